	.target	sm_90a

	.elftype	@"ET_EXEC"


//--------------------- .note.nv.tkinfo           --------------------------
	.section	.note.nv.tkinfo,"",@"SHT_NOTE"
	.sectionflags	@"SHF_NOTE_NV_TKINFO"
	.tkinfo
        /*0018*/ 	.word	0x00000002
        /*0030*/ 	.string	""
        /*0030*/ 	.string	"ptxas"
        /*0030*/ 	.string	"Cuda compilation tools, release 13.0, V13.0.88"
        /*0030*/ 	.string	"Build cuda_13.0.r13.0/compiler.36424714_0"
        /*0030*/ 	.string	"-arch sm_90a -m 64 "



//--------------------- .note.nv.cuinfo           --------------------------
	.section	.note.nv.cuinfo,"",@"SHT_NOTE"
	.sectionflags	@"SHF_NOTE_NV_CUINFO"
        /*0018*/ 	.short	0x0002
        /*001a*/ 	.short	0x005a
        /*001c*/ 	.short	0x0082
	.zero		2


//--------------------- .nv.info                  --------------------------
	.section	.nv.info,"",@"SHT_CUDA_INFO"
	.align	4


	//----- nvinfo : EIATTR_REGCOUNT
	.align		4
        /*0000*/ 	.byte	0x04, 0x2f
        /*0002*/ 	.short	(.L_12 - .L_11)
	.align		4
.L_11:
        /*0004*/ 	.word	index@(_ZN5flash16flash_fwd_kernelI23Flash_fwd_kernel_traitsILi96ELi128ELi64ELi4ELb0ELb0EN7cutlass6half_tE19Flash_kernel_traitsILi96ELi128ELi64ELi4ES3_EELb0ELb0ELb1ELb1ELb0ELb0ELb1ELb0EEEvNS_16Flash_fwd_paramsE)
        /*0008*/ 	.word	0x000000ff


	//----- nvinfo : EIATTR_FRAME_SIZE
	.align		4
.L_12:
        /*000c*/ 	.byte	0x04, 0x11
        /*000e*/ 	.short	(.L_14 - .L_13)
	.align		4
.L_13:
        /*0010*/ 	.word	index@(_ZN5flash16flash_fwd_kernelI23Flash_fwd_kernel_traitsILi96ELi128ELi64ELi4ELb0ELb0EN7cutlass6half_tE19Flash_kernel_traitsILi96ELi128ELi64ELi4ES3_EELb0ELb0ELb1ELb1ELb0ELb0ELb1ELb0EEEvNS_16Flash_fwd_paramsE)
        /*0014*/ 	.word	0x00000058


	//----- nvinfo : EIATTR_REGCOUNT
	.align		4
.L_14:
        /*0018*/ 	.byte	0x04, 0x2f
        /*001a*/ 	.short	(.L_16 - .L_15)
	.align		4
.L_15:
        /*001c*/ 	.word	index@(_ZN5flash16flash_fwd_kernelI23Flash_fwd_kernel_traitsILi96ELi128ELi64ELi4ELb0ELb0EN7cutlass6half_tE19Flash_kernel_traitsILi96ELi128ELi64ELi4ES3_EELb1ELb0ELb1ELb1ELb0ELb0ELb0ELb1EEEvNS_16Flash_fwd_paramsE)
        /*0020*/ 	.word	0x000000ff


	//----- nvinfo : EIATTR_FRAME_SIZE
	.align		4
.L_16:
        /*0024*/ 	.byte	0x04, 0x11
        /*0026*/ 	.short	(.L_18 - .L_17)
	.align		4
.L_17:
        /*0028*/ 	.word	index@($_ZN5flash16flash_fwd_kernelI23Flash_fwd_kernel_traitsILi96ELi128ELi64ELi4ELb0ELb0EN7cutlass6half_tE19Flash_kernel_traitsILi96ELi128ELi64ELi4ES3_EELb1ELb0ELb1ELb1ELb0ELb0ELb0ELb1EEEvNS_16Flash_fwd_paramsE$_ZN5flash22compute_attn_1rowblockI23Flash_fwd_kernel_traitsILi96ELi128ELi64ELi4ELb0ELb0EN7cutlass6half_tE19Flash_kernel_traitsILi96ELi128ELi64ELi4ES3_EELb1ELb0ELb1ELb1ELb0ELb0ELb0ELb1ENS_16Flash_fwd_paramsEEEvRKT8_iii)
        /*002c*/ 	.word	0x00000298


	//----- nvinfo : EIATTR_FRAME_SIZE
	.align		4
.L_18:
        /*0030*/ 	.byte	0x04, 0x11
        /*0032*/ 	.short	(.L_20 - .L_19)
	.align		4
.L_19:
        /*0034*/ 	.word	index@(_ZN5flash16flash_fwd_kernelI23Flash_fwd_kernel_traitsILi96ELi128ELi64ELi4ELb0ELb0EN7cutlass6half_tE19Flash_kernel_traitsILi96ELi128ELi64ELi4ES3_EELb1ELb0ELb1ELb1ELb0ELb0ELb0ELb1EEEvNS_16Flash_fwd_paramsE)
        /*0038*/ 	.word	0x00000298


	//----- nvinfo : EIATTR_REGCOUNT
	.align		4
.L_20:
        /*003c*/ 	.byte	0x04, 0x2f
        /*003e*/ 	.short	(.L_22 - .L_21)
	.align		4
.L_21:
        /*0040*/ 	.word	index@(_ZN5flash16flash_fwd_kernelI23Flash_fwd_kernel_traitsILi96ELi128ELi64ELi4ELb0ELb0EN7cutlass6half_tE19Flash_kernel_traitsILi96ELi128ELi64ELi4ES3_EELb0ELb0ELb1ELb0ELb0ELb0ELb1ELb0EEEvNS_16Flash_fwd_paramsE)
        /*0044*/ 	.word	0x000000ff


	//----- nvinfo : EIATTR_FRAME_SIZE
	.align		4
.L_22:
        /*0048*/ 	.byte	0x04, 0x11
        /*004a*/ 	.short	(.L_24 - .L_23)
	.align		4
.L_23:
        /*004c*/ 	.word	index@(_ZN5flash16flash_fwd_kernelI23Flash_fwd_kernel_traitsILi96ELi128ELi64ELi4ELb0ELb0EN7cutlass6half_tE19Flash_kernel_traitsILi96ELi128ELi64ELi4ES3_EELb0ELb0ELb1ELb0ELb0ELb0ELb1ELb0EEEvNS_16Flash_fwd_paramsE)
        /*0050*/ 	.word	0x00000060


	//----- nvinfo : EIATTR_REGCOUNT
	.align		4
.L_24:
        /*0054*/ 	.byte	0x04, 0x2f
        /*0056*/ 	.short	(.L_26 - .L_25)
	.align		4
.L_25:
        /*0058*/ 	.word	index@(_ZN5flash16flash_fwd_kernelI23Flash_fwd_kernel_traitsILi96ELi128ELi64ELi4ELb0ELb0EN7cutlass6half_tE19Flash_kernel_traitsILi96ELi128ELi64ELi4ES3_EELb1ELb0ELb1ELb0ELb0ELb0ELb0ELb1EEEvNS_16Flash_fwd_paramsE)
        /*005c*/ 	.word	0x000000ff


	//----- nvinfo : EIATTR_FRAME_SIZE
	.align		4
.L_26:
        /*0060*/ 	.byte	0x04, 0x11
        /*0062*/ 	.short	(.L_28 - .L_27)
	.align		4
.L_27:
        /*0064*/ 	.word	index@($_ZN5flash16flash_fwd_kernelI23Flash_fwd_kernel_traitsILi96ELi128ELi64ELi4ELb0ELb0EN7cutlass6half_tE19Flash_kernel_traitsILi96ELi128ELi64ELi4ES3_EELb1ELb0ELb1ELb0ELb0ELb0ELb0ELb1EEEvNS_16Flash_fwd_paramsE$_ZN5flash22compute_attn_1rowblockI23Flash_fwd_kernel_traitsILi96ELi128ELi64ELi4ELb0ELb0EN7cutlass6half_tE19Flash_kernel_traitsILi96ELi128ELi64ELi4ES3_EELb1ELb0ELb1ELb0ELb0ELb0ELb0ELb1ENS_16Flash_fwd_paramsEEEvRKT8_iii)
        /*0068*/ 	.word	0x000002a0


	//----- nvinfo : EIATTR_FRAME_SIZE
	.align		4
.L_28:
        /*006c*/ 	.byte	0x04, 0x11
        /*006e*/ 	.short	(.L_30 - .L_29)
	.align		4
.L_29:
        /*0070*/ 	.word	index@(_ZN5flash16flash_fwd_kernelI23Flash_fwd_kernel_traitsILi96ELi128ELi64ELi4ELb0ELb0EN7cutlass6half_tE19Flash_kernel_traitsILi96ELi128ELi64ELi4ES3_EELb1ELb0ELb1ELb0ELb0ELb0ELb0ELb1EEEvNS_16Flash_fwd_paramsE)
        /*0074*/ 	.word	0x000002a0


	//----- nvinfo : EIATTR_REGCOUNT
	.align		4
.L_30:
        /*0078*/ 	.byte	0x04, 0x2f
        /*007a*/ 	.short	(.L_32 - .L_31)
	.align		4
.L_31:
        /*007c*/ 	.word	index@(_ZN5flash16flash_fwd_kernelI23Flash_fwd_kernel_traitsILi96ELi128ELi64ELi4ELb0ELb0EN7cutlass6half_tE19Flash_kernel_traitsILi96ELi128ELi64ELi4ES3_EELb1ELb0ELb1ELb1ELb0ELb0ELb0ELb0EEEvNS_16Flash_fwd_paramsE)
        /*0080*/ 	.word	0x000000ff


	//----- nvinfo : EIATTR_FRAME_SIZE
	.align		4
.L_32:
        /*0084*/ 	.byte	0x04, 0x11
        /*0086*/ 	.short	(.L_34 - .L_33)
	.align		4
.L_33:
        /*0088*/ 	.word	index@(_ZN5flash16flash_fwd_kernelI23Flash_fwd_kernel_traitsILi96ELi128ELi64ELi4ELb0ELb0EN7cutlass6half_tE19Flash_kernel_traitsILi96ELi128ELi64ELi4ES3_EELb1ELb0ELb1ELb1ELb0ELb0ELb0ELb0EEEvNS_16Flash_fwd_paramsE)
        /*008c*/ 	.word	0x000000d8


	//----- nvinfo : EIATTR_REGCOUNT
	.align		4
.L_34:
        /*0090*/ 	.byte	0x04, 0x2f
        /*0092*/ 	.short	(.L_36 - .L_35)
	.align		4
.L_35:
        /*0094*/ 	.word	index@(_ZN5flash16flash_fwd_kernelI23Flash_fwd_kernel_traitsILi96ELi128ELi64ELi4ELb0ELb0EN7cutlass6half_tE19Flash_kernel_traitsILi96ELi128ELi64ELi4ES3_EELb0ELb0ELb1ELb0ELb0ELb1ELb1ELb0EEEvNS_16Flash_fwd_paramsE)
        /*0098*/ 	.word	0x000000ff


	//----- nvinfo : EIATTR_FRAME_SIZE
	.align		4
.L_36:
        /*009c*/ 	.byte	0x04, 0x11
        /*009e*/ 	.short	(.L_38 - .L_37)
	.align		4
.L_37:
        /*00a0*/ 	.word	index@(_ZN5flash16flash_fwd_kernelI23Flash_fwd_kernel_traitsILi96ELi128ELi64ELi4ELb0ELb0EN7cutlass6half_tE19Flash_kernel_traitsILi96ELi128ELi64ELi4ES3_EELb0ELb0ELb1ELb0ELb0ELb1ELb1ELb0EEEvNS_16Flash_fwd_paramsE)
        /*00a4*/ 	.word	0x00000040


	//----- nvinfo : EIATTR_REGCOUNT
	.align		4
.L_38:
        /*00a8*/ 	.byte	0x04, 0x2f
        /*00aa*/ 	.short	(.L_40 - .L_39)
	.align		4
.L_39:
        /*00ac*/ 	.word	index@(_ZN5flash16flash_fwd_kernelI23Flash_fwd_kernel_traitsILi96ELi128ELi64ELi4ELb0ELb0EN7cutlass6half_tE19Flash_kernel_traitsILi96ELi128ELi64ELi4ES3_EELb1ELb0ELb1ELb0ELb0ELb1ELb0ELb0EEEvNS_16Flash_fwd_paramsE)
        /*00b0*/ 	.word	0x000000ff


	//----- nvinfo : EIATTR_FRAME_SIZE
	.align		4
.L_40:
        /*00b4*/ 	.byte	0x04, 0x11
        /*00b6*/ 	.short	(.L_42 - .L_41)
	.align		4
.L_41:
        /*00b8*/ 	.word	index@(_ZN5flash16flash_fwd_kernelI23Flash_fwd_kernel_traitsILi96ELi128ELi64ELi4ELb0ELb0EN7cutlass6half_tE19Flash_kernel_traitsILi96ELi128ELi64ELi4ES3_EELb1ELb0ELb1ELb0ELb0ELb1ELb0ELb0EEEvNS_16Flash_fwd_paramsE)
        /*00bc*/ 	.word	0x00000088


	//----- nvinfo : EIATTR_REGCOUNT
	.align		4
.L_42:
        /*00c0*/ 	.byte	0x04, 0x2f
        /*00c2*/ 	.short	(.L_44 - .L_43)
	.align		4
.L_43:
        /*00c4*/ 	.word	index@(_ZN5flash16flash_fwd_kernelI23Flash_fwd_kernel_traitsILi96ELi128ELi64ELi4ELb0ELb0EN7cutlass6half_tE19Flash_kernel_traitsILi96ELi128ELi64ELi4ES3_EELb0ELb0ELb0ELb1ELb0ELb0ELb1ELb0EEEvNS_16Flash_fwd_paramsE)
        /*00c8*/ 	.word	0x000000ff


	//----- nvinfo : EIATTR_FRAME_SIZE
	.align		4
.L_44:
        /*00cc*/ 	.byte	0x04, 0x11
        /*00ce*/ 	.short	(.L_46 - .L_45)
	.align		4
.L_45:
        /*00d0*/ 	.word	index@(_ZN5flash16flash_fwd_kernelI23Flash_fwd_kernel_traitsILi96ELi128ELi64ELi4ELb0ELb0EN7cutlass6half_tE19Flash_kernel_traitsILi96ELi128ELi64ELi4ES3_EELb0ELb0ELb0ELb1ELb0ELb0ELb1ELb0EEEvNS_16Flash_fwd_paramsE)
        /*00d4*/ 	.word	0x00000088


	//----- nvinfo : EIATTR_REGCOUNT
	.align		4
.L_46:
        /*00d8*/ 	.byte	0x04, 0x2f
        /*00da*/ 	.short	(.L_48 - .L_47)
	.align		4
.L_47:
        /*00dc*/ 	.word	index@(_ZN5flash16flash_fwd_kernelI23Flash_fwd_kernel_traitsILi96ELi128ELi64ELi4ELb0ELb0EN7cutlass6half_tE19Flash_kernel_traitsILi96ELi128ELi64ELi4ES3_EELb1ELb0ELb0ELb1ELb0ELb0ELb0ELb1EEEvNS_16Flash_fwd_paramsE)
        /*00e0*/ 	.word	0x000000ff


	//----- nvinfo : EIATTR_FRAME_SIZE
	.align		4
.L_48:
        /*00e4*/ 	.byte	0x04, 0x11
        /*00e6*/ 	.short	(.L_50 - .L_49)
	.align		4
.L_49:
        /*00e8*/ 	.word	index@(_ZN5flash16flash_fwd_kernelI23Flash_fwd_kernel_traitsILi96ELi128ELi64ELi4ELb0ELb0EN7cutlass6half_tE19Flash_kernel_traitsILi96ELi128ELi64ELi4ES3_EELb1ELb0ELb0ELb1ELb0ELb0ELb0ELb1EEEvNS_16Flash_fwd_paramsE)
        /*00ec*/ 	.word	0x000001b8


	//----- nvinfo : EIATTR_REGCOUNT
	.align		4
.L_50:
        /*00f0*/ 	.byte	0x04, 0x2f
        /*00f2*/ 	.short	(.L_52 - .L_51)
	.align		4
.L_51:
        /*00f4*/ 	.word	index@(_ZN5flash16flash_fwd_kernelI23Flash_fwd_kernel_traitsILi96ELi128ELi64ELi4ELb0ELb0EN7cutlass6half_tE19Flash_kernel_traitsILi96ELi128ELi64ELi4ES3_EELb0ELb0ELb0ELb0ELb0ELb0ELb1ELb0EEEvNS_16Flash_fwd_paramsE)
        /*00f8*/ 	.word	0x000000ff


	//----- nvinfo : EIATTR_FRAME_SIZE
	.align		4
.L_52:
        /*00fc*/ 	.byte	0x04, 0x11
        /*00fe*/ 	.short	(.L_54 - .L_53)
	.align		4
.L_53:
        /*0100*/ 	.word	index@(_ZN5flash16flash_fwd_kernelI23Flash_fwd_kernel_traitsILi96ELi128ELi64ELi4ELb0ELb0EN7cutlass6half_tE19Flash_kernel_traitsILi96ELi128ELi64ELi4ES3_EELb0ELb0ELb0ELb0ELb0ELb0ELb1ELb0EEEvNS_16Flash_fwd_paramsE)
        /*0104*/ 	.word	0x00000080


	//----- nvinfo : EIATTR_REGCOUNT
	.align		4
.L_54:
        /*0108*/ 	.byte	0x04, 0x2f
        /*010a*/ 	.short	(.L_56 - .L_55)
	.align		4
.L_55:
        /*010c*/ 	.word	index@(_ZN5flash16flash_fwd_kernelI23Flash_fwd_kernel_traitsILi96ELi128ELi64ELi4ELb0ELb0EN7cutlass6half_tE19Flash_kernel_traitsILi96ELi128ELi64ELi4ES3_EELb1ELb0ELb0ELb0ELb0ELb0ELb0ELb1EEEvNS_16Flash_fwd_paramsE)
        /*0110*/ 	.word	0x000000ff


	//----- nvinfo : EIATTR_FRAME_SIZE
	.align		4
.L_56:
        /*0114*/ 	.byte	0x04, 0x11
        /*0116*/ 	.short	(.L_58 - .L_57)
	.align		4
.L_57:
        /*0118*/ 	.word	index@(_ZN5flash16flash_fwd_kernelI23Flash_fwd_kernel_traitsILi96ELi128ELi64ELi4ELb0ELb0EN7cutlass6half_tE19Flash_kernel_traitsILi96ELi128ELi64ELi4ES3_EELb1ELb0ELb0ELb0ELb0ELb0ELb0ELb1EEEvNS_16Flash_fwd_paramsE)
        /*011c*/ 	.word	0x000001d8


	//----- nvinfo : EIATTR_REGCOUNT
	.align		4
.L_58:
        /*0120*/ 	.byte	0x04, 0x2f
        /*0122*/ 	.short	(.L_60 - .L_59)
	.align		4
.L_59:
        /*0124*/ 	.word	index@(_ZN5flash16flash_fwd_kernelI23Flash_fwd_kernel_traitsILi96ELi128ELi64ELi4ELb0ELb0EN7cutlass6half_tE19Flash_kernel_traitsILi96ELi128ELi64ELi4ES3_EELb1ELb0ELb0ELb1ELb0ELb0ELb0ELb0EEEvNS_16Flash_fwd_paramsE)
        /*0128*/ 	.word	0x000000ff


	//----- nvinfo : EIATTR_FRAME_SIZE
	.align		4
.L_60:
        /*012c*/ 	.byte	0x04, 0x11
        /*012e*/ 	.short	(.L_62 - .L_61)
	.align		4
.L_61:
        /*0130*/ 	.word	index@(_ZN5flash16flash_fwd_kernelI23Flash_fwd_kernel_traitsILi96ELi128ELi64ELi4ELb0ELb0EN7cutlass6half_tE19Flash_kernel_traitsILi96ELi128ELi64ELi4ES3_EELb1ELb0ELb0ELb1ELb0ELb0ELb0ELb0EEEvNS_16Flash_fwd_paramsE)
        /*0134*/ 	.word	0x00000078


	//----- nvinfo : EIATTR_REGCOUNT
	.align		4
.L_62:
        /*0138*/ 	.byte	0x04, 0x2f
        /*013a*/ 	.short	(.L_64 - .L_63)
	.align		4
.L_63:
        /*013c*/ 	.word	index@(_ZN5flash16flash_fwd_kernelI23Flash_fwd_kernel_traitsILi96ELi128ELi64ELi4ELb0ELb0EN7cutlass6half_tE19Flash_kernel_traitsILi96ELi128ELi64ELi4ES3_EELb0ELb0ELb0ELb0ELb1ELb1ELb1ELb0EEEvNS_16Flash_fwd_paramsE)
        /*0140*/ 	.word	0x000000ff


	//----- nvinfo : EIATTR_FRAME_SIZE
	.align		4
.L_64:
        /*0144*/ 	.byte	0x04, 0x11
        /*0146*/ 	.short	(.L_66 - .L_65)
	.align		4
.L_65:
        /*0148*/ 	.word	index@(_ZN5flash16flash_fwd_kernelI23Flash_fwd_kernel_traitsILi96ELi128ELi64ELi4ELb0ELb0EN7cutlass6half_tE19Flash_kernel_traitsILi96ELi128ELi64ELi4ES3_EELb0ELb0ELb0ELb0ELb1ELb1ELb1ELb0EEEvNS_16Flash_fwd_paramsE)
        /*014c*/ 	.word	0x00000000


	//----- nvinfo : EIATTR_REGCOUNT
	.align		4
.L_66:
        /*0150*/ 	.byte	0x04, 0x2f
        /*0152*/ 	.short	(.L_68 - .L_67)
	.align		4
.L_67:
        /*0154*/ 	.word	index@(_ZN5flash16flash_fwd_kernelI23Flash_fwd_kernel_traitsILi96ELi128ELi64ELi4ELb0ELb0EN7cutlass6half_tE19Flash_kernel_traitsILi96ELi128ELi64ELi4ES3_EELb1ELb0ELb0ELb0ELb1ELb1ELb0ELb0EEEvNS_16Flash_fwd_paramsE)
        /*0158*/ 	.word	0x000000ff


	//----- nvinfo : EIATTR_FRAME_SIZE
	.align		4
.L_68:
        /*015c*/ 	.byte	0x04, 0x11
        /*015e*/ 	.short	(.L_70 - .L_69)
	.align		4
.L_69:
        /*0160*/ 	.word	index@(_ZN5flash16flash_fwd_kernelI23Flash_fwd_kernel_traitsILi96ELi128ELi64ELi4ELb0ELb0EN7cutlass6half_tE19Flash_kernel_traitsILi96ELi128ELi64ELi4ES3_EELb1ELb0ELb0ELb0ELb1ELb1ELb0ELb0EEEvNS_16Flash_fwd_paramsE)
        /*0164*/ 	.word	0x00000000


	//----- nvinfo : EIATTR_REGCOUNT
	.align		4
.L_70:
        /*0168*/ 	.byte	0x04, 0x2f
        /*016a*/ 	.short	(.L_72 - .L_71)
	.align		4
.L_71:
        /*016c*/ 	.word	index@(_ZN5flash16flash_fwd_kernelI23Flash_fwd_kernel_traitsILi96ELi128ELi64ELi4ELb0ELb0EN7cutlass6half_tE19Flash_kernel_traitsILi96ELi128ELi64ELi4ES3_EELb1ELb0ELb1ELb0ELb0ELb0ELb0ELb0EEEvNS_16Flash_fwd_paramsE)
        /*0170*/ 	.word	0x000000ff


	//----- nvinfo : EIATTR_FRAME_SIZE
	.align		4
.L_72:
        /*0174*/ 	.byte	0x04, 0x11
        /*0176*/ 	.short	(.L_74 - .L_73)
	.align		4
.L_73:
        /*0178*/ 	.word	index@(_ZN5flash16flash_fwd_kernelI23Flash_fwd_kernel_traitsILi96ELi128ELi64ELi4ELb0ELb0EN7cutlass6half_tE19Flash_kernel_traitsILi96ELi128ELi64ELi4ES3_EELb1ELb0ELb1ELb0ELb0ELb0ELb0ELb0EEEvNS_16Flash_fwd_paramsE)
        /*017c*/ 	.word	0x000000f8


	//----- nvinfo : EIATTR_REGCOUNT
	.align		4
.L_74:
        /*0180*/ 	.byte	0x04, 0x2f
        /*0182*/ 	.short	(.L_76 - .L_75)
	.align		4
.L_75:
        /*0184*/ 	.word	index@(_ZN5flash16flash_fwd_kernelI23Flash_fwd_kernel_traitsILi96ELi128ELi64ELi4ELb0ELb0EN7cutlass6half_tE19Flash_kernel_traitsILi96ELi128ELi64ELi4ES3_EELb1ELb0ELb0ELb0ELb0ELb0ELb0ELb0EEEvNS_16Flash_fwd_paramsE)
        /*0188*/ 	.word	0x000000ff


	//----- nvinfo : EIATTR_FRAME_SIZE
	.align		4
.L_76:
        /*018c*/ 	.byte	0x04, 0x11
        /*018e*/ 	.short	(.L_78 - .L_77)
	.align		4
.L_77:
        /*0190*/ 	.word	index@(_ZN5flash16flash_fwd_kernelI23Flash_fwd_kernel_traitsILi96ELi128ELi64ELi4ELb0ELb0EN7cutlass6half_tE19Flash_kernel_traitsILi96ELi128ELi64ELi4ES3_EELb1ELb0ELb0ELb0ELb0ELb0ELb0ELb0EEEvNS_16Flash_fwd_paramsE)
        /*0194*/ 	.word	0x00000050


	//----- nvinfo : EIATTR_REGCOUNT
	.align		4
.L_78:
        /*0198*/ 	.byte	0x04, 0x2f
        /*019a*/ 	.short	(.L_80 - .L_79)
	.align		4
.L_79:
        /*019c*/ 	.word	index@(_ZN5flash16flash_fwd_kernelI23Flash_fwd_kernel_traitsILi96ELi128ELi64ELi4ELb0ELb0EN7cutlass6half_tE19Flash_kernel_traitsILi96ELi128ELi64ELi4ES3_EELb0ELb0ELb0ELb0ELb0ELb1ELb1ELb0EEEvNS_16Flash_fwd_paramsE)
        /*01a0*/ 	.word	0x000000ff


	//----- nvinfo : EIATTR_FRAME_SIZE
	.align		4
.L_80:
        /*01a4*/ 	.byte	0x04, 0x11
        /*01a6*/ 	.short	(.L_82 - .L_81)
	.align		4
.L_81:
        /*01a8*/ 	.word	index@(_ZN5flash16flash_fwd_kernelI23Flash_fwd_kernel_traitsILi96ELi128ELi64ELi4ELb0ELb0EN7cutlass6half_tE19Flash_kernel_traitsILi96ELi128ELi64ELi4ES3_EELb0ELb0ELb0ELb0ELb0ELb1ELb1ELb0EEEvNS_16Flash_fwd_paramsE)
        /*01ac*/ 	.word	0x00000070


	//----- nvinfo : EIATTR_REGCOUNT
	.align		4
.L_82:
        /*01b0*/ 	.byte	0x04, 0x2f
        /*01b2*/ 	.short	(.L_84 - .L_83)
	.align		4
.L_83:
        /*01b4*/ 	.word	index@(_ZN5flash16flash_fwd_kernelI23Flash_fwd_kernel_traitsILi96ELi128ELi64ELi4ELb0ELb0EN7cutlass6half_tE19Flash_kernel_traitsILi96ELi128ELi64ELi4ES3_EELb1ELb0ELb0ELb0ELb0ELb1ELb0ELb0EEEvNS_16Flash_fwd_paramsE)
        /*01b8*/ 	.word	0x000000ff


	//----- nvinfo : EIATTR_FRAME_SIZE
	.align		4
.L_84:
        /*01bc*/ 	.byte	0x04, 0x11
        /*01be*/ 	.short	(.L_86 - .L_85)
	.align		4
.L_85:
        /*01c0*/ 	.word	index@(_ZN5flash16flash_fwd_kernelI23Flash_fwd_kernel_traitsILi96ELi128ELi64ELi4ELb0ELb0EN7cutlass6half_tE19Flash_kernel_traitsILi96ELi128ELi64ELi4ES3_EELb1ELb0ELb0ELb0ELb0ELb1ELb0ELb0EEEvNS_16Flash_fwd_paramsE)
        /*01c4*/ 	.word	0x00000040


	//----- nvinfo : EIATTR_REGCOUNT
	.align		4
.L_86:
        /*01c8*/ 	.byte	0x04, 0x2f
        /*01ca*/ 	.short	(.L_88 - .L_87)
	.align		4
.L_87:
        /*01cc*/ 	.word	index@(_ZN5flash16flash_fwd_kernelI23Flash_fwd_kernel_traitsILi96ELi128ELi64ELi4ELb0ELb0EN7cutlass6half_tE19Flash_kernel_traitsILi96ELi128ELi64ELi4ES3_EELb0ELb0ELb1ELb1ELb0ELb0ELb0ELb0EEEvNS_16Flash_fwd_paramsE)
        /*01d0*/ 	.word	0x000000ff


	//----- nvinfo : EIATTR_FRAME_SIZE
	.align		4
.L_88:
        /*01d4*/ 	.byte	0x04, 0x11
        /*01d6*/ 	.short	(.L_90 - .L_89)
	.align		4
.L_89:
        /*01d8*/ 	.word	index@(_ZN5flash16flash_fwd_kernelI23Flash_fwd_kernel_traitsILi96ELi128ELi64ELi4ELb0ELb0EN7cutlass6half_tE19Flash_kernel_traitsILi96ELi128ELi64ELi4ES3_EELb0ELb0ELb1ELb1ELb0ELb0ELb0ELb0EEEvNS_16Flash_fwd_paramsE)
        /*01dc*/ 	.word	0x00000058


	//----- nvinfo : EIATTR_REGCOUNT
	.align		4
.L_90:
        /*01e0*/ 	.byte	0x04, 0x2f
        /*01e2*/ 	.short	(.L_92 - .L_91)
	.align		4
.L_91:
        /*01e4*/ 	.word	index@(_ZN5flash16flash_fwd_kernelI23Flash_fwd_kernel_traitsILi96ELi128ELi64ELi4ELb0ELb0EN7cutlass6half_tE19Flash_kernel_traitsILi96ELi128ELi64ELi4ES3_EELb0ELb0ELb1ELb0ELb0ELb0ELb0ELb0EEEvNS_16Flash_fwd_paramsE)
        /*01e8*/ 	.word	0x000000ff


	//----- nvinfo : EIATTR_FRAME_SIZE
	.align		4
.L_92:
        /*01ec*/ 	.byte	0x04, 0x11
        /*01ee*/ 	.short	(.L_94 - .L_93)
	.align		4
.L_93:
        /*01f0*/ 	.word	index@(_ZN5flash16flash_fwd_kernelI23Flash_fwd_kernel_traitsILi96ELi128ELi64ELi4ELb0ELb0EN7cutlass6half_tE19Flash_kernel_traitsILi96ELi128ELi64ELi4ES3_EELb0ELb0ELb1ELb0ELb0ELb0ELb0ELb0EEEvNS_16Flash_fwd_paramsE)
        /*01f4*/ 	.word	0x00000058


	//----- nvinfo : EIATTR_REGCOUNT
	.align		4
.L_94:
        /*01f8*/ 	.byte	0x04, 0x2f
        /*01fa*/ 	.short	(.L_96 - .L_95)
	.align		4
.L_95:
        /*01fc*/ 	.word	index@(_ZN5flash16flash_fwd_kernelI23Flash_fwd_kernel_traitsILi96ELi128ELi64ELi4ELb0ELb0EN7cutlass6half_tE19Flash_kernel_traitsILi96ELi128ELi64ELi4ES3_EELb0ELb0ELb1ELb0ELb0ELb1ELb0ELb0EEEvNS_16Flash_fwd_paramsE)
        /*0200*/ 	.word	0x000000ff


	//----- nvinfo : EIATTR_FRAME_SIZE
	.align		4
.L_96:
        /*0204*/ 	.byte	0x04, 0x11
        /*0206*/ 	.short	(.L_98 - .L_97)
	.align		4
.L_97:
        /*0208*/ 	.word	index@(_ZN5flash16flash_fwd_kernelI23Flash_fwd_kernel_traitsILi96ELi128ELi64ELi4ELb0ELb0EN7cutlass6half_tE19Flash_kernel_traitsILi96ELi128ELi64ELi4ES3_EELb0ELb0ELb1ELb0ELb0ELb1ELb0ELb0EEEvNS_16Flash_fwd_paramsE)
        /*020c*/ 	.word	0x00000030


	//----- nvinfo : EIATTR_REGCOUNT
	.align		4
.L_98:
        /*0210*/ 	.byte	0x04, 0x2f
        /*0212*/ 	.short	(.L_100 - .L_99)
	.align		4
.L_99:
        /*0214*/ 	.word	index@(_ZN5flash16flash_fwd_kernelI23Flash_fwd_kernel_traitsILi96ELi128ELi64ELi4ELb0ELb0EN7cutlass6half_tE19Flash_kernel_traitsILi96ELi128ELi64ELi4ES3_EELb0ELb0ELb0ELb1ELb0ELb0ELb0ELb0EEEvNS_16Flash_fwd_paramsE)
        /*0218*/ 	.word	0x000000ff


	//----- nvinfo : EIATTR_FRAME_SIZE
	.align		4
.L_100:
        /*021c*/ 	.byte	0x04, 0x11
        /*021e*/ 	.short	(.L_102 - .L_101)
	.align		4
.L_101:
        /*0220*/ 	.word	index@(_ZN5flash16flash_fwd_kernelI23Flash_fwd_kernel_traitsILi96ELi128ELi64ELi4ELb0ELb0EN7cutlass6half_tE19Flash_kernel_traitsILi96ELi128ELi64ELi4ES3_EELb0ELb0ELb0ELb1ELb0ELb0ELb0ELb0EEEvNS_16Flash_fwd_paramsE)
        /*0224*/ 	.word	0x00000038


	//----- nvinfo : EIATTR_REGCOUNT
	.align		4
.L_102:
        /*0228*/ 	.byte	0x04, 0x2f
        /*022a*/ 	.short	(.L_104 - .L_103)
	.align		4
.L_103:
        /*022c*/ 	.word	index@(_ZN5flash16flash_fwd_kernelI23Flash_fwd_kernel_traitsILi96ELi128ELi64ELi4ELb0ELb0EN7cutlass6half_tE19Flash_kernel_traitsILi96ELi128ELi64ELi4ES3_EELb0ELb0ELb0ELb0ELb0ELb0ELb0ELb0EEEvNS_16Flash_fwd_paramsE)
        /*0230*/ 	.word	0x000000ff


	//----- nvinfo : EIATTR_FRAME_SIZE
	.align		4
.L_104:
        /*0234*/ 	.byte	0x04, 0x11
        /*0236*/ 	.short	(.L_106 - .L_105)
	.align		4
.L_105:
        /*0238*/ 	.word	index@(_ZN5flash16flash_fwd_kernelI23Flash_fwd_kernel_traitsILi96ELi128ELi64ELi4ELb0ELb0EN7cutlass6half_tE19Flash_kernel_traitsILi96ELi128ELi64ELi4ES3_EELb0ELb0ELb0ELb0ELb0ELb0ELb0ELb0EEEvNS_16Flash_fwd_paramsE)
        /*023c*/ 	.word	0x00000040


	//----- nvinfo : EIATTR_REGCOUNT
	.align		4
.L_106:
        /*0240*/ 	.byte	0x04, 0x2f
        /*0242*/ 	.short	(.L_108 - .L_107)
	.align		4
.L_107:
        /*0244*/ 	.word	index@(_ZN5flash16flash_fwd_kernelI23Flash_fwd_kernel_traitsILi96ELi128ELi64ELi4ELb0ELb0EN7cutlass6half_tE19Flash_kernel_traitsILi96ELi128ELi64ELi4ES3_EELb0ELb0ELb0ELb0ELb1ELb1ELb0ELb0EEEvNS_16Flash_fwd_paramsE)
        /*0248*/ 	.word	0x000000ff


	//----- nvinfo : EIATTR_FRAME_SIZE
	.align		4
.L_108:
        /*024c*/ 	.byte	0x04, 0x11
        /*024e*/ 	.short	(.L_110 - .L_109)
	.align		4
.L_109:
        /*0250*/ 	.word	index@(_ZN5flash16flash_fwd_kernelI23Flash_fwd_kernel_traitsILi96ELi128ELi64ELi4ELb0ELb0EN7cutlass6half_tE19Flash_kernel_traitsILi96ELi128ELi64ELi4ES3_EELb0ELb0ELb0ELb0ELb1ELb1ELb0ELb0EEEvNS_16Flash_fwd_paramsE)
        /*0254*/ 	.word	0x00000000


	//----- nvinfo : EIATTR_REGCOUNT
	.align		4
.L_110:
        /*0258*/ 	.byte	0x04, 0x2f
        /*025a*/ 	.short	(.L_112 - .L_111)
	.align		4
.L_111:
        /*025c*/ 	.word	index@(_ZN5flash16flash_fwd_kernelI23Flash_fwd_kernel_traitsILi96ELi128ELi64ELi4ELb0ELb0EN7cutlass6half_tE19Flash_kernel_traitsILi96ELi128ELi64ELi4ES3_EELb0ELb0ELb0ELb0ELb0ELb1ELb0ELb0EEEvNS_16Flash_fwd_paramsE)
        /*0260*/ 	.word	0x000000ff


	//----- nvinfo : EIATTR_FRAME_SIZE
	.align		4
.L_112:
        /*0264*/ 	.byte	0x04, 0x11
        /*0266*/ 	.short	(.L_114 - .L_113)
	.align		4
.L_113:
        /*0268*/ 	.word	index@(_ZN5flash16flash_fwd_kernelI23Flash_fwd_kernel_traitsILi96ELi128ELi64ELi4ELb0ELb0EN7cutlass6half_tE19Flash_kernel_traitsILi96ELi128ELi64ELi4ES3_EELb0ELb0ELb0ELb0ELb0ELb1ELb0ELb0EEEvNS_16Flash_fwd_paramsE)
        /*026c*/ 	.word	0x00000038


	//----- nvinfo : EIATTR_MIN_STACK_SIZE
	.align		4
.L_114:
        /*0270*/ 	.byte	0x04, 0x12
        /*0272*/ 	.short	(.L_116 - .L_115)
	.align		4
.L_115:
        /*0274*/ 	.word	index@(_ZN5flash16flash_fwd_kernelI23Flash_fwd_kernel_traitsILi96ELi128ELi64ELi4ELb0ELb0EN7cutlass6half_tE19Flash_kernel_traitsILi96ELi128ELi64ELi4ES3_EELb0ELb0ELb0ELb0ELb0ELb1ELb0ELb0EEEvNS_16Flash_fwd_paramsE)
        /*0278*/ 	.word	0x00000038


	//----- nvinfo : EIATTR_MIN_STACK_SIZE
	.align		4
.L_116:
        /*027c*/ 	.byte	0x04, 0x12
        /*027e*/ 	.short	(.L_118 - .L_117)
	.align		4
.L_117:
        /*0280*/ 	.word	index@(_ZN5flash16flash_fwd_kernelI23Flash_fwd_kernel_traitsILi96ELi128ELi64ELi4ELb0ELb0EN7cutlass6half_tE19Flash_kernel_traitsILi96ELi128ELi64ELi4ES3_EELb0ELb0ELb0ELb0ELb1ELb1ELb0ELb0EEEvNS_16Flash_fwd_paramsE)
        /*0284*/ 	.word	0x00000000


	//----- nvinfo : EIATTR_MIN_STACK_SIZE
	.align		4
.L_118:
        /*0288*/ 	.byte	0x04, 0x12
        /*028a*/ 	.short	(.L_120 - .L_119)
	.align		4
.L_119:
        /*028c*/ 	.word	index@(_ZN5flash16flash_fwd_kernelI23Flash_fwd_kernel_traitsILi96ELi128ELi64ELi4ELb0ELb0EN7cutlass6half_tE19Flash_kernel_traitsILi96ELi128ELi64ELi4ES3_EELb0ELb0ELb0ELb0ELb0ELb0ELb0ELb0EEEvNS_16Flash_fwd_paramsE)
        /*0290*/ 	.word	0x00000040


	//----- nvinfo : EIATTR_MIN_STACK_SIZE
	.align		4
.L_120:
        /*0294*/ 	.byte	0x04, 0x12
        /*0296*/ 	.short	(.L_122 - .L_121)
	.align		4
.L_121:
        /*0298*/ 	.word	index@(_ZN5flash16flash_fwd_kernelI23Flash_fwd_kernel_traitsILi96ELi128ELi64ELi4ELb0ELb0EN7cutlass6half_tE19Flash_kernel_traitsILi96ELi128ELi64ELi4ES3_EELb0ELb0ELb0ELb1ELb0ELb0ELb0ELb0EEEvNS_16Flash_fwd_paramsE)
        /*029c*/ 	.word	0x00000038


	//----- nvinfo : EIATTR_MIN_STACK_SIZE
	.align		4
.L_122:
        /*02a0*/ 	.byte	0x04, 0x12
        /*02a2*/ 	.short	(.L_124 - .L_123)
	.align		4
.L_123:
        /*02a4*/ 	.word	index@(_ZN5flash16flash_fwd_kernelI23Flash_fwd_kernel_traitsILi96ELi128ELi64ELi4ELb0ELb0EN7cutlass6half_tE19Flash_kernel_traitsILi96ELi128ELi64ELi4ES3_EELb0ELb0ELb1ELb0ELb0ELb1ELb0ELb0EEEvNS_16Flash_fwd_paramsE)
        /*02a8*/ 	.word	0x00000030


	//----- nvinfo : EIATTR_MIN_STACK_SIZE
	.align		4
.L_124:
        /*02ac*/ 	.byte	0x04, 0x12
        /*02ae*/ 	.short	(.L_126 - .L_125)
	.align		4
.L_125:
        /*02b0*/ 	.word	index@(_ZN5flash16flash_fwd_kernelI23Flash_fwd_kernel_traitsILi96ELi128ELi64ELi4ELb0ELb0EN7cutlass6half_tE19Flash_kernel_traitsILi96ELi128ELi64ELi4ES3_EELb0ELb0ELb1ELb0ELb0ELb0ELb0ELb0EEEvNS_16Flash_fwd_paramsE)
        /*02b4*/ 	.word	0x00000058


	//----- nvinfo : EIATTR_MIN_STACK_SIZE
	.align		4
.L_126:
        /*02b8*/ 	.byte	0x04, 0x12
        /*02ba*/ 	.short	(.L_128 - .L_127)
	.align		4
.L_127:
        /*02bc*/ 	.word	index@(_ZN5flash16flash_fwd_kernelI23Flash_fwd_kernel_traitsILi96ELi128ELi64ELi4ELb0ELb0EN7cutlass6half_tE19Flash_kernel_traitsILi96ELi128ELi64ELi4ES3_EELb0ELb0ELb1ELb1ELb0ELb0ELb0ELb0EEEvNS_16Flash_fwd_paramsE)
        /*02c0*/ 	.word	0x00000058


	//----- nvinfo : EIATTR_MIN_STACK_SIZE
	.align		4
.L_128:
        /*02c4*/ 	.byte	0x04, 0x12
        /*02c6*/ 	.short	(.L_130 - .L_129)
	.align		4
.L_129:
        /*02c8*/ 	.word	index@(_ZN5flash16flash_fwd_kernelI23Flash_fwd_kernel_traitsILi96ELi128ELi64ELi4ELb0ELb0EN7cutlass6half_tE19Flash_kernel_traitsILi96ELi128ELi64ELi4ES3_EELb1ELb0ELb0ELb0ELb0ELb1ELb0ELb0EEEvNS_16Flash_fwd_paramsE)
        /*02cc*/ 	.word	0x00000040


	//----- nvinfo : EIATTR_MIN_STACK_SIZE
	.align		4
.L_130:
        /*02d0*/ 	.byte	0x04, 0x12
        /*02d2*/ 	.short	(.L_132 - .L_131)
	.align		4
.L_131:
        /*02d4*/ 	.word	index@(_ZN5flash16flash_fwd_kernelI23Flash_fwd_kernel_traitsILi96ELi128ELi64ELi4ELb0ELb0EN7cutlass6half_tE19Flash_kernel_traitsILi96ELi128ELi64ELi4ES3_EELb0ELb0ELb0ELb0ELb0ELb1ELb1ELb0EEEvNS_16Flash_fwd_paramsE)
        /*02d8*/ 	.word	0x00000070


	//----- nvinfo : EIATTR_MIN_STACK_SIZE
	.align		4
.L_132:
        /*02dc*/ 	.byte	0x04, 0x12
        /*02de*/ 	.short	(.L_134 - .L_133)
	.align		4
.L_133:
        /*02e0*/ 	.word	index@(_ZN5flash16flash_fwd_kernelI23Flash_fwd_kernel_traitsILi96ELi128ELi64ELi4ELb0ELb0EN7cutlass6half_tE19Flash_kernel_traitsILi96ELi128ELi64ELi4ES3_EELb1ELb0ELb0ELb0ELb0ELb0ELb0ELb0EEEvNS_16Flash_fwd_paramsE)
        /*02e4*/ 	.word	0x00000050


	//----- nvinfo : EIATTR_MIN_STACK_SIZE
	.align		4
.L_134:
        /*02e8*/ 	.byte	0x04, 0x12
        /*02ea*/ 	.short	(.L_136 - .L_135)
	.align		4
.L_135:
        /*02ec*/ 	.word	index@(_ZN5flash16flash_fwd_kernelI23Flash_fwd_kernel_traitsILi96ELi128ELi64ELi4ELb0ELb0EN7cutlass6half_tE19Flash_kernel_traitsILi96ELi128ELi64ELi4ES3_EELb1ELb0ELb1ELb0ELb0ELb0ELb0ELb0EEEvNS_16Flash_fwd_paramsE)
        /*02f0*/ 	.word	0x000000f8


	//----- nvinfo : EIATTR_MIN_STACK_SIZE
	.align		4
.L_136:
        /*02f4*/ 	.byte	0x04, 0x12
        /*02f6*/ 	.short	(.L_138 - .L_137)
	.align		4
.L_137:
        /*02f8*/ 	.word	index@(_ZN5flash16flash_fwd_kernelI23Flash_fwd_kernel_traitsILi96ELi128ELi64ELi4ELb0ELb0EN7cutlass6half_tE19Flash_kernel_traitsILi96ELi128ELi64ELi4ES3_EELb1ELb0ELb0ELb0ELb1ELb1ELb0ELb0EEEvNS_16Flash_fwd_paramsE)
        /*02fc*/ 	.word	0x00000000


	//----- nvinfo : EIATTR_MIN_STACK_SIZE
	.align		4
.L_138:
        /*0300*/ 	.byte	0x04, 0x12
        /*0302*/ 	.short	(.L_140 - .L_139)
	.align		4
.L_139:
        /*0304*/ 	.word	index@(_ZN5flash16flash_fwd_kernelI23Flash_fwd_kernel_traitsILi96ELi128ELi64ELi4ELb0ELb0EN7cutlass6half_tE19Flash_kernel_traitsILi96ELi128ELi64ELi4ES3_EELb0ELb0ELb0ELb0ELb1ELb1ELb1ELb0EEEvNS_16Flash_fwd_paramsE)
        /*0308*/ 	.word	0x00000000


	//----- nvinfo : EIATTR_MIN_STACK_SIZE
	.align		4
.L_140:
        /*030c*/ 	.byte	0x04, 0x12
        /*030e*/ 	.short	(.L_142 - .L_141)
	.align		4
.L_141:
        /*0310*/ 	.word	index@(_ZN5flash16flash_fwd_kernelI23Flash_fwd_kernel_traitsILi96ELi128ELi64ELi4ELb0ELb0EN7cutlass6half_tE19Flash_kernel_traitsILi96ELi128ELi64ELi4ES3_EELb1ELb0ELb0ELb1ELb0ELb0ELb0ELb0EEEvNS_16Flash_fwd_paramsE)
        /*0314*/ 	.word	0x00000078


	//----- nvinfo : EIATTR_MIN_STACK_SIZE
	.align		4
.L_142:
        /*0318*/ 	.byte	0x04, 0x12
        /*031a*/ 	.short	(.L_144 - .L_143)
	.align		4
.L_143:
        /*031c*/ 	.word	index@(_ZN5flash16flash_fwd_kernelI23Flash_fwd_kernel_traitsILi96ELi128ELi64ELi4ELb0ELb0EN7cutlass6half_tE19Flash_kernel_traitsILi96ELi128ELi64ELi4ES3_EELb1ELb0ELb0ELb0ELb0ELb0ELb0ELb1EEEvNS_16Flash_fwd_paramsE)
        /*0320*/ 	.word	0x000001d8


	//----- nvinfo : EIATTR_MIN_STACK_SIZE
	.align		4
.L_144:
        /*0324*/ 	.byte	0x04, 0x12
        /*0326*/ 	.short	(.L_146 - .L_145)
	.align		4
.L_145:
        /*0328*/ 	.word	index@(_ZN5flash16flash_fwd_kernelI23Flash_fwd_kernel_traitsILi96ELi128ELi64ELi4ELb0ELb0EN7cutlass6half_tE19Flash_kernel_traitsILi96ELi128ELi64ELi4ES3_EELb0ELb0ELb0ELb0ELb0ELb0ELb1ELb0EEEvNS_16Flash_fwd_paramsE)
        /*032c*/ 	.word	0x00000080


	//----- nvinfo : EIATTR_MIN_STACK_SIZE
	.align		4
.L_146:
        /*0330*/ 	.byte	0x04, 0x12
        /*0332*/ 	.short	(.L_148 - .L_147)
	.align		4
.L_147:
        /*0334*/ 	.word	index@(_ZN5flash16flash_fwd_kernelI23Flash_fwd_kernel_traitsILi96ELi128ELi64ELi4ELb0ELb0EN7cutlass6half_tE19Flash_kernel_traitsILi96ELi128ELi64ELi4ES3_EELb1ELb0ELb0ELb1ELb0ELb0ELb0ELb1EEEvNS_16Flash_fwd_paramsE)
        /*0338*/ 	.word	0x000001b8


	//----- nvinfo : EIATTR_MIN_STACK_SIZE
	.align		4
.L_148:
        /*033c*/ 	.byte	0x04, 0x12
        /*033e*/ 	.short	(.L_150 - .L_149)
	.align		4
.L_149:
        /*0340*/ 	.word	index@(_ZN5flash16flash_fwd_kernelI23Flash_fwd_kernel_traitsILi96ELi128ELi64ELi4ELb0ELb0EN7cutlass6half_tE19Flash_kernel_traitsILi96ELi128ELi64ELi4ES3_EELb0ELb0ELb0ELb1ELb0ELb0ELb1ELb0EEEvNS_16Flash_fwd_paramsE)
        /*0344*/ 	.word	0x00000088


	//----- nvinfo : EIATTR_MIN_STACK_SIZE
	.align		4
.L_150:
        /*0348*/ 	.byte	0x04, 0x12
        /*034a*/ 	.short	(.L_152 - .L_151)
	.align		4
.L_151:
        /*034c*/ 	.word	index@(_ZN5flash16flash_fwd_kernelI23Flash_fwd_kernel_traitsILi96ELi128ELi64ELi4ELb0ELb0EN7cutlass6half_tE19Flash_kernel_traitsILi96ELi128ELi64ELi4ES3_EELb1ELb0ELb1ELb0ELb0ELb1ELb0ELb0EEEvNS_16Flash_fwd_paramsE)
        /*0350*/ 	.word	0x00000088


	//----- nvinfo : EIATTR_MIN_STACK_SIZE
	.align		4
.L_152:
        /*0354*/ 	.byte	0x04, 0x12
        /*0356*/ 	.short	(.L_154 - .L_153)
	.align		4
.L_153:
        /*0358*/ 	.word	index@(_ZN5flash16flash_fwd_kernelI23Flash_fwd_kernel_traitsILi96ELi128ELi64ELi4ELb0ELb0EN7cutlass6half_tE19Flash_kernel_traitsILi96ELi128ELi64ELi4ES3_EELb0ELb0ELb1ELb0ELb0ELb1ELb1ELb0EEEvNS_16Flash_fwd_paramsE)
        /*035c*/ 	.word	0x00000040


	//----- nvinfo : EIATTR_MIN_STACK_SIZE
	.align		4
.L_154:
        /*0360*/ 	.byte	0x04, 0x12
        /*0362*/ 	.short	(.L_156 - .L_155)
	.align		4
.L_155:
        /*0364*/ 	.word	index@(_ZN5flash16flash_fwd_kernelI23Flash_fwd_kernel_traitsILi96ELi128ELi64ELi4ELb0ELb0EN7cutlass6half_tE19Flash_kernel_traitsILi96ELi128ELi64ELi4ES3_EELb1ELb0ELb1ELb1ELb0ELb0ELb0ELb0EEEvNS_16Flash_fwd_paramsE)
        /*0368*/ 	.word	0x000000d8


	//----- nvinfo : EIATTR_MIN_STACK_SIZE
	.align		4
.L_156:
        /*036c*/ 	.byte	0x04, 0x12
        /*036e*/ 	.short	(.L_158 - .L_157)
	.align		4
.L_157:
        /*0370*/ 	.word	index@(_ZN5flash16flash_fwd_kernelI23Flash_fwd_kernel_traitsILi96ELi128ELi64ELi4ELb0ELb0EN7cutlass6half_tE19Flash_kernel_traitsILi96ELi128ELi64ELi4ES3_EELb1ELb0ELb1ELb0ELb0ELb0ELb0ELb1EEEvNS_16Flash_fwd_paramsE)
        /*0374*/ 	.word	0x000002a0


	//----- nvinfo : EIATTR_MIN_STACK_SIZE
	.align		4
.L_158:
        /*0378*/ 	.byte	0x04, 0x12
        /*037a*/ 	.short	(.L_160 - .L_159)
	.align		4
.L_159:
        /*037c*/ 	.word	index@(_ZN5flash16flash_fwd_kernelI23Flash_fwd_kernel_traitsILi96ELi128ELi64ELi4ELb0ELb0EN7cutlass6half_tE19Flash_kernel_traitsILi96ELi128ELi64ELi4ES3_EELb0ELb0ELb1ELb0ELb0ELb0ELb1ELb0EEEvNS_16Flash_fwd_paramsE)
        /*0380*/ 	.word	0x00000060


	//----- nvinfo : EIATTR_MIN_STACK_SIZE
	.align		4
.L_160:
        /*0384*/ 	.byte	0x04, 0x12
        /*0386*/ 	.short	(.L_162 - .L_161)
	.align		4
.L_161:
        /*0388*/ 	.word	index@(_ZN5flash16flash_fwd_kernelI23Flash_fwd_kernel_traitsILi96ELi128ELi64ELi4ELb0ELb0EN7cutlass6half_tE19Flash_kernel_traitsILi96ELi128ELi64ELi4ES3_EELb1ELb0ELb1ELb1ELb0ELb0ELb0ELb1EEEvNS_16Flash_fwd_paramsE)
        /*038c*/ 	.word	0x00000298


	//----- nvinfo : EIATTR_MIN_STACK_SIZE
	.align		4
.L_162:
        /*0390*/ 	.byte	0x04, 0x12
        /*0392*/ 	.short	(.L_164 - .L_163)
	.align		4
.L_163:
        /*0394*/ 	.word	index@(_ZN5flash16flash_fwd_kernelI23Flash_fwd_kernel_traitsILi96ELi128ELi64ELi4ELb0ELb0EN7cutlass6half_tE19Flash_kernel_traitsILi96ELi128ELi64ELi4ES3_EELb0ELb0ELb1ELb1ELb0ELb0ELb1ELb0EEEvNS_16Flash_fwd_paramsE)
        /*0398*/ 	.word	0x00000058
.L_164:


//--------------------- .nv.compat                --------------------------
	.section	.nv.compat,"",@"SHT_CUDA_COMPAT_INFO"
	.align	4
        /*0000*/ 	.byte	0x02, 0x09, 0x01, 0x00, 0x02, 0x02, 0x01, 0x00, 0x02, 0x05, 0x05, 0x00, 0x03, 0x07, 0x01, 0x01
        /*0010*/ 	.byte	0x02, 0x03, 0x00, 0x00, 0x02, 0x06, 0x01, 0x00, 0x04, 0x0b, 0x08, 0x00, 0x00, 0x00, 0x00, 0x00
        /*0020*/ 	.byte	0x00, 0x00, 0x00, 0x00


//--------------------- .nv.info._ZN5flash16flash_fwd_kernelI23Flash_fwd_kernel_traitsILi96ELi128ELi64ELi4ELb0ELb0EN7cutlass6half_tE19Flash_kernel_traitsILi96ELi128ELi64ELi4ES3_EELb0ELb0ELb0ELb0ELb0ELb1ELb0ELb0EEEvNS_16Flash_fwd_paramsE --------------------------
	.section	.nv.info._ZN5flash16flash_fwd_kernelI23Flash_fwd_kernel_traitsILi96ELi128ELi64ELi4ELb0ELb0EN7cutlass6half_tE19Flash_kernel_traitsILi96ELi128ELi64ELi4ES3_EELb0ELb0ELb0ELb0ELb0ELb1ELb0ELb0EEEvNS_16Flash_fwd_paramsE,"",@"SHT_CUDA_INFO"
	.sectionflags	@""
	.align	4


	//----- nvinfo : EIATTR_CUDA_API_VERSION
	.align		4
        /*0000*/ 	.byte	0x04, 0x37
        /*0002*/ 	.short	(.L_166 - .L_165)
.L_165:
        /*0004*/ 	.word	0x00000082


	//----- nvinfo : EIATTR_KPARAM_INFO
	.align		4
.L_166:
        /*0008*/ 	.byte	0x04, 0x17
        /*000a*/ 	.short	(.L_168 - .L_167)
.L_167:
        /*000c*/ 	.word	0x00000000
        /*0010*/ 	.short	0x0000
        /*0012*/ 	.short	0x0000
        /*0014*/ 	.byte	0x00, 0xf0, 0x41, 0x07


	//----- nvinfo : EIATTR_SPARSE_MMA_MASK
	.align		4
.L_168:
        /*0018*/ 	.byte	0x03, 0x50
        /*001a*/ 	.short	0x0000


	//----- nvinfo : EIATTR_MAXREG_COUNT
	.align		4
        /*001c*/ 	.byte	0x03, 0x1b
        /*001e*/ 	.short	0x00ff


	//----- nvinfo : EIATTR_NUM_BARRIERS
	.align		4
        /*0020*/ 	.byte	0x02, 0x4c
        /*0022*/ 	.byte	0x01
	.zero		1


	//----- nvinfo : EIATTR_ANNOTATIONS
	.align		4
        /*0024*/ 	.byte	0x04, 0x55
        /*0026*/ 	.short	(.L_170 - .L_169)


	//   ....[0]....
.L_169:
        /*0028*/ 	.word	0x00000001
        /*002c*/ 	.byte	0x60, 0x04, 0x00, 0x00, 0x01, 0x00, 0x00, 0x00, 0xd0, 0x06, 0x00, 0x00, 0x01, 0x00, 0x00, 0x00
        /* <DEDUP_REMOVED lines=10> */
        /*00dc*/ 	.byte	0xa0, 0x92, 0x00, 0x00


	//----- nvinfo : EIATTR_MERCURY_ISA_VERSION
	.align		4
.L_170:
        /*00e0*/ 	.byte	0x03, 0x5f
        /*00e2*/ 	.short	0x0101


	//----- nvinfo : EIATTR_COOP_GROUP_MASK_REGIDS
	.align		4
        /*00e4*/ 	.byte	0x04, 0x29
        /*00e6*/ 	.short	(.L_172 - .L_171)


	//   ....[0]....
.L_171:
        /*00e8*/ 	.word	0xffffffff


	//   ....[1]....
        /*00ec*/ 	.word	0xffffffff


	//   ....[2]....
        /*00f0*/ 	.word	0xffffffff


	//   ....[3]....
        /*00f4*/ 	.word	0xffffffff


	//   ....[4]....
        /*00f8*/ 	.word	0xffffffff


	//   ....[5]....
        /*00fc*/ 	.word	0xffffffff


	//   ....[6]....
        /*0100*/ 	.word	0xffffffff


	//   ....[7]....
        /*0104*/ 	.word	0xffffffff


	//   ....[8]....
        /*0108*/ 	.word	0xffffffff


	//   ....[9]....
        /*010c*/ 	.word	0xffffffff


	//   ....[10]....
        /*0110*/ 	.word	0xffffffff


	//   ....[11]....
        /*0114*/ 	.word	0xffffffff


	//   ....[12]....
        /*0118*/ 	.word	0xffffffff


	//   ....[13]....
        /*011c*/ 	.word	0xffffffff


	//   ....[14]....
        /*0120*/ 	.word	0xffffffff


	//   ....[15]....
        /*0124*/ 	.word	0xffffffff


	//   ....[16]....
        /*0128*/ 	.word	0xffffffff


	//   ....[17]....
        /*012c*/ 	.word	0xffffffff


	//   ....[18]....
        /*0130*/ 	.word	0xffffffff


	//   ....[19]....
        /*0134*/ 	.word	0xffffffff


	//   ....[20]....
        /*0138*/ 	.word	0xffffffff


	//   ....[21]....
        /*013c*/ 	.word	0xffffffff


	//   ....[22]....
        /*0140*/ 	.word	0xffffffff


	//   ....[23]....
        /*0144*/ 	.word	0xffffffff


	//----- nvinfo : EIATTR_COOP_GROUP_INSTR_OFFSETS
	.align		4
.L_172:
        /*0148*/ 	.byte	0x04, 0x28
        /*014a*/ 	.short	(.L_174 - .L_173)


	//   ....[0]....
.L_173:
        /*014c*/ 	.word	0x00002b60


	//   ....[1]....
        /*0150*/ 	.word	0x00002c30


	//   ....[2]....
        /*0154*/ 	.word	0x00002cd0


	//   ....[3]....
        /*0158*/ 	.word	0x00002d00


	//   ....[4]....
        /*015c*/ 	.word	0x00002d50


	//   ....[5]....
        /*0160*/ 	.word	0x00002df0


	//   ....[6]....
        /*0164*/ 	.word	0x00002fa0


	//   ....[7]....
        /*0168*/ 	.word	0x00003170


	//   ....[8]....
        /*016c*/ 	.word	0x00005b50


	//   ....[9]....
        /*0170*/ 	.word	0x00005bd0


	//   ....[10]....
        /*0174*/ 	.word	0x00005c00


	//   ....[11]....
        /*0178*/ 	.word	0x00005c20


	//   ....[12]....
        /*017c*/ 	.word	0x00005c70


	//   ....[13]....
        /*0180*/ 	.word	0x00005c80


	//   ....[14]....
        /*0184*/ 	.word	0x00005c90


	//   ....[15]....
        /*0188*/ 	.word	0x00005ca0


	//   ....[16]....
        /*018c*/ 	.word	0x00007a70


	//   ....[17]....
        /*0190*/ 	.word	0x00007a80


	//   ....[18]....
        /*0194*/ 	.word	0x00007a90


	//   ....[19]....
        /*0198*/ 	.word	0x00007ab0


	//   ....[20]....
        /*019c*/ 	.word	0x00007b00


	//   ....[21]....
        /*01a0*/ 	.word	0x00007b30


	//   ....[22]....
        /*01a4*/ 	.word	0x00007b70


	//   ....[23]....
        /*01a8*/ 	.word	0x00007ba0


	//----- nvinfo : EIATTR_EXIT_INSTR_OFFSETS
	.align		4
.L_174:
        /*01ac*/ 	.byte	0x04, 0x1c
        /*01ae*/ 	.short	(.L_176 - .L_175)


	//   ....[0]....
.L_175:
        /*01b0*/ 	.word	0x00000380


	//   ....[1]....
        /*01b4*/ 	.word	0x00009710


	//   ....[2]....
        /*01b8*/ 	.word	0x00009810


	//   ....[3]....
        /*01bc*/ 	.word	0x0000a2f0


	//   ....[4]....
        /*01c0*/ 	.word	0x0000a380


	//----- nvinfo : EIATTR_CRS_STACK_SIZE
	.align		4
.L_176:
        /*01c4*/ 	.byte	0x04, 0x1e
        /*01c6*/ 	.short	(.L_178 - .L_177)
.L_177:
        /*01c8*/ 	.word	0x00000000


	//----- nvinfo : EIATTR_CBANK_PARAM_SIZE
	.align		4
.L_178:
        /*01cc*/ 	.byte	0x03, 0x19
        /*01ce*/ 	.short	0x01d0


	//----- nvinfo : EIATTR_PARAM_CBANK
	.align		4
        /*01d0*/ 	.byte	0x04, 0x0a
        /*01d2*/ 	.short	(.L_180 - .L_179)
	.align		4
.L_179:
        /*01d4*/ 	.word	index@(.nv.constant0._ZN5flash16flash_fwd_kernelI23Flash_fwd_kernel_traitsILi96ELi128ELi64ELi4ELb0ELb0EN7cutlass6half_tE19Flash_kernel_traitsILi96ELi128ELi64ELi4ES3_EELb0ELb0ELb0ELb0ELb0ELb1ELb0ELb0EEEvNS_16Flash_fwd_paramsE)
        /*01d8*/ 	.short	0x0210
        /*01da*/ 	.short	0x01d0


	//----- nvinfo : EIATTR_SW_WAR
	.align		4
.L_180:
        /*01dc*/ 	.byte	0x04, 0x36
        /*01de*/ 	.short	(.L_182 - .L_181)
.L_181:
        /*01e0*/ 	.word	0x00000008
.L_182:


//--------------------- .nv.info._ZN5flash16flash_fwd_kernelI23Flash_fwd_kernel_traitsILi96ELi128ELi64ELi4ELb0ELb0EN7cutlass6half_tE19Flash_kernel_traitsILi96ELi128ELi64ELi4ES3_EELb0ELb0ELb0ELb0ELb1ELb1ELb0ELb0EEEvNS_16Flash_fwd_paramsE --------------------------
	.section	.nv.info._ZN5flash16flash_fwd_kernelI23Flash_fwd_kernel_traitsILi96ELi128ELi64ELi4ELb0ELb0EN7cutlass6half_tE19Flash_kernel_traitsILi96ELi128ELi64ELi4ES3_EELb0ELb0ELb0ELb0ELb1ELb1ELb0ELb0EEEvNS_16Flash_fwd_paramsE,"",@"SHT_CUDA_INFO"
	.sectionflags	@""
	.align	4


	//----- nvinfo : EIATTR_CUDA_API_VERSION
	.align		4
        /*0000*/ 	.byte	0x04, 0x37
        /*0002*/ 	.short	(.L_184 - .L_183)
.L_183:
        /*0004*/ 	.word	0x00000082


	//----- nvinfo : EIATTR_KPARAM_INFO
	.align		4
.L_184:
        /*0008*/ 	.byte	0x04, 0x17
        /*000a*/ 	.short	(.L_186 - .L_185)
.L_185:
        /*000c*/ 	.word	0x00000000
        /*0010*/ 	.short	0x0000
        /*0012*/ 	.short	0x0000
        /*0014*/ 	.byte	0x00, 0xf0, 0x41, 0x07


	//----- nvinfo : EIATTR_SPARSE_MMA_MASK
	.align		4
.L_186:
        /*0018*/ 	.byte	0x03, 0x50
        /*001a*/ 	.short	0x0000


	//----- nvinfo : EIATTR_MAXREG_COUNT
	.align		4
        /*001c*/ 	.byte	0x03, 0x1b
        /*001e*/ 	.short	0x00ff


	//----- nvinfo : EIATTR_NUM_BARRIERS
	.align		4
        /*0020*/ 	.byte	0x02, 0x4c
        /*0022*/ 	.byte	0x01
	.zero		1


	//----- nvinfo : EIATTR_MERCURY_ISA_VERSION
	.align		4
        /*0024*/ 	.byte	0x03, 0x5f
        /*0026*/ 	.short	0x0101


	//----- nvinfo : EIATTR_COOP_GROUP_MASK_REGIDS
	.align		4
        /*0028*/ 	.byte	0x04, 0x29
        /*002a*/ 	.short	(.L_188 - .L_187)


	//   ....[0]....
.L_187:
        /*002c*/ 	.word	0xffffffff


	//   ....[1]....
        /*0030*/ 	.word	0xffffffff


	//   ....[2]....
        /*0034*/ 	.word	0xffffffff


	//   ....[3]....
        /*0038*/ 	.word	0xffffffff


	//   ....[4]....
        /*003c*/ 	.word	0xffffffff


	//   ....[5]....
        /*0040*/ 	.word	0xffffffff


	//   ....[6]....
        /*0044*/ 	.word	0xffffffff


	//   ....[7]....
        /*0048*/ 	.word	0xffffffff


	//   ....[8]....
        /*004c*/ 	.word	0xffffffff


	//   ....[9]....
        /*0050*/ 	.word	0xffffffff


	//   ....[10]....
        /*0054*/ 	.word	0xffffffff


	//   ....[11]....
        /*0058*/ 	.word	0xffffffff


	//   ....[12]....
        /*005c*/ 	.word	0xffffffff


	//   ....[13]....
        /*0060*/ 	.word	0xffffffff


	//   ....[14]....
        /*0064*/ 	.word	0xffffffff


	//   ....[15]....
        /*0068*/ 	.word	0xffffffff


	//   ....[16]....
        /*006c*/ 	.word	0xffffffff


	//   ....[17]....
        /*0070*/ 	.word	0xffffffff


	//   ....[18]....
        /*0074*/ 	.word	0xffffffff


	//   ....[19]....
        /*0078*/ 	.word	0xffffffff


	//   ....[20]....
        /*007c*/ 	.word	0xffffffff


	//   ....[21]....
        /*0080*/ 	.word	0xffffffff


	//   ....[22]....
        /*0084*/ 	.word	0xffffffff


	//   ....[23]....
        /*0088*/ 	.word	0xffffffff


	//----- nvinfo : EIATTR_COOP_GROUP_INSTR_OFFSETS
	.align		4
.L_188:
        /*008c*/ 	.byte	0x04, 0x28
        /*008e*/ 	.short	(.L_190 - .L_189)


	//   ....[0]....
.L_189:
        /*0090*/ 	.word	0x00001c90


	//   ....[1]....
        /*0094*/ 	.word	0x00001cd0


	//   ....[2]....
        /*0098*/ 	.word	0x00001dc0


	//   ....[3]....
        /*009c*/ 	.word	0x00001df0


	//   ....[4]....
        /*00a0*/ 	.word	0x00001e20


	//   ....[5]....
        /*00a4*/ 	.word	0x00001ee0


	//   ....[6]....
        /*00a8*/ 	.word	0x00002110


	//   ....[7]....
        /*00ac*/ 	.word	0x000022c0


	//   ....[8]....
        /*00b0*/ 	.word	0x00004510


	//   ....[9]....
        /*00b4*/ 	.word	0x00004590


	//   ....[10]....
        /*00b8*/ 	.word	0x000045c0


	//   ....[11]....
        /*00bc*/ 	.word	0x000045d0


	//   ....[12]....
        /*00c0*/ 	.word	0x000045f0


	//   ....[13]....
        /*00c4*/ 	.word	0x00004620


	//   ....[14]....
        /*00c8*/ 	.word	0x00004640


	//   ....[15]....
        /*00cc*/ 	.word	0x00004650


	//   ....[16]....
        /*00d0*/ 	.word	0x00006400


	//   ....[17]....
        /*00d4*/ 	.word	0x00006440


	//   ....[18]....
        /*00d8*/ 	.word	0x00006480


	//   ....[19]....
        /*00dc*/ 	.word	0x000064a0


	//   ....[20]....
        /*00e0*/ 	.word	0x000064f0


	//   ....[21]....
        /*00e4*/ 	.word	0x00006520


	//   ....[22]....
        /*00e8*/ 	.word	0x00006540


	//   ....[23]....
        /*00ec*/ 	.word	0x00006570


	//----- nvinfo : EIATTR_EXIT_INSTR_OFFSETS
	.align		4
.L_190:
        /*00f0*/ 	.byte	0x04, 0x1c
        /*00f2*/ 	.short	(.L_192 - .L_191)


	//   ....[0]....
.L_191:
        /*00f4*/ 	.word	0x00000140


	//   ....[1]....
        /*00f8*/ 	.word	0x00007dc0


	//----- nvinfo : EIATTR_CRS_STACK_SIZE
	.align		4
.L_192:
        /*00fc*/ 	.byte	0x04, 0x1e
        /*00fe*/ 	.short	(.L_194 - .L_193)
.L_193:
        /*0100*/ 	.word	0x00000000


	//----- nvinfo : EIATTR_CBANK_PARAM_SIZE
	.align		4
.L_194:
        /*0104*/ 	.byte	0x03, 0x19
        /*0106*/ 	.short	0x01d0


	//----- nvinfo : EIATTR_PARAM_CBANK
	.align		4
        /*0108*/ 	.byte	0x04, 0x0a
        /*010a*/ 	.short	(.L_196 - .L_195)
	.align		4
.L_195:
        /*010c*/ 	.word	index@(.nv.constant0._ZN5flash16flash_fwd_kernelI23Flash_fwd_kernel_traitsILi96ELi128ELi64ELi4ELb0ELb0EN7cutlass6half_tE19Flash_kernel_traitsILi96ELi128ELi64ELi4ES3_EELb0ELb0ELb0ELb0ELb1ELb1ELb0ELb0EEEvNS_16Flash_fwd_paramsE)
        /*0110*/ 	.short	0x0210
        /*0112*/ 	.short	0x01d0


	//----- nvinfo : EIATTR_SW_WAR
	.align		4
.L_196:
        /*0114*/ 	.byte	0x04, 0x36
        /*0116*/ 	.short	(.L_198 - .L_197)
.L_197:
        /*0118*/ 	.word	0x00000008
.L_198:


//--------------------- .nv.info._ZN5flash16flash_fwd_kernelI23Flash_fwd_kernel_traitsILi96ELi128ELi64ELi4ELb0ELb0EN7cutlass6half_tE19Flash_kernel_traitsILi96ELi128ELi64ELi4ES3_EELb0ELb0ELb0ELb0ELb0ELb0ELb0ELb0EEEvNS_16Flash_fwd_paramsE --------------------------
	.section	.nv.info._ZN5flash16flash_fwd_kernelI23Flash_fwd_kernel_traitsILi96ELi128ELi64ELi4ELb0ELb0EN7cutlass6half_tE19Flash_kernel_traitsILi96ELi128ELi64ELi4ES3_EELb0ELb0ELb0ELb0ELb0ELb0ELb0ELb0EEEvNS_16Flash_fwd_paramsE,"",@"SHT_CUDA_INFO"
	.sectionflags	@""
	.align	4


	//----- nvinfo : EIATTR_CUDA_API_VERSION
	.align		4
        /*0000*/ 	.byte	0x04, 0x37
        /*0002*/ 	.short	(.L_200 - .L_199)
.L_199:
        /*0004*/ 	.word	0x00000082


	//----- nvinfo : EIATTR_KPARAM_INFO
	.align		4
.L_200:
        /*0008*/ 	.byte	0x04, 0x17
        /*000a*/ 	.short	(.L_202 - .L_201)
.L_201:
        /*000c*/ 	.word	0x00000000
        /*0010*/ 	.short	0x0000
        /*0012*/ 	.short	0x0000
        /*0014*/ 	.byte	0x00, 0xf0, 0x41, 0x07


	//----- nvinfo : EIATTR_SPARSE_MMA_MASK
	.align		4
.L_202:
        /*0018*/ 	.byte	0x03, 0x50
        /*001a*/ 	.short	0x0000


	//----- nvinfo : EIATTR_MAXREG_COUNT
	.align		4
        /*001c*/ 	.byte	0x03, 0x1b
        /*001e*/ 	.short	0x00ff


	//----- nvinfo : EIATTR_NUM_BARRIERS
	.align		4
        /*0020*/ 	.byte	0x02, 0x4c
        /*0022*/ 	.byte	0x01
	.zero		1


	//----- nvinfo : EIATTR_ANNOTATIONS
	.align		4
        /*0024*/ 	.byte	0x04, 0x55
        /*0026*/ 	.short	(.L_204 - .L_203)


	//   ....[0]....
.L_203:
        /* <DEDUP_REMOVED lines=12> */
        /*00dc*/ 	.byte	0xa0, 0xa7, 0x00, 0x00, 0x01, 0x00, 0x00, 0x00, 0x90, 0xad, 0x00, 0x00


	//----- nvinfo : EIATTR_MERCURY_ISA_VERSION
	.align		4
.L_204:
        /*00e8*/ 	.byte	0x03, 0x5f
        /*00ea*/ 	.short	0x0101


	//----- nvinfo : EIATTR_COOP_GROUP_MASK_REGIDS
	.align		4
        /*00ec*/ 	.byte	0x04, 0x29
        /*00ee*/ 	.short	(.L_206 - .L_205)


	//   ....[0]....
.L_205:
        /*00f0*/ 	.word	0xffffffff


	//   ....[1]....
        /*00f4*/ 	.word	0xffffffff


	//   ....[2]....
        /*00f8*/ 	.word	0xffffffff


	//   ....[3]....
        /*00fc*/ 	.word	0xffffffff


	//   ....[4]....
        /*0100*/ 	.word	0xffffffff


	//   ....[5]....
        /*0104*/ 	.word	0xffffffff


	//   ....[6]....
        /*0108*/ 	.word	0xffffffff


	//   ....[7]....
        /*010c*/ 	.word	0xffffffff


	//   ....[8]....
        /*0110*/ 	.word	0xffffffff


	//   ....[9]....
        /*0114*/ 	.word	0xffffffff


	//   ....[10]....
        /*0118*/ 	.word	0xffffffff


	//   ....[11]....
        /*011c*/ 	.word	0xffffffff


	//   ....[12]....
        /*0120*/ 	.word	0xffffffff


	//   ....[13]....
        /*0124*/ 	.word	0xffffffff


	//   ....[14]....
        /*0128*/ 	.word	0xffffffff


	//   ....[15]....
        /*012c*/ 	.word	0xffffffff


	//   ....[16]....
        /*0130*/ 	.word	0xffffffff


	//   ....[17]....
        /*0134*/ 	.word	0xffffffff


	//   ....[18]....
        /*0138*/ 	.word	0xffffffff


	//   ....[19]....
        /*013c*/ 	.word	0xffffffff


	//   ....[20]....
        /*0140*/ 	.word	0xffffffff


	//   ....[21]....
        /*0144*/ 	.word	0xffffffff


	//   ....[22]....
        /*0148*/ 	.word	0xffffffff


	//   ....[23]....
        /*014c*/ 	.word	0xffffffff


	//----- nvinfo : EIATTR_COOP_GROUP_INSTR_OFFSETS
	.align		4
.L_206:
        /*0150*/ 	.byte	0x04, 0x28
        /*0152*/ 	.short	(.L_208 - .L_207)


	//   ....[0]....
.L_207:
        /*0154*/ 	.word	0x00003b20


	//   ....[1]....
        /*0158*/ 	.word	0x00003c10


	//   ....[2]....
        /*015c*/ 	.word	0x00003c40


	//   ....[3]....
        /*0160*/ 	.word	0x00003c60


	//   ....[4]....
        /*0164*/ 	.word	0x00003d00


	//   ....[5]....
        /*0168*/ 	.word	0x00003d40


	//   ....[6]....
        /*016c*/ 	.word	0x00003e50


	//   ....[7]....
        /*0170*/ 	.word	0x00003fa0


	//   ....[8]....
        /*0174*/ 	.word	0x000069f0


	//   ....[9]....
        /*0178*/ 	.word	0x00006a70


	//   ....[10]....
        /*017c*/ 	.word	0x00006aa0


	//   ....[11]....
        /*0180*/ 	.word	0x00006ac0


	//   ....[12]....
        /*0184*/ 	.word	0x00006b10


	//   ....[13]....
        /*0188*/ 	.word	0x00006b20


	//   ....[14]....
        /*018c*/ 	.word	0x00006b30


	//   ....[15]....
        /*0190*/ 	.word	0x00006b40


	//   ....[16]....
        /*0194*/ 	.word	0x00008910


	//   ....[17]....
        /*0198*/ 	.word	0x00008920


	//   ....[18]....
        /*019c*/ 	.word	0x00008930


	//   ....[19]....
        /*01a0*/ 	.word	0x00008940


	//   ....[20]....
        /*01a4*/ 	.word	0x00008990


	//   ....[21]....
        /*01a8*/ 	.word	0x000089c0


	//   ....[22]....
        /*01ac*/ 	.word	0x00008a00


	//   ....[23]....
        /*01b0*/ 	.word	0x00008a30


	//----- nvinfo : EIATTR_EXIT_INSTR_OFFSETS
	.align		4
.L_208:
        /*01b4*/ 	.byte	0x04, 0x1c
        /*01b6*/ 	.short	(.L_210 - .L_209)


	//   ....[0]....
.L_209:
        /*01b8*/ 	.word	0x00000390


	//   ....[1]....
        /*01bc*/ 	.word	0x0000a640


	//   ....[2]....
        /*01c0*/ 	.word	0x0000a770


	//   ....[3]....
        /*01c4*/ 	.word	0x0000a790


	//   ....[4]....
        /*01c8*/ 	.word	0x0000b3b0


	//   ....[5]....
        /*01cc*/ 	.word	0x0000b440


	//----- nvinfo : EIATTR_CRS_STACK_SIZE
	.align		4
.L_210:
        /*01d0*/ 	.byte	0x04, 0x1e
        /*01d2*/ 	.short	(.L_212 - .L_211)
.L_211:
        /*01d4*/ 	.word	0x00000000


	//----- nvinfo : EIATTR_CBANK_PARAM_SIZE
	.align		4
.L_212:
        /*01d8*/ 	.byte	0x03, 0x19
        /*01da*/ 	.short	0x01d0


	//----- nvinfo : EIATTR_PARAM_CBANK
	.align		4
        /*01dc*/ 	.byte	0x04, 0x0a
        /*01de*/ 	.short	(.L_214 - .L_213)
	.align		4
.L_213:
        /*01e0*/ 	.word	index@(.nv.constant0._ZN5flash16flash_fwd_kernelI23Flash_fwd_kernel_traitsILi96ELi128ELi64ELi4ELb0ELb0EN7cutlass6half_tE19Flash_kernel_traitsILi96ELi128ELi64ELi4ES3_EELb0ELb0ELb0ELb0ELb0ELb0ELb0ELb0EEEvNS_16Flash_fwd_paramsE)
        /*01e4*/ 	.short	0x0210
        /*01e6*/ 	.short	0x01d0


	//----- nvinfo : EIATTR_SW_WAR
	.align		4
.L_214:
        /*01e8*/ 	.byte	0x04, 0x36
        /*01ea*/ 	.short	(.L_216 - .L_215)
.L_215:
        /*01ec*/ 	.word	0x00000008
.L_216:


//--------------------- .nv.info._ZN5flash16flash_fwd_kernelI23Flash_fwd_kernel_traitsILi96ELi128ELi64ELi4ELb0ELb0EN7cutlass6half_tE19Flash_kernel_traitsILi96ELi128ELi64ELi4ES3_EELb0ELb0ELb0ELb1ELb0ELb0ELb0ELb0EEEvNS_16Flash_fwd_paramsE --------------------------
	.section	.nv.info._ZN5flash16flash_fwd_kernelI23Flash_fwd_kernel_traitsILi96ELi128ELi64ELi4ELb0ELb0EN7cutlass6half_tE19Flash_kernel_traitsILi96ELi128ELi64ELi4ES3_EELb0ELb0ELb0ELb1ELb0ELb0ELb0ELb0EEEvNS_16Flash_fwd_paramsE,"",@"SHT_CUDA_INFO"
	.sectionflags	@""
	.align	4


	//----- nvinfo : EIATTR_CUDA_API_VERSION
	.align		4
        /*0000*/ 	.byte	0x04, 0x37
        /*0002*/ 	.short	(.L_218 - .L_217)
.L_217:
        /*0004*/ 	.word	0x00000082


	//----- nvinfo : EIATTR_KPARAM_INFO
	.align		4
.L_218:
        /*0008*/ 	.byte	0x04, 0x17
        /*000a*/ 	.short	(.L_220 - .L_219)
.L_219:
        /*000c*/ 	.word	0x00000000
        /*0010*/ 	.short	0x0000
        /*0012*/ 	.short	0x0000
        /*0014*/ 	.byte	0x00, 0xf0, 0x41, 0x07


	//----- nvinfo : EIATTR_SPARSE_MMA_MASK
	.align		4
.L_220:
        /*0018*/ 	.byte	0x03, 0x50
        /*001a*/ 	.short	0x0000


	//----- nvinfo : EIATTR_MAXREG_COUNT
	.align		4
        /*001c*/ 	.byte	0x03, 0x1b
        /*001e*/ 	.short	0x00ff


	//----- nvinfo : EIATTR_NUM_BARRIERS
	.align		4
        /*0020*/ 	.byte	0x02, 0x4c
        /*0022*/ 	.byte	0x01
	.zero		1


	//----- nvinfo : EIATTR_ANNOTATIONS
	.align		4
        /*0024*/ 	.byte	0x04, 0x55
        /*0026*/ 	.short	(.L_222 - .L_221)


	//   ....[0]....
.L_221:
        /* <DEDUP_REMOVED lines=13> */


	//----- nvinfo : EIATTR_MERCURY_ISA_VERSION
	.align		4
.L_222:
        /*00e8*/ 	.byte	0x03, 0x5f
        /*00ea*/ 	.short	0x0101


	//----- nvinfo : EIATTR_COOP_GROUP_MASK_REGIDS
	.align		4
        /*00ec*/ 	.byte	0x04, 0x29
        /*00ee*/ 	.short	(.L_224 - .L_223)


	//   ....[0]....
.L_223:
        /*00f0*/ 	.word	0xffffffff


	//   ....[1]....
        /*00f4*/ 	.word	0xffffffff


	//   ....[2]....
        /*00f8*/ 	.word	0xffffffff


	//   ....[3]....
        /*00fc*/ 	.word	0xffffffff


	//   ....[4]....
        /*0100*/ 	.word	0xffffffff


	//   ....[5]....
        /*0104*/ 	.word	0xffffffff


	//   ....[6]....
        /*0108*/ 	.word	0xffffffff


	//   ....[7]....
        /*010c*/ 	.word	0xffffffff


	//   ....[8]....
        /*0110*/ 	.word	0xffffffff


	//   ....[9]....
        /*0114*/ 	.word	0xffffffff


	//   ....[10]....
        /*0118*/ 	.word	0xffffffff


	//   ....[11]....
        /*011c*/ 	.word	0xffffffff


	//   ....[12]....
        /*0120*/ 	.word	0xffffffff


	//   ....[13]....
        /*0124*/ 	.word	0xffffffff


	//   ....[14]....
        /*0128*/ 	.word	0xffffffff


	//   ....[15]....
        /*012c*/ 	.word	0xffffffff


	//   ....[16]....
        /*0130*/ 	.word	0xffffffff


	//   ....[17]....
        /*0134*/ 	.word	0xffffffff


	//   ....[18]....
        /*0138*/ 	.word	0xffffffff


	//   ....[19]....
        /*013c*/ 	.word	0xffffffff


	//   ....[20]....
        /*0140*/ 	.word	0xffffffff


	//   ....[21]....
        /*0144*/ 	.word	0xffffffff


	//   ....[22]....
        /*0148*/ 	.word	0xffffffff


	//   ....[23]....
        /*014c*/ 	.word	0xffffffff


	//----- nvinfo : EIATTR_COOP_GROUP_INSTR_OFFSETS
	.align		4
.L_224:
        /*0150*/ 	.byte	0x04, 0x28
        /*0152*/ 	.short	(.L_226 - .L_225)


	//   ....[0]....
.L_225:
        /*0154*/ 	.word	0x00005030


	//   ....[1]....
        /*0158*/ 	.word	0x000050a0


	//   ....[2]....
        /*015c*/ 	.word	0x00005130


	//   ....[3]....
        /*0160*/ 	.word	0x00005190


	//   ....[4]....
        /*0164*/ 	.word	0x000051a0


	//   ....[5]....
        /*0168*/ 	.word	0x00005210


	//   ....[6]....
        /*016c*/ 	.word	0x000055f0


	//   ....[7]....
        /*0170*/ 	.word	0x00005680


	//   ....[8]....
        /*0174*/ 	.word	0x00008e90


	//   ....[9]....
        /*0178*/ 	.word	0x00008ef0


	//   ....[10]....
        /*017c*/ 	.word	0x00008f70


	//   ....[11]....
        /*0180*/ 	.word	0x00008f80


	//   ....[12]....
        /*0184*/ 	.word	0x00008fa0


	//   ....[13]....
        /*0188*/ 	.word	0x00008fc0


	//   ....[14]....
        /*018c*/ 	.word	0x00008ff0


	//   ....[15]....
        /*0190*/ 	.word	0x00009000


	//   ....[16]....
        /*0194*/ 	.word	0x0000adf0


	//   ....[17]....
        /*0198*/ 	.word	0x0000ae00


	//   ....[18]....
        /*019c*/ 	.word	0x0000ae10


	//   ....[19]....
        /*01a0*/ 	.word	0x0000ae20


	//   ....[20]....
        /*01a4*/ 	.word	0x0000ae60


	//   ....[21]....
        /*01a8*/ 	.word	0x0000aeb0


	//   ....[22]....
        /*01ac*/ 	.word	0x0000aef0


	//   ....[23]....
        /*01b0*/ 	.word	0x0000af20


	//----- nvinfo : EIATTR_EXIT_INSTR_OFFSETS
	.align		4
.L_226:
        /*01b4*/ 	.byte	0x04, 0x1c
        /*01b6*/ 	.short	(.L_228 - .L_227)


	//   ....[0]....
.L_227:
        /*01b8*/ 	.word	0x00000390


	//   ....[1]....
        /*01bc*/ 	.word	0x0000cae0


	//   ....[2]....
        /*01c0*/ 	.word	0x0000cc10


	//   ....[3]....
        /*01c4*/ 	.word	0x0000cc30


	//   ....[4]....
        /*01c8*/ 	.word	0x0000d850


	//   ....[5]....
        /*01cc*/ 	.word	0x0000d8e0


	//----- nvinfo : EIATTR_CRS_STACK_SIZE
	.align		4
.L_228:
        /*01d0*/ 	.byte	0x04, 0x1e
        /*01d2*/ 	.short	(.L_230 - .L_229)
.L_229:
        /*01d4*/ 	.word	0x00000000


	//----- nvinfo : EIATTR_CBANK_PARAM_SIZE
	.align		4
.L_230:
        /*01d8*/ 	.byte	0x03, 0x19
        /*01da*/ 	.short	0x01d0


	//----- nvinfo : EIATTR_PARAM_CBANK
	.align		4
        /*01dc*/ 	.byte	0x04, 0x0a
        /*01de*/ 	.short	(.L_232 - .L_231)
	.align		4
.L_231:
        /*01e0*/ 	.word	index@(.nv.constant0._ZN5flash16flash_fwd_kernelI23Flash_fwd_kernel_traitsILi96ELi128ELi64ELi4ELb0ELb0EN7cutlass6half_tE19Flash_kernel_traitsILi96ELi128ELi64ELi4ES3_EELb0ELb0ELb0ELb1ELb0ELb0ELb0ELb0EEEvNS_16Flash_fwd_paramsE)
        /*01e4*/ 	.short	0x0210
        /*01e6*/ 	.short	0x01d0


	//----- nvinfo : EIATTR_SW_WAR
	.align		4
.L_232:
        /*01e8*/ 	.byte	0x04, 0x36
        /*01ea*/ 	.short	(.L_234 - .L_233)
.L_233:
        /*01ec*/ 	.word	0x00000008
.L_234:


//--------------------- .nv.info._ZN5flash16flash_fwd_kernelI23Flash_fwd_kernel_traitsILi96ELi128ELi64ELi4ELb0ELb0EN7cutlass6half_tE19Flash_kernel_traitsILi96ELi128ELi64ELi4ES3_EELb0ELb0ELb1ELb0ELb0ELb1ELb0ELb0EEEvNS_16Flash_fwd_paramsE --------------------------
	.section	.nv.info._ZN5flash16flash_fwd_kernelI23Flash_fwd_kernel_traitsILi96ELi128ELi64ELi4ELb0ELb0EN7cutlass6half_tE19Flash_kernel_traitsILi96ELi128ELi64ELi4ES3_EELb0ELb0ELb1ELb0ELb0ELb1ELb0ELb0EEEvNS_16Flash_fwd_paramsE,"",@"SHT_CUDA_INFO"
	.sectionflags	@""
	.align	4


	//----- nvinfo : EIATTR_CUDA_API_VERSION
	.align		4
        /*0000*/ 	.byte	0x04, 0x37
        /*0002*/ 	.short	(.L_236 - .L_235)
.L_235:
        /*0004*/ 	.word	0x00000082


	//----- nvinfo : EIATTR_KPARAM_INFO
	.align		4
.L_236:
        /*0008*/ 	.byte	0x04, 0x17
        /*000a*/ 	.short	(.L_238 - .L_237)
.L_237:
        /*000c*/ 	.word	0x00000000
        /*0010*/ 	.short	0x0000
        /*0012*/ 	.short	0x0000
        /*0014*/ 	.byte	0x00, 0xf0, 0x41, 0x07


	//----- nvinfo : EIATTR_SPARSE_MMA_MASK
	.align		4
.L_238:
        /*0018*/ 	.byte	0x03, 0x50
        /*001a*/ 	.short	0x0000


	//----- nvinfo : EIATTR_MAXREG_COUNT
	.align		4
        /*001c*/ 	.byte	0x03, 0x1b
        /*001e*/ 	.short	0x00ff


	//----- nvinfo : EIATTR_NUM_BARRIERS
	.align		4
        /*0020*/ 	.byte	0x02, 0x4c
        /*0022*/ 	.byte	0x01
	.zero		1


	//----- nvinfo : EIATTR_ANNOTATIONS
	.align		4
        /*0024*/ 	.byte	0x04, 0x55
        /*0026*/ 	.short	(.L_240 - .L_239)


	//   ....[0]....
.L_239:
        /* <DEDUP_REMOVED lines=25> */


	//----- nvinfo : EIATTR_MERCURY_ISA_VERSION
	.align		4
.L_240:
        /*01a0*/ 	.byte	0x03, 0x5f
        /*01a2*/ 	.short	0x0101


	//----- nvinfo : EIATTR_COOP_GROUP_MASK_REGIDS
	.align		4
        /*01a4*/ 	.byte	0x04, 0x29
        /*01a6*/ 	.short	(.L_242 - .L_241)


	//   ....[0]....
.L_241:
        /*01a8*/ 	.word	0xffffffff


	//   ....[1]....
        /*01ac*/ 	.word	0xffffffff


	//   ....[2]....
        /*01b0*/ 	.word	0xffffffff


	//   ....[3]....
        /*01b4*/ 	.word	0xffffffff


	//   ....[4]....
        /*01b8*/ 	.word	0xffffffff


	//   ....[5]....
        /*01bc*/ 	.word	0xffffffff


	//   ....[6]....
        /*01c0*/ 	.word	0xffffffff


	//   ....[7]....
        /*01c4*/ 	.word	0xffffffff


	//   ....[8]....
        /*01c8*/ 	.word	0xffffffff


	//   ....[9]....
        /*01cc*/ 	.word	0xffffffff


	//   ....[10]....
        /*01d0*/ 	.word	0xffffffff


	//   ....[11]....
        /*01d4*/ 	.word	0xffffffff


	//   ....[12]....
        /*01d8*/ 	.word	0xffffffff


	//   ....[13]....
        /*01dc*/ 	.word	0xffffffff


	//   ....[14]....
        /*01e0*/ 	.word	0xffffffff


	//   ....[15]....
        /*01e4*/ 	.word	0xffffffff


	//   ....[16]....
        /*01e8*/ 	.word	0xffffffff


	//   ....[17]....
        /*01ec*/ 	.word	0xffffffff


	//   ....[18]....
        /*01f0*/ 	.word	0xffffffff


	//   ....[19]....
        /*01f4*/ 	.word	0xffffffff


	//   ....[20]....
        /*01f8*/ 	.word	0xffffffff


	//   ....[21]....
        /*01fc*/ 	.word	0xffffffff


	//   ....[22]....
        /*0200*/ 	.word	0xffffffff


	//   ....[23]....
        /*0204*/ 	.word	0xffffffff


	//   ....[24]....
        /*0208*/ 	.word	0xffffffff


	//   ....[25]....
        /*020c*/ 	.word	0xffffffff


	//   ....[26]....
        /*0210*/ 	.word	0xffffffff


	//   ....[27]....
        /*0214*/ 	.word	0xffffffff


	//   ....[28]....
        /*0218*/ 	.word	0xffffffff


	//   ....[29]....
        /*021c*/ 	.word	0xffffffff


	//   ....[30]....
        /*0220*/ 	.word	0xffffffff


	//   ....[31]....
        /*0224*/ 	.word	0xffffffff


	//   ....[32]....
        /*0228*/ 	.word	0xffffffff


	//   ....[33]....
        /*022c*/ 	.word	0xffffffff


	//   ....[34]....
        /*0230*/ 	.word	0xffffffff


	//   ....[35]....
        /*0234*/ 	.word	0xffffffff


	//   ....[36]....
        /*0238*/ 	.word	0xffffffff


	//   ....[37]....
        /*023c*/ 	.word	0xffffffff


	//   ....[38]....
        /*0240*/ 	.word	0xffffffff


	//   ....[39]....
        /*0244*/ 	.word	0xffffffff


	//----- nvinfo : EIATTR_COOP_GROUP_INSTR_OFFSETS
	.align		4
.L_242:
        /*0248*/ 	.byte	0x04, 0x28
        /*024a*/ 	.short	(.L_244 - .L_243)


	//   ....[0]....
.L_243:
        /*024c*/ 	.word	0x00004030


	//   ....[1]....
        /*0250*/ 	.word	0x000040a0


	//   ....[2]....
        /*0254*/ 	.word	0x000041a0


	//   ....[3]....
        /*0258*/ 	.word	0x000041e0


	//   ....[4]....
        /*025c*/ 	.word	0x00004260


	//   ....[5]....
        /*0260*/ 	.word	0x000043d0


	//   ....[6]....
        /*0264*/ 	.word	0x00004680


	//   ....[7]....
        /*0268*/ 	.word	0x00004810


	//   ....[8]....
        /*026c*/ 	.word	0x00007980


	//   ....[9]....
        /*0270*/ 	.word	0x00007ae0


	//   ....[10]....
        /*0274*/ 	.word	0x00007d00


	//   ....[11]....
        /*0278*/ 	.word	0x00007df0


	//   ....[12]....
        /*027c*/ 	.word	0x00007f00


	//   ....[13]....
        /*0280*/ 	.word	0x00007f50


	//   ....[14]....
        /*0284*/ 	.word	0x00007f60


	//   ....[15]....
        /*0288*/ 	.word	0x00008110


	//   ....[16]....
        /*028c*/ 	.word	0x0000bb80


	//   ....[17]....
        /*0290*/ 	.word	0x0000bcf0


	//   ....[18]....
        /*0294*/ 	.word	0x0000bf30


	//   ....[19]....
        /*0298*/ 	.word	0x0000c040


	//   ....[20]....
        /*029c*/ 	.word	0x0000c0f0


	//   ....[21]....
        /*02a0*/ 	.word	0x0000c130


	//   ....[22]....
        /*02a4*/ 	.word	0x0000c160


	//   ....[23]....
        /*02a8*/ 	.word	0x0000c210


	//   ....[24]....
        /*02ac*/ 	.word	0x000101e0


	//   ....[25]....
        /*02b0*/ 	.word	0x00010340


	//   ....[26]....
        /*02b4*/ 	.word	0x00010460


	//   ....[27]....
        /*02b8*/ 	.word	0x00010520


	//   ....[28]....
        /*02bc*/ 	.word	0x00010650


	//   ....[29]....
        /*02c0*/ 	.word	0x00010680


	//   ....[30]....
        /*02c4*/ 	.word	0x00010750


	//   ....[31]....
        /*02c8*/ 	.word	0x00010780


	//   ....[32]....
        /*02cc*/ 	.word	0x000129c0


	//   ....[33]....
        /*02d0*/ 	.word	0x000129d0


	//   ....[34]....
        /*02d4*/ 	.word	0x000129e0


	//   ....[35]....
        /*02d8*/ 	.word	0x000129f0


	//   ....[36]....
        /*02dc*/ 	.word	0x00012a20


	//   ....[37]....
        /*02e0*/ 	.word	0x00012a40


	//   ....[38]....
        /*02e4*/ 	.word	0x00012a60


	//   ....[39]....
        /*02e8*/ 	.word	0x00012a70


	//----- nvinfo : EIATTR_EXIT_INSTR_OFFSETS
	.align		4
.L_244:
        /*02ec*/ 	.byte	0x04, 0x1c
        /*02ee*/ 	.short	(.L_246 - .L_245)


	//   ....[0]....
.L_245:
        /*02f0*/ 	.word	0x000004b0


	//   ....[1]....
        /*02f4*/ 	.word	0x00001140


	//   ....[2]....
        /*02f8*/ 	.word	0x000011d0


	//   ....[3]....
        /*02fc*/ 	.word	0x00014600


	//   ....[4]....
        /*0300*/ 	.word	0x00014700


	//----- nvinfo : EIATTR_CRS_STACK_SIZE
	.align		4
.L_246:
        /*0304*/ 	.byte	0x04, 0x1e
        /*0306*/ 	.short	(.L_248 - .L_247)
.L_247:
        /*0308*/ 	.word	0x00000000


	//----- nvinfo : EIATTR_CBANK_PARAM_SIZE
	.align		4
.L_248:
        /*030c*/ 	.byte	0x03, 0x19
        /*030e*/ 	.short	0x01d0


	//----- nvinfo : EIATTR_PARAM_CBANK
	.align		4
        /*0310*/ 	.byte	0x04, 0x0a
        /*0312*/ 	.short	(.L_250 - .L_249)
	.align		4
.L_249:
        /*0314*/ 	.word	index@(.nv.constant0._ZN5flash16flash_fwd_kernelI23Flash_fwd_kernel_traitsILi96ELi128ELi64ELi4ELb0ELb0EN7cutlass6half_tE19Flash_kernel_traitsILi96ELi128ELi64ELi4ES3_EELb0ELb0ELb1ELb0ELb0ELb1ELb0ELb0EEEvNS_16Flash_fwd_paramsE)
        /*0318*/ 	.short	0x0210
        /*031a*/ 	.short	0x01d0


	//----- nvinfo : EIATTR_SW_WAR
	.align		4
.L_250:
        /*031c*/ 	.byte	0x04, 0x36
        /*031e*/ 	.short	(.L_252 - .L_251)
.L_251:
        /*0320*/ 	.word	0x00000008
.L_252:


//--------------------- .nv.info._ZN5flash16flash_fwd_kernelI23Flash_fwd_kernel_traitsILi96ELi128ELi64ELi4ELb0ELb0EN7cutlass6half_tE19Flash_kernel_traitsILi96ELi128ELi64ELi4ES3_EELb0ELb0ELb1ELb0ELb0ELb0ELb0ELb0EEEvNS_16Flash_fwd_paramsE --------------------------
	.section	.nv.info._ZN5flash16flash_fwd_kernelI23Flash_fwd_kernel_traitsILi96ELi128ELi64ELi4ELb0ELb0EN7cutlass6half_tE19Flash_kernel_traitsILi96ELi128ELi64ELi4ES3_EELb0ELb0ELb1ELb0ELb0ELb0ELb0ELb0EEEvNS_16Flash_fwd_paramsE,"",@"SHT_CUDA_INFO"
	.sectionflags	@""
	.align	4


	//----- nvinfo : EIATTR_CUDA_API_VERSION
	.align		4
        /*0000*/ 	.byte	0x04, 0x37
        /*0002*/ 	.short	(.L_254 - .L_253)
.L_253:
        /*0004*/ 	.word	0x00000082


	//----- nvinfo : EIATTR_KPARAM_INFO
	.align		4
.L_254:
        /*0008*/ 	.byte	0x04, 0x17
        /*000a*/ 	.short	(.L_256 - .L_255)
.L_255:
        /*000c*/ 	.word	0x00000000
        /*0010*/ 	.short	0x0000
        /*0012*/ 	.short	0x0000
        /*0014*/ 	.byte	0x00, 0xf0, 0x41, 0x07


	//----- nvinfo : EIATTR_SPARSE_MMA_MASK
	.align		4
.L_256:
        /*0018*/ 	.byte	0x03, 0x50
        /*001a*/ 	.short	0x0000


	//----- nvinfo : EIATTR_MAXREG_COUNT
	.align		4
        /*001c*/ 	.byte	0x03, 0x1b
        /*001e*/ 	.short	0x00ff


	//----- nvinfo : EIATTR_NUM_BARRIERS
	.align		4
        /*0020*/ 	.byte	0x02, 0x4c
        /*0022*/ 	.byte	0x01
	.zero		1


	//----- nvinfo : EIATTR_ANNOTATIONS
	.align		4
        /*0024*/ 	.byte	0x04, 0x55
        /*0026*/ 	.short	(.L_258 - .L_257)


	//   ....[0]....
.L_257:
        /* <DEDUP_REMOVED lines=31> */


	//----- nvinfo : EIATTR_MERCURY_ISA_VERSION
	.align		4
.L_258:
        /*0200*/ 	.byte	0x03, 0x5f
        /*0202*/ 	.short	0x0101


	//----- nvinfo : EIATTR_COOP_GROUP_MASK_REGIDS
	.align		4
        /*0204*/ 	.byte	0x04, 0x29
        /*0206*/ 	.short	(.L_260 - .L_259)


	//   ....[0]....
.L_259:
        /*0208*/ 	.word	0xffffffff


	//   ....[1]....
        /*020c*/ 	.word	0xffffffff


	//   ....[2]....
        /*0210*/ 	.word	0xffffffff


	//   ....[3]....
        /*0214*/ 	.word	0xffffffff


	//   ....[4]....
        /*0218*/ 	.word	0xffffffff


	//   ....[5]....
        /*021c*/ 	.word	0xffffffff


	//   ....[6]....
        /*0220*/ 	.word	0xffffffff


	//   ....[7]....
        /*0224*/ 	.word	0xffffffff


	//   ....[8]....
        /*0228*/ 	.word	0xffffffff


	//   ....[9]....
        /*022c*/ 	.word	0xffffffff


	//   ....[10]....
        /*0230*/ 	.word	0xffffffff


	//   ....[11]....
        /*0234*/ 	.word	0xffffffff


	//   ....[12]....
        /*0238*/ 	.word	0xffffffff


	//   ....[13]....
        /*023c*/ 	.word	0xffffffff


	//   ....[14]....
        /*0240*/ 	.word	0xffffffff


	//   ....[15]....
        /*0244*/ 	.word	0xffffffff


	//   ....[16]....
        /*0248*/ 	.word	0xffffffff


	//   ....[17]....
        /*024c*/ 	.word	0xffffffff


	//   ....[18]....
        /*0250*/ 	.word	0xffffffff


	//   ....[19]....
        /*0254*/ 	.word	0xffffffff


	//   ....[20]....
        /*0258*/ 	.word	0xffffffff


	//   ....[21]....
        /*025c*/ 	.word	0xffffffff


	//   ....[22]....
        /*0260*/ 	.word	0xffffffff


	//   ....[23]....
        /*0264*/ 	.word	0xffffffff


	//   ....[24]....
        /*0268*/ 	.word	0xffffffff


	//   ....[25]....
        /*026c*/ 	.word	0xffffffff


	//   ....[26]....
        /*0270*/ 	.word	0xffffffff


	//   ....[27]....
        /*0274*/ 	.word	0xffffffff


	//   ....[28]....
        /*0278*/ 	.word	0xffffffff


	//   ....[29]....
        /*027c*/ 	.word	0xffffffff


	//   ....[30]....
        /*0280*/ 	.word	0xffffffff


	//   ....[31]....
        /*0284*/ 	.word	0xffffffff


	//   ....[32]....
        /*0288*/ 	.word	0xffffffff


	//   ....[33]....
        /*028c*/ 	.word	0xffffffff


	//   ....[34]....
        /*0290*/ 	.word	0xffffffff


	//   ....[35]....
        /*0294*/ 	.word	0xffffffff


	//   ....[36]....
        /*0298*/ 	.word	0xffffffff


	//   ....[37]....
        /*029c*/ 	.word	0xffffffff


	//   ....[38]....
        /*02a0*/ 	.word	0xffffffff


	//   ....[39]....
        /*02a4*/ 	.word	0xffffffff


	//----- nvinfo : EIATTR_COOP_GROUP_INSTR_OFFSETS
	.align		4
.L_260:
        /*02a8*/ 	.byte	0x04, 0x28
        /*02aa*/ 	.short	(.L_262 - .L_261)


	//   ....[0]....
.L_261:
        /*02ac*/ 	.word	0x000052d0


	//   ....[1]....
        /*02b0*/ 	.word	0x00005390


	//   ....[2]....
        /*02b4*/ 	.word	0x000053f0


	//   ....[3]....
        /*02b8*/ 	.word	0x00005410


	//   ....[4]....
        /*02bc*/ 	.word	0x000054a0


	//   ....[5]....
        /*02c0*/ 	.word	0x00005510


	//   ....[6]....
        /*02c4*/ 	.word	0x000055e0


	//   ....[7]....
        /*02c8*/ 	.word	0x00005730


	//   ....[8]....
        /*02cc*/ 	.word	0x00008f20


	//   ....[9]....
        /*02d0*/ 	.word	0x00009030


	//   ....[10]....
        /*02d4*/ 	.word	0x00009140


	//   ....[11]....
        /*02d8*/ 	.word	0x00009250


	//   ....[12]....
        /*02dc*/ 	.word	0x00009270


	//   ....[13]....
        /*02e0*/ 	.word	0x000092f0


	//   ....[14]....
        /*02e4*/ 	.word	0x00009320


	//   ....[15]....
        /*02e8*/ 	.word	0x000094f0


	//   ....[16]....
        /*02ec*/ 	.word	0x0000d050


	//   ....[17]....
        /*02f0*/ 	.word	0x0000d200


	//   ....[18]....
        /*02f4*/ 	.word	0x0000d490


	//   ....[19]....
        /*02f8*/ 	.word	0x0000d5d0


	//   ....[20]....
        /*02fc*/ 	.word	0x0000d6d0


	//   ....[21]....
        /*0300*/ 	.word	0x0000d6f0


	//   ....[22]....
        /*0304*/ 	.word	0x0000d700


	//   ....[23]....
        /*0308*/ 	.word	0x0000d740


	//   ....[24]....
        /*030c*/ 	.word	0x00012290


	//   ....[25]....
        /*0310*/ 	.word	0x00012380


	//   ....[26]....
        /*0314*/ 	.word	0x00012480


	//   ....[27]....
        /*0318*/ 	.word	0x000124b0


	//   ....[28]....
        /*031c*/ 	.word	0x000127d0


	//   ....[29]....
        /*0320*/ 	.word	0x000127f0


	//   ....[30]....
        /*0324*/ 	.word	0x00012860


	//   ....[31]....
        /*0328*/ 	.word	0x00012890


	//   ....[32]....
        /*032c*/ 	.word	0x00014bd0


	//   ....[33]....
        /*0330*/ 	.word	0x00014be0


	//   ....[34]....
        /*0334*/ 	.word	0x00014bf0


	//   ....[35]....
        /*0338*/ 	.word	0x00014c00


	//   ....[36]....
        /*033c*/ 	.word	0x00014c30


	//   ....[37]....
        /*0340*/ 	.word	0x00014c50


	//   ....[38]....
        /*0344*/ 	.word	0x00014c70


	//   ....[39]....
        /*0348*/ 	.word	0x00014c90


	//----- nvinfo : EIATTR_EXIT_INSTR_OFFSETS
	.align		4
.L_262:
        /*034c*/ 	.byte	0x04, 0x1c
        /*034e*/ 	.short	(.L_264 - .L_263)


	//   ....[0]....
.L_263:
        /*0350*/ 	.word	0x000004b0


	//   ....[1]....
        /*0354*/ 	.word	0x00001270


	//   ....[2]....
        /*0358*/ 	.word	0x00001300


	//   ....[3]....
        /*035c*/ 	.word	0x00016910


	//   ....[4]....
        /*0360*/ 	.word	0x00016a40


	//   ....[5]....
        /*0364*/ 	.word	0x00016a60


	//----- nvinfo : EIATTR_CRS_STACK_SIZE
	.align		4
.L_264:
        /*0368*/ 	.byte	0x04, 0x1e
        /*036a*/ 	.short	(.L_266 - .L_265)
.L_265:
        /*036c*/ 	.word	0x00000000


	//----- nvinfo : EIATTR_CBANK_PARAM_SIZE
	.align		4
.L_266:
        /*0370*/ 	.byte	0x03, 0x19
        /*0372*/ 	.short	0x01d0


	//----- nvinfo : EIATTR_PARAM_CBANK
	.align		4
        /*0374*/ 	.byte	0x04, 0x0a
        /*0376*/ 	.short	(.L_268 - .L_267)
	.align		4
.L_267:
        /*0378*/ 	.word	index@(.nv.constant0._ZN5flash16flash_fwd_kernelI23Flash_fwd_kernel_traitsILi96ELi128ELi64ELi4ELb0ELb0EN7cutlass6half_tE19Flash_kernel_traitsILi96ELi128ELi64ELi4ES3_EELb0ELb0ELb1ELb0ELb0ELb0ELb0ELb0EEEvNS_16Flash_fwd_paramsE)
        /*037c*/ 	.short	0x0210
        /*037e*/ 	.short	0x01d0


	//----- nvinfo : EIATTR_SW_WAR
	.align		4
.L_268:
        /*0380*/ 	.byte	0x04, 0x36
        /*0382*/ 	.short	(.L_270 - .L_269)
.L_269:
        /*0384*/ 	.word	0x00000008
.L_270:


//--------------------- .nv.info._ZN5flash16flash_fwd_kernelI23Flash_fwd_kernel_traitsILi96ELi128ELi64ELi4ELb0ELb0EN7cutlass6half_tE19Flash_kernel_traitsILi96ELi128ELi64ELi4ES3_EELb0ELb0ELb1ELb1ELb0ELb0ELb0ELb0EEEvNS_16Flash_fwd_paramsE --------------------------
	.section	.nv.info._ZN5flash16flash_fwd_kernelI23Flash_fwd_kernel_traitsILi96ELi128ELi64ELi4ELb0ELb0EN7cutlass6half_tE19Flash_kernel_traitsILi96ELi128ELi64ELi4ES3_EELb0ELb0ELb1ELb1ELb0ELb0ELb0ELb0EEEvNS_16Flash_fwd_paramsE,"",@"SHT_CUDA_INFO"
	.sectionflags	@""
	.align	4


	//----- nvinfo : EIATTR_CUDA_API_VERSION
	.align		4
        /*0000*/ 	.byte	0x04, 0x37
        /*0002*/ 	.short	(.L_272 - .L_271)
.L_271:
        /*0004*/ 	.word	0x00000082


	//----- nvinfo : EIATTR_KPARAM_INFO
	.align		4
.L_272:
        /*0008*/ 	.byte	0x04, 0x17
        /*000a*/ 	.short	(.L_274 - .L_273)
.L_273:
        /*000c*/ 	.word	0x00000000
        /*0010*/ 	.short	0x0000
        /*0012*/ 	.short	0x0000
        /*0014*/ 	.byte	0x00, 0xf0, 0x41, 0x07


	//----- nvinfo : EIATTR_SPARSE_MMA_MASK
	.align		4
.L_274:
        /*0018*/ 	.byte	0x03, 0x50
        /*001a*/ 	.short	0x0000


	//----- nvinfo : EIATTR_MAXREG_COUNT
	.align		4
        /*001c*/ 	.byte	0x03, 0x1b
        /*001e*/ 	.short	0x00ff


	//----- nvinfo : EIATTR_NUM_BARRIERS
	.align		4
        /*0020*/ 	.byte	0x02, 0x4c
        /*0022*/ 	.byte	0x01
	.zero		1


	//----- nvinfo : EIATTR_ANNOTATIONS
	.align		4
        /*0024*/ 	.byte	0x04, 0x55
        /*0026*/ 	.short	(.L_276 - .L_275)


	//   ....[0]....
.L_275:
        /* <DEDUP_REMOVED lines=33> */


	//----- nvinfo : EIATTR_MERCURY_ISA_VERSION
	.align		4
.L_276:
        /*0220*/ 	.byte	0x03, 0x5f
        /*0222*/ 	.short	0x0101


	//----- nvinfo : EIATTR_COOP_GROUP_MASK_REGIDS
	.align		4
        /*0224*/ 	.byte	0x04, 0x29
        /*0226*/ 	.short	(.L_278 - .L_277)


	//   ....[0]....
.L_277:
        /*0228*/ 	.word	0xffffffff


	//   ....[1]....
        /*022c*/ 	.word	0xffffffff


	//   ....[2]....
        /*0230*/ 	.word	0xffffffff


	//   ....[3]....
        /*0234*/ 	.word	0xffffffff


	//   ....[4]....
        /*0238*/ 	.word	0xffffffff


	//   ....[5]....
        /*023c*/ 	.word	0xffffffff


	//   ....[6]....
        /*0240*/ 	.word	0xffffffff


	//   ....[7]....
        /*0244*/ 	.word	0xffffffff


	//   ....[8]....
        /*0248*/ 	.word	0xffffffff


	//   ....[9]....
        /*024c*/ 	.word	0xffffffff


	//   ....[10]....
        /*0250*/ 	.word	0xffffffff


	//   ....[11]....
        /*0254*/ 	.word	0xffffffff


	//   ....[12]....
        /*0258*/ 	.word	0xffffffff


	//   ....[13]....
        /*025c*/ 	.word	0xffffffff


	//   ....[14]....
        /*0260*/ 	.word	0xffffffff


	//   ....[15]....
        /*0264*/ 	.word	0xffffffff


	//   ....[16]....
        /*0268*/ 	.word	0xffffffff


	//   ....[17]....
        /*026c*/ 	.word	0xffffffff


	//   ....[18]....
        /*0270*/ 	.word	0xffffffff


	//   ....[19]....
        /*0274*/ 	.word	0xffffffff


	//   ....[20]....
        /*0278*/ 	.word	0xffffffff


	//   ....[21]....
        /*027c*/ 	.word	0xffffffff


	//   ....[22]....
        /*0280*/ 	.word	0xffffffff


	//   ....[23]....
        /*0284*/ 	.word	0xffffffff


	//   ....[24]....
        /*0288*/ 	.word	0xffffffff


	//   ....[25]....
        /*028c*/ 	.word	0xffffffff


	//   ....[26]....
        /*0290*/ 	.word	0xffffffff


	//   ....[27]....
        /*0294*/ 	.word	0xffffffff


	//   ....[28]....
        /*0298*/ 	.word	0xffffffff


	//   ....[29]....
        /*029c*/ 	.word	0xffffffff


	//   ....[30]....
        /*02a0*/ 	.word	0xffffffff


	//   ....[31]....
        /*02a4*/ 	.word	0xffffffff


	//   ....[32]....
        /*02a8*/ 	.word	0xffffffff


	//   ....[33]....
        /*02ac*/ 	.word	0xffffffff


	//   ....[34]....
        /*02b0*/ 	.word	0xffffffff


	//   ....[35]....
        /*02b4*/ 	.word	0xffffffff


	//   ....[36]....
        /*02b8*/ 	.word	0xffffffff


	//   ....[37]....
        /*02bc*/ 	.word	0xffffffff


	//   ....[38]....
        /*02c0*/ 	.word	0xffffffff


	//   ....[39]....
        /*02c4*/ 	.word	0xffffffff


	//----- nvinfo : EIATTR_COOP_GROUP_INSTR_OFFSETS
	.align		4
.L_278:
        /*02c8*/ 	.byte	0x04, 0x28
        /*02ca*/ 	.short	(.L_280 - .L_279)


	//   ....[0]....
.L_279:
        /*02cc*/ 	.word	0x00006790


	//   ....[1]....
        /*02d0*/ 	.word	0x00006850


	//   ....[2]....
        /*02d4*/ 	.word	0x000068a0


	//   ....[3]....
        /*02d8*/ 	.word	0x000068c0


	//   ....[4]....
        /*02dc*/ 	.word	0x00006920


	//   ....[5]....
        /*02e0*/ 	.word	0x00006990


	//   ....[6]....
        /*02e4*/ 	.word	0x00006a60


	//   ....[7]....
        /*02e8*/ 	.word	0x00006bc0


	//   ....[8]....
        /*02ec*/ 	.word	0x0000b8a0


	//   ....[9]....
        /*02f0*/ 	.word	0x0000b9d0


	//   ....[10]....
        /*02f4*/ 	.word	0x0000ba00


	//   ....[11]....
        /*02f8*/ 	.word	0x0000baa0


	//   ....[12]....
        /*02fc*/ 	.word	0x0000bae0


	//   ....[13]....
        /*0300*/ 	.word	0x0000bb50


	//   ....[14]....
        /*0304*/ 	.word	0x0000bb90


	//   ....[15]....
        /*0308*/ 	.word	0x0000bca0


	//   ....[16]....
        /*030c*/ 	.word	0x00011a60


	//   ....[17]....
        /*0310*/ 	.word	0x00011b30


	//   ....[18]....
        /*0314*/ 	.word	0x00011bc0


	//   ....[19]....
        /*0318*/ 	.word	0x00011be0


	//   ....[20]....
        /*031c*/ 	.word	0x00011c20


	//   ....[21]....
        /*0320*/ 	.word	0x00011c30


	//   ....[22]....
        /*0324*/ 	.word	0x00011c80


	//   ....[23]....
        /*0328*/ 	.word	0x00011d00


	//   ....[24]....
        /*032c*/ 	.word	0x00017490


	//   ....[25]....
        /*0330*/ 	.word	0x00017500


	//   ....[26]....
        /*0334*/ 	.word	0x000176f0


	//   ....[27]....
        /*0338*/ 	.word	0x00017730


	//   ....[28]....
        /*033c*/ 	.word	0x00017870


	//   ....[29]....
        /*0340*/ 	.word	0x000178d0


	//   ....[30]....
        /*0344*/ 	.word	0x00017950


	//   ....[31]....
        /*0348*/ 	.word	0x000179b0


	//   ....[32]....
        /*034c*/ 	.word	0x00019c30


	//   ....[33]....
        /*0350*/ 	.word	0x00019c40


	//   ....[34]....
        /*0354*/ 	.word	0x00019c50


	//   ....[35]....
        /*0358*/ 	.word	0x00019c60


	//   ....[36]....
        /*035c*/ 	.word	0x00019c90


	//   ....[37]....
        /*0360*/ 	.word	0x00019cb0


	//   ....[38]....
        /*0364*/ 	.word	0x00019cd0


	//   ....[39]....
        /*0368*/ 	.word	0x00019cf0


	//----- nvinfo : EIATTR_EXIT_INSTR_OFFSETS
	.align		4
.L_280:
        /*036c*/ 	.byte	0x04, 0x1c
        /*036e*/ 	.short	(.L_282 - .L_281)


	//   ....[0]....
.L_281:
        /*0370*/ 	.word	0x000004c0


	//   ....[1]....
        /*0374*/ 	.word	0x00001270


	//   ....[2]....
        /*0378*/ 	.word	0x00001300


	//   ....[3]....
        /*037c*/ 	.word	0x0001b980


	//   ....[4]....
        /*0380*/ 	.word	0x0001bab0


	//   ....[5]....
        /*0384*/ 	.word	0x0001bad0


	//----- nvinfo : EIATTR_CRS_STACK_SIZE
	.align		4
.L_282:
        /*0388*/ 	.byte	0x04, 0x1e
        /*038a*/ 	.short	(.L_284 - .L_283)
.L_283:
        /*038c*/ 	.word	0x00000000


	//----- nvinfo : EIATTR_CBANK_PARAM_SIZE
	.align		4
.L_284:
        /*0390*/ 	.byte	0x03, 0x19
        /*0392*/ 	.short	0x01d0


	//----- nvinfo : EIATTR_PARAM_CBANK
	.align		4
        /*0394*/ 	.byte	0x04, 0x0a
        /*0396*/ 	.short	(.L_286 - .L_285)
	.align		4
.L_285:
        /*0398*/ 	.word	index@(.nv.constant0._ZN5flash16flash_fwd_kernelI23Flash_fwd_kernel_traitsILi96ELi128ELi64ELi4ELb0ELb0EN7cutlass6half_tE19Flash_kernel_traitsILi96ELi128ELi64ELi4ES3_EELb0ELb0ELb1ELb1ELb0ELb0ELb0ELb0EEEvNS_16Flash_fwd_paramsE)
        /*039c*/ 	.short	0x0210
        /*039e*/ 	.short	0x01d0


	//----- nvinfo : EIATTR_SW_WAR
	.align		4
.L_286:
        /*03a0*/ 	.byte	0x04, 0x36
        /*03a2*/ 	.short	(.L_288 - .L_287)
.L_287:
        /*03a4*/ 	.word	0x00000008
.L_288:


//--------------------- .nv.info._ZN5flash16flash_fwd_kernelI23Flash_fwd_kernel_traitsILi96ELi128ELi64ELi4ELb0ELb0EN7cutlass6half_tE19Flash_kernel_traitsILi96ELi128ELi64ELi4ES3_EELb1ELb0ELb0ELb0ELb0ELb1ELb0ELb0EEEvNS_16Flash_fwd_paramsE --------------------------
	.section	.nv.info._ZN5flash16flash_fwd_kernelI23Flash_fwd_kernel_traitsILi96ELi128ELi64ELi4ELb0ELb0EN7cutlass6half_tE19Flash_kernel_traitsILi96ELi128ELi64ELi4ES3_EELb1ELb0ELb0ELb0ELb0ELb1ELb0ELb0EEEvNS_16Flash_fwd_paramsE,"",@"SHT_CUDA_INFO"
	.sectionflags	@""
	.align	4


	//----- nvinfo : EIATTR_CUDA_API_VERSION
	.align		4
        /*0000*/ 	.byte	0x04, 0x37
        /*0002*/ 	.short	(.L_290 - .L_289)
.L_289:
        /*0004*/ 	.word	0x00000082


	//----- nvinfo : EIATTR_KPARAM_INFO
	.align		4
.L_290:
        /*0008*/ 	.byte	0x04, 0x17
        /*000a*/ 	.short	(.L_292 - .L_291)
.L_291:
        /*000c*/ 	.word	0x00000000
        /*0010*/ 	.short	0x0000
        /*0012*/ 	.short	0x0000
        /*0014*/ 	.byte	0x00, 0xf0, 0x41, 0x07


	//----- nvinfo : EIATTR_SPARSE_MMA_MASK
	.align		4
.L_292:
        /*0018*/ 	.byte	0x03, 0x50
        /*001a*/ 	.short	0x0000


	//----- nvinfo : EIATTR_MAXREG_COUNT
	.align		4
        /*001c*/ 	.byte	0x03, 0x1b
        /*001e*/ 	.short	0x00ff


	//----- nvinfo : EIATTR_NUM_BARRIERS
	.align		4
        /*0020*/ 	.byte	0x02, 0x4c
        /*0022*/ 	.byte	0x01
	.zero		1


	//----- nvinfo : EIATTR_ANNOTATIONS
	.align		4
        /*0024*/ 	.byte	0x04, 0x55
        /*0026*/ 	.short	(.L_294 - .L_293)


	//   ....[0]....
.L_293:
        /* <DEDUP_REMOVED lines=13> */


	//----- nvinfo : EIATTR_MERCURY_ISA_VERSION
	.align		4
.L_294:
        /*00e8*/ 	.byte	0x03, 0x5f
        /*00ea*/ 	.short	0x0101


	//----- nvinfo : EIATTR_COOP_GROUP_MASK_REGIDS
	.align		4
        /*00ec*/ 	.byte	0x04, 0x29
        /*00ee*/ 	.short	(.L_296 - .L_295)


	//   ....[0]....
.L_295:
        /*00f0*/ 	.word	0xffffffff


	//   ....[1]....
        /*00f4*/ 	.word	0xffffffff


	//   ....[2]....
        /*00f8*/ 	.word	0xffffffff


	//   ....[3]....
        /*00fc*/ 	.word	0xffffffff


	//   ....[4]....
        /*0100*/ 	.word	0xffffffff


	//   ....[5]....
        /*0104*/ 	.word	0xffffffff


	//   ....[6]....
        /*0108*/ 	.word	0xffffffff


	//   ....[7]....
        /*010c*/ 	.word	0xffffffff


	//   ....[8]....
        /*0110*/ 	.word	0xffffffff


	//   ....[9]....
        /*0114*/ 	.word	0xffffffff


	//   ....[10]....
        /*0118*/ 	.word	0xffffffff


	//   ....[11]....
        /*011c*/ 	.word	0xffffffff


	//   ....[12]....
        /*0120*/ 	.word	0xffffffff


	//   ....[13]....
        /*0124*/ 	.word	0xffffffff


	//   ....[14]....
        /*0128*/ 	.word	0xffffffff


	//   ....[15]....
        /*012c*/ 	.word	0xffffffff


	//   ....[16]....
        /*0130*/ 	.word	0xffffffff


	//   ....[17]....
        /*0134*/ 	.word	0xffffffff


	//   ....[18]....
        /*0138*/ 	.word	0xffffffff


	//   ....[19]....
        /*013c*/ 	.word	0xffffffff


	//   ....[20]....
        /*0140*/ 	.word	0xffffffff


	//   ....[21]....
        /*0144*/ 	.word	0xffffffff


	//   ....[22]....
        /*0148*/ 	.word	0xffffffff


	//   ....[23]....
        /*014c*/ 	.word	0xffffffff


	//----- nvinfo : EIATTR_COOP_GROUP_INSTR_OFFSETS
	.align		4
.L_296:
        /*0150*/ 	.byte	0x04, 0x28
        /*0152*/ 	.short	(.L_298 - .L_297)


	//   ....[0]....
.L_297:
        /*0154*/ 	.word	0x00002ea0


	//   ....[1]....
        /*0158*/ 	.word	0x00003060


	//   ....[2]....
        /*015c*/ 	.word	0x000030a0


	//   ....[3]....
        /*0160*/ 	.word	0x00003280


	//   ....[4]....
        /*0164*/ 	.word	0x00003580


	//   ....[5]....
        /*0168*/ 	.word	0x000036b0


	//   ....[6]....
        /*016c*/ 	.word	0x00003800


	//   ....[7]....
        /*0170*/ 	.word	0x00003830


	//   ....[8]....
        /*0174*/ 	.word	0x000070a0


	//   ....[9]....
        /*0178*/ 	.word	0x00007120


	//   ....[10]....
        /*017c*/ 	.word	0x00007140


	//   ....[11]....
        /*0180*/ 	.word	0x000071a0


	//   ....[12]....
        /*0184*/ 	.word	0x000071e0


	//   ....[13]....
        /*0188*/ 	.word	0x00007210


	//   ....[14]....
        /*018c*/ 	.word	0x00007770


	//   ....[15]....
        /*0190*/ 	.word	0x00007930


	//   ....[16]....
        /*0194*/ 	.word	0x0000a2e0


	//   ....[17]....
        /*0198*/ 	.word	0x0000a2f0


	//   ....[18]....
        /*019c*/ 	.word	0x0000a300


	//   ....[19]....
        /*01a0*/ 	.word	0x0000a310


	//   ....[20]....
        /*01a4*/ 	.word	0x0000a350


	//   ....[21]....
        /*01a8*/ 	.word	0x0000a370


	//   ....[22]....
        /*01ac*/ 	.word	0x0000a3f0


	//   ....[23]....
        /*01b0*/ 	.word	0x0000a420


	//----- nvinfo : EIATTR_EXIT_INSTR_OFFSETS
	.align		4
.L_298:
        /*01b4*/ 	.byte	0x04, 0x1c
        /*01b6*/ 	.short	(.L_300 - .L_299)


	//   ....[0]....
.L_299:
        /*01b8*/ 	.word	0x000005e0


	//   ....[1]....
        /*01bc*/ 	.word	0x0000c060


	//   ....[2]....
        /*01c0*/ 	.word	0x0000c160


	//   ....[3]....
        /*01c4*/ 	.word	0x0000cc80


	//   ....[4]....
        /*01c8*/ 	.word	0x0000cd10


	//----- nvinfo : EIATTR_CRS_STACK_SIZE
	.align		4
.L_300:
        /*01cc*/ 	.byte	0x04, 0x1e
        /*01ce*/ 	.short	(.L_302 - .L_301)
.L_301:
        /*01d0*/ 	.word	0x00000000


	//----- nvinfo : EIATTR_CBANK_PARAM_SIZE
	.align		4
.L_302:
        /*01d4*/ 	.byte	0x03, 0x19
        /*01d6*/ 	.short	0x01d0


	//----- nvinfo : EIATTR_PARAM_CBANK
	.align		4
        /*01d8*/ 	.byte	0x04, 0x0a
        /*01da*/ 	.short	(.L_304 - .L_303)
	.align		4
.L_303:
        /*01dc*/ 	.word	index@(.nv.constant0._ZN5flash16flash_fwd_kernelI23Flash_fwd_kernel_traitsILi96ELi128ELi64ELi4ELb0ELb0EN7cutlass6half_tE19Flash_kernel_traitsILi96ELi128ELi64ELi4ES3_EELb1ELb0ELb0ELb0ELb0ELb1ELb0ELb0EEEvNS_16Flash_fwd_paramsE)
        /*01e0*/ 	.short	0x0210
        /*01e2*/ 	.short	0x01d0


	//----- nvinfo : EIATTR_SW_WAR
	.align		4
.L_304:
        /*01e4*/ 	.byte	0x04, 0x36
        /*01e6*/ 	.short	(.L_306 - .L_305)
.L_305:
        /*01e8*/ 	.word	0x00000008
.L_306:


//--------------------- .nv.info._ZN5flash16flash_fwd_kernelI23Flash_fwd_kernel_traitsILi96ELi128ELi64ELi4ELb0ELb0EN7cutlass6half_tE19Flash_kernel_traitsILi96ELi128ELi64ELi4ES3_EELb0ELb0ELb0ELb0ELb0ELb1ELb1ELb0EEEvNS_16Flash_fwd_paramsE --------------------------
	.section	.nv.info._ZN5flash16flash_fwd_kernelI23Flash_fwd_kernel_traitsILi96ELi128ELi64ELi4ELb0ELb0EN7cutlass6half_tE19Flash_kernel_traitsILi96ELi128ELi64ELi4ES3_EELb0ELb0ELb0ELb0ELb0ELb1ELb1ELb0EEEvNS_16Flash_fwd_paramsE,"",@"SHT_CUDA_INFO"
	.sectionflags	@""
	.align	4


	//----- nvinfo : EIATTR_CUDA_API_VERSION
	.align		4
        /*0000*/ 	.byte	0x04, 0x37
        /*0002*/ 	.short	(.L_308 - .L_307)
.L_307:
        /*0004*/ 	.word	0x00000082


	//----- nvinfo : EIATTR_KPARAM_INFO
	.align		4
.L_308:
        /*0008*/ 	.byte	0x04, 0x17
        /*000a*/ 	.short	(.L_310 - .L_309)
.L_309:
        /*000c*/ 	.word	0x00000000
        /*0010*/ 	.short	0x0000
        /*0012*/ 	.short	0x0000
        /*0014*/ 	.byte	0x00, 0xf0, 0x41, 0x07


	//----- nvinfo : EIATTR_SPARSE_MMA_MASK
	.align		4
.L_310:
        /*0018*/ 	.byte	0x03, 0x50
        /*001a*/ 	.short	0x0000


	//----- nvinfo : EIATTR_MAXREG_COUNT
	.align		4
        /*001c*/ 	.byte	0x03, 0x1b
        /*001e*/ 	.short	0x00ff


	//----- nvinfo : EIATTR_NUM_BARRIERS
	.align		4
        /*0020*/ 	.byte	0x02, 0x4c
        /*0022*/ 	.byte	0x01
	.zero		1


	//----- nvinfo : EIATTR_ANNOTATIONS
	.align		4
        /*0024*/ 	.byte	0x04, 0x55
        /*0026*/ 	.short	(.L_312 - .L_311)


	//   ....[0]....
.L_311:
        /* <DEDUP_REMOVED lines=27> */


	//----- nvinfo : EIATTR_MERCURY_ISA_VERSION
	.align		4
.L_312:
        /*01c0*/ 	.byte	0x03, 0x5f
        /*01c2*/ 	.short	0x0101


	//----- nvinfo : EIATTR_COOP_GROUP_MASK_REGIDS
	.align		4
        /*01c4*/ 	.byte	0x04, 0x29
        /*01c6*/ 	.short	(.L_314 - .L_313)


	//   ....[0]....
.L_313:
        /*01c8*/ 	.word	0xffffffff


	//   ....[1]....
        /*01cc*/ 	.word	0xffffffff


	//   ....[2]....
        /*01d0*/ 	.word	0xffffffff


	//   ....[3]....
        /*01d4*/ 	.word	0xffffffff


	//   ....[4]....
        /*01d8*/ 	.word	0xffffffff


	//   ....[5]....
        /*01dc*/ 	.word	0xffffffff


	//   ....[6]....
        /*01e0*/ 	.word	0xffffffff


	//   ....[7]....
        /*01e4*/ 	.word	0xffffffff


	//   ....[8]....
        /*01e8*/ 	.word	0xffffffff


	//   ....[9]....
        /*01ec*/ 	.word	0xffffffff


	//   ....[10]....
        /*01f0*/ 	.word	0xffffffff


	//   ....[11]....
        /*01f4*/ 	.word	0xffffffff


	//   ....[12]....
        /*01f8*/ 	.word	0xffffffff


	//   ....[13]....
        /*01fc*/ 	.word	0xffffffff


	//   ....[14]....
        /*0200*/ 	.word	0xffffffff


	//   ....[15]....
        /*0204*/ 	.word	0xffffffff


	//   ....[16]....
        /*0208*/ 	.word	0xffffffff


	//   ....[17]....
        /*020c*/ 	.word	0xffffffff


	//   ....[18]....
        /*0210*/ 	.word	0xffffffff


	//   ....[19]....
        /*0214*/ 	.word	0xffffffff


	//   ....[20]....
        /*0218*/ 	.word	0xffffffff


	//   ....[21]....
        /*021c*/ 	.word	0xffffffff


	//   ....[22]....
        /*0220*/ 	.word	0xffffffff


	//   ....[23]....
        /*0224*/ 	.word	0xffffffff


	//----- nvinfo : EIATTR_COOP_GROUP_INSTR_OFFSETS
	.align		4
.L_314:
        /*0228*/ 	.byte	0x04, 0x28
        /*022a*/ 	.short	(.L_316 - .L_315)


	//   ....[0]....
.L_315:
        /*022c*/ 	.word	0x000032d0


	//   ....[1]....
        /*0230*/ 	.word	0x00003400


	//   ....[2]....
        /*0234*/ 	.word	0x00003470


	//   ....[3]....
        /*0238*/ 	.word	0x000034b0


	//   ....[4]....
        /*023c*/ 	.word	0x00003510


	//   ....[5]....
        /*0240*/ 	.word	0x000035c0


	//   ....[6]....
        /*0244*/ 	.word	0x00003810


	//   ....[7]....
        /*0248*/ 	.word	0x000039d0


	//   ....[8]....
        /*024c*/ 	.word	0x000068d0


	//   ....[9]....
        /*0250*/ 	.word	0x00006950


	//   ....[10]....
        /*0254*/ 	.word	0x00006980


	//   ....[11]....
        /*0258*/ 	.word	0x000069b0


	//   ....[12]....
        /*025c*/ 	.word	0x000069f0


	//   ....[13]....
        /*0260*/ 	.word	0x00006a10


	//   ....[14]....
        /*0264*/ 	.word	0x00006a20


	//   ....[15]....
        /*0268*/ 	.word	0x00006a40


	//   ....[16]....
        /*026c*/ 	.word	0x00008bc0


	//   ....[17]....
        /*0270*/ 	.word	0x00008bd0


	//   ....[18]....
        /*0274*/ 	.word	0x00008be0


	//   ....[19]....
        /*0278*/ 	.word	0x00008bf0


	//   ....[20]....
        /*027c*/ 	.word	0x00008c30


	//   ....[21]....
        /*0280*/ 	.word	0x00008c50


	//   ....[22]....
        /*0284*/ 	.word	0x00008c70


	//   ....[23]....
        /*0288*/ 	.word	0x00008c90


	//----- nvinfo : EIATTR_EXIT_INSTR_OFFSETS
	.align		4
.L_316:
        /*028c*/ 	.byte	0x04, 0x1c
        /*028e*/ 	.short	(.L_318 - .L_317)


	//   ....[0]....
.L_317:
        /*0290*/ 	.word	0x00000390


	//   ....[1]....
        /*0294*/ 	.word	0x0000a7e0


	//   ....[2]....
        /*0298*/ 	.word	0x0000a8e0


	//   ....[3]....
        /*029c*/ 	.word	0x0000b3e0


	//   ....[4]....
        /*02a0*/ 	.word	0x0000b470


	//----- nvinfo : EIATTR_CRS_STACK_SIZE
	.align		4
.L_318:
        /*02a4*/ 	.byte	0x04, 0x1e
        /*02a6*/ 	.short	(.L_320 - .L_319)
.L_319:
        /*02a8*/ 	.word	0x00000000


	//----- nvinfo : EIATTR_CBANK_PARAM_SIZE
	.align		4
.L_320:
        /*02ac*/ 	.byte	0x03, 0x19
        /*02ae*/ 	.short	0x01d0


	//----- nvinfo : EIATTR_PARAM_CBANK
	.align		4
        /*02b0*/ 	.byte	0x04, 0x0a
        /*02b2*/ 	.short	(.L_322 - .L_321)
	.align		4
.L_321:
        /*02b4*/ 	.word	index@(.nv.constant0._ZN5flash16flash_fwd_kernelI23Flash_fwd_kernel_traitsILi96ELi128ELi64ELi4ELb0ELb0EN7cutlass6half_tE19Flash_kernel_traitsILi96ELi128ELi64ELi4ES3_EELb0ELb0ELb0ELb0ELb0ELb1ELb1ELb0EEEvNS_16Flash_fwd_paramsE)
        /*02b8*/ 	.short	0x0210
        /*02ba*/ 	.short	0x01d0


	//----- nvinfo : EIATTR_SW_WAR
	.align		4
.L_322:
        /*02bc*/ 	.byte	0x04, 0x36
        /*02be*/ 	.short	(.L_324 - .L_323)
.L_323:
        /*02c0*/ 	.word	0x00000008
.L_324:


//--------------------- .nv.info._ZN5flash16flash_fwd_kernelI23Flash_fwd_kernel_traitsILi96ELi128ELi64ELi4ELb0ELb0EN7cutlass6half_tE19Flash_kernel_traitsILi96ELi128ELi64ELi4ES3_EELb1ELb0ELb0ELb0ELb0ELb0ELb0ELb0EEEvNS_16Flash_fwd_paramsE --------------------------
	.section	.nv.info._ZN5flash16flash_fwd_kernelI23Flash_fwd_kernel_traitsILi96ELi128ELi64ELi4ELb0ELb0EN7cutlass6half_tE19Flash_kernel_traitsILi96ELi128ELi64ELi4ES3_EELb1ELb0ELb0ELb0ELb0ELb0ELb0ELb0EEEvNS_16Flash_fwd_paramsE,"",@"SHT_CUDA_INFO"
	.sectionflags	@""
	.align	4


	//----- nvinfo : EIATTR_CUDA_API_VERSION
	.align		4
        /*0000*/ 	.byte	0x04, 0x37
        /*0002*/ 	.short	(.L_326 - .L_325)
.L_325:
        /*0004*/ 	.word	0x00000082


	//----- nvinfo : EIATTR_KPARAM_INFO
	.align		4
.L_326:
        /*0008*/ 	.byte	0x04, 0x17
        /*000a*/ 	.short	(.L_328 - .L_327)
.L_327:
        /*000c*/ 	.word	0x00000000
        /*0010*/ 	.short	0x0000
        /*0012*/ 	.short	0x0000
        /*0014*/ 	.byte	0x00, 0xf0, 0x41, 0x07


	//----- nvinfo : EIATTR_SPARSE_MMA_MASK
	.align		4
.L_328:
        /*0018*/ 	.byte	0x03, 0x50
        /*001a*/ 	.short	0x0000


	//----- nvinfo : EIATTR_MAXREG_COUNT
	.align		4
        /*001c*/ 	.byte	0x03, 0x1b
        /*001e*/ 	.short	0x00ff


	//----- nvinfo : EIATTR_NUM_BARRIERS
	.align		4
        /*0020*/ 	.byte	0x02, 0x4c
        /*0022*/ 	.byte	0x01
	.zero		1


	//----- nvinfo : EIATTR_ANNOTATIONS
	.align		4
        /*0024*/ 	.byte	0x04, 0x55
        /*0026*/ 	.short	(.L_330 - .L_329)


	//   ....[0]....
.L_329:
        /* <DEDUP_REMOVED lines=18> */


	//----- nvinfo : EIATTR_MERCURY_ISA_VERSION
	.align		4
.L_330:
        /*0138*/ 	.byte	0x03, 0x5f
        /*013a*/ 	.short	0x0101


	//----- nvinfo : EIATTR_COOP_GROUP_MASK_REGIDS
	.align		4
        /*013c*/ 	.byte	0x04, 0x29
        /*013e*/ 	.short	(.L_332 - .L_331)


	//   ....[0]....
.L_331:
        /*0140*/ 	.word	0xffffffff


	//   ....[1]....
        /*0144*/ 	.word	0xffffffff


	//   ....[2]....
        /*0148*/ 	.word	0xffffffff


	//   ....[3]....
        /*014c*/ 	.word	0xffffffff


	//   ....[4]....
        /*0150*/ 	.word	0xffffffff


	//   ....[5]....
        /*0154*/ 	.word	0xffffffff


	//   ....[6]....
        /*0158*/ 	.word	0xffffffff


	//   ....[7]....
        /*015c*/ 	.word	0xffffffff


	//   ....[8]....
        /*0160*/ 	.word	0xffffffff


	//   ....[9]....
        /*0164*/ 	.word	0xffffffff


	//   ....[10]....
        /*0168*/ 	.word	0xffffffff


	//   ....[11]....
        /*016c*/ 	.word	0xffffffff


	//   ....[12]....
        /*0170*/ 	.word	0xffffffff


	//   ....[13]....
        /*0174*/ 	.word	0xffffffff


	//   ....[14]....
        /*0178*/ 	.word	0xffffffff


	//   ....[15]....
        /*017c*/ 	.word	0xffffffff


	//   ....[16]....
        /*0180*/ 	.word	0xffffffff


	//   ....[17]....
        /*0184*/ 	.word	0xffffffff


	//   ....[18]....
        /*0188*/ 	.word	0xffffffff


	//   ....[19]....
        /*018c*/ 	.word	0xffffffff


	//   ....[20]....
        /*0190*/ 	.word	0xffffffff


	//   ....[21]....
        /*0194*/ 	.word	0xffffffff


	//   ....[22]....
        /*0198*/ 	.word	0xffffffff


	//   ....[23]....
        /*019c*/ 	.word	0xffffffff


	//----- nvinfo : EIATTR_COOP_GROUP_INSTR_OFFSETS
	.align		4
.L_332:
        /*01a0*/ 	.byte	0x04, 0x28
        /*01a2*/ 	.short	(.L_334 - .L_333)


	//   ....[0]....
.L_333:
        /*01a4*/ 	.word	0x00003e90


	//   ....[1]....
        /*01a8*/ 	.word	0x00004060


	//   ....[2]....
        /*01ac*/ 	.word	0x000040b0


	//   ....[3]....
        /*01b0*/ 	.word	0x00004260


	//   ....[4]....
        /*01b4*/ 	.word	0x00004370


	//   ....[5]....
        /*01b8*/ 	.word	0x00004490


	//   ....[6]....
        /*01bc*/ 	.word	0x000044f0


	//   ....[7]....
        /*01c0*/ 	.word	0x00004770


	//   ....[8]....
        /*01c4*/ 	.word	0x00008600


	//   ....[9]....
        /*01c8*/ 	.word	0x00008640


	//   ....[10]....
        /*01cc*/ 	.word	0x00008770


	//   ....[11]....
        /*01d0*/ 	.word	0x000087a0


	//   ....[12]....
        /*01d4*/ 	.word	0x00008990


	//   ....[13]....
        /*01d8*/ 	.word	0x00008ae0


	//   ....[14]....
        /*01dc*/ 	.word	0x00008ca0


	//   ....[15]....
        /*01e0*/ 	.word	0x00008f80


	//   ....[16]....
        /*01e4*/ 	.word	0x0000b9a0


	//   ....[17]....
        /*01e8*/ 	.word	0x0000b9b0


	//   ....[18]....
        /*01ec*/ 	.word	0x0000b9c0


	//   ....[19]....
        /*01f0*/ 	.word	0x0000b9d0


	//   ....[20]....
        /*01f4*/ 	.word	0x0000ba10


	//   ....[21]....
        /*01f8*/ 	.word	0x0000ba30


	//   ....[22]....
        /*01fc*/ 	.word	0x0000bab0


	//   ....[23]....
        /*0200*/ 	.word	0x0000bae0


	//----- nvinfo : EIATTR_EXIT_INSTR_OFFSETS
	.align		4
.L_334:
        /*0204*/ 	.byte	0x04, 0x1c
        /*0206*/ 	.short	(.L_336 - .L_335)


	//   ....[0]....
.L_335:
        /*0208*/ 	.word	0x000005e0


	//   ....[1]....
        /*020c*/ 	.word	0x0000d800


	//   ....[2]....
        /*0210*/ 	.word	0x0000d930


	//   ....[3]....
        /*0214*/ 	.word	0x0000d950


	//   ....[4]....
        /*0218*/ 	.word	0x0000e5b0


	//   ....[5]....
        /*021c*/ 	.word	0x0000e640


	//----- nvinfo : EIATTR_CRS_STACK_SIZE
	.align		4
.L_336:
        /*0220*/ 	.byte	0x04, 0x1e
        /*0222*/ 	.short	(.L_338 - .L_337)
.L_337:
        /*0224*/ 	.word	0x00000000


	//----- nvinfo : EIATTR_CBANK_PARAM_SIZE
	.align		4
.L_338:
        /*0228*/ 	.byte	0x03, 0x19
        /*022a*/ 	.short	0x01d0


	//----- nvinfo : EIATTR_PARAM_CBANK
	.align		4
        /*022c*/ 	.byte	0x04, 0x0a
        /*022e*/ 	.short	(.L_340 - .L_339)
	.align		4
.L_339:
        /*0230*/ 	.word	index@(.nv.constant0._ZN5flash16flash_fwd_kernelI23Flash_fwd_kernel_traitsILi96ELi128ELi64ELi4ELb0ELb0EN7cutlass6half_tE19Flash_kernel_traitsILi96ELi128ELi64ELi4ES3_EELb1ELb0ELb0ELb0ELb0ELb0ELb0ELb0EEEvNS_16Flash_fwd_paramsE)
        /*0234*/ 	.short	0x0210
        /*0236*/ 	.short	0x01d0


	//----- nvinfo : EIATTR_SW_WAR
	.align		4
.L_340:
        /*0238*/ 	.byte	0x04, 0x36
        /*023a*/ 	.short	(.L_342 - .L_341)
.L_341:
        /*023c*/ 	.word	0x00000008
.L_342:


//--------------------- .nv.info._ZN5flash16flash_fwd_kernelI23Flash_fwd_kernel_traitsILi96ELi128ELi64ELi4ELb0ELb0EN7cutlass6half_tE19Flash_kernel_traitsILi96ELi128ELi64ELi4ES3_EELb1ELb0ELb1ELb0ELb0ELb0ELb0ELb0EEEvNS_16Flash_fwd_paramsE --------------------------
	.section	.nv.info._ZN5flash16flash_fwd_kernelI23Flash_fwd_kernel_traitsILi96ELi128ELi64ELi4ELb0ELb0EN7cutlass6half_tE19Flash_kernel_traitsILi96ELi128ELi64ELi4ES3_EELb1ELb0ELb1ELb0ELb0ELb0ELb0ELb0EEEvNS_16Flash_fwd_paramsE,"",@"SHT_CUDA_INFO"
	.sectionflags	@""
	.align	4


	//----- nvinfo : EIATTR_CUDA_API_VERSION
	.align		4
        /*0000*/ 	.byte	0x04, 0x37
        /*0002*/ 	.short	(.L_344 - .L_343)
.L_343:
        /*0004*/ 	.word	0x00000082


	//----- nvinfo : EIATTR_KPARAM_INFO
	.align		4
.L_344:
        /*0008*/ 	.byte	0x04, 0x17
        /*000a*/ 	.short	(.L_346 - .L_345)
.L_345:
        /*000c*/ 	.word	0x00000000
        /*0010*/ 	.short	0x0000
        /*0012*/ 	.short	0x0000
        /*0014*/ 	.byte	0x00, 0xf0, 0x41, 0x07


	//----- nvinfo : EIATTR_SPARSE_MMA_MASK
	.align		4
.L_346:
        /*0018*/ 	.byte	0x03, 0x50
        /*001a*/ 	.short	0x0000


	//----- nvinfo : EIATTR_MAXREG_COUNT
	.align		4
        /*001c*/ 	.byte	0x03, 0x1b
        /*001e*/ 	.short	0x00ff


	//----- nvinfo : EIATTR_NUM_BARRIERS
	.align		4
        /*0020*/ 	.byte	0x02, 0x4c
        /*0022*/ 	.byte	0x01
	.zero		1


	//----- nvinfo : EIATTR_ANNOTATIONS
	.align		4
        /*0024*/ 	.byte	0x04, 0x55
        /*0026*/ 	.short	(.L_348 - .L_347)


	//   ....[0]....
.L_347:
        /* <DEDUP_REMOVED lines=98> */


	//----- nvinfo : EIATTR_MERCURY_ISA_VERSION
	.align		4
.L_348:
        /*0638*/ 	.byte	0x03, 0x5f
        /*063a*/ 	.short	0x0101


	//----- nvinfo : EIATTR_COOP_GROUP_MASK_REGIDS
	.align		4
        /*063c*/ 	.byte	0x04, 0x29
        /*063e*/ 	.short	(.L_350 - .L_349)


	//   ....[0]....
.L_349:
        /*0640*/ 	.word	0xffffffff


	//   ....[1]....
        /*0644*/ 	.word	0xffffffff


	//   ....[2]....
        /*0648*/ 	.word	0xffffffff


	//   ....[3]....
        /*064c*/ 	.word	0xffffffff


	//   ....[4]....
        /*0650*/ 	.word	0xffffffff


	//   ....[5]....
        /*0654*/ 	.word	0xffffffff


	//   ....[6]....
        /*0658*/ 	.word	0xffffffff


	//   ....[7]....
        /*065c*/ 	.word	0xffffffff


	//   ....[8]....
        /*0660*/ 	.word	0xffffffff


	//   ....[9]....
        /*0664*/ 	.word	0xffffffff


	//   ....[10]....
        /*0668*/ 	.word	0xffffffff


	//   ....[11]....
        /*066c*/ 	.word	0xffffffff


	//   ....[12]....
        /*0670*/ 	.word	0xffffffff


	//   ....[13]....
        /*0674*/ 	.word	0xffffffff


	//   ....[14]....
        /*0678*/ 	.word	0xffffffff


	//   ....[15]....
        /*067c*/ 	.word	0xffffffff


	//   ....[16]....
        /*0680*/ 	.word	0xffffffff


	//   ....[17]....
        /*0684*/ 	.word	0xffffffff


	//   ....[18]....
        /*0688*/ 	.word	0xffffffff


	//   ....[19]....
        /*068c*/ 	.word	0xffffffff


	//   ....[20]....
        /*0690*/ 	.word	0xffffffff


	//   ....[21]....
        /*0694*/ 	.word	0xffffffff


	//   ....[22]....
        /*0698*/ 	.word	0xffffffff


	//   ....[23]....
        /*069c*/ 	.word	0xffffffff


	//   ....[24]....
        /*06a0*/ 	.word	0xffffffff


	//   ....[25]....
        /*06a4*/ 	.word	0xffffffff


	//   ....[26]....
        /*06a8*/ 	.word	0xffffffff


	//   ....[27]....
        /*06ac*/ 	.word	0xffffffff


	//   ....[28]....
        /*06b0*/ 	.word	0xffffffff


	//   ....[29]....
        /*06b4*/ 	.word	0xffffffff


	//   ....[30]....
        /*06b8*/ 	.word	0xffffffff


	//   ....[31]....
        /*06bc*/ 	.word	0xffffffff


	//   ....[32]....
        /*06c0*/ 	.word	0xffffffff


	//   ....[33]....
        /*06c4*/ 	.word	0xffffffff


	//   ....[34]....
        /*06c8*/ 	.word	0xffffffff


	//   ....[35]....
        /*06cc*/ 	.word	0xffffffff


	//   ....[36]....
        /*06d0*/ 	.word	0xffffffff


	//   ....[37]....
        /*06d4*/ 	.word	0xffffffff


	//   ....[38]....
        /*06d8*/ 	.word	0xffffffff


	//   ....[39]....
        /*06dc*/ 	.word	0xffffffff


	//----- nvinfo : EIATTR_COOP_GROUP_INSTR_OFFSETS
	.align		4
.L_350:
        /*06e0*/ 	.byte	0x04, 0x28
        /*06e2*/ 	.short	(.L_352 - .L_351)


	//   ....[0]....
.L_351:
        /*06e4*/ 	.word	0x00005630


	//   ....[1]....
        /*06e8*/ 	.word	0x000056e0


	//   ....[2]....
        /*06ec*/ 	.word	0x00005740


	//   ....[3]....
        /*06f0*/ 	.word	0x00005800


	//   ....[4]....
        /*06f4*/ 	.word	0x00006260


	//   ....[5]....
        /*06f8*/ 	.word	0x00006320


	//   ....[6]....
        /*06fc*/ 	.word	0x000064e0


	//   ....[7]....
        /*0700*/ 	.word	0x00006600


	//   ....[8]....
        /*0704*/ 	.word	0x0000af10


	//   ....[9]....
        /*0708*/ 	.word	0x0000b080


	//   ....[10]....
        /*070c*/ 	.word	0x0000b0d0


	//   ....[11]....
        /*0710*/ 	.word	0x0000b100


	//   ....[12]....
        /*0714*/ 	.word	0x0000b140


	//   ....[13]....
        /*0718*/ 	.word	0x0000b220


	//   ....[14]....
        /*071c*/ 	.word	0x0000b250


	//   ....[15]....
        /*0720*/ 	.word	0x0000b2b0


	//   ....[16]....
        /*0724*/ 	.word	0x000116c0


	//   ....[17]....
        /*0728*/ 	.word	0x000117a0


	//   ....[18]....
        /*072c*/ 	.word	0x000117e0


	//   ....[19]....
        /*0730*/ 	.word	0x000118d0


	//   ....[20]....
        /*0734*/ 	.word	0x00011bc0


	//   ....[21]....
        /*0738*/ 	.word	0x00011be0


	//   ....[22]....
        /*073c*/ 	.word	0x00011c00


	//   ....[23]....
        /*0740*/ 	.word	0x00011c20


	//   ....[24]....
        /*0744*/ 	.word	0x00017c00


	//   ....[25]....
        /*0748*/ 	.word	0x00017d30


	//   ....[26]....
        /*074c*/ 	.word	0x00017e60


	//   ....[27]....
        /*0750*/ 	.word	0x00017f90


	//   ....[28]....
        /*0754*/ 	.word	0x00018000


	//   ....[29]....
        /*0758*/ 	.word	0x00018170


	//   ....[30]....
        /*075c*/ 	.word	0x000181f0


	//   ....[31]....
        /*0760*/ 	.word	0x00018350


	//   ....[32]....
        /*0764*/ 	.word	0x0001b690


	//   ....[33]....
        /*0768*/ 	.word	0x0001b6a0


	//   ....[34]....
        /*076c*/ 	.word	0x0001b6b0


	//   ....[35]....
        /*0770*/ 	.word	0x0001b6d0


	//   ....[36]....
        /*0774*/ 	.word	0x0001b6f0


	//   ....[37]....
        /*0778*/ 	.word	0x0001b700


	//   ....[38]....
        /*077c*/ 	.word	0x0001b750


	//   ....[39]....
        /*0780*/ 	.word	0x0001b780


	//----- nvinfo : EIATTR_EXIT_INSTR_OFFSETS
	.align		4
.L_352:
        /*0784*/ 	.byte	0x04, 0x1c
        /*0786*/ 	.short	(.L_354 - .L_353)


	//   ....[0]....
.L_353:
        /*0788*/ 	.word	0x000006c0


	//   ....[1]....
        /*078c*/ 	.word	0x00001440


	//   ....[2]....
        /*0790*/ 	.word	0x000014d0


	//   ....[3]....
        /*0794*/ 	.word	0x0001d4e0


	//   ....[4]....
        /*0798*/ 	.word	0x0001d610


	//   ....[5]....
        /*079c*/ 	.word	0x0001d630


	//----- nvinfo : EIATTR_CRS_STACK_SIZE
	.align		4
.L_354:
        /*07a0*/ 	.byte	0x04, 0x1e
        /*07a2*/ 	.short	(.L_356 - .L_355)
.L_355:
        /*07a4*/ 	.word	0x00000000


	//----- nvinfo : EIATTR_CBANK_PARAM_SIZE
	.align		4
.L_356:
        /*07a8*/ 	.byte	0x03, 0x19
        /*07aa*/ 	.short	0x01d0


	//----- nvinfo : EIATTR_PARAM_CBANK
	.align		4
        /*07ac*/ 	.byte	0x04, 0x0a
        /*07ae*/ 	.short	(.L_358 - .L_357)
	.align		4
.L_357:
        /*07b0*/ 	.word	index@(.nv.constant0._ZN5flash16flash_fwd_kernelI23Flash_fwd_kernel_traitsILi96ELi128ELi64ELi4ELb0ELb0EN7cutlass6half_tE19Flash_kernel_traitsILi96ELi128ELi64ELi4ES3_EELb1ELb0ELb1ELb0ELb0ELb0ELb0ELb0EEEvNS_16Flash_fwd_paramsE)
        /*07b4*/ 	.short	0x0210
        /*07b6*/ 	.short	0x01d0


	//----- nvinfo : EIATTR_SW_WAR
	.align		4
.L_358:
        /*07b8*/ 	.byte	0x04, 0x36
        /*07ba*/ 	.short	(.L_360 - .L_359)
.L_359:
        /*07bc*/ 	.word	0x00000008
.L_360:


//--------------------- .nv.info._ZN5flash16flash_fwd_kernelI23Flash_fwd_kernel_traitsILi96ELi128ELi64ELi4ELb0ELb0EN7cutlass6half_tE19Flash_kernel_traitsILi96ELi128ELi64ELi4ES3_EELb1ELb0ELb0ELb0ELb1ELb1ELb0ELb0EEEvNS_16Flash_fwd_paramsE --------------------------
	.section	.nv.info._ZN5flash16flash_fwd_kernelI23Flash_fwd_kernel_traitsILi96ELi128ELi64ELi4ELb0ELb0EN7cutlass6half_tE19Flash_kernel_traitsILi96ELi128ELi64ELi4ES3_EELb1ELb0ELb0ELb0ELb1ELb1ELb0ELb0EEEvNS_16Flash_fwd_paramsE,"",@"SHT_CUDA_INFO"
	.sectionflags	@""
	.align	4


	//----- nvinfo : EIATTR_CUDA_API_VERSION
	.align		4
        /*0000*/ 	.byte	0x04, 0x37
        /*0002*/ 	.short	(.L_362 - .L_361)
.L_361:
        /*0004*/ 	.word	0x00000082


	//----- nvinfo : EIATTR_KPARAM_INFO
	.align		4
.L_362:
        /*0008*/ 	.byte	0x04, 0x17
        /*000a*/ 	.short	(.L_364 - .L_363)
.L_363:
        /*000c*/ 	.word	0x00000000
        /*0010*/ 	.short	0x0000
        /*0012*/ 	.short	0x0000
        /*0014*/ 	.byte	0x00, 0xf0, 0x41, 0x07


	//----- nvinfo : EIATTR_SPARSE_MMA_MASK
	.align		4
.L_364:
        /*0018*/ 	.byte	0x03, 0x50
        /*001a*/ 	.short	0x0000


	//----- nvinfo : EIATTR_MAXREG_COUNT
	.align		4
        /*001c*/ 	.byte	0x03, 0x1b
        /*001e*/ 	.short	0x00ff


	//----- nvinfo : EIATTR_NUM_BARRIERS
	.align		4
        /*0020*/ 	.byte	0x02, 0x4c
        /*0022*/ 	.byte	0x01
	.zero		1


	//----- nvinfo : EIATTR_MERCURY_ISA_VERSION
	.align		4
        /*0024*/ 	.byte	0x03, 0x5f
        /*0026*/ 	.short	0x0101


	//----- nvinfo : EIATTR_COOP_GROUP_MASK_REGIDS
	.align		4
        /*0028*/ 	.byte	0x04, 0x29
        /*002a*/ 	.short	(.L_366 - .L_365)


	//   ....[0]....
.L_365:
        /*002c*/ 	.word	0xffffffff


	//   ....[1]....
        /*0030*/ 	.word	0xffffffff


	//   ....[2]....
        /*0034*/ 	.word	0xffffffff


	//   ....[3]....
        /*0038*/ 	.word	0xffffffff


	//   ....[4]....
        /*003c*/ 	.word	0xffffffff


	//   ....[5]....
        /*0040*/ 	.word	0xffffffff


	//   ....[6]....
        /*0044*/ 	.word	0xffffffff


	//   ....[7]....
        /*0048*/ 	.word	0xffffffff


	//   ....[8]....
        /*004c*/ 	.word	0xffffffff


	//   ....[9]....
        /*0050*/ 	.word	0xffffffff


	//   ....[10]....
        /*0054*/ 	.word	0xffffffff


	//   ....[11]....
        /*0058*/ 	.word	0xffffffff


	//   ....[12]....
        /*005c*/ 	.word	0xffffffff


	//   ....[13]....
        /*0060*/ 	.word	0xffffffff


	//   ....[14]....
        /*0064*/ 	.word	0xffffffff


	//   ....[15]....
        /*0068*/ 	.word	0xffffffff


	//   ....[16]....
        /*006c*/ 	.word	0xffffffff


	//   ....[17]....
        /*0070*/ 	.word	0xffffffff


	//   ....[18]....
        /*0074*/ 	.word	0xffffffff


	//   ....[19]....
        /*0078*/ 	.word	0xffffffff


	//   ....[20]....
        /*007c*/ 	.word	0xffffffff


	//   ....[21]....
        /*0080*/ 	.word	0xffffffff


	//   ....[22]....
        /*0084*/ 	.word	0xffffffff


	//   ....[23]....
        /*0088*/ 	.word	0xffffffff


	//----- nvinfo : EIATTR_COOP_GROUP_INSTR_OFFSETS
	.align		4
.L_366:
        /*008c*/ 	.byte	0x04, 0x28
        /*008e*/ 	.short	(.L_368 - .L_367)


	//   ....[0]....
.L_367:
        /*0090*/ 	.word	0x00001f50


	//   ....[1]....
        /*0094*/ 	.word	0x00002120


	//   ....[2]....
        /*0098*/ 	.word	0x00002150


	//   ....[3]....
        /*009c*/ 	.word	0x00002290


	//   ....[4]....
        /*00a0*/ 	.word	0x00002360


	//   ....[5]....
        /*00a4*/ 	.word	0x00002490


	//   ....[6]....
        /*00a8*/ 	.word	0x00002520


	//   ....[7]....
        /*00ac*/ 	.word	0x00002660


	//   ....[8]....
        /*00b0*/ 	.word	0x00005980


	//   ....[9]....
        /*00b4*/ 	.word	0x000059c0


	//   ....[10]....
        /*00b8*/ 	.word	0x00005b00


	//   ....[11]....
        /*00bc*/ 	.word	0x00005b30


	//   ....[12]....
        /*00c0*/ 	.word	0x00005d00


	//   ....[13]....
        /*00c4*/ 	.word	0x00005ec0


	//   ....[14]....
        /*00c8*/ 	.word	0x00005f40


	//   ....[15]....
        /*00cc*/ 	.word	0x000060e0


	//   ....[16]....
        /*00d0*/ 	.word	0x00008ca0


	//   ....[17]....
        /*00d4*/ 	.word	0x00008ce0


	//   ....[18]....
        /*00d8*/ 	.word	0x00008d20


	//   ....[19]....
        /*00dc*/ 	.word	0x00008d30


	//   ....[20]....
        /*00e0*/ 	.word	0x00008d80


	//   ....[21]....
        /*00e4*/ 	.word	0x00008dc0


	//   ....[22]....
        /*00e8*/ 	.word	0x00008dd0


	//   ....[23]....
        /*00ec*/ 	.word	0x00008e20


	//----- nvinfo : EIATTR_EXIT_INSTR_OFFSETS
	.align		4
.L_368:
        /*00f0*/ 	.byte	0x04, 0x1c
        /*00f2*/ 	.short	(.L_370 - .L_369)


	//   ....[0]....
.L_369:
        /*00f4*/ 	.word	0x000002f0


	//   ....[1]....
        /*00f8*/ 	.word	0x0000a700


	//----- nvinfo : EIATTR_CRS_STACK_SIZE
	.align		4
.L_370:
        /*00fc*/ 	.byte	0x04, 0x1e
        /*00fe*/ 	.short	(.L_372 - .L_371)
.L_371:
        /*0100*/ 	.word	0x00000000


	//----- nvinfo : EIATTR_CBANK_PARAM_SIZE
	.align		4
.L_372:
        /*0104*/ 	.byte	0x03, 0x19
        /*0106*/ 	.short	0x01d0


	//----- nvinfo : EIATTR_PARAM_CBANK
	.align		4
        /*0108*/ 	.byte	0x04, 0x0a
        /*010a*/ 	.short	(.L_374 - .L_373)
	.align		4
.L_373:
        /*010c*/ 	.word	index@(.nv.constant0._ZN5flash16flash_fwd_kernelI23Flash_fwd_kernel_traitsILi96ELi128ELi64ELi4ELb0ELb0EN7cutlass6half_tE19Flash_kernel_traitsILi96ELi128ELi64ELi4ES3_EELb1ELb0ELb0ELb0ELb1ELb1ELb0ELb0EEEvNS_16Flash_fwd_paramsE)
        /*0110*/ 	.short	0x0210
        /*0112*/ 	.short	0x01d0


	//----- nvinfo : EIATTR_SW_WAR
	.align		4
.L_374:
        /*0114*/ 	.byte	0x04, 0x36
        /*0116*/ 	.short	(.L_376 - .L_375)
.L_375:
        /*0118*/ 	.word	0x00000008
.L_376:


//--------------------- .nv.info._ZN5flash16flash_fwd_kernelI23Flash_fwd_kernel_traitsILi96ELi128ELi64ELi4ELb0ELb0EN7cutlass6half_tE19Flash_kernel_traitsILi96ELi128ELi64ELi4ES3_EELb0ELb0ELb0ELb0ELb1ELb1ELb1ELb0EEEvNS_16Flash_fwd_paramsE --------------------------
	.section	.nv.info._ZN5flash16flash_fwd_kernelI23Flash_fwd_kernel_traitsILi96ELi128ELi64ELi4ELb0ELb0EN7cutlass6half_tE19Flash_kernel_traitsILi96ELi128ELi64ELi4ES3_EELb0ELb0ELb0ELb0ELb1ELb1ELb1ELb0EEEvNS_16Flash_fwd_paramsE,"",@"SHT_CUDA_INFO"
	.sectionflags	@""
	.align	4


	//----- nvinfo : EIATTR_CUDA_API_VERSION
	.align		4
        /*0000*/ 	.byte	0x04, 0x37
        /*0002*/ 	.short	(.L_378 - .L_377)
.L_377:
        /*0004*/ 	.word	0x00000082


	//----- nvinfo : EIATTR_KPARAM_INFO
	.align		4
.L_378:
        /*0008*/ 	.byte	0x04, 0x17
        /*000a*/ 	.short	(.L_380 - .L_379)
.L_379:
        /*000c*/ 	.word	0x00000000
        /*0010*/ 	.short	0x0000
        /*0012*/ 	.short	0x0000
        /*0014*/ 	.byte	0x00, 0xf0, 0x41, 0x07


	//----- nvinfo : EIATTR_SPARSE_MMA_MASK
	.align		4
.L_380:
        /*0018*/ 	.byte	0x03, 0x50
        /*001a*/ 	.short	0x0000


	//----- nvinfo : EIATTR_MAXREG_COUNT
	.align		4
        /*001c*/ 	.byte	0x03, 0x1b
        /*001e*/ 	.short	0x00ff


	//----- nvinfo : EIATTR_NUM_BARRIERS
	.align		4
        /*0020*/ 	.byte	0x02, 0x4c
        /*0022*/ 	.byte	0x01
	.zero		1


	//----- nvinfo : EIATTR_MERCURY_ISA_VERSION
	.align		4
        /*0024*/ 	.byte	0x03, 0x5f
        /*0026*/ 	.short	0x0101


	//----- nvinfo : EIATTR_COOP_GROUP_MASK_REGIDS
	.align		4
        /*0028*/ 	.byte	0x04, 0x29
        /*002a*/ 	.short	(.L_382 - .L_381)


	//   ....[0]....
.L_381:
        /*002c*/ 	.word	0xffffffff


	//   ....[1]....
        /*0030*/ 	.word	0xffffffff


	//   ....[2]....
        /*0034*/ 	.word	0xffffffff


	//   ....[3]....
        /*0038*/ 	.word	0xffffffff


	//   ....[4]....
        /*003c*/ 	.word	0xffffffff


	//   ....[5]....
        /*0040*/ 	.word	0xffffffff


	//   ....[6]....
        /*0044*/ 	.word	0xffffffff


	//   ....[7]....
        /*0048*/ 	.word	0xffffffff


	//   ....[8]....
        /*004c*/ 	.word	0xffffffff


	//   ....[9]....
        /*0050*/ 	.word	0xffffffff


	//   ....[10]....
        /*0054*/ 	.word	0xffffffff


	//   ....[11]....
        /*0058*/ 	.word	0xffffffff


	//   ....[12]....
        /*005c*/ 	.word	0xffffffff


	//   ....[13]....
        /*0060*/ 	.word	0xffffffff


	//   ....[14]....
        /*0064*/ 	.word	0xffffffff


	//   ....[15]....
        /*0068*/ 	.word	0xffffffff


	//   ....[16]....
        /*006c*/ 	.word	0xffffffff


	//   ....[17]....
        /*0070*/ 	.word	0xffffffff


	//   ....[18]....
        /*0074*/ 	.word	0xffffffff


	//   ....[19]....
        /*0078*/ 	.word	0xffffffff


	//   ....[20]....
        /*007c*/ 	.word	0xffffffff


	//   ....[21]....
        /*0080*/ 	.word	0xffffffff


	//   ....[22]....
        /*0084*/ 	.word	0xffffffff


	//   ....[23]....
        /*0088*/ 	.word	0xffffffff


	//----- nvinfo : EIATTR_COOP_GROUP_INSTR_OFFSETS
	.align		4
.L_382:
        /*008c*/ 	.byte	0x04, 0x28
        /*008e*/ 	.short	(.L_384 - .L_383)


	//   ....[0]....
.L_383:
        /*0090*/ 	.word	0x00002380


	//   ....[1]....
        /*0094*/ 	.word	0x00002480


	//   ....[2]....
        /*0098*/ 	.word	0x00002550


	//   ....[3]....
        /*009c*/ 	.word	0x00002580


	//   ....[4]....
        /*00a0*/ 	.word	0x000025f0


	//   ....[5]....
        /*00a4*/ 	.word	0x00002710


	//   ....[6]....
        /*00a8*/ 	.word	0x00002930


	//   ....[7]....
        /*00ac*/ 	.word	0x00002b10


	//   ....[8]....
        /*00b0*/ 	.word	0x00005530


	//   ....[9]....
        /*00b4*/ 	.word	0x000055b0


	//   ....[10]....
        /*00b8*/ 	.word	0x000055e0


	//   ....[11]....
        /*00bc*/ 	.word	0x000055f0


	//   ....[12]....
        /*00c0*/ 	.word	0x00005630


	//   ....[13]....
        /*00c4*/ 	.word	0x00005650


	//   ....[14]....
        /*00c8*/ 	.word	0x00005660


	//   ....[15]....
        /*00cc*/ 	.word	0x00005670


	//   ....[16]....
        /*00d0*/ 	.word	0x00007580


	//   ....[17]....
        /*00d4*/ 	.word	0x000075c0


	//   ....[18]....
        /*00d8*/ 	.word	0x00007600


	//   ....[19]....
        /*00dc*/ 	.word	0x00007620


	//   ....[20]....
        /*00e0*/ 	.word	0x00007670


	//   ....[21]....
        /*00e4*/ 	.word	0x000076a0


	//   ....[22]....
        /*00e8*/ 	.word	0x000076c0


	//   ....[23]....
        /*00ec*/ 	.word	0x000076f0


	//----- nvinfo : EIATTR_EXIT_INSTR_OFFSETS
	.align		4
.L_384:
        /*00f0*/ 	.byte	0x04, 0x1c
        /*00f2*/ 	.short	(.L_386 - .L_385)


	//   ....[0]....
.L_385:
        /*00f4*/ 	.word	0x00000140


	//   ....[1]....
        /*00f8*/ 	.word	0x00008f40


	//----- nvinfo : EIATTR_CRS_STACK_SIZE
	.align		4
.L_386:
        /*00fc*/ 	.byte	0x04, 0x1e
        /*00fe*/ 	.short	(.L_388 - .L_387)
.L_387:
        /*0100*/ 	.word	0x00000000


	//----- nvinfo : EIATTR_CBANK_PARAM_SIZE
	.align		4
.L_388:
        /*0104*/ 	.byte	0x03, 0x19
        /*0106*/ 	.short	0x01d0


	//----- nvinfo : EIATTR_PARAM_CBANK
	.align		4
        /*0108*/ 	.byte	0x04, 0x0a
        /*010a*/ 	.short	(.L_390 - .L_389)
	.align		4
.L_389:
        /*010c*/ 	.word	index@(.nv.constant0._ZN5flash16flash_fwd_kernelI23Flash_fwd_kernel_traitsILi96ELi128ELi64ELi4ELb0ELb0EN7cutlass6half_tE19Flash_kernel_traitsILi96ELi128ELi64ELi4ES3_EELb0ELb0ELb0ELb0ELb1ELb1ELb1ELb0EEEvNS_16Flash_fwd_paramsE)
        /*0110*/ 	.short	0x0210
        /*0112*/ 	.short	0x01d0


	//----- nvinfo : EIATTR_SW_WAR
	.align		4
.L_390:
        /*0114*/ 	.byte	0x04, 0x36
        /*0116*/ 	.short	(.L_392 - .L_391)
.L_391:
        /*0118*/ 	.word	0x00000008
.L_392:


//--------------------- .nv.info._ZN5flash16flash_fwd_kernelI23Flash_fwd_kernel_traitsILi96ELi128ELi64ELi4ELb0ELb0EN7cutlass6half_tE19Flash_kernel_traitsILi96ELi128ELi64ELi4ES3_EELb1ELb0ELb0ELb1ELb0ELb0ELb0ELb0EEEvNS_16Flash_fwd_paramsE --------------------------
	.section	.nv.info._ZN5flash16flash_fwd_kernelI23Flash_fwd_kernel_traitsILi96ELi128ELi64ELi4ELb0ELb0EN7cutlass6half_tE19Flash_kernel_traitsILi96ELi128ELi64ELi4ES3_EELb1ELb0ELb0ELb1ELb0ELb0ELb0ELb0EEEvNS_16Flash_fwd_paramsE,"",@"SHT_CUDA_INFO"
	.sectionflags	@""
	.align	4


	//----- nvinfo : EIATTR_CUDA_API_VERSION
	.align		4
        /*0000*/ 	.byte	0x04, 0x37
        /*0002*/ 	.short	(.L_394 - .L_393)
.L_393:
        /*0004*/ 	.word	0x00000082


	//----- nvinfo : EIATTR_KPARAM_INFO
	.align		4
.L_394:
        /*0008*/ 	.byte	0x04, 0x17
        /*000a*/ 	.short	(.L_396 - .L_395)
.L_395:
        /*000c*/ 	.word	0x00000000
        /*0010*/ 	.short	0x0000
        /*0012*/ 	.short	0x0000
        /*0014*/ 	.byte	0x00, 0xf0, 0x41, 0x07


	//----- nvinfo : EIATTR_SPARSE_MMA_MASK
	.align		4
.L_396:
        /*0018*/ 	.byte	0x03, 0x50
        /*001a*/ 	.short	0x0000


	//----- nvinfo : EIATTR_MAXREG_COUNT
	.align		4
        /*001c*/ 	.byte	0x03, 0x1b
        /*001e*/ 	.short	0x00ff


	//----- nvinfo : EIATTR_NUM_BARRIERS
	.align		4
        /*0020*/ 	.byte	0x02, 0x4c
        /*0022*/ 	.byte	0x01
	.zero		1


	//----- nvinfo : EIATTR_ANNOTATIONS
	.align		4
        /*0024*/ 	.byte	0x04, 0x55
        /*0026*/ 	.short	(.L_398 - .L_397)


	//   ....[0]....
.L_397:
        /* <DEDUP_REMOVED lines=30> */


	//----- nvinfo : EIATTR_MERCURY_ISA_VERSION
	.align		4
.L_398:
        /*01f0*/ 	.byte	0x03, 0x5f
        /*01f2*/ 	.short	0x0101


	//----- nvinfo : EIATTR_COOP_GROUP_MASK_REGIDS
	.align		4
        /*01f4*/ 	.byte	0x04, 0x29
        /*01f6*/ 	.short	(.L_400 - .L_399)


	//   ....[0]....
.L_399:
        /*01f8*/ 	.word	0xffffffff


	//   ....[1]....
        /*01fc*/ 	.word	0xffffffff


	//   ....[2]....
        /*0200*/ 	.word	0xffffffff


	//   ....[3]....
        /*0204*/ 	.word	0xffffffff


	//   ....[4]....
        /*0208*/ 	.word	0xffffffff


	//   ....[5]....
        /*020c*/ 	.word	0xffffffff


	//   ....[6]....
        /*0210*/ 	.word	0xffffffff


	//   ....[7]....
        /*0214*/ 	.word	0xffffffff


	//   ....[8]....
        /*0218*/ 	.word	0xffffffff


	//   ....[9]....
        /*021c*/ 	.word	0xffffffff


	//   ....[10]....
        /*0220*/ 	.word	0xffffffff


	//   ....[11]....
        /*0224*/ 	.word	0xffffffff


	//   ....[12]....
        /*0228*/ 	.word	0xffffffff


	//   ....[13]....
        /*022c*/ 	.word	0xffffffff


	//   ....[14]....
        /*0230*/ 	.word	0xffffffff


	//   ....[15]....
        /*0234*/ 	.word	0xffffffff


	//   ....[16]....
        /*0238*/ 	.word	0xffffffff


	//   ....[17]....
        /*023c*/ 	.word	0xffffffff


	//   ....[18]....
        /*0240*/ 	.word	0xffffffff


	//   ....[19]....
        /*0244*/ 	.word	0xffffffff


	//   ....[20]....
        /*0248*/ 	.word	0xffffffff


	//   ....[21]....
        /*024c*/ 	.word	0xffffffff


	//   ....[22]....
        /*0250*/ 	.word	0xffffffff


	//   ....[23]....
        /*0254*/ 	.word	0xffffffff


	//----- nvinfo : EIATTR_COOP_GROUP_INSTR_OFFSETS
	.align		4
.L_400:
        /*0258*/ 	.byte	0x04, 0x28
        /*025a*/ 	.short	(.L_402 - .L_401)


	//   ....[0]....
.L_401:
        /*025c*/ 	.word	0x00005390


	//   ....[1]....
        /*0260*/ 	.word	0x00005550


	//   ....[2]....
        /*0264*/ 	.word	0x000055a0


	//   ....[3]....
        /*0268*/ 	.word	0x00005740


	//   ....[4]....
        /*026c*/ 	.word	0x00005860


	//   ....[5]....
        /*0270*/ 	.word	0x00005940


	//   ....[6]....
        /*0274*/ 	.word	0x000059e0


	//   ....[7]....
        /*0278*/ 	.word	0x00005c60


	//   ....[8]....
        /*027c*/ 	.word	0x0000aef0


	//   ....[9]....
        /*0280*/ 	.word	0x0000af40


	//   ....[10]....
        /*0284*/ 	.word	0x0000b050


	//   ....[11]....
        /*0288*/ 	.word	0x0000b110


	//   ....[12]....
        /*028c*/ 	.word	0x0000b140


	//   ....[13]....
        /*0290*/ 	.word	0x0000b1c0


	//   ....[14]....
        /*0294*/ 	.word	0x0000b280


	//   ....[15]....
        /*0298*/ 	.word	0x0000b370


	//   ....[16]....
        /*029c*/ 	.word	0x0000de20


	//   ....[17]....
        /*02a0*/ 	.word	0x0000de30


	//   ....[18]....
        /*02a4*/ 	.word	0x0000de50


	//   ....[19]....
        /*02a8*/ 	.word	0x0000de70


	//   ....[20]....
        /*02ac*/ 	.word	0x0000de80


	//   ....[21]....
        /*02b0*/ 	.word	0x0000de90


	//   ....[22]....
        /*02b4*/ 	.word	0x0000def0


	//   ....[23]....
        /*02b8*/ 	.word	0x0000df00


	//----- nvinfo : EIATTR_EXIT_INSTR_OFFSETS
	.align		4
.L_402:
        /*02bc*/ 	.byte	0x04, 0x1c
        /*02be*/ 	.short	(.L_404 - .L_403)


	//   ....[0]....
.L_403:
        /*02c0*/ 	.word	0x000005e0


	//   ....[1]....
        /*02c4*/ 	.word	0x0000fcb0


	//   ....[2]....
        /*02c8*/ 	.word	0x0000fde0


	//   ....[3]....
        /*02cc*/ 	.word	0x0000fe00


	//   ....[4]....
        /*02d0*/ 	.word	0x00010a60


	//   ....[5]....
        /*02d4*/ 	.word	0x00010af0


	//----- nvinfo : EIATTR_CRS_STACK_SIZE
	.align		4
.L_404:
        /*02d8*/ 	.byte	0x04, 0x1e
        /*02da*/ 	.short	(.L_406 - .L_405)
.L_405:
        /*02dc*/ 	.word	0x00000000


	//----- nvinfo : EIATTR_CBANK_PARAM_SIZE
	.align		4
.L_406:
        /*02e0*/ 	.byte	0x03, 0x19
        /*02e2*/ 	.short	0x01d0


	//----- nvinfo : EIATTR_PARAM_CBANK
	.align		4
        /*02e4*/ 	.byte	0x04, 0x0a
        /*02e6*/ 	.short	(.L_408 - .L_407)
	.align		4
.L_407:
        /*02e8*/ 	.word	index@(.nv.constant0._ZN5flash16flash_fwd_kernelI23Flash_fwd_kernel_traitsILi96ELi128ELi64ELi4ELb0ELb0EN7cutlass6half_tE19Flash_kernel_traitsILi96ELi128ELi64ELi4ES3_EELb1ELb0ELb0ELb1ELb0ELb0ELb0ELb0EEEvNS_16Flash_fwd_paramsE)
        /*02ec*/ 	.short	0x0210
        /*02ee*/ 	.short	0x01d0


	//----- nvinfo : EIATTR_SW_WAR
	.align		4
.L_408:
        /*02f0*/ 	.byte	0x04, 0x36
        /*02f2*/ 	.short	(.L_410 - .L_409)
.L_409:
        /*02f4*/ 	.word	0x00000008
.L_410:


//--------------------- .nv.info._ZN5flash16flash_fwd_kernelI23Flash_fwd_kernel_traitsILi96ELi128ELi64ELi4ELb0ELb0EN7cutlass6half_tE19Flash_kernel_traitsILi96ELi128ELi64ELi4ES3_EELb1ELb0ELb0ELb0ELb0ELb0ELb0ELb1EEEvNS_16Flash_fwd_paramsE --------------------------
	.section	.nv.info._ZN5flash16flash_fwd_kernelI23Flash_fwd_kernel_traitsILi96ELi128ELi64ELi4ELb0ELb0EN7cutlass6half_tE19Flash_kernel_traitsILi96ELi128ELi64ELi4ES3_EELb1ELb0ELb0ELb0ELb0ELb0ELb0ELb1EEEvNS_16Flash_fwd_paramsE,"",@"SHT_CUDA_INFO"
	.sectionflags	@""
	.align	4


	//----- nvinfo : EIATTR_CUDA_API_VERSION
	.align		4
        /*0000*/ 	.byte	0x04, 0x37
        /*0002*/ 	.short	(.L_412 - .L_411)
.L_411:
        /*0004*/ 	.word	0x00000082


	//----- nvinfo : EIATTR_KPARAM_INFO
	.align		4
.L_412:
        /*0008*/ 	.byte	0x04, 0x17
        /*000a*/ 	.short	(.L_414 - .L_413)
.L_413:
        /*000c*/ 	.word	0x00000000
        /*0010*/ 	.short	0x0000
        /*0012*/ 	.short	0x0000
        /*0014*/ 	.byte	0x00, 0xf0, 0x41, 0x07


	//----- nvinfo : EIATTR_SPARSE_MMA_MASK
	.align		4
.L_414:
        /*0018*/ 	.byte	0x03, 0x50
        /*001a*/ 	.short	0x0000


	//----- nvinfo : EIATTR_MAXREG_COUNT
	.align		4
        /*001c*/ 	.byte	0x03, 0x1b
        /*001e*/ 	.short	0x00ff


	//----- nvinfo : EIATTR_NUM_BARRIERS
	.align		4
        /*0020*/ 	.byte	0x02, 0x4c
        /*0022*/ 	.byte	0x01
	.zero		1


	//----- nvinfo : EIATTR_ANNOTATIONS
	.align		4
        /*0024*/ 	.byte	0x04, 0x55
        /*0026*/ 	.short	(.L_416 - .L_415)


	//   ....[0]....
.L_415:
        /* <DEDUP_REMOVED lines=126> */


	//----- nvinfo : EIATTR_MERCURY_ISA_VERSION
	.align		4
.L_416:
        /*07f8*/ 	.byte	0x03, 0x5f
        /*07fa*/ 	.short	0x0101


	//----- nvinfo : EIATTR_COOP_GROUP_MASK_REGIDS
	.align		4
        /*07fc*/ 	.byte	0x04, 0x29
        /*07fe*/ 	.short	(.L_418 - .L_417)


	//   ....[0]....
.L_417:
        /*0800*/ 	.word	0xffffffff


	//   ....[1]....
        /*0804*/ 	.word	0xffffffff


	//   ....[2]....
        /*0808*/ 	.word	0xffffffff


	//   ....[3]....
        /*080c*/ 	.word	0xffffffff


	//   ....[4]....
        /*0810*/ 	.word	0xffffffff


	//   ....[5]....
        /*0814*/ 	.word	0xffffffff


	//   ....[6]....
        /*0818*/ 	.word	0xffffffff


	//   ....[7]....
        /*081c*/ 	.word	0xffffffff


	//   ....[8]....
        /*0820*/ 	.word	0xffffffff


	//   ....[9]....
        /*0824*/ 	.word	0xffffffff


	//   ....[10]....
        /*0828*/ 	.word	0xffffffff


	//   ....[11]....
        /*082c*/ 	.word	0xffffffff


	//   ....[12]....
        /*0830*/ 	.word	0xffffffff


	//   ....[13]....
        /*0834*/ 	.word	0xffffffff


	//   ....[14]....
        /*0838*/ 	.word	0xffffffff


	//   ....[15]....
        /*083c*/ 	.word	0xffffffff


	//   ....[16]....
        /*0840*/ 	.word	0xffffffff


	//   ....[17]....
        /*0844*/ 	.word	0xffffffff


	//   ....[18]....
        /*0848*/ 	.word	0xffffffff


	//   ....[19]....
        /*084c*/ 	.word	0xffffffff


	//   ....[20]....
        /*0850*/ 	.word	0xffffffff


	//   ....[21]....
        /*0854*/ 	.word	0xffffffff


	//   ....[22]....
        /*0858*/ 	.word	0xffffffff


	//   ....[23]....
        /*085c*/ 	.word	0xffffffff


	//----- nvinfo : EIATTR_COOP_GROUP_INSTR_OFFSETS
	.align		4
.L_418:
        /*0860*/ 	.byte	0x04, 0x28
        /*0862*/ 	.short	(.L_420 - .L_419)


	//   ....[0]....
.L_419:
        /*0864*/ 	.word	0x00004080


	//   ....[1]....
        /*0868*/ 	.word	0x00004190


	//   ....[2]....
        /*086c*/ 	.word	0x00004360


	//   ....[3]....
        /*0870*/ 	.word	0x00004560


	//   ....[4]....
        /*0874*/ 	.word	0x00004760


	//   ....[5]....
        /*0878*/ 	.word	0x000049d0


	//   ....[6]....
        /*087c*/ 	.word	0x00004bd0


	//   ....[7]....
        /*0880*/ 	.word	0x00004f00


	//   ....[8]....
        /*0884*/ 	.word	0x0000bd20


	//   ....[9]....
        /*0888*/ 	.word	0x0000bd90


	//   ....[10]....
        /*088c*/ 	.word	0x0000be40


	//   ....[11]....
        /*0890*/ 	.word	0x0000be70


	//   ....[12]....
        /*0894*/ 	.word	0x0000bea0


	//   ....[13]....
        /*0898*/ 	.word	0x0000bec0


	//   ....[14]....
        /*089c*/ 	.word	0x0000bef0


	//   ....[15]....
        /*08a0*/ 	.word	0x0000bf40


	//   ....[16]....
        /*08a4*/ 	.word	0x00011fb0


	//   ....[17]....
        /*08a8*/ 	.word	0x00011fc0


	//   ....[18]....
        /*08ac*/ 	.word	0x00011fd0


	//   ....[19]....
        /*08b0*/ 	.word	0x00011ff0


	//   ....[20]....
        /*08b4*/ 	.word	0x00012010


	//   ....[21]....
        /*08b8*/ 	.word	0x00012030


	//   ....[22]....
        /*08bc*/ 	.word	0x00012040


	//   ....[23]....
        /*08c0*/ 	.word	0x00012070


	//----- nvinfo : EIATTR_EXIT_INSTR_OFFSETS
	.align		4
.L_420:
        /*08c4*/ 	.byte	0x04, 0x1c
        /*08c6*/ 	.short	(.L_422 - .L_421)


	//   ....[0]....
.L_421:
        /*08c8*/ 	.word	0x000006b0


	//   ....[1]....
        /*08cc*/ 	.word	0x00013da0


	//   ....[2]....
        /*08d0*/ 	.word	0x00013ed0


	//   ....[3]....
        /*08d4*/ 	.word	0x00013ef0


	//   ....[4]....
        /*08d8*/ 	.word	0x00014b20


	//   ....[5]....
        /*08dc*/ 	.word	0x00014bb0


	//----- nvinfo : EIATTR_CRS_STACK_SIZE
	.align		4
.L_422:
        /*08e0*/ 	.byte	0x04, 0x1e
        /*08e2*/ 	.short	(.L_424 - .L_423)
.L_423:
        /*08e4*/ 	.word	0x00000000


	//----- nvinfo : EIATTR_CBANK_PARAM_SIZE
	.align		4
.L_424:
        /*08e8*/ 	.byte	0x03, 0x19
        /*08ea*/ 	.short	0x01d0


	//----- nvinfo : EIATTR_PARAM_CBANK
	.align		4
        /*08ec*/ 	.byte	0x04, 0x0a
        /*08ee*/ 	.short	(.L_426 - .L_425)
	.align		4
.L_425:
        /*08f0*/ 	.word	index@(.nv.constant0._ZN5flash16flash_fwd_kernelI23Flash_fwd_kernel_traitsILi96ELi128ELi64ELi4ELb0ELb0EN7cutlass6half_tE19Flash_kernel_traitsILi96ELi128ELi64ELi4ES3_EELb1ELb0ELb0ELb0ELb0ELb0ELb0ELb1EEEvNS_16Flash_fwd_paramsE)
        /*08f4*/ 	.short	0x0210
        /*08f6*/ 	.short	0x01d0


	//----- nvinfo : EIATTR_SW_WAR
	.align		4
.L_426:
        /*08f8*/ 	.byte	0x04, 0x36
        /*08fa*/ 	.short	(.L_428 - .L_427)
.L_427:
        /*08fc*/ 	.word	0x00000008
.L_428:


//--------------------- .nv.info._ZN5flash16flash_fwd_kernelI23Flash_fwd_kernel_traitsILi96ELi128ELi64ELi4ELb0ELb0EN7cutlass6half_tE19Flash_kernel_traitsILi96ELi128ELi64ELi4ES3_EELb0ELb0ELb0ELb0ELb0ELb0ELb1ELb0EEEvNS_16Flash_fwd_paramsE --------------------------
	.section	.nv.info._ZN5flash16flash_fwd_kernelI23Flash_fwd_kernel_traitsILi96ELi128ELi64ELi4ELb0ELb0EN7cutlass6half_tE19Flash_kernel_traitsILi96ELi128ELi64ELi4ES3_EELb0ELb0ELb0ELb0ELb0ELb0ELb1ELb0EEEvNS_16Flash_fwd_paramsE,"",@"SHT_CUDA_INFO"
	.sectionflags	@""
	.align	4


	//----- nvinfo : EIATTR_CUDA_API_VERSION
	.align		4
        /*0000*/ 	.byte	0x04, 0x37
        /*0002*/ 	.short	(.L_430 - .L_429)
.L_429:
        /*0004*/ 	.word	0x00000082


	//----- nvinfo : EIATTR_KPARAM_INFO
	.align		4
.L_430:
        /*0008*/ 	.byte	0x04, 0x17
        /*000a*/ 	.short	(.L_432 - .L_431)
.L_431:
        /*000c*/ 	.word	0x00000000
        /*0010*/ 	.short	0x0000
        /*0012*/ 	.short	0x0000
        /*0014*/ 	.byte	0x00, 0xf0, 0x41, 0x07


	//----- nvinfo : EIATTR_SPARSE_MMA_MASK
	.align		4
.L_432:
        /*0018*/ 	.byte	0x03, 0x50
        /*001a*/ 	.short	0x0000


	//----- nvinfo : EIATTR_MAXREG_COUNT
	.align		4
        /*001c*/ 	.byte	0x03, 0x1b
        /*001e*/ 	.short	0x00ff


	//----- nvinfo : EIATTR_NUM_BARRIERS
	.align		4
        /*0020*/ 	.byte	0x02, 0x4c
        /*0022*/ 	.byte	0x01
	.zero		1


	//----- nvinfo : EIATTR_ANNOTATIONS
	.align		4
        /*0024*/ 	.byte	0x04, 0x55
        /*0026*/ 	.short	(.L_434 - .L_433)


	//   ....[0]....
.L_433:
        /* <DEDUP_REMOVED lines=32> */


	//----- nvinfo : EIATTR_MERCURY_ISA_VERSION
	.align		4
.L_434:
        /*0210*/ 	.byte	0x03, 0x5f
        /*0212*/ 	.short	0x0101


	//----- nvinfo : EIATTR_COOP_GROUP_MASK_REGIDS
	.align		4
        /*0214*/ 	.byte	0x04, 0x29
        /*0216*/ 	.short	(.L_436 - .L_435)


	//   ....[0]....
.L_435:
        /*0218*/ 	.word	0xffffffff


	//   ....[1]....
        /*021c*/ 	.word	0xffffffff


	//   ....[2]....
        /*0220*/ 	.word	0xffffffff


	//   ....[3]....
        /*0224*/ 	.word	0xffffffff


	//   ....[4]....
        /*0228*/ 	.word	0xffffffff


	//   ....[5]....
        /*022c*/ 	.word	0xffffffff


	//   ....[6]....
        /*0230*/ 	.word	0xffffffff


	//   ....[7]....
        /*0234*/ 	.word	0xffffffff


	//   ....[8]....
        /*0238*/ 	.word	0xffffffff


	//   ....[9]....
        /*023c*/ 	.word	0xffffffff


	//   ....[10]....
        /*0240*/ 	.word	0xffffffff


	//   ....[11]....
        /*0244*/ 	.word	0xffffffff


	//   ....[12]....
        /*0248*/ 	.word	0xffffffff


	//   ....[13]....
        /*024c*/ 	.word	0xffffffff


	//   ....[14]....
        /*0250*/ 	.word	0xffffffff


	//   ....[15]....
        /*0254*/ 	.word	0xffffffff


	//   ....[16]....
        /*0258*/ 	.word	0xffffffff


	//   ....[17]....
        /*025c*/ 	.word	0xffffffff


	//   ....[18]....
        /*0260*/ 	.word	0xffffffff


	//   ....[19]....
        /*0264*/ 	.word	0xffffffff


	//   ....[20]....
        /*0268*/ 	.word	0xffffffff


	//   ....[21]....
        /*026c*/ 	.word	0xffffffff


	//   ....[22]....
        /*0270*/ 	.word	0xffffffff


	//   ....[23]....
        /*0274*/ 	.word	0xffffffff


	//----- nvinfo : EIATTR_COOP_GROUP_INSTR_OFFSETS
	.align		4
.L_436:
        /*0278*/ 	.byte	0x04, 0x28
        /*027a*/ 	.short	(.L_438 - .L_437)


	//   ....[0]....
.L_437:
        /*027c*/ 	.word	0x00004380


	//   ....[1]....
        /*0280*/ 	.word	0x00004470


	//   ....[2]....
        /*0284*/ 	.word	0x000044a0


	//   ....[3]....
        /*0288*/ 	.word	0x000044c0


	//   ....[4]....
        /*028c*/ 	.word	0x00004560


	//   ....[5]....
        /*0290*/ 	.word	0x000045a0


	//   ....[6]....
        /*0294*/ 	.word	0x000046b0


	//   ....[7]....
        /*0298*/ 	.word	0x00004810


	//   ....[8]....
        /*029c*/ 	.word	0x00007b70


	//   ....[9]....
        /*02a0*/ 	.word	0x00007bf0


	//   ....[10]....
        /*02a4*/ 	.word	0x00007c20


	//   ....[11]....
        /*02a8*/ 	.word	0x00007c50


	//   ....[12]....
        /*02ac*/ 	.word	0x00007c90


	//   ....[13]....
        /*02b0*/ 	.word	0x00007cb0


	//   ....[14]....
        /*02b4*/ 	.word	0x00007cc0


	//   ....[15]....
        /*02b8*/ 	.word	0x00007ce0


	//   ....[16]....
        /*02bc*/ 	.word	0x00009e70


	//   ....[17]....
        /*02c0*/ 	.word	0x00009e80


	//   ....[18]....
        /*02c4*/ 	.word	0x00009e90


	//   ....[19]....
        /*02c8*/ 	.word	0x00009ea0


	//   ....[20]....
        /*02cc*/ 	.word	0x00009ee0


	//   ....[21]....
        /*02d0*/ 	.word	0x00009f00


	//   ....[22]....
        /*02d4*/ 	.word	0x00009f20


	//   ....[23]....
        /*02d8*/ 	.word	0x00009f40


	//----- nvinfo : EIATTR_EXIT_INSTR_OFFSETS
	.align		4
.L_438:
        /*02dc*/ 	.byte	0x04, 0x1c
        /*02de*/ 	.short	(.L_440 - .L_439)


	//   ....[0]....
.L_439:
        /*02e0*/ 	.word	0x00000390


	//   ....[1]....
        /*02e4*/ 	.word	0x0000bb50


	//   ....[2]....
        /*02e8*/ 	.word	0x0000bc80


	//   ....[3]....
        /*02ec*/ 	.word	0x0000bca0


	//   ....[4]....
        /*02f0*/ 	.word	0x0000c8c0


	//   ....[5]....
        /*02f4*/ 	.word	0x0000c950


	//----- nvinfo : EIATTR_CRS_STACK_SIZE
	.align		4
.L_440:
        /*02f8*/ 	.byte	0x04, 0x1e
        /*02fa*/ 	.short	(.L_442 - .L_441)
.L_441:
        /*02fc*/ 	.word	0x00000000


	//----- nvinfo : EIATTR_CBANK_PARAM_SIZE
	.align		4
.L_442:
        /*0300*/ 	.byte	0x03, 0x19
        /*0302*/ 	.short	0x01d0


	//----- nvinfo : EIATTR_PARAM_CBANK
	.align		4
        /*0304*/ 	.byte	0x04, 0x0a
        /*0306*/ 	.short	(.L_444 - .L_443)
	.align		4
.L_443:
        /*0308*/ 	.word	index@(.nv.constant0._ZN5flash16flash_fwd_kernelI23Flash_fwd_kernel_traitsILi96ELi128ELi64ELi4ELb0ELb0EN7cutlass6half_tE19Flash_kernel_traitsILi96ELi128ELi64ELi4ES3_EELb0ELb0ELb0ELb0ELb0ELb0ELb1ELb0EEEvNS_16Flash_fwd_paramsE)
        /*030c*/ 	.short	0x0210
        /*030e*/ 	.short	0x01d0


	//----- nvinfo : EIATTR_SW_WAR
	.align		4
.L_444:
        /*0310*/ 	.byte	0x04, 0x36
        /*0312*/ 	.short	(.L_446 - .L_445)
.L_445:
        /*0314*/ 	.word	0x00000008
.L_446:


//--------------------- .nv.info._ZN5flash16flash_fwd_kernelI23Flash_fwd_kernel_traitsILi96ELi128ELi64ELi4ELb0ELb0EN7cutlass6half_tE19Flash_kernel_traitsILi96ELi128ELi64ELi4ES3_EELb1ELb0ELb0ELb1ELb0ELb0ELb0ELb1EEEvNS_16Flash_fwd_paramsE --------------------------
	.section	.nv.info._ZN5flash16flash_fwd_kernelI23Flash_fwd_kernel_traitsILi96ELi128ELi64ELi4ELb0ELb0EN7cutlass6half_tE19Flash_kernel_traitsILi96ELi128ELi64ELi4ES3_EELb1ELb0ELb0ELb1ELb0ELb0ELb0ELb1EEEvNS_16Flash_fwd_paramsE,"",@"SHT_CUDA_INFO"
	.sectionflags	@""
	.align	4


	//----- nvinfo : EIATTR_CUDA_API_VERSION
	.align		4
        /*0000*/ 	.byte	0x04, 0x37
        /*0002*/ 	.short	(.L_448 - .L_447)
.L_447:
        /*0004*/ 	.word	0x00000082


	//----- nvinfo : EIATTR_KPARAM_INFO
	.align		4
.L_448:
        /*0008*/ 	.byte	0x04, 0x17
        /*000a*/ 	.short	(.L_450 - .L_449)
.L_449:
        /*000c*/ 	.word	0x00000000
        /*0010*/ 	.short	0x0000
        /*0012*/ 	.short	0x0000
        /*0014*/ 	.byte	0x00, 0xf0, 0x41, 0x07


	//----- nvinfo : EIATTR_SPARSE_MMA_MASK
	.align		4
.L_450:
        /*0018*/ 	.byte	0x03, 0x50
        /*001a*/ 	.short	0x0000


	//----- nvinfo : EIATTR_MAXREG_COUNT
	.align		4
        /*001c*/ 	.byte	0x03, 0x1b
        /*001e*/ 	.short	0x00ff


	//----- nvinfo : EIATTR_NUM_BARRIERS
	.align		4
        /*0020*/ 	.byte	0x02, 0x4c
        /*0022*/ 	.byte	0x01
	.zero		1


	//----- nvinfo : EIATTR_ANNOTATIONS
	.align		4
        /*0024*/ 	.byte	0x04, 0x55
        /*0026*/ 	.short	(.L_452 - .L_451)


	//   ....[0]....
.L_451:
        /* <DEDUP_REMOVED lines=117> */


	//----- nvinfo : EIATTR_MERCURY_ISA_VERSION
	.align		4
.L_452:
        /*0768*/ 	.byte	0x03, 0x5f
        /*076a*/ 	.short	0x0101


	//----- nvinfo : EIATTR_COOP_GROUP_MASK_REGIDS
	.align		4
        /*076c*/ 	.byte	0x04, 0x29
        /*076e*/ 	.short	(.L_454 - .L_453)


	//   ....[0]....
.L_453:
        /*0770*/ 	.word	0xffffffff


	//   ....[1]....
        /*0774*/ 	.word	0xffffffff


	//   ....[2]....
        /*0778*/ 	.word	0xffffffff


	//   ....[3]....
        /*077c*/ 	.word	0xffffffff


	//   ....[4]....
        /*0780*/ 	.word	0xffffffff


	//   ....[5]....
        /*0784*/ 	.word	0xffffffff


	//   ....[6]....
        /*0788*/ 	.word	0xffffffff


	//   ....[7]....
        /*078c*/ 	.word	0xffffffff


	//   ....[8]....
        /*0790*/ 	.word	0xffffffff


	//   ....[9]....
        /*0794*/ 	.word	0xffffffff


	//   ....[10]....
        /*0798*/ 	.word	0xffffffff


	//   ....[11]....
        /*079c*/ 	.word	0xffffffff


	//   ....[12]....
        /*07a0*/ 	.word	0xffffffff


	//   ....[13]....
        /*07a4*/ 	.word	0xffffffff


	//   ....[14]....
        /*07a8*/ 	.word	0xffffffff


	//   ....[15]....
        /*07ac*/ 	.word	0xffffffff


	//   ....[16]....
        /*07b0*/ 	.word	0xffffffff


	//   ....[17]....
        /*07b4*/ 	.word	0xffffffff


	//   ....[18]....
        /*07b8*/ 	.word	0xffffffff


	//   ....[19]....
        /*07bc*/ 	.word	0xffffffff


	//   ....[20]....
        /*07c0*/ 	.word	0xffffffff


	//   ....[21]....
        /*07c4*/ 	.word	0xffffffff


	//   ....[22]....
        /*07c8*/ 	.word	0xffffffff


	//   ....[23]....
        /*07cc*/ 	.word	0xffffffff


	//----- nvinfo : EIATTR_COOP_GROUP_INSTR_OFFSETS
	.align		4
.L_454:
        /*07d0*/ 	.byte	0x04, 0x28
        /*07d2*/ 	.short	(.L_456 - .L_455)


	//   ....[0]....
.L_455:
        /*07d4*/ 	.word	0x000056d0


	//   ....[1]....
        /*07d8*/ 	.word	0x00005760


	//   ....[2]....
        /*07dc*/ 	.word	0x00005790


	//   ....[3]....
        /*07e0*/ 	.word	0x00005810


	//   ....[4]....
        /*07e4*/ 	.word	0x00005d00


	//   ....[5]....
        /*07e8*/ 	.word	0x00005e30


	//   ....[6]....
        /*07ec*/ 	.word	0x00005ee0


	//   ....[7]....
        /*07f0*/ 	.word	0x00006020


	//   ....[8]....
        /*07f4*/ 	.word	0x0000dce0


	//   ....[9]....
        /*07f8*/ 	.word	0x0000dd20


	//   ....[10]....
        /*07fc*/ 	.word	0x0000dd90


	//   ....[11]....
        /*0800*/ 	.word	0x0000dda0


	//   ....[12]....
        /*0804*/ 	.word	0x0000ddd0


	//   ....[13]....
        /*0808*/ 	.word	0x0000ddf0


	//   ....[14]....
        /*080c*/ 	.word	0x0000de50


	//   ....[15]....
        /*0810*/ 	.word	0x0000de80


	//   ....[16]....
        /*0814*/ 	.word	0x00013dc0


	//   ....[17]....
        /*0818*/ 	.word	0x00013e60


	//   ....[18]....
        /*081c*/ 	.word	0x00013ef0


	//   ....[19]....
        /*0820*/ 	.word	0x00013f00


	//   ....[20]....
        /*0824*/ 	.word	0x00013f10


	//   ....[21]....
        /*0828*/ 	.word	0x00013f40


	//   ....[22]....
        /*082c*/ 	.word	0x00013f60


	//   ....[23]....
        /*0830*/ 	.word	0x00013f70


	//----- nvinfo : EIATTR_EXIT_INSTR_OFFSETS
	.align		4
.L_456:
        /*0834*/ 	.byte	0x04, 0x1c
        /*0836*/ 	.short	(.L_458 - .L_457)


	//   ....[0]....
.L_457:
        /*0838*/ 	.word	0x000006b0


	//   ....[1]....
        /*083c*/ 	.word	0x00015c60


	//   ....[2]....
        /*0840*/ 	.word	0x00015d90


	//   ....[3]....
        /*0844*/ 	.word	0x00015db0


	//   ....[4]....
        /*0848*/ 	.word	0x000169e0


	//   ....[5]....
        /*084c*/ 	.word	0x00016a70


	//----- nvinfo : EIATTR_CRS_STACK_SIZE
	.align		4
.L_458:
        /*0850*/ 	.byte	0x04, 0x1e
        /*0852*/ 	.short	(.L_460 - .L_459)
.L_459:
        /*0854*/ 	.word	0x00000000


	//----- nvinfo : EIATTR_CBANK_PARAM_SIZE
	.align		4
.L_460:
        /*0858*/ 	.byte	0x03, 0x19
        /*085a*/ 	.short	0x01d0


	//----- nvinfo : EIATTR_PARAM_CBANK
	.align		4
        /*085c*/ 	.byte	0x04, 0x0a
        /*085e*/ 	.short	(.L_462 - .L_461)
	.align		4
.L_461:
        /*0860*/ 	.word	index@(.nv.constant0._ZN5flash16flash_fwd_kernelI23Flash_fwd_kernel_traitsILi96ELi128ELi64ELi4ELb0ELb0EN7cutlass6half_tE19Flash_kernel_traitsILi96ELi128ELi64ELi4ES3_EELb1ELb0ELb0ELb1ELb0ELb0ELb0ELb1EEEvNS_16Flash_fwd_paramsE)
        /*0864*/ 	.short	0x0210
        /*0866*/ 	.short	0x01d0


	//----- nvinfo : EIATTR_SW_WAR
	.align		4
.L_462:
        /*0868*/ 	.byte	0x04, 0x36
        /*086a*/ 	.short	(.L_464 - .L_463)
.L_463:
        /*086c*/ 	.word	0x00000008
.L_464:


//--------------------- .nv.info._ZN5flash16flash_fwd_kernelI23Flash_fwd_kernel_traitsILi96ELi128ELi64ELi4ELb0ELb0EN7cutlass6half_tE19Flash_kernel_traitsILi96ELi128ELi64ELi4ES3_EELb0ELb0ELb0ELb1ELb0ELb0ELb1ELb0EEEvNS_16Flash_fwd_paramsE --------------------------
	.section	.nv.info._ZN5flash16flash_fwd_kernelI23Flash_fwd_kernel_traitsILi96ELi128ELi64ELi4ELb0ELb0EN7cutlass6half_tE19Flash_kernel_traitsILi96ELi128ELi64ELi4ES3_EELb0ELb0ELb0ELb1ELb0ELb0ELb1ELb0EEEvNS_16Flash_fwd_paramsE,"",@"SHT_CUDA_INFO"
	.sectionflags	@""
	.align	4


	//----- nvinfo : EIATTR_CUDA_API_VERSION
	.align		4
        /*0000*/ 	.byte	0x04, 0x37
        /*0002*/ 	.short	(.L_466 - .L_465)
.L_465:
        /*0004*/ 	.word	0x00000082


	//----- nvinfo : EIATTR_KPARAM_INFO
	.align		4
.L_466:
        /*0008*/ 	.byte	0x04, 0x17
        /*000a*/ 	.short	(.L_468 - .L_467)
.L_467:
        /*000c*/ 	.word	0x00000000
        /*0010*/ 	.short	0x0000
        /*0012*/ 	.short	0x0000
        /*0014*/ 	.byte	0x00, 0xf0, 0x41, 0x07


	//----- nvinfo : EIATTR_SPARSE_MMA_MASK
	.align		4
.L_468:
        /*0018*/ 	.byte	0x03, 0x50
        /*001a*/ 	.short	0x0000


	//----- nvinfo : EIATTR_MAXREG_COUNT
	.align		4
        /*001c*/ 	.byte	0x03, 0x1b
        /*001e*/ 	.short	0x00ff


	//----- nvinfo : EIATTR_NUM_BARRIERS
	.align		4
        /*0020*/ 	.byte	0x02, 0x4c
        /*0022*/ 	.byte	0x01
	.zero		1


	//----- nvinfo : EIATTR_ANNOTATIONS
	.align		4
        /*0024*/ 	.byte	0x04, 0x55
        /*0026*/ 	.short	(.L_470 - .L_469)


	//   ....[0]....
.L_469:
        /* <DEDUP_REMOVED lines=34> */


	//----- nvinfo : EIATTR_MERCURY_ISA_VERSION
	.align		4
.L_470:
        /*0238*/ 	.byte	0x03, 0x5f
        /*023a*/ 	.short	0x0101


	//----- nvinfo : EIATTR_COOP_GROUP_MASK_REGIDS
	.align		4
        /*023c*/ 	.byte	0x04, 0x29
        /*023e*/ 	.short	(.L_472 - .L_471)


	//   ....[0]....
.L_471:
        /*0240*/ 	.word	0xffffffff


	//   ....[1]....
        /*0244*/ 	.word	0xffffffff


	//   ....[2]....
        /*0248*/ 	.word	0xffffffff


	//   ....[3]....
        /*024c*/ 	.word	0xffffffff


	//   ....[4]....
        /*0250*/ 	.word	0xffffffff


	//   ....[5]....
        /*0254*/ 	.word	0xffffffff


	//   ....[6]....
        /*0258*/ 	.word	0xffffffff


	//   ....[7]....
        /*025c*/ 	.word	0xffffffff


	//   ....[8]....
        /*0260*/ 	.word	0xffffffff


	//   ....[9]....
        /*0264*/ 	.word	0xffffffff


	//   ....[10]....
        /*0268*/ 	.word	0xffffffff


	//   ....[11]....
        /*026c*/ 	.word	0xffffffff


	//   ....[12]....
        /*0270*/ 	.word	0xffffffff


	//   ....[13]....
        /*0274*/ 	.word	0xffffffff


	//   ....[14]....
        /*0278*/ 	.word	0xffffffff


	//   ....[15]....
        /*027c*/ 	.word	0xffffffff


	//   ....[16]....
        /*0280*/ 	.word	0xffffffff


	//   ....[17]....
        /*0284*/ 	.word	0xffffffff


	//   ....[18]....
        /*0288*/ 	.word	0xffffffff


	//   ....[19]....
        /*028c*/ 	.word	0xffffffff


	//   ....[20]....
        /*0290*/ 	.word	0xffffffff


	//   ....[21]....
        /*0294*/ 	.word	0xffffffff


	//   ....[22]....
        /*0298*/ 	.word	0xffffffff


	//   ....[23]....
        /*029c*/ 	.word	0xffffffff


	//----- nvinfo : EIATTR_COOP_GROUP_INSTR_OFFSETS
	.align		4
.L_472:
        /*02a0*/ 	.byte	0x04, 0x28
        /*02a2*/ 	.short	(.L_474 - .L_473)


	//   ....[0]....
.L_473:
        /*02a4*/ 	.word	0x00005880


	//   ....[1]....
        /*02a8*/ 	.word	0x000058f0


	//   ....[2]....
        /*02ac*/ 	.word	0x00005980


	//   ....[3]....
        /*02b0*/ 	.word	0x000059d0


	//   ....[4]....
        /*02b4*/ 	.word	0x000059e0


	//   ....[5]....
        /*02b8*/ 	.word	0x00005a50


	//   ....[6]....
        /*02bc*/ 	.word	0x00005e30


	//   ....[7]....
        /*02c0*/ 	.word	0x00005ed0


	//   ....[8]....
        /*02c4*/ 	.word	0x00009d10


	//   ....[9]....
        /*02c8*/ 	.word	0x00009d70


	//   ....[10]....
        /*02cc*/ 	.word	0x00009e00


	//   ....[11]....
        /*02d0*/ 	.word	0x00009e10


	//   ....[12]....
        /*02d4*/ 	.word	0x00009e40


	//   ....[13]....
        /*02d8*/ 	.word	0x00009e50


	//   ....[14]....
        /*02dc*/ 	.word	0x00009e80


	//   ....[15]....
        /*02e0*/ 	.word	0x00009ea0


	//   ....[16]....
        /*02e4*/ 	.word	0x0000bfe0


	//   ....[17]....
        /*02e8*/ 	.word	0x0000bff0


	//   ....[18]....
        /*02ec*/ 	.word	0x0000c000


	//   ....[19]....
        /*02f0*/ 	.word	0x0000c010


	//   ....[20]....
        /*02f4*/ 	.word	0x0000c050


	//   ....[21]....
        /*02f8*/ 	.word	0x0000c080


	//   ....[22]....
        /*02fc*/ 	.word	0x0000c0c0


	//   ....[23]....
        /*0300*/ 	.word	0x0000c0e0


	//----- nvinfo : EIATTR_EXIT_INSTR_OFFSETS
	.align		4
.L_474:
        /*0304*/ 	.byte	0x04, 0x1c
        /*0306*/ 	.short	(.L_476 - .L_475)


	//   ....[0]....
.L_475:
        /*0308*/ 	.word	0x00000390


	//   ....[1]....
        /*030c*/ 	.word	0x0000dcb0


	//   ....[2]....
        /*0310*/ 	.word	0x0000dde0


	//   ....[3]....
        /*0314*/ 	.word	0x0000de00


	//   ....[4]....
        /*0318*/ 	.word	0x0000ea20


	//   ....[5]....
        /*031c*/ 	.word	0x0000eab0


	//----- nvinfo : EIATTR_CRS_STACK_SIZE
	.align		4
.L_476:
        /*0320*/ 	.byte	0x04, 0x1e
        /*0322*/ 	.short	(.L_478 - .L_477)
.L_477:
        /*0324*/ 	.word	0x00000000


	//----- nvinfo : EIATTR_CBANK_PARAM_SIZE
	.align		4
.L_478:
        /*0328*/ 	.byte	0x03, 0x19
        /*032a*/ 	.short	0x01d0


	//----- nvinfo : EIATTR_PARAM_CBANK
	.align		4
        /*032c*/ 	.byte	0x04, 0x0a
        /*032e*/ 	.short	(.L_480 - .L_479)
	.align		4
.L_479:
        /*0330*/ 	.word	index@(.nv.constant0._ZN5flash16flash_fwd_kernelI23Flash_fwd_kernel_traitsILi96ELi128ELi64ELi4ELb0ELb0EN7cutlass6half_tE19Flash_kernel_traitsILi96ELi128ELi64ELi4ES3_EELb0ELb0ELb0ELb1ELb0ELb0ELb1ELb0EEEvNS_16Flash_fwd_paramsE)
        /*0334*/ 	.short	0x0210
        /*0336*/ 	.short	0x01d0


	//----- nvinfo : EIATTR_SW_WAR
	.align		4
.L_480:
        /*0338*/ 	.byte	0x04, 0x36
        /*033a*/ 	.short	(.L_482 - .L_481)
.L_481:
        /*033c*/ 	.word	0x00000008
.L_482:


//--------------------- .nv.info._ZN5flash16flash_fwd_kernelI23Flash_fwd_kernel_traitsILi96ELi128ELi64ELi4ELb0ELb0EN7cutlass6half_tE19Flash_kernel_traitsILi96ELi128ELi64ELi4ES3_EELb1ELb0ELb1ELb0ELb0ELb1ELb0ELb0EEEvNS_16Flash_fwd_paramsE --------------------------
	.section	.nv.info._ZN5flash16flash_fwd_kernelI23Flash_fwd_kernel_traitsILi96ELi128ELi64ELi4ELb0ELb0EN7cutlass6half_tE19Flash_kernel_traitsILi96ELi128ELi64ELi4ES3_EELb1ELb0ELb1ELb0ELb0ELb1ELb0ELb0EEEvNS_16Flash_fwd_paramsE,"",@"SHT_CUDA_INFO"
	.sectionflags	@""
	.align	4


	//----- nvinfo : EIATTR_CUDA_API_VERSION
	.align		4
        /*0000*/ 	.byte	0x04, 0x37
        /*0002*/ 	.short	(.L_484 - .L_483)
.L_483:
        /*0004*/ 	.word	0x00000082


	//----- nvinfo : EIATTR_KPARAM_INFO
	.align		4
.L_484:
        /*0008*/ 	.byte	0x04, 0x17
        /*000a*/ 	.short	(.L_486 - .L_485)
.L_485:
        /*000c*/ 	.word	0x00000000
        /*0010*/ 	.short	0x0000
        /*0012*/ 	.short	0x0000
        /*0014*/ 	.byte	0x00, 0xf0, 0x41, 0x07


	//----- nvinfo : EIATTR_SPARSE_MMA_MASK
	.align		4
.L_486:
        /*0018*/ 	.byte	0x03, 0x50
        /*001a*/ 	.short	0x0000


	//----- nvinfo : EIATTR_MAXREG_COUNT
	.align		4
        /*001c*/ 	.byte	0x03, 0x1b
        /*001e*/ 	.short	0x00ff


	//----- nvinfo : EIATTR_NUM_BARRIERS
	.align		4
        /*0020*/ 	.byte	0x02, 0x4c
        /*0022*/ 	.byte	0x01
	.zero		1


	//----- nvinfo : EIATTR_ANNOTATIONS
	.align		4
        /*0024*/ 	.byte	0x04, 0x55
        /*0026*/ 	.short	(.L_488 - .L_487)


	//   ....[0]....
.L_487:
        /* <DEDUP_REMOVED lines=40> */


	//----- nvinfo : EIATTR_MERCURY_ISA_VERSION
	.align		4
.L_488:
        /*0298*/ 	.byte	0x03, 0x5f
        /*029a*/ 	.short	0x0101


	//----- nvinfo : EIATTR_COOP_GROUP_MASK_REGIDS
	.align		4
        /*029c*/ 	.byte	0x04, 0x29
        /*029e*/ 	.short	(.L_490 - .L_489)


	//   ....[0]....
.L_489:
        /*02a0*/ 	.word	0xffffffff


	//   ....[1]....
        /*02a4*/ 	.word	0xffffffff


	//   ....[2]....
        /*02a8*/ 	.word	0xffffffff


	//   ....[3]....
        /*02ac*/ 	.word	0xffffffff


	//   ....[4]....
        /*02b0*/ 	.word	0xffffffff


	//   ....[5]....
        /*02b4*/ 	.word	0xffffffff


	//   ....[6]....
        /*02b8*/ 	.word	0xffffffff


	//   ....[7]....
        /*02bc*/ 	.word	0xffffffff


	//   ....[8]....
        /*02c0*/ 	.word	0xffffffff


	//   ....[9]....
        /*02c4*/ 	.word	0xffffffff


	//   ....[10]....
        /*02c8*/ 	.word	0xffffffff


	//   ....[11]....
        /*02cc*/ 	.word	0xffffffff


	//   ....[12]....
        /*02d0*/ 	.word	0xffffffff


	//   ....[13]....
        /*02d4*/ 	.word	0xffffffff


	//   ....[14]....
        /*02d8*/ 	.word	0xffffffff


	//   ....[15]....
        /*02dc*/ 	.word	0xffffffff


	//   ....[16]....
        /*02e0*/ 	.word	0xffffffff


	//   ....[17]....
        /*02e4*/ 	.word	0xffffffff


	//   ....[18]....
        /*02e8*/ 	.word	0xffffffff


	//   ....[19]....
        /*02ec*/ 	.word	0xffffffff


	//   ....[20]....
        /*02f0*/ 	.word	0xffffffff


	//   ....[21]....
        /*02f4*/ 	.word	0xffffffff


	//   ....[22]....
        /*02f8*/ 	.word	0xffffffff


	//   ....[23]....
        /*02fc*/ 	.word	0xffffffff


	//   ....[24]....
        /*0300*/ 	.word	0xffffffff


	//   ....[25]....
        /*0304*/ 	.word	0xffffffff


	//   ....[26]....
        /*0308*/ 	.word	0xffffffff


	//   ....[27]....
        /*030c*/ 	.word	0xffffffff


	//   ....[28]....
        /*0310*/ 	.word	0xffffffff


	//   ....[29]....
        /*0314*/ 	.word	0xffffffff


	//   ....[30]....
        /*0318*/ 	.word	0xffffffff


	//   ....[31]....
        /*031c*/ 	.word	0xffffffff


	//   ....[32]....
        /*0320*/ 	.word	0xffffffff


	//   ....[33]....
        /*0324*/ 	.word	0xffffffff


	//   ....[34]....
        /*0328*/ 	.word	0xffffffff


	//   ....[35]....
        /*032c*/ 	.word	0xffffffff


	//   ....[36]....
        /*0330*/ 	.word	0xffffffff


	//   ....[37]....
        /*0334*/ 	.word	0xffffffff


	//   ....[38]....
        /*0338*/ 	.word	0xffffffff


	//   ....[39]....
        /*033c*/ 	.word	0xffffffff


	//----- nvinfo : EIATTR_COOP_GROUP_INSTR_OFFSETS
	.align		4
.L_490:
        /*0340*/ 	.byte	0x04, 0x28
        /*0342*/ 	.short	(.L_492 - .L_491)


	//   ....[0]....
.L_491:
        /*0344*/ 	.word	0x000045c0


	//   ....[1]....
        /*0348*/ 	.word	0x000047b0


	//   ....[2]....
        /*034c*/ 	.word	0x000047f0


	//   ....[3]....
        /*0350*/ 	.word	0x000049a0


	//   ....[4]....
        /*0354*/ 	.word	0x00004d90


	//   ....[5]....
        /*0358*/ 	.word	0x00004dd0


	//   ....[6]....
        /*035c*/ 	.word	0x00004f00


	//   ....[7]....
        /*0360*/ 	.word	0x00005040


	//   ....[8]....
        /*0364*/ 	.word	0x00009b10


	//   ....[9]....
        /*0368*/ 	.word	0x00009cd0


	//   ....[10]....
        /*036c*/ 	.word	0x00009d50


	//   ....[11]....
        /*0370*/ 	.word	0x00009e60


	//   ....[12]....
        /*0374*/ 	.word	0x00009ec0


	//   ....[13]....
        /*0378*/ 	.word	0x0000a0b0


	//   ....[14]....
        /*037c*/ 	.word	0x0000a0e0


	//   ....[15]....
        /*0380*/ 	.word	0x0000a200


	//   ....[16]....
        /*0384*/ 	.word	0x0000f150


	//   ....[17]....
        /*0388*/ 	.word	0x0000f2f0


	//   ....[18]....
        /*038c*/ 	.word	0x0000f320


	//   ....[19]....
        /*0390*/ 	.word	0x0000f3f0


	//   ....[20]....
        /*0394*/ 	.word	0x0000f440


	//   ....[21]....
        /*0398*/ 	.word	0x0000f510


	//   ....[22]....
        /*039c*/ 	.word	0x0000f560


	//   ....[23]....
        /*03a0*/ 	.word	0x0000f6e0


	//   ....[24]....
        /*03a4*/ 	.word	0x000148f0


	//   ....[25]....
        /*03a8*/ 	.word	0x000149b0


	//   ....[26]....
        /*03ac*/ 	.word	0x00014a70


	//   ....[27]....
        /*03b0*/ 	.word	0x00014b80


	//   ....[28]....
        /*03b4*/ 	.word	0x00014d60


	//   ....[29]....
        /*03b8*/ 	.word	0x00014e10


	//   ....[30]....
        /*03bc*/ 	.word	0x00014e50


	//   ....[31]....
        /*03c0*/ 	.word	0x00014e70


	//   ....[32]....
        /*03c4*/ 	.word	0x000189d0


	//   ....[33]....
        /*03c8*/ 	.word	0x000189e0


	//   ....[34]....
        /*03cc*/ 	.word	0x00018a00


	//   ....[35]....
        /*03d0*/ 	.word	0x00018a20


	//   ....[36]....
        /*03d4*/ 	.word	0x00018a30


	//   ....[37]....
        /*03d8*/ 	.word	0x00018a40


	//   ....[38]....
        /*03dc*/ 	.word	0x00018a90


	//   ....[39]....
        /*03e0*/ 	.word	0x00018ac0


	//----- nvinfo : EIATTR_EXIT_INSTR_OFFSETS
	.align		4
.L_492:
        /*03e4*/ 	.byte	0x04, 0x1c
        /*03e6*/ 	.short	(.L_494 - .L_493)


	//   ....[0]....
.L_493:
        /*03e8*/ 	.word	0x00000710


	//   ....[1]....
        /*03ec*/ 	.word	0x00001370


	//   ....[2]....
        /*03f0*/ 	.word	0x00001400


	//   ....[3]....
        /*03f4*/ 	.word	0x0001a6c0


	//   ....[4]....
        /*03f8*/ 	.word	0x0001a7c0


	//----- nvinfo : EIATTR_CRS_STACK_SIZE
	.align		4
.L_494:
        /*03fc*/ 	.byte	0x04, 0x1e
        /*03fe*/ 	.short	(.L_496 - .L_495)
.L_495:
        /*0400*/ 	.word	0x00000000


	//----- nvinfo : EIATTR_CBANK_PARAM_SIZE
	.align		4
.L_496:
        /*0404*/ 	.byte	0x03, 0x19
        /*0406*/ 	.short	0x01d0


	//----- nvinfo : EIATTR_PARAM_CBANK
	.align		4
        /*0408*/ 	.byte	0x04, 0x0a
        /*040a*/ 	.short	(.L_498 - .L_497)
	.align		4
.L_497:
        /*040c*/ 	.word	index@(.nv.constant0._ZN5flash16flash_fwd_kernelI23Flash_fwd_kernel_traitsILi96ELi128ELi64ELi4ELb0ELb0EN7cutlass6half_tE19Flash_kernel_traitsILi96ELi128ELi64ELi4ES3_EELb1ELb0ELb1ELb0ELb0ELb1ELb0ELb0EEEvNS_16Flash_fwd_paramsE)
        /*0410*/ 	.short	0x0210
        /*0412*/ 	.short	0x01d0


	//----- nvinfo : EIATTR_SW_WAR
	.align		4
.L_498:
        /*0414*/ 	.byte	0x04, 0x36
        /*0416*/ 	.short	(.L_500 - .L_499)
.L_499:
        /*0418*/ 	.word	0x00000008
.L_500:


//--------------------- .nv.info._ZN5flash16flash_fwd_kernelI23Flash_fwd_kernel_traitsILi96ELi128ELi64ELi4ELb0ELb0EN7cutlass6half_tE19Flash_kernel_traitsILi96ELi128ELi64ELi4ES3_EELb0ELb0ELb1ELb0ELb0ELb1ELb1ELb0EEEvNS_16Flash_fwd_paramsE --------------------------
	.section	.nv.info._ZN5flash16flash_fwd_kernelI23Flash_fwd_kernel_traitsILi96ELi128ELi64ELi4ELb0ELb0EN7cutlass6half_tE19Flash_kernel_traitsILi96ELi128ELi64ELi4ES3_EELb0ELb0ELb1ELb0ELb0ELb1ELb1ELb0EEEvNS_16Flash_fwd_paramsE,"",@"SHT_CUDA_INFO"
	.sectionflags	@""
	.align	4


	//----- nvinfo : EIATTR_CUDA_API_VERSION
	.align		4
        /*0000*/ 	.byte	0x04, 0x37
        /*0002*/ 	.short	(.L_502 - .L_501)
.L_501:
        /*0004*/ 	.word	0x00000082


	//----- nvinfo : EIATTR_KPARAM_INFO
	.align		4
.L_502:
        /*0008*/ 	.byte	0x04, 0x17
        /*000a*/ 	.short	(.L_504 - .L_503)
.L_503:
        /*000c*/ 	.word	0x00000000
        /*0010*/ 	.short	0x0000
        /*0012*/ 	.short	0x0000
        /*0014*/ 	.byte	0x00, 0xf0, 0x41, 0x07


	//----- nvinfo : EIATTR_SPARSE_MMA_MASK
	.align		4
.L_504:
        /*0018*/ 	.byte	0x03, 0x50
        /*001a*/ 	.short	0x0000


	//----- nvinfo : EIATTR_MAXREG_COUNT
	.align		4
        /*001c*/ 	.byte	0x03, 0x1b
        /*001e*/ 	.short	0x00ff


	//----- nvinfo : EIATTR_NUM_BARRIERS
	.align		4
        /*0020*/ 	.byte	0x02, 0x4c
        /*0022*/ 	.byte	0x01
	.zero		1


	//----- nvinfo : EIATTR_ANNOTATIONS
	.align		4
        /*0024*/ 	.byte	0x04, 0x55
        /*0026*/ 	.short	(.L_506 - .L_505)


	//   ....[0]....
.L_505:
        /* <DEDUP_REMOVED lines=26> */


	//----- nvinfo : EIATTR_MERCURY_ISA_VERSION
	.align		4
.L_506:
        /*01b0*/ 	.byte	0x03, 0x5f
        /*01b2*/ 	.short	0x0101


	//----- nvinfo : EIATTR_COOP_GROUP_MASK_REGIDS
	.align		4
        /*01b4*/ 	.byte	0x04, 0x29
        /*01b6*/ 	.short	(.L_508 - .L_507)


	//   ....[0]....
.L_507:
        /*01b8*/ 	.word	0xffffffff


	//   ....[1]....
        /*01bc*/ 	.word	0xffffffff


	//   ....[2]....
        /*01c0*/ 	.word	0xffffffff


	//   ....[3]....
        /*01c4*/ 	.word	0xffffffff


	//   ....[4]....
        /*01c8*/ 	.word	0xffffffff


	//   ....[5]....
        /*01cc*/ 	.word	0xffffffff


	//   ....[6]....
        /*01d0*/ 	.word	0xffffffff


	//   ....[7]....
        /*01d4*/ 	.word	0xffffffff


	//   ....[8]....
        /*01d8*/ 	.word	0xffffffff


	//   ....[9]....
        /*01dc*/ 	.word	0xffffffff


	//   ....[10]....
        /*01e0*/ 	.word	0xffffffff


	//   ....[11]....
        /*01e4*/ 	.word	0xffffffff


	//   ....[12]....
        /*01e8*/ 	.word	0xffffffff


	//   ....[13]....
        /*01ec*/ 	.word	0xffffffff


	//   ....[14]....
        /*01f0*/ 	.word	0xffffffff


	//   ....[15]....
        /*01f4*/ 	.word	0xffffffff


	//   ....[16]....
        /*01f8*/ 	.word	0xffffffff


	//   ....[17]....
        /*01fc*/ 	.word	0xffffffff


	//   ....[18]....
        /*0200*/ 	.word	0xffffffff


	//   ....[19]....
        /*0204*/ 	.word	0xffffffff


	//   ....[20]....
        /*0208*/ 	.word	0xffffffff


	//   ....[21]....
        /*020c*/ 	.word	0xffffffff


	//   ....[22]....
        /*0210*/ 	.word	0xffffffff


	//   ....[23]....
        /*0214*/ 	.word	0xffffffff


	//   ....[24]....
        /*0218*/ 	.word	0xffffffff


	//   ....[25]....
        /*021c*/ 	.word	0xffffffff


	//   ....[26]....
        /*0220*/ 	.word	0xffffffff


	//   ....[27]....
        /*0224*/ 	.word	0xffffffff


	//   ....[28]....
        /*0228*/ 	.word	0xffffffff


	//   ....[29]....
        /*022c*/ 	.word	0xffffffff


	//   ....[30]....
        /*0230*/ 	.word	0xffffffff


	//   ....[31]....
        /*0234*/ 	.word	0xffffffff


	//   ....[32]....
        /*0238*/ 	.word	0xffffffff


	//   ....[33]....
        /*023c*/ 	.word	0xffffffff


	//   ....[34]....
        /*0240*/ 	.word	0xffffffff


	//   ....[35]....
        /*0244*/ 	.word	0xffffffff


	//   ....[36]....
        /*0248*/ 	.word	0xffffffff


	//   ....[37]....
        /*024c*/ 	.word	0xffffffff


	//   ....[38]....
        /*0250*/ 	.word	0xffffffff


	//   ....[39]....
        /*0254*/ 	.word	0xffffffff


	//----- nvinfo : EIATTR_COOP_GROUP_INSTR_OFFSETS
	.align		4
.L_508:
        /*0258*/ 	.byte	0x04, 0x28
        /*025a*/ 	.short	(.L_510 - .L_509)


	//   ....[0]....
.L_509:
        /*025c*/ 	.word	0x00004820


	//   ....[1]....
        /*0260*/ 	.word	0x00004890


	//   ....[2]....
        /*0264*/ 	.word	0x00004970


	//   ....[3]....
        /*0268*/ 	.word	0x000049c0


	//   ....[4]....
        /*026c*/ 	.word	0x00004a80


	//   ....[5]....
        /*0270*/ 	.word	0x00004ce0


	//   ....[6]....
        /*0274*/ 	.word	0x00004ec0


	//   ....[7]....
        /*0278*/ 	.word	0x00005040


	//   ....[8]....
        /*027c*/ 	.word	0x00008630


	//   ....[9]....
        /*0280*/ 	.word	0x00008a20


	//   ....[10]....
        /*0284*/ 	.word	0x00008e10


	//   ....[11]....
        /*0288*/ 	.word	0x00008f20


	//   ....[12]....
        /*028c*/ 	.word	0x00008ff0


	//   ....[13]....
        /*0290*/ 	.word	0x00009000


	//   ....[14]....
        /*0294*/ 	.word	0x00009020


	//   ....[15]....
        /*0298*/ 	.word	0x00009270


	//   ....[16]....
        /*029c*/ 	.word	0x0000d4f0


	//   ....[17]....
        /*02a0*/ 	.word	0x0000d620


	//   ....[18]....
        /*02a4*/ 	.word	0x0000dc80


	//   ....[19]....
        /*02a8*/ 	.word	0x0000dcb0


	//   ....[20]....
        /*02ac*/ 	.word	0x0000dde0


	//   ....[21]....
        /*02b0*/ 	.word	0x0000de10


	//   ....[22]....
        /*02b4*/ 	.word	0x0000de30


	//   ....[23]....
        /*02b8*/ 	.word	0x0000de80


	//   ....[24]....
        /*02bc*/ 	.word	0x00013010


	//   ....[25]....
        /*02c0*/ 	.word	0x00013190


	//   ....[26]....
        /*02c4*/ 	.word	0x00013320


	//   ....[27]....
        /*02c8*/ 	.word	0x00013470


	//   ....[28]....
        /*02cc*/ 	.word	0x000134a0


	//   ....[29]....
        /*02d0*/ 	.word	0x000134c0


	//   ....[30]....
        /*02d4*/ 	.word	0x00013530


	//   ....[31]....
        /*02d8*/ 	.word	0x00013590


	//   ....[32]....
        /*02dc*/ 	.word	0x00015770


	//   ....[33]....
        /*02e0*/ 	.word	0x00015780


	//   ....[34]....
        /*02e4*/ 	.word	0x00015790


	//   ....[35]....
        /*02e8*/ 	.word	0x000157a0


	//   ....[36]....
        /*02ec*/ 	.word	0x000157d0


	//   ....[37]....
        /*02f0*/ 	.word	0x000157f0


	//   ....[38]....
        /*02f4*/ 	.word	0x00015810


	//   ....[39]....
        /*02f8*/ 	.word	0x00015820


	//----- nvinfo : EIATTR_EXIT_INSTR_OFFSETS
	.align		4
.L_510:
        /*02fc*/ 	.byte	0x04, 0x1c
        /*02fe*/ 	.short	(.L_512 - .L_511)


	//   ....[0]....
.L_511:
        /*0300*/ 	.word	0x000004b0


	//   ....[1]....
        /*0304*/ 	.word	0x00001140


	//   ....[2]....
        /*0308*/ 	.word	0x000011d0


	//   ....[3]....
        /*030c*/ 	.word	0x000173b0


	//   ....[4]....
        /*0310*/ 	.word	0x000174b0


	//----- nvinfo : EIATTR_CRS_STACK_SIZE
	.align		4
.L_512:
        /*0314*/ 	.byte	0x04, 0x1e
        /*0316*/ 	.short	(.L_514 - .L_513)
.L_513:
        /*0318*/ 	.word	0x00000000


	//----- nvinfo : EIATTR_CBANK_PARAM_SIZE
	.align		4
.L_514:
        /*031c*/ 	.byte	0x03, 0x19
        /*031e*/ 	.short	0x01d0


	//----- nvinfo : EIATTR_PARAM_CBANK
	.align		4
        /*0320*/ 	.byte	0x04, 0x0a
        /*0322*/ 	.short	(.L_516 - .L_515)
	.align		4
.L_515:
        /*0324*/ 	.word	index@(.nv.constant0._ZN5flash16flash_fwd_kernelI23Flash_fwd_kernel_traitsILi96ELi128ELi64ELi4ELb0ELb0EN7cutlass6half_tE19Flash_kernel_traitsILi96ELi128ELi64ELi4ES3_EELb0ELb0ELb1ELb0ELb0ELb1ELb1ELb0EEEvNS_16Flash_fwd_paramsE)
        /*0328*/ 	.short	0x0210
        /*032a*/ 	.short	0x01d0


	//----- nvinfo : EIATTR_SW_WAR
	.align		4
.L_516:
        /*032c*/ 	.byte	0x04, 0x36
        /*032e*/ 	.short	(.L_518 - .L_517)
.L_517:
        /*0330*/ 	.word	0x00000008
.L_518:


//--------------------- .nv.info._ZN5flash16flash_fwd_kernelI23Flash_fwd_kernel_traitsILi96ELi128ELi64ELi4ELb0ELb0EN7cutlass6half_tE19Flash_kernel_traitsILi96ELi128ELi64ELi4ES3_EELb1ELb0ELb1ELb1ELb0ELb0ELb0ELb0EEEvNS_16Flash_fwd_paramsE --------------------------
	.section	.nv.info._ZN5flash16flash_fwd_kernelI23Flash_fwd_kernel_traitsILi96ELi128ELi64ELi4ELb0ELb0EN7cutlass6half_tE19Flash_kernel_traitsILi96ELi128ELi64ELi4ES3_EELb1ELb0ELb1ELb1ELb0ELb0ELb0ELb0EEEvNS_16Flash_fwd_paramsE,"",@"SHT_CUDA_INFO"
	.sectionflags	@""
	.align	4


	//----- nvinfo : EIATTR_CUDA_API_VERSION
	.align		4
        /*0000*/ 	.byte	0x04, 0x37
        /*0002*/ 	.short	(.L_520 - .L_519)
.L_519:
        /*0004*/ 	.word	0x00000082


	//----- nvinfo : EIATTR_KPARAM_INFO
	.align		4
.L_520:
        /*0008*/ 	.byte	0x04, 0x17
        /*000a*/ 	.short	(.L_522 - .L_521)
.L_521:
        /*000c*/ 	.word	0x00000000
        /*0010*/ 	.short	0x0000
        /*0012*/ 	.short	0x0000
        /*0014*/ 	.byte	0x00, 0xf0, 0x41, 0x07


	//----- nvinfo : EIATTR_SPARSE_MMA_MASK
	.align		4
.L_522:
        /*0018*/ 	.byte	0x03, 0x50
        /*001a*/ 	.short	0x0000


	//----- nvinfo : EIATTR_MAXREG_COUNT
	.align		4
        /*001c*/ 	.byte	0x03, 0x1b
        /*001e*/ 	.short	0x00ff


	//----- nvinfo : EIATTR_NUM_BARRIERS
	.align		4
        /*0020*/ 	.byte	0x02, 0x4c
        /*0022*/ 	.byte	0x01
	.zero		1


	//----- nvinfo : EIATTR_ANNOTATIONS
	.align		4
        /*0024*/ 	.byte	0x04, 0x55
        /*0026*/ 	.short	(.L_524 - .L_523)


	//   ....[0]....
.L_523:
        /* <DEDUP_REMOVED lines=83> */


	//----- nvinfo : EIATTR_MERCURY_ISA_VERSION
	.align		4
.L_524:
        /*0548*/ 	.byte	0x03, 0x5f
        /*054a*/ 	.short	0x0101


	//----- nvinfo : EIATTR_COOP_GROUP_MASK_REGIDS
	.align		4
        /*054c*/ 	.byte	0x04, 0x29
        /*054e*/ 	.short	(.L_526 - .L_525)


	//   ....[0]....
.L_525:
        /*0550*/ 	.word	0xffffffff


	//   ....[1]....
        /*0554*/ 	.word	0xffffffff


	//   ....[2]....
        /*0558*/ 	.word	0xffffffff


	//   ....[3]....
        /*055c*/ 	.word	0xffffffff


	//   ....[4]....
        /*0560*/ 	.word	0xffffffff


	//   ....[5]....
        /*0564*/ 	.word	0xffffffff


	//   ....[6]....
        /*0568*/ 	.word	0xffffffff


	//   ....[7]....
        /*056c*/ 	.word	0xffffffff


	//   ....[8]....
        /*0570*/ 	.word	0xffffffff


	//   ....[9]....
        /*0574*/ 	.word	0xffffffff


	//   ....[10]....
        /*0578*/ 	.word	0xffffffff


	//   ....[11]....
        /*057c*/ 	.word	0xffffffff


	//   ....[12]....
        /*0580*/ 	.word	0xffffffff


	//   ....[13]....
        /*0584*/ 	.word	0xffffffff


	//   ....[14]....
        /*0588*/ 	.word	0xffffffff


	//   ....[15]....
        /*058c*/ 	.word	0xffffffff


	//   ....[16]....
        /*0590*/ 	.word	0xffffffff


	//   ....[17]....
        /*0594*/ 	.word	0xffffffff


	//   ....[18]....
        /*0598*/ 	.word	0xffffffff


	//   ....[19]....
        /*059c*/ 	.word	0xffffffff


	//   ....[20]....
        /*05a0*/ 	.word	0xffffffff


	//   ....[21]....
        /*05a4*/ 	.word	0xffffffff


	//   ....[22]....
        /*05a8*/ 	.word	0xffffffff


	//   ....[23]....
        /*05ac*/ 	.word	0xffffffff


	//   ....[24]....
        /*05b0*/ 	.word	0xffffffff


	//   ....[25]....
        /*05b4*/ 	.word	0xffffffff


	//   ....[26]....
        /*05b8*/ 	.word	0xffffffff


	//   ....[27]....
        /*05bc*/ 	.word	0xffffffff


	//   ....[28]....
        /*05c0*/ 	.word	0xffffffff


	//   ....[29]....
        /*05c4*/ 	.word	0xffffffff


	//   ....[30]....
        /*05c8*/ 	.word	0xffffffff


	//   ....[31]....
        /*05cc*/ 	.word	0xffffffff


	//   ....[32]....
        /*05d0*/ 	.word	0xffffffff


	//   ....[33]....
        /*05d4*/ 	.word	0xffffffff


	//   ....[34]....
        /*05d8*/ 	.word	0xffffffff


	//   ....[35]....
        /*05dc*/ 	.word	0xffffffff


	//   ....[36]....
        /*05e0*/ 	.word	0xffffffff


	//   ....[37]....
        /*05e4*/ 	.word	0xffffffff


	//   ....[38]....
        /*05e8*/ 	.word	0xffffffff


	//   ....[39]....
        /*05ec*/ 	.word	0xffffffff


	//----- nvinfo : EIATTR_COOP_GROUP_INSTR_OFFSETS
	.align		4
.L_526:
        /*05f0*/ 	.byte	0x04, 0x28
        /*05f2*/ 	.short	(.L_528 - .L_527)


	//   ....[0]....
.L_527:
        /*05f4*/ 	.word	0x000069f0


	//   ....[1]....
        /*05f8*/ 	.word	0x00006a40


	//   ....[2]....
        /*05fc*/ 	.word	0x00006a70


	//   ....[3]....
        /*0600*/ 	.word	0x00006b50


	//   ....[4]....
        /*0604*/ 	.word	0x00007700


	//   ....[5]....
        /*0608*/ 	.word	0x00007860


	//   ....[6]....
        /*060c*/ 	.word	0x000078d0


	//   ....[7]....
        /*0610*/ 	.word	0x00007a20


	//   ....[8]....
        /*0614*/ 	.word	0x0000d610


	//   ....[9]....
        /*0618*/ 	.word	0x0000d8f0


	//   ....[10]....
        /*061c*/ 	.word	0x0000d930


	//   ....[11]....
        /*0620*/ 	.word	0x0000d9b0


	//   ....[12]....
        /*0624*/ 	.word	0x0000da50


	//   ....[13]....
        /*0628*/ 	.word	0x0000da90


	//   ....[14]....
        /*062c*/ 	.word	0x0000db20


	//   ....[15]....
        /*0630*/ 	.word	0x0000db50


	//   ....[16]....
        /*0634*/ 	.word	0x00014aa0


	//   ....[17]....
        /*0638*/ 	.word	0x00014d70


	//   ....[18]....
        /*063c*/ 	.word	0x00014e30


	//   ....[19]....
        /*0640*/ 	.word	0x00014e90


	//   ....[20]....
        /*0644*/ 	.word	0x00014ec0


	//   ....[21]....
        /*0648*/ 	.word	0x00014f00


	//   ....[22]....
        /*064c*/ 	.word	0x00014f90


	//   ....[23]....
        /*0650*/ 	.word	0x00014fd0


	//   ....[24]....
        /*0654*/ 	.word	0x0001c580


	//   ....[25]....
        /*0658*/ 	.word	0x0001c5c0


	//   ....[26]....
        /*065c*/ 	.word	0x0001c700


	//   ....[27]....
        /*0660*/ 	.word	0x0001c740


	//   ....[28]....
        /*0664*/ 	.word	0x0001c780


	//   ....[29]....
        /*0668*/ 	.word	0x0001c890


	//   ....[30]....
        /*066c*/ 	.word	0x0001c8e0


	//   ....[31]....
        /*0670*/ 	.word	0x0001c910


	//   ....[32]....
        /*0674*/ 	.word	0x000203a0


	//   ....[33]....
        /*0678*/ 	.word	0x000203b0


	//   ....[34]....
        /*067c*/ 	.word	0x000203d0


	//   ....[35]....
        /*0680*/ 	.word	0x000203f0


	//   ....[36]....
        /*0684*/ 	.word	0x00020400


	//   ....[37]....
        /*0688*/ 	.word	0x00020410


	//   ....[38]....
        /*068c*/ 	.word	0x00020440


	//   ....[39]....
        /*0690*/ 	.word	0x00020460


	//----- nvinfo : EIATTR_EXIT_INSTR_OFFSETS
	.align		4
.L_528:
        /*0694*/ 	.byte	0x04, 0x1c
        /*0696*/ 	.short	(.L_530 - .L_529)


	//   ....[0]....
.L_529:
        /*0698*/ 	.word	0x000006c0


	//   ....[1]....
        /*069c*/ 	.word	0x00001450


	//   ....[2]....
        /*06a0*/ 	.word	0x000014e0


	//   ....[3]....
        /*06a4*/ 	.word	0x000221e0


	//   ....[4]....
        /*06a8*/ 	.word	0x00022310


	//   ....[5]....
        /*06ac*/ 	.word	0x00022330


	//----- nvinfo : EIATTR_CRS_STACK_SIZE
	.align		4
.L_530:
        /*06b0*/ 	.byte	0x04, 0x1e
        /*06b2*/ 	.short	(.L_532 - .L_531)
.L_531:
        /*06b4*/ 	.word	0x00000000


	//----- nvinfo : EIATTR_CBANK_PARAM_SIZE
	.align		4
.L_532:
        /*06b8*/ 	.byte	0x03, 0x19
        /*06ba*/ 	.short	0x01d0


	//----- nvinfo : EIATTR_PARAM_CBANK
	.align		4
        /*06bc*/ 	.byte	0x04, 0x0a
        /*06be*/ 	.short	(.L_534 - .L_533)
	.align		4
.L_533:
        /*06c0*/ 	.word	index@(.nv.constant0._ZN5flash16flash_fwd_kernelI23Flash_fwd_kernel_traitsILi96ELi128ELi64ELi4ELb0ELb0EN7cutlass6half_tE19Flash_kernel_traitsILi96ELi128ELi64ELi4ES3_EELb1ELb0ELb1ELb1ELb0ELb0ELb0ELb0EEEvNS_16Flash_fwd_paramsE)
        /*06c4*/ 	.short	0x0210
        /*06c6*/ 	.short	0x01d0


	//----- nvinfo : EIATTR_SW_WAR
	.align		4
.L_534:
        /*06c8*/ 	.byte	0x04, 0x36
        /*06ca*/ 	.short	(.L_536 - .L_535)
.L_535:
        /*06cc*/ 	.word	0x00000008
.L_536:


//--------------------- .nv.info._ZN5flash16flash_fwd_kernelI23Flash_fwd_kernel_traitsILi96ELi128ELi64ELi4ELb0ELb0EN7cutlass6half_tE19Flash_kernel_traitsILi96ELi128ELi64ELi4ES3_EELb1ELb0ELb1ELb0ELb0ELb0ELb0ELb1EEEvNS_16Flash_fwd_paramsE --------------------------
	.section	.nv.info._ZN5flash16flash_fwd_kernelI23Flash_fwd_kernel_traitsILi96ELi128ELi64ELi4ELb0ELb0EN7cutlass6half_tE19Flash_kernel_traitsILi96ELi128ELi64ELi4ES3_EELb1ELb0ELb1ELb0ELb0ELb0ELb0ELb1EEEvNS_16Flash_fwd_paramsE,"",@"SHT_CUDA_INFO"
	.sectionflags	@""
	.align	4


	//----- nvinfo : EIATTR_CUDA_API_VERSION
	.align		4
        /*0000*/ 	.byte	0x04, 0x37
        /*0002*/ 	.short	(.L_538 - .L_537)
.L_537:
        /*0004*/ 	.word	0x00000082


	//----- nvinfo : EIATTR_KPARAM_INFO
	.align		4
.L_538:
        /*0008*/ 	.byte	0x04, 0x17
        /*000a*/ 	.short	(.L_540 - .L_539)
.L_539:
        /*000c*/ 	.word	0x00000000
        /*0010*/ 	.short	0x0000
        /*0012*/ 	.short	0x0000
        /*0014*/ 	.byte	0x00, 0xf0, 0x41, 0x07


	//----- nvinfo : EIATTR_SPARSE_MMA_MASK
	.align		4
.L_540:
        /*0018*/ 	.byte	0x03, 0x50
        /*001a*/ 	.short	0x0000


	//----- nvinfo : EIATTR_MAXREG_COUNT
	.align		4
        /*001c*/ 	.byte	0x03, 0x1b
        /*001e*/ 	.short	0x00ff


	//----- nvinfo : EIATTR_NUM_BARRIERS
	.align		4
        /*0020*/ 	.byte	0x02, 0x4c
        /*0022*/ 	.byte	0x01
	.zero		1


	//----- nvinfo : EIATTR_ANNOTATIONS
	.align		4
        /*0024*/ 	.byte	0x04, 0x55
        /*0026*/ 	.short	(.L_542 - .L_541)


	//   ....[0]....
.L_541:
        /* <DEDUP_REMOVED lines=244> */


	//----- nvinfo : EIATTR_MERCURY_ISA_VERSION
	.align		4
.L_542:
        /*0f50*/ 	.byte	0x03, 0x5f
        /*0f52*/ 	.short	0x0101


	//----- nvinfo : EIATTR_COOP_GROUP_MASK_REGIDS
	.align		4
        /*0f54*/ 	.byte	0x04, 0x29
        /*0f56*/ 	.short	(.L_544 - .L_543)


	//   ....[0]....
.L_543:
        /*0f58*/ 	.word	0xffffffff


	//   ....[1]....
        /*0f5c*/ 	.word	0xffffffff


	//   ....[2]....
        /*0f60*/ 	.word	0xffffffff


	//   ....[3]....
        /*0f64*/ 	.word	0xffffffff


	//   ....[4]....
        /*0f68*/ 	.word	0xffffffff


	//   ....[5]....
        /*0f6c*/ 	.word	0xffffffff


	//   ....[6]....
        /*0f70*/ 	.word	0xffffffff


	//   ....[7]....
        /*0f74*/ 	.word	0xffffffff


	//   ....[8]....
        /*0f78*/ 	.word	0xffffffff


	//   ....[9]....
        /*0f7c*/ 	.word	0xffffffff


	//   ....[10]....
        /*0f80*/ 	.word	0xffffffff


	//   ....[11]....
        /*0f84*/ 	.word	0xffffffff


	//   ....[12]....
        /*0f88*/ 	.word	0xffffffff


	//   ....[13]....
        /*0f8c*/ 	.word	0xffffffff


	//   ....[14]....
        /*0f90*/ 	.word	0xffffffff


	//   ....[15]....
        /*0f94*/ 	.word	0xffffffff


	//   ....[16]....
        /*0f98*/ 	.word	0xffffffff


	//   ....[17]....
        /*0f9c*/ 	.word	0xffffffff


	//   ....[18]....
        /*0fa0*/ 	.word	0xffffffff


	//   ....[19]....
        /*0fa4*/ 	.word	0xffffffff


	//   ....[20]....
        /*0fa8*/ 	.word	0xffffffff


	//   ....[21]....
        /*0fac*/ 	.word	0xffffffff


	//   ....[22]....
        /*0fb0*/ 	.word	0xffffffff


	//   ....[23]....
        /*0fb4*/ 	.word	0xffffffff


	//   ....[24]....
        /*0fb8*/ 	.word	0xffffffff


	//   ....[25]....
        /*0fbc*/ 	.word	0xffffffff


	//   ....[26]....
        /*0fc0*/ 	.word	0xffffffff


	//   ....[27]....
        /*0fc4*/ 	.word	0xffffffff


	//   ....[28]....
        /*0fc8*/ 	.word	0xffffffff


	//   ....[29]....
        /*0fcc*/ 	.word	0xffffffff


	//   ....[30]....
        /*0fd0*/ 	.word	0xffffffff


	//   ....[31]....
        /*0fd4*/ 	.word	0xffffffff


	//   ....[32]....
        /*0fd8*/ 	.word	0xffffffff


	//   ....[33]....
        /*0fdc*/ 	.word	0xffffffff


	//   ....[34]....
        /*0fe0*/ 	.word	0xffffffff


	//   ....[35]....
        /*0fe4*/ 	.word	0xffffffff


	//   ....[36]....
        /*0fe8*/ 	.word	0xffffffff


	//   ....[37]....
        /*0fec*/ 	.word	0xffffffff


	//   ....[38]....
        /*0ff0*/ 	.word	0xffffffff


	//   ....[39]....
        /*0ff4*/ 	.word	0xffffffff


	//   ....[40]....
        /*0ff8*/ 	.word	0x05000004


	//   ....[41]....
        /*0ffc*/ 	.word	0x05000004


	//   ....[42]....
        /*1000*/ 	.word	0x05000004


	//   ....[43]....
        /*1004*/ 	.word	0x05000004


	//   ....[44]....
        /*1008*/ 	.word	0x05000004


	//   ....[45]....
        /*100c*/ 	.word	0x05000004


	//   ....[46]....
        /*1010*/ 	.word	0x05000004


	//   ....[47]....
        /*1014*/ 	.word	0x05000004


	//----- nvinfo : EIATTR_COOP_GROUP_INSTR_OFFSETS
	.align		4
.L_544:
        /*1018*/ 	.byte	0x04, 0x28
        /*101a*/ 	.short	(.L_546 - .L_545)


	//   ....[0]....
.L_545:
        /*101c*/ 	.word	0x000054c0


	//   ....[1]....
        /*1020*/ 	.word	0x000055c0


	//   ....[2]....
        /*1024*/ 	.word	0x00005670


	//   ....[3]....
        /*1028*/ 	.word	0x00005790


	//   ....[4]....
        /*102c*/ 	.word	0x00006970


	//   ....[5]....
        /*1030*/ 	.word	0x000069c0


	//   ....[6]....
        /*1034*/ 	.word	0x00006b80


	//   ....[7]....
        /*1038*/ 	.word	0x00006bc0


	//   ....[8]....
        /*103c*/ 	.word	0x0000c4c0


	//   ....[9]....
        /*1040*/ 	.word	0x0000c550


	//   ....[10]....
        /*1044*/ 	.word	0x0000c870


	//   ....[11]....
        /*1048*/ 	.word	0x0000c890


	//   ....[12]....
        /*104c*/ 	.word	0x0000cb80


	//   ....[13]....
        /*1050*/ 	.word	0x0000cba0


	//   ....[14]....
        /*1054*/ 	.word	0x0000cf00


	//   ....[15]....
        /*1058*/ 	.word	0x0000cf80


	//   ....[16]....
        /*105c*/ 	.word	0x00014b30


	//   ....[17]....
        /*1060*/ 	.word	0x00014c90


	//   ....[18]....
        /*1064*/ 	.word	0x00014ff0


	//   ....[19]....
        /*1068*/ 	.word	0x00015010


	//   ....[20]....
        /*106c*/ 	.word	0x00015640


	//   ....[21]....
        /*1070*/ 	.word	0x00015660


	//   ....[22]....
        /*1074*/ 	.word	0x00015bc0


	//   ....[23]....
        /*1078*/ 	.word	0x00015be0


	//   ....[24]....
        /*107c*/ 	.word	0x0001d5b0


	//   ....[25]....
        /*1080*/ 	.word	0x0001d690


	//   ....[26]....
        /*1084*/ 	.word	0x0001d6c0


	//   ....[27]....
        /*1088*/ 	.word	0x0001d710


	//   ....[28]....
        /*108c*/ 	.word	0x0001d730


	//   ....[29]....
        /*1090*/ 	.word	0x0001d760


	//   ....[30]....
        /*1094*/ 	.word	0x0001d7b0


	//   ....[31]....
        /*1098*/ 	.word	0x0001d870


	//   ....[32]....
        /*109c*/ 	.word	0x00023630


	//   ....[33]....
        /*10a0*/ 	.word	0x00023640


	//   ....[34]....
        /*10a4*/ 	.word	0x00023650


	//   ....[35]....
        /*10a8*/ 	.word	0x00023660


	//   ....[36]....
        /*10ac*/ 	.word	0x00023690


	//   ....[37]....
        /*10b0*/ 	.word	0x000236b0


	//   ....[38]....
        /*10b4*/ 	.word	0x000236d0


	//   ....[39]....
        /*10b8*/ 	.word	0x000236e0


	//   ....[40]....
        /*10bc*/ 	.word	0x00025620


	//   ....[41]....
        /*10c0*/ 	.word	0x00025690


	//   ....[42]....
        /*10c4*/ 	.word	0x00025700


	//   ....[43]....
        /*10c8*/ 	.word	0x00025770


	//   ....[44]....
        /*10cc*/ 	.word	0x000257e0


	//   ....[45]....
        /*10d0*/ 	.word	0x00025850


	//   ....[46]....
        /*10d4*/ 	.word	0x000258c0


	//   ....[47]....
        /*10d8*/ 	.word	0x00025920


	//----- nvinfo : EIATTR_EXIT_INSTR_OFFSETS
	.align		4
.L_546:
        /*10dc*/ 	.byte	0x04, 0x1c
        /*10de*/ 	.short	(.L_548 - .L_547)


	//   ....[0]....
.L_547:
        /*10e0*/ 	.word	0x00000060


	//----- nvinfo : EIATTR_CRS_STACK_SIZE
	.align		4
.L_548:
        /*10e4*/ 	.byte	0x04, 0x1e
        /*10e6*/ 	.short	(.L_550 - .L_549)
.L_549:
        /*10e8*/ 	.word	0x00000000


	//----- nvinfo : EIATTR_CBANK_PARAM_SIZE
	.align		4
.L_550:
        /*10ec*/ 	.byte	0x03, 0x19
        /*10ee*/ 	.short	0x01d0


	//----- nvinfo : EIATTR_PARAM_CBANK
	.align		4
        /*10f0*/ 	.byte	0x04, 0x0a
        /*10f2*/ 	.short	(.L_552 - .L_551)
	.align		4
.L_551:
        /*10f4*/ 	.word	index@(.nv.constant0._ZN5flash16flash_fwd_kernelI23Flash_fwd_kernel_traitsILi96ELi128ELi64ELi4ELb0ELb0EN7cutlass6half_tE19Flash_kernel_traitsILi96ELi128ELi64ELi4ES3_EELb1ELb0ELb1ELb0ELb0ELb0ELb0ELb1EEEvNS_16Flash_fwd_paramsE)
        /*10f8*/ 	.short	0x0210
        /*10fa*/ 	.short	0x01d0


	//----- nvinfo : EIATTR_SW_WAR
	.align		4
.L_552:
        /*10fc*/ 	.byte	0x04, 0x36
        /*10fe*/ 	.short	(.L_554 - .L_553)
.L_553:
        /*1100*/ 	.word	0x00000008
.L_554:


//--------------------- .nv.info._ZN5flash16flash_fwd_kernelI23Flash_fwd_kernel_traitsILi96ELi128ELi64ELi4ELb0ELb0EN7cutlass6half_tE19Flash_kernel_traitsILi96ELi128ELi64ELi4ES3_EELb0ELb0ELb1ELb0ELb0ELb0ELb1ELb0EEEvNS_16Flash_fwd_paramsE --------------------------
	.section	.nv.info._ZN5flash16flash_fwd_kernelI23Flash_fwd_kernel_traitsILi96ELi128ELi64ELi4ELb0ELb0EN7cutlass6half_tE19Flash_kernel_traitsILi96ELi128ELi64ELi4ES3_EELb0ELb0ELb1ELb0ELb0ELb0ELb1ELb0EEEvNS_16Flash_fwd_paramsE,"",@"SHT_CUDA_INFO"
	.sectionflags	@""
	.align	4


	//----- nvinfo : EIATTR_CUDA_API_VERSION
	.align		4
        /*0000*/ 	.byte	0x04, 0x37
        /*0002*/ 	.short	(.L_556 - .L_555)
.L_555:
        /*0004*/ 	.word	0x00000082


	//----- nvinfo : EIATTR_KPARAM_INFO
	.align		4
.L_556:
        /*0008*/ 	.byte	0x04, 0x17
        /*000a*/ 	.short	(.L_558 - .L_557)
.L_557:
        /*000c*/ 	.word	0x00000000
        /*0010*/ 	.short	0x0000
        /*0012*/ 	.short	0x0000
        /*0014*/ 	.byte	0x00, 0xf0, 0x41, 0x07


	//----- nvinfo : EIATTR_SPARSE_MMA_MASK
	.align		4
.L_558:
        /*0018*/ 	.byte	0x03, 0x50
        /*001a*/ 	.short	0x0000


	//----- nvinfo : EIATTR_MAXREG_COUNT
	.align		4
        /*001c*/ 	.byte	0x03, 0x1b
        /*001e*/ 	.short	0x00ff


	//----- nvinfo : EIATTR_NUM_BARRIERS
	.align		4
        /*0020*/ 	.byte	0x02, 0x4c
        /*0022*/ 	.byte	0x01
	.zero		1


	//----- nvinfo : EIATTR_ANNOTATIONS
	.align		4
        /*0024*/ 	.byte	0x04, 0x55
        /*0026*/ 	.short	(.L_560 - .L_559)


	//   ....[0]....
.L_559:
        /* <DEDUP_REMOVED lines=33> */


	//----- nvinfo : EIATTR_MERCURY_ISA_VERSION
	.align		4
.L_560:
        /*0220*/ 	.byte	0x03, 0x5f
        /*0222*/ 	.short	0x0101


	//----- nvinfo : EIATTR_COOP_GROUP_MASK_REGIDS
	.align		4
        /*0224*/ 	.byte	0x04, 0x29
        /*0226*/ 	.short	(.L_562 - .L_561)


	//   ....[0]....
.L_561:
        /*0228*/ 	.word	0xffffffff


	//   ....[1]....
        /*022c*/ 	.word	0xffffffff


	//   ....[2]....
        /*0230*/ 	.word	0xffffffff


	//   ....[3]....
        /*0234*/ 	.word	0xffffffff


	//   ....[4]....
        /*0238*/ 	.word	0xffffffff


	//   ....[5]....
        /*023c*/ 	.word	0xffffffff


	//   ....[6]....
        /*0240*/ 	.word	0xffffffff


	//   ....[7]....
        /*0244*/ 	.word	0xffffffff


	//   ....[8]....
        /*0248*/ 	.word	0xffffffff


	//   ....[9]....
        /*024c*/ 	.word	0xffffffff


	//   ....[10]....
        /*0250*/ 	.word	0xffffffff


	//   ....[11]....
        /*0254*/ 	.word	0xffffffff


	//   ....[12]....
        /*0258*/ 	.word	0xffffffff


	//   ....[13]....
        /*025c*/ 	.word	0xffffffff


	//   ....[14]....
        /*0260*/ 	.word	0xffffffff


	//   ....[15]....
        /*0264*/ 	.word	0xffffffff


	//   ....[16]....
        /*0268*/ 	.word	0xffffffff


	//   ....[17]....
        /*026c*/ 	.word	0xffffffff


	//   ....[18]....
        /*0270*/ 	.word	0xffffffff


	//   ....[19]....
        /*0274*/ 	.word	0xffffffff


	//   ....[20]....
        /*0278*/ 	.word	0xffffffff


	//   ....[21]....
        /*027c*/ 	.word	0xffffffff


	//   ....[22]....
        /*0280*/ 	.word	0xffffffff


	//   ....[23]....
        /*0284*/ 	.word	0xffffffff


	//   ....[24]....
        /*0288*/ 	.word	0xffffffff


	//   ....[25]....
        /*028c*/ 	.word	0xffffffff


	//   ....[26]....
        /*0290*/ 	.word	0xffffffff


	//   ....[27]....
        /*0294*/ 	.word	0xffffffff


	//   ....[28]....
        /*0298*/ 	.word	0xffffffff


	//   ....[29]....
        /*029c*/ 	.word	0xffffffff


	//   ....[30]....
        /*02a0*/ 	.word	0xffffffff


	//   ....[31]....
        /*02a4*/ 	.word	0xffffffff


	//   ....[32]....
        /*02a8*/ 	.word	0xffffffff


	//   ....[33]....
        /*02ac*/ 	.word	0xffffffff


	//   ....[34]....
        /*02b0*/ 	.word	0xffffffff


	//   ....[35]....
        /*02b4*/ 	.word	0xffffffff


	//   ....[36]....
        /*02b8*/ 	.word	0xffffffff


	//   ....[37]....
        /*02bc*/ 	.word	0xffffffff


	//   ....[38]....
        /*02c0*/ 	.word	0xffffffff


	//   ....[39]....
        /*02c4*/ 	.word	0xffffffff


	//----- nvinfo : EIATTR_COOP_GROUP_INSTR_OFFSETS
	.align		4
.L_562:
        /*02c8*/ 	.byte	0x04, 0x28
        /*02ca*/ 	.short	(.L_564 - .L_563)


	//   ....[0]....
.L_563:
        /*02cc*/ 	.word	0x00005b00


	//   ....[1]....
        /*02d0*/ 	.word	0x00005bc0


	//   ....[2]....
        /*02d4*/ 	.word	0x00005c20


	//   ....[3]....
        /*02d8*/ 	.word	0x00005c40


	//   ....[4]....
        /*02dc*/ 	.word	0x00005cd0


	//   ....[5]....
        /*02e0*/ 	.word	0x00005d50


	//   ....[6]....
        /*02e4*/ 	.word	0x00005e20


	//   ....[7]....
        /*02e8*/ 	.word	0x00005f70


	//   ....[8]....
        /*02ec*/ 	.word	0x00009f70


	//   ....[9]....
        /*02f0*/ 	.word	0x0000a080


	//   ....[10]....
        /*02f4*/ 	.word	0x0000a190


	//   ....[11]....
        /*02f8*/ 	.word	0x0000a2a0


	//   ....[12]....
        /*02fc*/ 	.word	0x0000a2c0


	//   ....[13]....
        /*0300*/ 	.word	0x0000a340


	//   ....[14]....
        /*0304*/ 	.word	0x0000a370


	//   ....[15]....
        /*0308*/ 	.word	0x0000a520


	//   ....[16]....
        /*030c*/ 	.word	0x0000e950


	//   ....[17]....
        /*0310*/ 	.word	0x0000eb10


	//   ....[18]....
        /*0314*/ 	.word	0x0000ed40


	//   ....[19]....
        /*0318*/ 	.word	0x0000ee50


	//   ....[20]....
        /*031c*/ 	.word	0x0000ef10


	//   ....[21]....
        /*0320*/ 	.word	0x0000ef20


	//   ....[22]....
        /*0324*/ 	.word	0x0000ef60


	//   ....[23]....
        /*0328*/ 	.word	0x0000efc0


	//   ....[24]....
        /*032c*/ 	.word	0x00014450


	//   ....[25]....
        /*0330*/ 	.word	0x00014550


	//   ....[26]....
        /*0334*/ 	.word	0x000147b0


	//   ....[27]....
        /*0338*/ 	.word	0x000147e0


	//   ....[28]....
        /*033c*/ 	.word	0x00014830


	//   ....[29]....
        /*0340*/ 	.word	0x00014880


	//   ....[30]....
        /*0344*/ 	.word	0x000148a0


	//   ....[31]....
        /*0348*/ 	.word	0x000148b0


	//   ....[32]....
        /*034c*/ 	.word	0x00016a10


	//   ....[33]....
        /*0350*/ 	.word	0x00016a20


	//   ....[34]....
        /*0354*/ 	.word	0x00016a30


	//   ....[35]....
        /*0358*/ 	.word	0x00016a40


	//   ....[36]....
        /*035c*/ 	.word	0x00016a70


	//   ....[37]....
        /*0360*/ 	.word	0x00016a90


	//   ....[38]....
        /*0364*/ 	.word	0x00016ab0


	//   ....[39]....
        /*0368*/ 	.word	0x00016ad0


	//----- nvinfo : EIATTR_EXIT_INSTR_OFFSETS
	.align		4
.L_564:
        /*036c*/ 	.byte	0x04, 0x1c
        /*036e*/ 	.short	(.L_566 - .L_565)


	//   ....[0]....
.L_565:
        /*0370*/ 	.word	0x000004b0


	//   ....[1]....
        /*0374*/ 	.word	0x00001270


	//   ....[2]....
        /*0378*/ 	.word	0x00001300


	//   ....[3]....
        /*037c*/ 	.word	0x00018750


	//   ....[4]....
        /*0380*/ 	.word	0x00018880


	//   ....[5]....
        /*0384*/ 	.word	0x000188a0


	//----- nvinfo : EIATTR_CRS_STACK_SIZE
	.align		4
.L_566:
        /*0388*/ 	.byte	0x04, 0x1e
        /*038a*/ 	.short	(.L_568 - .L_567)
.L_567:
        /*038c*/ 	.word	0x00000000


	//----- nvinfo : EIATTR_CBANK_PARAM_SIZE
	.align		4
.L_568:
        /*0390*/ 	.byte	0x03, 0x19
        /*0392*/ 	.short	0x01d0


	//----- nvinfo : EIATTR_PARAM_CBANK
	.align		4
        /*0394*/ 	.byte	0x04, 0x0a
        /*0396*/ 	.short	(.L_570 - .L_569)
	.align		4
.L_569:
        /*0398*/ 	.word	index@(.nv.constant0._ZN5flash16flash_fwd_kernelI23Flash_fwd_kernel_traitsILi96ELi128ELi64ELi4ELb0ELb0EN7cutlass6half_tE19Flash_kernel_traitsILi96ELi128ELi64ELi4ES3_EELb0ELb0ELb1ELb0ELb0ELb0ELb1ELb0EEEvNS_16Flash_fwd_paramsE)
        /*039c*/ 	.short	0x0210
        /*039e*/ 	.short	0x01d0


	//----- nvinfo : EIATTR_SW_WAR
	.align		4
.L_570:
        /*03a0*/ 	.byte	0x04, 0x36
        /*03a2*/ 	.short	(.L_572 - .L_571)
.L_571:
        /*03a4*/ 	.word	0x00000008
.L_572:


//--------------------- .nv.info._ZN5flash16flash_fwd_kernelI23Flash_fwd_kernel_traitsILi96ELi128ELi64ELi4ELb0ELb0EN7cutlass6half_tE19Flash_kernel_traitsILi96ELi128ELi64ELi4ES3_EELb1ELb0ELb1ELb1ELb0ELb0ELb0ELb1EEEvNS_16Flash_fwd_paramsE --------------------------
	.section	.nv.info._ZN5flash16flash_fwd_kernelI23Flash_fwd_kernel_traitsILi96ELi128ELi64ELi4ELb0ELb0EN7cutlass6half_tE19Flash_kernel_traitsILi96ELi128ELi64ELi4ES3_EELb1ELb0ELb1ELb1ELb0ELb0ELb0ELb1EEEvNS_16Flash_fwd_paramsE,"",@"SHT_CUDA_INFO"
	.sectionflags	@""
	.align	4


	//----- nvinfo : EIATTR_CUDA_API_VERSION
	.align		4
        /*0000*/ 	.byte	0x04, 0x37
        /*0002*/ 	.short	(.L_574 - .L_573)
.L_573:
        /*0004*/ 	.word	0x00000082


	//----- nvinfo : EIATTR_KPARAM_INFO
	.align		4
.L_574:
        /*0008*/ 	.byte	0x04, 0x17
        /*000a*/ 	.short	(.L_576 - .L_575)
.L_575:
        /*000c*/ 	.word	0x00000000
        /*0010*/ 	.short	0x0000
        /*0012*/ 	.short	0x0000
        /*0014*/ 	.byte	0x00, 0xf0, 0x41, 0x07


	//----- nvinfo : EIATTR_SPARSE_MMA_MASK
	.align		4
.L_576:
        /*0018*/ 	.byte	0x03, 0x50
        /*001a*/ 	.short	0x0000


	//----- nvinfo : EIATTR_MAXREG_COUNT
	.align		4
        /*001c*/ 	.byte	0x03, 0x1b
        /*001e*/ 	.short	0x00ff


	//----- nvinfo : EIATTR_NUM_BARRIERS
	.align		4
        /*0020*/ 	.byte	0x02, 0x4c
        /*0022*/ 	.byte	0x01
	.zero		1


	//----- nvinfo : EIATTR_ANNOTATIONS
	.align		4
        /*0024*/ 	.byte	0x04, 0x55
        /*0026*/ 	.short	(.L_578 - .L_577)


	//   ....[0]....
.L_577:
        /* <DEDUP_REMOVED lines=270> */


	//----- nvinfo : EIATTR_MERCURY_ISA_VERSION
	.align		4
.L_578:
        /*10f0*/ 	.byte	0x03, 0x5f
        /*10f2*/ 	.short	0x0101


	//----- nvinfo : EIATTR_COOP_GROUP_MASK_REGIDS
	.align		4
        /*10f4*/ 	.byte	0x04, 0x29
        /*10f6*/ 	.short	(.L_580 - .L_579)


	//   ....[0]....
.L_579:
        /*10f8*/ 	.word	0xffffffff


	//   ....[1]....
        /*10fc*/ 	.word	0xffffffff


	//   ....[2]....
        /*1100*/ 	.word	0xffffffff


	//   ....[3]....
        /*1104*/ 	.word	0xffffffff


	//   ....[4]....
        /*1108*/ 	.word	0xffffffff


	//   ....[5]....
        /*110c*/ 	.word	0xffffffff


	//   ....[6]....
        /*1110*/ 	.word	0xffffffff


	//   ....[7]....
        /*1114*/ 	.word	0xffffffff


	//   ....[8]....
        /*1118*/ 	.word	0xffffffff


	//   ....[9]....
        /*111c*/ 	.word	0xffffffff


	//   ....[10]....
        /*1120*/ 	.word	0xffffffff


	//   ....[11]....
        /*1124*/ 	.word	0xffffffff


	//   ....[12]....
        /*1128*/ 	.word	0xffffffff


	//   ....[13]....
        /*112c*/ 	.word	0xffffffff


	//   ....[14]....
        /*1130*/ 	.word	0xffffffff


	//   ....[15]....
        /*1134*/ 	.word	0xffffffff


	//   ....[16]....
        /*1138*/ 	.word	0xffffffff


	//   ....[17]....
        /*113c*/ 	.word	0xffffffff


	//   ....[18]....
        /*1140*/ 	.word	0xffffffff


	//   ....[19]....
        /*1144*/ 	.word	0xffffffff


	//   ....[20]....
        /*1148*/ 	.word	0xffffffff


	//   ....[21]....
        /*114c*/ 	.word	0xffffffff


	//   ....[22]....
        /*1150*/ 	.word	0xffffffff


	//   ....[23]....
        /*1154*/ 	.word	0xffffffff


	//   ....[24]....
        /*1158*/ 	.word	0xffffffff


	//   ....[25]....
        /*115c*/ 	.word	0xffffffff


	//   ....[26]....
        /*1160*/ 	.word	0xffffffff


	//   ....[27]....
        /*1164*/ 	.word	0xffffffff


	//   ....[28]....
        /*1168*/ 	.word	0xffffffff


	//   ....[29]....
        /*116c*/ 	.word	0xffffffff


	//   ....[30]....
        /*1170*/ 	.word	0xffffffff


	//   ....[31]....
        /*1174*/ 	.word	0xffffffff


	//   ....[32]....
        /*1178*/ 	.word	0xffffffff


	//   ....[33]....
        /*117c*/ 	.word	0xffffffff


	//   ....[34]....
        /*1180*/ 	.word	0xffffffff


	//   ....[35]....
        /*1184*/ 	.word	0xffffffff


	//   ....[36]....
        /*1188*/ 	.word	0xffffffff


	//   ....[37]....
        /*118c*/ 	.word	0xffffffff


	//   ....[38]....
        /*1190*/ 	.word	0xffffffff


	//   ....[39]....
        /*1194*/ 	.word	0xffffffff


	//   ....[40]....
        /*1198*/ 	.word	0x05000004


	//   ....[41]....
        /*119c*/ 	.word	0x05000004


	//   ....[42]....
        /*11a0*/ 	.word	0x05000004


	//   ....[43]....
        /*11a4*/ 	.word	0x05000004


	//   ....[44]....
        /*11a8*/ 	.word	0x05000004


	//   ....[45]....
        /*11ac*/ 	.word	0x05000004


	//   ....[46]....
        /*11b0*/ 	.word	0x05000004


	//   ....[47]....
        /*11b4*/ 	.word	0x05000004


	//----- nvinfo : EIATTR_COOP_GROUP_INSTR_OFFSETS
	.align		4
.L_580:
        /*11b8*/ 	.byte	0x04, 0x28
        /*11ba*/ 	.short	(.L_582 - .L_581)


	//   ....[0]....
.L_581:
        /*11bc*/ 	.word	0x000067a0


	//   ....[1]....
        /*11c0*/ 	.word	0x00006840


	//   ....[2]....
        /*11c4*/ 	.word	0x00006960


	//   ....[3]....
        /*11c8*/ 	.word	0x00006a90


	//   ....[4]....
        /*11cc*/ 	.word	0x00007860


	//   ....[5]....
        /*11d0*/ 	.word	0x00007910


	//   ....[6]....
        /*11d4*/ 	.word	0x00007ad0


	//   ....[7]....
        /*11d8*/ 	.word	0x00007af0


	//   ....[8]....
        /*11dc*/ 	.word	0x0000e930


	//   ....[9]....
        /*11e0*/ 	.word	0x0000ea10


	//   ....[10]....
        /*11e4*/ 	.word	0x0000edb0


	//   ....[11]....
        /*11e8*/ 	.word	0x0000edd0


	//   ....[12]....
        /*11ec*/ 	.word	0x0000f0e0


	//   ....[13]....
        /*11f0*/ 	.word	0x0000f100


	//   ....[14]....
        /*11f4*/ 	.word	0x0000f450


	//   ....[15]....
        /*11f8*/ 	.word	0x0000f4a0


	//   ....[16]....
        /*11fc*/ 	.word	0x00018270


	//   ....[17]....
        /*1200*/ 	.word	0x00018300


	//   ....[18]....
        /*1204*/ 	.word	0x000187c0


	//   ....[19]....
        /*1208*/ 	.word	0x000187e0


	//   ....[20]....
        /*120c*/ 	.word	0x00018da0


	//   ....[21]....
        /*1210*/ 	.word	0x00018dc0


	//   ....[22]....
        /*1214*/ 	.word	0x000191f0


	//   ....[23]....
        /*1218*/ 	.word	0x00019210


	//   ....[24]....
        /*121c*/ 	.word	0x00021c90


	//   ....[25]....
        /*1220*/ 	.word	0x00021d40


	//   ....[26]....
        /*1224*/ 	.word	0x00021d70


	//   ....[27]....
        /*1228*/ 	.word	0x00021dc0


	//   ....[28]....
        /*122c*/ 	.word	0x00021e20


	//   ....[29]....
        /*1230*/ 	.word	0x00021e40


	//   ....[30]....
        /*1234*/ 	.word	0x00021e60


	//   ....[31]....
        /*1238*/ 	.word	0x00021f00


	//   ....[32]....
        /*123c*/ 	.word	0x00027b20


	//   ....[33]....
        /*1240*/ 	.word	0x00027b30


	//   ....[34]....
        /*1244*/ 	.word	0x00027b40


	//   ....[35]....
        /*1248*/ 	.word	0x00027b50


	//   ....[36]....
        /*124c*/ 	.word	0x00027b80


	//   ....[37]....
        /*1250*/ 	.word	0x00027ba0


	//   ....[38]....
        /*1254*/ 	.word	0x00027bc0


	//   ....[39]....
        /*1258*/ 	.word	0x00027bd0


	//   ....[40]....
        /*125c*/ 	.word	0x00029b10


	//   ....[41]....
        /*1260*/ 	.word	0x00029b80


	//   ....[42]....
        /*1264*/ 	.word	0x00029bf0


	//   ....[43]....
        /*1268*/ 	.word	0x00029c60


	//   ....[44]....
        /*126c*/ 	.word	0x00029cd0


	//   ....[45]....
        /*1270*/ 	.word	0x00029d40


	//   ....[46]....
        /*1274*/ 	.word	0x00029db0


	//   ....[47]....
        /*1278*/ 	.word	0x00029e10


	//----- nvinfo : EIATTR_EXIT_INSTR_OFFSETS
	.align		4
.L_582:
        /*127c*/ 	.byte	0x04, 0x1c
        /*127e*/ 	.short	(.L_584 - .L_583)


	//   ....[0]....
.L_583:
        /*1280*/ 	.word	0x00000060


	//----- nvinfo : EIATTR_CRS_STACK_SIZE
	.align		4
.L_584:
        /*1284*/ 	.byte	0x04, 0x1e
        /*1286*/ 	.short	(.L_586 - .L_585)
.L_585:
        /*1288*/ 	.word	0x00000000


	//----- nvinfo : EIATTR_CBANK_PARAM_SIZE
	.align		4
.L_586:
        /*128c*/ 	.byte	0x03, 0x19
        /*128e*/ 	.short	0x01d0


	//----- nvinfo : EIATTR_PARAM_CBANK
	.align		4
        /*1290*/ 	.byte	0x04, 0x0a
        /*1292*/ 	.short	(.L_588 - .L_587)
	.align		4
.L_587:
        /*1294*/ 	.word	index@(.nv.constant0._ZN5flash16flash_fwd_kernelI23Flash_fwd_kernel_traitsILi96ELi128ELi64ELi4ELb0ELb0EN7cutlass6half_tE19Flash_kernel_traitsILi96ELi128ELi64ELi4ES3_EELb1ELb0ELb1ELb1ELb0ELb0ELb0ELb1EEEvNS_16Flash_fwd_paramsE)
        /*1298*/ 	.short	0x0210
        /*129a*/ 	.short	0x01d0


	//----- nvinfo : EIATTR_SW_WAR
	.align		4
.L_588:
        /*129c*/ 	.byte	0x04, 0x36
        /*129e*/ 	.short	(.L_590 - .L_589)
.L_589:
        /*12a0*/ 	.word	0x00000008
.L_590:


//--------------------- .nv.info._ZN5flash16flash_fwd_kernelI23Flash_fwd_kernel_traitsILi96ELi128ELi64ELi4ELb0ELb0EN7cutlass6half_tE19Flash_kernel_traitsILi96ELi128ELi64ELi4ES3_EELb0ELb0ELb1ELb1ELb0ELb0ELb1ELb0EEEvNS_16Flash_fwd_paramsE --------------------------
	.section	.nv.info._ZN5flash16flash_fwd_kernelI23Flash_fwd_kernel_traitsILi96ELi128ELi64ELi4ELb0ELb0EN7cutlass6half_tE19Flash_kernel_traitsILi96ELi128ELi64ELi4ES3_EELb0ELb0ELb1ELb1ELb0ELb0ELb1ELb0EEEvNS_16Flash_fwd_paramsE,"",@"SHT_CUDA_INFO"
	.sectionflags	@""
	.align	4


	//----- nvinfo : EIATTR_CUDA_API_VERSION
	.align		4
        /*0000*/ 	.byte	0x04, 0x37
        /*0002*/ 	.short	(.L_592 - .L_591)
.L_591:
        /*0004*/ 	.word	0x00000082


	//----- nvinfo : EIATTR_KPARAM_INFO
	.align		4
.L_592:
        /*0008*/ 	.byte	0x04, 0x17
        /*000a*/ 	.short	(.L_594 - .L_593)
.L_593:
        /*000c*/ 	.word	0x00000000
        /*0010*/ 	.short	0x0000
        /*0012*/ 	.short	0x0000
        /*0014*/ 	.byte	0x00, 0xf0, 0x41, 0x07


	//----- nvinfo : EIATTR_SPARSE_MMA_MASK
	.align		4
.L_594:
        /*0018*/ 	.byte	0x03, 0x50
        /*001a*/ 	.short	0x0000


	//----- nvinfo : EIATTR_MAXREG_COUNT
	.align		4
        /*001c*/ 	.byte	0x03, 0x1b
        /*001e*/ 	.short	0x00ff


	//----- nvinfo : EIATTR_NUM_BARRIERS
	.align		4
        /*0020*/ 	.byte	0x02, 0x4c
        /*0022*/ 	.byte	0x01
	.zero		1


	//----- nvinfo : EIATTR_ANNOTATIONS
	.align		4
        /*0024*/ 	.byte	0x04, 0x55
        /*0026*/ 	.short	(.L_596 - .L_595)


	//   ....[0]....
.L_595:
        /* <DEDUP_REMOVED lines=33> */


	//----- nvinfo : EIATTR_MERCURY_ISA_VERSION
	.align		4
.L_596:
        /*0220*/ 	.byte	0x03, 0x5f
        /*0222*/ 	.short	0x0101


	//----- nvinfo : EIATTR_COOP_GROUP_MASK_REGIDS
	.align		4
        /*0224*/ 	.byte	0x04, 0x29
        /*0226*/ 	.short	(.L_598 - .L_597)


	//   ....[0]....
.L_597:
        /*0228*/ 	.word	0xffffffff


	//   ....[1]....
        /*022c*/ 	.word	0xffffffff


	//   ....[2]....
        /*0230*/ 	.word	0xffffffff


	//   ....[3]....
        /*0234*/ 	.word	0xffffffff


	//   ....[4]....
        /*0238*/ 	.word	0xffffffff


	//   ....[5]....
        /*023c*/ 	.word	0xffffffff


	//   ....[6]....
        /*0240*/ 	.word	0xffffffff


	//   ....[7]....
        /*0244*/ 	.word	0xffffffff


	//   ....[8]....
        /*0248*/ 	.word	0xffffffff


	//   ....[9]....
        /*024c*/ 	.word	0xffffffff


	//   ....[10]....
        /*0250*/ 	.word	0xffffffff


	//   ....[11]....
        /*0254*/ 	.word	0xffffffff


	//   ....[12]....
        /*0258*/ 	.word	0xffffffff


	//   ....[13]....
        /*025c*/ 	.word	0xffffffff


	//   ....[14]....
        /*0260*/ 	.word	0xffffffff


	//   ....[15]....
        /*0264*/ 	.word	0xffffffff


	//   ....[16]....
        /*0268*/ 	.word	0xffffffff


	//   ....[17]....
        /*026c*/ 	.word	0xffffffff


	//   ....[18]....
        /*0270*/ 	.word	0xffffffff


	//   ....[19]....
        /*0274*/ 	.word	0xffffffff


	//   ....[20]....
        /*0278*/ 	.word	0xffffffff


	//   ....[21]....
        /*027c*/ 	.word	0xffffffff


	//   ....[22]....
        /*0280*/ 	.word	0xffffffff


	//   ....[23]....
        /*0284*/ 	.word	0xffffffff


	//   ....[24]....
        /*0288*/ 	.word	0xffffffff


	//   ....[25]....
        /*028c*/ 	.word	0xffffffff


	//   ....[26]....
        /*0290*/ 	.word	0xffffffff


	//   ....[27]....
        /*0294*/ 	.word	0xffffffff


	//   ....[28]....
        /*0298*/ 	.word	0xffffffff


	//   ....[29]....
        /*029c*/ 	.word	0xffffffff


	//   ....[30]....
        /*02a0*/ 	.word	0xffffffff


	//   ....[31]....
        /*02a4*/ 	.word	0xffffffff


	//   ....[32]....
        /*02a8*/ 	.word	0xffffffff


	//   ....[33]....
        /*02ac*/ 	.word	0xffffffff


	//   ....[34]....
        /*02b0*/ 	.word	0xffffffff


	//   ....[35]....
        /*02b4*/ 	.word	0xffffffff


	//   ....[36]....
        /*02b8*/ 	.word	0xffffffff


	//   ....[37]....
        /*02bc*/ 	.word	0xffffffff


	//   ....[38]....
        /*02c0*/ 	.word	0xffffffff


	//   ....[39]....
        /*02c4*/ 	.word	0xffffffff


	//----- nvinfo : EIATTR_COOP_GROUP_INSTR_OFFSETS
	.align		4
.L_598:
        /*02c8*/ 	.byte	0x04, 0x28
        /*02ca*/ 	.short	(.L_600 - .L_599)


	//   ....[0]....
.L_599:
        /*02cc*/ 	.word	0x00006fc0


	//   ....[1]....
        /*02d0*/ 	.word	0x00007080


	//   ....[2]....
        /*02d4*/ 	.word	0x000070d0


	//   ....[3]....
        /*02d8*/ 	.word	0x000070f0


	//   ....[4]....
        /*02dc*/ 	.word	0x00007150


	//   ....[5]....
        /*02e0*/ 	.word	0x000071c0


	//   ....[6]....
        /*02e4*/ 	.word	0x00007290


	//   ....[7]....
        /*02e8*/ 	.word	0x000073f0


	//   ....[8]....
        /*02ec*/ 	.word	0x0000c910


	//   ....[9]....
        /*02f0*/ 	.word	0x0000ca40


	//   ....[10]....
        /*02f4*/ 	.word	0x0000ca70


	//   ....[11]....
        /*02f8*/ 	.word	0x0000cb10


	//   ....[12]....
        /*02fc*/ 	.word	0x0000cb50


	//   ....[13]....
        /*0300*/ 	.word	0x0000cbc0


	//   ....[14]....
        /*0304*/ 	.word	0x0000cc00


	//   ....[15]....
        /*0308*/ 	.word	0x0000cd00


	//   ....[16]....
        /*030c*/ 	.word	0x00012e80


	//   ....[17]....
        /*0310*/ 	.word	0x00012f50


	//   ....[18]....
        /*0314*/ 	.word	0x00012fe0


	//   ....[19]....
        /*0318*/ 	.word	0x00013000


	//   ....[20]....
        /*031c*/ 	.word	0x00013040


	//   ....[21]....
        /*0320*/ 	.word	0x00013050


	//   ....[22]....
        /*0324*/ 	.word	0x000130a0


	//   ....[23]....
        /*0328*/ 	.word	0x00013120


	//   ....[24]....
        /*032c*/ 	.word	0x00018eb0


	//   ....[25]....
        /*0330*/ 	.word	0x00018f30


	//   ....[26]....
        /*0334*/ 	.word	0x000190e0


	//   ....[27]....
        /*0338*/ 	.word	0x00019130


	//   ....[28]....
        /*033c*/ 	.word	0x000194f0


	//   ....[29]....
        /*0340*/ 	.word	0x00019510


	//   ....[30]....
        /*0344*/ 	.word	0x00019580


	//   ....[31]....
        /*0348*/ 	.word	0x000195b0


	//   ....[32]....
        /*034c*/ 	.word	0x0001b800


	//   ....[33]....
        /*0350*/ 	.word	0x0001b810


	//   ....[34]....
        /*0354*/ 	.word	0x0001b820


	//   ....[35]....
        /*0358*/ 	.word	0x0001b830


	//   ....[36]....
        /*035c*/ 	.word	0x0001b860


	//   ....[37]....
        /*0360*/ 	.word	0x0001b880


	//   ....[38]....
        /*0364*/ 	.word	0x0001b8a0


	//   ....[39]....
        /*0368*/ 	.word	0x0001b8c0


	//----- nvinfo : EIATTR_EXIT_INSTR_OFFSETS
	.align		4
.L_600:
        /*036c*/ 	.byte	0x04, 0x1c
        /*036e*/ 	.short	(.L_602 - .L_601)


	//   ....[0]....
.L_601:
        /*0370*/ 	.word	0x000004c0


	//   ....[1]....
        /*0374*/ 	.word	0x00001270


	//   ....[2]....
        /*0378*/ 	.word	0x00001300


	//   ....[3]....
        /*037c*/ 	.word	0x0001d550


	//   ....[4]....
        /*0380*/ 	.word	0x0001d680


	//   ....[5]....
        /*0384*/ 	.word	0x0001d6a0


	//----- nvinfo : EIATTR_CRS_STACK_SIZE
	.align		4
.L_602:
        /*0388*/ 	.byte	0x04, 0x1e
        /*038a*/ 	.short	(.L_604 - .L_603)
.L_603:
        /*038c*/ 	.word	0x00000000


	//----- nvinfo : EIATTR_CBANK_PARAM_SIZE
	.align		4
.L_604:
        /*0390*/ 	.byte	0x03, 0x19
        /*0392*/ 	.short	0x01d0


	//----- nvinfo : EIATTR_PARAM_CBANK
	.align		4
        /*0394*/ 	.byte	0x04, 0x0a
        /*0396*/ 	.short	(.L_606 - .L_605)
	.align		4
.L_605:
        /*0398*/ 	.word	index@(.nv.constant0._ZN5flash16flash_fwd_kernelI23Flash_fwd_kernel_traitsILi96ELi128ELi64ELi4ELb0ELb0EN7cutlass6half_tE19Flash_kernel_traitsILi96ELi128ELi64ELi4ES3_EELb0ELb0ELb1ELb1ELb0ELb0ELb1ELb0EEEvNS_16Flash_fwd_paramsE)
        /*039c*/ 	.short	0x0210
        /*039e*/ 	.short	0x01d0


	//----- nvinfo : EIATTR_SW_WAR
	.align		4
.L_606:
        /*03a0*/ 	.byte	0x04, 0x36
        /*03a2*/ 	.short	(.L_608 - .L_607)
.L_607:
        /*03a4*/ 	.word	0x00000008
.L_608:


//--------------------- .nv.callgraph             --------------------------
	.section	.nv.callgraph,"",@"SHT_CUDA_CALLGRAPH"
	.align	4
	.sectionentsize	8
	.align		4
        /*0000*/ 	.word	0x00000000
	.align		4
        /*0004*/ 	.word	0xffffffff
	.align		4
        /*0008*/ 	.word	0x00000000
	.align		4
        /*000c*/ 	.word	0xfffffffe
	.align		4
        /*0010*/ 	.word	0x00000000
	.align		4
        /*0014*/ 	.word	0xfffffffd
	.align		4
        /*0018*/ 	.word	0x00000000
	.align		4
        /*001c*/ 	.word	0xfffffffc


//--------------------- .nv.constant4             --------------------------
	.section	.nv.constant4,"a",@progbits
	.align	8
	.align		8
.nv.constant4:
        /*0000*/ 	.dword	_ZN65_INTERNAL_d31bf68f_29_flash_fwd_hdim96_fp16_sm80_cu_9949e2e8_39904cuda3std3__45__cpo5beginE
	.align		8
        /*0008*/ 	.dword	_ZN65_INTERNAL_d31bf68f_29_flash_fwd_hdim96_fp16_sm80_cu_9949e2e8_39904cuda3std3__45__cpo3endE
	.align		8
        /*0010*/ 	.dword	_ZN65_INTERNAL_d31bf68f_29_flash_fwd_hdim96_fp16_sm80_cu_9949e2e8_39904cuda3std3__45__cpo6cbeginE
	.align		8
        /*0018*/ 	.dword	_ZN65_INTERNAL_d31bf68f_29_flash_fwd_hdim96_fp16_sm80_cu_9949e2e8_39904cuda3std3__45__cpo4cendE
	.align		8
        /*0020*/ 	.dword	_ZN65_INTERNAL_d31bf68f_29_flash_fwd_hdim96_fp16_sm80_cu_9949e2e8_39904cuda3std3__467_GLOBAL__N__d31bf68f_29_flash_fwd_hdim96_fp16_sm80_cu_9949e2e8_39906ignoreE
	.align		8
        /*0028*/ 	.dword	_ZN65_INTERNAL_d31bf68f_29_flash_fwd_hdim96_fp16_sm80_cu_9949e2e8_39904cuda3std3__419piecewise_constructE
	.align		8
        /*0030*/ 	.dword	_ZN65_INTERNAL_d31bf68f_29_flash_fwd_hdim96_fp16_sm80_cu_9949e2e8_39904cuda3std3__48in_placeE
	.align		8
        /*0038*/ 	.dword	_ZN65_INTERNAL_d31bf68f_29_flash_fwd_hdim96_fp16_sm80_cu_9949e2e8_39904cuda3std6ranges3__45__cpo4swapE
	.align		8
        /*0040*/ 	.dword	_ZN65_INTERNAL_d31bf68f_29_flash_fwd_hdim96_fp16_sm80_cu_9949e2e8_39904cuda3std6ranges3__45__cpo9iter_moveE
	.align		8
        /*0048*/ 	.dword	_ZN65_INTERNAL_d31bf68f_29_flash_fwd_hdim96_fp16_sm80_cu_9949e2e8_39904cute7productE
	.align		8
        /*0050*/ 	.dword	_ZN65_INTERNAL_d31bf68f_29_flash_fwd_hdim96_fp16_sm80_cu_9949e2e8_39904cute1_E


//--------------------- .text._ZN5flash16flash_fwd_kernelI23Flash_fwd_kernel_traitsILi96ELi128ELi64ELi4ELb0ELb0EN7cutlass6half_tE19Flash_kernel_traitsILi96ELi128ELi64ELi4ES3_EELb0ELb0ELb0ELb0ELb0ELb1ELb0ELb0EEEvNS_16Flash_fwd_paramsE --------------------------
	.section	.text._ZN5flash16flash_fwd_kernelI23Flash_fwd_kernel_traitsILi96ELi128ELi64ELi4ELb0ELb0EN7cutlass6half_tE19Flash_kernel_traitsILi96ELi128ELi64ELi4ES3_EELb0ELb0ELb0ELb0ELb0ELb1ELb0ELb0EEEvNS_16Flash_fwd_paramsE,"ax",@progbits
	.align	128
        .global         _ZN5flash16flash_fwd_kernelI23Flash_fwd_kernel_traitsILi96ELi128ELi64ELi4ELb0ELb0EN7cutlass6half_tE19Flash_kernel_traitsILi96ELi128ELi64ELi4ES3_EELb0ELb0ELb0ELb0ELb0ELb1ELb0ELb0EEEvNS_16Flash_fwd_paramsE
        .type           _ZN5flash16flash_fwd_kernelI23Flash_fwd_kernel_traitsILi96ELi128ELi64ELi4ELb0ELb0EN7cutlass6half_tE19Flash_kernel_traitsILi96ELi128ELi64ELi4ES3_EELb0ELb0ELb0ELb0ELb0ELb1ELb0ELb0EEEvNS_16Flash_fwd_paramsE,@function
        .size           _ZN5flash16flash_fwd_kernelI23Flash_fwd_kernel_traitsILi96ELi128ELi64ELi4ELb0ELb0EN7cutlass6half_tE19Flash_kernel_traitsILi96ELi128ELi64ELi4ES3_EELb0ELb0ELb0ELb0ELb0ELb1ELb0ELb0EEEvNS_16Flash_fwd_paramsE,(.L_x_1205 - _ZN5flash16flash_fwd_kernelI23Flash_fwd_kernel_traitsILi96ELi128ELi64ELi4ELb0ELb0EN7cutlass6half_tE19Flash_kernel_traitsILi96ELi128ELi64ELi4ES3_EELb0ELb0ELb0ELb0ELb0ELb1ELb0ELb0EEEvNS_16Flash_fwd_paramsE)
        .other          _ZN5flash16flash_fwd_kernelI23Flash_fwd_kernel_traitsILi96ELi128ELi64ELi4ELb0ELb0EN7cutlass6half_tE19Flash_kernel_traitsILi96ELi128ELi64ELi4ES3_EELb0ELb0ELb0ELb0ELb0ELb1ELb0ELb0EEEvNS_16Flash_fwd_paramsE,@"STO_CUDA_ENTRY STV_DEFAULT"
_ZN5flash16flash_fwd_kernelI23Flash_fwd_kernel_traitsILi96ELi128ELi64ELi4ELb0ELb0EN7cutlass6half_tE19Flash_kernel_traitsILi96ELi128ELi64ELi4ES3_EELb0ELb0ELb0ELb0ELb0ELb1ELb0ELb0EEEvNS_16Flash_fwd_paramsE:
.text._ZN5flash16flash_fwd_kernelI23Flash_fwd_kernel_traitsILi96ELi128ELi64ELi4ELb0ELb0EN7cutlass6half_tE19Flash_kernel_traitsILi96ELi128ELi64ELi4ES3_EELb0ELb0ELb0ELb0ELb0ELb1ELb0ELb0EEEvNS_16Flash_fwd_paramsE:
[----:B------:R-:W1:Y:S08]  /*0000*/  LDC R1, c[0x0][0x28] ;  /* 0x00000a00ff017b82 */ /* 0x000e700000000800 */
[----:B------:R-:W2:Y:S01]  /*0010*/  LDC.64 R2, c[0x0][0x300] ;  /* 0x0000c000ff027b82 */ /* 0x000ea20000000a00 */
[----:B------:R-:W3:Y:S01]  /*0020*/  S2R R19, SR_CTAID.Y ;  /* 0x0000000000137919 */ /* 0x000ee20000002600 */
[----:B------:R-:W-:Y:S01]  /*0030*/  ULDC.64 UR4, c[0x0][0x2f0] ;  /* 0x0000bc0000047ab9 */ /* 0x000fe20000000a00 */
[----:B------:R-:W-:Y:S01]  /*0040*/  IMAD.MOV.U32 R252, RZ, RZ, -0x1 ;  /* 0xfffffffffffc7424 */ /* 0x000fe200078e00ff */
[----:B------:R-:W-:Y:S01]  /*0050*/  ISETP.NE.U32.AND P2, PT, RZ, UR4, PT ;  /* 0x00000004ff007c0c */ /* 0x000fe2000bf45070 */
[----:B------:R-:W-:Y:S01]  /*0060*/  ULDC.64 UR14, c[0x0][0x208] ;  /* 0x00008200000e7ab9 */ /* 0x000fe20000000a00 */
[----:B-1----:R-:W-:-:S02]  /*0070*/  VIADD R1, R1, 0xffffffc8 ;  /* 0xffffffc801017836 */ /* 0x002fc40000000000 */
[----:B------:R-:W3:Y:S01]  /*0080*/  LDC.64 R4, c[0x0][0x2f0] ;  /* 0x0000bc00ff047b82 */ /* 0x000ee20000000a00 */
[----:B------:R-:W-:-:S07]  /*0090*/  ISETP.NE.AND.EX P2, PT, RZ, UR5, PT, P2 ;  /* 0x00000005ff007c0c */ /* 0x000fce000bf45320 */
[----:B------:R-:W1:Y:S01]  /*00a0*/  LDC.U8 R8, c[0x0][0x3c2] ;  /* 0x0000f080ff087b82 */ /* 0x000e620000000000 */
[----:B--2---:R-:W-:-:S07]  /*00b0*/  ISETP.NE.U32.AND P1, PT, R2, RZ, PT ;  /* 0x000000ff0200720c */ /* 0x004fce0003f25070 */
[----:B------:R-:W2:Y:S01]  /*00c0*/  LDC.64 R10, c[0x0][0x2f8] ;  /* 0x0000be00ff0a7b82 */ /* 0x000ea20000000a00 */
[----:B------:R-:W-:Y:S01]  /*00d0*/  ISETP.NE.AND.EX P1, PT, R3, RZ, PT, P1 ;  /* 0x000000ff0300720c */ /* 0x000fe20003f25310 */
[----:B---3--:R-:W-:-:S06]  /*00e0*/  IMAD.WIDE R4, R19, 0x4, R4 ;  /* 0x0000000413047825 */ /* 0x008fcc00078e0204 */
[----:B------:R-:W3:Y:S01]  /*00f0*/  LDC.64 R2, c[0x0][0x2f8] ;  /* 0x0000be00ff027b82 */ /* 0x000ee20000000a00 */
[----:B------:R-:W4:Y:S04]  /*0100*/  @P2 LDG.E R252, desc[UR14][R4.64] ;  /* 0x0000000e04fc2981 */ /* 0x000f28000c1e1900 */
[----:B------:R2:W4:Y:S03]  /*0110*/  @P2 LDG.E R0, desc[UR14][R4.64+0x4] ;  /* 0x0000040e04002981 */ /* 0x000526000c1e1900 */
[----:B------:R-:W2:Y:S01]  /*0120*/  @P1 LDC.64 R6, c[0x0][0x300] ;  /* 0x0000c000ff061b82 */ /* 0x000ea20000000a00 */
[----:B-1----:R-:W-:Y:S01]  /*0130*/  ISETP.NE.AND P3, PT, R8, RZ, PT ;  /* 0x000000ff0800720c */ /* 0x002fe20003f65270 */
[----:B------:R-:W-:-:S02]  /*0140*/  IMAD.MOV.U32 R8, RZ, RZ, RZ ;  /* 0x000000ffff087224 */ /* 0x000fc400078e00ff */
[----:B--2---:R-:W-:-:S05]  /*0150*/  @P1 IMAD.WIDE R4, R19, 0x4, R6 ;  /* 0x0000000413041825 */ /* 0x004fca00078e0206 */
[----:B------:R1:W5:Y:S01]  /*0160*/  @P1 LDG.E R8, desc[UR14][R4.64] ;  /* 0x0000000e04081981 */ /* 0x000362000c1e1900 */
[----:B---3--:R-:W-:-:S04]  /*0170*/  ISETP.EQ.U32.AND P0, PT, R2, RZ, PT ;  /* 0x000000ff0200720c */ /* 0x008fc80003f02070 */
[----:B------:R-:W-:Y:S01]  /*0180*/  ISETP.EQ.OR.EX P0, PT, R3, RZ, !P3, P0 ;  /* 0x000000ff0300720c */ /* 0x000fe20005f02700 */
[----:B------:R-:W-:Y:S02]  /*0190*/  IMAD.MOV.U32 R9, RZ, RZ, -0x1 ;  /* 0xffffffffff097424 */ /* 0x000fe400078e00ff */
[----:B------:R-:W-:Y:S01]  /*01a0*/  IMAD.WIDE R6, R19, 0x4, R10 ;  /* 0x0000000413067825 */ /* 0x000fe200078e020a */
[----:B------:R-:W2:Y:S01]  /*01b0*/  S2R R25, SR_CTAID.X ;  /* 0x0000000000197919 */ /* 0x000ea20000002500 */
[----:B------:R-:W3:Y:S01]  /*01c0*/  S2R R28, SR_CTAID.Z ;  /* 0x00000000001c7919 */ /* 0x000ee20000002700 */
[----:B------:R-:W1:Y:S07]  /*01d0*/  S2R R43, SR_TID.X ;  /* 0x00000000002b7919 */ /* 0x000e6e0000002100 */
[----:B------:R1:W5:Y:S01]  /*01e0*/  @!P0 LDG.E R9, desc[UR14][R6.64] ;  /* 0x0000000e06098981 */ /* 0x000362000c1e1900 */
[----:B------:R-:W-:-:S04]  /*01f0*/  ISETP.NE.U32.AND P0, PT, R2, RZ, PT ;  /* 0x000000ff0200720c */ /* 0x000fc80003f05070 */
[----:B------:R-:W-:Y:S01]  /*0200*/  ISETP.NE.AND.EX P0, PT, R3, RZ, PT, P0 ;  /* 0x000000ff0300720c */ /* 0x000fe20003f05300 */
[----:B----4-:R-:W-:-:S06]  /*0210*/  @P2 IMAD.IADD R13, R0, 0x1, -R252 ;  /* 0x00000001000d2824 */ /* 0x010fcc00078e0afc */
[----:B------:R-:W4:Y:S06]  /*0220*/  @!P2 LDC R13, c[0x0][0x2c4] ;  /* 0x0000b100ff0dab82 */ /* 0x000f2c0000000800 */
[----:B-123--:R-:W-:Y:S05]  /*0230*/  @!P0 BRA `(.L_x_0) ;  /* 0x0000000000108947 */ /* 0x00efea0003800000 */
[----:B------:R-:W2:Y:S02]  /*0240*/  @P3 LDG.E R0, desc[UR14][R6.64+0x4] ;  /* 0x0000040e06003981 */ /* 0x000ea4000c1e1900 */
[----:B--2--5:R-:W-:-:S06]  /*0250*/  @P3 IADD3 R4, R0, -R9, RZ ;  /* 0x8000000900043210 */ /* 0x024fcc0007ffe0ff */
[----:B------:R2:W5:Y:S01]  /*0260*/  @!P3 LDG.E R4, desc[UR14][R6.64] ;  /* 0x0000000e0604b981 */ /* 0x000562000c1e1900 */
[----:B------:R-:W-:Y:S05]  /*0270*/  BRA `(.L_x_1) ;  /* 0x0000000000047947 */ /* 0x000fea0003800000 */
.L_x_0:
[----:B------:R-:W1:Y:S02]  /*0280*/  LDC R4, c[0x0][0x2c8] ;  /* 0x0000b200ff047b82 */ /* 0x000e640000000800 */
.L_x_1:
[----:B------:R-:W3:Y:S02]  /*0290*/  LDC.64 R2, c[0x0][0x308] ;  /* 0x0000c200ff027b82 */ /* 0x000ee40000000a00 */
[----:B---3--:R-:W-:-:S04]  /*02a0*/  ISETP.NE.U32.AND P2, PT, R2, RZ, PT ;  /* 0x000000ff0200720c */ /* 0x008fc80003f45070 */
[----:B------:R-:W-:-:S13]  /*02b0*/  ISETP.NE.AND.EX P2, PT, R3, RZ, PT, P2 ;  /* 0x000000ff0300720c */ /* 0x000fda0003f45320 */
[----:B------:R-:W3:Y:S08]  /*02c0*/  @P2 LDC.64 R2, c[0x0][0x308] ;  /* 0x0000c200ff022b82 */ /* 0x000ef00000000a00 */
[----:B------:R-:W2:Y:S01]  /*02d0*/  @!P2 LDC R5, c[0x0][0x2cc] ;  /* 0x0000b300ff05ab82 */ /* 0x000ea20000000800 */
[----:B---3--:R-:W-:-:S05]  /*02e0*/  @P2 IMAD.WIDE R2, R19, 0x4, R2 ;  /* 0x0000000413022825 */ /* 0x008fca00078e0202 */
[----:B------:R-:W3:Y:S01]  /*02f0*/  @P2 LDG.E R0, desc[UR14][R2.64] ;  /* 0x0000000e02002981 */ /* 0x000ee2000c1e1900 */
[----:B------:R-:W-:-:S05]  /*0300*/  IMAD.SHL.U32 R22, R25, 0x80, RZ ;  /* 0x0000008019167824 */ /* 0x000fca00078e00ff */
[----:B----4-:R-:W-:Y:S01]  /*0310*/  ISETP.GT.AND P0, PT, R13, R22, PT ;  /* 0x000000160d00720c */ /* 0x010fe20003f04270 */
[----:B------:R-:W4:Y:S02]  /*0320*/  @!P2 LDC.64 R2, c[0x0][0x318] ;  /* 0x0000c600ff02ab82 */ /* 0x000f240000000a00 */
[----:B----4-:R-:W-:-:S04]  /*0330*/  @!P2 ISETP.NE.U32.AND P1, PT, R2, RZ, PT ;  /* 0x000000ff0200a20c */ /* 0x010fc80003f25070 */
[----:B------:R-:W-:Y:S01]  /*0340*/  @!P2 ISETP.NE.AND.EX P1, PT, R3, RZ, PT, P1 ;  /* 0x000000ff0300a20c */ /* 0x000fe20003f25310 */
[----:B---3-5:R-:W-:-:S03]  /*0350*/  @P2 IMAD.IADD R40, R0, 0x1, -R8 ;  /* 0x0000000100282824 */ /* 0x028fc600078e0a08 */
[----:B--2---:R-:W-:-:S04]  /*0360*/  @!P2 SEL R0, R5, RZ, P1 ;  /* 0x000000ff0500a207 */ /* 0x004fc80000800000 */
[----:B-1----:R-:W-:Y:S01]  /*0370*/  @!P2 IADD3 R40, R0, R4, -R8 ;  /* 0x000000040028a210 */ /* 0x002fe20007ffe808 */
[----:B------:R-:W-:Y:S06]  /*0380*/  @!P0 EXIT ;  /* 0x000000000000894d */ /* 0x000fec0003800000 */
[C---:B------:R-:W-:Y:S01]  /*0390*/  ISETP.GE.AND P0, PT, R40.reuse, 0x1, PT ;  /* 0x000000012800780c */ /* 0x040fe20003f06270 */
[----:B------:R-:W-:-:S05]  /*03a0*/  VIADD R0, R40, 0x3f ;  /* 0x0000003f28007836 */ /* 0x000fca0000000000 */
[----:B------:R-:W-:-:S04]  /*03b0*/  SHF.R.S32.HI R2, RZ, 0x1f, R0 ;  /* 0x0000001fff027819 */ /* 0x000fc80000011400 */
[----:B------:R-:W-:-:S03]  /*03c0*/  LEA.HI R237, R2, R0, RZ, 0x6 ;  /* 0x0000000002ed7211 */ /* 0x000fc600078f30ff */
[----:B------:R-:W-:Y:S05]  /*03d0*/  @!P0 BRA `(.L_x_2) ;  /* 0x0000009400108947 */ /* 0x000fea0003800000 */
[----:B------:R-:W1:Y:S01]  /*03e0*/  LDC R30, c[0x0][0x278] ;  /* 0x00009e00ff1e7b82 */ /* 0x000e620000000800 */
[----:B------:R-:W-:Y:S01]  /*03f0*/  ISETP.NE.AND P2, PT, R252, -0x1, PT ;  /* 0xfffffffffc00780c */ /* 0x000fe20003f45270 */
[----:B------:R-:W-:Y:S01]  /*0400*/  IMAD.IADD R36, R13, 0x1, -R22 ;  /* 0x000000010d247824 */ /* 0x000fe200078e0a16 */
[----:B------:R-:W-:Y:S01]  /*0410*/  IABS R4, R28 ;  /* 0x0000001c00047213 */ /* 0x000fe20000000000 */
[----:B------:R-:W-:Y:S01]  /*0420*/  ULDC.64 UR4, c[0x0][0x258] ;  /* 0x0000960000047ab9 */ /* 0x000fe20000000a00 */
[----:B------:R-:W-:Y:S01]  /*0430*/  SHF.R.S32.HI R29, RZ, 0x1f, R43 ;  /* 0x0000001fff1d7819 */ /* 0x000fe2000001142b */
[----:B------:R-:W-:Y:S01]  /*0440*/  IMAD.MOV.U32 R35, RZ, RZ, R17 ;  /* 0x000000ffff237224 */ /* 0x000fe200078e0011 */
[----:B------:R-:W-:Y:S01]  /*0450*/  ISETP.NE.AND P1, PT, R9, -0x1, PT ;  /* 0xffffffff0900780c */ /* 0x000fe20003f25270 */
[----:B------:R-:W-:Y:S01]  /*0460*/  STL [R1+0x8], R36 ;  /* 0x0000082401007387 */ /* 0x000fe20000100800 */
[CC--:B------:R-:W-:Y:S02]  /*0470*/  LEA.HI R26, R29.reuse, R43.reuse, RZ, 0x2 ;  /* 0x0000002b1d1a7211 */ /* 0x0c0fe400078f10ff */
[----:B------:R-:W-:-:S02]  /*0480*/  LEA.HI R27, R29, R43, RZ, 0x3 ;  /* 0x0000002b1d1b7211 */ /* 0x000fc400078f18ff */
[----:B------:R-:W-:Y:S01]  /*0490*/  SHF.R.S32.HI R250, RZ, 0x2, R26 ;  /* 0x00000002fffa7819 */ /* 0x000fe2000001141a */
[----:B------:R-:W2:Y:S01]  /*04a0*/  @!P2 LDC.64 R6, c[0x0][0x228] ;  /* 0x00008a00ff06ab82 */ /* 0x000ea20000000a00 */
[----:B------:R-:W-:Y:S02]  /*04b0*/  SHF.R.S32.HI R41, RZ, 0x3, R27 ;  /* 0x00000003ff297819 */ /* 0x000fe4000001141b */
[--C-:B------:R-:W-:Y:S02]  /*04c0*/  SHF.R.S32.HI R251, RZ, 0x1f, R250.reuse ;  /* 0x0000001ffffb7819 */ /* 0x100fe400000114fa */
[C---:B------:R-:W-:Y:S02]  /*04d0*/  IADD3 R31, R250.reuse, 0x20, RZ ;  /* 0x00000020fa1f7810 */ /* 0x040fe40007ffe0ff */
[----:B------:R-:W-:Y:S01]  /*04e0*/  ISETP.GE.AND P3, PT, R250, R36, PT ;  /* 0x00000024fa00720c */ /* 0x000fe20003f66270 */
[----:B------:R-:W3:Y:S01]  /*04f0*/  @P2 LDC.64 R10, c[0x0][0x240] ;  /* 0x00009000ff0a2b82 */ /* 0x000ee20000000a00 */
[----:B------:R-:W-:Y:S01]  /*0500*/  IMAD.WIDE R44, R25, 0x80, R250 ;  /* 0x00000080192c7825 */ /* 0x000fe200078e02fa */
[----:B-1----:R-:W-:-:S04]  /*0510*/  IABS R14, R30 ;  /* 0x0000001e000e7213 */ /* 0x002fc80000000000 */
[----:B------:R-:W1:Y:S02]  /*0520*/  I2F.RP R2, R14 ;  /* 0x0000000e00027306 */ /* 0x000e640000209400 */
[----:B------:R-:W4:Y:S08]  /*0530*/  @P1 LDC.64 R22, c[0x0][0x248] ;  /* 0x00009200ff161b82 */ /* 0x000f300000000a00 */
[----:B------:R-:W5:Y:S01]  /*0540*/  @P1 LDC.64 R184, c[0x0][0x250] ;  /* 0x00009400ffb81b82 */ /* 0x000f620000000a00 */
[----:B-1----:R-:W1:Y:S02]  /*0550*/  MUFU.RCP R2, R2 ;  /* 0x0000000200027308 */ /* 0x002e640000001000 */
[----:B-1----:R-:W-:-:S06]  /*0560*/  VIADD R2, R2, 0xffffffe ;  /* 0x0ffffffe02027836 */ /* 0x002fcc0000000000 */
[----:B------:R-:W1:Y:S02]  /*0570*/  F2I.FTZ.U32.TRUNC.NTZ R3, R2 ;  /* 0x0000000200037305 */ /* 0x000e64000021f000 */
[----:B-1----:R-:W-:Y:S01]  /*0580*/  IMAD.MOV R0, RZ, RZ, -R3 ;  /* 0x000000ffff007224 */ /* 0x002fe200078e0a03 */
[----:B------:R-:W-:-:S03]  /*0590*/  MOV R2, RZ ;  /* 0x000000ff00027202 */ /* 0x000fc60000000f00 */
[----:B------:R-:W-:-:S04]  /*05a0*/  IMAD R0, R0, R14, RZ ;  /* 0x0000000e00007224 */ /* 0x000fc800078e02ff */
[----:B------:R-:W-:Y:S01]  /*05b0*/  IMAD.HI.U32 R2, R3, R0, R2 ;  /* 0x0000000003027227 */ /* 0x000fe200078e0002 */
[----:B------:R-:W-:-:S05]  /*05c0*/  @!P2 SHF.R.S32.HI R0, RZ, 0x1f, R19 ;  /* 0x0000001fff00a819 */ /* 0x000fca0000011413 */
[----:B------:R-:W-:-:S04]  /*05d0*/  IMAD.HI.U32 R12, R2, R4, RZ ;  /* 0x00000004020c7227 */ /* 0x000fc800078e00ff */
[----:B--2---:R-:W-:Y:S02]  /*05e0*/  @!P2 IMAD R2, R0, R6, RZ ;  /* 0x000000060002a224 */ /* 0x004fe400078e02ff */
[----:B------:R-:W-:Y:S02]  /*05f0*/  IMAD.MOV R0, RZ, RZ, -R12 ;  /* 0x000000ffff007224 */ /* 0x000fe400078e0a0c */
[----:B------:R-:W-:Y:S02]  /*0600*/  @!P2 IMAD R13, R19, R7, R2 ;  /* 0x00000007130da224 */ /* 0x000fe400078e0202 */
[----:B------:R-:W-:Y:S01]  /*0610*/  IMAD R4, R14, R0, R4 ;  /* 0x000000000e047224 */ /* 0x000fe200078e0204 */
[----:B------:R-:W-:Y:S01]  /*0620*/  LOP3.LUT R0, R26, 0xfffffffc, RZ, 0xc0, !PT ;  /* 0xfffffffc1a007812 */ /* 0x000fe200078ec0ff */
[----:B---3--:R-:W-:-:S03]  /*0630*/  @P2 IMAD.WIDE.U32 R2, R252, R10, RZ ;  /* 0x0000000afc022225 */ /* 0x008fc600078e00ff */
[----:B------:R-:W-:Y:S01]  /*0640*/  IADD3 R5, -R0, R43, RZ ;  /* 0x0000002b00057210 */ /* 0x000fe20007ffe1ff */
[----:B------:R-:W-:Y:S01]  /*0650*/  IMAD.SHL.U32 R0, R41, 0x40, RZ ;  /* 0x0000004029007824 */ /* 0x000fe200078e00ff */
[----:B------:R-:W-:Y:S01]  /*0660*/  ISETP.GT.U32.AND P0, PT, R14, R4, PT ;  /* 0x000000040e00720c */ /* 0x000fe20003f04070 */
[----:B------:R-:W-:Y:S02]  /*0670*/  @P2 IMAD R24, R252, R11, R3 ;  /* 0x0000000bfc182224 */ /* 0x000fe400078e0203 */
[----:B------:R-:W-:Y:S01]  /*0680*/  IMAD.SHL.U32 R16, R5, 0x8, RZ ;  /* 0x0000000805107824 */ /* 0x000fe200078e00ff */
[----:B------:R-:W-:Y:S01]  /*0690*/  LOP3.LUT R0, R0, 0xc0, RZ, 0xc0, !PT ;  /* 0x000000c000007812 */ /* 0x000fe200078ec0ff */
[----:B------:R-:W-:-:S03]  /*06a0*/  @!P2 IMAD.WIDE.U32 R6, R19, R6, RZ ;  /* 0x000000061306a225 */ /* 0x000fc600078e00ff */
[----:B------:R-:W-:Y:S01]  /*06b0*/  MOV R34, R16 ;  /* 0x0000001000227202 */ /* 0x000fe20000000f00 */
[----:B------:R-:W-:Y:S01]  /*06c0*/  IMAD.MOV.U32 R34, RZ, RZ, R16 ;  /* 0x000000ffff227224 */ /* 0x000fe200078e0010 */
[----:B------:R1:W-:Y:S01]  /*06d0*/  STL [R1+0x10], R16 ;  /* 0x0000101001007387 */ /* 0x0003e20000100800 */
[----:B------:R-:W-:Y:S02]  /*06e0*/  @P1 IMAD.IADD R5, R8, 0x1, R9 ;  /* 0x0000000108051824 */ /* 0x000fe400078e0209 */
[-C--:B------:R-:W-:Y:S01]  /*06f0*/  @!P0 IADD3 R4, R4, -R14.reuse, RZ ;  /* 0x8000000e04048210 */ /* 0x080fe20007ffe0ff */
[----:B------:R2:W-:Y:S01]  /*0700*/  STL.64 [R1], R44 ;  /* 0x0000002c01007387 */ /* 0x0005e20000100a00 */
[----:B------:R-:W-:Y:S01]  /*0710*/  LOP3.LUT R3, R0, 0x18, R34, 0xf8, !PT ;  /* 0x0000001800037812 */ /* 0x000fe200078ef822 */
[----:B------:R-:W-:Y:S01]  /*0720*/  @!P2 IMAD.IADD R24, R7, 0x1, R13 ;  /* 0x000000010718a824 */ /* 0x000fe200078e020d */
[----:B------:R-:W-:Y:S01]  /*0730*/  SHF.R.U32.HI R0, RZ, 0x3, R0 ;  /* 0x00000003ff007819 */ /* 0x000fe20000011600 */
[----:B------:R2:W-:Y:S01]  /*0740*/  STL [R1+0x18], R31 ;  /* 0x0000181f01007387 */ /* 0x0005e20000100800 */
[----:B------:R-:W-:Y:S01]  /*0750*/  ISETP.GE.U32.AND P6, PT, R4, R14, PT ;  /* 0x0000000e0400720c */ /* 0x000fe20003fc6070 */
[----:B----4-:R-:W-:Y:S01]  /*0760*/  @P1 IMAD R7, R5, R23, RZ ;  /* 0x0000001705071224 */ /* 0x010fe200078e02ff */
[----:B------:R-:W-:Y:S01]  /*0770*/  LOP3.LUT R25, R3, R0, RZ, 0x3c, !PT ;  /* 0x0000000003197212 */ /* 0x000fe200078e3cff */
[----:B------:R-:W-:Y:S01]  /*0780*/  @P1 IMAD.WIDE.U32 R4, R5, R22, RZ ;  /* 0x0000001605041225 */ /* 0x000fe200078e00ff */
[----:B------:R-:W-:-:S03]  /*0790*/  LOP3.LUT R0, R28, R30, RZ, 0x3c, !PT ;  /* 0x0000001e1c007212 */ /* 0x000fc600078e3cff */
[----:B------:R-:W-:Y:S01]  /*07a0*/  @P1 IMAD.IADD R14, R5, 0x1, R7 ;  /* 0x00000001050e1824 */ /* 0x000fe200078e0207 */
[----:B------:R-:W-:Y:S01]  /*07b0*/  ISETP.GE.AND P4, PT, R0, RZ, PT ;  /* 0x000000ff0000720c */ /* 0x000fe20003f86270 */
[----:B------:R-:W-:Y:S01]  /*07c0*/  @P1 IMAD.IADD R0, R8, 0x1, R9 ;  /* 0x0000000108001824 */ /* 0x000fe200078e0209 */
[----:B------:R-:W-:Y:S02]  /*07d0*/  SHF.R.S32.HI R9, RZ, 0x1f, R28 ;  /* 0x0000001fff097819 */ /* 0x000fe4000001141c */
[----:B------:R-:W-:-:S03]  /*07e0*/  @P1 MOV R7, R4 ;  /* 0x0000000400071202 */ /* 0x000fc60000000f00 */
[----:B------:R-:W-:Y:S01]  /*07f0*/  IMAD R9, R9, UR4, RZ ;  /* 0x0000000409097c24 */ /* 0x000fe2000f8e02ff */
[----:B-1----:R-:W-:Y:S01]  /*0800*/  @P2 MOV R16, R2 ;  /* 0x0000000200102202 */ /* 0x002fe20000000f00 */
[----:B------:R-:W-:Y:S01]  /*0810*/  @!P2 IMAD.MOV.U32 R16, RZ, RZ, R6 ;  /* 0x000000ffff10a224 */ /* 0x000fe200078e0006 */
[----:B------:R-:W-:Y:S01]  /*0820*/  ISETP.GE.AND P2, PT, R31, R36, PT ;  /* 0x000000241f00720c */ /* 0x000fe20003f46270 */
[----:B-----5:R-:W-:-:S04]  /*0830*/  @P1 IMAD.WIDE.U32 R2, R0, R184, RZ ;  /* 0x000000b800021225 */ /* 0x020fc800078e00ff */
[----:B------:R-:W-:Y:S01]  /*0840*/  @P1 IMAD R6, R0, R185, RZ ;  /* 0x000000b900061224 */ /* 0x000fe200078e02ff */
[----:B------:R-:W-:-:S03]  /*0850*/  @P1 MOV R15, R2 ;  /* 0x00000002000f1202 */ /* 0x000fc60000000f00 */
[----:B------:R-:W-:Y:S01]  /*0860*/  @P1 IMAD.IADD R17, R3, 0x1, R6 ;  /* 0x0000000103111824 */ /* 0x000fe200078e0206 */
[----:B--2---:R-:W-:Y:S06]  /*0870*/  @P1 BRA `(.L_x_3) ;  /* 0x0000000000341947 */ /* 0x004fec0003800000 */
[----:B------:R-:W1:Y:S01]  /*0880*/  LDC.64 R22, c[0x0][0x248] ;  /* 0x00009200ff167b82 */ /* 0x000e620000000a00 */
[----:B------:R-:W-:Y:S02]  /*0890*/  SHF.R.S32.HI R0, RZ, 0x1f, R8 ;  /* 0x0000001fff007819 */ /* 0x000fe40000011408 */
[----:B------:R-:W-:-:S05]  /*08a0*/  SHF.R.S32.HI R6, RZ, 0x1f, R19 ;  /* 0x0000001fff067819 */ /* 0x000fca0000011413 */
[----:B------:R-:W2:Y:S01]  /*08b0*/  LDC.64 R4, c[0x0][0x230] ;  /* 0x00008c00ff047b82 */ /* 0x000ea20000000a00 */
[-C--:B-1----:R-:W-:Y:S02]  /*08c0*/  IMAD R0, R0, R22.reuse, RZ ;  /* 0x0000001600007224 */ /* 0x082fe400078e02ff */
[----:B------:R-:W-:-:S04]  /*08d0*/  IMAD.WIDE.U32 R2, R8, R22, RZ ;  /* 0x0000001608027225 */ /* 0x000fc800078e00ff */
[----:B------:R-:W-:Y:S02]  /*08e0*/  IMAD R0, R8, R23, R0 ;  /* 0x0000001708007224 */ /* 0x000fe400078e0200 */
[----:B--2---:R-:W-:-:S03]  /*08f0*/  IMAD R6, R6, R4, RZ ;  /* 0x0000000406067224 */ /* 0x004fc600078e02ff */
[----:B------:R-:W-:Y:S01]  /*0900*/  IADD3 R3, R3, R0, RZ ;  /* 0x0000000003037210 */ /* 0x000fe20007ffe0ff */
[C---:B------:R-:W-:Y:S02]  /*0910*/  IMAD R5, R19.reuse, R5, R6 ;  /* 0x0000000513057224 */ /* 0x040fe400078e0206 */
[----:B------:R-:W-:-:S05]  /*0920*/  IMAD.WIDE.U32 R2, R19, R4, R2 ;  /* 0x0000000413027225 */ /* 0x000fca00078e0002 */
[----:B------:R-:W-:Y:S02]  /*0930*/  IADD3 R14, R3, R5, RZ ;  /* 0x00000005030e7210 */ /* 0x000fe40007ffe0ff */
[----:B------:R-:W-:Y:S02]  /*0940*/  MOV R7, R2 ;  /* 0x0000000200077202 */ /* 0x000fe40000000f00 */
.L_x_3:
[----:B------:R-:W-:Y:S05]  /*0950*/  @P1 BRA `(.L_x_4) ;  /* 0x0000000000341947 */ /* 0x000fea0003800000 */
        /* <DEDUP_REMOVED lines=12> */
[----:B------:R-:W-:-:S07]  /*0a20*/  MOV R15, R2 ;  /* 0x00000002000f7202 */ /* 0x000fce0000000f00 */
.L_x_4:
[----:B------:R-:W1:Y:S01]  /*0a30*/  @!P2 LDC.64 R10, c[0x0][0x240] ;  /* 0x00009000ff0aab82 */ /* 0x000e620000000a00 */
[--C-:B------:R-:W-:Y:S01]  /*0a40*/  SHF.R.S32.HI R35, RZ, 0x1f, R34.reuse ;  /* 0x0000001fff237819 */ /* 0x100fe20000011422 */
[----:B------:R-:W-:Y:S01]  /*0a50*/  IMAD R8, R28, UR5, R9 ;  /* 0x000000051c087c24 */ /* 0x000fe2000f8e0209 */
[----:B------:R-:W-:Y:S01]  /*0a60*/  IADD3 R4, P1, R34, R16, RZ ;  /* 0x0000001022047210 */ /* 0x000fe20007f3e0ff */
[----:B------:R-:W-:Y:S01]  /*0a70*/  @!P0 VIADD R12, R12, 0x1 ;  /* 0x000000010c0c8836 */ /* 0x000fe20000000000 */
[----:B------:R-:W-:Y:S01]  /*0a80*/  @!P2 IADD3 R9, P0, R44, 0x20, RZ ;  /* 0x000000202c09a810 */ /* 0x000fe20007f1e0ff */
[-C--:B------:R-:W-:Y:S01]  /*0a90*/  IMAD R0, R251, R22.reuse, RZ ;  /* 0x00000016fb007224 */ /* 0x080fe200078e02ff */
[----:B------:R-:W-:Y:S01]  /*0aa0*/  LEA.HI.SX32 R42, R237, 0xffffffff, 0x1a ;  /* 0xffffffffed2a7811 */ /* 0x000fe200078fd2ff */
[----:B------:R-:W2:Y:S01]  /*0ab0*/  @!P3 LDC.64 R18, c[0x0][0x240] ;  /* 0x00009000ff12bb82 */ /* 0x000ea20000000a00 */
[----:B------:R-:W-:Y:S01]  /*0ac0*/  IMAD.WIDE.U32 R2, R250, R22, R34 ;  /* 0x00000016fa027225 */ /* 0x000fe200078e0022 */
[----:B------:R-:W-:Y:S01]  /*0ad0*/  ISETP.NE.AND P5, PT, R30, RZ, PT ;  /* 0x000000ff1e00720c */ /* 0x000fe20003fa5270 */
[----:B------:R3:W-:Y:S01]  /*0ae0*/  STL [R1+0x14], R35 ;  /* 0x0000142301007387 */ /* 0x0007e20000100800 */
[----:B------:R-:W-:Y:S01]  /*0af0*/  UMOV UR5, 0x400 ;  /* 0x0000040000057882 */ /* 0x000fe20000000000 */
[----:B------:R-:W-:Y:S01]  /*0b00*/  @P6 VIADD R12, R12, 0x1 ;  /* 0x000000010c0c6836 */ /* 0x000fe20000000000 */
[----:B------:R-:W-:Y:S01]  /*0b10*/  ULDC.64 UR6, c[0x0][0x260] ;  /* 0x0000980000067ab9 */ /* 0x000fe20000000a00 */
[----:B------:R-:W-:Y:S01]  /*0b20*/  IMAD.X R5, R35, 0x1, R24, P1 ;  /* 0x0000000123057824 */ /* 0x000fe200008e0618 */
[----:B------:R-:W4:Y:S01]  /*0b30*/  @!P2 LDC.64 R20, c[0x0][0x210] ;  /* 0x00008400ff14ab82 */ /* 0x000f220000000a00 */
[----:B------:R-:W-:Y:S01]  /*0b40*/  @!P2 IMAD.X R6, RZ, RZ, R45, P0 ;  /* 0x000000ffff06a224 */ /* 0x000fe200000e062d */
[----:B------:R-:W-:Y:S01]  /*0b50*/  IADD3 R32, P0, R7, R2, RZ ;  /* 0x0000000207207210 */ /* 0x000fe20007f1e0ff */
[----:B------:R-:W-:Y:S01]  /*0b60*/  IMAD R0, R250, R23, R0 ;  /* 0x00000017fa007224 */ /* 0x000fe200078e0200 */
[C-C-:B------:R-:W-:Y:S01]  /*0b70*/  SHF.L.U64.HI R248, R22.reuse, 0x6, R23.reuse ;  /* 0x0000000616f87819 */ /* 0x140fe20000010217 */
[----:B------:R-:W-:Y:S01]  /*0b80*/  IMAD.MOV.U32 R16, RZ, RZ, R12 ;  /* 0x000000ffff107224 */ /* 0x000fe200078e000c */
[----:B------:R-:W-:Y:S01]  /*0b90*/  SHF.L.U64.HI R156, R22, 0x5, R23 ;  /* 0x00000005169c7819 */ /* 0x000fe20000010217 */
[----:B------:R-:W-:Y:S01]  /*0ba0*/  IMAD.WIDE.U32 R12, R28, UR4, R4 ;  /* 0x000000041c0c7c25 */ /* 0x000fe2000f8e0004 */
[----:B------:R-:W-:Y:S01]  /*0bb0*/  IADD3.X R33, R14, R3, R0, P0, !PT ;  /* 0x000000030e217210 */ /* 0x000fe200007fe400 */
[----:B------:R-:W5:Y:S02]  /*0bc0*/  S2UR UR4, SR_CgaCtaId ;  /* 0x00000000000479c3 */ /* 0x000f640000008800 */
[----:B-1----:R-:W-:-:S02]  /*0bd0*/  @!P2 IMAD R2, R6, R10, RZ ;  /* 0x0000000a0602a224 */ /* 0x002fc400078e02ff */
[----:B------:R-:W-:-:S04]  /*0be0*/  IMAD.WIDE.U32 R4, R250, R184, R34 ;  /* 0x000000b8fa047225 */ /* 0x000fc800078e0022 */
[----:B------:R-:W-:Y:S01]  /*0bf0*/  IMAD R0, R251, R184, RZ ;  /* 0x000000b8fb007224 */ /* 0x000fe200078e02ff */
[----:B------:R-:W-:Y:S01]  /*0c00*/  IADD3 R34, P0, R15, R4, RZ ;  /* 0x000000040f227210 */ /* 0x000fe20007f1e0ff */
[----:B------:R-:W-:Y:S01]  /*0c10*/  IMAD.IADD R7, R13, 0x1, R8 ;  /* 0x000000010d077824 */ /* 0x000fe200078e0208 */
[----:B------:R-:W1:Y:S01]  /*0c20*/  @!P3 LDC.64 R14, c[0x0][0x210] ;  /* 0x00008400ff0ebb82 */ /* 0x000e620000000a00 */
[----:B------:R-:W-:Y:S02]  /*0c30*/  @!P2 IMAD.MOV.U32 R6, RZ, RZ, R12 ;  /* 0x000000ffff06a224 */ /* 0x000fe400078e000c */
[----:B------:R-:W-:Y:S02]  /*0c40*/  @!P2 IMAD R8, R9, R11, R2 ;  /* 0x0000000b0908a224 */ /* 0x000fe400078e0202 */
[----:B------:R-:W-:Y:S02]  /*0c50*/  IMAD R0, R250, R185, R0 ;  /* 0x000000b9fa007224 */ /* 0x000fe400078e0200 */
[----:B------:R-:W-:-:S02]  /*0c60*/  IMAD R11, R42, -0x40, R40 ;  /* 0xffffffc02a0b7824 */ /* 0x000fc400078e0228 */
[----:B------:R-:W-:Y:S01]  /*0c70*/  @!P2 IMAD.WIDE.U32 R2, R9, R10, R6 ;  /* 0x0000000a0902a225 */ /* 0x000fe200078e0006 */
[----:B---3--:R-:W-:Y:S01]  /*0c80*/  IADD3.X R35, R17, R5, R0, P0, !PT ;  /* 0x0000000511237210 */ /* 0x008fe200007fe400 */
[----:B------:R-:W3:Y:S01]  /*0c90*/  @!P2 S2R R10, SR_CgaCtaId ;  /* 0x00000000000aa919 */ /* 0x000ee20000008800 */
[----:B------:R-:W-:Y:S01]  /*0ca0*/  ISETP.GE.AND P6, PT, R250, R11, PT ;  /* 0x0000000bfa00720c */ /* 0x000fe20003fc6270 */
[----:B------:R-:W-:Y:S01]  /*0cb0*/  @!P2 IMAD.IADD R3, R3, 0x1, R8 ;  /* 0x000000010303a824 */ /* 0x000fe200078e0208 */
[----:B----4-:R-:W-:Y:S01]  /*0cc0*/  @!P2 LEA R8, P0, R2, R20, 0x1 ;  /* 0x000000140208a211 */ /* 0x010fe200078008ff */
[----:B--2---:R-:W-:Y:S01]  /*0cd0*/  @!P3 IMAD R0, R45, R18, RZ ;  /* 0x000000122d00b224 */ /* 0x004fe200078e02ff */
[----:B-----5:R-:W-:Y:S01]  /*0ce0*/  ULEA UR4, UR4, UR5, 0x18 ;  /* 0x0000000504047291 */ /* 0x020fe2000f8ec03f */
[----:B------:R-:W-:Y:S01]  /*0cf0*/  VIADD R24, R250, 0x60 ;  /* 0x00000060fa187836 */ /* 0x000fe20000000000 */
[----:B------:R-:W-:Y:S01]  /*0d00*/  @!P2 LEA.HI.X R9, R2, R21, R3, 0x1, P0 ;  /* 0x000000150209a211 */ /* 0x000fe200000f0c03 */
[----:B------:R-:W-:Y:S01]  /*0d10*/  @!P3 IMAD R6, R44, R19, R0 ;  /* 0x000000132c06b224 */ /* 0x000fe200078e0200 */
[----:B------:R-:W-:Y:S01]  /*0d20*/  LEA.HI R0, R26, R250, RZ, 0x1 ;  /* 0x000000fa1a007211 */ /* 0x000fe200078f08ff */
[----:B------:R-:W-:Y:S01]  /*0d30*/  VIADD R28, R250, 0x40 ;  /* 0x00000040fa1c7836 */ /* 0x000fe20000000000 */
[----:B------:R-:W-:Y:S01]  /*0d40*/  ISETP.GE.AND P0, PT, R24, R36, PT ;  /* 0x000000241800720c */ /* 0x000fe20003f06270 */
[----:B------:R-:W-:Y:S01]  /*0d50*/  @!P4 IMAD.MOV R16, RZ, RZ, -R16 ;  /* 0x000000ffff10c224 */ /* 0x000fe200078e0a10 */
[----:B------:R-:W-:Y:S01]  /*0d60*/  LEA.HI R19, R29, R43, RZ, 0x5 ;  /* 0x0000002b1d137211 */ /* 0x000fe200078f28ff */
[----:B------:R-:W-:Y:S01]  /*0d70*/  @!P3 IMAD.MOV.U32 R2, RZ, RZ, R12 ;  /* 0x000000ffff02b224 */ /* 0x000fe200078e000c */
[----:B------:R-:W-:Y:S01]  /*0d80*/  LOP3.LUT R0, R0, 0x7fffffe, RZ, 0xc0, !PT ;  /* 0x07fffffe00007812 */ /* 0x000fe200078ec0ff */
[----:B------:R-:W-:Y:S01]  /*0d90*/  @!P3 IMAD.MOV.U32 R3, RZ, RZ, R7 ;  /* 0x000000ffff03b224 */ /* 0x000fe200078e0007 */
[----:B------:R-:W-:Y:S01]  /*0da0*/  @!P5 LOP3.LUT R16, RZ, R30, RZ, 0x33, !PT ;  /* 0x0000001eff10d212 */ /* 0x000fe200078e33ff */
[----:B------:R-:W2:Y:S01]  /*0db0*/  @!P6 S2R R17, SR_CgaCtaId ;  /* 0x000000000011e919 */ /* 0x000ea20000008800 */
[----:B------:R-:W-:Y:S01]  /*0dc0*/  ISETP.GE.AND P5, PT, R31, R11, PT ;  /* 0x0000000b1f00720c */ /* 0x000fe20003fa6270 */
[----:B------:R-:W-:Y:S01]  /*0dd0*/  IMAD.IADD R0, R250, 0x1, -R0 ;  /* 0x00000001fa007824 */ /* 0x000fe200078e0a00 */
[----:B------:R-:W-:Y:S01]  /*0de0*/  ISETP.GE.AND P1, PT, R28, R36, PT ;  /* 0x000000241c00720c */ /* 0x000fe20003f26270 */
[----:B------:R-:W-:Y:S01]  /*0df0*/  @!P3 IMAD.WIDE.U32 R4, R44, R18, R2 ;  /* 0x000000122c04b225 */ /* 0x000fe200078e0002 */
[----:B------:R-:W-:Y:S01]  /*0e00*/  SHF.R.S32.HI R38, RZ, 0x5, R19 ;  /* 0x00000005ff267819 */ /* 0x000fe20000011413 */
[----:B------:R-:W4:Y:S02]  /*0e10*/  @!P0 S2R R21, SR_CgaCtaId ;  /* 0x0000000000158919 */ /* 0x000f240000008800 */
[----:B------:R-:W-:Y:S01]  /*0e20*/  IMAD.WIDE.U32 R246, R16, UR6, R32 ;  /* 0x0000000610f67c25 */ /* 0x000fe2000f8e0020 */
[----:B-1----:R-:W-:Y:S01]  /*0e30*/  @!P3 LEA R2, P4, R4, R14, 0x1 ;  /* 0x0000000e0402b211 */ /* 0x002fe200078808ff */
[----:B------:R1:W-:Y:S02]  /*0e40*/  STL [R1+0x20], R28 ;  /* 0x0000201c01007387 */ /* 0x0003e40000100800 */
[----:B------:R-:W-:-:S02]  /*0e50*/  IMAD R3, R38, 0x8, R0 ;  /* 0x0000000826037824 */ /* 0x000fc400078e0200 */
[----:B------:R-:W-:Y:S01]  /*0e60*/  @!P3 IMAD.IADD R0, R5, 0x1, R6 ;  /* 0x000000010500b824 */ /* 0x000fe200078e0206 */
[----:B------:R-:W-:Y:S01]  /*0e70*/  LEA.HI R5, R29, R43, RZ, 0x4 ;  /* 0x0000002b1d057211 */ /* 0x000fe200078f20ff */
[----:B------:R-:W-:Y:S01]  /*0e80*/  IMAD.U32 R6, R3, 0x20, R25 ;  /* 0x0000002003067824 */ /* 0x000fe200078e0019 */
[----:B------:R-:W5:Y:S01]  /*0e90*/  @!P5 S2R R18, SR_CgaCtaId ;  /* 0x000000000012d919 */ /* 0x000f620000008800 */
[----:B------:R-:W-:Y:S01]  /*0ea0*/  IMAD.SHL.U32 R241, R22, 0x40, RZ ;  /* 0x0000004016f17824 */ /* 0x000fe200078e00ff */
[----:B------:R-:W-:Y:S01]  /*0eb0*/  @!P3 LEA.HI.X R3, R4, R15, R0, 0x1, P4 ;  /* 0x0000000f0403b211 */ /* 0x000fe200020f0c00 */
[----:B------:R-:W-:Y:S01]  /*0ec0*/  IMAD.MOV.U32 R242, RZ, RZ, R246 ;  /* 0x000000fffff27224 */ /* 0x000fe200078e00f6 */
[----:B------:R-:W-:Y:S01]  /*0ed0*/  SHF.R.S32.HI R4, RZ, 0x4, R5 ;  /* 0x00000004ff047819 */ /* 0x000fe20000011405 */
[----:B------:R-:W5:Y:S01]  /*0ee0*/  @!P1 LDC.64 R14, c[0x0][0x240] ;  /* 0x00009000ff0e9b82 */ /* 0x000f620000000a00 */
[----:B------:R-:W-:Y:S01]  /*0ef0*/  LEA R221, R6, UR4, 0x1 ;  /* 0x0000000406dd7c11 */ /* 0x000fe2000f8e08ff */
[----:B------:R3:W-:Y:S01]  /*0f00*/  STL [R1+0x1c], R24 ;  /* 0x00001c1801007387 */ /* 0x0007e20000100800 */
[----:B------:R-:W-:Y:S01]  /*0f10*/  LEA.HI R0, R5, R4, RZ, 0x1 ;  /* 0x0000000405007211 */ /* 0x000fe200078f08ff */
[----:B------:R-:W-:Y:S01]  /*0f20*/  IMAD.SHL.U32 R159, R22, 0x20, RZ ;  /* 0x00000020169f7824 */ /* 0x000fe200078e00ff */
[----:B------:R-:W-:Y:S01]  /*0f30*/  ISETP.GE.AND P4, PT, R250, R11, PT ;  /* 0x0000000bfa00720c */ /* 0x000fe20003f86270 */
[----:B------:R-:W-:Y:S01]  /*0f40*/  @!PT LDS RZ, [RZ] ;  /* 0x00000000fffff984 */ /* 0x000fe20000000800 */
[----:B------:R-:W-:Y:S01]  /*0f50*/  @!PT LDS RZ, [RZ] ;  /* 0x00000000fffff984 */ /* 0x000fe20000000800 */
[----:B------:R-:W-:Y:S01]  /*0f60*/  @!PT LDS RZ, [RZ] ;  /* 0x00000000fffff984 */ /* 0x000fe20000000800 */
[----:B------:R-:W-:Y:S04]  /*0f70*/  @!P3 LDGSTS.E.BYPASS.LTC128B.128 [R221], desc[UR14][R2.64] ;  /* 0x0000000002ddbfae */ /* 0x000fe8000b901d4e */
[----:B------:R-:W-:Y:S01]  /*0f80*/  @!P3 LDGSTS.E.BYPASS.LTC128B.128 [R221+0x2000], desc[UR14][R2.64+0x40] ;  /* 0x0200004002ddbfae */ /* 0x000fe2000b901d4e */
[----:B-1----:R-:W1:Y:S03]  /*0f90*/  @!P1 S2R R28, SR_CgaCtaId ;  /* 0x00000000001c9919 */ /* 0x002e660000008800 */
[----:B------:R2:W-:Y:S01]  /*0fa0*/  @!P3 LDGSTS.E.BYPASS.LTC128B.128 [R221+0x4000], desc[UR14][R2.64+0x80] ;  /* 0x0400008002ddbfae */ /* 0x0005e2000b901d4e */
[----:B------:R-:W-:-:S05]  /*0fb0*/  @!P1 IADD3 R13, P3, R44, 0x40, RZ ;  /* 0x000000402c0d9810 */ /* 0x000fca0007f7e0ff */
[----:B------:R-:W-:Y:S01]  /*0fc0*/  @!P1 IMAD.X R20, RZ, RZ, R45, P3 ;  /* 0x000000ffff149224 */ /* 0x000fe200018e062d */
[----:B------:R-:W-:Y:S02]  /*0fd0*/  ISETP.GE.AND P3, PT, R31, R11, PT ;  /* 0x0000000b1f00720c */ /* 0x000fe40003f66270 */
[----:B------:R-:W-:Y:S01]  /*0fe0*/  @!P5 MOV R11, 0x400 ;  /* 0x00000400000bd802 */ /* 0x000fe20000000f00 */
[----:B---3--:R-:W3:Y:S01]  /*0ff0*/  @!P1 LDC.64 R24, c[0x0][0x210] ;  /* 0x00008400ff189b82 */ /* 0x008ee20000000a00 */
[----:B--2---:R-:W-:Y:S02]  /*1000*/  LOP3.LUT R2, R0, 0xfffffffe, RZ, 0xc0, !PT ;  /* 0xfffffffe00027812 */ /* 0x004fe400078ec0ff */
[----:B------:R-:W-:Y:S02]  /*1010*/  @!P2 MOV R0, 0x400 ;  /* 0x000004000000a802 */ /* 0x000fe40000000f00 */
[----:B------:R-:W-:Y:S01]  /*1020*/  @!P6 MOV R3, 0x400 ;  /* 0x000004000003e802 */ /* 0x000fe20000000f00 */
[----:B------:R-:W-:Y:S01]  /*1030*/  IMAD.IADD R31, R4, 0x1, -R2 ;  /* 0x00000001041f7824 */ /* 0x000fe200078e0a02 */
[----:B------:R-:W-:-:S02]  /*1040*/  @!P2 LEA R10, R10, R0, 0x18 ;  /* 0x000000000a0aa211 */ /* 0x000fc400078ec0ff */
[----:B------:R-:W-:Y:S02]  /*1050*/  LOP3.LUT R0, R5, 0xfffffff0, RZ, 0xc0, !PT ;  /* 0xfffffff005007812 */ /* 0x000fe400078ec0ff */
[----:B------:R-:W-:Y:S02]  /*1060*/  @!P6 LEA R30, R17, R3, 0x18 ;  /* 0x00000003111ee211 */ /* 0x000fe400078ec0ff */
[----:B------:R-:W-:Y:S01]  /*1070*/  LOP3.LUT R2, R27, 0xfffffff8, RZ, 0xc0, !PT ;  /* 0xfffffff81b027812 */ /* 0x000fe200078ec0ff */
[C---:B------:R-:W-:Y:S01]  /*1080*/  IMAD.IADD R0, R43.reuse, 0x1, -R0 ;  /* 0x000000012b007824 */ /* 0x040fe200078e0a00 */
[----:B------:R-:W-:Y:S01]  /*1090*/  @!P0 MOV R3, 0x400 ;  /* 0x0000040000038802 */ /* 0x000fe20000000f00 */
[----:B------:R-:W2:Y:S01]  /*10a0*/  @!P0 LDC.64 R26, c[0x0][0x210] ;  /* 0x00008400ff1a8b82 */ /* 0x000ea20000000a00 */
[----:B------:R-:W-:Y:S01]  /*10b0*/  @!P1 MOV R4, 0x400 ;  /* 0x0000040000049802 */ /* 0x000fe20000000f00 */
[----:B------:R-:W-:Y:S01]  /*10c0*/  IMAD.IADD R2, R43, 0x1, -R2 ;  /* 0x000000012b027824 */ /* 0x000fe200078e0a02 */
[----:B----4-:R-:W-:-:S02]  /*10d0*/  @!P0 LEA R21, R21, R3, 0x18 ;  /* 0x0000000315158211 */ /* 0x010fc400078ec0ff */
[----:B------:R-:W-:Y:S02]  /*10e0*/  LEA.HI R3, R0, R0, RZ, 0x1 ;  /* 0x0000000000037211 */ /* 0x000fe400078f08ff */
[----:B------:R-:W-:Y:S02]  /*10f0*/  SHF.R.S32.HI R19, RZ, 0x1f, R0 ;  /* 0x0000001fff137819 */ /* 0x000fe40000011400 */
[----:B------:R-:W-:Y:S02]  /*1100*/  LEA.HI R29, R2, R2, RZ, 0x1 ;  /* 0x00000002021d7211 */ /* 0x000fe400078f08ff */
[----:B------:R-:W-:Y:S02]  /*1110*/  LOP3.LUT R5, R3, 0x7fffffe, RZ, 0xc0, !PT ;  /* 0x07fffffe03057812 */ /* 0x000fe400078ec0ff */
[----:B-----5:R-:W-:Y:S02]  /*1120*/  @!P5 LEA R17, R18, R11, 0x18 ;  /* 0x0000000b1211d211 */ /* 0x020fe400078ec0ff */
[----:B------:R-:W-:Y:S01]  /*1130*/  LEA.HI R39, R19, R0, RZ, 0x3 ;  /* 0x0000000013277211 */ /* 0x000fe200078f18ff */
[----:B------:R-:W-:Y:S01]  /*1140*/  IMAD.IADD R160, R0, 0x1, -R5 ;  /* 0x0000000100a07824 */ /* 0x000fe200078e0a05 */
[----:B------:R-:W4:Y:S01]  /*1150*/  @!P0 LDC.64 R18, c[0x0][0x240] ;  /* 0x00009000ff128b82 */ /* 0x000f220000000a00 */
[----:B-1----:R-:W-:Y:S01]  /*1160*/  @!P1 LEA R28, R28, R4, 0x18 ;  /* 0x000000041c1c9211 */ /* 0x002fe200078ec0ff */
[----:B------:R-:W-:Y:S01]  /*1170*/  @!P2 IMAD R0, R6, 0x2, R10 ;  /* 0x000000020600a824 */ /* 0x000fe200078e020a */
[----:B------:R-:W-:-:S02]  /*1180*/  LOP3.LUT R4, R29, 0x3fffffe, RZ, 0xc0, !PT ;  /* 0x03fffffe1d047812 */ /* 0x000fc400078ec0ff */
[--C-:B------:R-:W-:Y:S02]  /*1190*/  SHF.R.S32.HI R10, RZ, 0x1, R3.reuse ;  /* 0x00000001ff0a7819 */ /* 0x100fe40000011403 */
[----:B------:R-:W-:Y:S01]  /*11a0*/  @!P2 LDGSTS.E.BYPASS.LTC128B.128 [R0+0x800], desc[UR14][R8.64] ;  /* 0x008000000800afae */ /* 0x000fe2000b901d4e */
[----:B------:R-:W-:Y:S01]  /*11b0*/  IMAD.IADD R37, R2, 0x1, -R4 ;  /* 0x0000000102257824 */ /* 0x000fe200078e0a04 */
[----:B------:R-:W-:Y:S01]  /*11c0*/  SHF.R.S32.HI R2, RZ, 0x1f, R3 ;  /* 0x0000001fff027819 */ /* 0x000fe20000011403 */
[----:B------:R-:W-:Y:S01]  /*11d0*/  @!P1 IMAD R3, R20, R14, RZ ;  /* 0x0000000e14039224 */ /* 0x000fe200078e02ff */
[----:B------:R-:W-:Y:S04]  /*11e0*/  @!P2 LDGSTS.E.BYPASS.LTC128B.128 [R0+0x2800], desc[UR14][R8.64+0x40] ;  /* 0x028000400800afae */ /* 0x000fe8000b901d4e */
[----:B------:R1:W-:Y:S01]  /*11f0*/  @!P2 LDGSTS.E.BYPASS.LTC128B.128 [R0+0x4800], desc[UR14][R8.64+0x80] ;  /* 0x048000800800afae */ /* 0x0003e2000b901d4e */
[----:B------:R-:W-:-:S02]  /*1200*/  @!P0 IADD3 R11, P2, R44, 0x60, RZ ;  /* 0x000000602c0b8810 */ /* 0x000fc40007f5e0ff */
[----:B-1----:R-:W-:Y:S01]  /*1210*/  LEA.HI R0, R2, R10, RZ, 0x2 ;  /* 0x0000000a02007211 */ /* 0x002fe200078f10ff */
[C---:B------:R-:W-:Y:S02]  /*1220*/  @!P1 IMAD R9, R13.reuse, R15, R3 ;  /* 0x0000000f0d099224 */ /* 0x040fe400078e0203 */
[----:B------:R-:W-:Y:S01]  /*1230*/  @!P1 IMAD.MOV.U32 R2, RZ, RZ, R12 ;  /* 0x000000ffff029224 */ /* 0x000fe200078e000c */
[----:B------:R-:W-:Y:S01]  /*1240*/  LOP3.LUT R0, R0, 0xfffffffc, RZ, 0xc0, !PT ;  /* 0xfffffffc00007812 */ /* 0x000fe200078ec0ff */
[----:B------:R-:W-:Y:S02]  /*1250*/  @!P1 IMAD.MOV.U32 R3, RZ, RZ, R7 ;  /* 0x000000ffff039224 */ /* 0x000fe400078e0007 */
[----:B------:R-:W-:Y:S02]  /*1260*/  @!P1 IMAD R8, R6, 0x2, R28 ;  /* 0x0000000206089824 */ /* 0x000fe400078e021c */
[----:B------:R-:W-:-:S04]  /*1270*/  @!P1 IMAD.WIDE.U32 R4, R13, R14, R2 ;  /* 0x0000000e0d049225 */ /* 0x000fc800078e0002 */
[----:B------:R-:W-:Y:S01]  /*1280*/  @!P0 IMAD.X R3, RZ, RZ, R45, P2 ;  /* 0x000000ffff038224 */ /* 0x000fe200010e062d */
[----:B---3--:R-:W-:Y:S01]  /*1290*/  @!P1 LEA R2, P2, R4, R24, 0x1 ;  /* 0x0000001804029211 */ /* 0x008fe200078408ff */
[----:B------:R-:W-:Y:S01]  /*12a0*/  IMAD.IADD R36, R10, 0x1, -R0 ;  /* 0x000000010a247824 */ /* 0x000fe200078e0a00 */
[----:B------:R-:W-:Y:S01]  /*12b0*/  SHF.R.S32.HI R10, RZ, 0x1f, R16 ;  /* 0x0000001fff0a7819 */ /* 0x000fe20000011410 */
[----:B------:R-:W-:Y:S02]  /*12c0*/  @!P1 IMAD.IADD R0, R5, 0x1, R9 ;  /* 0x0000000105009824 */ /* 0x000fe400078e0209 */
[C---:B------:R-:W-:Y:S02]  /*12d0*/  @!P0 IMAD R15, R6.reuse, 0x2, R21 ;  /* 0x00000002060f8824 */ /* 0x040fe400078e0215 */
[C---:B------:R-:W-:Y:S01]  /*12e0*/  @!P6 IMAD R14, R6.reuse, 0x2, R30 ;  /* 0x00000002060ee824 */ /* 0x040fe200078e021e */
[----:B------:R-:W1:Y:S01]  /*12f0*/  @!P5 LDC.64 R20, c[0x0][0x218] ;  /* 0x00008600ff14db82 */ /* 0x000e620000000a00 */
[----:B------:R-:W-:Y:S01]  /*1300*/  @!P5 IMAD R13, R6, 0x2, R17 ;  /* 0x00000002060dd824 */ /* 0x000fe200078e0211 */
[----:B------:R-:W-:Y:S01]  /*1310*/  SHF.R.S32.HI R17, RZ, 0x1f, R42 ;  /* 0x0000001fff117819 */ /* 0x000fe2000001142a */
[----:B----4-:R-:W-:Y:S01]  /*1320*/  @!P0 IMAD R9, R3, R18, RZ ;  /* 0x0000001203098224 */ /* 0x010fe200078e02ff */
[----:B------:R-:W-:Y:S01]  /*1330*/  @!P1 LEA.HI.X R3, R4, R25, R0, 0x1, P2 ;  /* 0x0000001904039211 */ /* 0x000fe200010f0c00 */
[----:B------:R-:W-:-:S02]  /*1340*/  @!P0 IMAD.MOV.U32 R6, RZ, RZ, R12 ;  /* 0x000000ffff068224 */ /* 0x000fc400078e000c */
[C---:B------:R-:W-:Y:S02]  /*1350*/  @!P0 IMAD R9, R11.reuse, R19, R9 ;  /* 0x000000130b098224 */ /* 0x040fe400078e0209 */
[----:B------:R-:W-:Y:S01]  /*1360*/  @!P0 IMAD.WIDE.U32 R4, R11, R18, R6 ;  /* 0x000000120b048225 */ /* 0x000fe200078e0006 */
[----:B------:R-:W-:Y:S01]  /*1370*/  @!P1 LDGSTS.E.BYPASS.LTC128B.128 [R8+0x1000], desc[UR14][R2.64] ;  /* 0x0100000002089fae */ /* 0x000fe2000b901d4e */
[----:B------:R-:W3:Y:S02]  /*1380*/  @!P6 LDC.64 R18, c[0x0][0x218] ;  /* 0x00008600ff12eb82 */ /* 0x000ee40000000a00 */
[----:B------:R-:W-:Y:S01]  /*1390*/  IMAD R0, R10, UR6, RZ ;  /* 0x000000060a007c24 */ /* 0x000fe2000f8e02ff */
[----:B------:R-:W-:Y:S01]  /*13a0*/  @!P1 LDGSTS.E.BYPASS.LTC128B.128 [R8+0x3000], desc[UR14][R2.64+0x40] ;  /* 0x0300004002089fae */ /* 0x000fe2000b901d4e */
[----:B------:R-:W-:Y:S01]  /*13b0*/  @!P0 IMAD.IADD R5, R5, 0x1, R9 ;  /* 0x0000000105058824 */ /* 0x000fe200078e0209 */
[----:B--2---:R-:W-:Y:S01]  /*13c0*/  @!P0 LEA R6, P2, R4, R26, 0x1 ;  /* 0x0000001a04068211 */ /* 0x004fe200078408ff */
[----:B------:R-:W-:Y:S01]  /*13d0*/  IMAD R7, R16, UR7, R0 ;  /* 0x0000000710077c24 */ /* 0x000fe2000f8e0200 */
[----:B------:R2:W-:Y:S01]  /*13e0*/  @!P1 LDGSTS.E.BYPASS.LTC128B.128 [R8+0x5000], desc[UR14][R2.64+0x80] ;  /* 0x0500008002089fae */ /* 0x0005e2000b901d4e */
[----:B------:R-:W-:Y:S01]  /*13f0*/  IMAD R0, R248, R42, RZ ;  /* 0x0000002af8007224 */ /* 0x000fe200078e02ff */
[----:B------:R-:W-:Y:S01]  /*1400*/  ULDC.64 UR6, c[0x0][0x268] ;  /* 0x00009a0000067ab9 */ /* 0x000fe20000000a00 */
[----:B------:R-:W-:Y:S01]  /*1410*/  IMAD.IADD R243, R247, 0x1, R7 ;  /* 0x00000001f7f37824 */ /* 0x000fe200078e0207 */
[----:B------:R-:W-:Y:S01]  /*1420*/  @!P0 LEA.HI.X R7, R4, R27, R5, 0x1, P2 ;  /* 0x0000001b04078211 */ /* 0x000fe200010f0c05 */
[----:B------:R-:W-:-:S02]  /*1430*/  IMAD R0, R17, R241, R0 ;  /* 0x000000f111007224 */ /* 0x000fc400078e0200 */
[----:B------:R-:W-:Y:S02]  /*1440*/  IMAD R5, R10, UR6, RZ ;  /* 0x000000060a057c24 */ /* 0x000fe4000f8e02ff */
[----:B------:R-:W-:Y:S01]  /*1450*/  @!P0 LDGSTS.E.BYPASS.LTC128B.128 [R15+0x1800], desc[UR14][R6.64] ;  /* 0x01800000060f8fae */ /* 0x000fe2000b901d4e */
[----:B------:R-:W4:Y:S01]  /*1460*/  @!P4 LDC.64 R10, c[0x0][0x220] ;  /* 0x00008800ff0acb82 */ /* 0x000f220000000a00 */
[----:B------:R-:W-:Y:S02]  /*1470*/  IMAD.WIDE.U32 R244, R16, UR6, R34 ;  /* 0x0000000610f47c25 */ /* 0x000fe4000f8e0022 */
[----:B------:R-:W-:Y:S02]  /*1480*/  @!P0 LDGSTS.E.BYPASS.LTC128B.128 [R15+0x3800], desc[UR14][R6.64+0x40] ;  /* 0x03800040060f8fae */ /* 0x000fe4000b901d4e */
[----:B------:R-:W-:Y:S02]  /*1490*/  IMAD R9, R31, 0x8, R37 ;  /* 0x000000081f097824 */ /* 0x000fe400078e0225 */
[----:B------:R5:W-:Y:S01]  /*14a0*/  @!P0 LDGSTS.E.BYPASS.LTC128B.128 [R15+0x5800], desc[UR14][R6.64+0x80] ;  /* 0x05800080060f8fae */ /* 0x000be2000b901d4e */
[----:B--2---:R-:W-:-:S04]  /*14b0*/  IMAD.WIDE.U32 R2, R42, R241, R242 ;  /* 0x000000f12a027225 */ /* 0x004fc800078e00f2 */
[----:B------:R-:W-:Y:S01]  /*14c0*/  IMAD.IADD R0, R3, 0x1, R0 ;  /* 0x0000000103007824 */ /* 0x000fe200078e0200 */
[----:B---3--:R-:W-:Y:S01]  /*14d0*/  @!P6 LEA R4, P2, R2, R18, 0x1 ;  /* 0x000000120204e211 */ /* 0x008fe200078408ff */
[----:B------:R-:W-:Y:S01]  /*14e0*/  IMAD R8, R16, UR7, R5 ;  /* 0x0000000710087c24 */ /* 0x000fe2000f8e0205 */
[----:B------:R-:W-:Y:S02]  /*14f0*/  @!P5 IADD3 R3, P1, R159, R2, RZ ;  /* 0x000000029f03d210 */ /* 0x000fe40007f3e0ff */
[----:B------:R-:W-:Y:S01]  /*1500*/  @!P6 LEA.HI.X R5, R2, R19, R0, 0x1, P2 ;  /* 0x000000130205e211 */ /* 0x000fe200010f0c00 */
[----:B------:R-:W-:Y:S02]  /*1510*/  IMAD.IADD R249, R245, 0x1, R8 ;  /* 0x00000001f5f97824 */ /* 0x000fe400078e0208 */
[----:B------:R-:W-:Y:S01]  /*1520*/  @!P5 IMAD.X R0, R156, 0x1, R0, P1 ;  /* 0x000000019c00d824 */ /* 0x000fe200008e0600 */
[C---:B-1----:R-:W-:Y:S01]  /*1530*/  @!P5 LEA R2, P1, R3.reuse, R20, 0x1 ;  /* 0x000000140302d211 */ /* 0x042fe200078208ff */
[----:B------:R-:W-:Y:S03]  /*1540*/  @!P6 LDGSTS.E.BYPASS.LTC128B.128 [R14+0x6000], desc[UR14][R4.64] ;  /* 0x06000000040eefae */ /* 0x000fe6000b901d4e */
[----:B------:R-:W-:Y:S01]  /*1550*/  @!P5 LEA.HI.X R3, R3, R21, R0, 0x1, P1 ;  /* 0x000000150303d211 */ /* 0x000fe200008f0c00 */
[----:B------:R-:W-:Y:S01]  /*1560*/  @!P6 LDGSTS.E.BYPASS.LTC128B.128 [R14+0x7000], desc[UR14][R4.64+0x40] ;  /* 0x07000040040eefae */ /* 0x000fe2000b901d4e */
[----:B-----5:R-:W-:-:S02]  /*1570*/  IMAD.SHL.U32 R6, R41, 0x8, RZ ;  /* 0x0000000829067824 */ /* 0x020fc400078e00ff */
[----:B------:R-:W-:Y:S01]  /*1580*/  IMAD.SHL.U32 R7, R31, 0x8, RZ ;  /* 0x000000081f077824 */ /* 0x000fe200078e00ff */
[----:B------:R1:W-:Y:S04]  /*1590*/  @!P6 LDGSTS.E.BYPASS.LTC128B.128 [R14+0x8000], desc[UR14][R4.64+0x80] ;  /* 0x08000080040eefae */ /* 0x0003e8000b901d4e */
[----:B------:R-:W-:Y:S04]  /*15a0*/  @!P5 LDGSTS.E.BYPASS.LTC128B.128 [R13+0x6800], desc[UR14][R2.64] ;  /* 0x06800000020ddfae */ /* 0x000fe8000b901d4e */
[----:B------:R-:W-:Y:S04]  /*15b0*/  @!P5 LDGSTS.E.BYPASS.LTC128B.128 [R13+0x7800], desc[UR14][R2.64+0x40] ;  /* 0x07800040020ddfae */ /* 0x000fe8000b901d4e */
[----:B------:R2:W-:Y:S04]  /*15c0*/  @!P5 LDGSTS.E.BYPASS.LTC128B.128 [R13+0x8800], desc[UR14][R2.64+0x80] ;  /* 0x08800080020ddfae */ /* 0x0005e8000b901d4e */
[----:B------:R-:W0:Y:S01]  /*15d0*/  LDGDEPBAR ;  /* 0x00000000000079af */ /* 0x000e220000000000 */
[----:B-1----:R-:W-:Y:S01]  /*15e0*/  SHF.R.S32.HI R14, RZ, 0x1, R29 ;  /* 0x00000001ff0e7819 */ /* 0x002fe2000001141d */
[----:B------:R-:W-:-:S04]  /*15f0*/  IMAD R4, R17, R184, RZ ;  /* 0x000000b811047224 */ /* 0x000fc800078e02ff */
[----:B------:R-:W-:Y:S02]  /*1600*/  IMAD.SHL.U32 R0, R14, 0x40, RZ ;  /* 0x000000400e007824 */ /* 0x000fe400078e00ff */
[----:B------:R-:W-:-:S03]  /*1610*/  IMAD R4, R42, R185, R4 ;  /* 0x000000b92a047224 */ /* 0x000fc600078e0204 */
[----:B------:R-:W-:Y:S01]  /*1620*/  LOP3.LUT R0, R0, 0xc0, RZ, 0xc0, !PT ;  /* 0x000000c000007812 */ /* 0x000fe200078ec0ff */
[----:B--2---:R-:W1:Y:S01]  /*1630*/  @!P3 LDC.64 R12, c[0x0][0x220] ;  /* 0x00008800ff0cbb82 */ /* 0x004e620000000a00 */
[----:B------:R-:W-:-:S04]  /*1640*/  DEPBAR.LE SB0, 0x0 ;  /* 0x000080000000791a */ /* 0x000fc80000000000 */
[----:B------:R-:W-:-:S03]  /*1650*/  LOP3.LUT R6, R0, 0x8, R6, 0xf8, !PT ;  /* 0x0000000800067812 */ /* 0x000fc600078ef806 */
[----:B------:R-:W-:Y:S01]  /*1660*/  BAR.SYNC.DEFER_BLOCKING 0x0 ;  /* 0x0000000000007b1d */ /* 0x000fe20000010000 */
[----:B------:R-:W-:Y:S01]  /*1670*/  SHF.R.U32.HI R5, RZ, 0x3, R0 ;  /* 0x00000003ff057819 */ /* 0x000fe20000011600 */
[----:B------:R-:W-:Y:S02]  /*1680*/  IMAD.SHL.U32 R0, R36, 0x40, RZ ;  /* 0x0000004024007824 */ /* 0x000fe400078e00ff */
[----:B------:R-:W-:Y:S01]  /*1690*/  IMAD.WIDE.U32 R2, R42, R184, RZ ;  /* 0x000000b82a027225 */ /* 0x000fe200078e00ff */
[----:B------:R-:W-:Y:S02]  /*16a0*/  LOP3.LUT R8, R6, R5, RZ, 0x3c, !PT ;  /* 0x0000000506087212 */ /* 0x000fe400078e3cff */
[----:B------:R-:W-:Y:S01]  /*16b0*/  LOP3.LUT R0, R0, 0xc0, RZ, 0xc0, !PT ;  /* 0x000000c000007812 */ /* 0x000fe200078ec0ff */
[----:B------:R-:W-:Y:S02]  /*16c0*/  IMAD.SHL.U32 R6, R39, 0x20, RZ ;  /* 0x0000002027067824 */ /* 0x000fe400078e00ff */
[----:B------:R-:W-:Y:S01]  /*16d0*/  IMAD.IADD R4, R3, 0x1, R4 ;  /* 0x0000000103047824 */ /* 0x000fe200078e0204 */
[----:B------:R-:W-:-:S02]  /*16e0*/  LEA R3, P0, R2, R244, 0x6 ;  /* 0x000000f402037211 */ /* 0x000fc400078030ff */
[----:B------:R-:W-:Y:S02]  /*16f0*/  LOP3.LUT R5, R0, 0x8, R7, 0xf8, !PT ;  /* 0x0000000800057812 */ /* 0x000fe400078ef807 */
[----:B------:R-:W-:Y:S02]  /*1700*/  SHF.R.U32.HI R0, RZ, 0x3, R0 ;  /* 0x00000003ff007819 */ /* 0x000fe40000011600 */
[----:B------:R-:W-:Y:S02]  /*1710*/  LOP3.LUT R158, R6, 0xffffff00, RZ, 0xc0, !PT ;  /* 0xffffff00069e7812 */ /* 0x000fe400078ec0ff */
[----:B------:R-:W-:Y:S02]  /*1720*/  LEA.HI.X R2, R2, R249, R4, 0x6, P0 ;  /* 0x000000f902027211 */ /* 0x000fe400000f3404 */
[----:B----4-:R-:W-:Y:S02]  /*1730*/  @!P4 LEA R4, P0, R3, R10, 0x1 ;  /* 0x0000000a0304c211 */ /* 0x010fe400078008ff */
[----:B------:R-:W-:Y:S01]  /*1740*/  @!P3 LEA R7, P1, R184, R3, 0x5 ;  /* 0x00000003b807b211 */ /* 0x000fe200078228ff */
[----:B------:R-:W-:Y:S01]  /*1750*/  @P4 STS [R221+0x9000], RZ ;  /* 0x009000ffdd004388 */ /* 0x000fe20000000800 */
[----:B------:R-:W-:Y:S01]  /*1760*/  LOP3.LUT R157, R5, R0, RZ, 0x3c, !PT ;  /* 0x00000000059d7212 */ /* 0x000fe200078e3cff */
[----:B------:R-:W-:Y:S01]  /*1770*/  IMAD R0, R38, 0x200, R158 ;  /* 0x0000020026007824 */ /* 0x000fe200078e029e */
[----:B------:R-:W-:Y:S01]  /*1780*/  @!P4 LEA.HI.X R5, R3, R11, R2, 0x1, P0 ;  /* 0x0000000b0305c211 */ /* 0x000fe200000f0c02 */
[----:B------:R-:W-:Y:S01]  /*1790*/  @P4 STS [R221+0x9004], RZ ;  /* 0x009004ffdd004388 */ /* 0x000fe20000000800 */
[----:B-1----:R-:W-:Y:S01]  /*17a0*/  @!P3 LEA R6, P0, R7, R12, 0x1 ;  /* 0x0000000c0706b211 */ /* 0x002fe200078008ff */
[----:B------:R-:W-:Y:S01]  /*17b0*/  IMAD R3, R160, 0x20, R0 ;  /* 0x00000020a0037824 */ /* 0x000fe200078e0200 */
[----:B------:R-:W-:Y:S01]  /*17c0*/  @!P3 LEA.HI.X R2, R184, R2, R185, 0x5, P1 ;  /* 0x00000002b802b211 */ /* 0x000fe200008f2cb9 */
[----:B------:R-:W-:Y:S01]  /*17d0*/  IMAD.U32 R0, R9, 0x20, R8 ;  /* 0x0000002009007824 */ /* 0x000fe200078e0008 */
[----:B------:R-:W-:Y:S01]  /*17e0*/  @P4 STS.64 [R221+0x9008], RZ ;  /* 0x009008ffdd004388 */ /* 0x000fe20000000a00 */
[----:B------:R-:W-:-:S02]  /*17f0*/  LOP3.LUT P1, RZ, R36, 0x2, RZ, 0xc0, !PT ;  /* 0x0000000224ff7812 */ /* 0x000fc4000782c0ff */
[----:B------:R-:W-:Y:S01]  /*1800*/  @!P3 LEA.HI.X R7, R7, R13, R2, 0x1, P0 ;  /* 0x0000000d0707b211 */ /* 0x000fe200000f0c02 */
[----:B------:R-:W-:Y:S01]  /*1810*/  IMAD.IADD R2, R157, 0x1, R3 ;  /* 0x000000019d027824 */ /* 0x000fe200078e0203 */
[----:B------:R-:W-:Y:S01]  /*1820*/  @P4 STS.128 [R221+0xa000], RZ ;  /* 0x00a000ffdd004388 */ /* 0x000fe20000000c00 */
[----:B------:R-:W-:Y:S01]  /*1830*/  LEA R216, R0, UR4, 0x1 ;  /* 0x0000000400d87c11 */ /* 0x000fe2000f8e08ff */
[----:B------:R-:W-:Y:S01]  /*1840*/  IMAD.MOV.U32 R0, RZ, RZ, 0x20 ;  /* 0x00000020ff007424 */ /* 0x000fe200078e00ff */
[----:B------:R-:W-:Y:S01]  /*1850*/  LOP3.LUT P0, RZ, R14, 0x2, RZ, 0xc0, !PT ;  /* 0x000000020eff7812 */ /* 0x000fe2000780c0ff */
[----:B------:R-:W-:Y:S01]  /*1860*/  @P4 STS.128 [R221+0xb000], RZ ;  /* 0x00b000ffdd004388 */ /* 0x000fe20000000c00 */
[----:B------:R-:W-:Y:S01]  /*1870*/  LEA R219, R2, UR4, 0x1 ;  /* 0x0000000402db7c11 */ /* 0x000fe2000f8e08ff */
[----:B------:R-:W-:Y:S01]  /*1880*/  IMAD.MOV.U32 R2, RZ, RZ, 0x10 ;  /* 0x00000010ff027424 */ /* 0x000fe200078e00ff */
[----:B------:R-:W-:Y:S01]  /*1890*/  SEL R0, R0, 0xffffffe0, !P0 ;  /* 0xffffffe000007807 */ /* 0x000fe20004000000 */
[----:B------:R-:W-:Y:S01]  /*18a0*/  @!PT LDS RZ, [RZ] ;  /* 0x00000000fffff984 */ /* 0x000fe20000000800 */
[----:B------:R-:W-:Y:S01]  /*18b0*/  @!PT LDS RZ, [RZ] ;  /* 0x00000000fffff984 */ /* 0x000fe20000000800 */
[----:B------:R-:W-:Y:S01]  /*18c0*/  @!PT LDS RZ, [RZ] ;  /* 0x00000000fffff984 */ /* 0x000fe20000000800 */
[----:B------:R-:W-:Y:S03]  /*18d0*/  @!P4 LDGSTS.E.BYPASS.LTC128B.128 [R221+0x9000], desc[UR14][R4.64] ;  /* 0x0900000004ddcfae */ /* 0x000fe6000b901d4e */
[----:B------:R-:W-:Y:S01]  /*18e0*/  SEL R2, R2, 0xfffffff0, !P1 ;  /* 0xfffffff002027807 */ /* 0x000fe20004800000 */
[----:B------:R-:W-:Y:S01]  /*18f0*/  @!P4 LDGSTS.E.BYPASS.LTC128B.128 [R221+0xa000], desc[UR14][R4.64+0x40] ;  /* 0x0a00004004ddcfae */ /* 0x000fe2000b901d4e */
[----:B------:R-:W-:-:S02]  /*1900*/  IMAD.IADD R218, R216, 0x1, R0 ;  /* 0x00000001d8da7824 */ /* 0x000fc400078e0200 */
[----:B------:R-:W-:Y:S01]  /*1910*/  IMAD.SHL.U32 R0, R43, 0x2, RZ ;  /* 0x000000022b007824 */ /* 0x000fe200078e00ff */
[----:B------:R-:W-:Y:S01]  /*1920*/  @!P4 LDGSTS.E.BYPASS.LTC128B.128 [R221+0xb000], desc[UR14][R4.64+0x80] ;  /* 0x0b00008004ddcfae */ /* 0x000fe2000b901d4e */
[----:B------:R-:W-:-:S03]  /*1930*/  IMAD R220, R2, 0x2, R219 ;  /* 0x0000000202dc7824 */ /* 0x000fc600078e02db */
[----:B------:R-:W-:Y:S01]  /*1940*/  @P3 STS.128 [R221+0x9800], RZ ;  /* 0x009800ffdd003388 */ /* 0x000fe20000000c00 */
[----:B------:R-:W-:-:S03]  /*1950*/  LOP3.LUT R0, R0, 0x6, RZ, 0xc0, !PT ;  /* 0x0000000600007812 */ /* 0x000fc600078ec0ff */
[----:B------:R-:W-:Y:S02]  /*1960*/  @P3 STS.128 [R221+0xa800], RZ ;  /* 0x00a800ffdd003388 */ /* 0x000fe40000000c00 */
[----:B------:R-:W-:Y:S02]  /*1970*/  IMAD R0, R42, 0x40, R0 ;  /* 0x000000402a007824 */ /* 0x000fe400078e0200 */
[----:B------:R-:W-:Y:S02]  /*1980*/  @P3 STS.128 [R221+0xb800], RZ ;  /* 0x00b800ffdd003388 */ /* 0x000fe40000000c00 */
[C---:B------:R-:W-:Y:S01]  /*1990*/  VIADD R3, R0.reuse, 0x1 ;  /* 0x0000000100037836 */ /* 0x040fe20000000000 */
[CC--:B------:R-:W-:Y:S01]  /*19a0*/  ISETP.GE.AND P2, PT, R0.reuse, R40.reuse, PT ;  /* 0x000000280000720c */ /* 0x0c0fe20003f46270 */
[----:B------:R-:W-:Y:S01]  /*19b0*/  @!PT LDS RZ, [RZ] ;  /* 0x00000000fffff984 */ /* 0x000fe20000000800 */
[----:B------:R-:W-:Y:S01]  /*19c0*/  @!PT LDS RZ, [RZ] ;  /* 0x00000000fffff984 */ /* 0x000fe20000000800 */
[----:B------:R-:W-:Y:S01]  /*19d0*/  @!PT LDS RZ, [RZ] ;  /* 0x00000000fffff984 */ /* 0x000fe20000000800 */
[----:B------:R-:W-:Y:S03]  /*19e0*/  @!P3 LDGSTS.E.BYPASS.LTC128B.128 [R221+0x9800], desc[UR14][R6.64] ;  /* 0x0980000006ddbfae */ /* 0x000fe6000b901d4e */
[----:B------:R-:W-:Y:S01]  /*19f0*/  ISETP.GE.AND P1, PT, R3, R40, PT ;  /* 0x000000280300720c */ /* 0x000fe20003f26270 */
[----:B------:R-:W-:Y:S01]  /*1a00*/  @!P3 LDGSTS.E.BYPASS.LTC128B.128 [R221+0xa800], desc[UR14][R6.64+0x40] ;  /* 0x0a80004006ddbfae */ /* 0x000fe2000b901d4e */
[----:B------:R-:W-:-:S03]  /*1a10*/  VIADD R3, R0, 0x9 ;  /* 0x0000000900037836 */ /* 0x000fc60000000000 */
[----:B------:R1:W-:Y:S02]  /*1a20*/  @!P3 LDGSTS.E.BYPASS.LTC128B.128 [R221+0xb800], desc[UR14][R6.64+0x80] ;  /* 0x0b80008006ddbfae */ /* 0x0003e4000b901d4e */
[-C--:B------:R-:W-:Y:S01]  /*1a30*/  ISETP.GE.AND P6, PT, R3, R40.reuse, PT ;  /* 0x000000280300720c */ /* 0x080fe20003fc6270 */
[C---:B------:R-:W-:Y:S01]  /*1a40*/  VIADD R3, R0.reuse, 0x18 ;  /* 0x0000001800037836 */ /* 0x040fe20000000000 */
[----:B------:R-:W-:Y:S04]  /*1a50*/  LDSM.16.M88.4 R24, [R216+0x6c00] ;  /* 0x006c0000d818783b */ /* 0x000fe80000000200 */
[----:B------:R-:W-:Y:S01]  /*1a60*/  LDSM.16.M88.4 R20, [R216+0x6000] ;  /* 0x00600000d814783b */ /* 0x000fe20000000200 */
[----:B------:R-:W-:Y:S01]  /*1a70*/  ISETP.GE.AND P3, PT, R3, R40, PT ;  /* 0x000000280300720c */ /* 0x000fe20003f66270 */
[----:B------:R-:W-:-:S02]  /*1a80*/  VIADD R3, R0, 0x19 ;  /* 0x0000001900037836 */ /* 0x000fc40000000000 */
[----:B------:R-:W-:Y:S04]  /*1a90*/  LDSM.16.M88.4 R32, [R216+0x6400] ;  /* 0x00640000d820783b */ /* 0x000fe80000000200 */
[----:B------:R-:W-:Y:S04]  /*1aa0*/  LDSM.16.M88.4 R28, [R216+0x6800] ;  /* 0x00680000d81c783b */ /* 0x000fe80000000200 */
[----:B------:R-:W-:Y:S04]  /*1ab0*/  LDSM.16.M88.4 R12, [R220+0x1000] ;  /* 0x00100000dc0c783b */ /* 0x000fe80000000200 */
[----:B------:R-:W-:Y:S04]  /*1ac0*/  LDSM.16.M88.4 R56, [R218+0x6c00] ;  /* 0x006c0000da38783b */ /* 0x000fe80000000200 */
[----:B-1----:R-:W1:Y:S04]  /*1ad0*/  LDSM.16.M88.4 R4, [R219+0x1000] ;  /* 0x00100000db04783b */ /* 0x002e680000000200 */
[----:B------:R-:W2:Y:S04]  /*1ae0*/  LDSM.16.M88.4 R8, [R219] ;  /* 0x00000000db08783b */ /* 0x000ea80000000200 */
[----:B------:R-:W3:Y:S04]  /*1af0*/  LDSM.16.M88.4 R52, [R218+0x6000] ;  /* 0x00600000da34783b */ /* 0x000ee80000000200 */
[----:B------:R-:W4:Y:S04]  /*1b00*/  LDSM.16.M88.4 R48, [R218+0x6400] ;  /* 0x00640000da30783b */ /* 0x000f280000000200 */
[----:B------:R-:W5:Y:S04]  /*1b10*/  LDSM.16.M88.4 R44, [R218+0x6800] ;  /* 0x00680000da2c783b */ /* 0x000f680000000200 */
[----:B------:R-:W5:Y:S04]  /*1b20*/  LDSM.16.M88.4 R16, [R220] ;  /* 0x00000000dc10783b */ /* 0x000f680000000200 */
[----:B------:R-:W0:Y:S01]  /*1b30*/  LDGDEPBAR ;  /* 0x00000000000079af */ /* 0x000e220000000000 */
[C---:B-1----:R-:W-:Y:S06]  /*1b40*/  HMMA.16816.F32 R36, R4.reuse, R24, RZ ;  /* 0x000000180424723c */ /* 0x042fec00000018ff */
[C---:B------:R-:W-:Y:S06]  /*1b50*/  HMMA.16816.F32 R68, R4.reuse, R20, RZ ;  /* 0x000000140444723c */ /* 0x040fec00000018ff */
[C---:B------:R-:W-:Y:S06]  /*1b60*/  HMMA.16816.F32 R64, R4.reuse, R32, RZ ;  /* 0x000000200440723c */ /* 0x040fec00000018ff */
[C---:B------:R-:W-:Y:S06]  /*1b70*/  HMMA.16816.F32 R60, R4.reuse, R28, RZ ;  /* 0x0000001c043c723c */ /* 0x040fec00000018ff */
[C---:B------:R-:W-:Y:S06]  /*1b80*/  HMMA.16816.F32 R88, R4.reuse, R22, RZ ;  /* 0x000000160458723c */ /* 0x040fec00000018ff */
[C---:B------:R-:W-:Y:S06]  /*1b90*/  HMMA.16816.F32 R100, R4.reuse, R34, RZ ;  /* 0x000000220464723c */ /* 0x040fec00000018ff */
[C---:B------:R-:W-:Y:S06]  /*1ba0*/  HMMA.16816.F32 R104, R4.reuse, R30, RZ ;  /* 0x0000001e0468723c */ /* 0x040fec00000018ff */
[----:B------:R-:W-:Y:S01]  /*1bb0*/  HMMA.16816.F32 R92, R4, R26, RZ ;  /* 0x0000001a045c723c */ /* 0x000fe200000018ff */
[----:B------:R-:W-:Y:S05]  /*1bc0*/  LDSM.16.M88.4 R4, [R219+0x3000] ;  /* 0x00300000db04783b */ /* 0x000fea0000000200 */
[----:B------:R-:W-:Y:S01]  /*1bd0*/  HMMA.16816.F32 R140, R12, R56, R36 ;  /* 0x000000380c8c723c */ /* 0x000fe20000001824 */
[----:B------:R-:W1:Y:S05]  /*1be0*/  LDSM.16.M88.4 R36, [R216+0x7000] ;  /* 0x00700000d824783b */ /* 0x000e6a0000000200 */
[C---:B--2---:R-:W-:Y:S06]  /*1bf0*/  HMMA.16816.F32 R112, R8.reuse, R20, RZ ;  /* 0x000000140870723c */ /* 0x044fec00000018ff */
[C---:B------:R-:W-:Y:S06]  /*1c00*/  HMMA.16816.F32 R108, R8.reuse, R22, RZ ;  /* 0x00000016086c723c */ /* 0x040fec00000018ff */
[C---:B------:R-:W-:Y:S06]  /*1c10*/  HMMA.16816.F32 R84, R8.reuse, R32, RZ ;  /* 0x000000200854723c */ /* 0x040fec00000018ff */
[C---:B------:R-:W-:Y:S01]  /*1c20*/  HMMA.16816.F32 R96, R8.reuse, R34, RZ ;  /* 0x000000220860723c */ /* 0x040fe200000018ff */
[----:B------:R-:W2:Y:S05]  /*1c30*/  LDSM.16.M88.4 R32, [R216+0x7400] ;  /* 0x00740000d820783b */ /* 0x000eaa0000000200 */
[C---:B------:R-:W-:Y:S06]  /*1c40*/  HMMA.16816.F32 R76, R8.reuse, R28, RZ ;  /* 0x0000001c084c723c */ /* 0x040fec00000018ff */
[C---:B------:R-:W-:Y:S01]  /*1c50*/  HMMA.16816.F32 R80, R8.reuse, R30, RZ ;  /* 0x0000001e0850723c */ /* 0x040fe200000018ff */
[----:B------:R-:W-:Y:S05]  /*1c60*/  LDSM.16.M88.4 R28, [R216+0x7800] ;  /* 0x00780000d81c783b */ /* 0x000fea0000000200 */
[C---:B------:R-:W-:Y:S06]  /*1c70*/  HMMA.16816.F32 R72, R8.reuse, R24, RZ ;  /* 0x000000180848723c */ /* 0x040fec00000018ff */
[----:B------:R-:W-:Y:S01]  /*1c80*/  HMMA.16816.F32 R20, R8, R26, RZ ;  /* 0x0000001a0814723c */ /* 0x000fe200000018ff */
[----:B------:R-:W2:Y:S04]  /*1c90*/  LDSM.16.M88.4 R8, [R219+0x2000] ;  /* 0x00200000db08783b */ /* 0x000ea80000000200 */
[----:B------:R-:W2:Y:S01]  /*1ca0*/  LDSM.16.M88.4 R24, [R216+0x7c00] ;  /* 0x007c0000d818783b */ /* 0x000ea20000000200 */
[C---:B---3--:R-:W-:Y:S06]  /*1cb0*/  HMMA.16816.F32 R68, R12.reuse, R52, R68 ;  /* 0x000000340c44723c */ /* 0x048fec0000001844 */
[C---:B----4-:R-:W-:Y:S06]  /*1cc0*/  HMMA.16816.F32 R120, R12.reuse, R48, R64 ;  /* 0x000000300c78723c */ /* 0x050fec0000001840 */
[----:B-----5:R-:W-:Y:S06]  /*1cd0*/  HMMA.16816.F32 R136, R12, R46, R104 ;  /* 0x0000002e0c88723c */ /* 0x020fec0000001868 */
[----:B------:R-:W-:Y:S06]  /*1ce0*/  HMMA.16816.F32 R104, R16, R52, R112 ;  /* 0x000000341068723c */ /* 0x000fec0000001870 */
[C---:B------:R-:W-:Y:S06]  /*1cf0*/  HMMA.16816.F32 R124, R12.reuse, R54, R88 ;  /* 0x000000360c7c723c */ /* 0x040fec0000001858 */
[C---:B------:R-:W-:Y:S06]  /*1d00*/  HMMA.16816.F32 R88, R12.reuse, R50, R100 ;  /* 0x000000320c58723c */ /* 0x040fec0000001864 */
[C---:B------:R-:W-:Y:S01]  /*1d10*/  HMMA.16816.F32 R116, R12.reuse, R44, R60 ;  /* 0x0000002c0c74723c */ /* 0x040fe2000000183c */
[----:B------:R-:W-:Y:S05]  /*1d20*/  LDSM.16.M88.4 R60, [R218+0x7400] ;  /* 0x00740000da3c783b */ /* 0x000fea0000000200 */
[----:B------:R-:W-:Y:S01]  /*1d30*/  HMMA.16816.F32 R92, R12, R58, R92 ;  /* 0x0000003a0c5c723c */ /* 0x000fe2000000185c */
[----:B------:R-:W-:Y:S05]  /*1d40*/  LDSM.16.M88.4 R12, [R220+0x3000] ;  /* 0x00300000dc0c783b */ /* 0x000fea0000000200 */
[C---:B------:R-:W-:Y:S06]  /*1d50*/  HMMA.16816.F32 R128, R16.reuse, R44, R76 ;  /* 0x0000002c1080723c */ /* 0x040fec000000184c */
[C---:B------:R-:W-:Y:S06]  /*1d60*/  HMMA.16816.F32 R100, R16.reuse, R54, R108 ;  /* 0x000000361064723c */ /* 0x040fec000000186c */
[C---:B------:R-:W-:Y:S01]  /*1d70*/  HMMA.16816.F32 R80, R16.reuse, R46, R80 ;  /* 0x0000002e1050723c */ /* 0x040fe20000001850 */
[----:B------:R-:W3:Y:S05]  /*1d80*/  LDSM.16.M88.4 R44, [R218+0x7000] ;  /* 0x00700000da2c783b */ /* 0x000eea0000000200 */
[C---:B------:R-:W-:Y:S06]  /*1d90*/  HMMA.16816.F32 R132, R16.reuse, R48, R84 ;  /* 0x000000301084723c */ /* 0x040fec0000001854 */
[C---:B------:R-:W-:Y:S01]  /*1da0*/  HMMA.16816.F32 R112, R16.reuse, R56, R72 ;  /* 0x000000381070723c */ /* 0x040fe20000001848 */
[----:B------:R-:W-:Y:S05]  /*1db0*/  LDSM.16.M88.4 R72, [R218+0x7800] ;  /* 0x00780000da48783b */ /* 0x000fea0000000200 */
[C---:B------:R-:W-:Y:S06]  /*1dc0*/  HMMA.16816.F32 R96, R16.reuse, R50, R96 ;  /* 0x000000321060723c */ /* 0x040fec0000001860 */
[----:B------:R-:W-:Y:S01]  /*1dd0*/  HMMA.16816.F32 R64, R16, R58, R20 ;  /* 0x0000003a1040723c */ /* 0x000fe20000001814 */
[----:B------:R-:W4:Y:S05]  /*1de0*/  LDSM.16.M88.4 R20, [R220+0x2000] ;  /* 0x00200000dc14783b */ /* 0x000f2a0000000200 */
[C---:B-1----:R-:W-:Y:S01]  /*1df0*/  HMMA.16816.F32 R56, R4.reuse, R36, R68 ;  /* 0x000000240438723c */ /* 0x042fe20000001844 */
[----:B------:R-:W1:Y:S05]  /*1e00*/  LDSM.16.M88.4 R68, [R218+0x7c00] ;  /* 0x007c0000da44783b */ /* 0x000e6a0000000200 */
[----:B--2---:R-:W-:Y:S06]  /*1e10*/  HMMA.16816.F32 R48, R4, R32, R120 ;  /* 0x000000200430723c */ /* 0x004fec0000001878 */
[----:B------:R-:W-:Y:S06]  /*1e20*/  HMMA.16816.F32 R108, R8, R36, R104 ;  /* 0x00000024086c723c */ /* 0x000fec0000001868 */
[C---:B------:R-:W-:Y:S06]  /*1e30*/  HMMA.16816.F32 R16, R4.reuse, R34, R88 ;  /* 0x000000220410723c */ /* 0x040fec0000001858 */
[C---:B------:R-:W-:Y:S06]  /*1e40*/  HMMA.16816.F32 R76, R4.reuse, R28, R116 ;  /* 0x0000001c044c723c */ /* 0x040fec0000001874 */
[C---:B------:R-:W-:Y:S06]  /*1e50*/  HMMA.16816.F32 R88, R4.reuse, R30, R136 ;  /* 0x0000001e0458723c */ /* 0x040fec0000001888 */
[C---:B------:R-:W-:Y:S06]  /*1e60*/  HMMA.16816.F32 R52, R4.reuse, R38, R124 ;  /* 0x000000260434723c */ /* 0x040fec000000187c */
[C---:B------:R-:W-:Y:S06]  /*1e70*/  HMMA.16816.F32 R84, R4.reuse, R24, R140 ;  /* 0x000000180454723c */ /* 0x040fec000000188c */
[----:B------:R-:W-:Y:S01]  /*1e80*/  HMMA.16816.F32 R92, R4, R26, R92 ;  /* 0x0000001a045c723c */ /* 0x000fe2000000185c */
[----:B------:R-:W-:Y:S05]  /*1e90*/  LDSM.16.M88.4 R4, [R219+0x5000] ;  /* 0x00500000db04783b */ /* 0x000fea0000000200 */
[C---:B------:R-:W-:Y:S01]  /*1ea0*/  HMMA.16816.F32 R100, R8.reuse, R38, R100 ;  /* 0x000000260864723c */ /* 0x040fe20000001864 */
[----:B------:R-:W-:Y:S05]  /*1eb0*/  LDSM.16.M88.4 R36, [R216+0x8400] ;  /* 0x00840000d824783b */ /* 0x000fea0000000200 */
[C---:B------:R-:W-:Y:S06]  /*1ec0*/  HMMA.16816.F32 R152, R8.reuse, R28, R128 ;  /* 0x0000001c0898723c */ /* 0x040fec0000001880 */
[C---:B------:R-:W-:Y:S01]  /*1ed0*/  HMMA.16816.F32 R144, R8.reuse, R30, R80 ;  /* 0x0000001e0890723c */ /* 0x040fe20000001850 */
[----:B------:R-:W2:Y:S05]  /*1ee0*/  LDSM.16.M88.4 R28, [R216+0x8000] ;  /* 0x00800000d81c783b */ /* 0x000eaa0000000200 */
[C---:B------:R-:W-:Y:S06]  /*1ef0*/  HMMA.16816.F32 R104, R8.reuse, R32, R132 ;  /* 0x000000200868723c */ /* 0x040fec0000001884 */
[C---:B------:R-:W-:Y:S01]  /*1f00*/  HMMA.16816.F32 R148, R8.reuse, R34, R96 ;  /* 0x000000220894723c */ /* 0x040fe20000001860 */
[----:B------:R-:W-:Y:S05]  /*1f10*/  LDSM.16.M88.4 R32, [R216+0x8800] ;  /* 0x00880000d820783b */ /* 0x000fea0000000200 */
[C---:B------:R-:W-:Y:S06]  /*1f20*/  HMMA.16816.F32 R124, R8.reuse, R24, R112 ;  /* 0x00000018087c723c */ /* 0x040fec0000001870 */
[----:B------:R-:W-:Y:S01]  /*1f30*/  HMMA.16816.F32 R116, R8, R26, R64 ;  /* 0x0000001a0874723c */ /* 0x000fe20000001840 */
[----:B------:R-:W5:Y:S04]  /*1f40*/  LDSM.16.M88.4 R8, [R219+0x4000] ;  /* 0x00400000db08783b */ /* 0x000f680000000200 */
[----:B------:R-:W5:Y:S01]  /*1f50*/  LDSM.16.M88.4 R24, [R216+0x8c00] ;  /* 0x008c0000d818783b */ /* 0x000f620000000200 */
[C---:B---3--:R-:W-:Y:S06]  /*1f60*/  HMMA.16816.F32 R112, R12.reuse, R44, R56 ;  /* 0x0000002c0c70723c */ /* 0x048fec0000001838 */
[----:B------:R-:W-:Y:S06]  /*1f70*/  HMMA.16816.F32 R136, R12, R60, R48 ;  /* 0x0000003c0c88723c */ /* 0x000fec0000001830 */
[----:B----4-:R-:W-:Y:S06]  /*1f80*/  HMMA.16816.F32 R48, R20, R44, R108 ;  /* 0x0000002c1430723c */ /* 0x010fec000000186c */
[C---:B------:R-:W-:Y:S06]  /*1f90*/  HMMA.16816.F32 R128, R12.reuse, R72, R76 ;  /* 0x000000480c80723c */ /* 0x040fec000000184c */
[C---:B------:R-:W-:Y:S06]  /*1fa0*/  HMMA.16816.F32 R120, R12.reuse, R74, R88 ;  /* 0x0000004a0c78723c */ /* 0x040fec0000001858 */
[C---:B------:R-:W-:Y:S06]  /*1fb0*/  HMMA.16816.F32 R140, R12.reuse, R46, R52 ;  /* 0x0000002e0c8c723c */ /* 0x040fec0000001834 */
[C---:B------:R-:W-:Y:S01]  /*1fc0*/  HMMA.16816.F32 R132, R12.reuse, R62, R16 ;  /* 0x0000003e0c84723c */ /* 0x040fe20000001810 */
[----:B------:R-:W-:Y:S05]  /*1fd0*/  LDSM.16.M88.4 R16, [R220+0x4000] ;  /* 0x00400000dc10783b */ /* 0x000fea0000000200 */
[C---:B-1----:R-:W-:Y:S06]  /*1fe0*/  HMMA.16816.F32 R96, R12.reuse, R68, R84 ;  /* 0x000000440c60723c */ /* 0x042fec0000001854 */
[----:B------:R-:W-:Y:S01]  /*1ff0*/  HMMA.16816.F32 R88, R12, R70, R92 ;  /* 0x000000460c58723c */ /* 0x000fe2000000185c */
[----:B------:R-:W-:Y:S05]  /*2000*/  LDSM.16.M88.4 R12, [R220+0x5000] ;  /* 0x00500000dc0c783b */ /* 0x000fea0000000200 */
[C---:B------:R-:W-:Y:S01]  /*2010*/  HMMA.16816.F32 R76, R20.reuse, R46, R100 ;  /* 0x0000002e144c723c */ /* 0x040fe20000001864 */
[----:B------:R-:W1:Y:S05]  /*2020*/  LDSM.16.M88.4 R44, [R218+0x8000] ;  /* 0x00800000da2c783b */ /* 0x000e6a0000000200 */
[C---:B------:R-:W-:Y:S06]  /*2030*/  HMMA.16816.F32 R84, R20.reuse, R60, R104 ;  /* 0x0000003c1454723c */ /* 0x040fec0000001868 */
[C---:B------:R-:W-:Y:S06]  /*2040*/  HMMA.16816.F32 R80, R20.reuse, R72, R152 ;  /* 0x000000481450723c */ /* 0x040fec0000001898 */
[C---:B------:R-:W-:Y:S06]  /*2050*/  HMMA.16816.F32 R72, R20.reuse, R74, R144 ;  /* 0x0000004a1448723c */ /* 0x040fec0000001890 */
[C---:B------:R-:W-:Y:S06]  /*2060*/  HMMA.16816.F32 R92, R20.reuse, R62, R148 ;  /* 0x0000003e145c723c */ /* 0x040fec0000001894 */
[C---:B------:R-:W-:Y:S06]  /*2070*/  HMMA.16816.F32 R64, R20.reuse, R68, R124 ;  /* 0x000000441440723c */ /* 0x040fec000000187c */
[----:B------:R-:W-:Y:S01]  /*2080*/  HMMA.16816.F32 R56, R20, R70, R116 ;  /* 0x000000461438723c */ /* 0x000fe20000001874 */
[----:B------:R-:W3:Y:S05]  /*2090*/  LDSM.16.M88.4 R20, [R218+0x8400] ;  /* 0x00840000da14783b */ /* 0x000eea0000000200 */
[-C--:B--2---:R-:W-:Y:S06]  /*20a0*/  HMMA.16816.F32 R52, R4, R28.reuse, R112 ;  /* 0x0000001c0434723c */ /* 0x084fec0000001870 */
[----:B-----5:R-:W-:Y:S06]  /*20b0*/  HMMA.16816.F32 R48, R8, R28, R48 ;  /* 0x0000001c0830723c */ /* 0x020fec0000001830 */
[-C--:B------:R-:W-:Y:S06]  /*20c0*/  HMMA.16816.F32 R60, R4, R30.reuse, R140 ;  /* 0x0000001e043c723c */ /* 0x080fec000000188c */
[----:B------:R-:W-:Y:S06]  /*20d0*/  HMMA.16816.F32 R28, R8, R30, R76 ;  /* 0x0000001e081c723c */ /* 0x000fec000000184c */
[C---:B------:R-:W-:Y:S06]  /*20e0*/  HMMA.16816.F32 R68, R4.reuse, R36, R136 ;  /* 0x000000240444723c */ /* 0x040fec0000001888 */
[C---:B------:R-:W-:Y:S06]  /*20f0*/  HMMA.16816.F32 R100, R4.reuse, R38, R132 ;  /* 0x000000260464723c */ /* 0x040fec0000001884 */
[C---:B------:R-:W-:Y:S06]  /*2100*/  HMMA.16816.F32 R128, R4.reuse, R32, R128 ;  /* 0x000000200480723c */ /* 0x040fec0000001880 */
[C---:B------:R-:W-:Y:S06]  /*2110*/  HMMA.16816.F32 R120, R4.reuse, R34, R120 ;  /* 0x000000220478723c */ /* 0x040fec0000001878 */
[C---:B------:R-:W-:Y:S06]  /*2120*/  HMMA.16816.F32 R96, R4.reuse, R24, R96 ;  /* 0x000000180460723c */ /* 0x040fec0000001860 */
[----:B------:R-:W-:Y:S06]  /*2130*/  HMMA.16816.F32 R88, R4, R26, R88 ;  /* 0x0000001a0458723c */ /* 0x000fec0000001858 */
[C---:B------:R-:W-:Y:S06]  /*2140*/  HMMA.16816.F32 R4, R8.reuse, R36, R84 ;  /* 0x000000240804723c */ /* 0x040fec0000001854 */
[C---:B------:R-:W-:Y:S06]  /*2150*/  HMMA.16816.F32 R84, R8.reuse, R34, R72 ;  /* 0x000000220854723c */ /* 0x040fec0000001848 */
[C---:B------:R-:W-:Y:S06]  /*2160*/  HMMA.16816.F32 R92, R8.reuse, R38, R92 ;  /* 0x00000026085c723c */ /* 0x040fec000000185c */
[C---:B------:R-:W-:Y:S06]  /*2170*/  HMMA.16816.F32 R80, R8.reuse, R32, R80 ;  /* 0x000000200850723c */ /* 0x040fec0000001850 */
[C---:B------:R-:W-:Y:S06]  /*2180*/  HMMA.16816.F32 R76, R8.reuse, R24, R64 ;  /* 0x00000018084c723c */ /* 0x040fec0000001840 */
[----:B------:R-:W-:Y:S01]  /*2190*/  HMMA.16816.F32 R72, R8, R26, R56 ;  /* 0x0000001a0848723c */ /* 0x000fe20000001838 */
[----:B------:R-:W2:Y:S01]  /*21a0*/  LDSM.16.M88.4 R8, [R218+0x8800] ;  /* 0x00880000da08783b */ /* 0x000ea20000000200 */
[----:B------:R-:W-:-:S04]  /*21b0*/  VIADD R24, R0, 0x8 ;  /* 0x0000000800187836 */ /* 0x000fc80000000000 */
[----:B-1----:R-:W-:Y:S01]  /*21c0*/  HMMA.16816.F32 R56, R12, R44, R52 ;  /* 0x0000002c0c38723c */ /* 0x002fe20000001834 */
[----:B------:R-:W-:-:S05]  /*21d0*/  ISETP.GE.AND P0, PT, R24, R40, PT ;  /* 0x000000281800720c */ /* 0x000fca0003f06270 */
[----:B------:R-:W-:Y:S06]  /*21e0*/  HMMA.16816.F32 R48, R16, R44, R48 ;  /* 0x0000002c1030723c */ /* 0x000fec0000001830 */
[-C--:B------:R-:W-:Y:S06]  /*21f0*/  HMMA.16816.F32 R60, R12, R46.reuse, R60 ;  /* 0x0000002e0c3c723c */ /* 0x080fec000000183c */
[----:B------:R-:W-:Y:S06]  /*2200*/  HMMA.16816.F32 R52, R16, R46, R28 ;  /* 0x0000002e1034723c */ /* 0x000fec000000181c */
[----:B---3--:R-:W-:Y:S01]  /*2210*/  HMMA.16816.F32 R36, R12, R20, R68 ;  /* 0x000000140c24723c */ /* 0x008fe20000001844 */
[----:B------:R-:W-:-:S02]  /*2220*/  FSEL R64, R58, -INF , !P2 ;  /* 0xff8000003a407808 */ /* 0x000fc40005000000 */
[----:B------:R-:W-:Y:S02]  /*2230*/  FSEL R58, R56, -INF , !P2 ;  /* 0xff800000383a7808 */ /* 0x000fe40005000000 */
[----:B------:R-:W-:Y:S01]  /*2240*/  FSEL R59, R59, -INF , !P1 ;  /* 0xff8000003b3b7808 */ /* 0x000fe20004800000 */
[----:B------:R-:W-:Y:S01]  /*2250*/  HMMA.16816.F32 R44, R16, R20, R4 ;  /* 0x00000014102c723c */ /* 0x000fe20000001804 */
[----:B------:R-:W-:Y:S01]  /*2260*/  FSEL R70, R50, -INF , !P2 ;  /* 0xff80000032467808 */ /* 0x000fe20005000000 */
[----:B------:R-:W1:Y:S01]  /*2270*/  LDSM.16.M88.4 R4, [R218+0x8c00] ;  /* 0x008c0000da04783b */ /* 0x000e620000000200 */
[----:B------:R-:W-:Y:S01]  /*2280*/  FSEL R41, R48, -INF , !P2 ;  /* 0xff80000030297808 */ /* 0x000fe20005000000 */
[----:B------:R-:W-:-:S04]  /*2290*/  DEPBAR.LE SB0, 0x0 ;  /* 0x000080000000791a */ /* 0x000fc80000000000 */
[-C--:B------:R-:W-:Y:S01]  /*22a0*/  ISETP.GE.AND P2, PT, R3, R40.reuse, PT ;  /* 0x000000280300720c */ /* 0x080fe20003f46270 */
[C---:B------:R-:W-:Y:S01]  /*22b0*/  VIADD R3, R0.reuse, 0x20 ;  /* 0x0000002000037836 */ /* 0x040fe20000000000 */
[----:B------:R-:W-:Y:S01]  /*22c0*/  FSEL R43, R57, -INF , !P1 ;  /* 0xff800000392b7808 */ /* 0x000fe20004800000 */
[----:B------:R-:W-:Y:S01]  /*22d0*/  HMMA.16816.F32 R32, R12, R22, R100 ;  /* 0x000000160c20723c */ /* 0x000fe20000001864 */
[----:B------:R-:W-:Y:S01]  /*22e0*/  FSEL R69, R51, -INF , !P1 ;  /* 0xff80000033457808 */ /* 0x000fe20004800000 */
[C---:B------:R-:W-:Y:S01]  /*22f0*/  VIADD R21, R0.reuse, 0x10 ;  /* 0x0000001000157836 */ /* 0x040fe20000000000 */
[----:B------:R-:W-:Y:S01]  /*2300*/  FSEL R66, R49, -INF , !P1 ;  /* 0xff80000031427808 */ /* 0x000fe20004800000 */
[C---:B------:R-:W-:Y:S01]  /*2310*/  VIADD R20, R0.reuse, 0x11 ;  /* 0x0000001100147836 */ /* 0x040fe20000000000 */
[----:B------:R-:W-:Y:S01]  /*2320*/  ISETP.GE.AND P1, PT, R3, R40, PT ;  /* 0x000000280300720c */ /* 0x000fe20003f26270 */
[----:B------:R-:W-:Y:S01]  /*2330*/  VIADD R3, R0, 0x21 ;  /* 0x0000002100037836 */ /* 0x000fe20000000000 */
[----:B--2---:R-:W-:Y:S01]  /*2340*/  HMMA.16816.F32 R28, R16, R8, R80 ;  /* 0x00000008101c723c */ /* 0x004fe20000001850 */
[----:B------:R-:W-:-:S02]  /*2350*/  FSEL R57, R62, -INF , !P0 ;  /* 0xff8000003e397808 */ /* 0x000fc40004000000 */
[----:B------:R-:W-:Y:S02]  /*2360*/  FSEL R56, R60, -INF , !P0 ;  /* 0xff8000003c387808 */ /* 0x000fe40004000000 */
[----:B------:R-:W-:Y:S01]  /*2370*/  FSEL R67, R52, -INF , !P0 ;  /* 0xff80000034437808 */ /* 0x000fe20004000000 */
[----:B------:R-:W-:Y:S01]  /*2380*/  HMMA.16816.F32 R24, R16, R22, R92 ;  /* 0x000000161018723c */ /* 0x000fe2000000185c */
[----:B------:R-:W-:Y:S02]  /*2390*/  FSEL R80, R54, -INF , !P0 ;  /* 0xff80000036507808 */ /* 0x000fe40004000000 */
[----:B------:R-:W-:Y:S01]  /*23a0*/  ISETP.GE.AND P0, PT, R3, R40, PT ;  /* 0x000000280300720c */ /* 0x000fe20003f06270 */
[----:B------:R-:W-:Y:S01]  /*23b0*/  VIADD R3, R0, 0x28 ;  /* 0x0000002800037836 */ /* 0x000fe20000000000 */
[----:B------:R-:W-:Y:S01]  /*23c0*/  FSEL R65, R63, -INF , !P6 ;  /* 0xff8000003f417808 */ /* 0x000fe20007000000 */
[----:B------:R-:W-:Y:S01]  /*23d0*/  HMMA.16816.F32 R48, R12, R10, R120 ;  /* 0x0000000a0c30723c */ /* 0x000fe20000001878 */
[----:B------:R-:W-:-:S02]  /*23e0*/  FSEL R42, R61, -INF , !P6 ;  /* 0xff8000003d2a7808 */ /* 0x000fc40007000000 */
[----:B------:R-:W-:Y:S02]  /*23f0*/  FSEL R71, R55, -INF , !P6 ;  /* 0xff80000037477808 */ /* 0x000fe40007000000 */
[----:B------:R-:W-:Y:S02]  /*2400*/  FSEL R68, R53, -INF , !P6 ;  /* 0xff80000035447808 */ /* 0x000fe40007000000 */
[-C--:B------:R-:W-:Y:S02]  /*2410*/  ISETP.GE.AND P5, PT, R21, R40.reuse, PT ;  /* 0x000000281500720c */ /* 0x080fe40003fa6270 */
[-C--:B------:R-:W-:Y:S02]  /*2420*/  ISETP.GE.AND P4, PT, R20, R40.reuse, PT ;  /* 0x000000281400720c */ /* 0x080fe40003f86270 */
[----:B------:R-:W-:Y:S01]  /*2430*/  ISETP.GE.AND P6, PT, R3, R40, PT ;  /* 0x000000280300720c */ /* 0x000fe20003fc6270 */
[----:B------:R-:W-:Y:S01]  /*2440*/  HMMA.16816.F32 R20, R12, R8, R128 ;  /* 0x000000080c14723c */ /* 0x000fe20000001880 */
[----:B------:R-:W-:Y:S01]  /*2450*/  VIADD R3, R0, 0x29 ;  /* 0x0000002900037836 */ /* 0x000fe20000000000 */
[----:B------:R-:W-:-:S02]  /*2460*/  FSEL R148, R46, -INF , !P5 ;  /* 0xff8000002e947808 */ /* 0x000fc40006800000 */
[----:B------:R-:W-:Y:S02]  /*2470*/  FSEL R123, R38, -INF , !P5 ;  /* 0xff800000267b7808 */ /* 0x000fe40006800000 */
[----:B------:R-:W-:Y:S01]  /*2480*/  FSEL R120, R36, -INF , !P5 ;  /* 0xff80000024787808 */ /* 0x000fe20006800000 */
[C---:B-1----:R-:W-:Y:S01]  /*2490*/  HMMA.16816.F32 R60, R12.reuse, R4, R96 ;  /* 0x000000040c3c723c */ /* 0x042fe20000001860 */
[----:B------:R-:W-:Y:S02]  /*24a0*/  FSEL R44, R44, -INF , !P5 ;  /* 0xff8000002c2c7808 */ /* 0x000fe40006800000 */
[----:B------:R-:W-:Y:S01]  /*24b0*/  ISETP.GE.AND P5, PT, R3, R40, PT ;  /* 0x000000280300720c */ /* 0x000fe20003fa6270 */
[----:B------:R-:W-:Y:S01]  /*24c0*/  VIADD R3, R0, 0x30 ;  /* 0x0000003000037836 */ /* 0x000fe20000000000 */
[----:B------:R-:W-:Y:S01]  /*24d0*/  FSEL R121, R39, -INF , !P4 ;  /* 0xff80000027797808 */ /* 0x000fe20006000000 */
[----:B------:R-:W-:Y:S01]  /*24e0*/  HMMA.16816.F32 R52, R12, R6, R88 ;  /* 0x000000060c34723c */ /* 0x000fe20000001858 */
[----:B------:R-:W-:-:S02]  /*24f0*/  FSEL R46, R37, -INF , !P4 ;  /* 0xff800000252e7808 */ /* 0x000fc40006000000 */
[----:B------:R-:W-:Y:S02]  /*2500*/  FSEL R137, R47, -INF , !P4 ;  /* 0xff8000002f897808 */ /* 0x000fe40006000000 */
[----:B------:R-:W-:Y:S01]  /*2510*/  FSEL R45, R45, -INF , !P4 ;  /* 0xff8000002d2d7808 */ /* 0x000fe20006000000 */
[C---:B------:R-:W-:Y:S01]  /*2520*/  HMMA.16816.F32 R36, R16.reuse, R10, R84 ;  /* 0x0000000a1024723c */ /* 0x040fe20000001854 */
[----:B------:R-:W-:Y:S01]  /*2530*/  ISETP.GE.AND P4, PT, R3, R40, PT ;  /* 0x000000280300720c */ /* 0x000fe20003f86270 */
[----:B------:R-:W-:Y:S01]  /*2540*/  VIADD R3, R0, 0x31 ;  /* 0x0000003100037836 */ /* 0x000fe20000000000 */
[----:B------:R-:W-:Y:S02]  /*2550*/  FSEL R47, R34, -INF , !P3 ;  /* 0xff800000222f7808 */ /* 0x000fe40005800000 */
[----:B------:R-:W-:Y:S01]  /*2560*/  FSEL R34, R32, -INF , !P3 ;  /* 0xff80000020227808 */ /* 0x000fe20005800000 */
[----:B------:R-:W-:Y:S01]  /*2570*/  HMMA.16816.F32 R12, R16, R4, R76 ;  /* 0x00000004100c723c */ /* 0x000fe2000000184c */
[----:B------:R-:W-:Y:S01]  /*2580*/  FSEL R133, R26, -INF , !P3 ;  /* 0xff8000001a857808 */ /* 0x000fe20005800000 */
[----:B------:R-:W-:Y:S01]  /*2590*/  VIADD R10, R0, 0x39 ;  /* 0x00000039000a7836 */ /* 0x000fe20000000000 */
[----:B------:R-:W-:-:S02]  /*25a0*/  FSEL R32, R24, -INF , !P3 ;  /* 0xff80000018207808 */ /* 0x000fc40005800000 */
[-C--:B------:R-:W-:Y:S01]  /*25b0*/  ISETP.GE.AND P3, PT, R3, R40.reuse, PT ;  /* 0x000000280300720c */ /* 0x080fe20003f66270 */
[----:B------:R-:W-:Y:S01]  /*25c0*/  VIADD R3, R0, 0x38 ;  /* 0x0000003800037836 */ /* 0x000fe20000000000 */
[----:B------:R-:W-:Y:S01]  /*25d0*/  FSEL R122, R35, -INF , !P2 ;  /* 0xff800000237a7808 */ /* 0x000fe20005000000 */
[----:B------:R-:W-:Y:S01]  /*25e0*/  HMMA.16816.F32 R16, R16, R6, R72 ;  /* 0x000000061010723c */ /* 0x000fe20000001848 */
[----:B------:R-:W-:Y:S02]  /*25f0*/  FSEL R33, R33, -INF , !P2 ;  /* 0xff80000021217808 */ /* 0x000fe40005000000 */
[----:B------:R-:W-:Y:S02]  /*2600*/  FSEL R129, R27, -INF , !P2 ;  /* 0xff8000001b817808 */ /* 0x000fe40005000000 */
[----:B------:R-:W-:Y:S02]  /*2610*/  FSEL R11, R25, -INF , !P2 ;  /* 0xff800000190b7808 */ /* 0x000fe40005000000 */
[----:B------:R-:W-:-:S02]  /*2620*/  ISETP.GE.AND P2, PT, R3, R40, PT ;  /* 0x000000280300720c */ /* 0x000fc40003f46270 */
[----:B------:R-:W-:Y:S02]  /*2630*/  FMNMX.FTZ R3, R41, R66, !PT ;  /* 0x0000004229037209 */ /* 0x000fe40007810000 */
[----:B------:R-:W-:Y:S02]  /*2640*/  FSEL R204, R31, -INF , !P0 ;  /* 0xff8000001fcc7808 */ /* 0x000fe40004000000 */
[----:B------:R-:W-:Y:S02]  /*2650*/  FSEL R174, R29, -INF , !P0 ;  /* 0xff8000001dae7808 */ /* 0x000fe40004000000 */
[----:B------:R-:W-:Y:S02]  /*2660*/  FSEL R168, R23, -INF , !P0 ;  /* 0xff80000017a87808 */ /* 0x000fe40004000000 */
[----:B------:R-:W-:Y:S01]  /*2670*/  FSEL R155, R21, -INF , !P0 ;  /* 0xff800000159b7808 */ /* 0x000fe20004000000 */
[----:B------:R-:W-:Y:S01]  /*2680*/  BAR.SYNC.DEFER_BLOCKING 0x0 ;  /* 0x0000000000007b1d */ /* 0x000fe20000010000 */
[----:B------:R-:W-:-:S02]  /*2690*/  ISETP.GE.AND P0, PT, R40, 0x41, PT ;  /* 0x000000412800780c */ /* 0x000fc40003f06270 */
[----:B------:R-:W-:Y:S02]  /*26a0*/  FMNMX.FTZ R4, R67, R3, !PT ;  /* 0x0000000343047209 */ /* 0x000fe40007810000 */
[----:B------:R-:W-:Y:S02]  /*26b0*/  FMNMX.FTZ R3, R58, R43, !PT ;  /* 0x0000002b3a037209 */ /* 0x000fe40007810000 */
[----:B------:R-:W-:Y:S02]  /*26c0*/  FMNMX.FTZ R4, R68, R4, !PT ;  /* 0x0000000444047209 */ /* 0x000fe40007810000 */
[----:B------:R-:W-:Y:S02]  /*26d0*/  FMNMX.FTZ R0, R56, R3, !PT ;  /* 0x0000000338007209 */ /* 0x000fe40007810000 */
[----:B------:R-:W-:Y:S02]  /*26e0*/  FMNMX.FTZ R3, R44, R4, !PT ;  /* 0x000000042c037209 */ /* 0x000fe40007810000 */
[----:B------:R-:W-:-:S02]  /*26f0*/  FSEL R196, R30, -INF , !P1 ;  /* 0xff8000001ec47808 */ /* 0x000fc40004800000 */
[----:B------:R-:W-:Y:S02]  /*2700*/  FSEL R169, R22, -INF , !P1 ;  /* 0xff80000016a97808 */ /* 0x000fe40004800000 */
[----:B------:R-:W-:Y:S02]  /*2710*/  FSEL R164, R20, -INF , !P1 ;  /* 0xff80000014a47808 */ /* 0x000fe40004800000 */
[----:B------:R-:W-:Y:S02]  /*2720*/  FSEL R154, R28, -INF , !P1 ;  /* 0xff8000001c9a7808 */ /* 0x000fe40004800000 */
[----:B------:R-:W-:Y:S02]  /*2730*/  FMNMX.FTZ R8, R42, R0, !PT ;  /* 0x000000002a087209 */ /* 0x000fe40007810000 */
[----:B------:R-:W-:Y:S01]  /*2740*/  FMNMX.FTZ R9, R45, R3, !PT ;  /* 0x000000032d097209 */ /* 0x000fe20007810000 */
[----:B------:R-:W-:Y:S06]  /*2750*/  @!P0 BRA `(.L_x_5) ;  /* 0x0000000000548947 */ /* 0x000fec0003800000 */
[----:B------:R-:W-:Y:S01]  /*2760*/  LEA.HI.SX32 R0, R237, 0xfffffffe, 0x1a ;  /* 0xfffffffeed007811 */ /* 0x000fe200078fd2ff */
[----:B------:R-:W-:-:S03]  /*2770*/  ULDC.64 UR6, c[0x0][0x218] ;  /* 0x0000860000067ab9 */ /* 0x000fc60000000a00 */
[----:B------:R-:W-:Y:S01]  /*2780*/  SHF.R.S32.HI R4, RZ, 0x1f, R0 ;  /* 0x0000001fff047819 */ /* 0x000fe20000011400 */
[----:B------:R-:W-:Y:S02]  /*2790*/  IMAD R3, R248, R0, RZ ;  /* 0x00000000f8037224 */ /* 0x000fe400078e02ff */
[----:B------:R-:W-:-:S04]  /*27a0*/  IMAD.WIDE.U32 R6, R0, R241, R242 ;  /* 0x000000f100067225 */ /* 0x000fc800078e00f2 */
[----:B------:R-:W-:Y:S01]  /*27b0*/  IMAD R3, R4, R241, R3 ;  /* 0x000000f104037224 */ /* 0x000fe200078e0203 */
[----:B------:R-:W-:-:S03]  /*27c0*/  LEA R4, P1, R6, UR6, 0x1 ;  /* 0x0000000606047c11 */ /* 0x000fc6000f8208ff */
[----:B------:R-:W-:-:S05]  /*27d0*/  IMAD.IADD R3, R7, 0x1, R3 ;  /* 0x0000000107037824 */ /* 0x000fca00078e0203 */
[----:B------:R-:W-:Y:S02]  /*27e0*/  LEA.HI.X R5, R6, UR7, R3, 0x1, P1 ;  /* 0x0000000706057c11 */ /* 0x000fe400088f0c03 */
[----:B------:R-:W-:-:S03]  /*27f0*/  LEA R6, P1, R159, R4, 0x1 ;  /* 0x000000049f067211 */ /* 0x000fc600078208ff */
[----:B------:R-:W-:Y:S01]  /*2800*/  @!PT LDS RZ, [RZ] ;  /* 0x00000000fffff984 */ /* 0x000fe20000000800 */
[----:B------:R-:W-:Y:S01]  /*2810*/  @!PT LDS RZ, [RZ] ;  /* 0x00000000fffff984 */ /* 0x000fe20000000800 */
[----:B------:R-:W-:Y:S01]  /*2820*/  @!PT LDS RZ, [RZ] ;  /* 0x00000000fffff984 */ /* 0x000fe20000000800 */
[----:B------:R1:W-:Y:S01]  /*2830*/  LDGSTS.E.BYPASS.LTC128B.128 [R221+0x6000], desc[UR14][R4.64] ;  /* 0x0600000004dd7fae */ /* 0x0003e2000b901d4e */
[----:B------:R-:W-:-:S03]  /*2840*/  LEA.HI.X R7, R159, R5, R156, 0x1, P1 ;  /* 0x000000059f077211 */ /* 0x000fc600008f0c9c */
[----:B------:R1:W-:Y:S04]  /*2850*/  LDGSTS.E.BYPASS.LTC128B.128 [R221+0x7000], desc[UR14][R4.64+0x40] ;  /* 0x0700004004dd7fae */ /* 0x0003e8000b901d4e */
[----:B------:R1:W-:Y:S04]  /*2860*/  LDGSTS.E.BYPASS.LTC128B.128 [R221+0x8000], desc[UR14][R4.64+0x80] ;  /* 0x0800008004dd7fae */ /* 0x0003e8000b901d4e */
[----:B------:R1:W-:Y:S04]  /*2870*/  LDGSTS.E.BYPASS.LTC128B.128 [R221+0x6800], desc[UR14][R6.64] ;  /* 0x0680000006dd7fae */ /* 0x0003e8000b901d4e */
[----:B------:R1:W-:Y:S04]  /*2880*/  LDGSTS.E.BYPASS.LTC128B.128 [R221+0x7800], desc[UR14][R6.64+0x40] ;  /* 0x0780004006dd7fae */ /* 0x0003e8000b901d4e */
[----:B------:R1:W-:Y:S04]  /*2890*/  LDGSTS.E.BYPASS.LTC128B.128 [R221+0x8800], desc[UR14][R6.64+0x80] ;  /* 0x0880008006dd7fae */ /* 0x0003e8000b901d4e */
[----:B------:R-:W0:Y:S02]  /*28a0*/  LDGDEPBAR ;  /* 0x00000000000079af */ /* 0x000e240000000000 */
.L_x_5:
[----:B------:R-:W-:Y:S01]  /*28b0*/  FMNMX.FTZ R3, R32, R9, !PT ;  /* 0x0000000920037209 */ /* 0x000fe20007810000 */
[----:B------:R-:W-:Y:S01]  /*28c0*/  ULDC UR5, c[0x0][0x2ec] ;  /* 0x0000bb0000057ab9 */ /* 0x000fe20000000800 */
[----:B------:R-:W-:Y:S01]  /*28d0*/  FMNMX.FTZ R0, R120, R8, !PT ;  /* 0x0000000878007209 */ /* 0x000fe20007810000 */
[----:B------:R-:W-:Y:S01]  /*28e0*/  STL [R1+0x34], R219 ;  /* 0x000034db01007387 */ /* 0x000fe20000100800 */
[----:B-1----:R-:W-:Y:S02]  /*28f0*/  FMNMX.FTZ R4, R11, R3, !PT ;  /* 0x000000030b047209 */ /* 0x002fe40007810000 */
[----:B------:R-:W-:Y:S01]  /*2900*/  FMNMX.FTZ R0, R46, R0, !PT ;  /* 0x000000002e007209 */ /* 0x000fe20007810000 */
[----:B------:R-:W-:Y:S01]  /*2910*/  STL [R1+0x30], R218 ;  /* 0x000030da01007387 */ /* 0x000fe20000100800 */
[----:B------:R-:W-:Y:S02]  /*2920*/  FMNMX.FTZ R4, R154, R4, !PT ;  /* 0x000000049a047209 */ /* 0x000fe40007810000 */
[----:B------:R-:W-:Y:S01]  /*2930*/  FMNMX.FTZ R3, R34, R0, !PT ;  /* 0x0000000022037209 */ /* 0x000fe20007810000 */
[----:B------:R-:W-:Y:S01]  /*2940*/  STL [R1+0x2c], R216 ;  /* 0x00002cd801007387 */ /* 0x000fe20000100800 */
[----:B------:R-:W-:-:S02]  /*2950*/  FSEL R170, R36, -INF , !P6 ;  /* 0xff80000024aa7808 */ /* 0x000fc40007000000 */
[----:B------:R-:W-:Y:S01]  /*2960*/  FMNMX.FTZ R0, R64, R59, !PT ;  /* 0x0000003b40007209 */ /* 0x000fe20007810000 */
[----:B------:R-:W-:Y:S01]  /*2970*/  STL [R1+0x28], R185 ;  /* 0x000028b901007387 */ /* 0x000fe20000100800 */
[----:B------:R-:W-:Y:S02]  /*2980*/  FMNMX.FTZ R4, R174, R4, !PT ;  /* 0x00000004ae047209 */ /* 0x000fe40007810000 */
[----:B------:R-:W-:Y:S01]  /*2990*/  FSEL R172, R37, -INF , !P5 ;  /* 0xff80000025ac7808 */ /* 0x000fe20006800000 */
[----:B------:R-:W-:Y:S01]  /*29a0*/  STL [R1+0x24], R184 ;  /* 0x000024b801007387 */ /* 0x000fe20000100800 */
[----:B------:R-:W-:Y:S02]  /*29b0*/  FMNMX.FTZ R0, R57, R0, !PT ;  /* 0x0000000039007209 */ /* 0x000fe40007810000 */
[----:B------:R-:W-:Y:S02]  /*29c0*/  FMNMX.FTZ R4, R170, R4, !PT ;  /* 0x00000004aa047209 */ /* 0x000fe40007810000 */
[----:B------:R-:W-:-:S02]  /*29d0*/  FSEL R173, R12, -INF , !P4 ;  /* 0xff8000000cad7808 */ /* 0x000fc40006000000 */
[----:B------:R-:W-:Y:S02]  /*29e0*/  FMNMX.FTZ R3, R33, R3, !PT ;  /* 0x0000000321037209 */ /* 0x000fe40007810000 */
[----:B------:R-:W-:Y:S02]  /*29f0*/  FMNMX.FTZ R0, R65, R0, !PT ;  /* 0x0000000041007209 */ /* 0x000fe40007810000 */
[----:B------:R-:W-:Y:S02]  /*2a00*/  FMNMX.FTZ R4, R172, R4, !PT ;  /* 0x00000004ac047209 */ /* 0x000fe40007810000 */
[----:B------:R-:W-:Y:S02]  /*2a10*/  FSEL R175, R13, -INF , !P3 ;  /* 0xff8000000daf7808 */ /* 0x000fe40005800000 */
[----:B------:R-:W-:Y:S02]  /*2a20*/  FMNMX.FTZ R3, R164, R3, !PT ;  /* 0x00000003a4037209 */ /* 0x000fe40007810000 */
[----:B------:R-:W-:-:S02]  /*2a30*/  FMNMX.FTZ R0, R123, R0, !PT ;  /* 0x000000007b007209 */ /* 0x000fc40007810000 */
[----:B------:R-:W-:Y:S02]  /*2a40*/  FMNMX.FTZ R4, R173, R4, !PT ;  /* 0x00000004ad047209 */ /* 0x000fe40007810000 */
[----:B------:R-:W-:Y:S02]  /*2a50*/  ISETP.GE.AND P1, PT, R10, R40, PT ;  /* 0x000000280a00720c */ /* 0x000fe40003f26270 */
[----:B------:R-:W-:Y:S02]  /*2a60*/  FSEL R152, R48, -INF , !P6 ;  /* 0xff80000030987808 */ /* 0x000fe40007000000 */
[----:B------:R-:W-:Y:S02]  /*2a70*/  FMNMX.FTZ R3, R155, R3, !PT ;  /* 0x000000039b037209 */ /* 0x000fe40007810000 */
[----:B------:R-:W-:Y:S02]  /*2a80*/  FSEL R171, R16, -INF , !P2 ;  /* 0xff80000010ab7808 */ /* 0x000fe40005000000 */
[----:B------:R-:W-:-:S02]  /*2a90*/  FMNMX.FTZ R0, R121, R0, !PT ;  /* 0x0000000079007209 */ /* 0x000fc40007810000 */
[----:B------:R-:W-:Y:S02]  /*2aa0*/  FMNMX.FTZ R4, R175, R4, !PT ;  /* 0x00000004af047209 */ /* 0x000fe40007810000 */
[----:B------:R-:W-:Y:S02]  /*2ab0*/  FSEL R138, R49, -INF , !P5 ;  /* 0xff800000318a7808 */ /* 0x000fe40006800000 */
[----:B------:R-:W-:Y:S02]  /*2ac0*/  FMNMX.FTZ R3, R152, R3, !PT ;  /* 0x0000000398037209 */ /* 0x000fe40007810000 */
[----:B------:R-:W-:Y:S02]  /*2ad0*/  FSEL R187, R17, -INF , !P1 ;  /* 0xff80000011bb7808 */ /* 0x000fe40004800000 */
[----:B------:R-:W-:Y:S02]  /*2ae0*/  FMNMX.FTZ R0, R47, R0, !PT ;  /* 0x000000002f007209 */ /* 0x000fe40007810000 */
[----:B------:R-:W-:-:S02]  /*2af0*/  FMNMX.FTZ R4, R171, R4, !PT ;  /* 0x00000004ab047209 */ /* 0x000fc40007810000 */
[----:B------:R-:W-:Y:S02]  /*2b00*/  FSEL R228, R60, -INF , !P4 ;  /* 0xff8000003ce47808 */ /* 0x000fe40006000000 */
[----:B------:R-:W-:Y:S02]  /*2b10*/  FMNMX.FTZ R3, R138, R3, !PT ;  /* 0x000000038a037209 */ /* 0x000fe40007810000 */
[----:B------:R-:W-:Y:S02]  /*2b20*/  FMNMX.FTZ R0, R122, R0, !PT ;  /* 0x000000007a007209 */ /* 0x000fe40007810000 */
[----:B------:R-:W-:Y:S02]  /*2b30*/  FMNMX.FTZ R4, R187, R4, !PT ;  /* 0x00000004bb047209 */ /* 0x000fe40007810000 */
[----:B------:R-:W-:Y:S02]  /*2b40*/  FSEL R229, R61, -INF , !P3 ;  /* 0xff8000003de57808 */ /* 0x000fe40005800000 */
[----:B------:R-:W-:Y:S01]  /*2b50*/  FMNMX.FTZ R3, R228, R3, !PT ;  /* 0x00000003e4037209 */ /* 0x000fe20007810000 */
[----:B------:R-:W1:Y:S01]  /*2b60*/  SHFL.BFLY PT, R136, R4, 0x2, 0x1f ;  /* 0x0c401f0004887f89 */ /* 0x000e6200000e0000 */
[----:B------:R-:W-:-:S02]  /*2b70*/  FMNMX.FTZ R0, R169, R0, !PT ;  /* 0x00000000a9007209 */ /* 0x000fc40007810000 */
[----:B------:R-:W-:Y:S02]  /*2b80*/  FSEL R215, R52, -INF , !P2 ;  /* 0xff80000034d77808 */ /* 0x000fe40005000000 */
[----:B------:R-:W-:Y:S02]  /*2b90*/  FMNMX.FTZ R3, R229, R3, !PT ;  /* 0x00000003e5037209 */ /* 0x000fe40007810000 */
[----:B------:R-:W-:Y:S02]  /*2ba0*/  FSEL R128, R50, -INF , !P6 ;  /* 0xff80000032807808 */ /* 0x000fe40007000000 */
[----:B------:R-:W-:Y:S02]  /*2bb0*/  FMNMX.FTZ R0, R168, R0, !PT ;  /* 0x00000000a8007209 */ /* 0x000fe40007810000 */
[----:B------:R-:W-:Y:S02]  /*2bc0*/  FSEL R214, R53, -INF , !P1 ;  /* 0xff80000035d67808 */ /* 0x000fe40004800000 */
[----:B------:R-:W-:-:S02]  /*2bd0*/  FMNMX.FTZ R3, R215, R3, !PT ;  /* 0x00000003d7037209 */ /* 0x000fc40007810000 */
[----:B------:R-:W-:Y:S02]  /*2be0*/  FSEL R130, R51, -INF , !P5 ;  /* 0xff80000033827808 */ /* 0x000fe40006800000 */
[----:B------:R-:W-:Y:S02]  /*2bf0*/  FMNMX.FTZ R0, R128, R0, !PT ;  /* 0x0000000080007209 */ /* 0x000fe40007810000 */
[----:B------:R-:W-:Y:S02]  /*2c00*/  FMNMX.FTZ R3, R214, R3, !PT ;  /* 0x00000003d6037209 */ /* 0x000fe40007810000 */
[----:B------:R-:W-:Y:S02]  /*2c10*/  FSEL R222, R62, -INF , !P4 ;  /* 0xff8000003ede7808 */ /* 0x000fe40006000000 */
[----:B------:R-:W-:Y:S01]  /*2c20*/  FMNMX.FTZ R0, R130, R0, !PT ;  /* 0x0000000082007209 */ /* 0x000fe20007810000 */
[----:B------:R-:W2:Y:S01]  /*2c30*/  SHFL.BFLY PT, R134, R3, 0x2, 0x1f ;  /* 0x0c401f0003867f89 */ /* 0x000ea200000e0000 */
[----:B------:R-:W-:-:S02]  /*2c40*/  FSEL R223, R63, -INF , !P3 ;  /* 0xff8000003fdf7808 */ /* 0x000fc40005800000 */
[----:B------:R-:W-:Y:S02]  /*2c50*/  FMNMX.FTZ R0, R222, R0, !PT ;  /* 0x00000000de007209 */ /* 0x000fe40007810000 */
[----:B------:R-:W-:Y:S02]  /*2c60*/  FSEL R231, R54, -INF , !P2 ;  /* 0xff80000036e77808 */ /* 0x000fe40005000000 */
[----:B------:R-:W-:Y:S02]  /*2c70*/  FMNMX.FTZ R0, R223, R0, !PT ;  /* 0x00000000df007209 */ /* 0x000fe40007810000 */
[----:B------:R-:W-:Y:S02]  /*2c80*/  FSEL R233, R55, -INF , !P1 ;  /* 0xff80000037e97808 */ /* 0x000fe40004800000 */
[----:B------:R-:W-:Y:S02]  /*2c90*/  FMNMX.FTZ R0, R231, R0, !PT ;  /* 0x00000000e7007209 */ /* 0x000fe40007810000 */
[----:B-1----:R-:W-:-:S02]  /*2ca0*/  FMNMX.FTZ R136, R4, R136, !PT ;  /* 0x0000008804887209 */ /* 0x002fc40007810000 */
[----:B------:R-:W-:Y:S02]  /*2cb0*/  FMNMX.FTZ R0, R233, R0, !PT ;  /* 0x00000000e9007209 */ /* 0x000fe40007810000 */
[----:B------:R-:W-:Y:S01]  /*2cc0*/  FSEL R153, R38, -INF , !P6 ;  /* 0xff80000026997808 */ /* 0x000fe20007000000 */
[----:B------:R-:W1:Y:S01]  /*2cd0*/  SHFL.BFLY PT, R4, R136, 0x1, 0x1f ;  /* 0x0c201f0088047f89 */ /* 0x000e6200000e0000 */
[----:B------:R-:W-:Y:S02]  /*2ce0*/  FSEL R131, R39, -INF , !P5 ;  /* 0xff80000027837808 */ /* 0x000fe40006800000 */
[----:B------:R-:W-:Y:S01]  /*2cf0*/  FSEL R14, R14, -INF , !P4 ;  /* 0xff8000000e0e7808 */ /* 0x000fe20006000000 */
[----:B------:R-:W3:Y:S01]  /*2d00*/  SHFL.BFLY PT, R5, R0, 0x2, 0x1f ;  /* 0x0c401f0000057f89 */ /* 0x000ee200000e0000 */
[----:B------:R-:W-:Y:S02]  /*2d10*/  FSEL R230, R15, -INF , !P3 ;  /* 0xff8000000fe67808 */ /* 0x000fe40005800000 */
[----:B--2---:R-:W-:-:S02]  /*2d20*/  FMNMX.FTZ R134, R3, R134, !PT ;  /* 0x0000008603867209 */ /* 0x004fc40007810000 */
[----:B------:R-:W-:Y:S02]  /*2d30*/  FMNMX.FTZ R3, R70, R69, !PT ;  /* 0x0000004546037209 */ /* 0x000fe40007810000 */
[----:B------:R-:W-:Y:S01]  /*2d40*/  FSEL R232, R18, -INF , !P2 ;  /* 0xff80000012e87808 */ /* 0x000fe20005000000 */
[----:B------:R-:W2:Y:S01]  /*2d50*/  SHFL.BFLY PT, R6, R134, 0x1, 0x1f ;  /* 0x0c201f0086067f89 */ /* 0x000ea200000e0000 */
[----:B------:R-:W-:Y:S02]  /*2d60*/  FMNMX.FTZ R3, R80, R3, !PT ;  /* 0x0000000350037209 */ /* 0x000fe40007810000 */
[----:B------:R-:W-:Y:S02]  /*2d70*/  FSEL R234, R19, -INF , !P1 ;  /* 0xff80000013ea7808 */ /* 0x000fe40004800000 */
[----:B------:R-:W-:-:S04]  /*2d80*/  FMNMX.FTZ R3, R71, R3, !PT ;  /* 0x0000000347037209 */ /* 0x000fc80007810000 */
[----:B------:R-:W-:Y:S02]  /*2d90*/  FMNMX.FTZ R3, R148, R3, !PT ;  /* 0x0000000394037209 */ /* 0x000fe40007810000 */
[----:B-1----:R-:W-:Y:S02]  /*2da0*/  FMNMX.FTZ R136, R136, R4, !PT ;  /* 0x0000000488887209 */ /* 0x002fe40007810000 */
[----:B---3--:R-:W-:Y:S02]  /*2db0*/  FMNMX.FTZ R5, R0, R5, !PT ;  /* 0x0000000500057209 */ /* 0x008fe40007810000 */
[----:B------:R-:W-:Y:S01]  /*2dc0*/  FMNMX.FTZ R0, R137, R3, !PT ;  /* 0x0000000389007209 */ /* 0x000fe20007810000 */
[C---:B------:R-:W-:Y:S01]  /*2dd0*/  FMUL.FTZ R3, R136.reuse, UR5 ;  /* 0x0000000588037c20 */ /* 0x040fe20008410000 */
[----:B------:R-:W-:Y:S01]  /*2de0*/  FSETP.NEU.FTZ.AND P6, PT, R136, -INF , PT ;  /* 0xff8000008800780b */ /* 0x000fe20003fdd000 */
[----:B------:R-:W1:Y:S01]  /*2df0*/  SHFL.BFLY PT, R132, R5, 0x1, 0x1f ;  /* 0x0c201f0005847f89 */ /* 0x000e6200000e0000 */
[----:B------:R-:W-:-:S02]  /*2e00*/  FMNMX.FTZ R0, R133, R0, !PT ;  /* 0x0000000085007209 */ /* 0x000fc40007810000 */
[----:B------:R-:W-:Y:S02]  /*2e10*/  FSEL R3, R3, RZ, P6 ;  /* 0x000000ff03037208 */ /* 0x000fe40003000000 */
[----:B------:R-:W-:Y:S02]  /*2e20*/  FMNMX.FTZ R0, R129, R0, !PT ;  /* 0x0000000081007209 */ /* 0x000fe40007810000 */
[----:B--2---:R-:W-:Y:S01]  /*2e30*/  FMNMX.FTZ R134, R134, R6, !PT ;  /* 0x0000000686867209 */ /* 0x004fe20007810000 */
[----:B------:R-:W-:Y:S01]  /*2e40*/  FFMA.FTZ R4, R41, UR5, -R3 ;  /* 0x0000000529047c23 */ /* 0x000fe20008010803 */
[----:B------:R-:W-:Y:S02]  /*2e50*/  FMNMX.FTZ R0, R196, R0, !PT ;  /* 0x00000000c4007209 */ /* 0x000fe40007810000 */
[C---:B------:R-:W-:Y:S01]  /*2e60*/  FSETP.NEU.FTZ.AND P6, PT, R134.reuse, -INF , PT ;  /* 0xff8000008600780b */ /* 0x040fe20003fdd000 */
[----:B------:R2:W-:Y:S01]  /*2e70*/  MUFU.EX2 R218, R4 ;  /* 0x0000000400da7308 */ /* 0x0005e20000000800 */
[----:B------:R-:W-:-:S05]  /*2e80*/  FMUL.FTZ R13, R134, UR5 ;  /* 0x00000005860d7c20 */ /* 0x000fca0008410000 */
[----:B------:R-:W-:Y:S02]  /*2e90*/  FSEL R13, R13, RZ, P6 ;  /* 0x000000ff0d0d7208 */ /* 0x000fe40003000000 */
[----:B-1----:R-:W-:Y:S01]  /*2ea0*/  FMNMX.FTZ R132, R5, R132, !PT ;  /* 0x0000008405847209 */ /* 0x002fe20007810000 */
[----:B------:R-:W-:-:S03]  /*2eb0*/  IMAD R5, R160, 0x20, R158 ;  /* 0x00000020a0057824 */ /* 0x000fc600078e029e */
[C---:B------:R-:W-:Y:S01]  /*2ec0*/  FSETP.NEU.FTZ.AND P1, PT, R132.reuse, -INF , PT ;  /* 0xff8000008400780b */ /* 0x040fe20003f3d000 */
[----:B------:R-:W-:Y:S01]  /*2ed0*/  FMUL.FTZ R12, R132, UR5 ;  /* 0x00000005840c7c20 */ /* 0x000fe20008410000 */
[----:B--2---:R-:W-:Y:S01]  /*2ee0*/  FMNMX.FTZ R4, R204, R0, !PT ;  /* 0x00000000cc047209 */ /* 0x004fe20007810000 */
[----:B------:R-:W-:-:S03]  /*2ef0*/  FFMA.FTZ R0, R58, UR5, -R13 ;  /* 0x000000053a007c23 */ /* 0x000fc6000801080d */
[----:B------:R-:W-:Y:S01]  /*2f00*/  FMNMX.FTZ R4, R153, R4, !PT ;  /* 0x0000000499047209 */ /* 0x000fe20007810000 */
[----:B------:R1:W-:Y:S01]  /*2f10*/  MUFU.EX2 R205, R0 ;  /* 0x0000000000cd7308 */ /* 0x0003e20000000800 */
[----:B------:R-:W-:Y:S02]  /*2f20*/  FSEL R12, R12, RZ, P1 ;  /* 0x000000ff0c0c7208 */ /* 0x000fe40000800000 */
[----:B------:R-:W-:-:S04]  /*2f30*/  FMNMX.FTZ R4, R131, R4, !PT ;  /* 0x0000000483047209 */ /* 0x000fc80007810000 */
[----:B------:R-:W-:-:S04]  /*2f40*/  FMNMX.FTZ R4, R14, R4, !PT ;  /* 0x000000040e047209 */ /* 0x000fc80007810000 */
[----:B------:R-:W-:-:S04]  /*2f50*/  FMNMX.FTZ R4, R230, R4, !PT ;  /* 0x00000004e6047209 */ /* 0x000fc80007810000 */
[----:B------:R-:W-:Y:S01]  /*2f60*/  FMNMX.FTZ R4, R232, R4, !PT ;  /* 0x00000004e8047209 */ /* 0x000fe20007810000 */
[----:B-1----:R-:W-:-:S03]  /*2f70*/  FFMA.FTZ R0, R43, UR5, -R13 ;  /* 0x000000052b007c23 */ /* 0x002fc6000801080d */
[----:B------:R-:W-:Y:S01]  /*2f80*/  FMNMX.FTZ R4, R234, R4, !PT ;  /* 0x00000004ea047209 */ /* 0x000fe20007810000 */
[----:B------:R1:W-:Y:S04]  /*2f90*/  MUFU.EX2 R236, R0 ;  /* 0x0000000000ec7308 */ /* 0x0003e80000000800 */
[----:B------:R-:W2:Y:S01]  /*2fa0*/  SHFL.BFLY PT, R6, R4, 0x2, 0x1f ;  /* 0x0c401f0004067f89 */ /* 0x000ea200000e0000 */
[----:B-1----:R-:W-:-:S04]  /*2fb0*/  FFMA.FTZ R0, R56, UR5, -R13 ;  /* 0x0000000538007c23 */ /* 0x002fc8000801080d */
[----:B------:R1:W-:Y:S02]  /*2fc0*/  MUFU.EX2 R207, R0 ;  /* 0x0000000000cf7308 */ /* 0x0003e40000000800 */
[----:B-1----:R-:W-:-:S06]  /*2fd0*/  FFMA.FTZ R0, R42, UR5, -R13 ;  /* 0x000000052a007c23 */ /* 0x002fcc000801080d */
[----:B------:R1:W-:Y:S02]  /*2fe0*/  MUFU.EX2 R235, R0 ;  /* 0x0000000000eb7308 */ /* 0x0003e40000000800 */
[----:B-1----:R-:W-:Y:S01]  /*2ff0*/  IADD3 R0, R157, R5, RZ ;  /* 0x000000059d007210 */ /* 0x002fe20007ffe0ff */
[----:B------:R-:W-:-:S03]  /*3000*/  FFMA.FTZ R5, R64, UR5, -R12 ;  /* 0x0000000540057c23 */ /* 0x000fc6000801080c */
[----:B------:R-:W-:Y:S01]  /*3010*/  LEA R139, R0, UR4, 0x1 ;  /* 0x00000004008b7c11 */ /* 0x000fe2000f8e08ff */
[--C-:B------:R-:W-:Y:S01]  /*3020*/  FFMA.FTZ R0, R59, UR5, -R12.reuse ;  /* 0x000000053b007c23 */ /* 0x100fe2000801080c */
[----:B------:R-:W-:Y:S03]  /*3030*/  MUFU.EX2 R206, R5 ;  /* 0x0000000500ce7308 */ /* 0x000fe60000000800 */
[----:B------:R-:W-:Y:S02]  /*3040*/  IMAD R217, R2, 0x2, R139 ;  /* 0x0000000202d97824 */ /* 0x000fe400078e028b */
[--C-:B------:R-:W-:Y:S01]  /*3050*/  FFMA.FTZ R2, R65, UR5, -R12.reuse ;  /* 0x0000000541027c23 */ /* 0x100fe2000801080c */
[----:B------:R-:W-:Y:S02]  /*3060*/  LDSM.16.MT88.4 R16, [R139+0x9000] ;  /* 0x009000008b10783b */ /* 0x000fe40000004200 */
[----:B------:R1:W3:Y:S02]  /*3070*/  MUFU.EX2 R179, R0 ;  /* 0x0000000000b37308 */ /* 0x0002e40000000800 */
[----:B------:R-:W4:Y:S04]  /*3080*/  LDSM.16.MT88.4 R20, [R217+0x9000] ;  /* 0x00900000d914783b */ /* 0x000f280000004200 */
[----:B------:R-:W-:Y:S02]  /*3090*/  LDSM.16.MT88.4 R24, [R139+0xa000] ;  /* 0x00a000008b18783b */ /* 0x000fe40000004200 */
[----:B------:R2:W-:Y:S02]  /*30a0*/  MUFU.EX2 R165, R2 ;  /* 0x0000000200a57308 */ /* 0x0005e40000000800 */
[----:B------:R-:W-:Y:S04]  /*30b0*/  LDSM.16.MT88.4 R36, [R217+0xa000] ;  /* 0x00a00000d924783b */ /* 0x000fe80000004200 */
[----:B------:R-:W-:Y:S01]  /*30c0*/  LDSM.16.MT88.4 R48, [R217+0xb000] ;  /* 0x00b00000d930783b */ /* 0x000fe20000004200 */
[----:B-1----:R-:W-:-:S03]  /*30d0*/  FFMA.FTZ R0, R57, UR5, -R12 ;  /* 0x0000000539007c23 */ /* 0x002fc6000801080c */
[----:B------:R-:W-:Y:S01]  /*30e0*/  LDSM.16.MT88.4 R40, [R139+0xb000] ;  /* 0x00b000008b28783b */ /* 0x000fe20000004200 */
[----:B---3--:R-:W-:Y:S01]  /*30f0*/  F2FP.F16.F32.PACK_AB R5, R179, R206 ;  /* 0x000000ceb305723e */ /* 0x008fe200000000ff */
[----:B------:R1:W3:Y:S02]  /*3100*/  MUFU.EX2 R216, R0 ;  /* 0x0000000000d87308 */ /* 0x0002e40000000800 */
[----:B------:R-:W-:Y:S01]  /*3110*/  LDSM.16.MT88.4 R28, [R217+0xa400] ;  /* 0x00a40000d91c783b */ /* 0x000fe20000004200 */
[----:B--2---:R-:W-:-:S05]  /*3120*/  FFMA.FTZ R2, R66, UR5, -R3 ;  /* 0x0000000542027c23 */ /* 0x004fca0008010803 */
[----:B------:R2:W4:Y:S01]  /*3130*/  MUFU.EX2 R219, R2 ;  /* 0x0000000200db7308 */ /* 0x0005220000000800 */
[----:B-1----:R-:W-:Y:S02]  /*3140*/  FMNMX.FTZ R0, R4, R6, !PT ;  /* 0x0000000604007209 */ /* 0x002fe40007810000 */
[----:B------:R-:W-:Y:S02]  /*3150*/  F2FP.F16.F32.PACK_AB R4, R236, R205 ;  /* 0x000000cdec04723e */ /* 0x000fe400000000ff */
[----:B------:R-:W-:Y:S01]  /*3160*/  F2FP.F16.F32.PACK_AB R6, R235, R207 ;  /* 0x000000cfeb06723e */ /* 0x000fe200000000ff */
[----:B------:R-:W1:Y:S01]  /*3170*/  SHFL.BFLY PT, R8, R0, 0x1, 0x1f ;  /* 0x0c201f0000087f89 */ /* 0x000e6200000e0000 */
[----:B---3--:R-:W-:Y:S01]  /*3180*/  F2FP.F16.F32.PACK_AB R7, R165, R216 ;  /* 0x000000d8a507723e */ /* 0x008fe200000000ff */
[----:B--2---:R-:W-:-:S04]  /*3190*/  FFMA.FTZ R2, R67, UR5, -R3 ;  /* 0x0000000543027c23 */ /* 0x004fc80008010803 */
[----:B------:R2:W-:Y:S02]  /*31a0*/  MUFU.EX2 R194, R2 ;  /* 0x0000000200c27308 */ /* 0x0005e40000000800 */
[C---:B----4-:R-:W-:Y:S06]  /*31b0*/  HMMA.16816.F32 R112, R4.reuse, R20, RZ ;  /* 0x000000140470723c */ /* 0x050fec00000018ff */
[C---:B------:R-:W-:Y:S06]  /*31c0*/  HMMA.16816.F32 R88, R4.reuse, R22, RZ ;  /* 0x000000160458723c */ /* 0x040fec00000018ff */
[----:B------:R-:W-:Y:S01]  /*31d0*/  HMMA.16816.F32 R116, R4, R16, RZ ;  /* 0x000000100474723c */ /* 0x000fe200000018ff */
[----:B--2---:R-:W-:Y:S01]  /*31e0*/  FFMA.FTZ R2, R68, UR5, -R3 ;  /* 0x0000000544027c23 */ /* 0x004fe20008010803 */
[----:B-1----:R-:W-:-:S04]  /*31f0*/  FMNMX.FTZ R135, R0, R8, !PT ;  /* 0x0000000800877209 */ /* 0x002fc80007810000 */
[C---:B------:R-:W-:Y:S01]  /*3200*/  HMMA.16816.F32 R92, R4.reuse, R18, RZ ;  /* 0x00000012045c723c */ /* 0x040fe200000018ff */
[----:B------:R-:W-:Y:S01]  /*3210*/  F2FP.F16.F32.PACK_AB R8, R219, R218 ;  /* 0x000000dadb08723e */ /* 0x000fe200000000ff */
[----:B------:R1:W2:Y:S01]  /*3220*/  MUFU.EX2 R185, R2 ;  /* 0x0000000200b97308 */ /* 0x0002a20000000800 */
[C---:B------:R-:W-:Y:S01]  /*3230*/  FSETP.NEU.FTZ.AND P1, PT, R135.reuse, -INF , PT ;  /* 0xff8000008700780b */ /* 0x040fe20003f3d000 */
[----:B------:R-:W-:Y:S02]  /*3240*/  FMUL.FTZ R0, R135, UR5 ;  /* 0x0000000587007c20 */ /* 0x000fe40008410000 */
[----:B------:R-:W-:Y:S03]  /*3250*/  HMMA.16816.F32 R108, R4, R24, RZ ;  /* 0x00000018046c723c */ /* 0x000fe600000018ff */
[----:B------:R-:W-:-:S03]  /*3260*/  FSEL R0, R0, RZ, P1 ;  /* 0x000000ff00007208 */ /* 0x000fc60000800000 */
[C---:B------:R-:W-:Y:S06]  /*3270*/  HMMA.16816.F32 R84, R4.reuse, R26, RZ ;  /* 0x0000001a0454723c */ /* 0x040fec00000018ff */
[----:B------:R-:W-:Y:S01]  /*3280*/  HMMA.16816.F32 R104, R4, R36, RZ ;  /* 0x000000240468723c */ /* 0x000fe200000018ff */
[----:B-1----:R-:W-:Y:S01]  /*3290*/  FFMA.FTZ R2, R44, UR5, -R3 ;  /* 0x000000052c027c23 */ /* 0x002fe20008010803 */
[----:B--2---:R-:W-:-:S03]  /*32a0*/  F2FP.F16.F32.PACK_AB R10, R185, R194 ;  /* 0x000000c2b90a723e */ /* 0x004fc600000000ff */
[----:B------:R1:W-:Y:S01]  /*32b0*/  MUFU.EX2 R238, R2 ;  /* 0x0000000200ee7308 */ /* 0x0003e20000000800 */
[C---:B------:R-:W-:Y:S06]  /*32c0*/  HMMA.16816.F32 R100, R4.reuse, R40, RZ ;  /* 0x000000280464723c */ /* 0x040fec00000018ff */
[C---:B------:R-:W-:Y:S06]  /*32d0*/  HMMA.16816.F32 R96, R4.reuse, R48, RZ ;  /* 0x000000300460723c */ /* 0x040fec00000018ff */
[----:B------:R-:W-:Y:S01]  /*32e0*/  HMMA.16816.F32 R76, R4, R42, RZ ;  /* 0x0000002a044c723c */ /* 0x000fe200000018ff */
[----:B-1----:R-:W-:-:S05]  /*32f0*/  FFMA.FTZ R2, R45, UR5, -R3 ;  /* 0x000000052d027c23 */ /* 0x002fca0008010803 */
[----:B------:R-:W-:Y:S01]  /*3300*/  HMMA.16816.F32 R72, R4, R50, RZ ;  /* 0x000000320448723c */ /* 0x000fe200000018ff */
[----:B------:R1:W-:Y:S02]  /*3310*/  MUFU.EX2 R191, R2 ;  /* 0x0000000200bf7308 */ /* 0x0003e40000000800 */
[----:B-1----:R-:W-:-:S06]  /*3320*/  FFMA.FTZ R2, R70, UR5, -R0 ;  /* 0x0000000546027c23 */ /* 0x002fcc0008010800 */
[----:B------:R1:W-:Y:S02]  /*3330*/  MUFU.EX2 R180, R2 ;  /* 0x0000000200b47308 */ /* 0x0003e40000000800 */
[----:B-1----:R-:W-:-:S06]  /*3340*/  FFMA.FTZ R2, R69, UR5, -R0 ;  /* 0x0000000545027c23 */ /* 0x002fcc0008010800 */
[----:B------:R1:W2:Y:S02]  /*3350*/  MUFU.EX2 R193, R2 ;  /* 0x0000000200c17308 */ /* 0x0002a40000000800 */
[--C-:B-1----:R-:W-:Y:S01]  /*3360*/  FFMA.FTZ R2, R80, UR5, -R0.reuse ;  /* 0x0000000550027c23 */ /* 0x102fe20008010800 */
[----:B--2---:R-:W-:Y:S01]  /*3370*/  F2FP.F16.F32.PACK_AB R9, R193, R180 ;  /* 0x000000b4c109723e */ /* 0x004fe200000000ff */
[----:B------:R-:W-:Y:S04]  /*3380*/  HMMA.16816.F32 R80, R4, R38, RZ ;  /* 0x000000260450723c */ /* 0x000fe800000018ff */
[----:B------:R1:W-:Y:S02]  /*3390*/  MUFU.EX2 R15, R2 ;  /* 0x00000002000f7308 */ /* 0x0003e40000000800 */
[----:B-1----:R-:W-:-:S06]  /*33a0*/  FFMA.FTZ R2, R71, UR5, -R0 ;  /* 0x0000000547027c23 */ /* 0x002fcc0008010800 */
[----:B------:R1:W2:Y:S02]  /*33b0*/  MUFU.EX2 R184, R2 ;  /* 0x0000000200b87308 */ /* 0x0002a40000000800 */
[----:B-1----:R-:W-:-:S06]  /*33c0*/  FFMA.FTZ R2, R32, UR5, -R3 ;  /* 0x0000000520027c23 */ /* 0x002fcc0008010803 */
[----:B------:R1:W-:Y:S02]  /*33d0*/  MUFU.EX2 R195, R2 ;  /* 0x0000000200c37308 */ /* 0x0003e40000000800 */
[----:B-1----:R-:W-:Y:S01]  /*33e0*/  FFMA.FTZ R2, R11, UR5, -R3 ;  /* 0x000000050b027c23 */ /* 0x002fe20008010803 */
[----:B--2---:R-:W-:-:S05]  /*33f0*/  F2FP.F16.F32.PACK_AB R11, R184, R15 ;  /* 0x0000000fb80b723e */ /* 0x004fca00000000ff */
[----:B------:R1:W-:Y:S02]  /*3400*/  MUFU.EX2 R188, R2 ;  /* 0x0000000200bc7308 */ /* 0x0003e40000000800 */
[C---:B------:R-:W-:Y:S06]  /*3410*/  HMMA.16816.F32 R64, R8.reuse, R20, RZ ;  /* 0x000000140840723c */ /* 0x040fec00000018ff */
[C---:B------:R-:W-:Y:S01]  /*3420*/  HMMA.16816.F32 R140, R8.reuse, R22, RZ ;  /* 0x00000016088c723c */ /* 0x040fe200000018ff */
[----:B------:R-:W-:Y:S05]  /*3430*/  LDSM.16.MT88.4 R20, [R139+0x9400] ;  /* 0x009400008b14783b */ /* 0x000fea0000004200 */
[----:B------:R-:W-:Y:S01]  /*3440*/  HMMA.16816.F32 R68, R8, R16, RZ ;  /* 0x000000100844723c */ /* 0x000fe200000018ff */
[----:B-1----:R-:W-:-:S04]  /*3450*/  FFMA.FTZ R2, R120, UR5, -R13 ;  /* 0x0000000578027c23 */ /* 0x002fc8000801080d */
[----:B------:R1:W-:Y:S01]  /*3460*/  MUFU.EX2 R156, R2 ;  /* 0x00000002009c7308 */ /* 0x0003e20000000800 */
[C---:B------:R-:W-:Y:S01]  /*3470*/  HMMA.16816.F32 R124, R8.reuse, R18, RZ ;  /* 0x00000012087c723c */ /* 0x040fe200000018ff */
[----:B------:R-:W2:Y:S05]  /*3480*/  LDSM.16.MT88.4 R16, [R217+0x9400] ;  /* 0x00940000d910783b */ /* 0x000eaa0000004200 */
[C---:B------:R-:W-:Y:S06]  /*3490*/  HMMA.16816.F32 R60, R8.reuse, R24, RZ ;  /* 0x00000018083c723c */ /* 0x040fec00000018ff */
[----:B------:R-:W-:Y:S01]  /*34a0*/  HMMA.16816.F32 R144, R8, R26, RZ ;  /* 0x0000001a0890723c */ /* 0x000fe200000018ff */
[----:B------:R-:W3:Y:S01]  /*34b0*/  LDSM.16.MT88.4 R24, [R139+0xa400] ;  /* 0x00a400008b18783b */ /* 0x000ee20000004200 */
[----:B-1----:R-:W-:-:S04]  /*34c0*/  FFMA.FTZ R2, R46, UR5, -R13 ;  /* 0x000000052e027c23 */ /* 0x002fc8000801080d */
[C---:B------:R-:W-:Y:S01]  /*34d0*/  HMMA.16816.F32 R56, R8.reuse, R36, RZ ;  /* 0x000000240838723c */ /* 0x040fe200000018ff */
[----:B------:R1:W4:Y:S05]  /*34e0*/  MUFU.EX2 R198, R2 ;  /* 0x0000000200c67308 */ /* 0x00032a0000000800 */
[C---:B------:R-:W-:Y:S06]  /*34f0*/  HMMA.16816.F32 R52, R8.reuse, R40, RZ ;  /* 0x000000280834723c */ /* 0x040fec00000018ff */
[----:B------:R-:W-:Y:S01]  /*3500*/  HMMA.16816.F32 R160, R8, R50, RZ ;  /* 0x0000003208a0723c */ /* 0x000fe200000018ff */
[----:B-1----:R-:W-:Y:S01]  /*3510*/  FFMA.FTZ R2, R34, UR5, -R13 ;  /* 0x0000000522027c23 */ /* 0x002fe2000801080d */
[----:B----4-:R-:W-:-:S03]  /*3520*/  F2FP.F16.F32.PACK_AB R4, R198, R156 ;  /* 0x0000009cc604723e */ /* 0x010fc600000000ff */
[----:B------:R1:W-:Y:S02]  /*3530*/  MUFU.EX2 R190, R2 ;  /* 0x0000000200be7308 */ /* 0x0003e40000000800 */
[----:B-1----:R-:W-:Y:S02]  /*3540*/  FFMA.FTZ R2, R33, UR5, -R13 ;  /* 0x0000000521027c23 */ /* 0x002fe4000801080d */
[----:B------:R-:W1:Y:S04]  /*3550*/  LDSM.16.MT88.4 R32, [R139+0xb400] ;  /* 0x00b400008b20783b */ /* 0x000e680000004200 */
[----:B------:R4:W2:Y:S02]  /*3560*/  MUFU.EX2 R177, R2 ;  /* 0x0000000200b17308 */ /* 0x0008a40000000800 */
[----:B----4-:R-:W-:Y:S01]  /*3570*/  FFMA.FTZ R2, R123, UR5, -R12 ;  /* 0x000000057b027c23 */ /* 0x010fe2000801080c */
[----:B--2---:R-:W-:-:S05]  /*3580*/  F2FP.F16.F32.PACK_AB R6, R177, R190 ;  /* 0x000000beb106723e */ /* 0x004fca00000000ff */
[----:B------:R2:W-:Y:S02]  /*3590*/  MUFU.EX2 R159, R2 ;  /* 0x00000002009f7308 */ /* 0x0005e40000000800 */
[----:B--2---:R-:W-:-:S06]  /*35a0*/  FFMA.FTZ R2, R121, UR5, -R12 ;  /* 0x0000000579027c23 */ /* 0x004fcc000801080c */
[----:B------:R2:W-:Y:S02]  /*35b0*/  MUFU.EX2 R197, R2 ;  /* 0x0000000200c57308 */ /* 0x0005e40000000800 */
[--C-:B--2---:R-:W-:Y:S02]  /*35c0*/  FFMA.FTZ R2, R47, UR5, -R12.reuse ;  /* 0x000000052f027c23 */ /* 0x104fe4000801080c */
[----:B------:R-:W2:Y:S04]  /*35d0*/  LDSM.16.MT88.4 R44, [R217+0xb400] ;  /* 0x00b40000d92c783b */ /* 0x000ea80000004200 */
[----:B------:R4:W-:Y:S02]  /*35e0*/  MUFU.EX2 R189, R2 ;  /* 0x0000000200bd7308 */ /* 0x0009e40000000800 */
[----:B----4-:R-:W-:-:S02]  /*35f0*/  FFMA.FTZ R2, R122, UR5, -R12 ;  /* 0x000000057a027c23 */ /* 0x010fc4000801080c */
[C---:B------:R-:W-:Y:S04]  /*3600*/  HMMA.16816.F32 R120, R8.reuse, R38, RZ ;  /* 0x000000260878723c */ /* 0x040fe800000018ff */
[----:B------:R4:W3:Y:S02]  /*3610*/  MUFU.EX2 R178, R2 ;  /* 0x0000000200b27308 */ /* 0x0008e40000000800 */
[----:B------:R-:W-:Y:S01]  /*3620*/  HMMA.16816.F32 R36, R8, R48, RZ ;  /* 0x000000300824723c */ /* 0x000fe200000018ff */
[----:B------:R-:W-:Y:S01]  /*3630*/  LDSM.16.MT88.4 R48, [R139+0x9800] ;  /* 0x009800008b30783b */ /* 0x000fe20000004200 */
[----:B----4-:R-:W-:Y:S01]  /*3640*/  FFMA.FTZ R2, R148, UR5, -R0 ;  /* 0x0000000594027c23 */ /* 0x010fe20008010800 */
[----:B---3--:R-:W-:-:S03]  /*3650*/  F2FP.F16.F32.PACK_AB R7, R178, R189 ;  /* 0x000000bdb207723e */ /* 0x008fc600000000ff */
[----:B------:R-:W-:Y:S01]  /*3660*/  HMMA.16816.F32 R148, R8, R42, RZ ;  /* 0x0000002a0894723c */ /* 0x000fe200000018ff */
[----:B------:R-:W-:Y:S01]  /*3670*/  LDSM.16.MT88.4 R40, [R217+0x9800] ;  /* 0x00980000d928783b */ /* 0x000fe20000004200 */
[----:B------:R3:W-:Y:S05]  /*3680*/  MUFU.EX2 R182, R2 ;  /* 0x0000000200b67308 */ /* 0x0007ea0000000800 */
[----:B------:R-:W-:Y:S02]  /*3690*/  F2FP.F16.F32.PACK_AB R8, R191, R238 ;  /* 0x000000eebf08723e */ /* 0x000fe400000000ff */
[----:B------:R-:W-:Y:S01]  /*36a0*/  F2FP.F16.F32.PACK_AB R10, R188, R195 ;  /* 0x000000c3bc0a723e */ /* 0x000fe200000000ff */
[----:B---3--:R-:W-:Y:S01]  /*36b0*/  FFMA.FTZ R2, R137, UR5, -R0 ;  /* 0x0000000589027c23 */ /* 0x008fe20008010800 */
[----:B------:R-:W-:-:S03]  /*36c0*/  MOV R137, R159 ;  /* 0x0000009f00897202 */ /* 0x000fc60000000f00 */
[----:B------:R3:W4:Y:S01]  /*36d0*/  MUFU.EX2 R199, R2 ;  /* 0x0000000200c77308 */ /* 0x0007220000000800 */
[----:B------:R-:W-:-:S07]  /*36e0*/  F2FP.F16.F32.PACK_AB R5, R197, R137 ;  /* 0x00000089c505723e */ /* 0x000fce00000000ff */
[C---:B------:R-:W-:Y:S06]  /*36f0*/  HMMA.16816.F32 R88, R4.reuse, R18, R88 ;  /* 0x000000120458723c */ /* 0x040fec0000001858 */
[----:B------:R-:W-:Y:S01]  /*3700*/  HMMA.16816.F32 R104, R4, R28, R104 ;  /* 0x0000001c0468723c */ /* 0x000fe20000001868 */
[----:B---3--:R-:W-:Y:S01]  /*3710*/  FFMA.FTZ R2, R133, UR5, -R0 ;  /* 0x0000000585027c23 */ /* 0x008fe20008010800 */
[----:B----4-:R-:W-:Y:S01]  /*3720*/  F2FP.F16.F32.PACK_AB R9, R199, R182 ;  /* 0x000000b6c709723e */ /* 0x010fe200000000ff */
[----:B------:R-:W-:-:S03]  /*3730*/  IMAD.MOV.U32 R133, RZ, RZ, R156 ;  /* 0x000000ffff857224 */ /* 0x000fc600078e009c */
[C---:B------:R-:W-:Y:S01]  /*3740*/  HMMA.16816.F32 R80, R4.reuse, R30, R80 ;  /* 0x0000001e0450723c */ /* 0x040fe20000001850 */
[----:B------:R3:W-:Y:S05]  /*3750*/  MUFU.EX2 R192, R2 ;  /* 0x0000000200c07308 */ /* 0x0007ea0000000800 */
[C---:B------:R-:W-:Y:S06]  /*3760*/  HMMA.16816.F32 R156, R4.reuse, R20, R116 ;  /* 0x00000014049c723c */ /* 0x040fec0000001874 */
[----:B------:R-:W-:Y:S01]  /*3770*/  HMMA.16816.F32 R116, R4, R16, R112 ;  /* 0x000000100474723c */ /* 0x000fe20000001870 */
[----:B---3--:R-:W-:-:S06]  /*3780*/  FFMA.FTZ R2, R129, UR5, -R0 ;  /* 0x0000000581027c23 */ /* 0x008fcc0008010800 */
[----:B------:R-:W-:Y:S01]  /*3790*/  MOV R115, R165 ;  /* 0x000000a500737202 */ /* 0x000fe20000000f00 */
[C---:B------:R-:W-:Y:S01]  /*37a0*/  HMMA.16816.F32 R108, R4.reuse, R24, R108 ;  /* 0x00000018046c723c */ /* 0x040fe2000000186c */
[----:B------:R3:W4:Y:S05]  /*37b0*/  MUFU.EX2 R181, R2 ;  /* 0x0000000200b57308 */ /* 0x00072a0000000800 */
[C---:B------:R-:W-:Y:S06]  /*37c0*/  HMMA.16816.F32 R84, R4.reuse, R26, R84 ;  /* 0x0000001a0454723c */ /* 0x040fec0000001854 */
[C---:B-1----:R-:W-:Y:S06]  /*37d0*/  HMMA.16816.F32 R100, R4.reuse, R32, R100 ;  /* 0x000000200464723c */ /* 0x042fec0000001864 */
[----:B--2---:R-:W-:Y:S01]  /*37e0*/  HMMA.16816.F32 R96, R4, R44, R96 ;  /* 0x0000002c0460723c */ /* 0x004fe20000001860 */
[----:B---3--:R-:W-:Y:S01]  /*37f0*/  FFMA.FTZ R2, R154, UR5, -R3 ;  /* 0x000000059a027c23 */ /* 0x008fe20008010803 */
[----:B----4-:R-:W-:-:S03]  /*3800*/  F2FP.F16.F32.PACK_AB R11, R181, R192 ;  /* 0x000000c0b50b723e */ /* 0x010fc600000000ff */
[----:B------:R1:W2:Y:S01]  /*3810*/  MUFU.EX2 R176, R2 ;  /* 0x0000000200b07308 */ /* 0x0002a20000000800 */
[----:B------:R-:W-:Y:S06]  /*3820*/  HMMA.16816.F32 R92, R4, R22, R92 ;  /* 0x00000016045c723c */ /* 0x000fec000000185c */
[C---:B------:R-:W-:Y:S01]  /*3830*/  HMMA.16816.F32 R224, R8.reuse, R44, R36 ;  /* 0x0000002c08e0723c */ /* 0x040fe20000001824 */
[----:B------:R-:W3:Y:S05]  /*3840*/  LDSM.16.MT88.4 R36, [R139+0xa800] ;  /* 0x00a800008b24783b */ /* 0x000eea0000004200 */
[----:B------:R-:W-:Y:S01]  /*3850*/  HMMA.16816.F32 R200, R8, R28, R56 ;  /* 0x0000001c08c8723c */ /* 0x000fe20000001838 */
[----:B------:R-:W-:Y:S01]  /*3860*/  IMAD.MOV.U32 R44, RZ, RZ, R189 ;  /* 0x000000ffff2c7224 */ /* 0x000fe200078e00bd */
[----:B------:R-:W-:Y:S01]  /*3870*/  MOV R45, R188 ;  /* 0x000000bc002d7202 */ /* 0x000fe20000000f00 */
[----:B-1----:R-:W-:-:S03]  /*3880*/  FFMA.FTZ R2, R164, UR5, -R13 ;  /* 0x00000005a4027c23 */ /* 0x002fc6000801080d */
[C---:B------:R-:W-:Y:S01]  /*3890*/  HMMA.16816.F32 R64, R8.reuse, R16, R64 ;  /* 0x000000100840723c */ /* 0x040fe20000001840 */
[----:B------:R1:W-:Y:S05]  /*38a0*/  MUFU.EX2 R154, R2 ;  /* 0x00000002009a7308 */ /* 0x0003ea0000000800 */
[C---:B------:R-:W-:Y:S01]  /*38b0*/  HMMA.16816.F32 R56, R8.reuse, R18, R140 ;  /* 0x000000120838723c */ /* 0x040fe2000000188c */
[----:B------:R-:W4:Y:S05]  /*38c0*/  LDSM.16.MT88.4 R16, [R139+0xb800] ;  /* 0x00b800008b10783b */ /* 0x000f2a0000004200 */
[C---:B------:R-:W-:Y:S06]  /*38d0*/  HMMA.16816.F32 R28, R8.reuse, R30, R120 ;  /* 0x0000001e081c723c */ /* 0x040fec0000001878 */
[C---:B------:R-:W-:Y:S01]  /*38e0*/  HMMA.16816.F32 R208, R8.reuse, R32, R52 ;  /* 0x0000002008d0723c */ /* 0x040fe20000001834 */
[----:B-1----:R-:W-:Y:S01]  /*38f0*/  FFMA.FTZ R2, R155, UR5, -R13 ;  /* 0x000000059b027c23 */ /* 0x002fe2000801080d */
[----:B------:R-:W-:Y:S01]  /*3900*/  MOV R120, R238 ;  /* 0x000000ee00787202 */ /* 0x000fe20000000f00 */
[----:B------:R-:W-:Y:S01]  /*3910*/  IMAD.MOV.U32 R121, RZ, RZ, R115 ;  /* 0x000000ffff797224 */ /* 0x000fe200078e0073 */
[----:B------:R-:W-:Y:S01]  /*3920*/  MOV R155, R180 ;  /* 0x000000b4009b7202 */ /* 0x000fe20000000f00 */
[----:B------:R1:W3:Y:S01]  /*3930*/  MUFU.EX2 R129, R2 ;  /* 0x0000000200817308 */ /* 0x0002e20000000800 */
[----:B------:R-:W-:Y:S01]  /*3940*/  HMMA.16816.F32 R164, R8, R24, R60 ;  /* 0x0000001808a4723c */ /* 0x000fe2000000183c */
[----:B--2---:R-:W-:Y:S01]  /*3950*/  MOV R32, R176 ;  /* 0x000000b000207202 */ /* 0x004fe20000000f00 */
[----:B------:R-:W-:Y:S01]  /*3960*/  IMAD.MOV.U32 R33, RZ, RZ, R177 ;  /* 0x000000ffff217224 */ /* 0x000fe200078e00b1 */
[----:B------:R-:W-:-:S03]  /*3970*/  MOV R123, R155 ;  /* 0x0000009b007b7202 */ /* 0x000fc60000000f00 */
[----:B------:R-:W-:Y:S01]  /*3980*/  HMMA.16816.F32 R52, R8, R26, R144 ;  /* 0x0000001a0834723c */ /* 0x000fe20000001890 */
[----:B------:R-:W2:Y:S05]  /*3990*/  LDSM.16.MT88.4 R24, [R217+0xb800] ;  /* 0x00b80000d918783b */ /* 0x000eaa0000004200 */
[----:B------:R-:W-:Y:S01]  /*39a0*/  HMMA.16816.F32 R76, R4, R34, R76 ;  /* 0x00000022044c723c */ /* 0x000fe2000000184c */
[----:B-1----:R-:W-:Y:S01]  /*39b0*/  FFMA.FTZ R2, R152, UR5, -R13 ;  /* 0x0000000598027c23 */ /* 0x002fe2000801080d */
[----:B------:R-:W-:-:S04]  /*39c0*/  IMAD.MOV.U32 R152, RZ, RZ, R179 ;  /* 0x000000ffff987224 */ /* 0x000fc800078e00b3 */
[----:B------:R-:W-:Y:S01]  /*39d0*/  HMMA.16816.F32 R72, R4, R46, R72 ;  /* 0x0000002e0448723c */ /* 0x000fe20000001848 */
[----:B------:R1:W-:Y:S05]  /*39e0*/  MUFU.EX2 R213, R2 ;  /* 0x0000000200d57308 */ /* 0x0003ea0000000800 */
[----:B------:R-:W-:Y:S01]  /*39f0*/  HMMA.16816.F32 R60, R8, R22, R124 ;  /* 0x00000016083c723c */ /* 0x000fe2000000187c */
[----:B---3--:R-:W-:-:S05]  /*3a00*/  F2FP.F16.F32.PACK_AB R4, R129, R154 ;  /* 0x0000009a8104723e */ /* 0x008fca00000000ff */
[C---:B------:R-:W-:Y:S06]  /*3a10*/  HMMA.16816.F32 R124, R8.reuse, R46, R160 ;  /* 0x0000002e087c723c */ /* 0x040fec00000018a0 */
[C---:B------:R-:W-:Y:S01]  /*3a20*/  HMMA.16816.F32 R68, R8.reuse, R20, R68 ;  /* 0x000000140844723c */ /* 0x040fe20000001844 */
[----:B-1----:R-:W-:Y:S01]  /*3a30*/  FFMA.FTZ R2, R138, UR5, -R13 ;  /* 0x000000058a027c23 */ /* 0x002fe2000801080d */
[----:B------:R-:W-:Y:S01]  /*3a40*/  MOV R161, R236 ;  /* 0x000000ec00a17202 */ /* 0x000fe20000000f00 */
[----:B------:R-:W-:Y:S01]  /*3a50*/  IMAD.MOV.U32 R160, RZ, RZ, R191 ;  /* 0x000000ffffa07224 */ /* 0x000fe200078e00bf */
[----:B------:R-:W1:Y:S01]  /*3a60*/  LDSM.16.MT88.4 R20, [R217+0xa800] ;  /* 0x00a80000d914783b */ /* 0x000e620000004200 */
[----:B------:R3:W4:Y:S01]  /*3a70*/  MUFU.EX2 R212, R2 ;  /* 0x0000000200d47308 */ /* 0x0007220000000800 */
[----:B------:R-:W-:Y:S01]  /*3a80*/  MOV R138, R178 ;  /* 0x000000b2008a7202 */ /* 0x000fe20000000f00 */
[----:B------:R-:W-:Y:S01]  /*3a90*/  IMAD.MOV.U32 R162, RZ, RZ, R137 ;  /* 0x000000ffffa27224 */ /* 0x000fe200078e0089 */
[----:B------:R-:W-:Y:S01]  /*3aa0*/  MOV R137, R193 ;  /* 0x000000c100897202 */ /* 0x000fe20000000f00 */
[----:B------:R-:W-:Y:S01]  /*3ab0*/  HMMA.16816.F32 R112, R8, R34, R148 ;  /* 0x000000220870723c */ /* 0x000fe20000001894 */
[----:B------:R-:W-:Y:S01]  /*3ac0*/  MOV R163, R133 ;  /* 0x0000008500a37202 */ /* 0x000fe20000000f00 */
[----:B------:R-:W-:-:S02]  /*3ad0*/  IMAD.MOV.U32 R133, RZ, RZ, R194 ;  /* 0x000000ffff857224 */ /* 0x000fc400078e00c2 */
[----:B------:R-:W-:Y:S02]  /*3ae0*/  IMAD.MOV.U32 R122, RZ, RZ, R137 ;  /* 0x000000ffff7a7224 */ /* 0x000fe400078e0089 */
[--C-:B---3--:R-:W-:Y:S01]  /*3af0*/  FFMA.FTZ R2, R169, UR5, -R12.reuse ;  /* 0x00000005a9027c23 */ /* 0x108fe2000801080c */
[----:B------:R-:W-:Y:S01]  /*3b00*/  IMAD.MOV.U32 R169, RZ, RZ, R181 ;  /* 0x000000ffffa97224 */ /* 0x000fe200078e00b5 */
[----:B----4-:R-:W-:Y:S02]  /*3b10*/  F2FP.F16.F32.PACK_AB R6, R212, R213 ;  /* 0x000000d5d406723e */ /* 0x010fe400000000ff */
[----:B------:R3:W-:Y:S02]  /*3b20*/  MUFU.EX2 R240, R2 ;  /* 0x0000000200f07308 */ /* 0x0007e40000000800 */
[----:B---3--:R-:W-:Y:S01]  /*3b30*/  FFMA.FTZ R2, R168, UR5, -R12 ;  /* 0x00000005a8027c23 */ /* 0x008fe2000801080c */
[----:B------:R-:W-:-:S05]  /*3b40*/  MOV R168, R190 ;  /* 0x000000be00a87202 */ /* 0x000fca0000000f00 */
[----:B------:R3:W4:Y:S02]  /*3b50*/  MUFU.EX2 R239, R2 ;  /* 0x0000000200ef7308 */ /* 0x0007240000000800 */
[----:B---3--:R-:W-:Y:S01]  /*3b60*/  FFMA.FTZ R2, R128, UR5, -R12 ;  /* 0x0000000580027c23 */ /* 0x008fe2000801080c */
[----:B----4-:R-:W-:Y:S02]  /*3b70*/  F2FP.F16.F32.PACK_AB R5, R239, R240 ;  /* 0x000000f0ef05723e */ /* 0x010fe400000000ff */
[----:B------:R-:W-:-:S03]  /*3b80*/  MOV R128, R206 ;  /* 0x000000ce00807202 */ /* 0x000fc60000000f00 */
[----:B------:R3:W-:Y:S02]  /*3b90*/  MUFU.EX2 R186, R2 ;  /* 0x0000000200ba7308 */ /* 0x0007e40000000800 */
[----:B---3--:R-:W-:Y:S01]  /*3ba0*/  FFMA.FTZ R2, R130, UR5, -R12 ;  /* 0x0000000582027c23 */ /* 0x008fe2000801080c */
[----:B------:R-:W-:-:S05]  /*3bb0*/  IMAD.MOV.U32 R130, RZ, RZ, R205 ;  /* 0x000000ffff827224 */ /* 0x000fca00078e00cd */
[----:B------:R3:W4:Y:S02]  /*3bc0*/  MUFU.EX2 R183, R2 ;  /* 0x0000000200b77308 */ /* 0x0007240000000800 */
[----:B---3--:R-:W-:Y:S01]  /*3bd0*/  FFMA.FTZ R2, R174, UR5, -R3 ;  /* 0x00000005ae027c23 */ /* 0x008fe20008010803 */
[----:B----4-:R-:W-:-:S05]  /*3be0*/  F2FP.F16.F32.PACK_AB R7, R183, R186 ;  /* 0x000000bab707723e */ /* 0x010fca00000000ff */
[----:B------:R3:W-:Y:S02]  /*3bf0*/  MUFU.EX2 R238, R2 ;  /* 0x0000000200ee7308 */ /* 0x0007e40000000800 */
[C---:B------:R-:W-:Y:S06]  /*3c00*/  HMMA.16816.F32 R188, R4.reuse, R36, R108 ;  /* 0x0000002404bc723c */ /* 0x040fec000000186c */
[----:B------:R-:W-:Y:S01]  /*3c10*/  HMMA.16816.F32 R148, R4, R50, R92 ;  /* 0x000000320494723c */ /* 0x000fe2000000185c */
[----:B------:R-:W-:Y:S01]  /*3c20*/  IMAD.MOV.U32 R111, RZ, RZ, R199 ;  /* 0x000000ffff6f7224 */ /* 0x000fe200078e00c7 */
[----:B------:R-:W-:Y:S01]  /*3c30*/  MOV R110, R198 ;  /* 0x000000c6006e7202 */ /* 0x000fe20000000f00 */
[----:B------:R-:W-:Y:S01]  /*3c40*/  IMAD.MOV.U32 R109, RZ, RZ, R197 ;  /* 0x000000ffff6d7224 */ /* 0x000fe200078e00c5 */
[----:B------:R-:W-:-:S02]  /*3c50*/  MOV R108, R195 ;  /* 0x000000c3006c7202 */ /* 0x000fc40000000f00 */
[----:B------:R-:W-:Y:S01]  /*3c60*/  HMMA.16816.F32 R140, R4, R48, R156 ;  /* 0x00000030048c723c */ /* 0x000fe2000000189c */
[----:B---3--:R-:W-:Y:S01]  /*3c70*/  FFMA.FTZ R2, R170, UR5, -R3 ;  /* 0x00000005aa027c23 */ /* 0x008fe20008010803 */
[----:B------:R-:W-:-:S03]  /*3c80*/  IMAD.MOV.U32 R170, RZ, RZ, R182 ;  /* 0x000000ffffaa7224 */ /* 0x000fc600078e00b6 */
[----:B------:R3:W-:Y:S01]  /*3c90*/  MUFU.EX2 R182, R2 ;  /* 0x0000000200b67308 */ /* 0x0007e20000000800 */
[C---:B------:R-:W-:Y:S06]  /*3ca0*/  HMMA.16816.F32 R92, R4.reuse, R38, R84 ;  /* 0x00000026045c723c */ /* 0x040fec0000001854 */
[C---:B------:R-:W-:Y:S06]  /*3cb0*/  HMMA.16816.F32 R176, R4.reuse, R40, R116 ;  /* 0x0000002804b0723c */ /* 0x040fec0000001874 */
[----:B------:R-:W-:Y:S01]  /*3cc0*/  HMMA.16816.F32 R116, R4, R18, R76 ;  /* 0x000000120474723c */ /* 0x000fe2000000184c */
[----:B---3--:R-:W-:-:S05]  /*3cd0*/  FFMA.FTZ R2, R172, UR5, -R3 ;  /* 0x00000005ac027c23 */ /* 0x008fca0008010803 */
[----:B--2---:R-:W-:Y:S01]  /*3ce0*/  HMMA.16816.F32 R144, R4, R26, R72 ;  /* 0x0000001a0490723c */ /* 0x004fe20000001848 */
[----:B------:R2:W3:Y:S02]  /*3cf0*/  MUFU.EX2 R181, R2 ;  /* 0x0000000200b57308 */ /* 0x0004e40000000800 */
[----:B--2---:R-:W-:Y:S01]  /*3d00*/  FFMA.FTZ R2, R173, UR5, -R3 ;  /* 0x00000005ad027c23 */ /* 0x004fe20008010803 */
[----:B---3--:R-:W-:-:S05]  /*3d10*/  F2FP.F16.F32.PACK_AB R10, R181, R182 ;  /* 0x000000b6b50a723e */ /* 0x008fca00000000ff */
[----:B------:R2:W-:Y:S02]  /*3d20*/  MUFU.EX2 R180, R2 ;  /* 0x0000000200b47308 */ /* 0x0005e40000000800 */
[----:B--2---:R-:W-:-:S06]  /*3d30*/  FFMA.FTZ R2, R175, UR5, -R3 ;  /* 0x00000005af027c23 */ /* 0x004fcc0008010803 */
[----:B------:R2:W-:Y:S02]  /*3d40*/  MUFU.EX2 R175, R2 ;  /* 0x0000000200af7308 */ /* 0x0005e40000000800 */
[--C-:B--2---:R-:W-:Y:S01]  /*3d50*/  FFMA.FTZ R2, R171, UR5, -R3.reuse ;  /* 0x00000005ab027c23 */ /* 0x104fe20008010803 */
[----:B------:R-:W-:Y:S02]  /*3d60*/  IMAD.MOV.U32 R171, RZ, RZ, R192 ;  /* 0x000000ffffab7224 */ /* 0x000fe400078e00c0 */
[----:B------:R-:W-:Y:S01]  /*3d70*/  FFMA.FTZ R3, R187, UR5, -R3 ;  /* 0x00000005bb037c23 */ /* 0x000fe20008010803 */
[----:B-1----:R-:W-:Y:S02]  /*3d80*/  HMMA.16816.F32 R192, R4, R20, R104 ;  /* 0x0000001404c0723c */ /* 0x002fe40000001868 */
[----:B------:R1:W-:Y:S01]  /*3d90*/  MUFU.EX2 R174, R2 ;  /* 0x0000000200ae7308 */ /* 0x0003e20000000800 */
[----:B------:R-:W-:-:S03]  /*3da0*/  MOV R187, R129 ;  /* 0x0000008100bb7202 */ /* 0x000fc60000000f00 */
[C---:B------:R-:W-:Y:S01]  /*3db0*/  HMMA.16816.F32 R104, R4.reuse, R22, R80 ;  /* 0x000000160468723c */ /* 0x040fe20000001850 */
[----:B------:R-:W-:Y:S03]  /*3dc0*/  LDSM.16.MT88.4 R80, [R217+0x9c00] ;  /* 0x009c0000d950783b */ /* 0x000fe60000004200 */
[----:B------:R2:W-:Y:S01]  /*3dd0*/  MUFU.EX2 R173, R3 ;  /* 0x0000000300ad7308 */ /* 0x0005e20000000800 */
[----:B-1----:R-:W-:Y:S02]  /*3de0*/  FFMA.FTZ R2, R196, UR5, -R0 ;  /* 0x00000005c4027c23 */ /* 0x002fe40008010800 */
[----:B------:R-:W-:Y:S05]  /*3df0*/  HMMA.16816.F32 R196, R4, R16, R100 ;  /* 0x0000001004c4723c */ /* 0x000fea0000001864 */
[----:B------:R1:W-:Y:S02]  /*3e00*/  MUFU.EX2 R236, R2 ;  /* 0x0000000200ec7308 */ /* 0x0003e40000000800 */
[----:B------:R-:W-:Y:S01]  /*3e10*/  IMAD.MOV.U32 R100, RZ, RZ, R169 ;  /* 0x000000ffff647224 */ /* 0x000fe200078e00a9 */
[----:B------:R-:W-:Y:S01]  /*3e20*/  MOV R169, R235 ;  /* 0x000000eb00a97202 */ /* 0x000fe20000000f00 */
[----:B------:R-:W-:Y:S01]  /*3e30*/  IMAD.MOV.U32 R102, RZ, RZ, R44 ;  /* 0x000000ffff667224 */ /* 0x000fe200078e002c */
[----:B------:R-:W-:Y:S01]  /*3e40*/  MOV R103, R168 ;  /* 0x000000a800677202 */ /* 0x000fe20000000f00 */
[----:B------:R-:W-:Y:S01]  /*3e50*/  IMAD.MOV.U32 R168, RZ, RZ, R207 ;  /* 0x000000ffffa87224 */ /* 0x000fe200078e00cf */
[----:B------:R-:W-:-:S02]  /*3e60*/  MOV R101, R45 ;  /* 0x0000002d00657202 */ /* 0x000fc40000000f00 */
[----:B------:R-:W-:Y:S02]  /*3e70*/  HMMA.16816.F32 R44, R4, R42, R88 ;  /* 0x0000002a042c723c */ /* 0x000fe40000001858 */
[----:B--2---:R-:W-:Y:S01]  /*3e80*/  MOV R3, R168 ;  /* 0x000000a800037202 */ /* 0x004fe20000000f00 */
[----:B-1----:R-:W-:-:S03]  /*3e90*/  FFMA.FTZ R2, R204, UR5, -R0 ;  /* 0x00000005cc027c23 */ /* 0x002fc60008010800 */
[----:B------:R-:W-:Y:S01]  /*3ea0*/  HMMA.16816.F32 R204, R4, R24, R96 ;  /* 0x0000001804cc723c */ /* 0x000fe20000001860 */
[----:B------:R-:W-:Y:S01]  /*3eb0*/  MOV R91, R133 ;  /* 0x00000085005b7202 */ /* 0x000fe20000000f00 */
[----:B------:R1:W2:Y:S01]  /*3ec0*/  MUFU.EX2 R235, R2 ;  /* 0x0000000200eb7308 */ /* 0x0002a20000000800 */
[----:B------:R-:W-:Y:S01]  /*3ed0*/  MOV R90, R15 ;  /* 0x0000000f005a7202 */ /* 0x000fe20000000f00 */
[----:B------:R-:W3:Y:S03]  /*3ee0*/  LDSM.16.MT88.4 R4, [R217+0xbc00] ;  /* 0x00bc0000d904783b */ /* 0x000ee60000004200 */
[----:B------:R-:W-:Y:S01]  /*3ef0*/  MOV R98, R138 ;  /* 0x0000008a00627202 */ /* 0x000fe20000000f00 */
[----:B------:R-:W-:Y:S01]  /*3f00*/  IMAD.MOV.U32 R99, RZ, RZ, R33 ;  /* 0x000000ffff637224 */ /* 0x000fe200078e0021 */
[----:B------:R-:W-:Y:S01]  /*3f10*/  MOV R97, R32 ;  /* 0x0000002000617202 */ /* 0x000fe20000000f00 */
[----:B------:R-:W-:-:S03]  /*3f20*/  IMAD.MOV.U32 R96, RZ, RZ, R152 ;  /* 0x000000ffff607224 */ /* 0x000fc600078e0098 */
[----:B------:R-:W-:Y:S01]  /*3f30*/  F2FP.F16.F32.PACK_AB R8, R238, R97 ;  /* 0x00000061ee08723e */ /* 0x000fe200000000ff */
[----:B-1----:R-:W-:Y:S01]  /*3f40*/  FFMA.FTZ R2, R153, UR5, -R0 ;  /* 0x0000000599027c23 */ /* 0x002fe20008010800 */
[----:B--2---:R-:W-:-:S03]  /*3f50*/  F2FP.F16.F32.PACK_AB R9, R235, R236 ;  /* 0x000000eceb09723e */ /* 0x004fc600000000ff */
[----:B------:R1:W-:Y:S02]  /*3f60*/  MUFU.EX2 R172, R2 ;  /* 0x0000000200ac7308 */ /* 0x0003e40000000800 */
[----:B-1----:R-:W-:Y:S01]  /*3f70*/  FFMA.FTZ R2, R131, UR5, -R0 ;  /* 0x0000000583027c23 */ /* 0x002fe20008010800 */
[----:B------:R-:W-:Y:S02]  /*3f80*/  IMAD.MOV.U32 R131, RZ, RZ, R154 ;  /* 0x000000ffff837224 */ /* 0x000fe400078e009a */
[----:B------:R-:W1:Y:S03]  /*3f90*/  LDSM.16.MT88.4 R152, [R139+0x9c00] ;  /* 0x009c00008b98783b */ /* 0x000e660000004200 */
[----:B------:R2:W4:Y:S02]  /*3fa0*/  MUFU.EX2 R138, R2 ;  /* 0x00000002008a7308 */ /* 0x0005240000000800 */
[----:B--2---:R-:W-:Y:S01]  /*3fb0*/  FFMA.FTZ R2, R14, UR5, -R0 ;  /* 0x000000050e027c23 */ /* 0x004fe20008010800 */
[----:B----4-:R-:W-:-:S05]  /*3fc0*/  F2FP.F16.F32.PACK_AB R11, R138, R172 ;  /* 0x000000ac8a0b723e */ /* 0x010fca00000000ff */
[----:B------:R2:W-:Y:S02]  /*3fd0*/  MUFU.EX2 R137, R2 ;  /* 0x0000000200897308 */ /* 0x0005e40000000800 */
[C---:B------:R-:W-:Y:S06]  /*3fe0*/  HMMA.16816.F32 R84, R8.reuse, R36, R164 ;  /* 0x000000240854723c */ /* 0x040fec00000018a4 */
[----:B------:R-:W-:Y:S01]  /*3ff0*/  HMMA.16816.F32 R156, R8, R20, R200 ;  /* 0x00000014089c723c */ /* 0x000fe200000018c8 */
[----:B------:R-:W-:Y:S02]  /*4000*/  IMAD.MOV.U32 R37, RZ, RZ, R160 ;  /* 0x000000ffff257224 */ /* 0x000fe400078e00a0 */
[----:B------:R-:W-:-:S03]  /*4010*/  IMAD.MOV.U32 R36, RZ, RZ, R162 ;  /* 0x000000ffff247224 */ /* 0x000fc600078e00a2 */
[C---:B------:R-:W-:Y:S01]  /*4020*/  HMMA.16816.F32 R164, R8.reuse, R24, R224 ;  /* 0x0000001808a4723c */ /* 0x040fe200000018e0 */
[----:B--2---:R-:W-:Y:S01]  /*4030*/  FFMA.FTZ R2, R228, UR5, -R13 ;  /* 0x00000005e4027c23 */ /* 0x004fe2000801080d */
[----:B------:R-:W-:Y:S01]  /*4040*/  MOV R21, R161 ;  /* 0x000000a100157202 */ /* 0x000fe20000000f00 */
[----:B------:R-:W-:Y:S01]  /*4050*/  IMAD.MOV.U32 R202, RZ, RZ, R90 ;  /* 0x000000ffffca7224 */ /* 0x000fe200078e005a */
[----:B------:R-:W-:Y:S01]  /*4060*/  MOV R201, R91 ;  /* 0x0000005b00c97202 */ /* 0x000fe20000000f00 */
[----:B------:R2:W-:Y:S01]  /*4070*/  MUFU.EX2 R133, R2 ;  /* 0x0000000200857308 */ /* 0x0005e20000000800 */
[----:B------:R-:W-:Y:S01]  /*4080*/  HMMA.16816.F32 R68, R8, R48, R68 ;  /* 0x000000300844723c */ /* 0x000fe20000001844 */
[----:B------:R-:W-:Y:S01]  /*4090*/  MOV R200, R96 ;  /* 0x0000006000c87202 */ /* 0x000fe20000000f00 */
[----:B------:R-:W-:Y:S02]  /*40a0*/  IMAD.MOV.U32 R203, RZ, RZ, R169 ;  /* 0x000000ffffcb7224 */ /* 0x000fe400078e00a9 */
[----:B------:R-:W-:-:S02]  /*40b0*/  IMAD.MOV.U32 R228, RZ, RZ, R108 ;  /* 0x000000ffffe47224 */ /* 0x000fc400078e006c */
[----:B------:R-:W-:Y:S01]  /*40c0*/  HMMA.16816.F32 R60, R8, R50, R60 ;  /* 0x00000032083c723c */ /* 0x000fe2000000183c */
[----:B------:R-:W-:Y:S02]  /*40d0*/  IMAD.MOV.U32 R49, RZ, RZ, R131 ;  /* 0x000000ffff317224 */ /* 0x000fe400078e0083 */
[----:B------:R-:W-:-:S03]  /*40e0*/  IMAD.MOV.U32 R48, RZ, RZ, R97 ;  /* 0x000000ffff307224 */ /* 0x000fc600078e0061 */
[C---:B------:R-:W-:Y:S01]  /*40f0*/  HMMA.16816.F32 R64, R8.reuse, R40, R64 ;  /* 0x000000280840723c */ /* 0x040fe20000001840 */
[----:B------:R-:W-:Y:S01]  /*4100*/  IMAD.MOV.U32 R51, RZ, RZ, R99 ;  /* 0x000000ffff337224 */ /* 0x000fe200078e0063 */
[----:B------:R-:W-:Y:S01]  /*4110*/  MOV R50, R100 ;  /* 0x0000006400327202 */ /* 0x000fe20000000f00 */
[----:B--2---:R-:W-:Y:S01]  /*4120*/  FFMA.FTZ R2, R229, UR5, -R13 ;  /* 0x00000005e5027c23 */ /* 0x004fe2000801080d */
[----:B------:R-:W-:Y:S02]  /*4130*/  MOV R229, R98 ;  /* 0x0000006200e57202 */ /* 0x000fe40000000f00 */
[----:B------:R-:W-:Y:S01]  /*4140*/  HMMA.16816.F32 R56, R8, R42, R56 ;  /* 0x0000002a0838723c */ /* 0x000fe20000001838 */
[----:B------:R-:W2:Y:S01]  /*4150*/  LDSM.16.MT88.4 R96, [R139+0xac00] ;  /* 0x00ac00008b60783b */ /* 0x000ea20000004200 */
[----:B------:R4:W3:Y:S01]  /*4160*/  MUFU.EX2 R35, R2 ;  /* 0x0000000200237308 */ /* 0x0008e20000000800 */
[----:B------:R-:W-:Y:S01]  /*4170*/  MOV R41, R102 ;  /* 0x0000006600297202 */ /* 0x000fe20000000f00 */
[----:B------:R-:W-:-:S02]  /*4180*/  IMAD.MOV.U32 R40, RZ, RZ, R103 ;  /* 0x000000ffff287224 */ /* 0x000fc400078e0067 */
[----:B------:R-:W-:Y:S01]  /*4190*/  HMMA.16816.F32 R52, R8, R38, R52 ;  /* 0x000000260834723c */ /* 0x000fe20000001834 */
[----:B------:R-:W-:Y:S01]  /*41a0*/  MOV R43, R109 ;  /* 0x0000006d002b7202 */ /* 0x000fe20000000f00 */
[----:B------:R-:W-:-:S04]  /*41b0*/  IMAD.MOV.U32 R42, RZ, RZ, R110 ;  /* 0x000000ffff2a7224 */ /* 0x000fc800078e006e */
[----:B------:R-:W-:Y:S01]  /*41c0*/  HMMA.16816.F32 R28, R8, R22, R28 ;  /* 0x00000016081c723c */ /* 0x000fe2000000181c */
[----:B------:R-:W-:Y:S01]  /*41d0*/  IMAD.MOV.U32 R39, RZ, RZ, R170 ;  /* 0x000000ffff277224 */ /* 0x000fe200078e00aa */
[----:B------:R-:W-:-:S04]  /*41e0*/  MOV R38, R120 ;  /* 0x0000007800267202 */ /* 0x000fc80000000f00 */
[----:B------:R-:W-:Y:S01]  /*41f0*/  HMMA.16816.F32 R24, R8, R26, R124 ;  /* 0x0000001a0818723c */ /* 0x000fe2000000187c */
[----:B----4-:R-:W-:Y:S01]  /*4200*/  FFMA.FTZ R2, R215, UR5, -R13 ;  /* 0x00000005d7027c23 */ /* 0x010fe2000801080d */
[----:B------:R-:W-:Y:S01]  /*4210*/  IMAD.MOV.U32 R23, RZ, RZ, R123 ;  /* 0x000000ffff177224 */ /* 0x000fe200078e007b */
[----:B---3--:R-:W-:Y:S01]  /*4220*/  F2FP.F16.F32.PACK_AB R168, R35, R133 ;  /* 0x0000008523a8723e */ /* 0x008fe200000000ff */
[----:B------:R-:W-:Y:S01]  /*4230*/  IMAD.MOV.U32 R22, RZ, RZ, R128 ;  /* 0x000000ffff167224 */ /* 0x000fe200078e0080 */
[----:B------:R3:W-:Y:S01]  /*4240*/  MUFU.EX2 R34, R2 ;  /* 0x0000000200227308 */ /* 0x0007e20000000800 */
[----:B------:R-:W-:Y:S01]  /*4250*/  F2FP.F16.F32.PACK_AB R128, R175, R180 ;  /* 0x000000b4af80723e */ /* 0x000fe200000000ff */
[----:B------:R-:W-:Y:S02]  /*4260*/  IMAD.MOV.U32 R215, RZ, RZ, R101 ;  /* 0x000000ffffd77224 */ /* 0x000fe400078e0065 */
[----:B---3--:R-:W-:Y:S01]  /*4270*/  FFMA.FTZ R2, R214, UR5, -R13 ;  /* 0x00000005d6027c23 */ /* 0x008fe2000801080d */
[----:B------:R-:W-:-:S03]  /*4280*/  MOV R214, R171 ;  /* 0x000000ab00d67202 */ /* 0x000fc60000000f00 */
[----:B------:R3:W4:Y:S02]  /*4290*/  MUFU.EX2 R33, R2 ;  /* 0x0000000200217308 */ /* 0x0007240000000800 */
[----:B---3--:R-:W-:Y:S01]  /*42a0*/  FFMA.FTZ R2, R222, UR5, -R12 ;  /* 0x00000005de027c23 */ /* 0x008fe2000801080c */
[----:B----4-:R-:W-:Y:S02]  /*42b0*/  F2FP.F16.F32.PACK_AB R170, R33, R34 ;  /* 0x0000002221aa723e */ /* 0x010fe400000000ff */
[----:B------:R-:W-:-:S03]  /*42c0*/  MOV R222, R111 ;  /* 0x0000006f00de7202 */ /* 0x000fc60000000f00 */
[----:B------:R3:W-:Y:S01]  /*42d0*/  MUFU.EX2 R32, R2 ;  /* 0x0000000200207308 */ /* 0x0007e20000000800 */
[----:B------:R-:W4:Y:S01]  /*42e0*/  LDSM.16.MT88.4 R108, [R217+0xac00] ;  /* 0x00ac0000d96c783b */ /* 0x000f220000004200 */
[----:B---3--:R-:W-:Y:S01]  /*42f0*/  FFMA.FTZ R2, R223, UR5, -R12 ;  /* 0x00000005df027c23 */ /* 0x008fe2000801080c */
[----:B------:R-:W-:Y:S02]  /*4300*/  MOV R223, R163 ;  /* 0x000000a300df7202 */ /* 0x000fe40000000f00 */
[C---:B------:R-:W-:Y:S01]  /*4310*/  HMMA.16816.F32 R160, R8.reuse, R16, R208 ;  /* 0x0000001008a0723c */ /* 0x040fe200000018d0 */
[----:B------:R-:W3:Y:S02]  /*4320*/  S2R R209, SR_TID.X ;  /* 0x0000000000d17919 */ /* 0x000ee40000002100 */
[----:B------:R1:W2:Y:S03]  /*4330*/  MUFU.EX2 R15, R2 ;  /* 0x00000002000f7308 */ /* 0x0002a60000000800 */
[----:B------:R-:W-:Y:S01]  /*4340*/  HMMA.16816.F32 R16, R8, R18, R112 ;  /* 0x000000120810723c */ /* 0x000fe20000001870 */
[----:B------:R-:W-:-:S02]  /*4350*/  MOV R211, R130 ;  /* 0x0000008200d37202 */ /* 0x000fc40000000f00 */
[----:B------:R-:W-:Y:S01]  /*4360*/  F2FP.F16.F32.PACK_AB R130, R173, R174 ;  /* 0x000000aead82723e */ /* 0x000fe200000000ff */
[----:B-1----:R-:W-:Y:S01]  /*4370*/  FFMA.FTZ R2, R231, UR5, -R12 ;  /* 0x00000005e7027c23 */ /* 0x002fe2000801080c */
[----:B--2---:R-:W-:Y:S01]  /*4380*/  F2FP.F16.F32.PACK_AB R169, R15, R32 ;  /* 0x000000200fa9723e */ /* 0x004fe200000000ff */
[----:B------:R-:W-:Y:S02]  /*4390*/  IMAD.MOV.U32 R231, RZ, RZ, R121 ;  /* 0x000000ffffe77224 */ /* 0x000fe400078e0079 */
[----:B------:R1:W-:Y:S01]  /*43a0*/  MUFU.EX2 R20, R2 ;  /* 0x0000000200147308 */ /* 0x0003e20000000800 */
[----:B---3--:R-:W-:-:S04]  /*43b0*/  SHF.R.S32.HI R210, RZ, 0x1f, R209 ;  /* 0x0000001fffd27819 */ /* 0x008fc800000114d1 */
[----:B------:R-:W-:Y:S01]  /*43c0*/  LEA.HI R210, R210, R209, RZ, 0x5 ;  /* 0x000000d1d2d27211 */ /* 0x000fe200078f28ff */
[----:B-1----:R-:W-:Y:S01]  /*43d0*/  FFMA.FTZ R2, R233, UR5, -R12 ;  /* 0x00000005e9027c23 */ /* 0x002fe2000801080c */
[----:B------:R-:W-:Y:S02]  /*43e0*/  MOV R233, R122 ;  /* 0x0000007a00e97202 */ /* 0x000fe40000000f00 */
[----:B------:R-:W1:Y:S01]  /*43f0*/  LDSM.16.MT88.4 R120, [R139+0xbc00] ;  /* 0x00bc00008b78783b */ /* 0x000e620000004200 */
[----:B------:R2:W3:Y:S02]  /*4400*/  MUFU.EX2 R14, R2 ;  /* 0x00000002000e7308 */ /* 0x0004e40000000800 */
[----:B--2---:R-:W-:Y:S01]  /*4410*/  FFMA.FTZ R2, R230, UR5, -R0 ;  /* 0x00000005e6027c23 */ /* 0x004fe20008010800 */
[----:B---3--:R-:W-:-:S05]  /*4420*/  F2FP.F16.F32.PACK_AB R171, R14, R20 ;  /* 0x000000140eab723e */ /* 0x008fca00000000ff */
[----:B------:R2:W3:Y:S02]  /*4430*/  MUFU.EX2 R13, R2 ;  /* 0x00000002000d7308 */ /* 0x0004e40000000800 */
[C---:B------:R-:W-:Y:S06]  /*4440*/  HMMA.16816.F32 R124, R168.reuse, R4, R204 ;  /* 0x00000004a87c723c */ /* 0x040fec00000018cc */
[C---:B------:R-:W-:Y:S06]  /*4450*/  HMMA.16816.F32 R140, R168.reuse, R152, R140 ;  /* 0x00000098a88c723c */ /* 0x040fec000000188c */
[----:B------:R-:W-:Y:S01]  /*4460*/  HMMA.16816.F32 R148, R168, R154, R148 ;  /* 0x0000009aa894723c */ /* 0x000fe20000001894 */
[--C-:B--2---:R-:W-:Y:S01]  /*4470*/  FFMA.FTZ R2, R232, UR5, -R0.reuse ;  /* 0x00000005e8027c23 */ /* 0x104fe20008010800 */
[----:B------:R-:W-:Y:S01]  /*4480*/  FFMA.FTZ R0, R234, UR5, -R0 ;  /* 0x00000005ea007c23 */ /* 0x000fe20008010800 */
[----:B---3--:R-:W-:-:S02]  /*4490*/  F2FP.F16.F32.PACK_AB R129, R13, R137 ;  /* 0x000000890d81723e */ /* 0x008fc400000000ff */
[----:B------:R-:W-:Y:S01]  /*44a0*/  MUFU.EX2 R12, R2 ;  /* 0x00000002000c7308 */ /* 0x000fe20000000800 */
[C---:B------:R-:W-:Y:S06]  /*44b0*/  HMMA.16816.F32 R72, R168.reuse, R80, R176 ;  /* 0x00000050a848723c */ /* 0x040fec00000018b0 */
[C---:B------:R-:W-:Y:S01]  /*44c0*/  HMMA.16816.F32 R76, R168.reuse, R82, R44 ;  /* 0x00000052a84c723c */ /* 0x040fe2000000182c */
[----:B------:R2:W3:Y:S05]  /*44d0*/  MUFU.EX2 R8, R0 ;  /* 0x0000000000087308 */ /* 0x0004ea0000000800 */
[C---:B------:R-:W-:Y:S06]  /*44e0*/  HMMA.16816.F32 R88, R168.reuse, R96, R188 ;  /* 0x00000060a858723c */ /* 0x040fec00000018bc */
[----:B------:R-:W-:Y:S01]  /*44f0*/  HMMA.16816.F32 R92, R168, R98, R92 ;  /* 0x00000062a85c723c */ /* 0x000fe2000000185c */
[----:B--2---:R-:W-:-:S05]  /*4500*/  LOP3.LUT R0, R210, 0xffffffe0, RZ, 0xc0, !PT ;  /* 0xffffffe0d2007812 */ /* 0x004fca00078ec0ff */
[----:B----4-:R-:W-:Y:S01]  /*4510*/  HMMA.16816.F32 R100, R168, R108, R192 ;  /* 0x0000006ca864723c */ /* 0x010fe200000018c0 */
[----:B------:R-:W2:Y:S01]  /*4520*/  S2R R210, SR_TID.X ;  /* 0x0000000000d27919 */ /* 0x000ea20000002100 */
[----:B---3--:R-:W-:-:S04]  /*4530*/  F2FP.F16.F32.PACK_AB R131, R8, R12 ;  /* 0x0000000c0883723e */ /* 0x008fc800000000ff */
[C---:B------:R-:W-:Y:S06]  /*4540*/  HMMA.16816.F32 R104, R168.reuse, R110, R104 ;  /* 0x0000006ea868723c */ /* 0x040fec0000001868 */
[C---:B-1----:R-:W-:Y:S06]  /*4550*/  HMMA.16816.F32 R112, R168.reuse, R120, R196 ;  /* 0x00000078a870723c */ /* 0x042fec00000018c4 */
[----:B------:R-:W-:Y:S01]  /*4560*/  HMMA.16816.F32 R116, R168, R122, R116 ;  /* 0x0000007aa874723c */ /* 0x000fe20000001874 */
[----:B--2---:R-:W-:Y:S01]  /*4570*/  IMAD.IADD R0, R210, 0x1, -R0 ;  /* 0x00000001d2007824 */ /* 0x004fe200078e0a00 */
[----:B------:R-:W-:Y:S01]  /*4580*/  MOV R210, R211 ;  /* 0x000000d300d27202 */ /* 0x000fe20000000f00 */
[----:B------:R-:W-:Y:S01]  /*4590*/  IMAD.MOV.U32 R211, RZ, RZ, R23 ;  /* 0x000000ffffd37224 */ /* 0x000fe200078e0017 */
[----:B------:R-:W-:Y:S01]  /*45a0*/  MOV R23, R233 ;  /* 0x000000e900177202 */ /* 0x000fe20000000f00 */
[----:B------:R-:W-:Y:S01]  /*45b0*/  IMAD.MOV.U32 R233, RZ, RZ, R21 ;  /* 0x000000ffffe97224 */ /* 0x000fe200078e0015 */
[----:B------:R-:W-:Y:S01]  /*45c0*/  MOV R21, R200 ;  /* 0x000000c800157202 */ /* 0x000fe20000000f00 */
[----:B------:R-:W-:Y:S01]  /*45d0*/  IMAD.MOV.U32 R200, RZ, RZ, R201 ;  /* 0x000000ffffc87224 */ /* 0x000fe200078e00c9 */
[----:B------:R-:W-:Y:S01]  /*45e0*/  MOV R201, R202 ;  /* 0x000000ca00c97202 */ /* 0x000fe20000000f00 */
[----:B------:R-:W-:-:S02]  /*45f0*/  IMAD.MOV.U32 R202, RZ, RZ, R3 ;  /* 0x000000ffffca7224 */ /* 0x000fc400078e0003 */
[----:B------:R-:W-:Y:S01]  /*4600*/  FADD.FTZ R3, R218, R219 ;  /* 0x000000dbda037221 */ /* 0x000fe20000010000 */
[----:B------:R-:W-:Y:S01]  /*4610*/  IMAD.MOV.U32 R230, RZ, RZ, R23 ;  /* 0x000000ffffe67224 */ /* 0x000fe200078e0017 */
[----:B------:R1:W5:Y:S01]  /*4620*/  LDL.LU R219, [R1+0x34] ;  /* 0x0000340001db7983 */ /* 0x0003620000300800 */
[----:B------:R-:W-:Y:S01]  /*4630*/  MOV R208, R211 ;  /* 0x000000d300d07202 */ /* 0x000fe20000000f00 */
[----:B------:R-:W-:Y:S01]  /*4640*/  IMAD.MOV.U32 R211, RZ, RZ, R21 ;  /* 0x000000ffffd37224 */ /* 0x000fe200078e0015 */
[----:B------:R-:W-:Y:S01]  /*4650*/  MOV R209, R233 ;  /* 0x000000e900d17202 */ /* 0x000fe20000000f00 */
[----:B------:R1:W5:Y:S01]  /*4660*/  LDL.LU R218, [R1+0x30] ;  /* 0x0000300001da7983 */ /* 0x0003620000300800 */
[----:B------:R-:W-:Y:S01]  /*4670*/  MOV R23, R200 ;  /* 0x000000c800177202 */ /* 0x000fe20000000f00 */
[----:B------:R-:W-:Y:S01]  /*4680*/  IMAD.MOV.U32 R233, RZ, RZ, R201 ;  /* 0x000000ffffe97224 */ /* 0x000fe200078e00c9 */
[----:B------:R-:W-:Y:S01]  /*4690*/  MOV R21, R202 ;  /* 0x000000ca00157202 */ /* 0x000fe20000000f00 */
[----:B------:R-:W-:Y:S01]  /*46a0*/  IMAD.MOV.U32 R200, RZ, RZ, R216 ;  /* 0x000000ffffc87224 */ /* 0x000fe200078e00d8 */
[----:B------:R-:W-:Y:S01]  /*46b0*/  MOV R201, R185 ;  /* 0x000000b900c97202 */ /* 0x000fe20000000f00 */
[----:B------:R1:W5:Y:S01]  /*46c0*/  LDL.LU R216, [R1+0x2c] ;  /* 0x00002c0001d87983 */ /* 0x0003620000300800 */
[----:B------:R-:W-:Y:S01]  /*46d0*/  IMAD.MOV.U32 R202, RZ, RZ, R184 ;  /* 0x000000ffffca7224 */ /* 0x000fe200078e00b8 */
[----:B------:R-:W-:Y:S02]  /*46e0*/  HMMA.16816.F32 R164, R128, R4, R164 ;  /* 0x0000000480a4723c */ /* 0x000fe400000018a4 */
[----:B------:R1:W5:Y:S04]  /*46f0*/  LDL.LU R185, [R1+0x28] ;  /* 0x0000280001b97983 */ /* 0x0003680000300800 */
[----:B------:R1:W5:Y:S01]  /*4700*/  LDL.LU R184, [R1+0x24] ;  /* 0x0000240001b87983 */ /* 0x0003620000300800 */
[----:B------:R-:W-:Y:S01]  /*4710*/  FADD.FTZ R2, R208, R230 ;  /* 0x000000e6d0027221 */ /* 0x000fe20000010000 */
        /* <DEDUP_REMOVED lines=50> */
[----:B------:R-:W-:Y:S01]  /*4a40*/  HMMA.16816.F32 R168, R168, R6, R144 ;  /* 0x00000006a8a8723c */ /* 0x000fe20000001890 */
[----:B------:R-:W-:Y:S01]  /*4a50*/  FADD.FTZ R228, R174, R228 ;  /* 0x000000e4aee47221 */ /* 0x000fe20000010000 */
[----:B------:R-:W-:Y:S01]  /*4a60*/  FADD.FTZ R3, R12, R3 ;  /* 0x000000030c037221 */ /* 0x000fe20000010000 */
[----:B------:R-:W-:Y:S01]  /*4a70*/  FADD.FTZ R2, R34, R2 ;  /* 0x0000000222027221 */ /* 0x000fe20000010000 */
[----:B------:R-:W-:-:S02]  /*4a80*/  FADD.FTZ R0, R20, R0 ;  /* 0x0000000014007221 */ /* 0x000fc40000010000 */
[----:B------:R-:W-:Y:S01]  /*4a90*/  HMMA.16816.F32 R144, R128, R152, R68 ;  /* 0x000000988090723c */ /* 0x000fe20000001844 */
[----:B------:R-:W-:-:S05]  /*4aa0*/  FADD.FTZ R228, R173, R228 ;  /* 0x000000e4ade47221 */ /* 0x000fca0000010000 */
[----:B------:R-:W-:Y:S01]  /*4ab0*/  HMMA.16816.F32 R68, R128, R80, R64 ;  /* 0x000000508044723c */ /* 0x000fe20000001840 */
[----:B------:R-:W-:-:S05]  /*4ac0*/  FADD.FTZ R229, R8, R3 ;  /* 0x0000000308e57221 */ /* 0x000fca0000010000 */
[----:B------:R-:W-:Y:S01]  /*4ad0*/  HMMA.16816.F32 R84, R128, R96, R84 ;  /* 0x000000608054723c */ /* 0x000fe20000001854 */
[----:B------:R-:W-:-:S05]  /*4ae0*/  FADD.FTZ R230, R33, R2 ;  /* 0x0000000221e67221 */ /* 0x000fca0000010000 */
[----:B------:R-:W-:Y:S01]  /*4af0*/  HMMA.16816.F32 R156, R128, R108, R156 ;  /* 0x0000006c809c723c */ /* 0x000fe2000000189c */
[----:B------:R-:W-:-:S05]  /*4b00*/  FADD.FTZ R231, R14, R0 ;  /* 0x000000000ee77221 */ /* 0x000fca0000010000 */
[C---:B------:R-:W-:Y:S06]  /*4b10*/  HMMA.16816.F32 R160, R128.reuse, R120, R160 ;  /* 0x0000007880a0723c */ /* 0x040fec00000018a0 */
[C---:B------:R-:W-:Y:S06]  /*4b20*/  HMMA.16816.F32 R152, R128.reuse, R154, R60 ;  /* 0x0000009a8098723c */ /* 0x040fec000000183c */
[C---:B------:R-:W-:Y:S06]  /*4b30*/  HMMA.16816.F32 R80, R128.reuse, R82, R56 ;  /* 0x000000528050723c */ /* 0x040fec0000001838 */
[C---:B------:R-:W-:Y:S06]  /*4b40*/  HMMA.16816.F32 R96, R128.reuse, R98, R52 ;  /* 0x000000628060723c */ /* 0x040fec0000001834 */
[C---:B------:R-:W-:Y:S06]  /*4b50*/  HMMA.16816.F32 R108, R128.reuse, R110, R28 ;  /* 0x0000006e806c723c */ /* 0x040fec000000181c */
[C---:B------:R-:W-:Y:S06]  /*4b60*/  HMMA.16816.F32 R120, R128.reuse, R122, R16 ;  /* 0x0000007a8078723c */ /* 0x040fec0000001810 */
[----:B------:R-:W-:Y:S01]  /*4b70*/  HMMA.16816.F32 R128, R128, R6, R24 ;  /* 0x000000068080723c */ /* 0x000fe20000001818 */
[----:B------:R-:W-:-:S08]  /*4b80*/  NOP ;  /* 0x0000000000007918 */ /* 0x000fd00000000000 */
[----:B-1----:R-:W-:-:S15]  /*4b90*/  @!P0 BRA `(.L_x_6) ;  /* 0x0000002c00a48947 */ /* 0x002fde0003800000 */
[C---:B-----5:R-:W-:Y:S01]  /*4ba0*/  SHF.L.U64.HI R239, R184.reuse, 0x6, R185 ;  /* 0x00000006b8ef7819 */ /* 0x060fe200000102b9 */
[----:B------:R-:W-:Y:S01]  /*4bb0*/  IMAD.SHL.U32 R240, R184, 0x40, RZ ;  /* 0x00000040b8f07824 */ /* 0x000fe200078e00ff */
[----:B------:R-:W-:Y:S01]  /*4bc0*/  LEA.HI.SX32 R222, R237, 0xfffffffe, 0x1a ;  /* 0xfffffffeedde7811 */ /* 0x000fe200078fd2ff */
[----:B------:R-:W-:Y:S01]  /*4bd0*/  IMAD.MOV.U32 R3, RZ, RZ, R136 ;  /* 0x000000ffff037224 */ /* 0x000fe200078e0088 */
[----:B------:R-:W-:Y:S01]  /*4be0*/  MOV R133, R135 ;  /* 0x0000008700857202 */ /* 0x000fe20000000f00 */
[----:B------:R-:W-:Y:S01]  /*4bf0*/  IMAD.MOV.U32 R137, RZ, RZ, R134 ;  /* 0x000000ffff897224 */ /* 0x000fe200078e0086 */
[----:B------:R-:W-:Y:S01]  /*4c00*/  MOV R138, R132 ;  /* 0x00000084008a7202 */ /* 0x000fe20000000f00 */
[----:B------:R-:W-:Y:S01]  /*4c10*/  ULDC UR4, c[0x0][0x2ec] ;  /* 0x0000bb0000047ab9 */ /* 0x000fe20000000800 */
[----:B------:R-:W-:Y:S01]  /*4c20*/  ULDC.64 UR12, c[0x0][0x250] ;  /* 0x00009400000c7ab9 */ /* 0x000fe20000000a00 */
[----:B------:R-:W-:Y:S01]  /*4c30*/  ULDC.64 UR6, c[0x0][0x218] ;  /* 0x0000860000067ab9 */ /* 0x000fe20000000a00 */
[----:B------:R-:W-:Y:S01]  /*4c40*/  ULDC.64 UR8, c[0x0][0x248] ;  /* 0x0000920000087ab9 */ /* 0x000fe20000000a00 */
[----:B------:R-:W-:Y:S01]  /*4c50*/  ULDC.64 UR10, c[0x0][0x220] ;  /* 0x00008800000a7ab9 */ /* 0x000fe20000000a00 */
[----:B------:R-:W-:Y:S05]  /*4c60*/  BRA `(.L_x_7) ;  /* 0x00000000005c7947 */ /* 0x000fea0003800000 */
.L_x_9:
[----:B------:R-:W-:Y:S04]  /*4c70*/  VIADD R0, R222, 0xffffffff ;  /* 0xffffffffde007836 */ /* 0x000fe80000000000 */
[----:B------:R-:W-:Y:S01]  /*4c80*/  IMAD.WIDE.U32 R172, R0, UR8, RZ ;  /* 0x0000000800ac7c25 */ /* 0x000fe2000f8e00ff */
[----:B------:R-:W-:Y:S05]  /*4c90*/  SHF.R.S32.HI R2, RZ, 0x1f, R0 ;  /* 0x0000001fff027819 */ /* 0x000fea0000011400 */
[----:B------:R-:W-:Y:S04]  /*4ca0*/  IMAD R2, R2, UR8, RZ ;  /* 0x0000000802027c24 */ /* 0x000fe8000f8e02ff */
[----:B------:R-:W-:Y:S01]  /*4cb0*/  IMAD R2, R0, UR9, R2 ;  /* 0x0000000900027c24 */ /* 0x000fe2000f8e0202 */
[----:B------:R-:W-:Y:S03]  /*4cc0*/  LEA R0, P1, R172, R246, 0x6 ;  /* 0x000000f6ac007211 */ /* 0x000fe600078230ff */
[----:B------:R-:W-:Y:S01]  /*4cd0*/  IMAD.IADD R2, R173, 0x1, R2 ;  /* 0x00000001ad027824 */ /* 0x000fe200078e0202 */
[----:B------:R-:W-:Y:S04]  /*4ce0*/  LEA R134, P2, R0, UR6, 0x1 ;  /* 0x0000000600867c11 */ /* 0x000fe8000f8408ff */
[----:B------:R-:W-:Y:S02]  /*4cf0*/  LEA.HI.X R2, R172, R243, R2, 0x6, P1 ;  /* 0x000000f3ac027211 */ /* 0x000fe400008f3402 */
[----:B------:R-:W-:Y:S02]  /*4d00*/  IADD3 R172, P1, R241, R134, RZ ;  /* 0x00000086f1ac7210 */ /* 0x000fe40007f3e0ff */
[----:B------:R-:W-:Y:S05]  /*4d10*/  LEA.HI.X R135, R0, UR7, R2, 0x1, P2 ;  /* 0x0000000700877c11 */ /* 0x000fea00090f0c02 */
[----:B------:R-:W-:Y:S01]  /*4d20*/  @!PT LDS RZ, [RZ] ;  /* 0x00000000fffff984 */ /* 0x000fe20000000800 */
[----:B------:R-:W-:Y:S01]  /*4d30*/  @!PT LDS RZ, [RZ] ;  /* 0x00000000fffff984 */ /* 0x000fe20000000800 */
[----:B------:R-:W-:Y:S01]  /*4d40*/  @!PT LDS RZ, [RZ] ;  /* 0x00000000fffff984 */ /* 0x000fe20000000800 */
[----:B------:R1:W-:Y:S01]  /*4d50*/  LDGSTS.E.BYPASS.LTC128B.128 [R221+0x6000], desc[UR14][R134.64] ;  /* 0x0600000086dd7fae */ /* 0x0003e2000b901d4e */
[----:B------:R-:W-:Y:S03]  /*4d60*/  IMAD.X R173, R248, 0x1, R135, P1 ;  /* 0x00000001f8ad7824 */ /* 0x000fe600008e0687 */
[----:B------:R1:W-:Y:S04]  /*4d70*/  LDGSTS.E.BYPASS.LTC128B.128 [R221+0x7000], desc[UR14][R134.64+0x40] ;  /* 0x0700004086dd7fae */ /* 0x0003e8000b901d4e */
[----:B------:R1:W-:Y:S04]  /*4d80*/  LDGSTS.E.BYPASS.LTC128B.128 [R221+0x8000], desc[UR14][R134.64+0x80] ;  /* 0x0800008086dd7fae */ /* 0x0003e8000b901d4e */
[----:B------:R1:W-:Y:S04]  /*4d90*/  LDGSTS.E.BYPASS.LTC128B.128 [R221+0x6800], desc[UR14][R172.64] ;  /* 0x06800000acdd7fae */ /* 0x0003e8000b901d4e */
[----:B------:R1:W-:Y:S04]  /*4da0*/  LDGSTS.E.BYPASS.LTC128B.128 [R221+0x7800], desc[UR14][R172.64+0x40] ;  /* 0x07800040acdd7fae */ /* 0x0003e8000b901d4e */
[----:B------:R1:W-:Y:S04]  /*4db0*/  LDGSTS.E.BYPASS.LTC128B.128 [R221+0x8800], desc[UR14][R172.64+0x80] ;  /* 0x08800080acdd7fae */ /* 0x0003e8000b901d4e */
[----:B------:R-:W0:Y:S01]  /*4dc0*/  LDGDEPBAR ;  /* 0x00000000000079af */ /* 0x000e220000000000 */
[----:B------:R-:W-:Y:S05]  /*4dd0*/  BRA `(.L_x_8) ;  /* 0x0000000c005c7947 */ /* 0x000fea0003800000 */
.L_x_7:
[----:B------:R-:W-:Y:S01]  /*4de0*/  SHF.R.S32.HI R0, RZ, 0x1f, R222 ;  /* 0x0000001fff007819 */ /* 0x000fe200000114de */
[----:B------:R-:W-:Y:S04]  /*4df0*/  DEPBAR.LE SB0, 0x0 ;  /* 0x000080000000791a */ /* 0x000fe80000000000 */
[----:B------:R-:W-:Y:S01]  /*4e00*/  BAR.SYNC.DEFER_BLOCKING 0x0 ;  /* 0x0000000000007b1d */ /* 0x000fe20000010000 */
[----:B------:R-:W-:Y:S02]  /*4e10*/  IMAD R0, R0, UR12, RZ ;  /* 0x0000000c00007c24 */ /* 0x000fe4000f8e02ff */
[C---:B------:R-:W-:Y:S04]  /*4e20*/  IMAD.WIDE.U32 R6, R222.reuse, UR12, RZ ;  /* 0x0000000cde067c25 */ /* 0x040fe8000f8e00ff */
        /* <DEDUP_REMOVED lines=10> */
[----:B------:R-:W-:Y:S01]  /*4ed0*/  LDGSTS.E.BYPASS.LTC128B.128 [R221+0x9000], desc[UR14][R4.64] ;  /* 0x0900000004dd7fae */ /* 0x000fe2000b901d4e */
[----:B------:R-:W-:Y:S01]  /*4ee0*/  IMAD.X R7, R239, 0x1, R5, P0 ;  /* 0x00000001ef077824 */ /* 0x000fe200000e0605 */
[----:B------:R-:W-:Y:S04]  /*4ef0*/  ISETP.GT.AND P0, PT, R222, RZ, PT ;  /* 0x000000ffde00720c */ /* 0x000fe80003f04270 */
[----:B------:R-:W-:Y:S06]  /*4f00*/  LDGSTS.E.BYPASS.LTC128B.128 [R221+0xa000], desc[UR14][R4.64+0x40] ;  /* 0x0a00004004dd7fae */ /* 0x000fec000b901d4e */
[----:B------:R-:W-:Y:S06]  /*4f10*/  LDGSTS.E.BYPASS.LTC128B.128 [R221+0xb000], desc[UR14][R4.64+0x80] ;  /* 0x0b00008004dd7fae */ /* 0x000fec000b901d4e */
[----:B------:R-:W-:Y:S06]  /*4f20*/  LDGSTS.E.BYPASS.LTC128B.128 [R221+0x9800], desc[UR14][R6.64] ;  /* 0x0980000006dd7fae */ /* 0x000fec000b901d4e */
[----:B------:R-:W-:Y:S06]  /*4f30*/  LDGSTS.E.BYPASS.LTC128B.128 [R221+0xa800], desc[UR14][R6.64+0x40] ;  /* 0x0a80004006dd7fae */ /* 0x000fec000b901d4e */
[----:B------:R1:W-:Y:S06]  /*4f40*/  LDGSTS.E.BYPASS.LTC128B.128 [R221+0xb800], desc[UR14][R6.64+0x80] ;  /* 0x0b80008006dd7fae */ /* 0x0003ec000b901d4e */
[----:B------:R-:W-:Y:S06]  /*4f50*/  LDSM.16.M88.4 R64, [R219] ;  /* 0x00000000db40783b */ /* 0x000fec0000000200 */
[----:B------:R-:W1:Y:S06]  /*4f60*/  LDSM.16.M88.4 R16, [R216+0x6000] ;  /* 0x00600000d810783b */ /* 0x000e6c0000000200 */
[----:B------:R-:W2:Y:S06]  /*4f70*/  LDSM.16.M88.4 R60, [R219+0x1000] ;  /* 0x00100000db3c783b */ /* 0x000eac0000000200 */
[----:B------:R-:W3:Y:S06]  /*4f80*/  LDSM.16.M88.4 R32, [R216+0x6400] ;  /* 0x00640000d820783b */ /* 0x000eec0000000200 */
[----:B------:R-:W0:Y:S06]  /*4f90*/  LDGDEPBAR ;  /* 0x00000000000079af */ /* 0x000e2c0000000000 */
[----:B------:R-:W4:Y:S06]  /*4fa0*/  LDSM.16.M88.4 R48, [R216+0x6800] ;  /* 0x00680000d830783b */ /* 0x000f2c0000000200 */
[----:B------:R-:W5:Y:S06]  /*4fb0*/  LDSM.16.M88.4 R172, [R216+0x6c00] ;  /* 0x006c0000d8ac783b */ /* 0x000f6c0000000200 */
[----:B------:R-:W-:Y:S01]  /*4fc0*/  LDSM.16.M88.4 R176, [R220] ;  /* 0x00000000dcb0783b */ /* 0x000fe20000000200 */
[-C--:B-1----:R-:W-:Y:S05]  /*4fd0*/  HMMA.16816.F32 R4, R64, R16.reuse, RZ ;  /* 0x000000104004723c */ /* 0x082fea00000018ff */
[----:B------:R-:W1:Y:S01]  /*4fe0*/  LDSM.16.M88.4 R180, [R218+0x6000] ;  /* 0x00600000dab4783b */ /* 0x000e620000000200 */
[C---:B--2---:R-:W-:Y:S05]  /*4ff0*/  HMMA.16816.F32 R8, R60.reuse, R16, RZ ;  /* 0x000000103c08723c */ /* 0x044fea00000018ff */
[----:B------:R-:W2:Y:S01]  /*5000*/  LDSM.16.M88.4 R184, [R220+0x1000] ;  /* 0x00100000dcb8783b */ /* 0x000ea20000000200 */
[-C--:B------:R-:W-:Y:S05]  /*5010*/  HMMA.16816.F32 R12, R60, R18.reuse, RZ ;  /* 0x000000123c0c723c */ /* 0x080fea00000018ff */
[----:B------:R-:W2:Y:S01]  /*5020*/  LDSM.16.M88.4 R188, [R218+0x6400] ;  /* 0x00640000dabc783b */ /* 0x000ea20000000200 */
[C---:B------:R-:W-:Y:S05]  /*5030*/  HMMA.16816.F32 R16, R64.reuse, R18, RZ ;  /* 0x000000124010723c */ /* 0x040fea00000018ff */
[----:B------:R-:W2:Y:S01]  /*5040*/  LDSM.16.M88.4 R192, [R218+0x6800] ;  /* 0x00680000dac0783b */ /* 0x000ea20000000200 */
[-C--:B---3--:R-:W-:Y:S05]  /*5050*/  HMMA.16816.F32 R20, R64, R32.reuse, RZ ;  /* 0x000000204014723c */ /* 0x088fea00000018ff */
[----:B------:R-:W3:Y:S01]  /*5060*/  LDSM.16.M88.4 R196, [R218+0x6c00] ;  /* 0x006c0000dac4783b */ /* 0x000ee20000000200 */
[C---:B------:R-:W-:Y:S05]  /*5070*/  HMMA.16816.F32 R24, R60.reuse, R32, RZ ;  /* 0x000000203c18723c */ /* 0x040fea00000018ff */
[----:B------:R-:W-:Y:S01]  /*5080*/  LDSM.16.M88.4 R200, [R219+0x2000] ;  /* 0x00200000dbc8783b */ /* 0x000fe20000000200 */
[-C--:B------:R-:W-:Y:S05]  /*5090*/  HMMA.16816.F32 R28, R60, R34.reuse, RZ ;  /* 0x000000223c1c723c */ /* 0x080fea00000018ff */
[----:B------:R-:W3:Y:S01]  /*50a0*/  LDSM.16.M88.4 R204, [R216+0x7000] ;  /* 0x00700000d8cc783b */ /* 0x000ee20000000200 */
[C---:B------:R-:W-:Y:S05]  /*50b0*/  HMMA.16816.F32 R32, R64.reuse, R34, RZ ;  /* 0x000000224020723c */ /* 0x040fea00000018ff */
[----:B------:R-:W3:Y:S01]  /*50c0*/  LDSM.16.M88.4 R208, [R219+0x3000] ;  /* 0x00300000dbd0783b */ /* 0x000ee20000000200 */
[-C--:B----4-:R-:W-:Y:S05]  /*50d0*/  HMMA.16816.F32 R36, R64, R48.reuse, RZ ;  /* 0x000000304024723c */ /* 0x090fea00000018ff */
[----:B------:R-:W-:Y:S01]  /*50e0*/  LDSM.16.M88.4 R212, [R218+0x7c00] ;  /* 0x007c0000dad4783b */ /* 0x000fe20000000200 */
[C---:B------:R-:W-:Y:S06]  /*50f0*/  HMMA.16816.F32 R40, R60.reuse, R48, RZ ;  /* 0x000000303c28723c */ /* 0x040fec00000018ff */
[-C--:B------:R-:W-:Y:S06]  /*5100*/  HMMA.16816.F32 R44, R60, R50.reuse, RZ ;  /* 0x000000323c2c723c */ /* 0x080fec00000018ff */
[C---:B------:R-:W-:Y:S06]  /*5110*/  HMMA.16816.F32 R48, R64.reuse, R50, RZ ;  /* 0x000000324030723c */ /* 0x040fec00000018ff */
[-C--:B-----5:R-:W-:Y:S06]  /*5120*/  HMMA.16816.F32 R52, R64, R172.reuse, RZ ;  /* 0x000000ac4034723c */ /* 0x0a0fec00000018ff */
[C---:B------:R-:W-:Y:S06]  /*5130*/  HMMA.16816.F32 R56, R60.reuse, R172, RZ ;  /* 0x000000ac3c38723c */ /* 0x040fec00000018ff */
[-C--:B------:R-:W-:Y:S06]  /*5140*/  HMMA.16816.F32 R60, R60, R174.reuse, RZ ;  /* 0x000000ae3c3c723c */ /* 0x080fec00000018ff */
[----:B------:R-:W-:Y:S01]  /*5150*/  HMMA.16816.F32 R64, R64, R174, RZ ;  /* 0x000000ae4040723c */ /* 0x000fe200000018ff */
[----:B------:R-:W4:Y:S05]  /*5160*/  LDSM.16.M88.4 R172, [R216+0x7400] ;  /* 0x00740000d8ac783b */ /* 0x000f2a0000000200 */
[-C--:B-1----:R-:W-:Y:S06]  /*5170*/  HMMA.16816.F32 R4, R176, R180.reuse, R4 ;  /* 0x000000b4b004723c */ /* 0x082fec0000001804 */
[C---:B--2---:R-:W-:Y:S06]  /*5180*/  HMMA.16816.F32 R8, R184.reuse, R180, R8 ;  /* 0x000000b4b808723c */ /* 0x044fec0000001808 */
[-C--:B------:R-:W-:Y:S06]  /*5190*/  HMMA.16816.F32 R12, R184, R182.reuse, R12 ;  /* 0x000000b6b80c723c */ /* 0x080fec000000180c */
[C---:B------:R-:W-:Y:S01]  /*51a0*/  HMMA.16816.F32 R16, R176.reuse, R182, R16 ;  /* 0x000000b6b010723c */ /* 0x040fe20000001810 */
[----:B------:R-:W1:Y:S05]  /*51b0*/  LDSM.16.M88.4 R180, [R216+0x7800] ;  /* 0x00780000d8b4783b */ /* 0x000e6a0000000200 */
[-C--:B------:R-:W-:Y:S06]  /*51c0*/  HMMA.16816.F32 R20, R176, R188.reuse, R20 ;  /* 0x000000bcb014723c */ /* 0x080fec0000001814 */
[C---:B------:R-:W-:Y:S06]  /*51d0*/  HMMA.16816.F32 R24, R184.reuse, R188, R24 ;  /* 0x000000bcb818723c */ /* 0x040fec0000001818 */
[-C--:B------:R-:W-:Y:S06]  /*51e0*/  HMMA.16816.F32 R28, R184, R190.reuse, R28 ;  /* 0x000000beb81c723c */ /* 0x080fec000000181c */
[C---:B------:R-:W-:Y:S01]  /*51f0*/  HMMA.16816.F32 R32, R176.reuse, R190, R32 ;  /* 0x000000beb020723c */ /* 0x040fe20000001820 */
[----:B------:R-:W2:Y:S05]  /*5200*/  LDSM.16.M88.4 R188, [R216+0x7c00] ;  /* 0x007c0000d8bc783b */ /* 0x000eaa0000000200 */
[-C--:B------:R-:W-:Y:S06]  /*5210*/  HMMA.16816.F32 R36, R176, R192.reuse, R36 ;  /* 0x000000c0b024723c */ /* 0x080fec0000001824 */
[C---:B------:R-:W-:Y:S06]  /*5220*/  HMMA.16816.F32 R40, R184.reuse, R192, R40 ;  /* 0x000000c0b828723c */ /* 0x040fec0000001828 */
[-C--:B------:R-:W-:Y:S06]  /*5230*/  HMMA.16816.F32 R44, R184, R194.reuse, R44 ;  /* 0x000000c2b82c723c */ /* 0x080fec000000182c */
[C---:B------:R-:W-:Y:S01]  /*5240*/  HMMA.16816.F32 R48, R176.reuse, R194, R48 ;  /* 0x000000c2b030723c */ /* 0x040fe20000001830 */
[----:B------:R-:W-:Y:S05]  /*5250*/  LDSM.16.M88.4 R192, [R220+0x3000] ;  /* 0x00300000dcc0783b */ /* 0x000fea0000000200 */
[-C--:B---3--:R-:W-:Y:S06]  /*5260*/  HMMA.16816.F32 R52, R176, R196.reuse, R52 ;  /* 0x000000c4b034723c */ /* 0x088fec0000001834 */
[C---:B------:R-:W-:Y:S06]  /*5270*/  HMMA.16816.F32 R56, R184.reuse, R196, R56 ;  /* 0x000000c4b838723c */ /* 0x040fec0000001838 */
[-C--:B------:R-:W-:Y:S01]  /*5280*/  HMMA.16816.F32 R60, R184, R198.reuse, R60 ;  /* 0x000000c6b83c723c */ /* 0x080fe2000000183c */
[----:B------:R-:W-:Y:S05]  /*5290*/  LDSM.16.M88.4 R184, [R218+0x7000] ;  /* 0x00700000dab8783b */ /* 0x000fea0000000200 */
[----:B------:R-:W-:Y:S01]  /*52a0*/  HMMA.16816.F32 R64, R176, R198, R64 ;  /* 0x000000c6b040723c */ /* 0x000fe20000001840 */
[----:B------:R-:W3:Y:S05]  /*52b0*/  LDSM.16.M88.4 R176, [R220+0x2000] ;  /* 0x00200000dcb0783b */ /* 0x000eea0000000200 */
[-C--:B------:R-:W-:Y:S01]  /*52c0*/  HMMA.16816.F32 R4, R200, R204.reuse, R4 ;  /* 0x000000ccc804723c */ /* 0x080fe20000001804 */
[----:B------:R-:W5:Y:S05]  /*52d0*/  LDSM.16.M88.4 R196, [R218+0x7400] ;  /* 0x00740000dac4783b */ /* 0x000f6a0000000200 */
[C---:B------:R-:W-:Y:S06]  /*52e0*/  HMMA.16816.F32 R8, R208.reuse, R204, R8 ;  /* 0x000000ccd008723c */ /* 0x040fec0000001808 */
[-C--:B------:R-:W-:Y:S06]  /*52f0*/  HMMA.16816.F32 R12, R208, R206.reuse, R12 ;  /* 0x000000ced00c723c */ /* 0x080fec000000180c */
[C---:B------:R-:W-:Y:S01]  /*5300*/  HMMA.16816.F32 R16, R200.reuse, R206, R16 ;  /* 0x000000cec810723c */ /* 0x040fe20000001810 */
[----:B------:R-:W5:Y:S05]  /*5310*/  LDSM.16.M88.4 R204, [R218+0x7800] ;  /* 0x00780000dacc783b */ /* 0x000f6a0000000200 */
[-C--:B----4-:R-:W-:Y:S06]  /*5320*/  HMMA.16816.F32 R20, R200, R172.reuse, R20 ;  /* 0x000000acc814723c */ /* 0x090fec0000001814 */
[C---:B------:R-:W-:Y:S06]  /*5330*/  HMMA.16816.F32 R24, R208.reuse, R172, R24 ;  /* 0x000000acd018723c */ /* 0x040fec0000001818 */
[-C--:B------:R-:W-:Y:S06]  /*5340*/  HMMA.16816.F32 R28, R208, R174.reuse, R28 ;  /* 0x000000aed01c723c */ /* 0x080fec000000181c */
[C---:B------:R-:W-:Y:S01]  /*5350*/  HMMA.16816.F32 R32, R200.reuse, R174, R32 ;  /* 0x000000aec820723c */ /* 0x040fe20000001820 */
[----:B------:R-:W-:Y:S05]  /*5360*/  LDSM.16.M88.4 R172, [R219+0x4000] ;  /* 0x00400000dbac783b */ /* 0x000fea0000000200 */
[-C--:B-1----:R-:W-:Y:S06]  /*5370*/  HMMA.16816.F32 R36, R200, R180.reuse, R36 ;  /* 0x000000b4c824723c */ /* 0x082fec0000001824 */
[C---:B------:R-:W-:Y:S06]  /*5380*/  HMMA.16816.F32 R40, R208.reuse, R180, R40 ;  /* 0x000000b4d028723c */ /* 0x040fec0000001828 */
[-C--:B------:R-:W-:Y:S06]  /*5390*/  HMMA.16816.F32 R44, R208, R182.reuse, R44 ;  /* 0x000000b6d02c723c */ /* 0x080fec000000182c */
[C---:B------:R-:W-:Y:S01]  /*53a0*/  HMMA.16816.F32 R48, R200.reuse, R182, R48 ;  /* 0x000000b6c830723c */ /* 0x040fe20000001830 */
[----:B------:R-:W1:Y:S05]  /*53b0*/  LDSM.16.M88.4 R180, [R216+0x8000] ;  /* 0x00800000d8b4783b */ /* 0x000e6a0000000200 */
[-C--:B--2---:R-:W-:Y:S06]  /*53c0*/  HMMA.16816.F32 R52, R200, R188.reuse, R52 ;  /* 0x000000bcc834723c */ /* 0x084fec0000001834 */
[C---:B------:R-:W-:Y:S06]  /*53d0*/  HMMA.16816.F32 R56, R208.reuse, R188, R56 ;  /* 0x000000bcd038723c */ /* 0x040fec0000001838 */
[-C--:B------:R-:W-:Y:S01]  /*53e0*/  HMMA.16816.F32 R60, R208, R190.reuse, R60 ;  /* 0x000000bed03c723c */ /* 0x080fe2000000183c */
[----:B------:R-:W-:Y:S05]  /*53f0*/  LDSM.16.M88.4 R208, [R218+0x8400] ;  /* 0x00840000dad0783b */ /* 0x000fea0000000200 */
[----:B------:R-:W-:Y:S01]  /*5400*/  HMMA.16816.F32 R64, R200, R190, R64 ;  /* 0x000000bec840723c */ /* 0x000fe20000001840 */
[----:B------:R-:W2:Y:S05]  /*5410*/  LDSM.16.M88.4 R188, [R219+0x5000] ;  /* 0x00500000dbbc783b */ /* 0x000eaa0000000200 */
[-C--:B---3--:R-:W-:Y:S01]  /*5420*/  HMMA.16816.F32 R4, R176, R184.reuse, R4 ;  /* 0x000000b8b004723c */ /* 0x088fe20000001804 */
[----:B------:R-:W-:Y:S05]  /*5430*/  LDSM.16.M88.4 R200, [R218+0x8000] ;  /* 0x00800000dac8783b */ /* 0x000fea0000000200 */
[C---:B------:R-:W-:Y:S06]  /*5440*/  HMMA.16816.F32 R8, R192.reuse, R184, R8 ;  /* 0x000000b8c008723c */ /* 0x040fec0000001808 */
[-C--:B------:R-:W-:Y:S06]  /*5450*/  HMMA.16816.F32 R12, R192, R186.reuse, R12 ;  /* 0x000000bac00c723c */ /* 0x080fec000000180c */
[C---:B------:R-:W-:Y:S01]  /*5460*/  HMMA.16816.F32 R16, R176.reuse, R186, R16 ;  /* 0x000000bab010723c */ /* 0x040fe20000001810 */
[----:B------:R-:W3:Y:S05]  /*5470*/  LDSM.16.M88.4 R184, [R216+0x8400] ;  /* 0x00840000d8b8783b */ /* 0x000eea0000000200 */
[-C--:B-----5:R-:W-:Y:S06]  /*5480*/  HMMA.16816.F32 R20, R176, R196.reuse, R20 ;  /* 0x000000c4b014723c */ /* 0x0a0fec0000001814 */
[C---:B------:R-:W-:Y:S06]  /*5490*/  HMMA.16816.F32 R24, R192.reuse, R196, R24 ;  /* 0x000000c4c018723c */ /* 0x040fec0000001818 */
[-C--:B------:R-:W-:Y:S06]  /*54a0*/  HMMA.16816.F32 R28, R192, R198.reuse, R28 ;  /* 0x000000c6c01c723c */ /* 0x080fec000000181c */
[C---:B------:R-:W-:Y:S01]  /*54b0*/  HMMA.16816.F32 R32, R176.reuse, R198, R32 ;  /* 0x000000c6b020723c */ /* 0x040fe20000001820 */
[----:B------:R-:W-:Y:S05]  /*54c0*/  LDSM.16.M88.4 R196, [R216+0x8c00] ;  /* 0x008c0000d8c4783b */ /* 0x000fea0000000200 */
[-C--:B------:R-:W-:Y:S06]  /*54d0*/  HMMA.16816.F32 R36, R176, R204.reuse, R36 ;  /* 0x000000ccb024723c */ /* 0x080fec0000001824 */
[C---:B------:R-:W-:Y:S06]  /*54e0*/  HMMA.16816.F32 R40, R192.reuse, R204, R40 ;  /* 0x000000ccc028723c */ /* 0x040fec0000001828 */
[-C--:B------:R-:W-:Y:S06]  /*54f0*/  HMMA.16816.F32 R44, R192, R206.reuse, R44 ;  /* 0x000000cec02c723c */ /* 0x080fec000000182c */
[C---:B------:R-:W-:Y:S01]  /*5500*/  HMMA.16816.F32 R48, R176.reuse, R206, R48 ;  /* 0x000000ceb030723c */ /* 0x040fe20000001830 */
[----:B------:R-:W-:Y:S05]  /*5510*/  LDSM.16.M88.4 R204, [R220+0x5000] ;  /* 0x00500000dccc783b */ /* 0x000fea0000000200 */
[-C--:B------:R-:W-:Y:S06]  /*5520*/  HMMA.16816.F32 R52, R176, R212.reuse, R52 ;  /* 0x000000d4b034723c */ /* 0x080fec0000001834 */
[C---:B------:R-:W-:Y:S06]  /*5530*/  HMMA.16816.F32 R56, R192.reuse, R212, R56 ;  /* 0x000000d4c038723c */ /* 0x040fec0000001838 */
[-C--:B------:R-:W-:Y:S01]  /*5540*/  HMMA.16816.F32 R60, R192, R214.reuse, R60 ;  /* 0x000000d6c03c723c */ /* 0x080fe2000000183c */
[----:B------:R-:W4:Y:S05]  /*5550*/  LDSM.16.M88.4 R192, [R216+0x8800] ;  /* 0x00880000d8c0783b */ /* 0x000f2a0000000200 */
[----:B------:R-:W-:Y:S01]  /*5560*/  HMMA.16816.F32 R64, R176, R214, R64 ;  /* 0x000000d6b040723c */ /* 0x000fe20000001840 */
[----:B------:R-:W5:Y:S05]  /*5570*/  LDSM.16.M88.4 R176, [R220+0x4000] ;  /* 0x00400000dcb0783b */ /* 0x000f6a0000000200 */
[-C--:B-1----:R-:W-:Y:S01]  /*5580*/  HMMA.16816.F32 R4, R172, R180.reuse, R4 ;  /* 0x000000b4ac04723c */ /* 0x082fe20000001804 */
[----:B------:R-:W-:Y:S05]  /*5590*/  LDSM.16.M88.4 R212, [R218+0x8c00] ;  /* 0x008c0000dad4783b */ /* 0x000fea0000000200 */
[C---:B--2---:R-:W-:Y:S06]  /*55a0*/  HMMA.16816.F32 R8, R188.reuse, R180, R8 ;  /* 0x000000b4bc08723c */ /* 0x044fec0000001808 */
[-C--:B------:R-:W-:Y:S06]  /*55b0*/  HMMA.16816.F32 R12, R188, R182.reuse, R12 ;  /* 0x000000b6bc0c723c */ /* 0x080fec000000180c */
[C---:B------:R-:W-:Y:S01]  /*55c0*/  HMMA.16816.F32 R16, R172.reuse, R182, R16 ;  /* 0x000000b6ac10723c */ /* 0x040fe20000001810 */
[----:B------:R-:W1:Y:S01]  /*55d0*/  LDSM.16.M88.4 R180, [R218+0x8800] ;  /* 0x00880000dab4783b */ /* 0x000e620000000200 */
[----:B------:R-:W-:Y:S04]  /*55e0*/  DEPBAR.LE SB0, 0x0 ;  /* 0x000080000000791a */ /* 0x000fe80000000000 */
[-C--:B---3--:R-:W-:Y:S01]  /*55f0*/  HMMA.16816.F32 R20, R172, R184.reuse, R20 ;  /* 0x000000b8ac14723c */ /* 0x088fe20000001814 */
[----:B------:R-:W-:Y:S05]  /*5600*/  BAR.SYNC.DEFER_BLOCKING 0x0 ;  /* 0x0000000000007b1d */ /* 0x000fea0000010000 */
[C---:B------:R-:W-:Y:S06]  /*5610*/  HMMA.16816.F32 R24, R188.reuse, R184, R24 ;  /* 0x000000b8bc18723c */ /* 0x040fec0000001818 */
[-C--:B------:R-:W-:Y:S06]  /*5620*/  HMMA.16816.F32 R28, R188, R186.reuse, R28 ;  /* 0x000000babc1c723c */ /* 0x080fec000000181c */
[C---:B------:R-:W-:Y:S06]  /*5630*/  HMMA.16816.F32 R32, R172.reuse, R186, R32 ;  /* 0x000000baac20723c */ /* 0x040fec0000001820 */
[-C--:B----4-:R-:W-:Y:S06]  /*5640*/  HMMA.16816.F32 R36, R172, R192.reuse, R36 ;  /* 0x000000c0ac24723c */ /* 0x090fec0000001824 */
[C---:B------:R-:W-:Y:S06]  /*5650*/  HMMA.16816.F32 R40, R188.reuse, R192, R40 ;  /* 0x000000c0bc28723c */ /* 0x040fec0000001828 */
[-C--:B------:R-:W-:Y:S06]  /*5660*/  HMMA.16816.F32 R44, R188, R194.reuse, R44 ;  /* 0x000000c2bc2c723c */ /* 0x080fec000000182c */
[C---:B------:R-:W-:Y:S06]  /*5670*/  HMMA.16816.F32 R48, R172.reuse, R194, R48 ;  /* 0x000000c2ac30723c */ /* 0x040fec0000001830 */
[-C--:B------:R-:W-:Y:S06]  /*5680*/  HMMA.16816.F32 R52, R172, R196.reuse, R52 ;  /* 0x000000c4ac34723c */ /* 0x080fec0000001834 */
[C---:B------:R-:W-:Y:S06]  /*5690*/  HMMA.16816.F32 R56, R188.reuse, R196, R56 ;  /* 0x000000c4bc38723c */ /* 0x040fec0000001838 */
[-C--:B------:R-:W-:Y:S06]  /*56a0*/  HMMA.16816.F32 R60, R188, R198.reuse, R60 ;  /* 0x000000c6bc3c723c */ /* 0x080fec000000183c */
[----:B------:R-:W-:Y:S06]  /*56b0*/  HMMA.16816.F32 R64, R172, R198, R64 ;  /* 0x000000c6ac40723c */ /* 0x000fec0000001840 */
[-C--:B-----5:R-:W-:Y:S06]  /*56c0*/  HMMA.16816.F32 R4, R176, R200.reuse, R4 ;  /* 0x000000c8b004723c */ /* 0x0a0fec0000001804 */
[C---:B------:R-:W-:Y:S06]  /*56d0*/  HMMA.16816.F32 R8, R204.reuse, R200, R8 ;  /* 0x000000c8cc08723c */ /* 0x040fec0000001808 */
[-C--:B------:R-:W-:Y:S06]  /*56e0*/  HMMA.16816.F32 R12, R204, R202.reuse, R12 ;  /* 0x000000cacc0c723c */ /* 0x080fec000000180c */
[C---:B------:R-:W-:Y:S06]  /*56f0*/  HMMA.16816.F32 R16, R176.reuse, R202, R16 ;  /* 0x000000cab010723c */ /* 0x040fec0000001810 */
[----:B------:R-:W-:Y:S01]  /*5700*/  FMNMX.FTZ R0, R4, R3, !PT ;  /* 0x0000000304007209 */ /* 0x000fe20007810000 */
[-C--:B------:R-:W-:Y:S04]  /*5710*/  HMMA.16816.F32 R20, R176, R208.reuse, R20 ;  /* 0x000000d0b014723c */ /* 0x080fe80000001814 */
[----:B------:R-:W-:Y:S02]  /*5720*/  FMNMX.FTZ R2, R6, R133, !PT ;  /* 0x0000008506027209 */ /* 0x000fe40007810000 */
[----:B------:R-:W-:Y:S01]  /*5730*/  FMNMX.FTZ R132, R5, R0, !PT ;  /* 0x0000000005847209 */ /* 0x000fe20007810000 */
[C---:B------:R-:W-:Y:S04]  /*5740*/  HMMA.16816.F32 R24, R204.reuse, R208, R24 ;  /* 0x000000d0cc18723c */ /* 0x040fe80000001818 */
[----:B------:R-:W-:Y:S02]  /*5750*/  FMNMX.FTZ R0, R7, R2, !PT ;  /* 0x0000000207007209 */ /* 0x000fe40007810000 */
[-C--:B------:R-:W-:Y:S05]  /*5760*/  HMMA.16816.F32 R28, R204, R210.reuse, R28 ;  /* 0x000000d2cc1c723c */ /* 0x080fea000000181c */
[----:B------:R-:W-:Y:S01]  /*5770*/  FMNMX.FTZ R2, R16, R132, !PT ;  /* 0x0000008410027209 */ /* 0x000fe20007810000 */
[C---:B------:R-:W-:Y:S05]  /*5780*/  HMMA.16816.F32 R32, R176.reuse, R210, R32 ;  /* 0x000000d2b020723c */ /* 0x040fea0000001820 */
[----:B------:R-:W-:Y:S01]  /*5790*/  FMNMX.FTZ R132, R8, R137, !PT ;  /* 0x0000008908847209 */ /* 0x000fe20007810000 */
[-C--:B-1----:R-:W-:Y:S05]  /*57a0*/  HMMA.16816.F32 R36, R176, R180.reuse, R36 ;  /* 0x000000b4b024723c */ /* 0x082fea0000001824 */
[----:B------:R-:W-:Y:S01]  /*57b0*/  FMNMX.FTZ R134, R18, R0, !PT ;  /* 0x0000000012867209 */ /* 0x000fe20007810000 */
[C---:B------:R-:W-:Y:S05]  /*57c0*/  HMMA.16816.F32 R40, R204.reuse, R180, R40 ;  /* 0x000000b4cc28723c */ /* 0x040fea0000001828 */
[----:B------:R-:W-:Y:S01]  /*57d0*/  FMNMX.FTZ R135, R17, R2, !PT ;  /* 0x0000000211877209 */ /* 0x000fe20007810000 */
[-C--:B------:R-:W-:Y:S05]  /*57e0*/  HMMA.16816.F32 R44, R204, R182.reuse, R44 ;  /* 0x000000b6cc2c723c */ /* 0x080fea000000182c */
        /* <DEDUP_REMOVED lines=9> */
[----:B------:R-:W-:Y:S05]  /*5880*/  HMMA.16816.F32 R64, R176, R214, R64 ;  /* 0x000000d6b040723c */ /* 0x000fea0000001840 */
[----:B------:R-:W-:Y:S02]  /*5890*/  FMNMX.FTZ R2, R12, R2, !PT ;  /* 0x000000020c027209 */ /* 0x000fe40007810000 */
[----:B------:R-:W-:Y:S04]  /*58a0*/  FMNMX.FTZ R132, R22, R132, !PT ;  /* 0x0000008416847209 */ /* 0x000fe80007810000 */
[----:B------:R-:W-:Y:S02]  /*58b0*/  FMNMX.FTZ R136, R21, R135, !PT ;  /* 0x0000008715887209 */ /* 0x000fe40007810000 */
        /* <DEDUP_REMOVED lines=39> */
[----:B------:R-:W-:Y:S01]  /*5b30*/  FMNMX.FTZ R136, R65, R136, !PT ;  /* 0x0000008841887209 */ /* 0x000fe20007810000 */
[----:B------:R-:W-:Y:S06]  /*5b40*/  @P0 BRA `(.L_x_9) ;  /* 0xfffffff000480947 */ /* 0x000fec000383ffff */
.L_x_8:
[----:B-1----:R-:W-:Y:S01]  /*5b50*/  SHFL.BFLY PT, R135, R136, 0x2, 0x1f ;  /* 0x0c401f0088877f89 */ /* 0x002fe200000e0000 */
[----:B------:R-:W-:Y:S02]  /*5b60*/  FMNMX.FTZ R134, R67, R174, !PT ;  /* 0x000000ae43867209 */ /* 0x000fe40007810000 */
[----:B------:R-:W-:Y:S05]  /*5b70*/  FMNMX.FTZ R2, R57, R132, !PT ;  /* 0x0000008439027209 */ /* 0x000fea0007810000 */
[----:B------:R-:W-:Y:S01]  /*5b80*/  LDSM.16.MT88.4 R176, [R217+0x9000] ;  /* 0x00900000d9b0783b */ /* 0x000fe20000004200 */
[----:B------:R-:W-:Y:S02]  /*5b90*/  FMNMX.FTZ R0, R58, R175, !PT ;  /* 0x000000af3a007209 */ /* 0x000fe40007810000 */
[----:B------:R-:W-:Y:S02]  /*5ba0*/  FMNMX.FTZ R2, R60, R2, !PT ;  /* 0x000000023c027209 */ /* 0x000fe40007810000 */
[----:B------:R-:W-:Y:S02]  /*5bb0*/  FMNMX.FTZ R0, R59, R0, !PT ;  /* 0x000000003b007209 */ /* 0x000fe40007810000 */
[----:B------:R-:W-:Y:S01]  /*5bc0*/  FMNMX.FTZ R132, R61, R2, !PT ;  /* 0x000000023d847209 */ /* 0x000fe20007810000 */
[----:B------:R-:W-:Y:S01]  /*5bd0*/  SHFL.BFLY PT, R173, R134, 0x2, 0x1f ;  /* 0x0c401f0086ad7f89 */ /* 0x000fe200000e0000 */
[----:B------:R-:W-:Y:S02]  /*5be0*/  FMNMX.FTZ R0, R62, R0, !PT ;  /* 0x000000003e007209 */ /* 0x000fe40007810000 */
[----:B------:R-:W-:Y:S05]  /*5bf0*/  IADD3 R222, R222, -0x1, RZ ;  /* 0xffffffffdede7810 */ /* 0x000fea0007ffe0ff */
[----:B------:R-:W-:Y:S01]  /*5c00*/  SHFL.BFLY PT, R172, R132, 0x2, 0x1f ;  /* 0x0c401f0084ac7f89 */ /* 0x000fe200000e0000 */
[----:B------:R-:W-:Y:S07]  /*5c10*/  FMNMX.FTZ R0, R63, R0, !PT ;  /* 0x000000003f007209 */ /* 0x000fee0007810000 */
[----:B------:R-:W1:Y:S02]  /*5c20*/  SHFL.BFLY PT, R2, R0, 0x2, 0x1f ;  /* 0x0c401f0000027f89 */ /* 0x000e6400000e0000 */
[----:B-1----:R-:W-:Y:S02]  /*5c30*/  FMNMX.FTZ R2, R0, R2, !PT ;  /* 0x0000000200027209 */ /* 0x002fe40007810000 */
[----:B------:R-:W-:Y:S02]  /*5c40*/  FMNMX.FTZ R136, R136, R135, !PT ;  /* 0x0000008788887209 */ /* 0x000fe40007810000 */
[----:B------:R-:W-:Y:S02]  /*5c50*/  FMNMX.FTZ R134, R134, R173, !PT ;  /* 0x000000ad86867209 */ /* 0x000fe40007810000 */
[----:B------:R-:W-:Y:S01]  /*5c60*/  FMNMX.FTZ R172, R132, R172, !PT ;  /* 0x000000ac84ac7209 */ /* 0x000fe20007810000 */
[----:B------:R-:W1:Y:S08]  /*5c70*/  SHFL.BFLY PT, R135, R136, 0x1, 0x1f ;  /* 0x0c201f0088877f89 */ /* 0x000e7000000e0000 */
[----:B------:R-:W2:Y:S08]  /*5c80*/  SHFL.BFLY PT, R173, R134, 0x1, 0x1f ;  /* 0x0c201f0086ad7f89 */ /* 0x000eb000000e0000 */
[----:B------:R-:W3:Y:S08]  /*5c90*/  SHFL.BFLY PT, R174, R172, 0x1, 0x1f ;  /* 0x0c201f00acae7f89 */ /* 0x000ef000000e0000 */
[----:B------:R-:W4:Y:S01]  /*5ca0*/  SHFL.BFLY PT, R132, R2, 0x1, 0x1f ;  /* 0x0c201f0002847f89 */ /* 0x000f2200000e0000 */
[----:B-1----:R-:W-:Y:S02]  /*5cb0*/  FMNMX.FTZ R136, R136, R135, !PT ;  /* 0x0000008788887209 */ /* 0x002fe40007810000 */
[----:B--2---:R-:W-:Y:S03]  /*5cc0*/  FMNMX.FTZ R135, R134, R173, !PT ;  /* 0x000000ad86877209 */ /* 0x004fe60007810000 */
[C---:B------:R-:W-:Y:S01]  /*5cd0*/  FADD.FTZ R0, -R136.reuse, R3 ;  /* 0x0000000388007221 */ /* 0x040fe20000010100 */
[----:B------:R-:W-:Y:S02]  /*5ce0*/  FSETP.NEU.FTZ.AND P1, PT, R136, -INF , PT ;  /* 0xff8000008800780b */ /* 0x000fe40003f3d000 */
[----:B---3--:R-:W-:Y:S01]  /*5cf0*/  FMNMX.FTZ R134, R172, R174, !PT ;  /* 0x000000aeac867209 */ /* 0x008fe20007810000 */
[----:B------:R-:W-:Y:S01]  /*5d00*/  FMUL.FTZ R3, R0, UR4 ;  /* 0x0000000400037c20 */ /* 0x000fe20008410000 */
[----:B------:R-:W-:Y:S01]  /*5d10*/  FADD.FTZ R0, -R135, R133 ;  /* 0x0000008587007221 */ /* 0x000fe20000010100 */
[----:B------:R-:W1:Y:S01]  /*5d20*/  LDSM.16.MT88.4 R172, [R139+0x9000] ;  /* 0x009000008bac783b */ /* 0x000e620000004200 */
[----:B----4-:R-:W-:Y:S01]  /*5d30*/  FMNMX.FTZ R132, R2, R132, !PT ;  /* 0x0000008402847209 */ /* 0x010fe20007810000 */
[----:B------:R2:W3:Y:S01]  /*5d40*/  MUFU.EX2 R133, R3 ;  /* 0x0000000300857308 */ /* 0x0004e20000000800 */
[----:B------:R-:W-:Y:S03]  /*5d50*/  FMUL.FTZ R180, R134, UR4 ;  /* 0x0000000486b47c20 */ /* 0x000fe60008410000 */
[----:B------:R-:W-:Y:S01]  /*5d60*/  FMUL.FTZ R181, R132, UR4 ;  /* 0x0000000484b57c20 */ /* 0x000fe20008410000 */
[----:B--2---:R-:W-:Y:S01]  /*5d70*/  FMUL.FTZ R3, R0, UR4 ;  /* 0x0000000400037c20 */ /* 0x004fe20008410000 */
[----:B------:R-:W-:Y:S01]  /*5d80*/  FADD.FTZ R0, -R134, R137 ;  /* 0x0000008986007221 */ /* 0x000fe20000010100 */
[----:B------:R-:W-:Y:S01]  /*5d90*/  FMUL.FTZ R137, R136, UR4 ;  /* 0x0000000488897c20 */ /* 0x000fe20008410000 */
[C---:B---3--:R-:W-:Y:S01]  /*5da0*/  FMUL.FTZ R68, R133.reuse, R68 ;  /* 0x0000004485447220 */ /* 0x048fe20000410000 */
[----:B------:R-:W-:Y:S01]  /*5db0*/  FMUL.FTZ R69, R133, R69 ;  /* 0x0000004585457220 */ /* 0x000fe20000410000 */
[----:B------:R-:W-:Y:S01]  /*5dc0*/  FMUL.FTZ R2, R0, UR4 ;  /* 0x0000000400027c20 */ /* 0x000fe20008410000 */
[----:B------:R-:W-:Y:S01]  /*5dd0*/  FADD.FTZ R0, -R132, R138 ;  /* 0x0000008a84007221 */ /* 0x000fe20000010100 */
[----:B------:R-:W-:Y:S01]  /*5de0*/  FSEL R137, R137, RZ, P1 ;  /* 0x000000ff89897208 */ /* 0x000fe20000800000 */
[C---:B------:R-:W-:Y:S01]  /*5df0*/  FMUL.FTZ R138, R135.reuse, UR4 ;  /* 0x00000004878a7c20 */ /* 0x040fe20008410000 */
[----:B------:R-:W-:Y:S01]  /*5e00*/  FSETP.NEU.FTZ.AND P1, PT, R135, -INF , PT ;  /* 0xff8000008700780b */ /* 0x000fe20003f3d000 */
[----:B------:R-:W-:Y:S01]  /*5e10*/  FMUL.FTZ R0, R0, UR4 ;  /* 0x0000000400007c20 */ /* 0x000fe20008410000 */
[----:B------:R-:W2:Y:S01]  /*5e20*/  MUFU.EX2 R2, R2 ;  /* 0x0000000200027308 */ /* 0x000ea20000000800 */
[--C-:B------:R-:W-:Y:S01]  /*5e30*/  FFMA.FTZ R4, R4, UR4, -R137.reuse ;  /* 0x0000000404047c23 */ /* 0x100fe20008010889 */
[----:B------:R-:W-:Y:S01]  /*5e40*/  FSEL R138, R138, RZ, P1 ;  /* 0x000000ff8a8a7208 */ /* 0x000fe20000800000 */
[--C-:B------:R-:W-:Y:S01]  /*5e50*/  FFMA.FTZ R5, R5, UR4, -R137.reuse ;  /* 0x0000000405057c23 */ /* 0x100fe20008010889 */
[----:B------:R-:W-:Y:S01]  /*5e60*/  FSETP.NEU.FTZ.AND P1, PT, R134, -INF , PT ;  /* 0xff8000008600780b */ /* 0x000fe20003f3d000 */
[--C-:B------:R-:W-:Y:S01]  /*5e70*/  FFMA.FTZ R16, R16, UR4, -R137.reuse ;  /* 0x0000000410107c23 */ /* 0x100fe20008010889 */
[----:B------:R-:W-:Y:S01]  /*5e80*/  FFMA.FTZ R17, R17, UR4, -R137 ;  /* 0x0000000411117c23 */ /* 0x000fe20008010889 */
        /* <DEDUP_REMOVED lines=9> */
[----:B------:R-:W3:Y:S01]  /*5f20*/  MUFU.EX2 R0, R0 ;  /* 0x0000000000007308 */ /* 0x000ee20000000800 */
[--C-:B------:R-:W-:Y:S01]  /*5f30*/  FFMA.FTZ R12, R12, UR4, -R180.reuse ;  /* 0x000000040c0c7c23 */ /* 0x100fe200080108b4 */
[----:B------:R-:W-:Y:S01]  /*5f40*/  FFMA.FTZ R13, R13, UR4, -R180 ;  /* 0x000000040d0d7c23 */ /* 0x000fe200080108b4 */
[--C-:B------:R-:W-:Y:S01]  /*5f50*/  FFMA.FTZ R10, R10, UR4, -R181.reuse ;  /* 0x000000040a0a7c23 */ /* 0x100fe200080108b5 */
[--C-:B------:R-:W-:Y:S01]  /*5f60*/  FFMA.FTZ R11, R11, UR4, -R181.reuse ;  /* 0x000000040b0b7c23 */ /* 0x100fe200080108b5 */
[--C-:B------:R-:W-:Y:S01]  /*5f70*/  FFMA.FTZ R14, R14, UR4, -R181.reuse ;  /* 0x000000040e0e7c23 */ /* 0x100fe200080108b5 */
[----:B------:R-:W-:Y:S01]  /*5f80*/  FFMA.FTZ R15, R15, UR4, -R181 ;  /* 0x000000040f0f7c23 */ /* 0x000fe200080108b5 */
[C---:B--2---:R-:W-:Y:S03]  /*5f90*/  FMUL.FTZ R72, R2.reuse, R72 ;  /* 0x0000004802487220 */ /* 0x044fe60000410000 */
[----:B------:R2:W-:Y:S01]  /*5fa0*/  MUFU.EX2 R214, R8 ;  /* 0x0000000800d67308 */ /* 0x0005e20000000800 */
[C---:B------:R-:W-:Y:S01]  /*5fb0*/  FMUL.FTZ R73, R2.reuse, R73 ;  /* 0x0000004902497220 */ /* 0x040fe20000410000 */
[C---:B------:R-:W-:Y:S01]  /*5fc0*/  FMUL.FTZ R76, R2.reuse, R76 ;  /* 0x0000004c024c7220 */ /* 0x040fe20000410000 */
[----:B------:R-:W-:Y:S01]  /*5fd0*/  FMUL.FTZ R77, R2, R77 ;  /* 0x0000004d024d7220 */ /* 0x000fe20000410000 */
[C---:B------:R-:W-:Y:S01]  /*5fe0*/  FMUL.FTZ R80, R133.reuse, R80 ;  /* 0x0000005085507220 */ /* 0x040fe20000410000 */
[C---:B------:R-:W-:Y:S01]  /*5ff0*/  FMUL.FTZ R81, R133.reuse, R81 ;  /* 0x0000005185517220 */ /* 0x040fe20000410000 */
[C---:B------:R-:W-:Y:S01]  /*6000*/  FMUL.FTZ R84, R133.reuse, R84 ;  /* 0x0000005485547220 */ /* 0x040fe20000410000 */
[----:B------:R-:W-:Y:S03]  /*6010*/  FMUL.FTZ R85, R133, R85 ;  /* 0x0000005585557220 */ /* 0x000fe60000410000 */
[----:B------:R4:W-:Y:S01]  /*6020*/  MUFU.EX2 R226, R9 ;  /* 0x0000000900e27308 */ /* 0x0009e20000000800 */
[C---:B---3--:R-:W-:Y:S01]  /*6030*/  FMUL.FTZ R74, R0.reuse, R74 ;  /* 0x0000004a004a7220 */ /* 0x048fe20000410000 */
[C---:B------:R-:W-:Y:S01]  /*6040*/  FMUL.FTZ R75, R0.reuse, R75 ;  /* 0x0000004b004b7220 */ /* 0x040fe20000410000 */
[C---:B------:R-:W-:Y:S01]  /*6050*/  FMUL.FTZ R78, R0.reuse, R78 ;  /* 0x0000004e004e7220 */ /* 0x040fe20000410000 */
[----:B------:R-:W-:Y:S01]  /*6060*/  FMUL.FTZ R79, R0, R79 ;  /* 0x0000004f004f7220 */ /* 0x000fe20000410000 */
[--C-:B------:R-:W-:Y:S01]  /*6070*/  FFMA.FTZ R36, R36, UR4, -R137.reuse ;  /* 0x0000000424247c23 */ /* 0x100fe20008010889 */
[--C-:B------:R-:W-:Y:S01]  /*6080*/  FFMA.FTZ R37, R37, UR4, -R137.reuse ;  /* 0x0000000425257c23 */ /* 0x100fe20008010889 */
[--C-:B------:R-:W-:Y:S03]  /*6090*/  FFMA.FTZ R38, R38, UR4, -R138.reuse ;  /* 0x0000000426267c23 */ /* 0x100fe6000801088a */
[----:B------:R3:W-:Y:S01]  /*60a0*/  MUFU.EX2 R212, R10 ;  /* 0x0000000a00d47308 */ /* 0x0007e20000000800 */
[----:B--2---:R-:W-:Y:S01]  /*60b0*/  FMUL.FTZ R8, R2, R140 ;  /* 0x0000008c02087220 */ /* 0x004fe20000410000 */
[--C-:B------:R-:W-:Y:S01]  /*60c0*/  FFMA.FTZ R39, R39, UR4, -R138.reuse ;  /* 0x0000000427277c23 */ /* 0x100fe2000801088a */
[--C-:B------:R-:W-:Y:S01]  /*60d0*/  FFMA.FTZ R48, R48, UR4, -R137.reuse ;  /* 0x0000000430307c23 */ /* 0x100fe20008010889 */
[----:B------:R-:W-:Y:S01]  /*60e0*/  FFMA.FTZ R49, R49, UR4, -R137 ;  /* 0x0000000431317c23 */ /* 0x000fe20008010889 */
[--C-:B------:R-:W-:Y:S01]  /*60f0*/  FFMA.FTZ R50, R50, UR4, -R138.reuse ;  /* 0x0000000432327c23 */ /* 0x100fe2000801088a */
[----:B------:R-:W-:Y:S01]  /*6100*/  FFMA.FTZ R51, R51, UR4, -R138 ;  /* 0x0000000433337c23 */ /* 0x000fe2000801088a */
[--C-:B------:R-:W-:Y:S03]  /*6110*/  FFMA.FTZ R40, R40, UR4, -R180.reuse ;  /* 0x0000000428287c23 */ /* 0x100fe600080108b4 */
[----:B------:R2:W-:Y:S01]  /*6120*/  MUFU.EX2 R223, R11 ;  /* 0x0000000b00df7308 */ /* 0x0005e20000000800 */
[----:B----4-:R-:W-:Y:S01]  /*6130*/  FMUL.FTZ R9, R2, R141 ;  /* 0x0000008d02097220 */ /* 0x010fe20000410000 */
[----:B------:R-:W-:Y:S01]  /*6140*/  FFMA.FTZ R41, R41, UR4, -R180 ;  /* 0x0000000429297c23 */ /* 0x000fe200080108b4 */
[--C-:B------:R-:W-:Y:S01]  /*6150*/  FFMA.FTZ R42, R42, UR4, -R181.reuse ;  /* 0x000000042a2a7c23 */ /* 0x100fe200080108b5 */
[----:B------:R-:W-:Y:S01]  /*6160*/  FFMA.FTZ R43, R43, UR4, -R181 ;  /* 0x000000042b2b7c23 */ /* 0x000fe200080108b5 */
[--C-:B------:R-:W-:Y:S01]  /*6170*/  FFMA.FTZ R52, R52, UR4, -R137.reuse ;  /* 0x0000000434347c23 */ /* 0x100fe20008010889 */
[--C-:B------:R-:W-:Y:S01]  /*6180*/  FFMA.FTZ R53, R53, UR4, -R137.reuse ;  /* 0x0000000435357c23 */ /* 0x100fe20008010889 */
[--C-:B------:R-:W-:Y:S03]  /*6190*/  FFMA.FTZ R54, R54, UR4, -R138.reuse ;  /* 0x0000000436367c23 */ /* 0x100fe6000801088a */
[----:B------:R-:W4:Y:S01]  /*61a0*/  MUFU.EX2 R3, R3 ;  /* 0x0000000300037308 */ /* 0x000f220000000800 */
[----:B---3--:R-:W-:Y:S01]  /*61b0*/  FMUL.FTZ R10, R0, R142 ;  /* 0x0000008e000a7220 */ /* 0x008fe20000410000 */
[--C-:B------:R-:W-:Y:S01]  /*61c0*/  FFMA.FTZ R55, R55, UR4, -R138.reuse ;  /* 0x0000000437377c23 */ /* 0x100fe2000801088a */
[----:B------:R-:W-:Y:S01]  /*61d0*/  FFMA.FTZ R64, R64, UR4, -R137 ;  /* 0x0000000440407c23 */ /* 0x000fe20008010889 */
[----:B------:R-:W-:Y:S01]  /*61e0*/  FFMA.FTZ R66, R66, UR4, -R138 ;  /* 0x0000000442427c23 */ /* 0x000fe2000801088a */
[--C-:B------:R-:W-:Y:S01]  /*61f0*/  FFMA.FTZ R56, R56, UR4, -R180.reuse ;  /* 0x0000000438387c23 */ /* 0x100fe200080108b4 */
[----:B------:R-:W-:Y:S01]  /*6200*/  FFMA.FTZ R57, R57, UR4, -R180 ;  /* 0x0000000439397c23 */ /* 0x000fe200080108b4 */
[--C-:B------:R-:W-:Y:S03]  /*6210*/  FFMA.FTZ R58, R58, UR4, -R181.reuse ;  /* 0x000000043a3a7c23 */ /* 0x100fe600080108b5 */
[----:B------:R3:W-:Y:S01]  /*6220*/  MUFU.EX2 R237, R16 ;  /* 0x0000001000ed7308 */ /* 0x0007e20000000800 */
[----:B--2---:R-:W-:Y:S01]  /*6230*/  FMUL.FTZ R11, R0, R143 ;  /* 0x0000008f000b7220 */ /* 0x004fe20000410000 */
[----:B------:R-:W-:Y:S01]  /*6240*/  FFMA.FTZ R59, R59, UR4, -R181 ;  /* 0x000000043b3b7c23 */ /* 0x000fe200080108b5 */
[--C-:B------:R-:W-:Y:S01]  /*6250*/  FFMA.FTZ R20, R20, UR4, -R137.reuse ;  /* 0x0000000414147c23 */ /* 0x100fe20008010889 */
[--C-:B------:R-:W-:Y:S01]  /*6260*/  FFMA.FTZ R21, R21, UR4, -R137.reuse ;  /* 0x0000000415157c23 */ /* 0x100fe20008010889 */
[--C-:B------:R-:W-:Y:S01]  /*6270*/  FFMA.FTZ R22, R22, UR4, -R138.reuse ;  /* 0x0000000416167c23 */ /* 0x100fe2000801088a */
[C---:B------:R-:W-:Y:S01]  /*6280*/  FMUL.FTZ R88, R2.reuse, R88 ;  /* 0x0000005802587220 */ /* 0x040fe20000410000 */
[----:B------:R-:W-:Y:S03]  /*6290*/  FMUL.FTZ R89, R2, R89 ;  /* 0x0000005902597220 */ /* 0x000fe60000410000 */
[----:B------:R-:W2:Y:S01]  /*62a0*/  MUFU.EX2 R238, R17 ;  /* 0x0000001100ee7308 */ /* 0x000ea20000000800 */
[C---:B----4-:R-:W-:Y:S01]  /*62b0*/  FMUL.FTZ R70, R3.reuse, R70 ;  /* 0x0000004603467220 */ /* 0x050fe20000410000 */
[C---:B------:R-:W-:Y:S01]  /*62c0*/  FMUL.FTZ R71, R3.reuse, R71 ;  /* 0x0000004703477220 */ /* 0x040fe20000410000 */
[C---:B------:R-:W-:Y:S01]  /*62d0*/  FMUL.FTZ R82, R3.reuse, R82 ;  /* 0x0000005203527220 */ /* 0x040fe20000410000 */
[C---:B------:R-:W-:Y:S01]  /*62e0*/  FMUL.FTZ R83, R3.reuse, R83 ;  /* 0x0000005303537220 */ /* 0x040fe20000410000 */
[C---:B------:R-:W-:Y:S01]  /*62f0*/  FMUL.FTZ R86, R3.reuse, R86 ;  /* 0x0000005603567220 */ /* 0x040fe20000410000 */
[----:B------:R-:W-:Y:S01]  /*6300*/  FMUL.FTZ R87, R3, R87 ;  /* 0x0000005703577220 */ /* 0x000fe20000410000 */
[C---:B------:R-:W-:Y:S03]  /*6310*/  FMUL.FTZ R90, R0.reuse, R90 ;  /* 0x0000005a005a7220 */ /* 0x040fe60000410000 */
[----:B------:R4:W-:Y:S01]  /*6320*/  MUFU.EX2 R232, R18 ;  /* 0x0000001200e87308 */ /* 0x0009e20000000800 */
[----:B---3--:R-:W-:Y:S01]  /*6330*/  FMUL.FTZ R16, R133, R152 ;  /* 0x0000009885107220 */ /* 0x008fe20000410000 */
[----:B------:R-:W-:Y:S01]  /*6340*/  FMUL.FTZ R91, R0, R91 ;  /* 0x0000005b005b7220 */ /* 0x000fe20000410000 */
[--C-:B------:R-:W-:Y:S01]  /*6350*/  FFMA.FTZ R23, R23, UR4, -R138.reuse ;  /* 0x0000000417177c23 */ /* 0x100fe2000801088a */
[C---:B------:R-:W-:Y:S01]  /*6360*/  FMUL.FTZ R92, R2.reuse, R92 ;  /* 0x0000005c025c7220 */ /* 0x040fe20000410000 */
[----:B------:R-:W-:Y:S01]  /*6370*/  FMUL.FTZ R93, R2, R93 ;  /* 0x0000005d025d7220 */ /* 0x000fe20000410000 */
[C---:B------:R-:W-:Y:S01]  /*6380*/  FMUL.FTZ R94, R0.reuse, R94 ;  /* 0x0000005e005e7220 */ /* 0x040fe20000410000 */
[----:B------:R-:W-:Y:S03]  /*6390*/  FMUL.FTZ R95, R0, R95 ;  /* 0x0000005f005f7220 */ /* 0x000fe60000410000 */
[----:B------:R-:W3:Y:S01]  /*63a0*/  MUFU.EX2 R234, R19 ;  /* 0x0000001300ea7308 */ /* 0x000ee20000000800 */
[----:B--2---:R-:W-:Y:S01]  /*63b0*/  F2FP.F16.F32.PACK_AB R142, R238, R237 ;  /* 0x000000edee8e723e */ /* 0x004fe200000000ff */
[C---:B------:R-:W-:Y:S01]  /*63c0*/  FMUL.FTZ R17, R133.reuse, R153 ;  /* 0x0000009985117220 */ /* 0x040fe20000410000 */
[C---:B------:R-:W-:Y:S01]  /*63d0*/  FMUL.FTZ R96, R133.reuse, R96 ;  /* 0x0000006085607220 */ /* 0x040fe20000410000 */
[----:B------:R-:W-:Y:S01]  /*63e0*/  FMUL.FTZ R97, R133, R97 ;  /* 0x0000006185617220 */ /* 0x000fe20000410000 */
[C---:B------:R-:W-:Y:S01]  /*63f0*/  FMUL.FTZ R98, R3.reuse, R98 ;  /* 0x0000006203627220 */ /* 0x040fe20000410000 */
[C---:B------:R-:W-:Y:S01]  /*6400*/  FMUL.FTZ R99, R3.reuse, R99 ;  /* 0x0000006303637220 */ /* 0x040fe20000410000 */
[C---:B------:R-:W-:Y:S03]  /*6410*/  FMUL.FTZ R100, R2.reuse, R100 ;  /* 0x0000006402647220 */ /* 0x040fe60000410000 */
[----:B------:R2:W-:Y:S01]  /*6420*/  MUFU.EX2 R233, R4 ;  /* 0x0000000400e97308 */ /* 0x0005e20000000800 */
[----:B----4-:R-:W-:Y:S01]  /*6430*/  FMUL.FTZ R18, R3, R154 ;  /* 0x0000009a03127220 */ /* 0x010fe20000410000 */
[----:B------:R-:W-:Y:S01]  /*6440*/  FMUL.FTZ R101, R2, R101 ;  /* 0x0000006502657220 */ /* 0x000fe20000410000 */
[C---:B------:R-:W-:Y:S01]  /*6450*/  FMUL.FTZ R102, R0.reuse, R102 ;  /* 0x0000006600667220 */ /* 0x040fe20000410000 */
[----:B------:R-:W-:Y:S01]  /*6460*/  FMUL.FTZ R103, R0, R103 ;  /* 0x0000006700677220 */ /* 0x000fe20000410000 */
[--C-:B------:R-:W-:Y:S01]  /*6470*/  FFMA.FTZ R32, R32, UR4, -R137.reuse ;  /* 0x0000000420207c23 */ /* 0x100fe20008010889 */
[--C-:B------:R-:W-:Y:S01]  /*6480*/  FFMA.FTZ R33, R33, UR4, -R137.reuse ;  /* 0x0000000421217c23 */ /* 0x100fe20008010889 */
[----:B------:R-:W-:Y:S03]  /*6490*/  FFMA.FTZ R137, R65, UR4, -R137 ;  /* 0x0000000441897c23 */ /* 0x000fe60008010889 */
[----:B------:R-:W4:Y:S01]  /*64a0*/  MUFU.EX2 R235, R5 ;  /* 0x0000000500eb7308 */ /* 0x000f220000000800 */
[----:B---3--:R-:W-:Y:S01]  /*64b0*/  F2FP.F16.F32.PACK_AB R143, R234, R232 ;  /* 0x000000e8ea8f723e */ /* 0x008fe200000000ff */
[----:B------:R-:W-:Y:S01]  /*64c0*/  FMUL.FTZ R19, R3, R155 ;  /* 0x0000009b03137220 */ /* 0x000fe20000410000 */
[--C-:B------:R-:W-:Y:S01]  /*64d0*/  FFMA.FTZ R34, R34, UR4, -R138.reuse ;  /* 0x0000000422227c23 */ /* 0x100fe2000801088a */
[----:B------:R-:W-:Y:S01]  /*64e0*/  LDSM.16.MT88.4 R152, [R217+0xa000] ;  /* 0x00a00000d998783b */ /* 0x000fe20000004200 */
[--C-:B------:R-:W-:Y:S01]  /*64f0*/  FFMA.FTZ R35, R35, UR4, -R138.reuse ;  /* 0x0000000423237c23 */ /* 0x100fe2000801088a */
[----:B------:R-:W-:Y:S01]  /*6500*/  FFMA.FTZ R138, R67, UR4, -R138 ;  /* 0x00000004438a7c23 */ /* 0x000fe2000801088a */
[----:B------:R-:W-:Y:S03]  /*6510*/  FMUL.FTZ R104, R2, R104 ;  /* 0x0000006802687220 */ /* 0x000fe60000410000 */
[----:B------:R3:W-:Y:S01]  /*6520*/  MUFU.EX2 R227, R6 ;  /* 0x0000000600e37308 */ /* 0x0007e20000000800 */
[C---:B--2---:R-:W-:Y:S01]  /*6530*/  FMUL.FTZ R4, R133.reuse, R144 ;  /* 0x0000009085047220 */ /* 0x044fe20000410000 */
[----:B------:R-:W-:Y:S01]  /*6540*/  F2FP.F16.F32.PACK_AB R144, R226, R214 ;  /* 0x000000d6e290723e */ /* 0x000fe200000000ff */
[----:B------:R-:W-:Y:S01]  /*6550*/  FMUL.FTZ R105, R2, R105 ;  /* 0x0000006902697220 */ /* 0x000fe20000410000 */
[C---:B------:R-:W-:Y:S01]  /*6560*/  FMUL.FTZ R106, R0.reuse, R106 ;  /* 0x0000006a006a7220 */ /* 0x040fe20000410000 */
[----:B------:R-:W-:Y:S01]  /*6570*/  FMUL.FTZ R107, R0, R107 ;  /* 0x0000006b006b7220 */ /* 0x000fe20000410000 */
[C---:B------:R-:W-:Y:S01]  /*6580*/  FMUL.FTZ R108, R133.reuse, R108 ;  /* 0x0000006c856c7220 */ /* 0x040fe20000410000 */
[----:B------:R-:W-:Y:S03]  /*6590*/  FMUL.FTZ R109, R133, R109 ;  /* 0x0000006d856d7220 */ /* 0x000fe60000410000 */
[----:B------:R-:W2:Y:S01]  /*65a0*/  MUFU.EX2 R236, R7 ;  /* 0x0000000700ec7308 */ /* 0x000ea20000000800 */
[----:B----4-:R-:W-:Y:S01]  /*65b0*/  F2FP.F16.F32.PACK_AB R140, R235, R233 ;  /* 0x000000e9eb8c723e */ /* 0x010fe200000000ff */
[----:B------:R-:W-:Y:S01]  /*65c0*/  FMUL.FTZ R5, R133, R145 ;  /* 0x0000009185057220 */ /* 0x000fe20000410000 */
[----:B------:R-:W-:Y:S01]  /*65d0*/  F2FP.F16.F32.PACK_AB R145, R223, R212 ;  /* 0x000000d4df91723e */ /* 0x000fe200000000ff */
[C---:B------:R-:W-:Y:S01]  /*65e0*/  FMUL.FTZ R110, R3.reuse, R110 ;  /* 0x0000006e036e7220 */ /* 0x040fe20000410000 */
[C---:B------:R-:W-:Y:S01]  /*65f0*/  FMUL.FTZ R111, R3.reuse, R111 ;  /* 0x0000006f036f7220 */ /* 0x040fe20000410000 */
[C---:B------:R-:W-:Y:S01]  /*6600*/  FMUL.FTZ R112, R2.reuse, R112 ;  /* 0x0000007002707220 */ /* 0x040fe20000410000 */
[----:B------:R-:W-:Y:S03]  /*6610*/  FMUL.FTZ R113, R2, R113 ;  /* 0x0000007102717220 */ /* 0x000fe60000410000 */
[----:B------:R4:W-:Y:S01]  /*6620*/  MUFU.EX2 R224, R12 ;  /* 0x0000000c00e07308 */ /* 0x0009e20000000800 */
[C---:B---3--:R-:W-:Y:S01]  /*6630*/  FMUL.FTZ R6, R3.reuse, R146 ;  /* 0x0000009203067220 */ /* 0x048fe20000410000 */
[C---:B------:R-:W-:Y:S01]  /*6640*/  FMUL.FTZ R114, R0.reuse, R114 ;  /* 0x0000007200727220 */ /* 0x040fe20000410000 */
[----:B------:R-:W-:Y:S01]  /*6650*/  FMUL.FTZ R115, R0, R115 ;  /* 0x0000007300737220 */ /* 0x000fe20000410000 */
[C---:B------:R-:W-:Y:S01]  /*6660*/  FMUL.FTZ R116, R2.reuse, R116 ;  /* 0x0000007402747220 */ /* 0x040fe20000410000 */
[----:B------:R-:W-:Y:S01]  /*6670*/  FMUL.FTZ R117, R2, R117 ;  /* 0x0000007502757220 */ /* 0x000fe20000410000 */
[C---:B------:R-:W-:Y:S01]  /*6680*/  FMUL.FTZ R118, R0.reuse, R118 ;  /* 0x0000007600767220 */ /* 0x040fe20000410000 */
[----:B------:R-:W-:Y:S03]  /*6690*/  FMUL.FTZ R119, R0, R119 ;  /* 0x0000007700777220 */ /* 0x000fe60000410000 */
[----:B------:R-:W3:Y:S01]  /*66a0*/  MUFU.EX2 R225, R13 ;  /* 0x0000000d00e17308 */ /* 0x000ee20000000800 */
[----:B--2---:R-:W-:Y:S01]  /*66b0*/  F2FP.F16.F32.PACK_AB R141, R236, R227 ;  /* 0x000000e3ec8d723e */ /* 0x004fe200000000ff */
[----:B------:R-:W-:Y:S01]  /*66c0*/  FMUL.FTZ R7, R3, R147 ;  /* 0x0000009303077220 */ /* 0x000fe20000410000 */
[C---:B------:R-:W-:Y:S01]  /*66d0*/  FMUL.FTZ R120, R133.reuse, R120 ;  /* 0x0000007885787220 */ /* 0x040fe20000410000 */
[----:B------:R-:W-:Y:S01]  /*66e0*/  FMUL.FTZ R121, R133, R121 ;  /* 0x0000007985797220 */ /* 0x000fe20000410000 */
[C---:B------:R-:W-:Y:S01]  /*66f0*/  FMUL.FTZ R122, R3.reuse, R122 ;  /* 0x0000007a037a7220 */ /* 0x040fe20000410000 */
[----:B------:R-:W-:Y:S01]  /*6700*/  FMUL.FTZ R123, R3, R123 ;  /* 0x0000007b037b7220 */ /* 0x000fe20000410000 */
[C---:B------:R-:W-:Y:S03]  /*6710*/  FMUL.FTZ R124, R2.reuse, R124 ;  /* 0x0000007c027c7220 */ /* 0x040fe60000410000 */
[----:B------:R2:W-:Y:S01]  /*6720*/  MUFU.EX2 R213, R14 ;  /* 0x0000000e00d57308 */ /* 0x0005e20000000800 */
[-C--:B-1----:R-:W-:Y:S05]  /*6730*/  HMMA.16816.F32 R4, R140, R172.reuse, R4 ;  /* 0x000000ac8c04723c */ /* 0x082fea0000001804 */
[C---:B----4-:R-:W-:Y:S01]  /*6740*/  FMUL.FTZ R12, R2.reuse, R148 ;  /* 0x00000094020c7220 */ /* 0x050fe20000410000 */
[C---:B------:R-:W-:Y:S03]  /*6750*/  FMUL.FTZ R125, R2.reuse, R125 ;  /* 0x0000007d027d7220 */ /* 0x040fe60000410000 */
[----:B------:R-:W1:Y:S02]  /*6760*/  MUFU.EX2 R215, R15 ;  /* 0x0000000f00d77308 */ /* 0x000e640000000800 */
[----:B---3--:R-:W-:Y:S01]  /*6770*/  F2FP.F16.F32.PACK_AB R146, R225, R224 ;  /* 0x000000e0e192723e */ /* 0x008fe200000000ff */
[----:B------:R-:W-:Y:S01]  /*6780*/  FMUL.FTZ R13, R2, R149 ;  /* 0x00000095020d7220 */ /* 0x000fe20000410000 */
[C---:B------:R-:W-:Y:S01]  /*6790*/  FMUL.FTZ R126, R0.reuse, R126 ;  /* 0x0000007e007e7220 */ /* 0x040fe20000410000 */
[C---:B------:R-:W-:Y:S01]  /*67a0*/  FMUL.FTZ R127, R0.reuse, R127 ;  /* 0x0000007f007f7220 */ /* 0x040fe20000410000 */
[C---:B------:R-:W-:Y:S04]  /*67b0*/  FMUL.FTZ R128, R133.reuse, R128 ;  /* 0x0000008085807220 */ /* 0x040fe80000410000 */
[----:B------:R3:W-:Y:S01]  /*67c0*/  MUFU.EX2 R211, R20 ;  /* 0x0000001400d37308 */ /* 0x0007e20000000800 */
[----:B--2---:R-:W-:Y:S01]  /*67d0*/  FMUL.FTZ R14, R0, R150 ;  /* 0x00000096000e7220 */ /* 0x004fe20000410000 */
[----:B------:R-:W-:Y:S01]  /*67e0*/  FMUL.FTZ R129, R133, R129 ;  /* 0x0000008185817220 */ /* 0x000fe20000410000 */
[C---:B------:R-:W-:Y:S01]  /*67f0*/  FMUL.FTZ R130, R3.reuse, R130 ;  /* 0x0000008203827220 */ /* 0x040fe20000410000 */
[----:B------:R-:W-:Y:S01]  /*6800*/  FMUL.FTZ R131, R3, R131 ;  /* 0x0000008303837220 */ /* 0x000fe20000410000 */
[--C-:B------:R-:W-:Y:S01]  /*6810*/  FFMA.FTZ R44, R44, UR4, -R180.reuse ;  /* 0x000000042c2c7c23 */ /* 0x100fe200080108b4 */
[--C-:B------:R-:W-:Y:S01]  /*6820*/  FFMA.FTZ R45, R45, UR4, -R180.reuse ;  /* 0x000000042d2d7c23 */ /* 0x100fe200080108b4 */
[--C-:B------:R-:W-:Y:S03]  /*6830*/  FFMA.FTZ R46, R46, UR4, -R181.reuse ;  /* 0x000000042e2e7c23 */ /* 0x100fe600080108b5 */
[----:B------:R2:W-:Y:S01]  /*6840*/  MUFU.EX2 R210, R21 ;  /* 0x0000001500d27308 */ /* 0x0005e20000000800 */
[----:B-1----:R-:W-:Y:S01]  /*6850*/  F2FP.F16.F32.PACK_AB R147, R215, R213 ;  /* 0x000000d5d793723e */ /* 0x002fe200000000ff */
[----:B------:R-:W-:Y:S01]  /*6860*/  FMUL.FTZ R15, R0, R151 ;  /* 0x00000097000f7220 */ /* 0x000fe20000410000 */
[--C-:B------:R-:W-:Y:S01]  /*6870*/  FFMA.FTZ R47, R47, UR4, -R181.reuse ;  /* 0x000000042f2f7c23 */ /* 0x100fe200080108b5 */
[----:B------:R-:W1:Y:S01]  /*6880*/  LDSM.16.MT88.4 R148, [R139+0xa000] ;  /* 0x00a000008b94783b */ /* 0x000e620000004200 */
[--C-:B------:R-:W-:Y:S01]  /*6890*/  FFMA.FTZ R24, R24, UR4, -R180.reuse ;  /* 0x0000000418187c23 */ /* 0x100fe200080108b4 */
[--C-:B------:R-:W-:Y:S01]  /*68a0*/  FFMA.FTZ R25, R25, UR4, -R180.reuse ;  /* 0x0000000419197c23 */ /* 0x100fe200080108b4 */
[--C-:B------:R-:W-:Y:S01]  /*68b0*/  FFMA.FTZ R26, R26, UR4, -R181.reuse ;  /* 0x000000041a1a7c23 */ /* 0x100fe200080108b5 */
[C---:B------:R-:W-:Y:S02]  /*68c0*/  HMMA.16816.F32 R8, R144.reuse, R172, R8 ;  /* 0x000000ac9008723c */ /* 0x040fe40000001808 */
[----:B------:R-:W-:Y:S02]  /*68d0*/  MUFU.EX2 R194, R36 ;  /* 0x0000002400c27308 */ /* 0x000fe40000000800 */
[----:B---3--:R-:W-:Y:S01]  /*68e0*/  FMUL.FTZ R20, R133, R156 ;  /* 0x0000009c85147220 */ /* 0x008fe20000410000 */
[--C-:B------:R-:W-:Y:S01]  /*68f0*/  FFMA.FTZ R27, R27, UR4, -R181.reuse ;  /* 0x000000041b1b7c23 */ /* 0x100fe200080108b5 */
[-C--:B------:R-:W-:Y:S06]  /*6900*/  HMMA.16816.F32 R12, R144, R174.reuse, R12 ;  /* 0x000000ae900c723c */ /* 0x080fec000000180c */
[----:B------:R-:W-:Y:S01]  /*6910*/  MUFU.EX2 R195, R37 ;  /* 0x0000002500c37308 */ /* 0x000fe20000000800 */
[----:B--2---:R-:W-:Y:S01]  /*6920*/  FMUL.FTZ R21, R133, R157 ;  /* 0x0000009d85157220 */ /* 0x004fe20000410000 */
[C---:B------:R-:W-:Y:S08]  /*6930*/  HMMA.16816.F32 R16, R140.reuse, R174, R16 ;  /* 0x000000ae8c10723c */ /* 0x040ff00000001810 */
[----:B------:R-:W-:Y:S01]  /*6940*/  MUFU.EX2 R193, R48 ;  /* 0x0000003000c17308 */ /* 0x000fe20000000800 */
[-C--:B------:R-:W-:Y:S03]  /*6950*/  HMMA.16816.F32 R68, R140, R176.reuse, R68 ;  /* 0x000000b08c44723c */ /* 0x080fe60000001844 */
[--C-:B------:R-:W-:Y:S03]  /*6960*/  FFMA.FTZ R28, R28, UR4, -R180.reuse ;  /* 0x000000041c1c7c23 */ /* 0x100fe600080108b4 */
[C---:B------:R-:W-:Y:S03]  /*6970*/  HMMA.16816.F32 R72, R144.reuse, R176, R72 ;  /* 0x000000b09048723c */ /* 0x040fe60000001848 */
[----:B------:R-:W-:Y:S02]  /*6980*/  MUFU.EX2 R192, R49 ;  /* 0x0000003100c07308 */ /* 0x000fe40000000800 */
[--C-:B------:R-:W-:Y:S01]  /*6990*/  FFMA.FTZ R29, R29, UR4, -R180.reuse ;  /* 0x000000041d1d7c23 */ /* 0x100fe200080108b4 */
[-C--:B------:R-:W-:Y:S07]  /*69a0*/  HMMA.16816.F32 R76, R144, R178.reuse, R76 ;  /* 0x000000b2904c723c */ /* 0x080fee000000184c */
[----:B------:R-:W-:Y:S01]  /*69b0*/  MUFU.EX2 R190, R50 ;  /* 0x0000003200be7308 */ /* 0x000fe20000000800 */
[--C-:B------:R-:W-:Y:S01]  /*69c0*/  FFMA.FTZ R30, R30, UR4, -R181.reuse ;  /* 0x000000041e1e7c23 */ /* 0x100fe200080108b5 */
[C---:B------:R-:W-:Y:S08]  /*69d0*/  HMMA.16816.F32 R80, R140.reuse, R178, R80 ;  /* 0x000000b28c50723c */ /* 0x040ff00000001850 */
[----:B------:R2:W-:Y:S01]  /*69e0*/  MUFU.EX2 R191, R51 ;  /* 0x0000003300bf7308 */ /* 0x0005e20000000800 */
[-C--:B-1----:R-:W-:Y:S03]  /*69f0*/  HMMA.16816.F32 R84, R140, R148.reuse, R84 ;  /* 0x000000948c54723c */ /* 0x082fe60000001854 */
[--C-:B------:R-:W-:Y:S03]  /*6a00*/  FFMA.FTZ R60, R60, UR4, -R180.reuse ;  /* 0x000000043c3c7c23 */ /* 0x100fe600080108b4 */
[C---:B------:R-:W-:Y:S03]  /*6a10*/  HMMA.16816.F32 R88, R144.reuse, R148, R88 ;  /* 0x000000949058723c */ /* 0x040fe60000001858 */
[----:B------:R1:W-:Y:S02]  /*6a20*/  MUFU.EX2 R209, R22 ;  /* 0x0000001600d17308 */ /* 0x0003e40000000800 */
[--C-:B------:R-:W-:Y:S01]  /*6a30*/  FFMA.FTZ R62, R62, UR4, -R181.reuse ;  /* 0x000000043e3e7c23 */ /* 0x100fe200080108b5 */
[-C--:B------:R-:W-:Y:S07]  /*6a40*/  HMMA.16816.F32 R92, R144, R150.reuse, R92 ;  /* 0x00000096905c723c */ /* 0x080fee000000185c */
[----:B------:R3:W-:Y:S01]  /*6a50*/  MUFU.EX2 R208, R23 ;  /* 0x0000001700d07308 */ /* 0x0007e20000000800 */
[----:B--2---:R-:W-:Y:S03]  /*6a60*/  LDSM.16.MT88.4 R48, [R217+0xb400] ;  /* 0x00b40000d930783b */ /* 0x004fe60000004200 */
[----:B------:R-:W-:Y:S01]  /*6a70*/  FFMA.FTZ R180, R61, UR4, -R180 ;  /* 0x000000043db47c23 */ /* 0x000fe200080108b4 */
[C---:B------:R-:W-:Y:S05]  /*6a80*/  HMMA.16816.F32 R96, R140.reuse, R150, R96 ;  /* 0x000000968c60723c */ /* 0x040fea0000001860 */
[----:B------:R2:W-:Y:S01]  /*6a90*/  MUFU.EX2 R207, R32 ;  /* 0x0000002000cf7308 */ /* 0x0005e20000000800 */
[----:B------:R-:W4:Y:S01]  /*6aa0*/  LDSM.16.MT88.4 R148, [R139+0xb000] ;  /* 0x00b000008b94783b */ /* 0x000f220000004200 */
[C---:B-1----:R-:W-:Y:S08]  /*6ab0*/  FMUL.FTZ R22, R3.reuse, R158 ;  /* 0x0000009e03167220 */ /* 0x042ff00000410000 */
[----:B------:R1:W-:Y:S01]  /*6ac0*/  MUFU.EX2 R206, R33 ;  /* 0x0000002100ce7308 */ /* 0x0003e20000000800 */
[----:B---3--:R-:W-:Y:S02]  /*6ad0*/  FMUL.FTZ R23, R3, R159 ;  /* 0x0000009f03177220 */ /* 0x008fe40000410000 */
[----:B------:R-:W-:Y:S05]  /*6ae0*/  LDSM.16.MT88.4 R156, [R217+0x9400] ;  /* 0x00940000d99c783b */ /* 0x000fea0000004200 */
[-C--:B------:R-:W-:Y:S02]  /*6af0*/  HMMA.16816.F32 R20, R140, R152.reuse, R20 ;  /* 0x000000988c14723c */ /* 0x080fe40000001814 */
[----:B------:R-:W-:Y:S01]  /*6b00*/  MUFU.EX2 R189, R41 ;  /* 0x0000002900bd7308 */ /* 0x000fe20000000800 */
[----:B--2---:R-:W-:Y:S01]  /*6b10*/  FMUL.FTZ R32, R133, R160 ;  /* 0x000000a085207220 */ /* 0x004fe20000410000 */
[--C-:B------:R-:W-:Y:S01]  /*6b20*/  FFMA.FTZ R160, R31, UR4, -R181.reuse ;  /* 0x000000041fa07c23 */ /* 0x100fe200080108b5 */
[----:B------:R-:W-:Y:S01]  /*6b30*/  FMUL.FTZ R31, R0, R171 ;  /* 0x000000ab001f7220 */ /* 0x000fe20000410000 */
[C---:B------:R-:W-:Y:S06]  /*6b40*/  HMMA.16816.F32 R100, R144.reuse, R152, R100 ;  /* 0x000000989064723c */ /* 0x040fec0000001864 */
[----:B------:R2:W-:Y:S01]  /*6b50*/  MUFU.EX2 R205, R34 ;  /* 0x0000002200cd7308 */ /* 0x0005e20000000800 */
[----:B-1----:R-:W-:Y:S01]  /*6b60*/  FMUL.FTZ R33, R133, R161 ;  /* 0x000000a185217220 */ /* 0x002fe20000410000 */
[-C--:B------:R-:W-:Y:S08]  /*6b70*/  HMMA.16816.F32 R104, R144, R154.reuse, R104 ;  /* 0x0000009a9068723c */ /* 0x080ff00000001868 */
[----:B------:R1:W-:Y:S01]  /*6b80*/  MUFU.EX2 R204, R35 ;  /* 0x0000002300cc7308 */ /* 0x0003e20000000800 */
[C---:B------:R-:W-:Y:S01]  /*6b90*/  HMMA.16816.F32 R108, R140.reuse, R154, R108 ;  /* 0x0000009a8c6c723c */ /* 0x040fe2000000186c */
[----:B------:R-:W3:Y:S03]  /*6ba0*/  LDSM.16.MT88.4 R152, [R217+0xb000] ;  /* 0x00b00000d998783b */ /* 0x000ee60000004200 */
[----:B------:R-:W-:Y:S05]  /*6bb0*/  FFMA.FTZ R181, R63, UR4, -R181 ;  /* 0x000000043fb57c23 */ /* 0x000fea00080108b5 */
[----:B------:R5:W-:Y:S02]  /*6bc0*/  MUFU.EX2 R203, R24 ;  /* 0x0000001800cb7308 */ /* 0x000be40000000800 */
[C---:B--2---:R-:W-:Y:S08]  /*6bd0*/  FMUL.FTZ R34, R3.reuse, R162 ;  /* 0x000000a203227220 */ /* 0x044ff00000410000 */
[----:B------:R2:W3:Y:S01]  /*6be0*/  MUFU.EX2 R202, R25 ;  /* 0x0000001900ca7308 */ /* 0x0004e20000000800 */
[----:B-1----:R-:W-:Y:S07]  /*6bf0*/  FMUL.FTZ R35, R3, R163 ;  /* 0x000000a303237220 */ /* 0x002fee0000410000 */
[-C--:B----4-:R-:W-:Y:S02]  /*6c00*/  HMMA.16816.F32 R32, R140, R148.reuse, R32 ;  /* 0x000000948c20723c */ /* 0x090fe40000001820 */
[----:B------:R1:W-:Y:S01]  /*6c10*/  MUFU.EX2 R201, R26 ;  /* 0x0000001a00c97308 */ /* 0x0003e20000000800 */
[C---:B-----5:R-:W-:Y:S03]  /*6c20*/  FMUL.FTZ R24, R133.reuse, R164 ;  /* 0x000000a485187220 */ /* 0x060fe60000410000 */
[C---:B------:R-:W-:Y:S06]  /*6c30*/  HMMA.16816.F32 R112, R144.reuse, R148, R112 ;  /* 0x000000949070723c */ /* 0x040fec0000001870 */
[----:B------:R4:W5:Y:S01]  /*6c40*/  MUFU.EX2 R200, R27 ;  /* 0x0000001b00c87308 */ /* 0x0009620000000800 */
[----:B--2---:R-:W-:Y:S01]  /*6c50*/  FMUL.FTZ R25, R133, R165 ;  /* 0x000000a585197220 */ /* 0x004fe20000410000 */
[-C--:B------:R-:W-:Y:S08]  /*6c60*/  HMMA.16816.F32 R116, R144, R150.reuse, R116 ;  /* 0x000000969074723c */ /* 0x080ff00000001874 */
[----:B------:R2:W-:Y:S01]  /*6c70*/  MUFU.EX2 R198, R28 ;  /* 0x0000001c00c67308 */ /* 0x0005e20000000800 */
[C---:B------:R-:W-:Y:S01]  /*6c80*/  HMMA.16816.F32 R120, R140.reuse, R150, R120 ;  /* 0x000000968c78723c */ /* 0x040fe20000001878 */
[----:B------:R-:W5:Y:S03]  /*6c90*/  LDSM.16.MT88.4 R148, [R139+0x9400] ;  /* 0x009400008b94783b */ /* 0x000f660000004200 */
[----:B-1----:R-:W-:Y:S01]  /*6ca0*/  FMUL.FTZ R26, R3, R166 ;  /* 0x000000a6031a7220 */ /* 0x002fe20000410000 */
[----:B------:R-:W-:Y:S04]  /*6cb0*/  FFMA.FTZ R133, R133, R228, R233 ;  /* 0x000000e485857223 */ /* 0x000fe800000100e9 */
[----:B------:R1:W5:Y:S02]  /*6cc0*/  MUFU.EX2 R199, R29 ;  /* 0x0000001d00c77308 */ /* 0x0003640000000800 */
[C---:B----4-:R-:W-:Y:S01]  /*6cd0*/  FMUL.FTZ R27, R3.reuse, R167 ;  /* 0x000000a7031b7220 */ /* 0x050fe20000410000 */
[----:B------:R-:W-:Y:S06]  /*6ce0*/  FFMA.FTZ R3, R3, R229, R227 ;  /* 0x000000e503037223 */ /* 0x000fec00000100e3 */
[-C--:B---3--:R-:W-:Y:S01]  /*6cf0*/  HMMA.16816.F32 R24, R140, R152.reuse, R24 ;  /* 0x000000988c18723c */ /* 0x088fe20000001818 */
[----:B------:R3:W-:Y:S02]  /*6d00*/  MUFU.EX2 R196, R30 ;  /* 0x0000001e00c47308 */ /* 0x0007e40000000800 */
[----:B--2---:R-:W-:Y:S01]  /*6d10*/  FMUL.FTZ R28, R2, R168 ;  /* 0x000000a8021c7220 */ /* 0x004fe20000410000 */
[----:B------:R-:W-:Y:S02]  /*6d20*/  FADD.FTZ R3, R236, R3 ;  /* 0x00000003ec037221 */ /* 0x000fe40000010000 */
[C---:B------:R-:W-:Y:S05]  /*6d30*/  HMMA.16816.F32 R124, R144.reuse, R152, R124 ;  /* 0x00000098907c723c */ /* 0x040fea000000187c */
[----:B------:R-:W2:Y:S01]  /*6d40*/  MUFU.EX2 R197, R160 ;  /* 0x000000a000c57308 */ /* 0x000ea20000000800 */
[C---:B-1----:R-:W-:Y:S01]  /*6d50*/  FMUL.FTZ R29, R2.reuse, R169 ;  /* 0x000000a9021d7220 */ /* 0x042fe20000410000 */
[----:B------:R-:W-:Y:S01]  /*6d60*/  FFMA.FTZ R2, R2, R230, R214 ;  /* 0x000000e602027223 */ /* 0x000fe200000100d6 */
[----:B------:R-:W-:Y:S07]  /*6d70*/  FADD.FTZ R3, R232, R3 ;  /* 0x00000003e8037221 */ /* 0x000fee0000010000 */
[----:B------:R-:W-:Y:S01]  /*6d80*/  MUFU.EX2 R167, R38 ;  /* 0x0000002600a77308 */ /* 0x000fe20000000800 */
[C---:B---3--:R-:W-:Y:S01]  /*6d90*/  FMUL.FTZ R30, R0.reuse, R170 ;  /* 0x000000aa001e7220 */ /* 0x048fe20000410000 */
[----:B------:R-:W-:Y:S01]  /*6da0*/  FFMA.FTZ R0, R0, R231, R212 ;  /* 0x000000e700007223 */ /* 0x000fe200000100d4 */
[----:B------:R-:W-:Y:S03]  /*6db0*/  FADD.FTZ R2, R226, R2 ;  /* 0x00000002e2027221 */ /* 0x000fe60000010000 */
[----:B------:R-:W-:Y:S02]  /*6dc0*/  FADD.FTZ R0, R223, R0 ;  /* 0x00000000df007221 */ /* 0x000fe40000010000 */
[-C--:B------:R-:W-:Y:S02]  /*6dd0*/  HMMA.16816.F32 R28, R144, R154.reuse, R28 ;  /* 0x0000009a901c723c */ /* 0x080fe4000000181c */
[----:B------:R1:W-:Y:S04]  /*6de0*/  MUFU.EX2 R166, R39 ;  /* 0x0000002700a67308 */ /* 0x0003e80000000800 */
[----:B------:R-:W-:Y:S01]  /*6df0*/  HMMA.16816.F32 R128, R140, R154, R128 ;  /* 0x0000009a8c80723c */ /* 0x000fe20000001880 */
[----:B------:R-:W3:Y:S05]  /*6e00*/  LDSM.16.MT88.4 R152, [R139+0xa400] ;  /* 0x00a400008b98783b */ /* 0x000eea0000004200 */
[----:B------:R-:W-:Y:S01]  /*6e10*/  MUFU.EX2 R165, R40 ;  /* 0x0000002800a57308 */ /* 0x000fe20000000800 */
[----:B------:R-:W-:Y:S04]  /*6e20*/  F2FP.F16.F32.PACK_AB R144, R202, R203 ;  /* 0x000000cbca90723e */ /* 0x000fe800000000ff */
[----:B------:R-:W-:Y:S02]  /*6e30*/  F2FP.F16.F32.PACK_AB R140, R210, R211 ;  /* 0x000000d3d28c723e */ /* 0x000fe400000000ff */
[----:B------:R-:W-:Y:S01]  /*6e40*/  F2FP.F16.F32.PACK_AB R141, R208, R209 ;  /* 0x000000d1d08d723e */ /* 0x000fe200000000ff */
[----:B-1----:R-:W-:Y:S01]  /*6e50*/  LDSM.16.MT88.4 R36, [R139+0xb400] ;  /* 0x00b400008b24783b */ /* 0x002fe20000004200 */
[----:B------:R-:W-:Y:S01]  /*6e60*/  F2FP.F16.F32.PACK_AB R142, R206, R207 ;  /* 0x000000cfce8e723e */ /* 0x000fe200000000ff */
[----:B------:R-:W-:Y:S01]  /*6e70*/  MUFU.EX2 R164, R42 ;  /* 0x0000002a00a47308 */ /* 0x000fe20000000800 */
[----:B------:R-:W-:Y:S02]  /*6e80*/  F2FP.F16.F32.PACK_AB R143, R204, R205 ;  /* 0x000000cdcc8f723e */ /* 0x000fe400000000ff */
[----:B-----5:R-:W-:Y:S02]  /*6e90*/  F2FP.F16.F32.PACK_AB R145, R200, R201 ;  /* 0x000000c9c891723e */ /* 0x020fe400000000ff */
[----:B------:R-:W-:Y:S02]  /*6ea0*/  F2FP.F16.F32.PACK_AB R146, R199, R198 ;  /* 0x000000c6c792723e */ /* 0x000fe400000000ff */
[----:B--2---:R-:W-:Y:S01]  /*6eb0*/  F2FP.F16.F32.PACK_AB R147, R197, R196 ;  /* 0x000000c4c593723e */ /* 0x004fe200000000ff */
[-C--:B------:R-:W-:Y:S02]  /*6ec0*/  HMMA.16816.F32 R4, R140, R148.reuse, R4 ;  /* 0x000000948c04723c */ /* 0x080fe40000001804 */
[----:B------:R1:W-:Y:S04]  /*6ed0*/  MUFU.EX2 R188, R43 ;  /* 0x0000002b00bc7308 */ /* 0x0003e80000000800 */
[C---:B------:R-:W-:Y:S06]  /*6ee0*/  HMMA.16816.F32 R8, R144.reuse, R148, R8 ;  /* 0x000000949008723c */ /* 0x040fec0000001808 */
[----:B------:R-:W-:Y:S01]  /*6ef0*/  MUFU.EX2 R183, R52 ;  /* 0x0000003400b77308 */ /* 0x000fe20000000800 */
[-C--:B------:R-:W-:Y:S09]  /*6f00*/  HMMA.16816.F32 R12, R144, R150.reuse, R12 ;  /* 0x00000096900c723c */ /* 0x080ff2000000180c */
[----:B------:R-:W-:Y:S01]  /*6f10*/  MUFU.EX2 R182, R53 ;  /* 0x0000003500b67308 */ /* 0x000fe20000000800 */
[C---:B------:R-:W-:Y:S01]  /*6f20*/  HMMA.16816.F32 R16, R140.reuse, R150, R16 ;  /* 0x000000968c10723c */ /* 0x040fe20000001810 */
[----:B------:R-:W2:Y:S05]  /*6f30*/  LDSM.16.MT88.4 R148, [R217+0xa400] ;  /* 0x00a40000d994783b */ /* 0x000eaa0000004200 */
[-C--:B------:R-:W-:Y:S03]  /*6f40*/  HMMA.16816.F32 R68, R140, R156.reuse, R68 ;  /* 0x0000009c8c44723c */ /* 0x080fe60000001844 */
[----:B------:R-:W-:Y:S01]  /*6f50*/  MUFU.EX2 R178, R54 ;  /* 0x0000003600b27308 */ /* 0x000fe20000000800 */
[----:B-1----:R-:W1:Y:S02]  /*6f60*/  LDSM.16.MT88.4 R40, [R139+0x9800] ;  /* 0x009800008b28783b */ /* 0x002e640000004200 */
[C---:B------:R-:W-:Y:S07]  /*6f70*/  HMMA.16816.F32 R72, R144.reuse, R156, R72 ;  /* 0x0000009c9048723c */ /* 0x040fee0000001848 */
[----:B------:R4:W-:Y:S01]  /*6f80*/  MUFU.EX2 R179, R55 ;  /* 0x0000003700b37308 */ /* 0x0009e20000000800 */
[-C--:B------:R-:W-:Y:S09]  /*6f90*/  HMMA.16816.F32 R76, R144, R158.reuse, R76 ;  /* 0x0000009e904c723c */ /* 0x080ff2000000184c */
[----:B------:R-:W-:Y:S01]  /*6fa0*/  MUFU.EX2 R177, R64 ;  /* 0x0000004000b17308 */ /* 0x000fe20000000800 */
[C---:B------:R-:W-:Y:S06]  /*6fb0*/  HMMA.16816.F32 R80, R140.reuse, R158, R80 ;  /* 0x0000009e8c50723c */ /* 0x040fec0000001850 */
[-C--:B---3--:R-:W-:Y:S03]  /*6fc0*/  HMMA.16816.F32 R84, R140, R152.reuse, R84 ;  /* 0x000000988c54723c */ /* 0x088fe60000001854 */
[----:B------:R3:W-:Y:S01]  /*6fd0*/  MUFU.EX2 R175, R66 ;  /* 0x0000004200af7308 */ /* 0x0007e20000000800 */
[----:B----4-:R-:W-:Y:S02]  /*6fe0*/  LDSM.16.MT88.4 R52, [R139+0xb800] ;  /* 0x00b800008b34783b */ /* 0x010fe40000004200 */
[C---:B------:R-:W-:Y:S07]  /*6ff0*/  HMMA.16816.F32 R88, R144.reuse, R152, R88 ;  /* 0x000000989058723c */ /* 0x040fee0000001858 */
[----:B------:R-:W-:Y:S01]  /*7000*/  MUFU.EX2 R172, R56 ;  /* 0x0000003800ac7308 */ /* 0x000fe20000000800 */
[-C--:B------:R-:W-:Y:S09]  /*7010*/  HMMA.16816.F32 R92, R144, R154.reuse, R92 ;  /* 0x0000009a905c723c */ /* 0x080ff2000000185c */
[----:B------:R-:W4:Y:S01]  /*7020*/  MUFU.EX2 R173, R57 ;  /* 0x0000003900ad7308 */ /* 0x000f220000000800 */
[C---:B------:R-:W-:Y:S01]  /*7030*/  HMMA.16816.F32 R96, R140.reuse, R154, R96 ;  /* 0x0000009a8c60723c */ /* 0x040fe20000001860 */
[----:B------:R-:W-:Y:S05]  /*7040*/  LDSM.16.MT88.4 R152, [R139+0x9c00] ;  /* 0x009c00008b98783b */ /* 0x000fea0000004200 */
[-C--:B--2---:R-:W-:Y:S03]  /*7050*/  HMMA.16816.F32 R20, R140, R148.reuse, R20 ;  /* 0x000000948c14723c */ /* 0x084fe60000001814 */
[----:B------:R2:W-:Y:S01]  /*7060*/  MUFU.EX2 R186, R44 ;  /* 0x0000002c00ba7308 */ /* 0x0005e20000000800 */
[----:B---3--:R-:W-:Y:S02]  /*7070*/  LDSM.16.MT88.4 R64, [R217+0xac00] ;  /* 0x00ac0000d940783b */ /* 0x008fe40000004200 */
[C---:B------:R-:W-:Y:S07]  /*7080*/  HMMA.16816.F32 R100, R144.reuse, R148, R100 ;  /* 0x000000949064723c */ /* 0x040fee0000001864 */
[----:B------:R3:W5:Y:S01]  /*7090*/  MUFU.EX2 R187, R45 ;  /* 0x0000002d00bb7308 */ /* 0x0007620000000800 */
[----:B----4-:R-:W-:Y:S01]  /*70a0*/  F2FP.F16.F32.PACK_AB R168, R173, R172 ;  /* 0x000000acada8723e */ /* 0x010fe200000000ff */
[-C--:B------:R-:W-:Y:S08]  /*70b0*/  HMMA.16816.F32 R104, R144, R150.reuse, R104 ;  /* 0x000000969068723c */ /* 0x080ff00000001868 */
[----:B------:R5:W-:Y:S01]  /*70c0*/  MUFU.EX2 R185, R46 ;  /* 0x0000002e00b97308 */ /* 0x000be20000000800 */
[C---:B------:R-:W-:Y:S01]  /*70d0*/  HMMA.16816.F32 R108, R140.reuse, R150, R108 ;  /* 0x000000968c6c723c */ /* 0x040fe2000000186c */
[----:B------:R-:W4:Y:S03]  /*70e0*/  LDSM.16.MT88.4 R148, [R217+0x9800] ;  /* 0x00980000d994783b */ /* 0x000f260000004200 */
[----:B--2---:R-:W-:Y:S02]  /*70f0*/  F2FP.F16.F32.PACK_AB R44, R189, R165 ;  /* 0x000000a5bd2c723e */ /* 0x004fe400000000ff */
[-C--:B------:R-:W-:Y:S03]  /*7100*/  HMMA.16816.F32 R32, R140, R36.reuse, R32 ;  /* 0x000000248c20723c */ /* 0x080fe60000001820 */
[----:B------:R-:W2:Y:S02]  /*7110*/  MUFU.EX2 R184, R47 ;  /* 0x0000002f00b87308 */ /* 0x000ea40000000800 */
[----:B---3--:R-:W-:Y:S01]  /*7120*/  F2FP.F16.F32.PACK_AB R45, R188, R164 ;  /* 0x000000a4bc2d723e */ /* 0x008fe200000000ff */
[C---:B------:R-:W-:Y:S07]  /*7130*/  HMMA.16816.F32 R112, R144.reuse, R36, R112 ;  /* 0x000000249070723c */ /* 0x040fee0000001870 */
[----:B------:R-:W-:Y:S01]  /*7140*/  MUFU.EX2 R176, R137 ;  /* 0x0000008900b07308 */ /* 0x000fe20000000800 */
[----:B-----5:R-:W-:Y:S01]  /*7150*/  F2FP.F16.F32.PACK_AB R46, R187, R186 ;  /* 0x000000babb2e723e */ /* 0x020fe200000000ff */
[-C--:B------:R-:W-:Y:S08]  /*7160*/  HMMA.16816.F32 R116, R144, R38.reuse, R116 ;  /* 0x000000269074723c */ /* 0x080ff00000001874 */
[----:B------:R-:W-:Y:S01]  /*7170*/  MUFU.EX2 R137, R58 ;  /* 0x0000003a00897308 */ /* 0x000fe20000000800 */
[C---:B------:R-:W-:Y:S04]  /*7180*/  HMMA.16816.F32 R120, R140.reuse, R38, R120 ;  /* 0x000000268c78723c */ /* 0x040fe80000001878 */
[----:B--2---:R-:W-:Y:S02]  /*7190*/  F2FP.F16.F32.PACK_AB R47, R184, R185 ;  /* 0x000000b9b82f723e */ /* 0x004fe400000000ff */
[-C--:B------:R-:W-:Y:S03]  /*71a0*/  HMMA.16816.F32 R24, R140, R48.reuse, R24 ;  /* 0x000000308c18723c */ /* 0x080fe60000001818 */
[----:B------:R-:W-:Y:S02]  /*71b0*/  MUFU.EX2 R174, R138 ;  /* 0x0000008a00ae7308 */ /* 0x000fe40000000800 */
[----:B------:R-:W-:Y:S01]  /*71c0*/  F2FP.F16.F32.PACK_AB R36, R195, R194 ;  /* 0x000000c2c324723e */ /* 0x000fe200000000ff */
[C---:B------:R-:W-:Y:S07]  /*71d0*/  HMMA.16816.F32 R124, R144.reuse, R48, R124 ;  /* 0x00000030907c723c */ /* 0x040fee000000187c */
[----:B------:R-:W2:Y:S01]  /*71e0*/  MUFU.EX2 R138, R59 ;  /* 0x0000003b008a7308 */ /* 0x000ea20000000800 */
[----:B------:R-:W-:Y:S01]  /*71f0*/  F2FP.F16.F32.PACK_AB R37, R166, R167 ;  /* 0x000000a7a625723e */ /* 0x000fe200000000ff */
[-C--:B------:R-:W-:Y:S03]  /*7200*/  HMMA.16816.F32 R28, R144, R50.reuse, R28 ;  /* 0x00000032901c723c */ /* 0x080fe6000000181c */
[----:B------:R-:W-:Y:S03]  /*7210*/  F2FP.F16.F32.PACK_AB R38, R192, R193 ;  /* 0x000000c1c026723e */ /* 0x000fe600000000ff */
[----:B------:R-:W-:Y:S01]  /*7220*/  HMMA.16816.F32 R128, R140, R50, R128 ;  /* 0x000000328c80723c */ /* 0x000fe20000001880 */
[----:B------:R-:W3:Y:S01]  /*7230*/  LDSM.16.MT88.4 R48, [R139+0xa800] ;  /* 0x00a800008b30783b */ /* 0x000ee20000004200 */
[----:B------:R-:W-:Y:S03]  /*7240*/  MUFU.EX2 R60, R60 ;  /* 0x0000003c003c7308 */ /* 0x000fe60000000800 */
[----:B------:R-:W-:Y:S02]  /*7250*/  F2FP.F16.F32.PACK_AB R39, R191, R190 ;  /* 0x000000bebf27723e */ /* 0x000fe400000000ff */
[----:B--2---:R-:W-:Y:S02]  /*7260*/  F2FP.F16.F32.PACK_AB R169, R138, R137 ;  /* 0x000000898aa9723e */ /* 0x004fe400000000ff */
[----:B------:R-:W-:Y:S03]  /*7270*/  LDSM.16.MT88.4 R56, [R139+0xac00] ;  /* 0x00ac00008b38783b */ /* 0x000fe60000004200 */
[----:B------:R-:W2:Y:S01]  /*7280*/  MUFU.EX2 R180, R180 ;  /* 0x000000b400b47308 */ /* 0x000ea20000000800 */
[-C--:B-1----:R-:W-:Y:S06]  /*7290*/  HMMA.16816.F32 R4, R36, R40.reuse, R4 ;  /* 0x000000282404723c */ /* 0x082fec0000001804 */
[C---:B------:R-:W-:Y:S03]  /*72a0*/  HMMA.16816.F32 R8, R44.reuse, R40, R8 ;  /* 0x000000282c08723c */ /* 0x040fe60000001808 */
[----:B------:R-:W-:Y:S03]  /*72b0*/  MUFU.EX2 R62, R62 ;  /* 0x0000003e003e7308 */ /* 0x000fe60000000800 */
[-C--:B------:R-:W-:Y:S07]  /*72c0*/  HMMA.16816.F32 R12, R44, R42.reuse, R12 ;  /* 0x0000002a2c0c723c */ /* 0x080fee000000180c */
[----:B------:R-:W1:Y:S01]  /*72d0*/  MUFU.EX2 R181, R181 ;  /* 0x000000b500b57308 */ /* 0x000e620000000800 */
[----:B--2---:R-:W-:Y:S01]  /*72e0*/  F2FP.F16.F32.PACK_AB R170, R180, R60 ;  /* 0x0000003cb4aa723e */ /* 0x004fe200000000ff */
[C---:B------:R-:W-:Y:S01]  /*72f0*/  HMMA.16816.F32 R16, R36.reuse, R42, R16 ;  /* 0x0000002a2410723c */ /* 0x040fe20000001810 */
[----:B------:R-:W2:Y:S05]  /*7300*/  LDSM.16.MT88.4 R40, [R217+0xa800] ;  /* 0x00a80000d928783b */ /* 0x000eaa0000004200 */
[-C--:B----4-:R-:W-:Y:S06]  /*7310*/  HMMA.16816.F32 R68, R36, R148.reuse, R68 ;  /* 0x000000942444723c */ /* 0x090fec0000001844 */
[C---:B------:R-:W-:Y:S05]  /*7320*/  HMMA.16816.F32 R72, R44.reuse, R148, R72 ;  /* 0x000000942c48723c */ /* 0x040fea0000001848 */
[----:B-1----:R-:W-:Y:S01]  /*7330*/  F2FP.F16.F32.PACK_AB R171, R181, R62 ;  /* 0x0000003eb5ab723e */ /* 0x002fe200000000ff */
[-C--:B------:R-:W-:Y:S06]  /*7340*/  HMMA.16816.F32 R76, R44, R150.reuse, R76 ;  /* 0x000000962c4c723c */ /* 0x080fec000000184c */
[C---:B------:R-:W-:Y:S06]  /*7350*/  HMMA.16816.F32 R80, R36.reuse, R150, R80 ;  /* 0x000000962450723c */ /* 0x040fec0000001850 */
[-C--:B---3--:R-:W-:Y:S06]  /*7360*/  HMMA.16816.F32 R84, R36, R48.reuse, R84 ;  /* 0x000000302454723c */ /* 0x088fec0000001854 */
[C---:B------:R-:W-:Y:S06]  /*7370*/  HMMA.16816.F32 R88, R44.reuse, R48, R88 ;  /* 0x000000302c58723c */ /* 0x040fec0000001858 */
[-C--:B------:R-:W-:Y:S06]  /*7380*/  HMMA.16816.F32 R92, R44, R50.reuse, R92 ;  /* 0x000000322c5c723c */ /* 0x080fec000000185c */
[C---:B------:R-:W-:Y:S01]  /*7390*/  HMMA.16816.F32 R96, R36.reuse, R50, R96 ;  /* 0x000000322460723c */ /* 0x040fe20000001860 */
[----:B------:R-:W1:Y:S05]  /*73a0*/  LDSM.16.MT88.4 R48, [R217+0xb800] ;  /* 0x00b80000d930783b */ /* 0x000e6a0000004200 */
[-C--:B--2---:R-:W-:Y:S06]  /*73b0*/  HMMA.16816.F32 R20, R36, R40.reuse, R20 ;  /* 0x000000282414723c */ /* 0x084fec0000001814 */
[C---:B------:R-:W-:Y:S06]  /*73c0*/  HMMA.16816.F32 R100, R44.reuse, R40, R100 ;  /* 0x000000282c64723c */ /* 0x040fec0000001864 */
[-C--:B------:R-:W-:Y:S06]  /*73d0*/  HMMA.16816.F32 R104, R44, R42.reuse, R104 ;  /* 0x0000002a2c68723c */ /* 0x080fec0000001868 */
[C---:B------:R-:W-:Y:S01]  /*73e0*/  HMMA.16816.F32 R108, R36.reuse, R42, R108 ;  /* 0x0000002a246c723c */ /* 0x040fe2000000186c */
[----:B------:R-:W2:Y:S05]  /*73f0*/  LDSM.16.MT88.4 R40, [R217+0x9c00] ;  /* 0x009c0000d928783b */ /* 0x000eaa0000004200 */
[-C--:B------:R-:W-:Y:S06]  /*7400*/  HMMA.16816.F32 R32, R36, R52.reuse, R32 ;  /* 0x000000342420723c */ /* 0x080fec0000001820 */
[C---:B------:R-:W-:Y:S06]  /*7410*/  HMMA.16816.F32 R112, R44.reuse, R52, R112 ;  /* 0x000000342c70723c */ /* 0x040fec0000001870 */
[-C--:B------:R-:W-:Y:S06]  /*7420*/  HMMA.16816.F32 R116, R44, R54.reuse, R116 ;  /* 0x000000362c74723c */ /* 0x080fec0000001874 */
[C---:B------:R-:W-:Y:S06]  /*7430*/  HMMA.16816.F32 R120, R36.reuse, R54, R120 ;  /* 0x000000362478723c */ /* 0x040fec0000001878 */
[-C--:B-1----:R-:W-:Y:S06]  /*7440*/  HMMA.16816.F32 R24, R36, R48.reuse, R24 ;  /* 0x000000302418723c */ /* 0x082fec0000001818 */
[C---:B------:R-:W-:Y:S06]  /*7450*/  HMMA.16816.F32 R124, R44.reuse, R48, R124 ;  /* 0x000000302c7c723c */ /* 0x040fec000000187c */
[-C--:B------:R-:W-:Y:S01]  /*7460*/  HMMA.16816.F32 R28, R44, R50.reuse, R28 ;  /* 0x000000322c1c723c */ /* 0x080fe2000000181c */
[----:B------:R-:W1:Y:S05]  /*7470*/  LDSM.16.MT88.4 R44, [R139+0xbc00] ;  /* 0x00bc00008b2c783b */ /* 0x000e6a0000004200 */
[----:B------:R-:W-:Y:S07]  /*7480*/  HMMA.16816.F32 R128, R36, R50, R128 ;  /* 0x000000322480723c */ /* 0x000fee0000001880 */
[----:B------:R-:W-:Y:S04]  /*7490*/  F2FP.F16.F32.PACK_AB R36, R182, R183 ;  /* 0x000000b7b624723e */ /* 0x000fe800000000ff */
[----:B------:R-:W-:Y:S02]  /*74a0*/  F2FP.F16.F32.PACK_AB R37, R179, R178 ;  /* 0x000000b2b325723e */ /* 0x000fe400000000ff */
[----:B------:R-:W-:Y:S02]  /*74b0*/  F2FP.F16.F32.PACK_AB R38, R176, R177 ;  /* 0x000000b1b026723e */ /* 0x000fe400000000ff */
[----:B------:R-:W-:Y:S07]  /*74c0*/  F2FP.F16.F32.PACK_AB R39, R174, R175 ;  /* 0x000000afae27723e */ /* 0x000fee00000000ff */
[-C--:B------:R-:W-:Y:S01]  /*74d0*/  HMMA.16816.F32 R144, R36, R152.reuse, R4 ;  /* 0x000000982490723c */ /* 0x080fe20000001804 */
[----:B------:R-:W3:Y:S05]  /*74e0*/  LDSM.16.MT88.4 R4, [R217+0xbc00] ;  /* 0x00bc0000d904783b */ /* 0x000eea0000004200 */
[C---:B------:R-:W-:Y:S06]  /*74f0*/  HMMA.16816.F32 R140, R168.reuse, R152, R8 ;  /* 0x00000098a88c723c */ /* 0x040fec0000001808 */
[-C--:B------:R-:W-:Y:S05]  /*7500*/  HMMA.16816.F32 R148, R168, R154.reuse, R12 ;  /* 0x0000009aa894723c */ /* 0x080fea000000180c */
[----:B------:R-:W-:Y:S01]  /*7510*/  FADD.FTZ R8, R235, R133 ;  /* 0x00000085eb087221 */ /* 0x000fe20000010000 */
[C---:B------:R-:W-:Y:S05]  /*7520*/  HMMA.16816.F32 R152, R36.reuse, R154, R16 ;  /* 0x0000009a2498723c */ /* 0x040fea0000001810 */
[----:B------:R-:W-:Y:S01]  /*7530*/  MOV R133, R135 ;  /* 0x0000008700857202 */ /* 0x000fe20000000f00 */
[-C--:B--2---:R-:W-:Y:S05]  /*7540*/  HMMA.16816.F32 R68, R36, R40.reuse, R68 ;  /* 0x000000282444723c */ /* 0x084fea0000001844 */
[----:B------:R-:W-:Y:S01]  /*7550*/  FADD.FTZ R8, R237, R8 ;  /* 0x00000008ed087221 */ /* 0x000fe20000010000 */
[C---:B------:R-:W-:Y:S05]  /*7560*/  HMMA.16816.F32 R72, R168.reuse, R40, R72 ;  /* 0x00000028a848723c */ /* 0x040fea0000001848 */
[----:B------:R-:W-:Y:S01]  /*7570*/  FADD.FTZ R9, R224, R2 ;  /* 0x00000002e0097221 */ /* 0x000fe20000010000 */
[-C--:B------:R-:W-:Y:S05]  /*7580*/  HMMA.16816.F32 R76, R168, R42.reuse, R76 ;  /* 0x0000002aa84c723c */ /* 0x080fea000000184c */
        /* <DEDUP_REMOVED lines=19> */
[-C--:B-1----:R-:W-:Y:S05]  /*76c0*/  HMMA.16816.F32 R160, R36, R44.reuse, R32 ;  /* 0x0000002c24a0723c */ /* 0x082fea0000001820 */
[----:B------:R-:W-:Y:S01]  /*76d0*/  FADD.FTZ R9, R208, R3 ;  /* 0x00000003d0097221 */ /* 0x000fe20000010000 */
[C---:B------:R-:W-:Y:S05]  /*76e0*/  HMMA.16816.F32 R112, R168.reuse, R44, R112 ;  /* 0x0000002ca870723c */ /* 0x040fea0000001870 */
[----:B------:R-:W-:Y:S01]  /*76f0*/  FADD.FTZ R8, R202, R0 ;  /* 0x00000000ca087221 */ /* 0x000fe20000010000 */
[----:B------:R-:W-:Y:S01]  /*7700*/  FADD.FTZ R0, R200, R2 ;  /* 0x00000002c8007221 */ /* 0x000fe20000010000 */
[----:B------:R-:W-:Y:S01]  /*7710*/  FADD.FTZ R3, R207, R10 ;  /* 0x0000000acf037221 */ /* 0x000fe20000010000 */
[----:B------:R-:W-:Y:S01]  /*7720*/  FADD.FTZ R9, R205, R9 ;  /* 0x00000009cd097221 */ /* 0x000fe20000010000 */
[-C--:B------:R-:W-:Y:S03]  /*7730*/  HMMA.16816.F32 R116, R168, R46.reuse, R116 ;  /* 0x0000002ea874723c */ /* 0x080fe60000001874 */
[----:B------:R-:W-:Y:S01]  /*7740*/  FADD.FTZ R2, R196, R0 ;  /* 0x00000000c4027221 */ /* 0x000fe20000010000 */
[----:B------:R-:W-:Y:S01]  /*7750*/  FADD.FTZ R8, R198, R8 ;  /* 0x00000008c6087221 */ /* 0x000fe20000010000 */
[----:B------:R-:W-:Y:S01]  /*7760*/  FADD.FTZ R0, R206, R3 ;  /* 0x00000003ce007221 */ /* 0x000fe20000010000 */
[----:B------:R-:W-:Y:S01]  /*7770*/  FADD.FTZ R9, R204, R9 ;  /* 0x00000009cc097221 */ /* 0x000fe20000010000 */
[----:B------:R-:W-:Y:S01]  /*7780*/  FADD.FTZ R3, R197, R2 ;  /* 0x00000002c5037221 */ /* 0x000fe20000010000 */
[----:B------:R-:W-:Y:S01]  /*7790*/  FADD.FTZ R8, R199, R8 ;  /* 0x00000008c7087221 */ /* 0x000fe20000010000 */
[C---:B------:R-:W-:Y:S04]  /*77a0*/  HMMA.16816.F32 R120, R36.reuse, R46, R120 ;  /* 0x0000002e2478723c */ /* 0x040fe80000001878 */
[----:B------:R-:W-:Y:S01]  /*77b0*/  FADD.FTZ R10, R194, R0 ;  /* 0x00000000c20a7221 */ /* 0x000fe20000010000 */
[----:B------:R-:W-:Y:S01]  /*77c0*/  FADD.FTZ R0, R167, R9 ;  /* 0x00000009a7007221 */ /* 0x000fe20000010000 */
[----:B------:R-:W-:Y:S01]  /*77d0*/  FADD.FTZ R2, R165, R8 ;  /* 0x00000008a5027221 */ /* 0x000fe20000010000 */
[----:B------:R-:W-:Y:S01]  /*77e0*/  FADD.FTZ R3, R164, R3 ;  /* 0x00000003a4037221 */ /* 0x000fe20000010000 */
[----:B------:R-:W-:Y:S03]  /*77f0*/  FADD.FTZ R9, R195, R10 ;  /* 0x0000000ac3097221 */ /* 0x000fe60000010000 */
[----:B------:R-:W-:Y:S01]  /*7800*/  FADD.FTZ R8, R166, R0 ;  /* 0x00000000a6087221 */ /* 0x000fe20000010000 */
[----:B------:R-:W-:Y:S01]  /*7810*/  FADD.FTZ R0, R189, R2 ;  /* 0x00000002bd007221 */ /* 0x000fe20000010000 */
[-C--:B---3--:R-:W-:Y:S03]  /*7820*/  HMMA.16816.F32 R164, R36, R4.reuse, R24 ;  /* 0x0000000424a4723c */ /* 0x088fe60000001818 */
[----:B------:R-:W-:Y:S01]  /*7830*/  FADD.FTZ R2, R188, R3 ;  /* 0x00000003bc027221 */ /* 0x000fe20000010000 */
[----:B------:R-:W-:Y:S01]  /*7840*/  FADD.FTZ R9, R193, R9 ;  /* 0x00000009c1097221 */ /* 0x000fe20000010000 */
[----:B------:R-:W-:Y:S01]  /*7850*/  FADD.FTZ R8, R190, R8 ;  /* 0x00000008be087221 */ /* 0x000fe20000010000 */
[C---:B------:R-:W-:Y:S05]  /*7860*/  HMMA.16816.F32 R124, R168.reuse, R4, R124 ;  /* 0x00000004a87c723c */ /* 0x040fea000000187c */
[----:B------:R-:W-:Y:S01]  /*7870*/  FADD.FTZ R3, R186, R0 ;  /* 0x00000000ba037221 */ /* 0x000fe20000010000 */
[-C--:B------:R-:W-:Y:S05]  /*7880*/  HMMA.16816.F32 R168, R168, R6.reuse, R28 ;  /* 0x00000006a8a8723c */ /* 0x080fea000000181c */
[----:B------:R-:W-:Y:S01]  /*7890*/  FADD.FTZ R0, R185, R2 ;  /* 0x00000002b9007221 */ /* 0x000fe20000010000 */
[----:B------:R-:W-:Y:S01]  /*78a0*/  FADD.FTZ R2, R192, R9 ;  /* 0x00000009c0027221 */ /* 0x000fe20000010000 */
[----:B------:R-:W-:Y:S01]  /*78b0*/  FADD.FTZ R5, R191, R8 ;  /* 0x00000008bf057221 */ /* 0x000fe20000010000 */
[----:B------:R-:W-:Y:S04]  /*78c0*/  HMMA.16816.F32 R128, R36, R6, R128 ;  /* 0x000000062480723c */ /* 0x000fe80000001880 */
[----:B------:R-:W-:Y:S01]  /*78d0*/  FADD.FTZ R3, R187, R3 ;  /* 0x00000003bb037221 */ /* 0x000fe20000010000 */
[----:B------:R-:W-:Y:S01]  /*78e0*/  FADD.FTZ R4, R184, R0 ;  /* 0x00000000b8047221 */ /* 0x000fe20000010000 */
[----:B------:R-:W-:Y:S01]  /*78f0*/  FADD.FTZ R0, R183, R2 ;  /* 0x00000002b7007221 */ /* 0x000fe20000010000 */
[----:B------:R-:W-:Y:S01]  /*7900*/  FADD.FTZ R2, R178, R5 ;  /* 0x00000005b2027221 */ /* 0x000fe20000010000 */
[----:B------:R-:W-:Y:S03]  /*7910*/  FADD.FTZ R3, R172, R3 ;  /* 0x00000003ac037221 */ /* 0x000fe60000010000 */
        /* <DEDUP_REMOVED lines=8> */
[----:B------:R-:W-:Y:S01]  /*79a0*/  MOV R138, R132 ;  /* 0x00000084008a7202 */ /* 0x000fe20000000f00 */
[----:B------:R-:W-:Y:S01]  /*79b0*/  FADD.FTZ R0, R62, R3 ;  /* 0x000000033e007221 */ /* 0x000fe20000010000 */
[----:B------:R-:W-:Y:S01]  /*79c0*/  FADD.FTZ R228, R176, R5 ;  /* 0x00000005b0e47221 */ /* 0x000fe20000010000 */
[----:B------:R-:W-:Y:S01]  /*79d0*/  MOV R3, R136 ;  /* 0x0000008800037202 */ /* 0x000fe20000000f00 */
[----:B------:R-:W-:Y:S01]  /*79e0*/  FADD.FTZ R229, R174, R4 ;  /* 0x00000004aee57221 */ /* 0x000fe20000010000 */
[----:B------:R-:W-:Y:S01]  /*79f0*/  FADD.FTZ R230, R180, R2 ;  /* 0x00000002b4e67221 */ /* 0x000fe20000010000 */
[----:B------:R-:W-:Y:S01]  /*7a00*/  MOV R137, R134 ;  /* 0x0000008600897202 */ /* 0x000fe20000000f00 */
[----:B------:R-:W-:Y:S01]  /*7a10*/  FADD.FTZ R231, R181, R0 ;  /* 0x00000000b5e77221 */ /* 0x000fe20000010000 */
[----:B------:R-:W-:Y:S06]  /*7a20*/  @P0 BRA `(.L_x_7) ;  /* 0xffffffd000ec0947 */ /* 0x000fec000383ffff */
.L_x_6:
[----:B------:R-:W1:Y:S01]  /*7a30*/  S2R R12, SR_TID.X ;  /* 0x00000000000c7919 */ /* 0x000e620000002100 */
[----:B------:R-:W-:Y:S01]  /*7a40*/  ISETP.NE.AND P1, PT, R252, -0x1, PT ;  /* 0xfffffffffc00780c */ /* 0x000fe20003f25270 */
[----:B------:R-:W2:Y:S01]  /*7a50*/  S2UR UR4, SR_CgaCtaId ;  /* 0x00000000000479c3 */ /* 0x000ea20000008800 */
[----:B------:R-:W-:Y:S01]  /*7a60*/  UMOV UR5, 0x400 ;  /* 0x0000040000057882 */ /* 0x000fe20000000000 */
[----:B------:R-:W3:Y:S04]  /*7a70*/  SHFL.BFLY PT, R2, R228, 0x2, 0x1f ;  /* 0x0c401f00e4027f89 */ /* 0x000ee800000e0000 */
[----:B------:R-:W4:Y:S04]  /*7a80*/  SHFL.BFLY PT, R0, R229, 0x2, 0x1f ;  /* 0x0c401f00e5007f89 */ /* 0x000f2800000e0000 */
[----:B------:R-:W1:Y:S02]  /*7a90*/  SHFL.BFLY PT, R7, R230, 0x2, 0x1f ;  /* 0x0c401f00e6077f89 */ /* 0x000e6400000e0000 */
[----:B------:R-:W1:Y:S02]  /*7aa0*/  @P1 LDC.64 R8, c[0x0][0x298] ;  /* 0x0000a600ff081b82 */ /* 0x000e640000000a00 */
[----:B------:R-:W1:Y:S01]  /*7ab0*/  SHFL.BFLY PT, R6, R231, 0x2, 0x1f ;  /* 0x0c401f00e7067f89 */ /* 0x000e6200000e0000 */
[----:B--2---:R-:W-:Y:S01]  /*7ac0*/  ULEA UR4, UR4, UR5, 0x18 ;  /* 0x0000000504047291 */ /* 0x004fe2000f8ec03f */
[----:B---3--:R-:W-:Y:S01]  /*7ad0*/  FADD.FTZ R2, R2, R228 ;  /* 0x000000e402027221 */ /* 0x008fe20000010000 */
[----:B----4-:R-:W-:Y:S01]  /*7ae0*/  FADD.FTZ R0, R0, R229 ;  /* 0x000000e500007221 */ /* 0x010fe20000010000 */
[----:B-1----:R-:W-:-:S03]  /*7af0*/  SHF.R.S32.HI R51, RZ, 0x1f, R12 ;  /* 0x0000001fff337819 */ /* 0x002fc6000001140c */
[----:B------:R-:W1:Y:S01]  /*7b00*/  SHFL.BFLY PT, R5, R2, 0x1, 0x1f ;  /* 0x0c201f0002057f89 */ /* 0x000e6200000e0000 */
[----:B------:R-:W-:Y:S01]  /*7b10*/  FADD.FTZ R7, R7, R230 ;  /* 0x000000e607077221 */ /* 0x000fe20000010000 */
[CC--:B------:R-:W-:Y:S02]  /*7b20*/  LEA.HI R10, R51.reuse, R12.reuse, RZ, 0x2 ;  /* 0x0000000c330a7211 */ /* 0x0c0fe400078f10ff */
[----:B------:R-:W2:Y:S01]  /*7b30*/  SHFL.BFLY PT, R4, R0, 0x1, 0x1f ;  /* 0x0c201f0000047f89 */ /* 0x000ea200000e0000 */
[----:B------:R-:W-:Y:S01]  /*7b40*/  LEA.HI R51, R51, R12, RZ, 0x5 ;  /* 0x0000000c33337211 */ /* 0x000fe200078f28ff */
[----:B------:R-:W-:Y:S01]  /*7b50*/  FADD.FTZ R6, R6, R231 ;  /* 0x000000e706067221 */ /* 0x000fe20000010000 */
[----:B------:R-:W-:Y:S01]  /*7b60*/  SHF.R.S32.HI R11, RZ, 0x2, R10 ;  /* 0x00000002ff0b7819 */ /* 0x000fe2000001140a */
[----:B------:R-:W3:Y:S01]  /*7b70*/  SHFL.BFLY PT, R55, R7, 0x1, 0x1f ;  /* 0x0c201f0007377f89 */ /* 0x000ee200000e0000 */
[----:B------:R-:W-:Y:S02]  /*7b80*/  SHF.R.S32.HI R51, RZ, 0x5, R51 ;  /* 0x00000005ff337819 */ /* 0x000fe40000011433 */
[----:B------:R-:W-:Y:S01]  /*7b90*/  SHF.R.S32.HI R3, RZ, 0x1f, R11 ;  /* 0x0000001fff037819 */ /* 0x000fe2000001140b */
[----:B------:R-:W4:Y:S03]  /*7ba0*/  SHFL.BFLY PT, R56, R6, 0x1, 0x1f ;  /* 0x0c201f0006387f89 */ /* 0x000f2600000e0000 */
[----:B------:R-:W-:-:S04]  /*7bb0*/  LEA.HI R3, R3, R11, RZ, 0x3 ;  /* 0x0000000b03037211 */ /* 0x000fc800078f18ff */
[----:B------:R-:W-:-:S04]  /*7bc0*/  LOP3.LUT R3, R3, 0xfffffff8, RZ, 0xc0, !PT ;  /* 0xfffffff803037812 */ /* 0x000fc800078ec0ff */
[----:B------:R-:W-:Y:S01]  /*7bd0*/  IADD3 R3, R11, -R3, RZ ;  /* 0x800000030b037210 */ /* 0x000fe20007ffe0ff */
[----:B-1----:R-:W-:Y:S01]  /*7be0*/  FADD.FTZ R58, R2, R5 ;  /* 0x00000005023a7221 */ /* 0x002fe20000010000 */
[----:B------:R-:W-:Y:S01]  /*7bf0*/  LOP3.LUT R2, R10, 0xfffffffc, RZ, 0xc0, !PT ;  /* 0xfffffffc0a027812 */ /* 0x000fe200078ec0ff */
[----:B--2---:R-:W-:Y:S01]  /*7c00*/  FADD.FTZ R57, R0, R4 ;  /* 0x0000000400397221 */ /* 0x004fe20000010000 */
[----:B------:R-:W-:Y:S02]  /*7c10*/  LEA.HI R0, R3, R3, RZ, 0x1 ;  /* 0x0000000303007211 */ /* 0x000fe400078f08ff */
[----:B------:R-:W-:Y:S01]  /*7c20*/  IADD3 R5, -R2, R12, RZ ;  /* 0x0000000c02057210 */ /* 0x000fe20007ffe1ff */
[----:B---3--:R-:W-:Y:S01]  /*7c30*/  FADD.FTZ R55, R7, R55 ;  /* 0x0000003707377221 */ /* 0x008fe20000010000 */
[----:B------:R-:W-:Y:S02]  /*7c40*/  SHF.R.S32.HI R2, RZ, 0x1, R0 ;  /* 0x00000001ff027819 */ /* 0x000fe40000011400 */
[----:B------:R-:W-:Y:S01]  /*7c50*/  LOP3.LUT R4, R0, 0x3fffffe, RZ, 0xc0, !PT ;  /* 0x03fffffe00047812 */ /* 0x000fe200078ec0ff */
[----:B----4-:R-:W-:Y:S01]  /*7c60*/  FADD.FTZ R56, R6, R56 ;  /* 0x0000003806387221 */ /* 0x010fe20000010000 */
[----:B------:R-:W-:-:S02]  /*7c70*/  SHF.L.U32 R12, R2, 0x6, RZ ;  /* 0x00000006020c7819 */ /* 0x000fc400000006ff */
[----:B------:R-:W-:Y:S02]  /*7c80*/  FSETP.NE.FTZ.AND P5, PT, R58, RZ, PT ;  /* 0x000000ff3a00720b */ /* 0x000fe40003fb5000 */
[----:B------:R-:W-:Y:S02]  /*7c90*/  IADD3 R4, R3, -R4, RZ ;  /* 0x8000000403047210 */ /* 0x000fe40007ffe0ff */
[----:B------:R-:W-:Y:S02]  /*7ca0*/  LEA R3, R51, R5, 0x8 ;  /* 0x0000000533037211 */ /* 0x000fe400078e40ff */
[----:B------:R-:W-:Y:S02]  /*7cb0*/  LOP3.LUT R12, R12, 0xc0, RZ, 0xc0, !PT ;  /* 0x000000c00c0c7812 */ /* 0x000fe400078ec0ff */
[----:B------:R-:W-:Y:S02]  /*7cc0*/  FSETP.NE.FTZ.AND P4, PT, R57, RZ, PT ;  /* 0x000000ff3900720b */ /* 0x000fe40003f95000 */
[----:B------:R-:W-:-:S02]  /*7cd0*/  MOV R0, 0x3f800000 ;  /* 0x3f80000000007802 */ /* 0x000fc40000000f00 */
[----:B------:R-:W-:Y:S01]  /*7ce0*/  LEA R3, R4, R3, 0x4 ;  /* 0x0000000304037211 */ /* 0x000fe200078e20ff */
[----:B------:R-:W-:Y:S01]  /*7cf0*/  @P1 IMAD.WIDE.U32 R4, R252, R8, RZ ;  /* 0x00000008fc041225 */ /* 0x000fe200078e00ff */
[----:B------:R-:W-:Y:S02]  /*7d00*/  LEA.HI R12, R12, R12, RZ, 0x1d ;  /* 0x0000000c0c0c7211 */ /* 0x000fe400078fe8ff */
[----:B------:R-:W1:Y:S01]  /*7d10*/  @P5 MUFU.RCP R0, R58 ;  /* 0x0000003a00005308 */ /* 0x000e620000001000 */
[----:B------:R-:W-:Y:S01]  /*7d20*/  @P1 IMAD R60, R252, R9, R5 ;  /* 0x00000009fc3c1224 */ /* 0x000fe200078e0205 */
[----:B------:R-:W-:Y:S02]  /*7d30*/  LEA R12, R3, R12, 0x1 ;  /* 0x0000000c030c7211 */ /* 0x000fe400078e08ff */
[----:B------:R-:W-:Y:S02]  /*7d40*/  MOV R3, 0x3f800000 ;  /* 0x3f80000000037802 */ /* 0x000fe40000000f00 */
[----:B------:R-:W-:-:S02]  /*7d50*/  LEA R12, R12, UR4, 0x1 ;  /* 0x000000040c0c7c11 */ /* 0x000fc4000f8e08ff */
[----:B------:R-:W-:Y:S02]  /*7d60*/  @P1 MOV R59, R4 ;  /* 0x00000004003b1202 */ /* 0x000fe40000000f00 */
[----:B------:R2:W3:Y:S01]  /*7d70*/  @P4 MUFU.RCP R3, R57 ;  /* 0x0000003900034308 */ /* 0x0004e20000001000 */
[C---:B-1----:R-:W-:Y:S01]  /*7d80*/  FMUL.FTZ R144, R0.reuse, R144 ;  /* 0x0000009000907220 */ /* 0x042fe20000410000 */
[C---:B------:R-:W-:Y:S01]  /*7d90*/  FMUL.FTZ R145, R0.reuse, R145 ;  /* 0x0000009100917220 */ /* 0x040fe20000410000 */
        /* <DEDUP_REMOVED lines=20> */
[----:B------:R-:W-:Y:S01]  /*7ee0*/  FMUL.FTZ R128, R0, R128 ;  /* 0x0000008000807220 */ /* 0x000fe20000410000 */
[----:B--23--:R-:W-:Y:S06]  /*7ef0*/  @P1 BRA `(.L_x_10) ;  /* 0x0000000000201947 */ /* 0x00cfec0003800000 */
[----:B------:R-:W1:Y:S01]  /*7f00*/  S2R R10, SR_CTAID.Y ;  /* 0x00000000000a7919 */ /* 0x000e620000002600 */
[----:B------:R-:W2:Y:S01]  /*7f10*/  LDC.64 R6, c[0x0][0x290] ;  /* 0x0000a400ff067b82 */ /* 0x000ea20000000a00 */
[----:B-1----:R-:W-:Y:S01]  /*7f20*/  SHF.R.S32.HI R8, RZ, 0x1f, R10 ;  /* 0x0000001fff087819 */ /* 0x002fe2000001140a */
[----:B--2---:R-:W-:-:S04]  /*7f30*/  IMAD.WIDE.U32 R4, R10, R6, RZ ;  /* 0x000000060a047225 */ /* 0x004fc800078e00ff */
[----:B------:R-:W-:Y:S01]  /*7f40*/  IMAD R8, R8, R6, RZ ;  /* 0x0000000608087224 */ /* 0x000fe200078e02ff */
[----:B------:R-:W-:-:S03]  /*7f50*/  MOV R59, R4 ;  /* 0x00000004003b7202 */ /* 0x000fc60000000f00 */
[----:B------:R-:W-:-:S05]  /*7f60*/  IMAD R7, R10, R7, R8 ;  /* 0x000000070a077224 */ /* 0x000fca00078e0208 */
[----:B------:R-:W-:-:S07]  /*7f70*/  IADD3 R60, R5, R7, RZ ;  /* 0x00000007053c7210 */ /* 0x000fce0007ffe0ff */
.L_x_10:
[----:B------:R-:W-:Y:S01]  /*7f80*/  ULDC.U8 UR4, c[0x0][0x3d8] ;  /* 0x0000f60000047ab9 */ /* 0x000fe20000000000 */
[----:B------:R-:W-:Y:S01]  /*7f90*/  LOP3.LUT R4, R2, 0x1, RZ, 0xc0, !PT ;  /* 0x0000000102047812 */ /* 0x000fe200078ec0ff */
[----:B------:R-:W-:Y:S01]  /*7fa0*/  FMUL.FTZ R41, R0, R129 ;  /* 0x0000008100297220 */ /* 0x000fe20000410000 */
[----:B------:R-:W-:Y:S01]  /*7fb0*/  ISETP.NE.AND P2, PT, RZ, UR4, PT ;  /* 0x00000004ff007c0c */ /* 0x000fe2000bf45270 */
[----:B------:R-:W-:Y:S01]  /*7fc0*/  ULDC.U8 UR4, c[0x0][0x3d9] ;  /* 0x0000f64000047ab9 */ /* 0x000fe20000000000 */
[----:B------:R-:W-:Y:S01]  /*7fd0*/  ISETP.NE.U32.AND P0, PT, R4, 0x1, PT ;  /* 0x000000010400780c */ /* 0x000fe20003f05070 */
[C---:B------:R-:W-:Y:S01]  /*7fe0*/  FMUL.FTZ R146, R3.reuse, R146 ;  /* 0x0000009203927220 */ /* 0x040fe20000410000 */
[----:B------:R-:W-:Y:S01]  /*7ff0*/  ISETP.NE.OR P3, PT, RZ, UR4, !P2 ;  /* 0x00000004ff007c0c */ /* 0x000fe2000d765670 */
[C---:B------:R-:W-:Y:S01]  /*8000*/  FMUL.FTZ R4, R3.reuse, R147 ;  /* 0x0000009303047220 */ /* 0x040fe20000410000 */
[C---:B------:R-:W-:Y:S01]  /*8010*/  FMUL.FTZ R154, R3.reuse, R154 ;  /* 0x0000009a039a7220 */ /* 0x040fe20000410000 */
[C---:B------:R-:W-:Y:S01]  /*8020*/  FMUL.FTZ R155, R3.reuse, R155 ;  /* 0x0000009b039b7220 */ /* 0x040fe20000410000 */
[C---:B------:R-:W-:Y:S01]  /*8030*/  FMUL.FTZ R70, R3.reuse, R70 ;  /* 0x0000004603467220 */ /* 0x040fe20000410000 */
[----:B------:R-:W-:Y:S01]  /*8040*/  FMUL.FTZ R8, R3, R71 ;  /* 0x0000004703087220 */ /* 0x000fe20000410000 */
[----:B------:R-:W-:-:S02]  /*8050*/  PLOP3.LUT P6, PT, PT, PT, PT, 0x8, 0x0 ;  /* 0x000000000000781c */ /* 0x000fc40003fce170 */
[----:B------:R-:W-:-:S05]  /*8060*/  CS2R R52, SRZ ;  /* 0x0000000000347805 */ /* 0x000fca000001ff00 */
[----:B------:R-:W-:Y:S06]  /*8070*/  @P3 BRA `(.L_x_11) ;  /* 0x00000000001c3947 */ /* 0x000fec0003800000 */
[----:B------:R-:W1:Y:S01]  /*8080*/  S2R R0, SR_CTAID.Y ;  /* 0x0000000000007919 */ /* 0x000e620000002600 */
[----:B------:R-:W1:Y:S01]  /*8090*/  LDC R5, c[0x0][0x2c4] ;  /* 0x0000b100ff057b82 */ /* 0x000e620000000800 */
[----:B------:R-:W-:Y:S01]  /*80a0*/  PLOP3.LUT P6, PT, PT, PT, PT, 0x80, 0x0 ;  /* 0x000000000000781c */ /* 0x000fe20003fcf070 */
[----:B-1----:R-:W-:-:S05]  /*80b0*/  IMAD R0, R0, R5, RZ ;  /* 0x0000000500007224 */ /* 0x002fca00078e02ff */
[----:B------:R-:W-:-:S04]  /*80c0*/  SEL R0, R0, R252, !P1 ;  /* 0x000000fc00007207 */ /* 0x000fc80004800000 */
[--C-:B------:R-:W-:Y:S01]  /*80d0*/  SHF.R.S32.HI R53, RZ, 0x1f, R0.reuse ;  /* 0x0000001fff357819 */ /* 0x100fe20000011400 */
[----:B------:R-:W-:-:S07]  /*80e0*/  IMAD.MOV.U32 R52, RZ, RZ, R0 ;  /* 0x000000ffff347224 */ /* 0x000fce00078e0000 */
.L_x_11:
[----:B------:R1:W5:Y:S01]  /*80f0*/  LDL R61, [R1+0x8] ;  /* 0x00000800013d7983 */ /* 0x0003620000100800 */
[----:B------:R-:W-:Y:S01]  /*8100*/  ISETP.NE.AND P1, PT, RZ, UR4, PT ;  /* 0x00000004ff007c0c */ /* 0x000fe2000bf25270 */
[C---:B------:R-:W-:Y:S01]  /*8110*/  FMUL.FTZ R82, R3.reuse, R82 ;  /* 0x0000005203527220 */ /* 0x040fe20000410000 */
[C---:B------:R-:W-:Y:S01]  /*8120*/  IADD3 R11, R12.reuse, -0x10, RZ ;  /* 0xfffffff00c0b7810 */ /* 0x040fe20007ffe0ff */
[C---:B------:R-:W-:Y:S01]  /*8130*/  FMUL.FTZ R36, R3.reuse, R83 ;  /* 0x0000005303247220 */ /* 0x040fe20000410000 */
[----:B------:R-:W-:Y:S01]  /*8140*/  @P0 IADD3 R11, R12, 0x10, RZ ;  /* 0x000000100c0b0810 */ /* 0x000fe20007ffe0ff */
[C---:B------:R-:W-:Y:S01]  /*8150*/  FMUL.FTZ R86, R3.reuse, R86 ;  /* 0x0000005603567220 */ /* 0x040fe20000410000 */
[----:B------:R-:W-:Y:S01]  /*8160*/  LOP3.LUT P0, RZ, R2, 0x2, RZ, 0xc0, !PT ;  /* 0x0000000202ff7812 */ /* 0x000fe2000780c0ff */
[C---:B------:R-:W-:Y:S01]  /*8170*/  FMUL.FTZ R32, R3.reuse, R87 ;  /* 0x0000005703207220 */ /* 0x040fe20000410000 */
[----:B------:R-:W-:Y:S01]  /*8180*/  MOV R54, 0x20 ;  /* 0x0000002000367802 */ /* 0x000fe20000000f00 */
[----:B------:R-:W-:Y:S01]  /*8190*/  FMUL.FTZ R98, R3, R98 ;  /* 0x0000006203627220 */ /* 0x000fe20000410000 */
[----:B------:R-:W-:Y:S01]  /*81a0*/  FSETP.NE.FTZ.AND P3, PT, R55, RZ, PT ;  /* 0x000000ff3700720b */ /* 0x000fe20003f75000 */
[C---:B------:R-:W-:Y:S01]  /*81b0*/  FMUL.FTZ R28, R3.reuse, R99 ;  /* 0x00000063031c7220 */ /* 0x040fe20000410000 */
[----:B------:R-:W-:Y:S01]  /*81c0*/  SEL R54, R54, 0xffffffe0, !P0 ;  /* 0xffffffe036367807 */ /* 0x000fe20004000000 */
[C---:B------:R-:W-:Y:S01]  /*81d0*/  FMUL.FTZ R158, R3.reuse, R158 ;  /* 0x0000009e039e7220 */ /* 0x040fe20000410000 */
[----:B------:R-:W-:Y:S01]  /*81e0*/  PLOP3.LUT P0, PT, PT, PT, PT, 0x8, 0x0 ;  /* 0x000000000000781c */ /* 0x000fe20003f0e170 */
[C---:B------:R-:W-:Y:S01]  /*81f0*/  FMUL.FTZ R24, R3.reuse, R159 ;  /* 0x0000009f03187220 */ /* 0x040fe20000410000 */
[----:B------:R-:W-:Y:S01]  /*8200*/  @!P1 PLOP3.LUT P0, PT, P2, PT, PT, 0x80, 0x0 ;  /* 0x000000000000981c */ /* 0x000fe2000170f070 */
[C---:B------:R-:W-:Y:S01]  /*8210*/  FMUL.FTZ R110, R3.reuse, R110 ;  /* 0x0000006e036e7220 */ /* 0x040fe20000410000 */
[----:B------:R-:W-:Y:S01]  /*8220*/  FSETP.NE.FTZ.AND P2, PT, R56, RZ, PT ;  /* 0x000000ff3800720b */ /* 0x000fe20003f55000 */
[C---:B------:R-:W-:Y:S01]  /*8230*/  FMUL.FTZ R20, R3.reuse, R111 ;  /* 0x0000006f03147220 */ /* 0x040fe20000410000 */
[----:B------:R-:W-:Y:S01]  /*8240*/  MOV R2, 0x3f800000 ;  /* 0x3f80000000027802 */ /* 0x000fe20000000f00 */
[C---:B------:R-:W-:Y:S01]  /*8250*/  FMUL.FTZ R162, R3.reuse, R162 ;  /* 0x000000a203a27220 */ /* 0x040fe20000410000 */
[----:B------:R-:W-:Y:S01]  /*8260*/  MOV R0, 0x3f800000 ;  /* 0x3f80000000007802 */ /* 0x000fe20000000f00 */
[C---:B------:R-:W-:Y:S01]  /*8270*/  FMUL.FTZ R16, R3.reuse, R163 ;  /* 0x000000a303107220 */ /* 0x040fe20000410000 */
[C---:B------:R-:W-:Y:S01]  /*8280*/  FMUL.FTZ R122, R3.reuse, R122 ;  /* 0x0000007a037a7220 */ /* 0x040fe20000410000 */
[C---:B------:R-:W-:Y:S01]  /*8290*/  FMUL.FTZ R13, R3.reuse, R123 ;  /* 0x0000007b030d7220 */ /* 0x040fe20000410000 */
[----:B------:R-:W2:Y:S01]  /*82a0*/  @P3 MUFU.RCP R2, R55 ;  /* 0x0000003700023308 */ /* 0x000ea20000001000 */
[C---:B------:R-:W-:Y:S01]  /*82b0*/  FMUL.FTZ R166, R3.reuse, R166 ;  /* 0x000000a603a67220 */ /* 0x040fe20000410000 */
[C---:B------:R-:W-:Y:S01]  /*82c0*/  FMUL.FTZ R44, R3.reuse, R167 ;  /* 0x000000a7032c7220 */ /* 0x040fe20000410000 */
[C---:B------:R-:W-:Y:S01]  /*82d0*/  FMUL.FTZ R130, R3.reuse, R130 ;  /* 0x0000008203827220 */ /* 0x040fe20000410000 */
[----:B------:R-:W-:Y:S01]  /*82e0*/  FMUL.FTZ R40, R3, R131 ;  /* 0x0000008303287220 */ /* 0x000fe20000410000 */
[----:B------:R-:W-:Y:S01]  /*82f0*/  F2FP.F16.F32.PACK_AB R5, R145, R144 ;  /* 0x000000909105723e */ /* 0x000fe200000000ff */
[----:B------:R-:W3:Y:S01]  /*8300*/  S2R R63, SR_TID.X ;  /* 0x00000000003f7919 */ /* 0x000ee20000002100 */
[----:B------:R-:W-:Y:S01]  /*8310*/  F2FP.F16.F32.PACK_AB R4, R4, R146 ;  /* 0x000000920404723e */ /* 0x000fe200000000ff */
[----:B------:R-:W4:Y:S01]  /*8320*/  @P2 MUFU.RCP R0, R56 ;  /* 0x0000003800002308 */ /* 0x000f220000001000 */
[----:B------:R-:W-:Y:S01]  /*8330*/  F2FP.F16.F32.PACK_AB R9, R9, R68 ;  /* 0x000000440909723e */ /* 0x000fe200000000ff */
[----:B------:R1:W-:Y:S01]  /*8340*/  STS [R12], R5 ;  /* 0x000000050c007388 */ /* 0x0003e20000000800 */
[----:B------:R-:W-:Y:S01]  /*8350*/  F2FP.F16.F32.PACK_AB R8, R8, R70 ;  /* 0x000000460808723e */ /* 0x000fe200000000ff */
[----:B------:R-:W3:Y:S01]  /*8360*/  S2UR UR4, SR_CTAID.X ;  /* 0x00000000000479c3 */ /* 0x000ee20000002500 */
[----:B------:R-:W-:Y:S01]  /*8370*/  F2FP.F16.F32.PACK_AB R37, R37, R80 ;  /* 0x000000502525723e */ /* 0x000fe200000000ff */
[----:B------:R3:W-:Y:S01]  /*8380*/  STS [R12+0x200], R4 ;  /* 0x000200040c007388 */ /* 0x0007e20000000800 */
[----:B------:R-:W-:Y:S01]  /*8390*/  F2FP.F16.F32.PACK_AB R36, R36, R82 ;  /* 0x000000522424723e */ /* 0x000fe200000000ff */
[----:B------:R-:W-:Y:S01]  /*83a0*/  BSSY B0, `(.L_x_12) ;  /* 0x00000e9000007945 */ /* 0x000fe20003800000 */
[C---:B--2---:R-:W-:Y:S01]  /*83b0*/  FMUL.FTZ R140, R2.reuse, R140 ;  /* 0x0000008c028c7220 */ /* 0x044fe20000410000 */
        /* <DEDUP_REMOVED lines=23> */
[C---:B----4-:R-:W-:Y:S01]  /*8530*/  FMUL.FTZ R143, R0.reuse, R143 ;  /* 0x0000008f008f7220 */ /* 0x050fe20000410000 */
        /* <DEDUP_REMOVED lines=23> */
[----:B------:R-:W-:Y:S01]  /*86b0*/  F2FP.F16.F32.PACK_AB R2, R153, R152 ;  /* 0x000000989902723e */ /* 0x000fe200000000ff */
[----:B-1----:R-:W1:Y:S01]  /*86c0*/  @P5 LDC R5, c[0x0][0x2e8] ;  /* 0x0000ba00ff055b82 */ /* 0x002e620000000800 */
[----:B------:R-:W-:Y:S01]  /*86d0*/  F2FP.F16.F32.PACK_AB R0, R155, R154 ;  /* 0x0000009a9b00723e */ /* 0x000fe200000000ff */
[----:B---3--:R-:W2:Y:S01]  /*86e0*/  @P5 MUFU.LG2 R4, R58 ;  /* 0x0000003a00045308 */ /* 0x008ea20000000c00 */
[----:B------:R-:W-:Y:S01]  /*86f0*/  F2FP.F16.F32.PACK_AB R3, R3, R140 ;  /* 0x0000008c0303723e */ /* 0x000fe200000000ff */
[----:B------:R3:W-:Y:S01]  /*8700*/  STS [R11], R2 ;  /* 0x000000020b007388 */ /* 0x0007e20000000800 */
[----:B------:R-:W-:-:S02]  /*8710*/  F2FP.F16.F32.PACK_AB R7, R143, R7 ;  /* 0x000000078f07723e */ /* 0x000fc400000000ff */
[----:B------:R-:W-:Y:S01]  /*8720*/  F2FP.F16.F32.PACK_AB R6, R6, R148 ;  /* 0x000000940606723e */ /* 0x000fe200000000ff */
[----:B------:R4:W-:Y:S01]  /*8730*/  STS [R11+0x200], R0 ;  /* 0x000200000b007388 */ /* 0x0009e20000000800 */
[----:B------:R-:W-:Y:S02]  /*8740*/  F2FP.F16.F32.PACK_AB R10, R151, R10 ;  /* 0x0000000a970a723e */ /* 0x000fe400000000ff */
[----:B------:R-:W-:Y:S01]  /*8750*/  F2FP.F16.F32.PACK_AB R39, R39, R72 ;  /* 0x000000482727723e */ /* 0x000fe200000000ff */
[----:B------:R2:W-:Y:S01]  /*8760*/  STS [R12+0x1000], R3 ;  /* 0x001000030c007388 */ /* 0x0005e20000000800 */
[----:B------:R-:W-:Y:S02]  /*8770*/  F2FP.F16.F32.PACK_AB R38, R75, R38 ;  /* 0x000000264b26723e */ /* 0x000fe400000000ff */
[----:B------:R-:W-:Y:S01]  /*8780*/  F2FP.F16.F32.PACK_AB R35, R35, R76 ;  /* 0x0000004c2323723e */ /* 0x000fe200000000ff */
[----:B------:R1:W-:Y:S01]  /*8790*/  STS [R12+0x1200], R7 ;  /* 0x001200070c007388 */ /* 0x0003e20000000800 */
[----:B------:R-:W-:-:S02]  /*87a0*/  F2FP.F16.F32.PACK_AB R34, R79, R34 ;  /* 0x000000224f22723e */ /* 0x000fc400000000ff */
[----:B------:R-:W-:Y:S01]  /*87b0*/  F2FP.F16.F32.PACK_AB R33, R33, R84 ;  /* 0x000000542121723e */ /* 0x000fe200000000ff */
[----:B------:R-:W-:Y:S01]  /*87c0*/  STS [R11+0x1000], R6 ;  /* 0x001000060b007388 */ /* 0x000fe20000000800 */
[----:B------:R-:W-:Y:S02]  /*87d0*/  F2FP.F16.F32.PACK_AB R32, R32, R86 ;  /* 0x000000562020723e */ /* 0x000fe400000000ff */
[----:B------:R-:W-:Y:S01]  /*87e0*/  F2FP.F16.F32.PACK_AB R29, R29, R96 ;  /* 0x000000601d1d723e */ /* 0x000fe200000000ff */
[----:B------:R1:W-:Y:S01]  /*87f0*/  STS [R11+0x1200], R10 ;  /* 0x0012000a0b007388 */ /* 0x0003e20000000800 */
[----:B------:R-:W-:Y:S02]  /*8800*/  F2FP.F16.F32.PACK_AB R28, R28, R98 ;  /* 0x000000621c1c723e */ /* 0x000fe400000000ff */
[----:B------:R-:W-:Y:S02]  /*8810*/  F2FP.F16.F32.PACK_AB R31, R31, R88 ;  /* 0x000000581f1f723e */ /* 0x000fe400000000ff */
[----:B---3--:R-:W-:-:S02]  /*8820*/  IADD3 R2, R12, R54, RZ ;  /* 0x000000360c027210 */ /* 0x008fc40007ffe0ff */
[----:B------:R-:W-:Y:S02]  /*8830*/  F2FP.F16.F32.PACK_AB R30, R91, R30 ;  /* 0x0000001e5b1e723e */ /* 0x000fe400000000ff */
[----:B----4-:R-:W-:Y:S01]  /*8840*/  IADD3 R0, R54, R11, RZ ;  /* 0x0000000b36007210 */ /* 0x010fe20007ffe0ff */
[----:B------:R-:W-:Y:S01]  /*8850*/  STS [R2], R9 ;  /* 0x0000000902007388 */ /* 0x000fe20000000800 */
[----:B------:R-:W-:Y:S02]  /*8860*/  F2FP.F16.F32.PACK_AB R27, R27, R92 ;  /* 0x0000005c1b1b723e */ /* 0x000fe400000000ff */
[----:B------:R-:W-:Y:S01]  /*8870*/  F2FP.F16.F32.PACK_AB R26, R95, R26 ;  /* 0x0000001a5f1a723e */ /* 0x000fe200000000ff */
[----:B------:R3:W-:Y:S01]  /*8880*/  STS [R2+0x200], R8 ;  /* 0x0002000802007388 */ /* 0x0007e20000000800 */
[----:B------:R-:W-:Y:S01]  /*8890*/  F2FP.F16.F32.PACK_AB R25, R25, R156 ;  /* 0x0000009c1919723e */ /* 0x000fe200000000ff */
[----:B--2---:R-:W2:Y:S01]  /*88a0*/  @!P1 LDC R3, c[0x0][0x2c4] ;  /* 0x0000b100ff039b82 */ /* 0x004ea20000000800 */
[----:B------:R-:W-:Y:S01]  /*88b0*/  F2FP.F16.F32.PACK_AB R24, R24, R158 ;  /* 0x0000009e1818723e */ /* 0x000fe200000000ff */
[----:B------:R-:W-:Y:S01]  /*88c0*/  STS [R0], R37 ;  /* 0x0000002500007388 */ /* 0x000fe20000000800 */
[----:B------:R-:W-:-:S02]  /*88d0*/  F2FP.F16.F32.PACK_AB R21, R21, R108 ;  /* 0x0000006c1515723e */ /* 0x000fc400000000ff */
[----:B------:R-:W-:Y:S01]  /*88e0*/  F2FP.F16.F32.PACK_AB R20, R20, R110 ;  /* 0x0000006e1414723e */ /* 0x000fe200000000ff */
[----:B------:R-:W-:Y:S01]  /*88f0*/  STS [R0+0x200], R36 ;  /* 0x0002002400007388 */ /* 0x000fe20000000800 */
[----:B------:R-:W-:Y:S01]  /*8900*/  F2FP.F16.F32.PACK_AB R23, R23, R100 ;  /* 0x000000641717723e */ /* 0x000fe200000000ff */
[----:B-1----:R-:W1:Y:S01]  /*8910*/  @!P1 LDC R7, c[0x0][0x270] ;  /* 0x00009c00ff079b82 */ /* 0x002e620000000800 */
[----:B------:R-:W-:Y:S01]  /*8920*/  F2FP.F16.F32.PACK_AB R22, R103, R22 ;  /* 0x000000166716723e */ /* 0x000fe200000000ff */
[----:B------:R-:W-:Y:S01]  /*8930*/  STS [R2+0x1000], R39 ;  /* 0x0010002702007388 */ /* 0x000fe20000000800 */
[----:B------:R-:W-:Y:S01]  /*8940*/  F2FP.F16.F32.PACK_AB R19, R19, R104 ;  /* 0x000000681313723e */ /* 0x000fe200000000ff */
[----:B------:R-:W-:Y:S01]  /*8950*/  @P4 MUFU.LG2 R10, R57 ;  /* 0x00000039000a4308 */ /* 0x000fe20000000c00 */
[----:B------:R-:W-:Y:S01]  /*8960*/  F2FP.F16.F32.PACK_AB R18, R107, R18 ;  /* 0x000000126b12723e */ /* 0x000fe200000000ff */
[----:B------:R-:W-:Y:S01]  /*8970*/  STS [R2+0x1200], R38 ;  /* 0x0012002602007388 */ /* 0x000fe20000000800 */
[----:B------:R-:W-:Y:S01]  /*8980*/  F2FP.F16.F32.PACK_AB R17, R17, R160 ;  /* 0x000000a01111723e */ /* 0x000fe200000000ff */
[----:B------:R-:W4:Y:S01]  /*8990*/  @P1 LDC R6, c[0x0][0x2c0] ;  /* 0x0000b000ff061b82 */ /* 0x000f220000000800 */
[----:B------:R-:W-:Y:S01]  /*89a0*/  F2FP.F16.F32.PACK_AB R16, R16, R162 ;  /* 0x000000a21010723e */ /* 0x000fe200000000ff */
[----:B------:R-:W-:Y:S01]  /*89b0*/  STS [R0+0x1000], R35 ;  /* 0x0010002300007388 */ /* 0x000fe20000000800 */
[----:B------:R-:W-:-:S02]  /*89c0*/  F2FP.F16.F32.PACK_AB R14, R14, R120 ;  /* 0x000000780e0e723e */ /* 0x000fc400000000ff */
[----:B------:R-:W-:Y:S01]  /*89d0*/  F2FP.F16.F32.PACK_AB R13, R13, R122 ;  /* 0x0000007a0d0d723e */ /* 0x000fe200000000ff */
[----:B------:R-:W-:Y:S01]  /*89e0*/  STS [R0+0x1200], R34 ;  /* 0x0012002200007388 */ /* 0x000fe20000000800 */
[----:B------:R-:W-:Y:S01]  /*89f0*/  F2FP.F16.F32.PACK_AB R15, R15, R112 ;  /* 0x000000700f0f723e */ /* 0x000fe200000000ff */
[----:B--2---:R-:W1:Y:S01]  /*8a00*/  @P0 LDC R3, c[0x0][0x2e4] ;  /* 0x0000b900ff030b82 */ /* 0x004e620000000800 */
[----:B------:R-:W-:Y:S01]  /*8a10*/  F2FP.F16.F32.PACK_AB R48, R115, R48 ;  /* 0x000000307330723e */ /* 0x000fe200000000ff */
[----:B------:R-:W-:Y:S01]  /*8a20*/  STS [R12+0x2000], R33 ;  /* 0x002000210c007388 */ /* 0x000fe20000000800 */
[----:B------:R-:W-:Y:S02]  /*8a30*/  F2FP.F16.F32.PACK_AB R47, R47, R116 ;  /* 0x000000742f2f723e */ /* 0x000fe400000000ff */
[----:B------:R-:W-:Y:S01]  /*8a40*/  F2FP.F16.F32.PACK_AB R46, R119, R46 ;  /* 0x0000002e772e723e */ /* 0x000fe200000000ff */
[----:B------:R-:W-:Y:S01]  /*8a50*/  STS [R12+0x2200], R32 ;  /* 0x002200200c007388 */ /* 0x000fe20000000800 */
[----:B------:R-:W-:Y:S01]  /*8a60*/  F2FP.F16.F32.PACK_AB R45, R45, R164 ;  /* 0x000000a42d2d723e */ /* 0x000fe200000000ff */
[----:B---3--:R-:W2:Y:S01]  /*8a70*/  @P1 LDC.64 R8, c[0x0][0x2c0] ;  /* 0x0000b000ff081b82 */ /* 0x008ea20000000a00 */
[----:B------:R-:W-:Y:S01]  /*8a80*/  F2FP.F16.F32.PACK_AB R44, R44, R166 ;  /* 0x000000a62c2c723e */ /* 0x000fe200000000ff */
[----:B------:R-:W-:Y:S01]  /*8a90*/  STS [R11+0x2000], R29 ;  /* 0x0020001d0b007388 */ /* 0x000fe20000000800 */
[----:B------:R-:W-:-:S02]  /*8aa0*/  F2FP.F16.F32.PACK_AB R41, R41, R128 ;  /* 0x000000802929723e */ /* 0x000fc400000000ff */
[----:B------:R-:W-:Y:S01]  /*8ab0*/  F2FP.F16.F32.PACK_AB R40, R40, R130 ;  /* 0x000000822828723e */ /* 0x000fe200000000ff */
[----:B------:R-:W-:Y:S01]  /*8ac0*/  STS [R11+0x2200], R28 ;  /* 0x0022001c0b007388 */ /* 0x000fe20000000800 */
[----:B------:R-:W-:Y:S02]  /*8ad0*/  F2FP.F16.F32.PACK_AB R43, R43, R124 ;  /* 0x0000007c2b2b723e */ /* 0x000fe400000000ff */
[----:B------:R-:W-:Y:S01]  /*8ae0*/  F2FP.F16.F32.PACK_AB R42, R127, R42 ;  /* 0x0000002a7f2a723e */ /* 0x000fe200000000ff */
[----:B------:R-:W-:Y:S01]  /*8af0*/  STS [R12+0x3000], R31 ;  /* 0x0030001f0c007388 */ /* 0x000fe20000000800 */
[----:B------:R-:W-:Y:S02]  /*8b00*/  F2FP.F16.F32.PACK_AB R50, R50, R168 ;  /* 0x000000a83232723e */ /* 0x000fe400000000ff */
[----:B------:R-:W-:Y:S01]  /*8b10*/  F2FP.F16.F32.PACK_AB R49, R171, R49 ;  /* 0x00000031ab31723e */ /* 0x000fe200000000ff */
[----:B------:R-:W-:Y:S01]  /*8b20*/  STS [R12+0x3200], R30 ;  /* 0x0032001e0c007388 */ /* 0x000fe20000000800 */
[----:B------:R-:W-:-:S02]  /*8b30*/  SHF.R.S32.HI R62, RZ, 0x1f, R63 ;  /* 0x0000001fff3e7819 */ /* 0x000fc4000001143f */
[----:B------:R-:W-:Y:S01]  /*8b40*/  @!P1 MOV R6, 0x1 ;  /* 0x0000000100069802 */ /* 0x000fe20000000f00 */
[----:B------:R-:W-:Y:S01]  /*8b50*/  STS [R11+0x3000], R27 ;  /* 0x0030001b0b007388 */ /* 0x000fe20000000800 */
[----:B------:R-:W-:-:S03]  /*8b60*/  LEA.HI R62, R62, R63, RZ, 0x5 ;  /* 0x0000003f3e3e7211 */ /* 0x000fc600078f28ff */
[----:B------:R-:W-:Y:S01]  /*8b70*/  STS [R11+0x3200], R26 ;  /* 0x0032001a0b007388 */ /* 0x000fe20000000800 */
[----:B------:R-:W-:-:S03]  /*8b80*/  LOP3.LUT R62, R62, 0xffffffe0, RZ, 0xc0, !PT ;  /* 0xffffffe03e3e7812 */ /* 0x000fc600078ec0ff */
[----:B------:R-:W-:Y:S01]  /*8b90*/  STS [R2+0x2000], R25 ;  /* 0x0020001902007388 */ /* 0x000fe20000000800 */
[----:B------:R-:W-:-:S03]  /*8ba0*/  IADD3 R62, -R62, R63, RZ ;  /* 0x0000003f3e3e7210 */ /* 0x000fc60007ffe1ff */
[----:B------:R-:W-:Y:S04]  /*8bb0*/  STS [R2+0x2200], R24 ;  /* 0x0022001802007388 */ /* 0x000fe80000000800 */
[----:B------:R3:W-:Y:S04]  /*8bc0*/  STS [R0+0x2000], R21 ;  /* 0x0020001500007388 */ /* 0x0007e80000000800 */
[----:B------:R4:W-:Y:S04]  /*8bd0*/  STS [R0+0x2200], R20 ;  /* 0x0022001400007388 */ /* 0x0009e80000000800 */
[----:B------:R1:W-:Y:S04]  /*8be0*/  STS [R2+0x3000], R23 ;  /* 0x0030001702007388 */ /* 0x0003e80000000800 */
[----:B------:R2:W-:Y:S04]  /*8bf0*/  STS [R2+0x3200], R22 ;  /* 0x0032001602007388 */ /* 0x0005e80000000800 */
[----:B------:R-:W-:Y:S04]  /*8c00*/  STS [R0+0x3000], R19 ;  /* 0x0030001300007388 */ /* 0x000fe80000000800 */
[----:B------:R-:W-:Y:S04]  /*8c10*/  STS [R0+0x3200], R18 ;  /* 0x0032001200007388 */ /* 0x000fe80000000800 */
[----:B------:R-:W-:Y:S01]  /*8c20*/  STS [R12+0x4000], R17 ;  /* 0x004000110c007388 */ /* 0x000fe20000000800 */
[----:B---3--:R-:W-:-:S03]  /*8c30*/  MOV R21, 0x7f800000 ;  /* 0x7f80000000157802 */ /* 0x008fc60000000f00 */
[----:B------:R-:W-:Y:S01]  /*8c40*/  STS [R12+0x4200], R16 ;  /* 0x004200100c007388 */ /* 0x000fe20000000800 */
[----:B----4-:R-:W-:-:S03]  /*8c50*/  MOV R20, 0x7f800000 ;  /* 0x7f80000000147802 */ /* 0x010fc60000000f00 */
[----:B------:R-:W-:Y:S01]  /*8c60*/  STS [R11+0x4000], R14 ;  /* 0x0040000e0b007388 */ /* 0x000fe20000000800 */
[----:B-1----:R-:W-:-:S03]  /*8c70*/  MOV R23, 0x7f800000 ;  /* 0x7f80000000177802 */ /* 0x002fc60000000f00 */
[----:B------:R-:W-:Y:S01]  /*8c80*/  STS [R11+0x4200], R13 ;  /* 0x0042000d0b007388 */ /* 0x000fe20000000800 */
[----:B--2---:R-:W-:-:S03]  /*8c90*/  MOV R22, 0x7f800000 ;  /* 0x7f80000000167802 */ /* 0x004fc60000000f00 */
[----:B------:R-:W-:Y:S04]  /*8ca0*/  STS [R12+0x5000], R15 ;  /* 0x0050000f0c007388 */ /* 0x000fe80000000800 */
[----:B------:R1:W-:Y:S04]  /*8cb0*/  STS [R12+0x5200], R48 ;  /* 0x005200300c007388 */ /* 0x0003e80000000800 */
[----:B------:R-:W-:Y:S04]  /*8cc0*/  STS [R11+0x5000], R47 ;  /* 0x0050002f0b007388 */ /* 0x000fe80000000800 */
[----:B------:R2:W-:Y:S04]  /*8cd0*/  STS [R11+0x5200], R46 ;  /* 0x0052002e0b007388 */ /* 0x0005e80000000800 */
[----:B------:R-:W-:Y:S04]  /*8ce0*/  STS [R2+0x4000], R45 ;  /* 0x0040002d02007388 */ /* 0x000fe80000000800 */
[----:B------:R-:W-:Y:S04]  /*8cf0*/  STS [R2+0x4200], R44 ;  /* 0x0042002c02007388 */ /* 0x000fe80000000800 */
[----:B------:R-:W-:Y:S04]  /*8d00*/  STS [R0+0x4000], R41 ;  /* 0x0040002900007388 */ /* 0x000fe80000000800 */
[----:B------:R-:W-:Y:S01]  /*8d10*/  STS [R0+0x4200], R40 ;  /* 0x0042002800007388 */ /* 0x000fe20000000800 */
[----:B-1----:R-:W1:Y:S03]  /*8d20*/  @P3 LDC R12, c[0x0][0x2e8] ;  /* 0x0000ba00ff0c3b82 */ /* 0x002e660000000800 */
[----:B------:R-:W-:Y:S04]  /*8d30*/  STS [R2+0x5000], R43 ;  /* 0x0050002b02007388 */ /* 0x000fe80000000800 */
[----:B------:R3:W-:Y:S01]  /*8d40*/  STS [R2+0x5200], R42 ;  /* 0x0052002a02007388 */ /* 0x0007e20000000800 */
[----:B--2---:R-:W2:Y:S03]  /*8d50*/  @P2 LDC R11, c[0x0][0x2e8] ;  /* 0x0000ba00ff0b2b82 */ /* 0x004ea60000000800 */
[----:B------:R-:W-:Y:S04]  /*8d60*/  STS [R0+0x5000], R50 ;  /* 0x0050003200007388 */ /* 0x000fe80000000800 */
[----:B------:R4:W-:Y:S01]  /*8d70*/  STS [R0+0x5200], R49 ;  /* 0x0052003100007388 */ /* 0x0009e20000000800 */
[----:B------:R-:W-:Y:S06]  /*8d80*/  BAR.SYNC.DEFER_BLOCKING 0x0 ;  /* 0x0000000000007b1d */ /* 0x000fec0000010000 */
[----:B------:R-:W1:Y:S01]  /*8d90*/  S2R R16, SR_CTAID.Y ;  /* 0x0000000000107919 */ /* 0x000e620000002600 */
[----:B------:R-:W1:Y:S01]  /*8da0*/  S2R R36, SR_CTAID.Z ;  /* 0x0000000000247919 */ /* 0x000e620000002700 */
[----:B---3--:R-:W-:Y:S01]  /*8db0*/  @P1 MOV R2, 0x1 ;  /* 0x0000000100021802 */ /* 0x008fe20000000f00 */
[----:B------:R-:W-:-:S02]  /*8dc0*/  @!P1 IMAD R2, R3, R7, RZ ;  /* 0x0000000703029224 */ /* 0x000fc400078e02ff */
[----:B------:R-:W3:Y:S01]  /*8dd0*/  @P2 MUFU.LG2 R7, R56 ;  /* 0x0000003800072308 */ /* 0x000ee20000000c00 */
[----:B----4-:R-:W-:Y:S01]  /*8de0*/  @P1 IMAD R0, R9, R8, RZ ;  /* 0x0000000809001224 */ /* 0x010fe200078e02ff */
[----:B------:R-:W-:Y:S01]  /*8df0*/  @!P1 MOV R0, R3 ;  /* 0x0000000300009202 */ /* 0x000fe20000000f00 */
[----:B------:R-:W4:Y:S01]  /*8e00*/  @P4 LDC R9, c[0x0][0x2e8] ;  /* 0x0000ba00ff094b82 */ /* 0x000f220000000800 */
[----:B------:R4:W4:Y:S04]  /*8e10*/  LDS.128 R32, [R221+0x1800] ;  /* 0x00180000dd207984 */ /* 0x0009280000000c00 */
[----:B------:R-:W1:Y:S01]  /*8e20*/  @P3 MUFU.LG2 R8, R55 ;  /* 0x0000003700083308 */ /* 0x000e620000000c00 */
[----:B------:R-:W-:Y:S01]  /*8e30*/  @P5 FMUL.FTZ R3, R4, 0.69314718246459960938 ;  /* 0x3f31721804035820 */ /* 0x000fe20000410000 */
[----:B------:R4:W4:Y:S03]  /*8e40*/  LDS.128 R28, [R221+0x3800] ;  /* 0x00380000dd1c7984 */ /* 0x0009260000000c00 */
[----:B------:R-:W-:Y:S01]  /*8e50*/  @P5 FFMA.FTZ R23, R136, R5, R3 ;  /* 0x0000000588175223 */ /* 0x000fe20000010003 */
[----:B------:R-:W-:Y:S01]  /*8e60*/  LOP3.LUT P5, RZ, R62, 0x3, RZ, 0xc0, !PT ;  /* 0x000000033eff7812 */ /* 0x000fe200078ac0ff */
[----:B------:R4:W4:Y:S01]  /*8e70*/  LDS.128 R24, [R221+0x5800] ;  /* 0x00580000dd187984 */ /* 0x0009220000000c00 */
[----:B---3--:R-:W-:-:S04]  /*8e80*/  @P2 FMUL.FTZ R4, R7, 0.69314718246459960938 ;  /* 0x3f31721807042820 */ /* 0x008fc80000410000 */
[----:B--2---:R-:W-:Y:S01]  /*8e90*/  @P2 FFMA.FTZ R21, R132, R11, R4 ;  /* 0x0000000b84152223 */ /* 0x004fe20000010004 */
[----:B-1----:R-:W-:Y:S02]  /*8ea0*/  IMAD R2, R16, R2, RZ ;  /* 0x0000000210027224 */ /* 0x002fe400078e02ff */
[----:B------:R-:W-:-:S03]  /*8eb0*/  @P3 FMUL.FTZ R5, R8, 0.69314718246459960938 ;  /* 0x3f31721808053820 */ /* 0x000fc60000410000 */
[----:B------:R-:W-:Y:S01]  /*8ec0*/  SEL R2, R2, RZ, !P6 ;  /* 0x000000ff02027207 */ /* 0x000fe20007000000 */
[----:B------:R-:W-:-:S04]  /*8ed0*/  @P3 FFMA.FTZ R20, R134, R12, R5 ;  /* 0x0000000c86143223 */ /* 0x000fc80000010005 */
[----:B------:R-:W-:Y:S02]  /*8ee0*/  IMAD R0, R36, R0, R2 ;  /* 0x0000000024007224 */ /* 0x000fe400078e0202 */
[----:B------:R-:W-:-:S05]  /*8ef0*/  IMAD R2, R6, UR4, RZ ;  /* 0x0000000406027c24 */ /* 0x000fca000f8e02ff */
[----:B------:R-:W-:Y:S01]  /*8f00*/  SHF.L.U32 R3, R2, 0x7, RZ ;  /* 0x0000000702037819 */ /* 0x000fe200000006ff */
[----:B------:R-:W-:-:S03]  /*8f10*/  @P4 FMUL.FTZ R2, R10, 0.69314718246459960938 ;  /* 0x3f3172180a024820 */ /* 0x000fc60000410000 */
[----:B------:R-:W-:Y:S01]  /*8f20*/  IADD3 R8, P1, P0, R3, R52, R0 ;  /* 0x0000003403087210 */ /* 0x000fe2000783e000 */
[----:B----4-:R-:W-:Y:S01]  /*8f30*/  @P4 FFMA.FTZ R22, R135, R9, R2 ;  /* 0x0000000987164223 */ /* 0x010fe20000010002 */
[----:B------:R-:W-:Y:S02]  /*8f40*/  SHF.R.S32.HI R7, RZ, 0x1f, R3 ;  /* 0x0000001fff077819 */ /* 0x000fe40000011403 */
[----:B------:R-:W-:-:S04]  /*8f50*/  SHF.R.S32.HI R0, RZ, 0x1f, R0 ;  /* 0x0000001fff007819 */ /* 0x000fc80000011400 */
[----:B------:R-:W-:Y:S01]  /*8f60*/  IADD3.X R9, R7, R53, R0, P1, P0 ;  /* 0x0000003507097210 */ /* 0x000fe20000fe0400 */
[----:B------:R-:W-:Y:S06]  /*8f70*/  @P5 BRA `(.L_x_13) ;  /* 0x0000000000ac5947 */ /* 0x000fec0003800000 */
[----:B------:R-:W-:Y:S02]  /*8f80*/  SHF.R.S32.HI R0, RZ, 0x1f, R51 ;  /* 0x0000001fff007819 */ /* 0x000fe40000011433 */
[----:B------:R-:W-:Y:S02]  /*8f90*/  SHF.R.S32.HI R3, RZ, 0x1f, R62 ;  /* 0x0000001fff037819 */ /* 0x000fe4000001143e */
[----:B------:R-:W-:Y:S02]  /*8fa0*/  LEA.HI R2, R0, R51, RZ, 0x2 ;  /* 0x0000003300027211 */ /* 0x000fe400078f10ff */
[----:B------:R-:W-:Y:S02]  /*8fb0*/  LEA.HI R0, R3, R62, RZ, 0x2 ;  /* 0x0000003e03007211 */ /* 0x000fe400078f10ff */
[----:B------:R-:W-:Y:S02]  /*8fc0*/  LOP3.LUT R2, R2, 0xffffffc, RZ, 0xc0, !PT ;  /* 0x0ffffffc02027812 */ /* 0x000fe400078ec0ff */
[----:B------:R-:W-:-:S03]  /*8fd0*/  SHF.R.S32.HI R0, RZ, 0x2, R0 ;  /* 0x00000002ff007819 */ /* 0x000fc60000011400 */
[----:B------:R-:W-:-:S04]  /*8fe0*/  IMAD.IADD R2, R51, 0x1, -R2 ;  /* 0x0000000133027824 */ /* 0x000fc800078e0a02 */
[----:B------:R-:W-:-:S04]  /*8ff0*/  IMAD R0, R2, 0x10, R0 ;  /* 0x0000001002007824 */ /* 0x000fc800078e0200 */
[C---:B------:R-:W-:Y:S01]  /*9000*/  VIADD R2, R0.reuse, 0x8 ;  /* 0x0000000800027836 */ /* 0x040fe20000000000 */
[CC--:B-----5:R-:W-:Y:S01]  /*9010*/  ISETP.GE.AND P6, PT, R0.reuse, R61.reuse, PT ;  /* 0x0000003d0000720c */ /* 0x0e0fe20003fc6270 */
[C---:B------:R-:W-:Y:S02]  /*9020*/  VIADD R3, R0.reuse, 0x40 ;  /* 0x0000004000037836 */ /* 0x040fe40000000000 */
[----:B------:R-:W-:Y:S01]  /*9030*/  VIADD R5, R0, 0x48 ;  /* 0x0000004800057836 */ /* 0x000fe20000000000 */
[-C--:B------:R-:W-:Y:S02]  /*9040*/  ISETP.GE.AND P5, PT, R2, R61.reuse, PT ;  /* 0x0000003d0200720c */ /* 0x080fe40003fa6270 */
[-C--:B------:R-:W-:Y:S02]  /*9050*/  ISETP.GE.AND P4, PT, R3, R61.reuse, PT ;  /* 0x0000003d0300720c */ /* 0x080fe40003f86270 */
[----:B------:R-:W-:-:S05]  /*9060*/  ISETP.GE.AND P3, PT, R5, R61, PT ;  /* 0x0000003d0500720c */ /* 0x000fca0003f66270 */
[----:B------:R-:W1:Y:S01]  /*9070*/  @!P6 LDC.64 R12, c[0x0][0x2b0] ;  /* 0x0000ac00ff0ceb82 */ /* 0x000e620000000a00 */
[----:B------:R-:W-:-:S03]  /*9080*/  @!P6 IMAD R4, R0, R6, RZ ;  /* 0x000000060004e224 */ /* 0x000fc600078e02ff */
[-C--:B------:R-:W-:Y:S02]  /*9090*/  @!P5 IMAD R2, R2, R6.reuse, RZ ;  /* 0x000000060202d224 */ /* 0x080fe400078e02ff */
[----:B------:R-:W-:Y:S01]  /*90a0*/  @!P4 IMAD R0, R3, R6, RZ ;  /* 0x000000060300c224 */ /* 0x000fe200078e02ff */
[----:B------:R-:W-:Y:S01]  /*90b0*/  @!P6 IADD3 R7, P0, R4, R8, RZ ;  /* 0x000000080407e210 */ /* 0x000fe20007f1e0ff */
[----:B------:R-:W2:Y:S01]  /*90c0*/  @!P5 LDC.64 R14, c[0x0][0x2b0] ;  /* 0x0000ac00ff0edb82 */ /* 0x000ea20000000a00 */
[----:B------:R-:W-:Y:S01]  /*90d0*/  @!P3 IMAD R5, R5, R6, RZ ;  /* 0x000000060505b224 */ /* 0x000fe200078e02ff */
[-C--:B------:R-:W-:Y:S02]  /*90e0*/  @!P5 IADD3 R3, P2, R2, R8.reuse, RZ ;  /* 0x000000080203d210 */ /* 0x080fe40007f5e0ff */
[----:B------:R-:W-:Y:S02]  /*90f0*/  @!P4 IADD3 R11, P1, R0, R8, RZ ;  /* 0x00000008000bc210 */ /* 0x000fe40007f3e0ff */
[----:B------:R-:W-:-:S02]  /*9100*/  @!P6 LEA.HI.X.SX32 R4, R4, R9, 0x1, P0 ;  /* 0x000000090404e211 */ /* 0x000fc400000f0eff */
[----:B------:R-:W3:Y:S01]  /*9110*/  @!P4 LDC.64 R16, c[0x0][0x2b0] ;  /* 0x0000ac00ff10cb82 */ /* 0x000ee20000000a00 */
[----:B------:R-:W-:Y:S02]  /*9120*/  @!P3 IADD3 R10, P0, R5, R8, RZ ;  /* 0x00000008050ab210 */ /* 0x000fe40007f1e0ff */
[----:B------:R-:W-:-:S05]  /*9130*/  @!P5 LEA.HI.X.SX32 R2, R2, R9, 0x1, P2 ;  /* 0x000000090202d211 */ /* 0x000fca00010f0eff */
[----:B------:R-:W4:Y:S01]  /*9140*/  @!P3 LDC.64 R18, c[0x0][0x2b0] ;  /* 0x0000ac00ff12bb82 */ /* 0x000f220000000a00 */
[----:B-1----:R-:W-:Y:S02]  /*9150*/  @!P6 LEA R8, P2, R7, R12, 0x2 ;  /* 0x0000000c0708e211 */ /* 0x002fe400078410ff */
[-C--:B------:R-:W-:Y:S02]  /*9160*/  @!P4 LEA.HI.X.SX32 R12, R0, R9.reuse, 0x1, P1 ;  /* 0x00000009000cc211 */ /* 0x080fe400008f0eff */
[----:B------:R-:W-:Y:S02]  /*9170*/  @!P3 LEA.HI.X.SX32 R0, R5, R9, 0x1, P0 ;  /* 0x000000090500b211 */ /* 0x000fe400000f0eff */
[----:B------:R-:W-:Y:S02]  /*9180*/  @!P6 LEA.HI.X R9, R7, R13, R4, 0x2, P2 ;  /* 0x0000000d0709e211 */ /* 0x000fe400010f1404 */
[----:B--2---:R-:W-:-:S03]  /*9190*/  @!P5 LEA R6, P1, R3, R14, 0x2 ;  /* 0x0000000e0306d211 */ /* 0x004fc600078210ff */
[----:B------:R1:W-:Y:S01]  /*91a0*/  @!P6 STG.E desc[UR14][R8.64], R23 ;  /* 0x000000170800e986 */ /* 0x0003e2000c10190e */
[----:B------:R-:W-:Y:S02]  /*91b0*/  @!P5 LEA.HI.X R7, R3, R15, R2, 0x2, P1 ;  /* 0x0000000f0307d211 */ /* 0x000fe400008f1402 */
[----:B---3--:R-:W-:-:S03]  /*91c0*/  @!P4 LEA R4, P1, R11, R16, 0x2 ;  /* 0x000000100b04c211 */ /* 0x008fc600078210ff */
[----:B------:R1:W-:Y:S01]  /*91d0*/  @!P5 STG.E desc[UR14][R6.64], R22 ;  /* 0x000000160600d986 */ /* 0x0003e2000c10190e */
[----:B------:R-:W-:Y:S02]  /*91e0*/  @!P4 LEA.HI.X R5, R11, R17, R12, 0x2, P1 ;  /* 0x000000110b05c211 */ /* 0x000fe400008f140c */
[----:B----4-:R-:W-:-:S03]  /*91f0*/  @!P3 LEA R2, P0, R10, R18, 0x2 ;  /* 0x000000120a02b211 */ /* 0x010fc600078010ff */
[----:B------:R1:W-:Y:S01]  /*9200*/  @!P4 STG.E desc[UR14][R4.64], R20 ;  /* 0x000000140400c986 */ /* 0x0003e2000c10190e */
[----:B------:R-:W-:-:S05]  /*9210*/  @!P3 LEA.HI.X R3, R10, R19, R0, 0x2, P0 ;  /* 0x000000130a03b211 */ /* 0x000fca00000f1400 */
[----:B------:R1:W-:Y:S04]  /*9220*/  @!P3 STG.E desc[UR14][R2.64], R21 ;  /* 0x000000150200b986 */ /* 0x0003e8000c10190e */
.L_x_13:
[----:B------:R-:W-:Y:S05]  /*9230*/  BSYNC B0 ;  /* 0x0000000000007941 */ /* 0x000fea0003800000 */
.L_x_12:
[----:B-1----:R-:W2:Y:S01]  /*9240*/  LDL.LU.64 R8, [R1+0x10] ;  /* 0x0000100001087983 */ /* 0x002ea20000300a00 */
[----:B-----5:R-:W-:Y:S01]  /*9250*/  ISETP.GE.AND P3, PT, R250, R61, PT ;  /* 0x0000003dfa00720c */ /* 0x020fe20003f66270 */
[----:B------:R-:W-:Y:S02]  /*9260*/  ULDC.64 UR4, c[0x0][0x2a0] ;  /* 0x0000a80000047ab9 */ /* 0x000fe40000000a00 */
[----:B------:R-:W3:Y:S04]  /*9270*/  LDL.LU R7, [R1+0x18] ;  /* 0x0000180001077983 */ /* 0x000ee80000300800 */
[----:B------:R-:W4:Y:S04]  /*9280*/  LDL.LU R5, [R1+0x20] ;  /* 0x0000200001057983 */ /* 0x000f280000300800 */
[----:B------:R-:W4:Y:S04]  /*9290*/  LDL.LU R4, [R1+0x1c] ;  /* 0x00001c0001047983 */ /* 0x000f280000300800 */
[----:B------:R1:W5:Y:S01]  /*92a0*/  LDL.64 R38, [R1] ;  /* 0x0000000001267983 */ /* 0x0003620000100a00 */
[----:B------:R-:W-:Y:S01]  /*92b0*/  SHF.R.S32.HI R0, RZ, 0x1f, R36 ;  /* 0x0000001fff007819 */ /* 0x000fe20000011424 */
[----:B------:R-:W-:Y:S02]  /*92c0*/  BSSY B0, `(.L_x_14) ;  /* 0x000001a000007945 */ /* 0x000fe40003800000 */
[----:B------:R1:W1:Y:S02]  /*92d0*/  LDS.128 R20, [R221] ;  /* 0x00000000dd147984 */ /* 0x0002640000000c00 */
[----:B------:R-:W-:-:S02]  /*92e0*/  IMAD R0, R0, UR4, RZ ;  /* 0x0000000400007c24 */ /* 0x000fc4000f8e02ff */
[----:B------:R1:W1:Y:S02]  /*92f0*/  LDS.128 R16, [R221+0x2000] ;  /* 0x00200000dd107984 */ /* 0x0002640000000c00 */
[----:B------:R-:W-:Y:S02]  /*9300*/  IMAD R0, R36, UR5, R0 ;  /* 0x0000000524007c24 */ /* 0x000fe4000f8e0200 */
[----:B------:R1:W1:Y:S01]  /*9310*/  LDS.128 R12, [R221+0x4000] ;  /* 0x00400000dd0c7984 */ /* 0x0002620000000c00 */
[----:B--2---:R-:W-:Y:S02]  /*9320*/  IADD3 R2, P0, R8, R59, RZ ;  /* 0x0000003b08027210 */ /* 0x004fe40007f1e0ff */
[----:B---3--:R-:W-:-:S03]  /*9330*/  ISETP.GE.AND P2, PT, R7, R61, PT ;  /* 0x0000003d0700720c */ /* 0x008fc60003f46270 */
[----:B------:R-:W-:Y:S01]  /*9340*/  IMAD.X R3, R9, 0x1, R60, P0 ;  /* 0x0000000109037824 */ /* 0x000fe200000e063c */
[-C--:B----4-:R-:W-:Y:S01]  /*9350*/  ISETP.GE.AND P1, PT, R5, R61.reuse, PT ;  /* 0x0000003d0500720c */ /* 0x090fe20003f26270 */
[----:B------:R-:W-:Y:S01]  /*9360*/  IMAD.WIDE.U32 R8, R36, UR4, R2 ;  /* 0x0000000424087c25 */ /* 0x000fe2000f8e0002 */
[----:B------:R-:W-:-:S03]  /*9370*/  ISETP.GE.AND P0, PT, R4, R61, PT ;  /* 0x0000003d0400720c */ /* 0x000fc60003f06270 */
[----:B------:R-:W-:Y:S01]  /*9380*/  IMAD.IADD R7, R9, 0x1, R0 ;  /* 0x0000000109077824 */ /* 0x000fe200078e0200 */
[----:B-1----:R-:W-:Y:S09]  /*9390*/  @P3 BRA `(.L_x_15) ;  /* 0x0000000000303947 */ /* 0x002ff20003800000 */
[----:B------:R-:W-:Y:S01]  /*93a0*/  ULDC.64 UR4, c[0x0][0x298] ;  /* 0x0000a60000047ab9 */ /* 0x000fe20000000a00 */
[----:B------:R-:W-:Y:S01]  /*93b0*/  MOV R6, R8 ;  /* 0x0000000800067202 */ /* 0x000fe20000000f00 */
[----:B-----5:R-:W-:-:S04]  /*93c0*/  IMAD R0, R39, UR4, RZ ;  /* 0x0000000427007c24 */ /* 0x020fc8000f8e02ff */
[----:B------:R-:W-:-:S04]  /*93d0*/  IMAD.WIDE.U32 R4, R38, UR4, R6 ;  /* 0x0000000426047c25 */ /* 0x000fc8000f8e0006 */
[----:B------:R-:W-:Y:S01]  /*93e0*/  IMAD R0, R38, UR5, R0 ;  /* 0x0000000526007c24 */ /* 0x000fe2000f8e0200 */
[----:B------:R-:W-:Y:S02]  /*93f0*/  ULDC.64 UR4, c[0x0][0x280] ;  /* 0x0000a00000047ab9 */ /* 0x000fe40000000a00 */
[----:B------:R-:W-:Y:S02]  /*9400*/  LEA R2, P3, R4, UR4, 0x1 ;  /* 0x0000000404027c11 */ /* 0x000fe4000f8608ff */
[----:B------:R-:W-:-:S04]  /*9410*/  IADD3 R0, R5, R0, RZ ;  /* 0x0000000005007210 */ /* 0x000fc80007ffe0ff */
[----:B------:R-:W-:-:S05]  /*9420*/  LEA.HI.X R3, R4, UR5, R0, 0x1, P3 ;  /* 0x0000000504037c11 */ /* 0x000fca00098f0c00 */
[----:B------:R1:W-:Y:S04]  /*9430*/  STG.E.128 desc[UR14][R2.64], R20 ;  /* 0x0000001402007986 */ /* 0x0003e8000c101d0e */
[----:B------:R1:W-:Y:S04]  /*9440*/  STG.E.128 desc[UR14][R2.64+0x40], R16 ;  /* 0x0000401002007986 */ /* 0x0003e8000c101d0e */
[----:B------:R1:W-:Y:S02]  /*9450*/  STG.E.128 desc[UR14][R2.64+0x80], R12 ;  /* 0x0000800c02007986 */ /* 0x0003e4000c101d0e */
.L_x_15:
[----:B------:R-:W-:Y:S05]  /*9460*/  BSYNC B0 ;  /* 0x0000000000007941 */ /* 0x000fea0003800000 */
.L_x_14:
[----:B-1----:R1:W2:Y:S01]  /*9470*/  LDS.128 R20, [R221+0x800] ;  /* 0x00080000dd147984 */ /* 0x0022a20000000c00 */
[----:B------:R-:W-:Y:S03]  /*9480*/  BSSY B0, `(.L_x_16) ;  /* 0x0000013000007945 */ /* 0x000fe60003800000 */
[----:B------:R1:W3:Y:S04]  /*9490*/  LDS.128 R16, [R221+0x2800] ;  /* 0x00280000dd107984 */ /* 0x0002e80000000c00 */
[----:B------:R1:W4:Y:S01]  /*94a0*/  LDS.128 R12, [R221+0x4800] ;  /* 0x00480000dd0c7984 */ /* 0x0003220000000c00 */
[----:B------:R-:W-:Y:S05]  /*94b0*/  @P2 BRA `(.L_x_17) ;  /* 0x00000000003c2947 */ /* 0x000fea0003800000 */
[----:B-----5:R-:W-:Y:S01]  /*94c0*/  IADD3 R0, P2, R38, 0x20, RZ ;  /* 0x0000002026007810 */ /* 0x020fe20007f5e0ff */
[----:B------:R-:W-:Y:S01]  /*94d0*/  ULDC.64 UR4, c[0x0][0x298] ;  /* 0x0000a60000047ab9 */ /* 0x000fe20000000a00 */
[----:B------:R-:W-:-:S03]  /*94e0*/  MOV R3, R7 ;  /* 0x0000000700037202 */ /* 0x000fc60000000f00 */
[----:B------:R-:W-:-:S04]  /*94f0*/  IMAD.X R2, RZ, RZ, R39, P2 ;  /* 0x000000ffff027224 */ /* 0x000fc800010e0627 */
[----:B------:R-:W-:Y:S02]  /*9500*/  IMAD R10, R2, UR4, RZ ;  /* 0x00000004020a7c24 */ /* 0x000fe4000f8e02ff */
[----:B------:R-:W-:-:S04]  /*9510*/  IMAD.MOV.U32 R2, RZ, RZ, R8 ;  /* 0x000000ffff027224 */ /* 0x000fc800078e0008 */
[----:B------:R-:W-:-:S04]  /*9520*/  IMAD.WIDE.U32 R4, R0, UR4, R2 ;  /* 0x0000000400047c25 */ /* 0x000fc8000f8e0002 */
[----:B------:R-:W-:Y:S01]  /*9530*/  IMAD R0, R0, UR5, R10 ;  /* 0x0000000500007c24 */ /* 0x000fe2000f8e020a */
[----:B------:R-:W-:Y:S02]  /*9540*/  ULDC.64 UR4, c[0x0][0x280] ;  /* 0x0000a00000047ab9 */ /* 0x000fe40000000a00 */
[----:B------:R-:W-:Y:S02]  /*9550*/  LEA R2, P2, R4, UR4, 0x1 ;  /* 0x0000000404027c11 */ /* 0x000fe4000f8408ff */
[----:B------:R-:W-:-:S04]  /*9560*/  IADD3 R0, R5, R0, RZ ;  /* 0x0000000005007210 */ /* 0x000fc80007ffe0ff */
[----:B------:R-:W-:-:S05]  /*9570*/  LEA.HI.X R3, R4, UR5, R0, 0x1, P2 ;  /* 0x0000000504037c11 */ /* 0x000fca00090f0c00 */
[----:B--2---:R2:W-:Y:S04]  /*9580*/  STG.E.128 desc[UR14][R2.64], R20 ;  /* 0x0000001402007986 */ /* 0x0045e8000c101d0e */
[----:B---3--:R2:W-:Y:S04]  /*9590*/  STG.E.128 desc[UR14][R2.64+0x40], R16 ;  /* 0x0000401002007986 */ /* 0x0085e8000c101d0e */
[----:B----4-:R2:W-:Y:S02]  /*95a0*/  STG.E.128 desc[UR14][R2.64+0x80], R12 ;  /* 0x0000800c02007986 */ /* 0x0105e4000c101d0e */
.L_x_17:
[----:B------:R-:W-:Y:S05]  /*95b0*/  BSYNC B0 ;  /* 0x0000000000007941 */ /* 0x000fea0003800000 */
.L_x_16:
[----:B--2---:R2:W1:Y:S01]  /*95c0*/  LDS.128 R20, [R221+0x1000] ;  /* 0x00100000dd147984 */ /* 0x0044620000000c00 */
[----:B------:R-:W-:Y:S03]  /*95d0*/  BSSY B0, `(.L_x_18) ;  /* 0x0000013000007945 */ /* 0x000fe60003800000 */
[----:B---3--:R2:W3:Y:S04]  /*95e0*/  LDS.128 R16, [R221+0x3000] ;  /* 0x00300000dd107984 */ /* 0x0084e80000000c00 */
[----:B----4-:R2:W4:Y:S01]  /*95f0*/  LDS.128 R12, [R221+0x5000] ;  /* 0x00500000dd0c7984 */ /* 0x0105220000000c00 */
        /* <DEDUP_REMOVED lines=13> */
[----:B-1----:R1:W-:Y:S04]  /*96d0*/  STG.E.128 desc[UR14][R2.64], R20 ;  /* 0x0000001402007986 */ /* 0x0023e8000c101d0e */
[----:B---3--:R1:W-:Y:S04]  /*96e0*/  STG.E.128 desc[UR14][R2.64+0x40], R16 ;  /* 0x0000401002007986 */ /* 0x0083e8000c101d0e */
[----:B----4-:R1:W-:Y:S02]  /*96f0*/  STG.E.128 desc[UR14][R2.64+0x80], R12 ;  /* 0x0000800c02007986 */ /* 0x0103e4000c101d0e */
.L_x_19:
[----:B------:R-:W-:Y:S05]  /*9700*/  BSYNC B0 ;  /* 0x0000000000007941 */ /* 0x000fea0003800000 */
.L_x_18:
[----:B------:R-:W-:Y:S05]  /*9710*/  @P0 EXIT ;  /* 0x000000000000094d */ /* 0x000fea0003800000 */
[----:B-----5:R-:W-:Y:S01]  /*9720*/  IADD3 R6, P0, R38, 0x60, RZ ;  /* 0x0000006026067810 */ /* 0x020fe20007f1e0ff */
[----:B------:R-:W-:Y:S01]  /*9730*/  ULDC.64 UR4, c[0x0][0x298] ;  /* 0x0000a60000047ab9 */ /* 0x000fe20000000a00 */
[----:B-1----:R-:W-:Y:S01]  /*9740*/  MOV R3, R7 ;  /* 0x0000000700037202 */ /* 0x002fe20000000f00 */
[----:B------:R-:W-:Y:S02]  /*9750*/  IMAD.MOV.U32 R2, RZ, RZ, R8 ;  /* 0x000000ffff027224 */ /* 0x000fe400078e0008 */
[----:B------:R-:W-:Y:S02]  /*9760*/  IMAD.X R0, RZ, RZ, R39, P0 ;  /* 0x000000ffff007224 */ /* 0x000fe400000e0627 */
[----:B------:R-:W-:-:S04]  /*9770*/  IMAD.WIDE.U32 R4, R6, UR4, R2 ;  /* 0x0000000406047c25 */ /* 0x000fc8000f8e0002 */
[----:B------:R-:W-:-:S04]  /*9780*/  IMAD R0, R0, UR4, RZ ;  /* 0x0000000400007c24 */ /* 0x000fc8000f8e02ff */
[----:B------:R-:W-:Y:S01]  /*9790*/  IMAD R0, R6, UR5, R0 ;  /* 0x0000000506007c24 */ /* 0x000fe2000f8e0200 */
[----:B------:R-:W-:Y:S02]  /*97a0*/  ULDC.64 UR4, c[0x0][0x280] ;  /* 0x0000a00000047ab9 */ /* 0x000fe40000000a00 */
[----:B------:R-:W-:Y:S02]  /*97b0*/  LEA R2, P0, R4, UR4, 0x1 ;  /* 0x0000000404027c11 */ /* 0x000fe4000f8008ff */
[----:B------:R-:W-:-:S04]  /*97c0*/  IADD3 R0, R5, R0, RZ ;  /* 0x0000000005007210 */ /* 0x000fc80007ffe0ff */
[----:B------:R-:W-:-:S05]  /*97d0*/  LEA.HI.X R3, R4, UR5, R0, 0x1, P0 ;  /* 0x0000000504037c11 */ /* 0x000fca00080f0c00 */
[----:B------:R-:W-:Y:S04]  /*97e0*/  STG.E.128 desc[UR14][R2.64], R32 ;  /* 0x0000002002007986 */ /* 0x000fe8000c101d0e */
[----:B------:R-:W-:Y:S04]  /*97f0*/  STG.E.128 desc[UR14][R2.64+0x40], R28 ;  /* 0x0000401c02007986 */ /* 0x000fe8000c101d0e */
[----:B------:R-:W-:Y:S01]  /*9800*/  STG.E.128 desc[UR14][R2.64+0x80], R24 ;  /* 0x0000801802007986 */ /* 0x000fe2000c101d0e */
[----:B------:R-:W-:Y:S05]  /*9810*/  EXIT ;  /* 0x000000000000794d */ /* 0x000fea0003800000 */
.L_x_2:
[----:B------:R-:W1:Y:S01]  /*9820*/  LDC.U8 R0, c[0x0][0x3d9] ;  /* 0x0000f640ff007b82 */ /* 0x000e620000000000 */
[----:B------:R-:W2:Y:S01]  /*9830*/  S2R R20, SR_TID.X ;  /* 0x0000000000147919 */ /* 0x000ea20000002100 */
[----:B------:R-:W-:Y:S01]  /*9840*/  ISETP.NE.AND P4, PT, R252, -0x1, PT ;  /* 0xfffffffffc00780c */ /* 0x000fe20003f85270 */
[----:B------:R-:W-:Y:S01]  /*9850*/  ULDC.64 UR4, c[0x0][0x2a0] ;  /* 0x0000a80000047ab9 */ /* 0x000fe20000000a00 */
[----:B------:R-:W-:Y:S01]  /*9860*/  CS2R R14, SRZ ;  /* 0x00000000000e7805 */ /* 0x000fe2000001ff00 */
[----:B------:R-:W-:Y:S03]  /*9870*/  BSSY B0, `(.L_x_20) ;  /* 0x0000048000007945 */ /* 0x000fe60003800000 */
[----:B------:R-:W3:Y:S08]  /*9880*/  LDC.U8 R4, c[0x0][0x3d8] ;  /* 0x0000f600ff047b82 */ /* 0x000ef00000000000 */
[----:B------:R-:W4:Y:S01]  /*9890*/  @!P4 LDC.64 R2, c[0x0][0x290] ;  /* 0x0000a400ff02cb82 */ /* 0x000f220000000a00 */
[----:B-1----:R-:W-:-:S07]  /*98a0*/  ISETP.NE.AND P1, PT, R0, RZ, PT ;  /* 0x000000ff0000720c */ /* 0x002fce0003f25270 */
[----:B------:R-:W1:Y:S01]  /*98b0*/  @P4 LDC.64 R6, c[0x0][0x298] ;  /* 0x0000a600ff064b82 */ /* 0x000e620000000a00 */
[C---:B---3--:R-:W-:Y:S02]  /*98c0*/  ISETP.NE.AND P0, PT, R4.reuse, RZ, PT ;  /* 0x000000ff0400720c */ /* 0x048fe40003f05270 */
[----:B------:R-:W-:Y:S02]  /*98d0*/  ISETP.NE.AND P2, PT, R4, RZ, !P1 ;  /* 0x000000ff0400720c */ /* 0x000fe40004f45270 */
[----:B------:R-:W-:-:S03]  /*98e0*/  ISETP.NE.OR P0, PT, R0, RZ, !P0 ;  /* 0x000000ff0000720c */ /* 0x000fc60004705670 */
[----:B------:R-:W3:Y:S01]  /*98f0*/  @!P1 LDC R9, c[0x0][0x2c4] ;  /* 0x0000b100ff099b82 */ /* 0x000ee20000000800 */
[----:B--2---:R-:W-:Y:S02]  /*9900*/  SHF.R.S32.HI R11, RZ, 0x1f, R20 ;  /* 0x0000001fff0b7819 */ /* 0x004fe40000011414 */
[----:B------:R-:W-:Y:S02]  /*9910*/  @!P4 SHF.R.S32.HI R0, RZ, 0x1f, R19 ;  /* 0x0000001fff00c819 */ /* 0x000fe40000011413 */
[----:B------:R-:W-:Y:S02]  /*9920*/  LEA.HI R11, R11, R20, RZ, 0x2 ;  /* 0x000000140b0b7211 */ /* 0x000fe400078f10ff */
[----:B------:R-:W-:Y:S01]  /*9930*/  ISETP.NE.OR P3, PT, R252, -0x1, P0 ;  /* 0xfffffffffc00780c */ /* 0x000fe20000765670 */
[----:B----4-:R-:W-:Y:S01]  /*9940*/  @!P4 IMAD R0, R0, R2, RZ ;  /* 0x000000020000c224 */ /* 0x010fe200078e02ff */
[----:B------:R-:W-:Y:S01]  /*9950*/  LOP3.LUT R8, R11, 0x1ffffffc, RZ, 0xc0, !PT ;  /* 0x1ffffffc0b087812 */ /* 0x000fe200078ec0ff */
[----:B------:R-:W2:Y:S01]  /*9960*/  @!P1 LDC R12, c[0x0][0x270] ;  /* 0x00009c00ff0c9b82 */ /* 0x000ea20000000800 */
[----:B-1----:R-:W-:-:S04]  /*9970*/  @P4 IMAD.WIDE.U32 R4, R252, R6, RZ ;  /* 0x00000006fc044225 */ /* 0x002fc800078e00ff */
[----:B------:R-:W-:-:S03]  /*9980*/  @!P4 IMAD R6, R19, R3, R0 ;  /* 0x000000031306c224 */ /* 0x000fc600078e0200 */
[----:B------:R-:W1:Y:S01]  /*9990*/  @!P0 LDC R10, c[0x0][0x2c4] ;  /* 0x0000b100ff0a8b82 */ /* 0x000e620000000800 */
[----:B------:R-:W-:-:S04]  /*99a0*/  @!P4 IMAD.WIDE.U32 R2, R19, R2, RZ ;  /* 0x000000021302c225 */ /* 0x000fc800078e00ff */
[----:B------:R-:W-:Y:S01]  /*99b0*/  IMAD.IADD R0, R20, 0x1, -R8 ;  /* 0x0000000114007824 */ /* 0x000fe200078e0a08 */
[----:B------:R-:W-:Y:S01]  /*99c0*/  SHF.R.S32.HI R8, RZ, 0x2, R11 ;  /* 0x00000002ff087819 */ /* 0x000fe2000001140b */
[----:B------:R-:W-:Y:S01]  /*99d0*/  @!P4 IMAD.MOV.U32 R4, RZ, RZ, R2 ;  /* 0x000000ffff04c224 */ /* 0x000fe200078e0002 */
[----:B---3--:R-:W2:Y:S01]  /*99e0*/  @P2 LDC R9, c[0x0][0x2e4] ;  /* 0x0000b900ff092b82 */ /* 0x008ea20000000800 */
[----:B------:R-:W-:Y:S01]  /*99f0*/  IMAD.SHL.U32 R0, R0, 0x8, RZ ;  /* 0x0000000800007824 */ /* 0x000fe200078e00ff */
[----:B------:R-:W-:Y:S01]  /*9a00*/  IADD3 R21, R8, 0x60, RZ ;  /* 0x0000006008157810 */ /* 0x000fe20007ffe0ff */
[----:B------:R-:W-:Y:S02]  /*9a10*/  @P4 IMAD R7, R252, R7, R5 ;  /* 0x00000007fc074224 */ /* 0x000fe400078e0205 */
[----:B------:R-:W-:Y:S01]  /*9a20*/  @!P4 IMAD.IADD R7, R3, 0x1, R6 ;  /* 0x000000010307c824 */ /* 0x000fe200078e0206 */
[C---:B------:R-:W-:Y:S01]  /*9a30*/  IADD3 R2, P2, R0.reuse, R4, RZ ;  /* 0x0000000400027210 */ /* 0x040fe20007f5e0ff */
[----:B------:R-:W-:Y:S01]  /*9a40*/  @P1 IMAD.MOV.U32 R4, RZ, RZ, 0x1 ;  /* 0x00000001ff041424 */ /* 0x000fe200078e00ff */
[----:B------:R-:W3:Y:S02]  /*9a50*/  @P1 LDC.64 R16, c[0x0][0x2c0] ;  /* 0x0000b000ff101b82 */ /* 0x000ee40000000a00 */
[----:B------:R-:W-:-:S02]  /*9a60*/  LEA.HI.X.SX32 R3, R0, R7, 0x1, P2 ;  /* 0x0000000700037211 */ /* 0x000fc400010f0eff */
[----:B------:R-:W-:-:S04]  /*9a70*/  IADD3 R0, -R22, R13, RZ ;  /* 0x0000000d16007210 */ /* 0x000fc80007ffe1ff */
[----:B------:R-:W4:Y:S01]  /*9a80*/  @P1 LDC R18, c[0x0][0x2c0] ;  /* 0x0000b000ff121b82 */ /* 0x000f220000000800 */
[----:B------:R-:W-:Y:S01]  /*9a90*/  ISETP.GE.AND P4, PT, R8, R0, PT ;  /* 0x000000000800720c */ /* 0x000fe20003f86270 */
[----:B-1----:R-:W-:Y:S01]  /*9aa0*/  @!P3 IMAD R252, R19, R10, RZ ;  /* 0x0000000a13fcb224 */ /* 0x002fe200078e02ff */
[----:B------:R-:W-:Y:S02]  /*9ab0*/  SHF.R.S32.HI R10, RZ, 0x1f, R28 ;  /* 0x0000001fff0a7819 */ /* 0x000fe4000001141c */
[----:B------:R-:W-:Y:S01]  /*9ac0*/  LOP3.LUT P3, RZ, R20, 0x3, RZ, 0xc0, !PT ;  /* 0x0000000314ff7812 */ /* 0x000fe2000786c0ff */
[C---:B------:R-:W-:Y:S01]  /*9ad0*/  VIADD R20, R8.reuse, 0x40 ;  /* 0x0000004008147836 */ /* 0x040fe20000000000 */
[----:B------:R-:W-:Y:S01]  /*9ae0*/  @!P0 SHF.R.S32.HI R15, RZ, 0x1f, R252 ;  /* 0x0000001fff0f8819 */ /* 0x000fe200000114fc */
[----:B--2---:R-:W-:Y:S01]  /*9af0*/  @!P1 IMAD R4, R9, R12, RZ ;  /* 0x0000000c09049224 */ /* 0x004fe200078e02ff */
[-C--:B------:R-:W-:Y:S01]  /*9b00*/  ISETP.GE.OR P6, PT, R8, R0.reuse, P3 ;  /* 0x000000000800720c */ /* 0x080fe20001fc6670 */
[----:B------:R-:W-:Y:S01]  /*9b10*/  IMAD R10, R10, UR4, RZ ;  /* 0x000000040a0a7c24 */ /* 0x000fe2000f8e02ff */
[----:B------:R-:W-:Y:S01]  /*9b20*/  ISETP.GE.AND P2, PT, R20, R0, PT ;  /* 0x000000001400720c */ /* 0x000fe20003f46270 */
[----:B------:R-:W-:-:S02]  /*9b30*/  IMAD R4, R19, R4, RZ ;  /* 0x0000000413047224 */ /* 0x000fc400078e02ff */
[----:B------:R-:W-:Y:S02]  /*9b40*/  VIADD R19, R8, 0x20 ;  /* 0x0000002008137836 */ /* 0x000fe40000000000 */
[----:B---3--:R-:W-:Y:S01]  /*9b50*/  @P1 IMAD R16, R17, R16, RZ ;  /* 0x0000001011101224 */ /* 0x008fe200078e02ff */
[----:B------:R-:W-:Y:S01]  /*9b60*/  SEL R17, R4, RZ, P0 ;  /* 0x000000ff04117207 */ /* 0x000fe20000000000 */
[----:B------:R-:W-:Y:S01]  /*9b70*/  @!P1 IMAD.MOV.U32 R16, RZ, RZ, R9 ;  /* 0x000000ffff109224 */ /* 0x000fe200078e0009 */
[----:B------:R-:W-:Y:S01]  /*9b80*/  SHF.R.S32.HI R9, RZ, 0x1f, R8 ;  /* 0x0000001fff097819 */ /* 0x000fe20000011408 */
[C---:B------:R-:W-:Y:S01]  /*9b90*/  IMAD R10, R28.reuse, UR5, R10 ;  /* 0x000000051c0a7c24 */ /* 0x040fe2000f8e020a */
[----:B------:R-:W-:Y:S01]  /*9ba0*/  ISETP.GE.OR P5, PT, R19, R0, P3 ;  /* 0x000000001300720c */ /* 0x000fe20001fa6670 */
[----:B------:R-:W-:-:S04]  /*9bb0*/  IMAD.WIDE.U32 R12, R28, UR4, R2 ;  /* 0x000000041c0c7c25 */ /* 0x000fc8000f8e0002 */
[----:B------:R-:W-:Y:S01]  /*9bc0*/  @!P0 IMAD.MOV.U32 R14, RZ, RZ, R252 ;  /* 0x000000ffff0e8224 */ /* 0x000fe200078e00fc */
[-C--:B------:R-:W-:Y:S01]  /*9bd0*/  ISETP.GE.AND P0, PT, R21, R0.reuse, PT ;  /* 0x000000001500720c */ /* 0x080fe20003f06270 */
[----:B------:R-:W-:Y:S01]  /*9be0*/  @!P1 IMAD.MOV.U32 R18, RZ, RZ, 0x1 ;  /* 0x00000001ff129424 */ /* 0x000fe200078e00ff */
[----:B------:R-:W-:Y:S01]  /*9bf0*/  ISETP.GE.AND P1, PT, R19, R0, PT ;  /* 0x000000001300720c */ /* 0x000fe20003f26270 */
[----:B------:R-:W-:-:S04]  /*9c00*/  IMAD.WIDE R2, R25, 0x80, R8 ;  /* 0x0000008019027825 */ /* 0x000fc800078e0208 */
[----:B------:R-:W-:Y:S01]  /*9c10*/  IMAD.IADD R11, R10, 0x1, R13 ;  /* 0x000000010a0b7824 */ /* 0x000fe200078e020d */
[----:B----4-:R-:W-:Y:S07]  /*9c20*/  @P4 BRA `(.L_x_21) ;  /* 0x0000000000304947 */ /* 0x010fee0003800000 */
[----:B------:R-:W-:Y:S01]  /*9c30*/  ULDC.64 UR4, c[0x0][0x298] ;  /* 0x0000a60000047ab9 */ /* 0x000fe20000000a00 */
[----:B------:R-:W-:Y:S01]  /*9c40*/  MOV R10, R12 ;  /* 0x0000000c000a7202 */ /* 0x000fe20000000f00 */
[----:B------:R-:W-:-:S04]  /*9c50*/  IMAD R4, R3, UR4, RZ ;  /* 0x0000000403047c24 */ /* 0x000fc8000f8e02ff */
[----:B------:R-:W-:-:S04]  /*9c60*/  IMAD.WIDE.U32 R6, R2, UR4, R10 ;  /* 0x0000000402067c25 */ /* 0x000fc8000f8e000a */
[----:B------:R-:W-:Y:S01]  /*9c70*/  IMAD R5, R2, UR5, R4 ;  /* 0x0000000502057c24 */ /* 0x000fe2000f8e0204 */
[----:B------:R-:W-:Y:S02]  /*9c80*/  ULDC.64 UR4, c[0x0][0x280] ;  /* 0x0000a00000047ab9 */ /* 0x000fe40000000a00 */
[----:B------:R-:W-:Y:S02]  /*9c90*/  LEA R4, P4, R6, UR4, 0x1 ;  /* 0x0000000406047c11 */ /* 0x000fe4000f8808ff */
[----:B------:R-:W-:-:S04]  /*9ca0*/  IADD3 R5, R5, R7, RZ ;  /* 0x0000000705057210 */ /* 0x000fc80007ffe0ff */
[----:B------:R-:W-:-:S05]  /*9cb0*/  LEA.HI.X R5, R6, UR5, R5, 0x1, P4 ;  /* 0x0000000506057c11 */ /* 0x000fca000a0f0c05 */
[----:B------:R1:W-:Y:S04]  /*9cc0*/  STG.E.128 desc[UR14][R4.64], RZ ;  /* 0x000000ff04007986 */ /* 0x0003e8000c101d0e */
[----:B------:R1:W-:Y:S04]  /*9cd0*/  STG.E.128 desc[UR14][R4.64+0x40], RZ ;  /* 0x000040ff04007986 */ /* 0x0003e8000c101d0e */
[----:B------:R1:W-:Y:S02]  /*9ce0*/  STG.E.128 desc[UR14][R4.64+0x80], RZ ;  /* 0x000080ff04007986 */ /* 0x0003e4000c101d0e */
.L_x_21:
[----:B------:R-:W-:Y:S05]  /*9cf0*/  BSYNC B0 ;  /* 0x0000000000007941 */ /* 0x000fea0003800000 */
.L_x_20:
[----:B------:R-:W-:Y:S01]  /*9d00*/  BSSY B0, `(.L_x_22) ;  /* 0x0000015000007945 */ /* 0x000fe20003800000 */
[----:B------:R-:W-:Y:S01]  /*9d10*/  ISETP.GE.OR P4, PT, R20, R0, P3 ;  /* 0x000000001400720c */ /* 0x000fe20001f86670 */
[----:B------:R-:W-:Y:S01]  /*9d20*/  IMAD R17, R28, R16, R17 ;  /* 0x000000101c117224 */ /* 0x000fe200078e0211 */
[----:B------:R-:W-:Y:S01]  /*9d30*/  ISETP.GE.OR P3, PT, R21, R0, P3 ;  /* 0x000000001500720c */ /* 0x000fe20001f66670 */
[----:B------:R-:W-:Y:S01]  /*9d40*/  IMAD R16, R22, R18, RZ ;  /* 0x0000001216107224 */ /* 0x000fe200078e02ff */
[----:B------:R-:W-:Y:S11]  /*9d50*/  @P1 BRA `(.L_x_23) ;  /* 0x00000000003c1947 */ /* 0x000ff60003800000 */
[----:B------:R-:W-:Y:S01]  /*9d60*/  IADD3 R0, P1, R2, 0x20, RZ ;  /* 0x0000002002007810 */ /* 0x000fe20007f3e0ff */
[----:B------:R-:W-:Y:S01]  /*9d70*/  ULDC.64 UR4, c[0x0][0x298] ;  /* 0x0000a60000047ab9 */ /* 0x000fe20000000a00 */
[----:B------:R-:W-:Y:S01]  /*9d80*/  MOV R7, R11 ;  /* 0x0000000b00077202 */ /* 0x000fe20000000f00 */
[----:B------:R-:W-:Y:S02]  /*9d90*/  IMAD.MOV.U32 R6, RZ, RZ, R12 ;  /* 0x000000ffff067224 */ /* 0x000fe400078e000c */
[----:B-1----:R-:W-:Y:S02]  /*9da0*/  IMAD.X R4, RZ, RZ, R3, P1 ;  /* 0x000000ffff047224 */ /* 0x002fe400008e0603 */
[----:B------:R-:W-:-:S04]  /*9db0*/  IMAD.WIDE.U32 R6, R0, UR4, R6 ;  /* 0x0000000400067c25 */ /* 0x000fc8000f8e0006 */
[----:B------:R-:W-:-:S04]  /*9dc0*/  IMAD R4, R4, UR4, RZ ;  /* 0x0000000404047c24 */ /* 0x000fc8000f8e02ff */
        /* <DEDUP_REMOVED lines=8> */
.L_x_23:
[----:B------:R-:W-:Y:S05]  /*9e50*/  BSYNC B0 ;  /* 0x0000000000007941 */ /* 0x000fea0003800000 */
.L_x_22:
[----:B------:R-:W-:Y:S04]  /*9e60*/  BSSY B0, `(.L_x_24) ;  /* 0x0000011000007945 */ /* 0x000fe80003800000 */
[----:B------:R-:W-:Y:S05]  /*9e70*/  @P2 BRA `(.L_x_25) ;  /* 0x00000000003c2947 */ /* 0x000fea0003800000 */
[----:B------:R-:W-:Y:S01]  /*9e80*/  IADD3 R0, P1, R2, 0x40, RZ ;  /* 0x0000004002007810 */ /* 0x000fe20007f3e0ff */
[----:B------:R-:W-:Y:S01]  /*9e90*/  ULDC.64 UR4, c[0x0][0x298] ;  /* 0x0000a60000047ab9 */ /* 0x000fe20000000a00 */
[----:B------:R-:W-:Y:S01]  /*9ea0*/  MOV R7, R11 ;  /* 0x0000000b00077202 */ /* 0x000fe20000000f00 */
[----:B------:R-:W-:Y:S02]  /*9eb0*/  IMAD.MOV.U32 R6, RZ, RZ, R12 ;  /* 0x000000ffff067224 */ /* 0x000fe400078e000c */
[----:B-12---:R-:W-:Y:S02]  /*9ec0*/  IMAD.X R4, RZ, RZ, R3, P1 ;  /* 0x000000ffff047224 */ /* 0x006fe400008e0603 */
        /* <DEDUP_REMOVED lines=10> */
.L_x_25:
[----:B------:R-:W-:Y:S05]  /*9f70*/  BSYNC B0 ;  /* 0x0000000000007941 */ /* 0x000fea0003800000 */
.L_x_24:
[----:B------:R-:W-:Y:S01]  /*9f80*/  BSSY B0, `(.L_x_26) ;  /* 0x0000014000007945 */ /* 0x000fe20003800000 */
[--C-:B------:R-:W-:Y:S02]  /*9f90*/  IADD3 R6, P2, P1, R16, R14, R17.reuse ;  /* 0x0000000e10067210 */ /* 0x100fe4000795e011 */
[----:B------:R-:W-:Y:S02]  /*9fa0*/  SHF.R.S32.HI R16, RZ, 0x1f, R16 ;  /* 0x0000001fff107819 */ /* 0x000fe40000011410 */
[----:B------:R-:W-:Y:S01]  /*9fb0*/  SHF.R.S32.HI R17, RZ, 0x1f, R17 ;  /* 0x0000001fff117819 */ /* 0x000fe20000011411 */
[----:B------:R-:W-:Y:S05]  /*9fc0*/  @P0 BRA `(.L_x_27) ;  /* 0x00000000003c0947 */ /* 0x000fea0003800000 */
[----:B------:R-:W-:Y:S01]  /*9fd0*/  IADD3 R0, P0, R2, 0x60, RZ ;  /* 0x0000006002007810 */ /* 0x000fe20007f1e0ff */
[----:B------:R-:W-:-:S04]  /*9fe0*/  ULDC.64 UR4, c[0x0][0x298] ;  /* 0x0000a60000047ab9 */ /* 0x000fc80000000a00 */
[----:B------:R-:W-:Y:S01]  /*9ff0*/  IMAD.X R2, RZ, RZ, R3, P0 ;  /* 0x000000ffff027224 */ /* 0x000fe200000e0603 */
[----:B------:R-:W-:-:S03]  /*a000*/  MOV R3, R11 ;  /* 0x0000000b00037202 */ /* 0x000fc60000000f00 */
[----:B------:R-:W-:Y:S02]  /*a010*/  IMAD R7, R2, UR4, RZ ;  /* 0x0000000402077c24 */ /* 0x000fe4000f8e02ff */
[----:B------:R-:W-:-:S04]  /*a020*/  IMAD.MOV.U32 R2, RZ, RZ, R12 ;  /* 0x000000ffff027224 */ /* 0x000fc800078e000c */
[----:B-123--:R-:W-:-:S04]  /*a030*/  IMAD.WIDE.U32 R4, R0, UR4, R2 ;  /* 0x0000000400047c25 */ /* 0x00efc8000f8e0002 */
        /* <DEDUP_REMOVED lines=8> */
.L_x_27:
[----:B------:R-:W-:Y:S05]  /*a0c0*/  BSYNC B0 ;  /* 0x0000000000007941 */ /* 0x000fea0003800000 */
.L_x_26:
[----:B------:R-:W-:Y:S01]  /*a0d0*/  BSSY B0, `(.L_x_28) ;  /* 0x000000b000007945 */ /* 0x000fe20003800000 */
[----:B------:R-:W-:-:S03]  /*a0e0*/  IADD3.X R14, R16, R15, R17, P2, P1 ;  /* 0x0000000f100e7210 */ /* 0x000fc600017e2411 */
[----:B------:R-:W-:Y:S05]  /*a0f0*/  @P6 BRA `(.L_x_29) ;  /* 0x0000000000206947 */ /* 0x000fea0003800000 */
[----:B------:R-:W-:Y:S01]  /*a100*/  IMAD R0, R8, R18, RZ ;  /* 0x0000001208007224 */ /* 0x000fe200078e02ff */
[----:B------:R-:W-:-:S04]  /*a110*/  ULDC.64 UR4, c[0x0][0x2b0] ;  /* 0x0000ac0000047ab9 */ /* 0x000fc80000000a00 */
[----:B----4-:R-:W-:-:S04]  /*a120*/  IADD3 R3, P0, R0, R6, RZ ;  /* 0x0000000600037210 */ /* 0x010fc80007f1e0ff */
[----:B------:R-:W-:Y:S02]  /*a130*/  LEA.HI.X.SX32 R0, R0, R14, 0x1, P0 ;  /* 0x0000000e00007211 */ /* 0x000fe400000f0eff */
[----:B------:R-:W-:-:S04]  /*a140*/  LEA R2, P0, R3, UR4, 0x2 ;  /* 0x0000000403027c11 */ /* 0x000fc8000f8010ff */
[----:B------:R-:W-:Y:S01]  /*a150*/  LEA.HI.X R3, R3, UR5, R0, 0x2, P0 ;  /* 0x0000000503037c11 */ /* 0x000fe200080f1400 */
[----:B------:R-:W-:-:S05]  /*a160*/  IMAD.MOV.U32 R0, RZ, RZ, 0x7f800000 ;  /* 0x7f800000ff007424 */ /* 0x000fca00078e00ff */
[----:B------:R4:W-:Y:S03]  /*a170*/  STG.E desc[UR14][R2.64], R0 ;  /* 0x0000000002007986 */ /* 0x0009e6000c10190e */
.L_x_29:
[----:B------:R-:W-:Y:S05]  /*a180*/  BSYNC B0 ;  /* 0x0000000000007941 */ /* 0x000fea0003800000 */
.L_x_28:
[----:B------:R-:W-:Y:S04]  /*a190*/  BSSY B0, `(.L_x_30) ;  /* 0x000000a000007945 */ /* 0x000fe80003800000 */
[----:B------:R-:W-:Y:S05]  /*a1a0*/  @P5 BRA `(.L_x_31) ;  /* 0x0000000000205947 */ /* 0x000fea0003800000 */
[----:B----4-:R-:W-:Y:S01]  /*a1b0*/  IMAD R0, R19, R18, RZ ;  /* 0x0000001213007224 */ /* 0x010fe200078e02ff */
[----:B------:R-:W-:-:S04]  /*a1c0*/  ULDC.64 UR4, c[0x0][0x2b0] ;  /* 0x0000ac0000047ab9 */ /* 0x000fc80000000a00 */
[----:B------:R-:W-:-:S04]  /*a1d0*/  IADD3 R3, P0, R0, R6, RZ ;  /* 0x0000000600037210 */ /* 0x000fc80007f1e0ff */
[----:B------:R-:W-:Y:S02]  /*a1e0*/  LEA.HI.X.SX32 R0, R0, R14, 0x1, P0 ;  /* 0x0000000e00007211 */ /* 0x000fe400000f0eff */
[----:B------:R-:W-:-:S04]  /*a1f0*/  LEA R2, P0, R3, UR4, 0x2 ;  /* 0x0000000403027c11 */ /* 0x000fc8000f8010ff */
[----:B------:R-:W-:Y:S01]  /*a200*/  LEA.HI.X R3, R3, UR5, R0, 0x2, P0 ;  /* 0x0000000503037c11 */ /* 0x000fe200080f1400 */
[----:B------:R-:W-:-:S05]  /*a210*/  IMAD.MOV.U32 R0, RZ, RZ, 0x7f800000 ;  /* 0x7f800000ff007424 */ /* 0x000fca00078e00ff */
[----:B------:R4:W-:Y:S03]  /*a220*/  STG.E desc[UR14][R2.64], R0 ;  /* 0x0000000002007986 */ /* 0x0009e6000c10190e */
.L_x_31:
[----:B------:R-:W-:Y:S05]  /*a230*/  BSYNC B0 ;  /* 0x0000000000007941 */ /* 0x000fea0003800000 */
.L_x_30:
        /* <DEDUP_REMOVED lines=10> */
.L_x_33:
[----:B------:R-:W-:Y:S05]  /*a2e0*/  BSYNC B0 ;  /* 0x0000000000007941 */ /* 0x000fea0003800000 */
.L_x_32:
[----:B------:R-:W-:Y:S05]  /*a2f0*/  @P3 EXIT ;  /* 0x000000000000394d */ /* 0x000fea0003800000 */
[----:B----4-:R-:W-:Y:S01]  /*a300*/  IMAD R0, R21, R18, RZ ;  /* 0x0000001215007224 */ /* 0x010fe200078e02ff */
[----:B------:R-:W-:-:S04]  /*a310*/  ULDC.64 UR4, c[0x0][0x2b0] ;  /* 0x0000ac0000047ab9 */ /* 0x000fc80000000a00 */
[----:B------:R-:W-:-:S04]  /*a320*/  IADD3 R3, P0, R0, R6, RZ ;  /* 0x0000000600037210 */ /* 0x000fc80007f1e0ff */
[----:B------:R-:W-:Y:S02]  /*a330*/  LEA.HI.X.SX32 R0, R0, R14, 0x1, P0 ;  /* 0x0000000e00007211 */ /* 0x000fe400000f0eff */
[----:B------:R-:W-:-:S04]  /*a340*/  LEA R2, P0, R3, UR4, 0x2 ;  /* 0x0000000403027c11 */ /* 0x000fc8000f8010ff */
[----:B------:R-:W-:Y:S01]  /*a350*/  LEA.HI.X R3, R3, UR5, R0, 0x2, P0 ;  /* 0x0000000503037c11 */ /* 0x000fe200080f1400 */
[----:B------:R-:W-:-:S05]  /*a360*/  IMAD.MOV.U32 R0, RZ, RZ, 0x7f800000 ;  /* 0x7f800000ff007424 */ /* 0x000fca00078e00ff */
[----:B------:R-:W-:Y:S01]  /*a370*/  STG.E desc[UR14][R2.64], R0 ;  /* 0x0000000002007986 */ /* 0x000fe2000c10190e */
[----:B------:R-:W-:Y:S05]  /*a380*/  EXIT ;  /* 0x000000000000794d */ /* 0x000fea0003800000 */
.L_x_34:
[----:B------:R-:W-:-:S00]  /*a390*/  BRA `(.L_x_34) ;  /* 0xfffffffc00fc7947 */ /* 0x000fc0000383ffff */
[----:B------:R-:W-:-:S00]  /*a3a0*/  NOP ;  /* 0x0000000000007918 */ /* 0x000fc00000000000 */
        /* <DEDUP_REMOVED lines=13> */
.L_x_1205:


//--------------------- .text._ZN5flash16flash_fwd_kernelI23Flash_fwd_kernel_traitsILi96ELi128ELi64ELi4ELb0ELb0EN7cutlass6half_tE19Flash_kernel_traitsILi96ELi128ELi64ELi4ES3_EELb0ELb0ELb0ELb0ELb1ELb1ELb0ELb0EEEvNS_16Flash_fwd_paramsE --------------------------
	.section	.text._ZN5flash16flash_fwd_kernelI23Flash_fwd_kernel_traitsILi96ELi128ELi64ELi4ELb0ELb0EN7cutlass6half_tE19Flash_kernel_traitsILi96ELi128ELi64ELi4ES3_EELb0ELb0ELb0ELb0ELb1ELb1ELb0ELb0EEEvNS_16Flash_fwd_paramsE,"ax",@progbits
	.align	128
        .global         _ZN5flash16flash_fwd_kernelI23Flash_fwd_kernel_traitsILi96ELi128ELi64ELi4ELb0ELb0EN7cutlass6half_tE19Flash_kernel_traitsILi96ELi128ELi64ELi4ES3_EELb0ELb0ELb0ELb0ELb1ELb1ELb0ELb0EEEvNS_16Flash_fwd_paramsE
        .type           _ZN5flash16flash_fwd_kernelI23Flash_fwd_kernel_traitsILi96ELi128ELi64ELi4ELb0ELb0EN7cutlass6half_tE19Flash_kernel_traitsILi96ELi128ELi64ELi4ES3_EELb0ELb0ELb0ELb0ELb1ELb1ELb0ELb0EEEvNS_16Flash_fwd_paramsE,@function
        .size           _ZN5flash16flash_fwd_kernelI23Flash_fwd_kernel_traitsILi96ELi128ELi64ELi4ELb0ELb0EN7cutlass6half_tE19Flash_kernel_traitsILi96ELi128ELi64ELi4ES3_EELb0ELb0ELb0ELb0ELb1ELb1ELb0ELb0EEEvNS_16Flash_fwd_paramsE,(.L_x_1206 - _ZN5flash16flash_fwd_kernelI23Flash_fwd_kernel_traitsILi96ELi128ELi64ELi4ELb0ELb0EN7cutlass6half_tE19Flash_kernel_traitsILi96ELi128ELi64ELi4ES3_EELb0ELb0ELb0ELb0ELb1ELb1ELb0ELb0EEEvNS_16Flash_fwd_paramsE)
        .other          _ZN5flash16flash_fwd_kernelI23Flash_fwd_kernel_traitsILi96ELi128ELi64ELi4ELb0ELb0EN7cutlass6half_tE19Flash_kernel_traitsILi96ELi128ELi64ELi4ES3_EELb0ELb0ELb0ELb0ELb1ELb1ELb0ELb0EEEvNS_16Flash_fwd_paramsE,@"STO_CUDA_ENTRY STV_DEFAULT"
_ZN5flash16flash_fwd_kernelI23Flash_fwd_kernel_traitsILi96ELi128ELi64ELi4ELb0ELb0EN7cutlass6half_tE19Flash_kernel_traitsILi96ELi128ELi64ELi4ES3_EELb0ELb0ELb0ELb0ELb1ELb1ELb0ELb0EEEvNS_16Flash_fwd_paramsE:
.text._ZN5flash16flash_fwd_kernelI23Flash_fwd_kernel_traitsILi96ELi128ELi64ELi4ELb0ELb0EN7cutlass6half_tE19Flash_kernel_traitsILi96ELi128ELi64ELi4ES3_EELb0ELb0ELb0ELb0ELb1ELb1ELb0ELb0EEEvNS_16Flash_fwd_paramsE:
[----:B------:R-:W-:Y:S08]  /*0000*/  LDC R1, c[0x0][0x28] ;  /* 0x00000a00ff017b82 */ /* 0x000ff00000000800 */
[----:B------:R-:W1:Y:S01]  /*0010*/  LDC.64 R2, c[0x0][0x308] ;  /* 0x0000c200ff027b82 */ /* 0x000e620000000a00 */
[----:B------:R-:W2:Y:S01]  /*0020*/  S2R R12, SR_CTAID.Y ;  /* 0x00000000000c7919 */ /* 0x000ea20000002600 */
[----:B------:R-:W-:Y:S01]  /*0030*/  ULDC.64 UR16, c[0x0][0x208] ;  /* 0x0000820000107ab9 */ /* 0x000fe20000000a00 */
[----:B------:R-:W-:Y:S01]  /*0040*/  IMAD.MOV.U32 R15, RZ, RZ, RZ ;  /* 0x000000ffff0f7224 */ /* 0x000fe200078e00ff */
[----:B------:R-:W-:-:S04]  /*0050*/  ULDC UR4, c[0x0][0x2c4] ;  /* 0x0000b10000047ab9 */ /* 0x000fc80000000800 */
[----:B------:R-:W3:Y:S01]  /*0060*/  LDC.64 R4, c[0x0][0x300] ;  /* 0x0000c000ff047b82 */ /* 0x000ee20000000a00 */
[----:B-1----:R-:W-:-:S04]  /*0070*/  ISETP.NE.U32.AND P3, PT, R2, RZ, PT ;  /* 0x000000ff0200720c */ /* 0x002fc80003f65070 */
[----:B------:R-:W-:Y:S02]  /*0080*/  ISETP.NE.AND.EX P3, PT, R3, RZ, PT, P3 ;  /* 0x000000ff0300720c */ /* 0x000fe40003f65330 */
[----:B---3--:R-:W-:-:S04]  /*0090*/  ISETP.NE.U32.AND P0, PT, R4, RZ, PT ;  /* 0x000000ff0400720c */ /* 0x008fc80003f05070 */
[----:B------:R-:W-:-:S07]  /*00a0*/  ISETP.NE.AND.EX P0, PT, R5, RZ, PT, P0 ;  /* 0x000000ff0500720c */ /* 0x000fce0003f05300 */
[----:B------:R-:W2:Y:S01]  /*00b0*/  @P3 LDC.64 R2, c[0x0][0x308] ;  /* 0x0000c200ff023b82 */ /* 0x000ea20000000a00 */
[----:B------:R-:W1:Y:S07]  /*00c0*/  S2R R23, SR_CTAID.X ;  /* 0x0000000000177919 */ /* 0x000e6e0000002500 */
[----:B------:R-:W3:Y:S01]  /*00d0*/  @P0 LDC.64 R4, c[0x0][0x300] ;  /* 0x0000c000ff040b82 */ /* 0x000ee20000000a00 */
[----:B--2---:R-:W-:-:S05]  /*00e0*/  @P3 IMAD.WIDE R2, R12, 0x4, R2 ;  /* 0x000000040c023825 */ /* 0x004fca00078e0202 */
[----:B------:R2:W5:Y:S01]  /*00f0*/  @P3 LDG.E R120, desc[UR16][R2.64] ;  /* 0x0000001002783981 */ /* 0x000562000c1e1900 */
[----:B---3--:R-:W-:-:S04]  /*0100*/  @P0 IMAD.WIDE R4, R12, 0x4, R4 ;  /* 0x000000040c040825 */ /* 0x008fc800078e0204 */
[----:B-1----:R-:W-:Y:S01]  /*0110*/  IMAD.SHL.U32 R0, R23, 0x80, RZ ;  /* 0x0000008017007824 */ /* 0x002fe200078e00ff */
[----:B------:R2:W5:Y:S04]  /*0120*/  @P0 LDG.E R15, desc[UR16][R4.64] ;  /* 0x00000010040f0981 */ /* 0x000568000c1e1900 */
[----:B------:R-:W-:-:S13]  /*0130*/  ISETP.GE.AND P0, PT, R0, UR4, PT ;  /* 0x0000000400007c0c */ /* 0x000fda000bf06270 */
[----:B------:R-:W-:Y:S05]  /*0140*/  @P0 EXIT ;  /* 0x000000000000094d */ /* 0x000fea0003800000 */
[----:B------:R-:W1:Y:S01]  /*0150*/  LDC R14, c[0x0][0x278] ;  /* 0x00009e00ff0e7b82 */ /* 0x000e620000000800 */
[----:B------:R-:W3:Y:S01]  /*0160*/  S2R R183, SR_TID.X ;  /* 0x0000000000b77919 */ /* 0x000ee20000002100 */
[----:B------:R-:W-:Y:S01]  /*0170*/  SHF.R.S32.HI R13, RZ, 0x1f, R12 ;  /* 0x0000001fff0d7819 */ /* 0x000fe2000001140c */
[----:B------:R-:W-:Y:S01]  /*0180*/  ULDC.64 UR4, c[0x0][0x228] ;  /* 0x00008a0000047ab9 */ /* 0x000fe20000000a00 */
[----:B------:R-:W-:Y:S01]  /*0190*/  ULDC.64 UR6, c[0x0][0x240] ;  /* 0x0000900000067ab9 */ /* 0x000fe20000000a00 */
[----:B------:R-:W4:Y:S01]  /*01a0*/  S2R R21, SR_CTAID.Z ;  /* 0x0000000000157919 */ /* 0x000f220000002700 */
[----:B------:R-:W-:Y:S01]  /*01b0*/  ULDC.64 UR8, c[0x0][0x210] ;  /* 0x0000840000087ab9 */ /* 0x000fe20000000a00 */
[----:B------:R-:W-:Y:S01]  /*01c0*/  IMAD R7, R13, UR4, RZ ;  /* 0x000000040d077c24 */ /* 0x000fe2000f8e02ff */
[----:B------:R-:W2:Y:S01]  /*01d0*/  LDC.64 R108, c[0x0][0x248] ;  /* 0x00009200ff6c7b82 */ /* 0x000ea20000000a00 */
[----:B------:R-:W-:Y:S01]  /*01e0*/  USHF.L.U64.HI UR10, UR6, 0x6, UR7 ;  /* 0x00000006060a7899 */ /* 0x000fe20008010207 */
[----:B-----5:R-:W-:-:S02]  /*01f0*/  @P3 IMAD.IADD R120, R120, 0x1, -R15 ;  /* 0x0000000178783824 */ /* 0x020fc400078e0a0f */
[----:B------:R-:W-:Y:S01]  /*0200*/  IMAD R24, R12, UR5, R7 ;  /* 0x000000050c187c24 */ /* 0x000fe2000f8e0207 */
[----:B-1----:R-:W-:-:S04]  /*0210*/  IABS R19, R14 ;  /* 0x0000000e00137213 */ /* 0x002fc80000000000 */
[----:B------:R-:W1:Y:S01]  /*0220*/  I2F.RP R8, R19 ;  /* 0x0000001300087306 */ /* 0x000e620000209400 */
[C---:B--2---:R-:W-:Y:S01]  /*0230*/  SHF.L.U64.HI R227, R108.reuse, 0x6, R109 ;  /* 0x000000066ce37819 */ /* 0x044fe2000001026d */
[----:B------:R-:W-:Y:S01]  /*0240*/  IMAD.SHL.U32 R228, R108, 0x40, RZ ;  /* 0x000000406ce47824 */ /* 0x000fe200078e00ff */
[----:B---3--:R-:W-:Y:S02]  /*0250*/  SHF.R.S32.HI R184, RZ, 0x1f, R183 ;  /* 0x0000001fffb87819 */ /* 0x008fe400000114b7 */
[----:B----4-:R-:W-:Y:S02]  /*0260*/  IABS R6, R21 ;  /* 0x0000001500067213 */ /* 0x010fe40000000000 */
[CC--:B------:R-:W-:Y:S02]  /*0270*/  LEA.HI R0, R184.reuse, R183.reuse, RZ, 0x4 ;  /* 0x000000b7b8007211 */ /* 0x0c0fe400078f20ff */
[----:B------:R-:W-:Y:S01]  /*0280*/  LEA.HI R31, R184, R183, RZ, 0x2 ;  /* 0x000000b7b81f7211 */ /* 0x000fe200078f10ff */
[----:B-1----:R-:W1:Y:S01]  /*0290*/  MUFU.RCP R8, R8 ;  /* 0x0000000800087308 */ /* 0x002e620000001000 */
[----:B------:R-:W-:-:S02]  /*02a0*/  SHF.R.S32.HI R2, RZ, 0x4, R0 ;  /* 0x00000004ff027819 */ /* 0x000fc40000011400 */
[----:B------:R-:W-:Y:S02]  /*02b0*/  LEA.HI R5, R184, R183, RZ, 0x3 ;  /* 0x000000b7b8057211 */ /* 0x000fe400078f18ff */
[C---:B------:R-:W-:Y:S02]  /*02c0*/  LEA.HI R11, R0.reuse, R2, RZ, 0x1 ;  /* 0x00000002000b7211 */ /* 0x040fe400078f08ff */
[----:B------:R-:W-:Y:S02]  /*02d0*/  LOP3.LUT R0, R0, 0xfffffff0, RZ, 0xc0, !PT ;  /* 0xfffffff000007812 */ /* 0x000fe400078ec0ff */
[----:B------:R-:W-:Y:S02]  /*02e0*/  LOP3.LUT R16, R31, 0xfffffffc, RZ, 0xc0, !PT ;  /* 0xfffffffc1f107812 */ /* 0x000fe400078ec0ff */
[----:B------:R-:W-:Y:S01]  /*02f0*/  SHF.R.S32.HI R25, RZ, 0x3, R5 ;  /* 0x00000003ff197819 */ /* 0x000fe20000011405 */
[C---:B------:R-:W-:Y:S01]  /*0300*/  IMAD.IADD R0, R183.reuse, 0x1, -R0 ;  /* 0x00000001b7007824 */ /* 0x040fe200078e0a00 */
[----:B------:R-:W-:Y:S01]  /*0310*/  SHF.R.S32.HI R26, RZ, 0x2, R31 ;  /* 0x00000002ff1a7819 */ /* 0x000fe2000001141f */
[----:B------:R-:W-:Y:S01]  /*0320*/  IMAD.IADD R16, R183, 0x1, -R16 ;  /* 0x00000001b7107824 */ /* 0x000fe200078e0a10 */
[----:B------:R-:W-:Y:S01]  /*0330*/  LOP3.LUT R11, R11, 0xfffffffe, RZ, 0xc0, !PT ;  /* 0xfffffffe0b0b7812 */ /* 0x000fe200078ec0ff */
[----:B------:R-:W-:Y:S01]  /*0340*/  IMAD.SHL.U32 R25, R25, 0x40, RZ ;  /* 0x0000004019197824 */ /* 0x000fe200078e00ff */
[----:B------:R-:W-:Y:S01]  /*0350*/  LEA.HI R3, R0, R0, RZ, 0x1 ;  /* 0x0000000000037211 */ /* 0x000fe200078f08ff */
[----:B-1----:R-:W-:Y:S01]  /*0360*/  VIADD R8, R8, 0xffffffe ;  /* 0x0ffffffe08087836 */ /* 0x002fe20000000000 */
[----:B------:R-:W-:Y:S01]  /*0370*/  SHF.R.S32.HI R29, RZ, 0x1f, R0 ;  /* 0x0000001fff1d7819 */ /* 0x000fe20000011400 */
[----:B------:R-:W-:Y:S01]  /*0380*/  IMAD.SHL.U32 R16, R16, 0x8, RZ ;  /* 0x0000000810107824 */ /* 0x000fe200078e00ff */
[----:B------:R-:W-:Y:S01]  /*0390*/  LOP3.LUT R25, R25, 0xc0, RZ, 0xc0, !PT ;  /* 0x000000c019197812 */ /* 0x000fe200078ec0ff */
[----:B------:R-:W1:Y:S01]  /*03a0*/  F2I.FTZ.U32.TRUNC.NTZ R9, R8 ;  /* 0x0000000800097305 */ /* 0x000e62000021f000 */
[----:B------:R-:W-:Y:S01]  /*03b0*/  LOP3.LUT R111, R3, 0x7fffffe, RZ, 0xc0, !PT ;  /* 0x07fffffe036f7812 */ /* 0x000fe200078ec0ff */
[----:B------:R-:W-:Y:S01]  /*03c0*/  IMAD.IADD R11, R2, 0x1, -R11 ;  /* 0x00000001020b7824 */ /* 0x000fe200078e0a0b */
[----:B------:R-:W-:-:S02]  /*03d0*/  LOP3.LUT R7, R25, 0x18, R16, 0xf8, !PT ;  /* 0x0000001819077812 */ /* 0x000fc400078ef810 */
[----:B------:R-:W-:Y:S01]  /*03e0*/  SHF.R.U32.HI R18, RZ, 0x3, R25 ;  /* 0x00000003ff127819 */ /* 0x000fe20000011619 */
[----:B------:R-:W-:Y:S01]  /*03f0*/  IMAD.IADD R111, R0, 0x1, -R111 ;  /* 0x00000001006f7824 */ /* 0x000fe200078e0a6f */
[--C-:B------:R-:W-:Y:S02]  /*0400*/  SHF.R.S32.HI R17, RZ, 0x1f, R16.reuse ;  /* 0x0000001fff117819 */ /* 0x100fe40000011410 */
[----:B------:R-:W-:Y:S02]  /*0410*/  LEA.HI R31, R31, R26, RZ, 0x1 ;  /* 0x0000001a1f1f7211 */ /* 0x000fe400078f08ff */
[----:B------:R-:W-:Y:S02]  /*0420*/  LOP3.LUT R18, R7, R18, RZ, 0x3c, !PT ;  /* 0x0000001207127212 */ /* 0x000fe400078e3cff */
[----:B------:R-:W-:Y:S01]  /*0430*/  LEA.HI R2, R29, R0, RZ, 0x3 ;  /* 0x000000001d027211 */ /* 0x000fe200078f18ff */
[----:B------:R-:W-:Y:S01]  /*0440*/  IMAD.WIDE.U32 R28, R12, UR4, R16 ;  /* 0x000000040c1c7c25 */ /* 0x000fe2000f8e0010 */
[----:B------:R-:W-:Y:S01]  /*0450*/  SHF.R.S32.HI R0, RZ, 0x1f, R21 ;  /* 0x0000001fff007819 */ /* 0x000fe20000011415 */
[----:B------:R-:W-:Y:S01]  /*0460*/  ULDC.64 UR4, c[0x0][0x258] ;  /* 0x0000960000047ab9 */ /* 0x000fe20000000a00 */
[----:B------:R-:W-:Y:S01]  /*0470*/  LEA.HI R184, R184, R183, RZ, 0x5 ;  /* 0x000000b7b8b87211 */ /* 0x000fe200078f28ff */
[----:B-1----:R-:W-:Y:S01]  /*0480*/  IMAD.MOV R4, RZ, RZ, -R9 ;  /* 0x000000ffff047224 */ /* 0x002fe200078e0a09 */
[----:B------:R-:W-:Y:S01]  /*0490*/  LOP3.LUT R31, R31, 0x7fffffe, RZ, 0xc0, !PT ;  /* 0x07fffffe1f1f7812 */ /* 0x000fe200078ec0ff */
[----:B------:R-:W-:Y:S01]  /*04a0*/  IMAD.MOV.U32 R8, RZ, RZ, RZ ;  /* 0x000000ffff087224 */ /* 0x000fe200078e00ff */
[----:B------:R-:W-:Y:S01]  /*04b0*/  SHF.R.S32.HI R27, RZ, 0x1f, R26 ;  /* 0x0000001fff1b7819 */ /* 0x000fe2000001141a */
[----:B------:R-:W-:Y:S01]  /*04c0*/  IMAD R7, R4, R19, RZ ;  /* 0x0000001304077224 */ /* 0x000fe200078e02ff */
[----:B------:R-:W-:Y:S01]  /*04d0*/  LOP3.LUT R4, R5, 0xfffffff8, RZ, 0xc0, !PT ;  /* 0xfffffff805047812 */ /* 0x000fe200078ec0ff */
[----:B------:R-:W-:-:S02]  /*04e0*/  IMAD.IADD R25, R29, 0x1, R24 ;  /* 0x000000011d197824 */ /* 0x000fc400078e0218 */
[----:B------:R-:W-:Y:S01]  /*04f0*/  IMAD.HI.U32 R7, R9, R7, R8 ;  /* 0x0000000709077227 */ /* 0x000fe200078e0008 */
[----:B------:R-:W-:-:S03]  /*0500*/  SHF.R.S32.HI R9, RZ, 0x5, R184 ;  /* 0x00000005ff097819 */ /* 0x000fc600000114b8 */
[----:B------:R-:W-:Y:S02]  /*0510*/  IMAD R0, R0, UR4, RZ ;  /* 0x0000000400007c24 */ /* 0x000fe4000f8e02ff */
[----:B------:R-:W-:Y:S02]  /*0520*/  IMAD.IADD R20, R26, 0x1, -R31 ;  /* 0x000000011a147824 */ /* 0x000fe400078e0a1f */
[----:B------:R-:W-:Y:S01]  /*0530*/  IMAD.IADD R29, R183, 0x1, -R4 ;  /* 0x00000001b71d7824 */ /* 0x000fe200078e0a04 */
[--C-:B------:R-:W-:Y:S01]  /*0540*/  SHF.R.S32.HI R4, RZ, 0x1, R3.reuse ;  /* 0x00000001ff047819 */ /* 0x100fe20000011403 */
[----:B------:R-:W-:Y:S01]  /*0550*/  IMAD R0, R21, UR5, R0 ;  /* 0x0000000515007c24 */ /* 0x000fe2000f8e0200 */
[----:B------:R-:W1:Y:S01]  /*0560*/  S2UR UR5, SR_CgaCtaId ;  /* 0x00000000000579c3 */ /* 0x000e620000008800 */
[----:B------:R-:W-:Y:S01]  /*0570*/  IMAD R229, R9, 0x8, R20 ;  /* 0x0000000809e57824 */ /* 0x000fe200078e0214 */
[----:B------:R-:W-:Y:S01]  /*0580*/  SHF.R.S32.HI R3, RZ, 0x1f, R3 ;  /* 0x0000001fff037819 */ /* 0x000fe20000011403 */
[----:B------:R-:W-:Y:S01]  /*0590*/  IMAD.MOV.U32 R24, RZ, RZ, R28 ;  /* 0x000000ffff187224 */ /* 0x000fe200078e001c */
[----:B------:R-:W-:Y:S01]  /*05a0*/  LEA.HI R8, R29, R29, RZ, 0x1 ;  /* 0x0000001d1d087211 */ /* 0x000fe200078f08ff */
[----:B------:R-:W-:Y:S01]  /*05b0*/  IMAD.U32 R229, R229, 0x20, R18 ;  /* 0x00000020e5e57824 */ /* 0x000fe200078e0012 */
[----:B------:R-:W-:Y:S01]  /*05c0*/  LEA.HI R3, R3, R4, RZ, 0x2 ;  /* 0x0000000403037211 */ /* 0x000fe200078f10ff */
[----:B------:R-:W-:Y:S01]  /*05d0*/  IMAD.HI.U32 R18, R7, R6, RZ ;  /* 0x0000000607127227 */ /* 0x000fe200078e00ff */
[----:B------:R-:W-:-:S02]  /*05e0*/  LOP3.LUT R10, R8, 0x3fffffe, RZ, 0xc0, !PT ;  /* 0x03fffffe080a7812 */ /* 0x000fc400078ec0ff */
[----:B------:R-:W-:Y:S01]  /*05f0*/  SHF.R.S32.HI R8, RZ, 0x1, R8 ;  /* 0x00000001ff087819 */ /* 0x000fe20000011408 */
[----:B------:R-:W-:Y:S01]  /*0600*/  IMAD.WIDE.U32 R24, R21, UR4, R24 ;  /* 0x0000000415187c25 */ /* 0x000fe2000f8e0018 */
[----:B------:R-:W-:Y:S01]  /*0610*/  LOP3.LUT R3, R3, 0xfffffffc, RZ, 0xc0, !PT ;  /* 0xfffffffc03037812 */ /* 0x000fe200078ec0ff */
[----:B------:R-:W-:Y:S01]  /*0620*/  UMOV UR4, 0x400 ;  /* 0x0000040000047882 */ /* 0x000fe20000000000 */
[----:B------:R-:W-:Y:S01]  /*0630*/  LOP3.LUT R21, R21, R14, RZ, 0x3c, !PT ;  /* 0x0000000e15157212 */ /* 0x000fe200078e3cff */
[----:B------:R-:W-:-:S04]  /*0640*/  IMAD.WIDE R22, R23, 0x80, R26 ;  /* 0x0000008017167825 */ /* 0x000fc800078e021a */
[----:B------:R-:W-:Y:S02]  /*0650*/  IMAD.MOV R20, RZ, RZ, -R18 ;  /* 0x000000ffff147224 */ /* 0x000fe400078e0a12 */
[----:B------:R-:W-:Y:S02]  /*0660*/  IMAD.IADD R25, R25, 0x1, R0 ;  /* 0x0000000119197824 */ /* 0x000fe400078e0200 */
[----:B------:R-:W-:Y:S01]  /*0670*/  IMAD R7, R23, UR6, RZ ;  /* 0x0000000617077c24 */ /* 0x000fe2000f8e02ff */
[----:B-1----:R-:W-:Y:S01]  /*0680*/  ULEA UR5, UR5, UR4, 0x18 ;  /* 0x0000000405057291 */ /* 0x002fe2000f8ec03f */
[----:B------:R-:W-:Y:S01]  /*0690*/  IMAD.SHL.U32 R0, R8, 0x40, RZ ;  /* 0x0000004008007824 */ /* 0x000fe200078e00ff */
[----:B------:R-:W-:Y:S01]  /*06a0*/  USHF.L.U32 UR4, UR6, 0x6, URZ ;  /* 0x0000000606047899 */ /* 0x000fe2000800063f */
[C---:B------:R-:W-:Y:S02]  /*06b0*/  IMAD R20, R19.reuse, R20, R6 ;  /* 0x0000001413147224 */ /* 0x040fe400078e0206 */
[----:B------:R-:W-:Y:S01]  /*06c0*/  IMAD.IADD R3, R4, 0x1, -R3 ;  /* 0x0000000104037824 */ /* 0x000fe200078e0a03 */
[----:B------:R-:W-:Y:S01]  /*06d0*/  LOP3.LUT R0, R0, 0xc0, RZ, 0xc0, !PT ;  /* 0x000000c000007812 */ /* 0x000fe200078ec0ff */
[C---:B------:R-:W-:Y:S01]  /*06e0*/  IMAD R4, R22.reuse, UR7, R7 ;  /* 0x0000000716047c24 */ /* 0x040fe2000f8e0207 */
[----:B------:R-:W-:Y:S01]  /*06f0*/  ISETP.GT.U32.AND P2, PT, R19, R20, PT ;  /* 0x000000141300720c */ /* 0x000fe20003f44070 */
[----:B------:R-:W-:Y:S01]  /*0700*/  IMAD.WIDE.U32 R22, R22, UR6, R24 ;  /* 0x0000000616167c25 */ /* 0x000fe2000f8e0018 */
[----:B------:R-:W1:Y:S01]  /*0710*/  @!P3 LDC.64 R6, c[0x0][0x318] ;  /* 0x0000c600ff06bb82 */ /* 0x000e620000000a00 */
[----:B------:R-:W-:Y:S01]  /*0720*/  LOP3.LUT R5, R0, 0x8, R5, 0xf8, !PT ;  /* 0x0000000800057812 */ /* 0x000fe200078ef805 */
[----:B------:R-:W-:Y:S01]  /*0730*/  ULDC.64 UR6, c[0x0][0x230] ;  /* 0x00008c0000067ab9 */ /* 0x000fe20000000a00 */
[----:B------:R-:W-:Y:S01]  /*0740*/  IMAD.IADD R4, R23, 0x1, R4 ;  /* 0x0000000117047824 */ /* 0x000fe200078e0204 */
[----:B------:R-:W-:Y:S01]  /*0750*/  SHF.R.U32.HI R0, RZ, 0x3, R0 ;  /* 0x00000003ff007819 */ /* 0x000fe20000011600 */
[----:B------:R-:W-:Y:S01]  /*0760*/  IMAD.IADD R10, R29, 0x1, -R10 ;  /* 0x000000011d0a7824 */ /* 0x000fe200078e0a0a */
[----:B------:R-:W-:Y:S01]  /*0770*/  LEA R24, P0, R22, UR8, 0x1 ;  /* 0x0000000816187c11 */ /* 0x000fe2000f8008ff */
[----:B------:R-:W-:Y:S01]  /*0780*/  IMAD.SHL.U32 R2, R2, 0x20, RZ ;  /* 0x0000002002027824 */ /* 0x000fe200078e00ff */
[----:B------:R-:W-:-:S02]  /*0790*/  LOP3.LUT R0, R5, R0, RZ, 0x3c, !PT ;  /* 0x0000000005007212 */ /* 0x000fc400078e3cff */
[----:B------:R-:W-:Y:S01]  /*07a0*/  LEA.HI.X R25, R22, UR9, R4, 0x1, P0 ;  /* 0x0000000916197c11 */ /* 0x000fe200080f0c04 */
[----:B------:R-:W-:Y:S01]  /*07b0*/  @!P2 IMAD.IADD R20, R20, 0x1, -R19 ;  /* 0x000000011414a824 */ /* 0x000fe200078e0a13 */
[----:B------:R-:W2:Y:S01]  /*07c0*/  @!P3 LDC.64 R4, c[0x0][0x2c8] ;  /* 0x0000b200ff04bb82 */ /* 0x000ea20000000a00 */
[----:B------:R-:W-:Y:S01]  /*07d0*/  IADD3 R22, P0, R24, UR4, RZ ;  /* 0x0000000418167c10 */ /* 0x000fe2000ff1e0ff */
[----:B------:R-:W-:Y:S01]  /*07e0*/  @!P2 VIADD R18, R18, 0x1 ;  /* 0x000000011212a836 */ /* 0x000fe20000000000 */
[----:B------:R-:W-:Y:S01]  /*07f0*/  ISETP.NE.AND P2, PT, R14, RZ, PT ;  /* 0x000000ff0e00720c */ /* 0x000fe20003f45270 */
[----:B------:R-:W-:Y:S01]  /*0800*/  ULDC.64 UR8, c[0x0][0x250] ;  /* 0x0000940000087ab9 */ /* 0x000fe20000000a00 */
[----:B------:R-:W-:Y:S01]  /*0810*/  IADD3.X R23, R25, UR10, RZ, P0, !PT ;  /* 0x0000000a19177c10 */ /* 0x000fe200087fe4ff */
[----:B------:R-:W-:Y:S01]  /*0820*/  USHF.L.U32 UR14, UR8, 0x6, URZ ;  /* 0x00000006080e7899 */ /* 0x000fe2000800063f */
[----:B------:R-:W-:Y:S01]  /*0830*/  ISETP.GE.U32.AND P4, PT, R20, R19, PT ;  /* 0x000000131400720c */ /* 0x000fe20003f86070 */
[----:B------:R-:W-:Y:S01]  /*0840*/  USHF.L.U64.HI UR15, UR8, 0x6, UR9 ;  /* 0x00000006080f7899 */ /* 0x000fe20008010209 */
[----:B------:R-:W-:-:S02]  /*0850*/  IADD3 R19, P0, R26, R15, RZ ;  /* 0x0000000f1a137210 */ /* 0x000fc40007f1e0ff */
[----:B------:R-:W-:Y:S02]  /*0860*/  LEA R229, R229, UR5, 0x1 ;  /* 0x00000005e5e57c11 */ /* 0x000fe4000f8e08ff */
[----:B------:R-:W-:Y:S02]  /*0870*/  LEA.HI.X.SX32 R27, R15, R27, 0x1, P0 ;  /* 0x0000001b0f1b7211 */ /* 0x000fe400000f0eff */
[----:B-1----:R-:W-:Y:S01]  /*0880*/  @!P3 ISETP.NE.U32.AND P1, PT, R6, RZ, PT ;  /* 0x000000ff0600b20c */ /* 0x002fe20003f25070 */
[----:B------:R-:W-:Y:S01]  /*0890*/  @!PT LDS RZ, [RZ] ;  /* 0x00000000fffff984 */ /* 0x000fe20000000800 */
[----:B------:R-:W-:Y:S01]  /*08a0*/  @!PT LDS RZ, [RZ] ;  /* 0x00000000fffff984 */ /* 0x000fe20000000800 */
[----:B------:R-:W-:Y:S01]  /*08b0*/  @!PT LDS RZ, [RZ] ;  /* 0x00000000fffff984 */ /* 0x000fe20000000800 */
[----:B------:R-:W-:Y:S01]  /*08c0*/  LDGSTS.E.BYPASS.LTC128B.128 [R229], desc[UR16][R24.64] ;  /* 0x0000000018e57fae */ /* 0x000fe2000b901d50 */
[----:B------:R-:W-:Y:S01]  /*08d0*/  ISETP.GE.AND P0, PT, R21, RZ, PT ;  /* 0x000000ff1500720c */ /* 0x000fe20003f06270 */
[----:B------:R-:W-:Y:S01]  /*08e0*/  IMAD R20, R27, R108, RZ ;  /* 0x0000006c1b147224 */ /* 0x000fe200078e02ff */
[----:B------:R-:W-:Y:S01]  /*08f0*/  @!P3 ISETP.NE.AND.EX P1, PT, R7, RZ, PT, P1 ;  /* 0x000000ff0700b20c */ /* 0x000fe20003f25310 */
[----:B------:R-:W-:Y:S01]  /*0900*/  @P4 VIADD R18, R18, 0x1 ;  /* 0x0000000112124836 */ /* 0x000fe20000000000 */
[----:B------:R-:W-:Y:S01]  /*0910*/  LDGSTS.E.BYPASS.LTC128B.128 [R229+0x2000], desc[UR16][R24.64+0x40] ;  /* 0x0200004018e57fae */ /* 0x000fe2000b901d50 */
[----:B------:R-:W-:Y:S01]  /*0920*/  IMAD R7, R19, R109, R20 ;  /* 0x0000006d13077224 */ /* 0x000fe200078e0214 */
[----:B------:R-:W-:Y:S01]  /*0930*/  LOP3.LUT R110, R2, 0xffffff00, RZ, 0xc0, !PT ;  /* 0xffffff00026e7812 */ /* 0x000fe200078ec0ff */
[----:B------:R-:W-:Y:S01]  /*0940*/  IMAD R6, R27, UR8, RZ ;  /* 0x000000081b067c24 */ /* 0x000fe2000f8e02ff */
[----:B--2---:R-:W-:Y:S01]  /*0950*/  @!P3 SEL R20, R5, RZ, P1 ;  /* 0x000000ff0514b207 */ /* 0x004fe20000800000 */
[----:B------:R1:W-:Y:S01]  /*0960*/  LDGSTS.E.BYPASS.LTC128B.128 [R229+0x4000], desc[UR16][R24.64+0x80] ;  /* 0x0400008018e57fae */ /* 0x0003e2000b901d50 */
[----:B------:R-:W-:Y:S01]  /*0970*/  IMAD.MOV.U32 R5, RZ, RZ, R18 ;  /* 0x000000ffff057224 */ /* 0x000fe200078e0012 */
[----:B------:R-:W-:Y:S01]  /*0980*/  LOP3.LUT P1, RZ, R3, 0x2, RZ, 0xc0, !PT ;  /* 0x0000000203ff7812 */ /* 0x000fe2000782c0ff */
[----:B------:R-:W-:Y:S01]  /*0990*/  IMAD R6, R19, UR9, R6 ;  /* 0x0000000913067c24 */ /* 0x000fe2000f8e0206 */
[----:B------:R-:W-:Y:S01]  /*09a0*/  @!P3 IADD3 R120, R20, R4, -R15 ;  /* 0x000000041478b210 */ /* 0x000fe20007ffe80f */
[----:B------:R-:W-:Y:S01]  /*09b0*/  @!P0 IMAD.MOV R5, RZ, RZ, -R5 ;  /* 0x000000ffff058224 */ /* 0x000fe200078e0a05 */
[----:B------:R-:W-:Y:S01]  /*09c0*/  @!P2 LOP3.LUT R5, RZ, R14, RZ, 0x33, !PT ;  /* 0x0000000eff05a212 */ /* 0x000fe200078e33ff */
[----:B------:R-:W-:Y:S01]  /*09d0*/  LDGSTS.E.BYPASS.LTC128B.128 [R229+0x800], desc[UR16][R22.64] ;  /* 0x0080000016e57fae */ /* 0x000fe2000b901d50 */
[----:B------:R-:W-:Y:S01]  /*09e0*/  IADD3 R18, P0, R22, UR4, RZ ;  /* 0x0000000416127c10 */ /* 0x000fe2000ff1e0ff */
[----:B------:R-:W-:Y:S01]  /*09f0*/  VIADD R164, R120, 0x3f ;  /* 0x0000003f78a47836 */ /* 0x000fe20000000000 */
[----:B------:R-:W-:Y:S01]  /*0a00*/  SHF.R.S32.HI R4, RZ, 0x1f, R5 ;  /* 0x0000001fff047819 */ /* 0x000fe20000011405 */
[----:B------:R-:W-:Y:S03]  /*0a10*/  LDGSTS.E.BYPASS.LTC128B.128 [R229+0x2800], desc[UR16][R22.64+0x40] ;  /* 0x0280004016e57fae */ /* 0x000fe6000b901d50 */
[----:B------:R-:W-:Y:S01]  /*0a20*/  SHF.R.S32.HI R15, RZ, 0x1f, R164 ;  /* 0x0000001fff0f7819 */ /* 0x000fe200000114a4 */
[----:B------:R-:W-:Y:S03]  /*0a30*/  LDGSTS.E.BYPASS.LTC128B.128 [R229+0x4800], desc[UR16][R22.64+0x80] ;  /* 0x0480008016e57fae */ /* 0x000fe6000b901d50 */
[----:B------:R-:W-:Y:S01]  /*0a40*/  LEA.HI R164, R15, R164, RZ, 0x6 ;  /* 0x000000a40fa47211 */ /* 0x000fe200078f30ff */
[----:B-1----:R-:W-:-:S04]  /*0a50*/  IMAD.WIDE.U32 R24, R19, R108, R16 ;  /* 0x0000006c13187225 */ /* 0x002fc800078e0010 */
[----:B------:R-:W-:Y:S02]  /*0a60*/  IMAD.IADD R25, R25, 0x1, R7 ;  /* 0x0000000119197824 */ /* 0x000fe400078e0207 */
[----:B------:R-:W-:Y:S02]  /*0a70*/  IMAD R7, R13, UR6, RZ ;  /* 0x000000060d077c24 */ /* 0x000fe4000f8e02ff */
[----:B------:R-:W-:Y:S01]  /*0a80*/  IMAD.WIDE.U32 R16, R19, UR8, R16 ;  /* 0x0000000813107c25 */ /* 0x000fe2000f8e0010 */
[----:B------:R-:W-:-:S03]  /*0a90*/  IADD3.X R19, R23, UR10, RZ, P0, !PT ;  /* 0x0000000a17137c10 */ /* 0x000fc600087fe4ff */
[C---:B------:R-:W-:Y:S02]  /*0aa0*/  IMAD R7, R12.reuse, UR7, R7 ;  /* 0x000000070c077c24 */ /* 0x040fe4000f8e0207 */
[----:B------:R-:W-:Y:S01]  /*0ab0*/  IMAD.WIDE.U32 R24, R12, UR6, R24 ;  /* 0x000000060c187c25 */ /* 0x000fe2000f8e0018 */
[----:B------:R-:W-:Y:S01]  /*0ac0*/  ULDC.64 UR6, c[0x0][0x260] ;  /* 0x0000980000067ab9 */ /* 0x000fe20000000a00 */
[----:B------:R-:W-:Y:S02]  /*0ad0*/  LDGSTS.E.BYPASS.LTC128B.128 [R229+0x1000], desc[UR16][R18.64] ;  /* 0x0100000012e57fae */ /* 0x000fe4000b901d50 */
[----:B------:R-:W-:Y:S02]  /*0ae0*/  IMAD.IADD R17, R17, 0x1, R6 ;  /* 0x0000000111117824 */ /* 0x000fe400078e0206 */
[----:B------:R-:W-:Y:S01]  /*0af0*/  IMAD.IADD R25, R25, 0x1, R7 ;  /* 0x0000000119197824 */ /* 0x000fe200078e0207 */
[----:B------:R-:W-:Y:S01]  /*0b00*/  LEA.HI.SX32 R7, R164, 0xffffffff, 0x1a ;  /* 0xffffffffa4077811 */ /* 0x000fe200078fd2ff */
[----:B------:R-:W-:Y:S01]  /*0b10*/  IMAD R6, R4, UR6, RZ ;  /* 0x0000000604067c24 */ /* 0x000fe2000f8e02ff */
[----:B------:R-:W-:Y:S01]  /*0b20*/  LDGSTS.E.BYPASS.LTC128B.128 [R229+0x3000], desc[UR16][R18.64+0x40] ;  /* 0x0300004012e57fae */ /* 0x000fe2000b901d50 */
[----:B------:R-:W-:-:S03]  /*0b30*/  IMAD.WIDE.U32 R232, R5, UR6, R24 ;  /* 0x0000000605e87c25 */ /* 0x000fc6000f8e0018 */
[----:B------:R1:W-:Y:S01]  /*0b40*/  LDGSTS.E.BYPASS.LTC128B.128 [R229+0x5000], desc[UR16][R18.64+0x80] ;  /* 0x0500008012e57fae */ /* 0x0003e2000b901d50 */
[----:B------:R-:W-:Y:S01]  /*0b50*/  IMAD R235, R5, UR7, R6 ;  /* 0x0000000705eb7c24 */ /* 0x000fe2000f8e0206 */
[----:B------:R-:W-:Y:S01]  /*0b60*/  ULDC.64 UR6, c[0x0][0x238] ;  /* 0x00008e0000067ab9 */ /* 0x000fe20000000a00 */
[----:B------:R-:W-:Y:S02]  /*0b70*/  IMAD R6, R227, R7, RZ ;  /* 0x00000007e3067224 */ /* 0x000fe400078e02ff */
[----:B------:R-:W-:Y:S01]  /*0b80*/  IMAD R15, R13, UR6, RZ ;  /* 0x000000060d0f7c24 */ /* 0x000fe2000f8e02ff */
[----:B------:R-:W-:Y:S01]  /*0b90*/  SHF.R.S32.HI R13, RZ, 0x1f, R7 ;  /* 0x0000001fff0d7819 */ /* 0x000fe20000011407 */
[----:B------:R-:W-:Y:S02]  /*0ba0*/  IMAD.IADD R235, R233, 0x1, R235 ;  /* 0x00000001e9eb7824 */ /* 0x000fe400078e02eb */
[----:B------:R-:W-:Y:S02]  /*0bb0*/  IMAD.MOV.U32 R234, RZ, RZ, R232 ;  /* 0x000000ffffea7224 */ /* 0x000fe400078e00e8 */
[----:B------:R-:W-:-:S04]  /*0bc0*/  IMAD.WIDE.U32 R20, R12, UR6, R16 ;  /* 0x000000060c147c25 */ /* 0x000fc8000f8e0010 */
[----:B------:R-:W-:Y:S01]  /*0bd0*/  IMAD R14, R12, UR7, R15 ;  /* 0x000000070c0e7c24 */ /* 0x000fe2000f8e020f */
[----:B------:R-:W-:Y:S01]  /*0be0*/  ULDC.64 UR6, c[0x0][0x218] ;  /* 0x0000860000067ab9 */ /* 0x000fe20000000a00 */
[-C--:B------:R-:W-:Y:S02]  /*0bf0*/  IMAD R6, R13, R228.reuse, R6 ;  /* 0x000000e40d067224 */ /* 0x080fe400078e0206 */
[----:B------:R-:W-:-:S04]  /*0c00*/  IMAD.WIDE.U32 R16, R7, R228, R234 ;  /* 0x000000e407107225 */ /* 0x000fc800078e00ea */
[----:B------:R-:W-:Y:S02]  /*0c10*/  IMAD.IADD R21, R21, 0x1, R14 ;  /* 0x0000000115157824 */ /* 0x000fe400078e020e */
[----:B------:R-:W-:Y:S01]  /*0c20*/  IMAD.IADD R15, R17, 0x1, R6 ;  /* 0x00000001110f7824 */ /* 0x000fe200078e0206 */
[----:B-1----:R-:W-:Y:S01]  /*0c30*/  IADD3 R18, P0, R18, UR4, RZ ;  /* 0x0000000412127c10 */ /* 0x002fe2000ff1e0ff */
[----:B------:R-:W-:Y:S01]  /*0c40*/  IMAD.SHL.U32 R6, R3, 0x40, RZ ;  /* 0x0000004003067824 */ /* 0x000fe200078e00ff */
[----:B------:R-:W-:Y:S02]  /*0c50*/  UIADD3 UR4, UR5, 0x6000, URZ ;  /* 0x0000600005047890 */ /* 0x000fe4000fffe03f */
[----:B------:R-:W-:Y:S01]  /*0c60*/  IADD3.X R19, R19, UR10, RZ, P0, !PT ;  /* 0x0000000a13137c10 */ /* 0x000fe200087fe4ff */
[----:B------:R-:W-:Y:S01]  /*0c70*/  ULDC.64 UR10, c[0x0][0x268] ;  /* 0x00009a00000a7ab9 */ /* 0x000fe20000000a00 */
[----:B------:R-:W-:Y:S01]  /*0c80*/  LEA R14, P0, R16, UR6, 0x1 ;  /* 0x00000006100e7c11 */ /* 0x000fe2000f8008ff */
[----:B------:R-:W-:Y:S01]  /*0c90*/  IMAD R4, R4, UR10, RZ ;  /* 0x0000000a04047c24 */ /* 0x000fe2000f8e02ff */
[----:B------:R-:W-:Y:S01]  /*0ca0*/  LOP3.LUT R6, R6, 0xc0, RZ, 0xc0, !PT ;  /* 0x000000c006067812 */ /* 0x000fe200078ec0ff */
[C---:B------:R-:W-:Y:S01]  /*0cb0*/  IMAD.WIDE.U32 R230, R5.reuse, UR10, R20 ;  /* 0x0000000a05e67c25 */ /* 0x040fe2000f8e0014 */
[----:B------:R-:W-:Y:S01]  /*0cc0*/  LEA.HI.X R15, R16, UR7, R15, 0x1, P0 ;  /* 0x00000007100f7c11 */ /* 0x000fe200080f0c0f */
[----:B------:R-:W-:Y:S01]  /*0cd0*/  LDGSTS.E.BYPASS.LTC128B.128 [R229+0x1800], desc[UR16][R18.64] ;  /* 0x0180000012e57fae */ /* 0x000fe2000b901d50 */
[----:B------:R-:W-:Y:S01]  /*0ce0*/  IADD3 R12, P0, R228, R14, RZ ;  /* 0x0000000ee40c7210 */ /* 0x000fe20007f1e0ff */
[----:B------:R-:W-:Y:S01]  /*0cf0*/  IMAD R5, R5, UR11, R4 ;  /* 0x0000000b05057c24 */ /* 0x000fe2000f8e0204 */
[----:B------:R-:W-:Y:S01]  /*0d00*/  ULDC.64 UR10, c[0x0][0x220] ;  /* 0x00008800000a7ab9 */ /* 0x000fe20000000a00 */
[----:B------:R-:W-:Y:S01]  /*0d10*/  IMAD R4, R13, UR8, RZ ;  /* 0x000000080d047c24 */ /* 0x000fe2000f8e02ff */
[----:B------:R-:W-:Y:S01]  /*0d20*/  LDGSTS.E.BYPASS.LTC128B.128 [R229+0x3800], desc[UR16][R18.64+0x40] ;  /* 0x0380004012e57fae */ /* 0x000fe2000b901d50 */
[----:B------:R-:W-:-:S02]  /*0d30*/  IMAD.X R13, R227, 0x1, R15, P0 ;  /* 0x00000001e30d7824 */ /* 0x000fc400000e060f */
[C---:B------:R-:W-:Y:S01]  /*0d40*/  IMAD R4, R7.reuse, UR9, R4 ;  /* 0x0000000907047c24 */ /* 0x040fe2000f8e0204 */
[----:B------:R-:W-:Y:S01]  /*0d50*/  LDGSTS.E.BYPASS.LTC128B.128 [R229+0x5800], desc[UR16][R18.64+0x80] ;  /* 0x0580008012e57fae */ /* 0x000fe2000b901d50 */
[----:B------:R-:W-:-:S03]  /*0d60*/  IMAD.WIDE.U32 R16, R7, UR8, RZ ;  /* 0x0000000807107c25 */ /* 0x000fc6000f8e00ff */
[----:B------:R-:W-:Y:S01]  /*0d70*/  LDGSTS.E.BYPASS.LTC128B.128 [R229+0x6000], desc[UR16][R14.64] ;  /* 0x060000000ee57fae */ /* 0x000fe2000b901d50 */
[C---:B------:R-:W-:Y:S02]  /*0d80*/  IMAD R7, R11.reuse, 0x8, R10 ;  /* 0x000000080b077824 */ /* 0x040fe400078e020a */
[----:B------:R-:W-:Y:S01]  /*0d90*/  IMAD.SHL.U32 R11, R11, 0x8, RZ ;  /* 0x000000080b0b7824 */ /* 0x000fe200078e00ff */
[----:B------:R-:W-:Y:S01]  /*0da0*/  LDGSTS.E.BYPASS.LTC128B.128 [R229+0x7000], desc[UR16][R14.64+0x40] ;  /* 0x070000400ee57fae */ /* 0x000fe2000b901d50 */
[----:B------:R-:W-:Y:S01]  /*0db0*/  IMAD.IADD R17, R17, 0x1, R4 ;  /* 0x0000000111117824 */ /* 0x000fe200078e0204 */
[----:B------:R-:W-:Y:S01]  /*0dc0*/  LEA R4, P0, R16, R230, 0x6 ;  /* 0x000000e610047211 */ /* 0x000fe200078030ff */
[----:B------:R-:W-:Y:S01]  /*0dd0*/  IMAD.IADD R226, R231, 0x1, R5 ;  /* 0x00000001e7e27824 */ /* 0x000fe200078e0205 */
[----:B------:R-:W-:Y:S01]  /*0de0*/  LDGSTS.E.BYPASS.LTC128B.128 [R229+0x8000], desc[UR16][R14.64+0x80] ;  /* 0x080000800ee57fae */ /* 0x000fe2000b901d50 */
[----:B------:R-:W-:Y:S01]  /*0df0*/  LOP3.LUT R2, R6, 0x8, R11, 0xf8, !PT ;  /* 0x0000000806027812 */ /* 0x000fe200078ef80b */
[----:B------:R-:W-:Y:S01]  /*0e00*/  IMAD.U32 R0, R7, 0x20, R0 ;  /* 0x0000002007007824 */ /* 0x000fe200078e0000 */
[----:B------:R-:W-:Y:S01]  /*0e10*/  SHF.R.U32.HI R5, RZ, 0x3, R6 ;  /* 0x00000003ff057819 */ /* 0x000fe20000011606 */
[----:B------:R-:W-:Y:S01]  /*0e20*/  LDGSTS.E.BYPASS.LTC128B.128 [R229+0x6800], desc[UR16][R12.64] ;  /* 0x068000000ce57fae */ /* 0x000fe2000b901d50 */
[----:B------:R-:W-:Y:S01]  /*0e30*/  LEA.HI.X R17, R16, R226, R17, 0x6, P0 ;  /* 0x000000e210117211 */ /* 0x000fe200000f3411 */
[----:B------:R-:W-:Y:S01]  /*0e40*/  IMAD R6, R9, 0x200, R110 ;  /* 0x0000020009067824 */ /* 0x000fe200078e026e */
[----:B------:R-:W-:Y:S01]  /*0e50*/  LEA R10, P0, R4, UR10, 0x1 ;  /* 0x0000000a040a7c11 */ /* 0x000fe2000f8008ff */
[----:B------:R-:W-:Y:S01]  /*0e60*/  LDGSTS.E.BYPASS.LTC128B.128 [R229+0x7800], desc[UR16][R12.64+0x40] ;  /* 0x078000400ce57fae */ /* 0x000fe2000b901d50 */
[----:B------:R-:W-:Y:S01]  /*0e70*/  LOP3.LUT R2, R2, R5, RZ, 0x3c, !PT ;  /* 0x0000000502027212 */ /* 0x000fe200078e3cff */
[----:B------:R-:W-:Y:S01]  /*0e80*/  IMAD R225, R111, 0x20, R6 ;  /* 0x000000206fe17824 */ /* 0x000fe200078e0206 */
[----:B------:R-:W-:Y:S01]  /*0e90*/  LEA.HI.X R11, R4, UR11, R17, 0x1, P0 ;  /* 0x0000000b040b7c11 */ /* 0x000fe200080f0c11 */
[----:B------:R1:W-:Y:S01]  /*0ea0*/  LDGSTS.E.BYPASS.LTC128B.128 [R229+0x8800], desc[UR16][R12.64+0x80] ;  /* 0x088000800ce57fae */ /* 0x0003e2000b901d50 */
[----:B------:R-:W-:Y:S01]  /*0eb0*/  LEA R121, R0, UR5, 0x1 ;  /* 0x0000000500797c11 */ /* 0x000fe2000f8e08ff */
[----:B------:R-:W-:Y:S01]  /*0ec0*/  IMAD.IADD R225, R2, 0x1, R225 ;  /* 0x0000000102e17824 */ /* 0x000fe200078e02e1 */
[----:B------:R-:W-:Y:S01]  /*0ed0*/  LEA R224, R0, UR4, 0x1 ;  /* 0x0000000400e07c11 */ /* 0x000fe2000f8e08ff */
[----:B------:R-:W0:Y:S03]  /*0ee0*/  LDGDEPBAR ;  /* 0x00000000000079af */ /* 0x000e260000000000 */
[----:B------:R-:W-:-:S02]  /*0ef0*/  LEA R225, R225, UR5, 0x1 ;  /* 0x00000005e1e17c11 */ /* 0x000fc4000f8e08ff */
[----:B-1----:R-:W-:Y:S01]  /*0f00*/  IADD3 R12, P0, R10, UR14, RZ ;  /* 0x0000000e0a0c7c10 */ /* 0x002fe2000ff1e0ff */
[----:B------:R-:W-:-:S04]  /*0f10*/  DEPBAR.LE SB0, 0x0 ;  /* 0x000080000000791a */ /* 0x000fc80000000000 */
[----:B------:R-:W-:Y:S01]  /*0f20*/  BAR.SYNC.DEFER_BLOCKING 0x0 ;  /* 0x0000000000007b1d */ /* 0x000fe20000010000 */
[----:B------:R-:W-:Y:S02]  /*0f30*/  IADD3.X R13, R11, UR15, RZ, P0, !PT ;  /* 0x0000000f0b0d7c10 */ /* 0x000fe400087fe4ff */
[----:B------:R-:W-:Y:S01]  /*0f40*/  LOP3.LUT P0, RZ, R8, 0x2, RZ, 0xc0, !PT ;  /* 0x0000000208ff7812 */ /* 0x000fe2000780c0ff */
[----:B------:R-:W-:-:S05]  /*0f50*/  IMAD.MOV.U32 R8, RZ, RZ, 0x20 ;  /* 0x00000020ff087424 */ /* 0x000fca00078e00ff */
[C---:B------:R-:W-:Y:S02]  /*0f60*/  SEL R3, R8.reuse, 0xffffffe0, !P0 ;  /* 0xffffffe008037807 */ /* 0x040fe40004000000 */
[----:B------:R-:W-:Y:S02]  /*0f70*/  SEL R0, R8, 0xffffffe0, !P1 ;  /* 0xffffffe008007807 */ /* 0x000fe40004800000 */
[----:B------:R-:W-:Y:S01]  /*0f80*/  ISETP.GE.AND P0, PT, R120, 0x41, PT ;  /* 0x000000417800780c */ /* 0x000fe20003f06270 */
[----:B------:R-:W-:Y:S02]  /*0f90*/  IMAD.IADD R222, R224, 0x1, R3 ;  /* 0x00000001e0de7824 */ /* 0x000fe400078e0203 */
[----:B------:R-:W-:Y:S01]  /*0fa0*/  IMAD.IADD R223, R225, 0x1, R0 ;  /* 0x00000001e1df7824 */ /* 0x000fe200078e0200 */
[----:B------:R-:W-:Y:S01]  /*0fb0*/  @!PT LDS RZ, [RZ] ;  /* 0x00000000fffff984 */ /* 0x000fe20000000800 */
[----:B------:R-:W-:Y:S01]  /*0fc0*/  @!PT LDS RZ, [RZ] ;  /* 0x00000000fffff984 */ /* 0x000fe20000000800 */
[----:B------:R-:W-:Y:S01]  /*0fd0*/  @!PT LDS RZ, [RZ] ;  /* 0x00000000fffff984 */ /* 0x000fe20000000800 */
[----:B------:R-:W-:Y:S04]  /*0fe0*/  LDGSTS.E.BYPASS.LTC128B.128 [R229+0x9000], desc[UR16][R10.64] ;  /* 0x090000000ae57fae */ /* 0x000fe8000b901d50 */
[----:B------:R-:W-:Y:S04]  /*0ff0*/  LDGSTS.E.BYPASS.LTC128B.128 [R229+0xa000], desc[UR16][R10.64+0x40] ;  /* 0x0a0000400ae57fae */ /* 0x000fe8000b901d50 */
[----:B------:R-:W-:Y:S04]  /*1000*/  LDGSTS.E.BYPASS.LTC128B.128 [R229+0xb000], desc[UR16][R10.64+0x80] ;  /* 0x0b0000800ae57fae */ /* 0x000fe8000b901d50 */
[----:B------:R-:W-:Y:S04]  /*1010*/  LDGSTS.E.BYPASS.LTC128B.128 [R229+0x9800], desc[UR16][R12.64] ;  /* 0x098000000ce57fae */ /* 0x000fe8000b901d50 */
[----:B------:R-:W-:Y:S04]  /*1020*/  LDGSTS.E.BYPASS.LTC128B.128 [R229+0xa800], desc[UR16][R12.64+0x40] ;  /* 0x0a8000400ce57fae */ /* 0x000fe8000b901d50 */
[----:B------:R1:W-:Y:S04]  /*1030*/  LDGSTS.E.BYPASS.LTC128B.128 [R229+0xb800], desc[UR16][R12.64+0x80] ;  /* 0x0b8000800ce57fae */ /* 0x0003e8000b901d50 */
[----:B------:R-:W-:Y:S04]  /*1040*/  LDSM.16.M88.4 R36, [R121+0x6000] ;  /* 0x006000007924783b */ /* 0x000fe80000000200 */
[----:B------:R-:W2:Y:S04]  /*1050*/  LDSM.16.M88.4 R16, [R225+0x1000] ;  /* 0x00100000e110783b */ /* 0x000ea80000000200 */
[----:B------:R-:W1:Y:S04]  /*1060*/  LDSM.16.M88.4 R172, [R121+0x6400] ;  /* 0x0064000079ac783b */ /* 0x000e680000000200 */
[----:B------:R-:W3:Y:S04]  /*1070*/  LDSM.16.M88.4 R4, [R121+0x6800] ;  /* 0x006800007904783b */ /* 0x000ee80000000200 */
[----:B------:R-:W4:Y:S04]  /*1080*/  LDSM.16.M88.4 R84, [R121+0x6c00] ;  /* 0x006c00007954783b */ /* 0x000f280000000200 */
[----:B------:R-:W4:Y:S04]  /*1090*/  LDSM.16.M88.4 R40, [R225] ;  /* 0x00000000e128783b */ /* 0x000f280000000200 */
[----:B------:R-:W-:Y:S04]  /*10a0*/  LDSM.16.M88.4 R80, [R222] ;  /* 0x00000000de50783b */ /* 0x000fe80000000200 */
[----:B------:R-:W4:Y:S04]  /*10b0*/  LDSM.16.M88.4 R68, [R223+0x1000] ;  /* 0x00100000df44783b */ /* 0x000f280000000200 */
[----:B------:R-:W4:Y:S04]  /*10c0*/  LDSM.16.M88.4 R76, [R222+0x400] ;  /* 0x00040000de4c783b */ /* 0x000f280000000200 */
[----:B------:R-:W4:Y:S04]  /*10d0*/  LDSM.16.M88.4 R116, [R222+0x800] ;  /* 0x00080000de74783b */ /* 0x000f280000000200 */
[----:B------:R-:W4:Y:S01]  /*10e0*/  LDSM.16.M88.4 R72, [R222+0xc00] ;  /* 0x000c0000de48783b */ /* 0x000f220000000200 */
[C---:B--2---:R-:W-:Y:S03]  /*10f0*/  HMMA.16816.F32 R60, R16.reuse, R36, RZ ;  /* 0x00000024103c723c */ /* 0x044fe600000018ff */
[----:B------:R-:W2:Y:S04]  /*1100*/  LDSM.16.M88.4 R64, [R223] ;  /* 0x00000000df40783b */ /* 0x000ea80000000200 */
[----:B------:R-:W-:Y:S01]  /*1110*/  LDSM.16.M88.4 R104, [R121+0x7000] ;  /* 0x007000007968783b */ /* 0x000fe20000000200 */
[C---:B-1----:R-:W-:Y:S03]  /*1120*/  HMMA.16816.F32 R12, R16.reuse, R172, RZ ;  /* 0x000000ac100c723c */ /* 0x042fe600000018ff */
[----:B------:R-:W-:Y:S03]  /*1130*/  LDSM.16.M88.4 R112, [R225+0x3000] ;  /* 0x00300000e170783b */ /* 0x000fe60000000200 */
[C---:B---3--:R-:W-:Y:S01]  /*1140*/  HMMA.16816.F32 R28, R16.reuse, R4, RZ ;  /* 0x00000004101c723c */ /* 0x048fe200000018ff */
[----:B------:R-:W-:Y:S04]  /*1150*/  LDSM.16.M88.4 R100, [R121+0x7400] ;  /* 0x007400007964783b */ /* 0x000fe80000000200 */
[----:B------:R-:W-:Y:S01]  /*1160*/  LDSM.16.M88.4 R96, [R121+0x7800] ;  /* 0x007800007960783b */ /* 0x000fe20000000200 */
[C---:B----4-:R-:W-:Y:S03]  /*1170*/  HMMA.16816.F32 R24, R16.reuse, R84, RZ ;  /* 0x000000541018723c */ /* 0x050fe600000018ff */
[----:B------:R-:W-:Y:S03]  /*1180*/  LDSM.16.M88.4 R88, [R121+0x7c00] ;  /* 0x007c00007958783b */ /* 0x000fe60000000200 */
[C---:B------:R-:W-:Y:S01]  /*1190*/  HMMA.16816.F32 R52, R16.reuse, R38, RZ ;  /* 0x000000261034723c */ /* 0x040fe200000018ff */
[----:B------:R-:W-:Y:S04]  /*11a0*/  LDSM.16.M88.4 R92, [R223+0x3000] ;  /* 0x00300000df5c783b */ /* 0x000fe80000000200 */
[----:B------:R-:W0:Y:S01]  /*11b0*/  LDGDEPBAR ;  /* 0x00000000000079af */ /* 0x000e220000000000 */
[C---:B------:R-:W-:Y:S06]  /*11c0*/  HMMA.16816.F32 R8, R16.reuse, R174, RZ ;  /* 0x000000ae1008723c */ /* 0x040fec00000018ff */
[C---:B------:R-:W-:Y:S06]  /*11d0*/  HMMA.16816.F32 R20, R16.reuse, R6, RZ ;  /* 0x000000061014723c */ /* 0x040fec00000018ff */
[----:B------:R-:W-:Y:S06]  /*11e0*/  HMMA.16816.F32 R16, R16, R86, RZ ;  /* 0x000000561010723c */ /* 0x000fec00000018ff */
[C---:B------:R-:W-:Y:S06]  /*11f0*/  HMMA.16816.F32 R44, R40.reuse, R36, RZ ;  /* 0x00000024282c723c */ /* 0x040fec00000018ff */
        /* <DEDUP_REMOVED lines=8> */
[C---:B------:R-:W-:Y:S06]  /*1280*/  HMMA.16816.F32 R60, R68.reuse, R80, R60 ;  /* 0x00000050443c723c */ /* 0x040fec000000183c */
[C---:B------:R-:W-:Y:S06]  /*1290*/  HMMA.16816.F32 R12, R68.reuse, R76, R12 ;  /* 0x0000004c440c723c */ /* 0x040fec000000180c */
[C---:B------:R-:W-:Y:S06]  /*12a0*/  HMMA.16816.F32 R28, R68.reuse, R116, R28 ;  /* 0x00000074441c723c */ /* 0x040fec000000181c */
[C---:B------:R-:W-:Y:S06]  /*12b0*/  HMMA.16816.F32 R24, R68.reuse, R72, R24 ;  /* 0x000000484418723c */ /* 0x040fec0000001818 */
[C---:B------:R-:W-:Y:S06]  /*12c0*/  HMMA.16816.F32 R52, R68.reuse, R82, R52 ;  /* 0x000000524434723c */ /* 0x040fec0000001834 */
[C---:B------:R-:W-:Y:S06]  /*12d0*/  HMMA.16816.F32 R8, R68.reuse, R78, R8 ;  /* 0x0000004e4408723c */ /* 0x040fec0000001808 */
[C---:B------:R-:W-:Y:S06]  /*12e0*/  HMMA.16816.F32 R20, R68.reuse, R118, R20 ;  /* 0x000000764414723c */ /* 0x040fec0000001814 */
[----:B------:R-:W-:Y:S01]  /*12f0*/  HMMA.16816.F32 R16, R68, R74, R16 ;  /* 0x0000004a4410723c */ /* 0x000fe20000001810 */
[----:B------:R-:W1:Y:S05]  /*1300*/  LDSM.16.M88.4 R68, [R225+0x2000] ;  /* 0x00200000e144783b */ /* 0x000e6a0000000200 */
[C---:B--2---:R-:W-:Y:S06]  /*1310*/  HMMA.16816.F32 R44, R64.reuse, R80, R44 ;  /* 0x00000050402c723c */ /* 0x044fec000000182c */
[C---:B------:R-:W-:Y:S01]  /*1320*/  HMMA.16816.F32 R36, R64.reuse, R82, R36 ;  /* 0x000000524024723c */ /* 0x040fe20000001824 */
[----:B------:R-:W-:Y:S05]  /*1330*/  LDSM.16.M88.4 R80, [R222+0x1400] ;  /* 0x00140000de50783b */ /* 0x000fea0000000200 */
[C---:B------:R-:W-:Y:S06]  /*1340*/  HMMA.16816.F32 R32, R64.reuse, R76, R32 ;  /* 0x0000004c4020723c */ /* 0x040fec0000001820 */
[C---:B------:R-:W-:Y:S06]  /*1350*/  HMMA.16816.F32 R56, R64.reuse, R116, R56 ;  /* 0x000000744038723c */ /* 0x040fec0000001838 */
[C---:B------:R-:W-:Y:S06]  /*1360*/  HMMA.16816.F32 R48, R64.reuse, R72, R48 ;  /* 0x000000484030723c */ /* 0x040fec0000001830 */
[C---:B------:R-:W-:Y:S01]  /*1370*/  HMMA.16816.F32 R172, R64.reuse, R78, R172 ;  /* 0x0000004e40ac723c */ /* 0x040fe200000018ac */
[----:B------:R-:W-:Y:S05]  /*1380*/  LDSM.16.M88.4 R76, [R222+0x1800] ;  /* 0x00180000de4c783b */ /* 0x000fea0000000200 */
[C---:B------:R-:W-:Y:S06]  /*1390*/  HMMA.16816.F32 R4, R64.reuse, R118, R4 ;  /* 0x000000764004723c */ /* 0x040fec0000001804 */
[----:B------:R-:W-:Y:S01]  /*13a0*/  HMMA.16816.F32 R40, R64, R74, R40 ;  /* 0x0000004a4028723c */ /* 0x000fe20000001828 */
[----:B------:R-:W2:Y:S04]  /*13b0*/  LDSM.16.M88.4 R64, [R223+0x2000] ;  /* 0x00200000df40783b */ /* 0x000ea80000000200 */
[----:B------:R-:W3:Y:S01]  /*13c0*/  LDSM.16.M88.4 R72, [R222+0x1c00] ;  /* 0x001c0000de48783b */ /* 0x000ee20000000200 */
[C---:B-1----:R-:W-:Y:S06]  /*13d0*/  HMMA.16816.F32 R44, R68.reuse, R104, R44 ;  /* 0x00000068442c723c */ /* 0x042fec000000182c */
[----:B------:R-:W-:Y:S06]  /*13e0*/  HMMA.16816.F32 R36, R68, R106, R36 ;  /* 0x0000006a4424723c */ /* 0x000fec0000001824 */
[C---:B------:R-:W-:Y:S06]  /*13f0*/  HMMA.16816.F32 R60, R112.reuse, R104, R60 ;  /* 0x00000068703c723c */ /* 0x040fec000000183c */
[C---:B------:R-:W-:Y:S06]  /*1400*/  HMMA.16816.F32 R28, R112.reuse, R96, R28 ;  /* 0x00000060701c723c */ /* 0x040fec000000181c */
[C---:B------:R-:W-:Y:S01]  /*1410*/  HMMA.16816.F32 R52, R112.reuse, R106, R52 ;  /* 0x0000006a7034723c */ /* 0x040fe20000001834 */
[----:B------:R-:W-:Y:S05]  /*1420*/  LDSM.16.M88.4 R104, [R121+0x8400] ;  /* 0x008400007968783b */ /* 0x000fea0000000200 */
[C---:B------:R-:W-:Y:S06]  /*1430*/  HMMA.16816.F32 R24, R112.reuse, R88, R24 ;  /* 0x000000587018723c */ /* 0x040fec0000001818 */
[C---:B------:R-:W-:Y:S06]  /*1440*/  HMMA.16816.F32 R20, R112.reuse, R98, R20 ;  /* 0x000000627014723c */ /* 0x040fec0000001814 */
[----:B------:R-:W-:Y:S06]  /*1450*/  HMMA.16816.F32 R16, R112, R90, R16 ;  /* 0x0000005a7010723c */ /* 0x000fec0000001810 */
[C---:B------:R-:W-:Y:S06]  /*1460*/  HMMA.16816.F32 R32, R68.reuse, R100, R32 ;  /* 0x000000644420723c */ /* 0x040fec0000001820 */
[C---:B------:R-:W-:Y:S06]  /*1470*/  HMMA.16816.F32 R172, R68.reuse, R102, R172 ;  /* 0x0000006644ac723c */ /* 0x040fec00000018ac */
[C---:B------:R-:W-:Y:S06]  /*1480*/  HMMA.16816.F32 R56, R68.reuse, R96, R56 ;  /* 0x000000604438723c */ /* 0x040fec0000001838 */
[C---:B------:R-:W-:Y:S01]  /*1490*/  HMMA.16816.F32 R4, R68.reuse, R98, R4 ;  /* 0x000000624404723c */ /* 0x040fe20000001804 */
[----:B------:R-:W-:Y:S05]  /*14a0*/  LDSM.16.M88.4 R96, [R121+0x8800] ;  /* 0x008800007960783b */ /* 0x000fea0000000200 */
[C---:B------:R-:W-:Y:S06]  /*14b0*/  HMMA.16816.F32 R48, R68.reuse, R88, R48 ;  /* 0x000000584430723c */ /* 0x040fec0000001830 */
[----:B------:R-:W-:Y:S01]  /*14c0*/  HMMA.16816.F32 R40, R68, R90, R40 ;  /* 0x0000005a4428723c */ /* 0x000fe20000001828 */
[----:B------:R-:W-:Y:S04]  /*14d0*/  LDSM.16.M88.4 R68, [R121+0x8000] ;  /* 0x008000007944783b */ /* 0x000fe80000000200 */
[----:B------:R-:W1:Y:S01]  /*14e0*/  LDSM.16.M88.4 R88, [R225+0x4000] ;  /* 0x00400000e158783b */ /* 0x000e620000000200 */
[C---:B------:R-:W-:Y:S06]  /*14f0*/  HMMA.16816.F32 R12, R112.reuse, R100, R12 ;  /* 0x00000064700c723c */ /* 0x040fec000000180c */
[----:B------:R-:W-:Y:S01]  /*1500*/  HMMA.16816.F32 R8, R112, R102, R8 ;  /* 0x000000667008723c */ /* 0x000fe20000001808 */
[----:B------:R-:W4:Y:S05]  /*1510*/  LDSM.16.M88.4 R100, [R225+0x5000] ;  /* 0x00500000e164783b */ /* 0x000f2a0000000200 */
[C---:B--2---:R-:W-:Y:S06]  /*1520*/  HMMA.16816.F32 R44, R64.reuse, R84, R44 ;  /* 0x00000054402c723c */ /* 0x044fec000000182c */
[----:B------:R-:W-:Y:S06]  /*1530*/  HMMA.16816.F32 R36, R64, R86, R36 ;  /* 0x000000564024723c */ /* 0x000fec0000001824 */
[C---:B------:R-:W-:Y:S06]  /*1540*/  HMMA.16816.F32 R60, R92.reuse, R84, R60 ;  /* 0x000000545c3c723c */ /* 0x040fec000000183c */
[C---:B------:R-:W-:Y:S01]  /*1550*/  HMMA.16816.F32 R52, R92.reuse, R86, R52 ;  /* 0x000000565c34723c */ /* 0x040fe20000001834 */
[----:B------:R-:W-:Y:S05]  /*1560*/  LDSM.16.M88.4 R84, [R222+0x2000] ;  /* 0x00200000de54783b */ /* 0x000fea0000000200 */
[C---:B------:R-:W-:Y:S06]  /*1570*/  HMMA.16816.F32 R28, R92.reuse, R76, R28 ;  /* 0x0000004c5c1c723c */ /* 0x040fec000000181c */
[----:B------:R-:W-:Y:S06]  /*1580*/  HMMA.16816.F32 R20, R92, R78, R20 ;  /* 0x0000004e5c14723c */ /* 0x000fec0000001814 */
[C---:B------:R-:W-:Y:S06]  /*1590*/  HMMA.16816.F32 R56, R64.reuse, R76, R56 ;  /* 0x0000004c4038723c */ /* 0x040fec0000001838 */
[----:B------:R-:W-:Y:S01]  /*15a0*/  HMMA.16816.F32 R4, R64, R78, R4 ;  /* 0x0000004e4004723c */ /* 0x000fe20000001804 */
[----:B------:R-:W2:Y:S05]  /*15b0*/  LDSM.16.M88.4 R76, [R223+0x4000] ;  /* 0x00400000df4c783b */ /* 0x000eaa0000000200 */
[C---:B------:R-:W-:Y:S06]  /*15c0*/  HMMA.16816.F32 R12, R92.reuse, R80, R12 ;  /* 0x000000505c0c723c */ /* 0x040fec000000180c */
[C---:B------:R-:W-:Y:S06]  /*15d0*/  HMMA.16816.F32 R8, R92.reuse, R82, R8 ;  /* 0x000000525c08723c */ /* 0x040fec0000001808 */
[C---:B---3--:R-:W-:Y:S06]  /*15e0*/  HMMA.16816.F32 R24, R92.reuse, R72, R24 ;  /* 0x000000485c18723c */ /* 0x048fec0000001818 */
[----:B------:R-:W-:Y:S01]  /*15f0*/  HMMA.16816.F32 R16, R92, R74, R16 ;  /* 0x0000004a5c10723c */ /* 0x000fe20000001810 */
[----:B------:R-:W3:Y:S05]  /*1600*/  LDSM.16.M88.4 R92, [R121+0x8c00] ;  /* 0x008c0000795c783b */ /* 0x000eea0000000200 */
[C---:B------:R-:W-:Y:S06]  /*1610*/  HMMA.16816.F32 R32, R64.reuse, R80, R32 ;  /* 0x000000504020723c */ /* 0x040fec0000001820 */
[C---:B------:R-:W-:Y:S01]  /*1620*/  HMMA.16816.F32 R172, R64.reuse, R82, R172 ;  /* 0x0000005240ac723c */ /* 0x040fe200000018ac */
[----:B------:R-:W-:Y:S05]  /*1630*/  LDSM.16.M88.4 R80, [R222+0x2400] ;  /* 0x00240000de50783b */ /* 0x000fea0000000200 */
[C---:B------:R-:W-:Y:S06]  /*1640*/  HMMA.16816.F32 R48, R64.reuse, R72, R48 ;  /* 0x000000484030723c */ /* 0x040fec0000001830 */
[----:B------:R-:W-:Y:S01]  /*1650*/  HMMA.16816.F32 R40, R64, R74, R40 ;  /* 0x0000004a4028723c */ /* 0x000fe20000001828 */
[----:B------:R-:W3:Y:S04]  /*1660*/  LDSM.16.M88.4 R64, [R223+0x5000] ;  /* 0x00500000df40783b */ /* 0x000ee80000000200 */
[----:B------:R-:W3:Y:S01]  /*1670*/  LDSM.16.M88.4 R72, [R222+0x2800] ;  /* 0x00280000de48783b */ /* 0x000ee20000000200 */
[C---:B-1----:R-:W-:Y:S06]  /*1680*/  HMMA.16816.F32 R44, R88.reuse, R68, R44 ;  /* 0x00000044582c723c */ /* 0x042fec000000182c */
[----:B------:R-:W-:Y:S06]  /*1690*/  HMMA.16816.F32 R36, R88, R70, R36 ;  /* 0x000000465824723c */ /* 0x000fec0000001824 */
[C---:B----4-:R-:W-:Y:S06]  /*16a0*/  HMMA.16816.F32 R60, R100.reuse, R68, R60 ;  /* 0x00000044643c723c */ /* 0x050fec000000183c */
[----:B------:R-:W-:Y:S01]  /*16b0*/  HMMA.16816.F32 R52, R100, R70, R52 ;  /* 0x000000466434723c */ /* 0x000fe20000001834 */
[----:B------:R-:W1:Y:S01]  /*16c0*/  LDSM.16.M88.4 R68, [R222+0x2c00] ;  /* 0x002c0000de44783b */ /* 0x000e620000000200 */
[----:B------:R-:W-:-:S04]  /*16d0*/  DEPBAR.LE SB0, 0x0 ;  /* 0x000080000000791a */ /* 0x000fc80000000000 */
[-C--:B------:R-:W-:Y:S06]  /*16e0*/  HMMA.16816.F32 R32, R88, R104.reuse, R32 ;  /* 0x000000685820723c */ /* 0x080fec0000001820 */
[----:B------:R-:W-:Y:S06]  /*16f0*/  HMMA.16816.F32 R12, R100, R104, R12 ;  /* 0x00000068640c723c */ /* 0x000fec000000180c */
[----:B------:R-:W-:Y:S06]  /*1700*/  HMMA.16816.F32 R172, R88, R106, R172 ;  /* 0x0000006a58ac723c */ /* 0x000fec00000018ac */
[----:B--2---:R-:W-:Y:S06]  /*1710*/  HMMA.16816.F32 R44, R76, R84, R44 ;  /* 0x000000544c2c723c */ /* 0x004fec000000182c */
[----:B------:R-:W-:Y:S06]  /*1720*/  HMMA.16816.F32 R8, R100, R106, R8 ;  /* 0x0000006a6408723c */ /* 0x000fec0000001808 */
[C---:B------:R-:W-:Y:S06]  /*1730*/  HMMA.16816.F32 R56, R88.reuse, R96, R56 ;  /* 0x000000605838723c */ /* 0x040fec0000001838 */
[C---:B------:R-:W-:Y:S06]  /*1740*/  HMMA.16816.F32 R4, R88.reuse, R98, R4 ;  /* 0x000000625804723c */ /* 0x040fec0000001804 */
[----:B---3--:R-:W-:Y:S01]  /*1750*/  HMMA.16816.F32 R48, R88, R92, R48 ;  /* 0x0000005c5830723c */ /* 0x008fe20000001830 */
[----:B------:R-:W-:-:S05]  /*1760*/  FMNMX.FTZ R3, R44, R45, !PT ;  /* 0x0000002d2c037209 */ /* 0x000fca0007810000 */
[----:B------:R-:W-:Y:S06]  /*1770*/  HMMA.16816.F32 R40, R88, R94, R40 ;  /* 0x0000005e5828723c */ /* 0x000fec0000001828 */
        /* <DEDUP_REMOVED lines=9> */
[C---:B------:R-:W-:Y:S06]  /*1810*/  HMMA.16816.F32 R56, R76.reuse, R72, R56 ;  /* 0x000000484c38723c */ /* 0x040fec0000001838 */
[C---:B------:R-:W-:Y:S06]  /*1820*/  HMMA.16816.F32 R4, R76.reuse, R74, R4 ;  /* 0x0000004a4c04723c */ /* 0x040fec0000001804 */
[C---:B-1----:R-:W-:Y:S06]  /*1830*/  HMMA.16816.F32 R48, R76.reuse, R68, R48 ;  /* 0x000000444c30723c */ /* 0x042fec0000001830 */
[----:B------:R-:W-:Y:S06]  /*1840*/  HMMA.16816.F32 R40, R76, R70, R40 ;  /* 0x000000464c28723c */ /* 0x000fec0000001828 */
[----:B------:R-:W-:Y:S01]  /*1850*/  HMMA.16816.F32 R8, R64, R82, R8 ;  /* 0x000000524008723c */ /* 0x000fe20000001808 */
[----:B------:R-:W-:-:S02]  /*1860*/  FMNMX.FTZ R76, R36, R3, !PT ;  /* 0x00000003244c7209 */ /* 0x000fc40007810000 */
[----:B------:R-:W-:Y:S02]  /*1870*/  FMNMX.FTZ R3, R60, R61, !PT ;  /* 0x0000003d3c037209 */ /* 0x000fe40007810000 */
[----:B------:R-:W-:Y:S01]  /*1880*/  FMNMX.FTZ R77, R37, R76, !PT ;  /* 0x0000004c254d7209 */ /* 0x000fe20007810000 */
[----:B------:R-:W-:Y:S03]  /*1890*/  HMMA.16816.F32 R28, R64, R72, R28 ;  /* 0x00000048401c723c */ /* 0x000fe6000000181c */
[----:B------:R-:W-:-:S03]  /*18a0*/  FMNMX.FTZ R76, R32, R77, !PT ;  /* 0x0000004d204c7209 */ /* 0x000fc60007810000 */
[----:B------:R-:W-:Y:S01]  /*18b0*/  HMMA.16816.F32 R16, R100, R94, R16 ;  /* 0x0000005e6410723c */ /* 0x000fe20000001810 */
[----:B------:R-:W-:Y:S02]  /*18c0*/  FMNMX.FTZ R72, R52, R3, !PT ;  /* 0x0000000334487209 */ /* 0x000fe40007810000 */
[----:B------:R-:W-:Y:S02]  /*18d0*/  FMNMX.FTZ R73, R33, R76, !PT ;  /* 0x0000004c21497209 */ /* 0x000fe40007810000 */
[----:B------:R-:W-:Y:S01]  /*18e0*/  FMNMX.FTZ R3, R53, R72, !PT ;  /* 0x0000004835037209 */ /* 0x000fe20007810000 */
[----:B------:R-:W-:Y:S03]  /*18f0*/  HMMA.16816.F32 R20, R64, R74, R20 ;  /* 0x0000004a4014723c */ /* 0x000fe60000001814 */
[----:B------:R-:W-:-:S03]  /*1900*/  FMNMX.FTZ R72, R12, R3, !PT ;  /* 0x000000030c487209 */ /* 0x000fc60007810000 */
[C---:B------:R-:W-:Y:S01]  /*1910*/  HMMA.16816.F32 R24, R64.reuse, R68, R24 ;  /* 0x000000444018723c */ /* 0x040fe20000001818 */
[----:B------:R-:W-:Y:S02]  /*1920*/  FMNMX.FTZ R74, R172, R73, !PT ;  /* 0x00000049ac4a7209 */ /* 0x000fe40007810000 */
[----:B------:R-:W-:Y:S02]  /*1930*/  FMNMX.FTZ R3, R13, R72, !PT ;  /* 0x000000480d037209 */ /* 0x000fe40007810000 */
[----:B------:R-:W-:Y:S02]  /*1940*/  FMNMX.FTZ R73, R173, R74, !PT ;  /* 0x0000004aad497209 */ /* 0x000fe40007810000 */
[----:B------:R-:W-:Y:S02]  /*1950*/  FMNMX.FTZ R68, R8, R3, !PT ;  /* 0x0000000308447209 */ /* 0x000fe40007810000 */
[----:B------:R-:W-:Y:S02]  /*1960*/  FMNMX.FTZ R72, R56, R73, !PT ;  /* 0x0000004938487209 */ /* 0x000fe40007810000 */
[----:B------:R-:W-:Y:S01]  /*1970*/  FMNMX.FTZ R69, R9, R68, !PT ;  /* 0x0000004409457209 */ /* 0x000fe20007810000 */
[----:B------:R-:W-:Y:S01]  /*1980*/  HMMA.16816.F32 R16, R64, R70, R16 ;  /* 0x000000464010723c */ /* 0x000fe20000001810 */
[----:B------:R-:W-:-:S02]  /*1990*/  FMNMX.FTZ R73, R62, R63, !PT ;  /* 0x0000003f3e497209 */ /* 0x000fc40007810000 */
[----:B------:R-:W-:Y:S02]  /*19a0*/  FMNMX.FTZ R3, R57, R72, !PT ;  /* 0x0000004839037209 */ /* 0x000fe40007810000 */
[----:B------:R-:W-:Y:S02]  /*19b0*/  FMNMX.FTZ R72, R28, R69, !PT ;  /* 0x000000451c487209 */ /* 0x000fe40007810000 */
[----:B------:R-:W-:Y:S02]  /*19c0*/  FMNMX.FTZ R74, R54, R73, !PT ;  /* 0x00000049364a7209 */ /* 0x000fe40007810000 */
[----:B------:R-:W-:Y:S02]  /*19d0*/  FMNMX.FTZ R68, R4, R3, !PT ;  /* 0x0000000304447209 */ /* 0x000fe40007810000 */
[----:B------:R-:W-:Y:S02]  /*19e0*/  FMNMX.FTZ R69, R29, R72, !PT ;  /* 0x000000481d457209 */ /* 0x000fe40007810000 */
        /* <DEDUP_REMOVED lines=13> */
[----:B------:R-:W-:Y:S01]  /*1ac0*/  FMNMX.FTZ R66, R41, R68, !PT ;  /* 0x0000004429427209 */ /* 0x000fe20007810000 */
[----:B------:R-:W-:Y:S06]  /*1ad0*/  BAR.SYNC.DEFER_BLOCKING 0x0 ;  /* 0x0000000000007b1d */ /* 0x000fec0000010000 */
[----:B------:R-:W-:Y:S05]  /*1ae0*/  @!P0 BRA `(.L_x_35) ;  /* 0x0000000000588947 */ /* 0x000fea0003800000 */
[----:B------:R-:W-:Y:S02]  /*1af0*/  LEA.HI.SX32 R69, R164, 0xfffffffe, 0x1a ;  /* 0xfffffffea4457811 */ /* 0x000fe400078fd2ff */
[----:B------:R-:W-:Y:S02]  /*1b00*/  SHF.L.U64.HI R109, R108, 0x5, R109 ;  /* 0x000000056c6d7819 */ /* 0x000fe4000001026d */
[----:B------:R-:W-:Y:S01]  /*1b10*/  SHF.R.S32.HI R64, RZ, 0x1f, R69 ;  /* 0x0000001fff407819 */ /* 0x000fe20000011445 */
[----:B------:R-:W-:Y:S02]  /*1b20*/  IMAD R3, R227, R69, RZ ;  /* 0x00000045e3037224 */ /* 0x000fe400078e02ff */
[----:B------:R-:W-:-:S04]  /*1b30*/  IMAD.WIDE.U32 R68, R69, R228, R234 ;  /* 0x000000e445447225 */ /* 0x000fc800078e00ea */
[----:B------:R-:W-:Y:S01]  /*1b40*/  IMAD R3, R64, R228, R3 ;  /* 0x000000e440037224 */ /* 0x000fe200078e0203 */
[----:B------:R-:W-:Y:S01]  /*1b50*/  LEA R70, P2, R68, UR6, 0x1 ;  /* 0x0000000644467c11 */ /* 0x000fe2000f8408ff */
[----:B------:R-:W-:Y:S02]  /*1b60*/  IMAD.SHL.U32 R64, R108, 0x20, RZ ;  /* 0x000000206c407824 */ /* 0x000fe400078e00ff */
[----:B------:R-:W-:-:S03]  /*1b70*/  IMAD.IADD R3, R69, 0x1, R3 ;  /* 0x0000000145037824 */ /* 0x000fc600078e0203 */
[----:B------:R-:W-:Y:S02]  /*1b80*/  LEA R72, P1, R64, R70, 0x1 ;  /* 0x0000004640487211 */ /* 0x000fe400078208ff */
[----:B------:R-:W-:-:S04]  /*1b90*/  LEA.HI.X R71, R68, UR7, R3, 0x1, P2 ;  /* 0x0000000744477c11 */ /* 0x000fc800090f0c03 */
[----:B------:R-:W-:Y:S01]  /*1ba0*/  LEA.HI.X R73, R64, R71, R109, 0x1, P1 ;  /* 0x0000004740497211 */ /* 0x000fe200008f0c6d */
[----:B------:R-:W-:Y:S01]  /*1bb0*/  @!PT LDS RZ, [RZ] ;  /* 0x00000000fffff984 */ /* 0x000fe20000000800 */
[----:B------:R-:W-:Y:S01]  /*1bc0*/  @!PT LDS RZ, [RZ] ;  /* 0x00000000fffff984 */ /* 0x000fe20000000800 */
[----:B------:R-:W-:Y:S01]  /*1bd0*/  @!PT LDS RZ, [RZ] ;  /* 0x00000000fffff984 */ /* 0x000fe20000000800 */
[----:B------:R1:W-:Y:S04]  /*1be0*/  LDGSTS.E.BYPASS.LTC128B.128 [R229+0x6000], desc[UR16][R70.64] ;  /* 0x0600000046e57fae */ /* 0x0003e8000b901d50 */
[----:B------:R1:W-:Y:S04]  /*1bf0*/  LDGSTS.E.BYPASS.LTC128B.128 [R229+0x7000], desc[UR16][R70.64+0x40] ;  /* 0x0700004046e57fae */ /* 0x0003e8000b901d50 */
[----:B------:R1:W-:Y:S04]  /*1c00*/  LDGSTS.E.BYPASS.LTC128B.128 [R229+0x8000], desc[UR16][R70.64+0x80] ;  /* 0x0800008046e57fae */ /* 0x0003e8000b901d50 */
[----:B------:R1:W-:Y:S04]  /*1c10*/  LDGSTS.E.BYPASS.LTC128B.128 [R229+0x6800], desc[UR16][R72.64] ;  /* 0x0680000048e57fae */ /* 0x0003e8000b901d50 */
[----:B------:R1:W-:Y:S04]  /*1c20*/  LDGSTS.E.BYPASS.LTC128B.128 [R229+0x7800], desc[UR16][R72.64+0x40] ;  /* 0x0780004048e57fae */ /* 0x0003e8000b901d50 */
[----:B------:R1:W-:Y:S04]  /*1c30*/  LDGSTS.E.BYPASS.LTC128B.128 [R229+0x8800], desc[UR16][R72.64+0x80] ;  /* 0x0880008048e57fae */ /* 0x0003e8000b901d50 */
[----:B------:R-:W0:Y:S02]  /*1c40*/  LDGDEPBAR ;  /* 0x00000000000079af */ /* 0x000e240000000000 */
.L_x_35:
[----:B------:R-:W-:Y:S01]  /*1c50*/  FMNMX.FTZ R64, R30, R65, !PT ;  /* 0x000000411e407209 */ /* 0x000fe20007810000 */
[----:B------:R-:W-:Y:S01]  /*1c60*/  ULDC UR4, c[0x0][0x2ec] ;  /* 0x0000bb0000047ab9 */ /* 0x000fe20000000800 */
[----:B------:R-:W-:Y:S02]  /*1c70*/  FMNMX.FTZ R68, R16, R67, !PT ;  /* 0x0000004310447209 */ /* 0x000fe40007810000 */
[----:B------:R-:W-:Y:S01]  /*1c80*/  FMNMX.FTZ R3, R31, R64, !PT ;  /* 0x000000401f037209 */ /* 0x000fe20007810000 */
[----:B------:R-:W2:Y:S01]  /*1c90*/  SHFL.BFLY PT, R67, R66, 0x2, 0x1f ;  /* 0x0c401f0042437f89 */ /* 0x000ea200000e0000 */
[----:B------:R-:W-:Y:S02]  /*1ca0*/  FMNMX.FTZ R68, R17, R68, !PT ;  /* 0x0000004411447209 */ /* 0x000fe40007810000 */
[----:B------:R-:W-:Y:S02]  /*1cb0*/  FMNMX.FTZ R64, R22, R3, !PT ;  /* 0x0000000316407209 */ /* 0x000fe40007810000 */
[----:B------:R-:W-:Y:S01]  /*1cc0*/  FMNMX.FTZ R69, R46, R47, !PT ;  /* 0x0000002f2e457209 */ /* 0x000fe20007810000 */
[----:B------:R-:W3:Y:S01]  /*1cd0*/  SHFL.BFLY PT, R3, R68, 0x2, 0x1f ;  /* 0x0c401f0044037f89 */ /* 0x000ee200000e0000 */
[----:B------:R-:W-:-:S02]  /*1ce0*/  FMNMX.FTZ R65, R23, R64, !PT ;  /* 0x0000004017417209 */ /* 0x000fc40007810000 */
[----:B------:R-:W-:Y:S02]  /*1cf0*/  LEA R111, R111, R110, 0x5 ;  /* 0x0000006e6f6f7211 */ /* 0x000fe400078e28ff */
[----:B------:R-:W-:Y:S02]  /*1d00*/  FMNMX.FTZ R64, R26, R65, !PT ;  /* 0x000000411a407209 */ /* 0x000fe40007810000 */
[----:B------:R-:W-:Y:S02]  /*1d10*/  IADD3 R2, R2, R111, RZ ;  /* 0x0000006f02027210 */ /* 0x000fe40007ffe0ff */
[----:B------:R-:W-:Y:S02]  /*1d20*/  FMNMX.FTZ R65, R27, R64, !PT ;  /* 0x000000401b417209 */ /* 0x000fe40007810000 */
[----:B------:R-:W-:Y:S02]  /*1d30*/  LEA R221, R2, UR5, 0x1 ;  /* 0x0000000502dd7c11 */ /* 0x000fe4000f8e08ff */
[----:B------:R-:W-:-:S02]  /*1d40*/  FMNMX.FTZ R64, R18, R65, !PT ;  /* 0x0000004112407209 */ /* 0x000fc40007810000 */
[----:B------:R-:W-:Y:S01]  /*1d50*/  IADD3 R220, R0, R221, RZ ;  /* 0x000000dd00dc7210 */ /* 0x000fe20007ffe0ff */
[----:B------:R-:W-:Y:S01]  /*1d60*/  LDSM.16.MT88.4 R148, [R221+0x9000] ;  /* 0x00900000dd94783b */ /* 0x000fe20000004200 */
[----:B------:R-:W-:Y:S02]  /*1d70*/  FMNMX.FTZ R65, R19, R64, !PT ;  /* 0x0000004013417209 */ /* 0x000fe40007810000 */
[----:B--2---:R-:W-:Y:S01]  /*1d80*/  FMNMX.FTZ R67, R66, R67, !PT ;  /* 0x0000004342437209 */ /* 0x004fe20007810000 */
[----:B------:R-:W-:Y:S01]  /*1d90*/  LDSM.16.MT88.4 R80, [R220+0x9000] ;  /* 0x00900000dc50783b */ /* 0x000fe20000004200 */
[----:B------:R-:W-:Y:S02]  /*1da0*/  FMNMX.FTZ R66, R38, R69, !PT ;  /* 0x0000004526427209 */ /* 0x000fe40007810000 */
[----:B------:R-:W-:Y:S01]  /*1db0*/  LOP3.LUT R184, R184, 0xffffffe0, RZ, 0xc0, !PT ;  /* 0xffffffe0b8b87812 */ /* 0x000fe200078ec0ff */
[----:B------:R-:W2:Y:S01]  /*1dc0*/  SHFL.BFLY PT, R168, R67, 0x1, 0x1f ;  /* 0x0c201f0043a87f89 */ /* 0x000ea200000e0000 */
[----:B---3--:R-:W-:-:S02]  /*1dd0*/  FMNMX.FTZ R3, R68, R3, !PT ;  /* 0x0000000344037209 */ /* 0x008fc40007810000 */
[----:B------:R-:W-:Y:S01]  /*1de0*/  FMNMX.FTZ R69, R39, R66, !PT ;  /* 0x0000004227457209 */ /* 0x000fe20007810000 */
[----:B------:R-:W3:Y:S01]  /*1df0*/  SHFL.BFLY PT, R64, R65, 0x2, 0x1f ;  /* 0x0c401f0041407f89 */ /* 0x000ee200000e0000 */
[----:B------:R-:W-:Y:S02]  /*1e00*/  IADD3 R237, -R184, R183, RZ ;  /* 0x000000b7b8ed7210 */ /* 0x000fe40007ffe1ff */
[----:B------:R-:W-:Y:S01]  /*1e10*/  FMNMX.FTZ R66, R34, R69, !PT ;  /* 0x0000004522427209 */ /* 0x000fe20007810000 */
[----:B------:R-:W4:Y:S03]  /*1e20*/  SHFL.BFLY PT, R166, R3, 0x1, 0x1f ;  /* 0x0c201f0003a67f89 */ /* 0x000f2600000e0000 */
[----:B------:R-:W-:Y:S01]  /*1e30*/  FMNMX.FTZ R69, R35, R66, !PT ;  /* 0x0000004223457209 */ /* 0x000fe20007810000 */
[----:B------:R-:W-:Y:S03]  /*1e40*/  LDSM.16.MT88.4 R96, [R221+0xa000] ;  /* 0x00a00000dd60783b */ /* 0x000fe60000004200 */
[----:B------:R-:W-:Y:S01]  /*1e50*/  FMNMX.FTZ R66, R174, R69, !PT ;  /* 0x00000045ae427209 */ /* 0x000fe20007810000 */
[----:B------:R-:W-:Y:S04]  /*1e60*/  LDSM.16.MT88.4 R108, [R220+0xa000] ;  /* 0x00a00000dc6c783b */ /* 0x000fe80000004200 */
[----:B------:R-:W-:Y:S01]  /*1e70*/  LDSM.16.MT88.4 R120, [R221+0xb000] ;  /* 0x00b00000dd78783b */ /* 0x000fe20000004200 */
[----:B--2---:R-:W-:-:S04]  /*1e80*/  FMNMX.FTZ R168, R67, R168, !PT ;  /* 0x000000a843a87209 */ /* 0x004fc80007810000 */
[C---:B------:R-:W-:Y:S01]  /*1e90*/  FSETP.NEU.FTZ.AND P1, PT, R168.reuse, -INF , PT ;  /* 0xff800000a800780b */ /* 0x040fe20003f3d000 */
[----:B------:R-:W-:Y:S01]  /*1ea0*/  FMUL.FTZ R206, R168, UR4 ;  /* 0x00000004a8ce7c20 */ /* 0x000fe20008410000 */
[----:B---3--:R-:W-:Y:S02]  /*1eb0*/  FMNMX.FTZ R64, R65, R64, !PT ;  /* 0x0000004041407209 */ /* 0x008fe40007810000 */
[----:B----4-:R-:W-:Y:S02]  /*1ec0*/  FMNMX.FTZ R166, R3, R166, !PT ;  /* 0x000000a603a67209 */ /* 0x010fe40007810000 */
[----:B------:R-:W-:Y:S01]  /*1ed0*/  FMNMX.FTZ R3, R175, R66, !PT ;  /* 0x00000042af037209 */ /* 0x000fe20007810000 */
[----:B------:R-:W2:Y:S01]  /*1ee0*/  SHFL.BFLY PT, R165, R64, 0x1, 0x1f ;  /* 0x0c201f0040a57f89 */ /* 0x000ea200000e0000 */
[----:B------:R-:W-:Y:S01]  /*1ef0*/  FSEL R206, R206, RZ, P1 ;  /* 0x000000ffcece7208 */ /* 0x000fe20000800000 */
[----:B------:R-:W-:Y:S01]  /*1f00*/  FMUL.FTZ R205, R166, UR4 ;  /* 0x00000004a6cd7c20 */ /* 0x000fe20008410000 */
[----:B------:R-:W-:-:S02]  /*1f10*/  FMNMX.FTZ R66, R58, R3, !PT ;  /* 0x000000033a427209 */ /* 0x000fc40007810000 */
[----:B------:R-:W-:Y:S01]  /*1f20*/  FSETP.NEU.FTZ.AND P1, PT, R166, -INF , PT ;  /* 0xff800000a600780b */ /* 0x000fe20003f3d000 */
[--C-:B------:R-:W-:Y:S01]  /*1f30*/  FFMA.FTZ R190, R44, UR4, -R206.reuse ;  /* 0x000000042cbe7c23 */ /* 0x100fe200080108ce */
[----:B------:R-:W-:Y:S01]  /*1f40*/  FMNMX.FTZ R3, R59, R66, !PT ;  /* 0x000000423b037209 */ /* 0x000fe20007810000 */
[--C-:B------:R-:W-:Y:S01]  /*1f50*/  FFMA.FTZ R193, R45, UR4, -R206.reuse ;  /* 0x000000042dc17c23 */ /* 0x100fe200080108ce */
[----:B------:R-:W-:Y:S01]  /*1f60*/  FSEL R205, R205, RZ, P1 ;  /* 0x000000ffcdcd7208 */ /* 0x000fe20000800000 */
[--C-:B------:R-:W-:Y:S01]  /*1f70*/  FFMA.FTZ R187, R36, UR4, -R206.reuse ;  /* 0x0000000424bb7c23 */ /* 0x100fe200080108ce */
[----:B------:R-:W-:Y:S01]  /*1f80*/  FMNMX.FTZ R44, R6, R3, !PT ;  /* 0x00000003062c7209 */ /* 0x000fe20007810000 */
[--C-:B------:R-:W-:Y:S01]  /*1f90*/  FFMA.FTZ R178, R37, UR4, -R206.reuse ;  /* 0x0000000425b27c23 */ /* 0x100fe200080108ce */
[----:B------:R-:W-:Y:S01]  /*1fa0*/  MUFU.EX2 R190, R190 ;  /* 0x000000be00be7308 */ /* 0x000fe20000000800 */
[--C-:B------:R-:W-:Y:S01]  /*1fb0*/  FFMA.FTZ R177, R52, UR4, -R205.reuse ;  /* 0x0000000434b17c23 */ /* 0x100fe200080108cd */
[----:B------:R-:W-:Y:S01]  /*1fc0*/  FMNMX.FTZ R3, R7, R44, !PT ;  /* 0x0000002c07037209 */ /* 0x000fe20007810000 */
[--C-:B------:R-:W-:Y:S01]  /*1fd0*/  FFMA.FTZ R170, R53, UR4, -R205.reuse ;  /* 0x0000000435aa7c23 */ /* 0x100fe200080108cd */
[--C-:B------:R-:W-:Y:S01]  /*1fe0*/  FFMA.FTZ R180, R60, UR4, -R205.reuse ;  /* 0x000000043cb47c23 */ /* 0x100fe200080108cd */
[--C-:B------:R-:W-:Y:S01]  /*1ff0*/  FFMA.FTZ R179, R61, UR4, -R205.reuse ;  /* 0x000000043db37c23 */ /* 0x100fe200080108cd */
[----:B------:R-:W-:Y:S01]  /*2000*/  FMNMX.FTZ R44, R50, R3, !PT ;  /* 0x00000003322c7209 */ /* 0x000fe20007810000 */
[--C-:B------:R-:W-:Y:S01]  /*2010*/  FFMA.FTZ R169, R173, UR4, -R206.reuse ;  /* 0x00000004ada97c23 */ /* 0x100fe200080108ce */
[----:B------:R-:W-:Y:S01]  /*2020*/  MUFU.EX2 R177, R177 ;  /* 0x000000b100b17308 */ /* 0x000fe20000000800 */
[--C-:B------:R-:W-:Y:S01]  /*2030*/  FFMA.FTZ R173, R12, UR4, -R205.reuse ;  /* 0x000000040cad7c23 */ /* 0x100fe200080108cd */
[----:B------:R-:W-:Y:S01]  /*2040*/  FMNMX.FTZ R3, R51, R44, !PT ;  /* 0x0000002c33037209 */ /* 0x000fe20007810000 */
[--C-:B------:R-:W-:Y:S01]  /*2050*/  FFMA.FTZ R191, R8, UR4, -R205.reuse ;  /* 0x0000000408bf7c23 */ /* 0x100fe200080108cd */
[----:B--2---:R-:W-:Y:S01]  /*2060*/  FMNMX.FTZ R165, R64, R165, !PT ;  /* 0x000000a540a57209 */ /* 0x004fe20007810000 */
[--C-:B------:R-:W-:Y:S01]  /*2070*/  FFMA.FTZ R192, R9, UR4, -R205.reuse ;  /* 0x0000000409c07c23 */ /* 0x100fe200080108cd */
[----:B------:R-:W-:Y:S01]  /*2080*/  FMNMX.FTZ R44, R42, R3, !PT ;  /* 0x000000032a2c7209 */ /* 0x000fe20007810000 */
[----:B------:R-:W-:Y:S01]  /*2090*/  LDSM.16.MT88.4 R64, [R221+0x9400] ;  /* 0x00940000dd40783b */ /* 0x000fe20000004200 */
[C---:B------:R-:W-:Y:S01]  /*20a0*/  FSETP.NEU.FTZ.AND P1, PT, R165.reuse, -INF , PT ;  /* 0xff800000a500780b */ /* 0x040fe20003f3d000 */
[----:B------:R-:W-:Y:S01]  /*20b0*/  FMUL.FTZ R202, R165, UR4 ;  /* 0x00000004a5ca7c20 */ /* 0x000fe20008410000 */
[----:B------:R-:W-:Y:S01]  /*20c0*/  FMNMX.FTZ R3, R43, R44, !PT ;  /* 0x0000002c2b037209 */ /* 0x000fe20007810000 */
[----:B------:R-:W-:Y:S01]  /*20d0*/  MUFU.EX2 R180, R180 ;  /* 0x000000b400b47308 */ /* 0x000fe20000000800 */
[--C-:B------:R-:W-:Y:S01]  /*20e0*/  FFMA.FTZ R171, R32, UR4, -R206.reuse ;  /* 0x0000000420ab7c23 */ /* 0x100fe200080108ce */
[--C-:B------:R-:W-:Y:S01]  /*20f0*/  FFMA.FTZ R201, R20, UR4, -R205.reuse ;  /* 0x0000000414c97c23 */ /* 0x100fe200080108cd */
[----:B------:R-:W-:Y:S01]  /*2100*/  FSEL R202, R202, RZ, P1 ;  /* 0x000000ffcaca7208 */ /* 0x000fe20000800000 */
[----:B------:R-:W2:Y:S01]  /*2110*/  SHFL.BFLY PT, R44, R3, 0x2, 0x1f ;  /* 0x0c401f00032c7f89 */ /* 0x000ea200000e0000 */
[--C-:B------:R-:W-:Y:S01]  /*2120*/  FFMA.FTZ R204, R21, UR4, -R205.reuse ;  /* 0x0000000415cc7c23 */ /* 0x100fe200080108cd */
[--C-:B------:R-:W-:Y:S01]  /*2130*/  FFMA.FTZ R56, R56, UR4, -R206.reuse ;  /* 0x0000000438387c23 */ /* 0x100fe200080108ce */
[----:B------:R-:W-:Y:S01]  /*2140*/  FFMA.FTZ R57, R57, UR4, -R206 ;  /* 0x0000000439397c23 */ /* 0x000fe200080108ce */
[--C-:B------:R-:W-:Y:S01]  /*2150*/  FFMA.FTZ R176, R54, UR4, -R202.reuse ;  /* 0x0000000436b07c23 */ /* 0x100fe200080108ca */
[--C-:B------:R-:W-:Y:S01]  /*2160*/  FFMA.FTZ R2, R55, UR4, -R202.reuse ;  /* 0x0000000437027c23 */ /* 0x100fe200080108ca */
[--C-:B------:R-:W-:Y:S01]  /*2170*/  FFMA.FTZ R182, R62, UR4, -R202.reuse ;  /* 0x000000043eb67c23 */ /* 0x100fe200080108ca */
[----:B------:R-:W-:Y:S01]  /*2180*/  LDSM.16.MT88.4 R52, [R220+0xb000] ;  /* 0x00b00000dc34783b */ /* 0x000fe20000004200 */
[--C-:B------:R-:W-:Y:S01]  /*2190*/  FFMA.FTZ R185, R63, UR4, -R202.reuse ;  /* 0x000000043fb97c23 */ /* 0x100fe200080108ca */
[----:B------:R-:W3:Y:S01]  /*21a0*/  MUFU.EX2 R179, R179 ;  /* 0x000000b300b37308 */ /* 0x000ee20000000800 */
[--C-:B------:R-:W-:Y:S01]  /*21b0*/  FFMA.FTZ R195, R14, UR4, -R202.reuse ;  /* 0x000000040ec37c23 */ /* 0x100fe200080108ca */
[--C-:B------:R-:W-:Y:S01]  /*21c0*/  FFMA.FTZ R194, R15, UR4, -R202.reuse ;  /* 0x000000040fc27c23 */ /* 0x100fe200080108ca */
[--C-:B------:R-:W-:Y:S01]  /*21d0*/  FFMA.FTZ R196, R10, UR4, -R202.reuse ;  /* 0x000000040ac47c23 */ /* 0x100fe200080108ca */
[--C-:B------:R-:W-:Y:S01]  /*21e0*/  FFMA.FTZ R197, R11, UR4, -R202.reuse ;  /* 0x000000040bc57c23 */ /* 0x100fe200080108ca */
[----:B------:R-:W-:Y:S01]  /*21f0*/  LDSM.16.MT88.4 R60, [R220+0xb400] ;  /* 0x00b40000dc3c783b */ /* 0x000fe20000004200 */
[----:B------:R-:W-:Y:S01]  /*2200*/  FFMA.FTZ R203, R30, UR4, -R202 ;  /* 0x000000041ecb7c23 */ /* 0x000fe200080108ca */
[--C-:B------:R-:W-:Y:S01]  /*2210*/  FFMA.FTZ R243, R41, UR4, -R206.reuse ;  /* 0x0000000429f37c23 */ /* 0x100fe200080108ce */
[----:B------:R-:W4:Y:S01]  /*2220*/  MUFU.EX2 R170, R170 ;  /* 0x000000aa00aa7308 */ /* 0x000f220000000800 */
[----:B------:R-:W-:Y:S01]  /*2230*/  LDSM.16.MT88.4 R8, [R220+0xa400] ;  /* 0x00a40000dc08783b */ /* 0x000fe20000004200 */
[----:B------:R-:W-:Y:S01]  /*2240*/  FFMA.FTZ R241, R17, UR4, -R205 ;  /* 0x0000000411f17c23 */ /* 0x000fe200080108cd */
[--C-:B------:R-:W-:Y:S01]  /*2250*/  FFMA.FTZ R48, R48, UR4, -R206.reuse ;  /* 0x0000000430307c23 */ /* 0x100fe200080108ce */
[--C-:B------:R-:W-:Y:S01]  /*2260*/  FFMA.FTZ R49, R49, UR4, -R206.reuse ;  /* 0x0000000431317c23 */ /* 0x100fe200080108ce */
[----:B------:R-:W-:Y:S01]  /*2270*/  FFMA.FTZ R40, R40, UR4, -R206 ;  /* 0x0000000428287c23 */ /* 0x000fe200080108ce */
[----:B--2---:R-:W-:-:S02]  /*2280*/  FMNMX.FTZ R0, R3, R44, !PT ;  /* 0x0000002c03007209 */ /* 0x004fc40007810000 */
[----:B------:R-:W-:Y:S01]  /*2290*/  MUFU.EX2 R182, R182 ;  /* 0x000000b600b67308 */ /* 0x000fe20000000800 */
[----:B---3--:R-:W-:Y:S01]  /*22a0*/  F2FP.F16.F32.PACK_AB R132, R179, R180 ;  /* 0x000000b4b384723e */ /* 0x008fe200000000ff */
[----:B------:R-:W-:Y:S01]  /*22b0*/  FADD.FTZ R180, R180, R179 ;  /* 0x000000b3b4b47221 */ /* 0x000fe20000010000 */
[----:B------:R-:W2:Y:S05]  /*22c0*/  SHFL.BFLY PT, R167, R0, 0x1, 0x1f ;  /* 0x0c201f0000a77f89 */ /* 0x000eaa00000e0000 */
[----:B------:R-:W3:Y:S01]  /*22d0*/  MUFU.EX2 R185, R185 ;  /* 0x000000b900b97308 */ /* 0x000ee20000000800 */
[----:B----4-:R-:W-:Y:S01]  /*22e0*/  F2FP.F16.F32.PACK_AB R134, R170, R177 ;  /* 0x000000b1aa86723e */ /* 0x010fe200000000ff */
[----:B------:R-:W-:-:S04]  /*22f0*/  FADD.FTZ R177, R177, R180 ;  /* 0x000000b4b1b17221 */ /* 0x000fc80000010000 */
[----:B------:R-:W-:Y:S02]  /*2300*/  FADD.FTZ R170, R170, R177 ;  /* 0x000000b1aaaa7221 */ /* 0x000fe40000010000 */
[----:B------:R-:W-:Y:S08]  /*2310*/  MUFU.EX2 R176, R176 ;  /* 0x000000b000b07308 */ /* 0x000ff00000000800 */
[----:B------:R4:W5:Y:S01]  /*2320*/  MUFU.EX2 R3, R2 ;  /* 0x0000000200037308 */ /* 0x0009620000000800 */
[----:B---3--:R-:W-:Y:S01]  /*2330*/  F2FP.F16.F32.PACK_AB R133, R185, R182 ;  /* 0x000000b6b985723e */ /* 0x008fe200000000ff */
[----:B------:R-:W-:Y:S01]  /*2340*/  FADD.FTZ R185, R182, R185 ;  /* 0x000000b9b6b97221 */ /* 0x000fe20000010000 */
[----:B--2---:R-:W-:Y:S01]  /*2350*/  FMNMX.FTZ R167, R0, R167, !PT ;  /* 0x000000a700a77209 */ /* 0x004fe20007810000 */
[----:B------:R-:W-:-:S03]  /*2360*/  FFMA.FTZ R0, R33, UR4, -R206 ;  /* 0x0000000421007c23 */ /* 0x000fc600080108ce */
[C---:B------:R-:W-:Y:S01]  /*2370*/  FSETP.NEU.FTZ.AND P1, PT, R167.reuse, -INF , PT ;  /* 0xff800000a700780b */ /* 0x040fe20003f3d000 */
[----:B------:R-:W-:Y:S01]  /*2380*/  FMUL.FTZ R200, R167, UR4 ;  /* 0x00000004a7c87c20 */ /* 0x000fe20008410000 */
[----:B------:R-:W2:Y:S04]  /*2390*/  MUFU.EX2 R193, R193 ;  /* 0x000000c100c17308 */ /* 0x000ea80000000800 */
[----:B------:R-:W-:Y:S01]  /*23a0*/  FSEL R200, R200, RZ, P1 ;  /* 0x000000ffc8c87208 */ /* 0x000fe20000800000 */
[----:B----4-:R-:W-:-:S03]  /*23b0*/  FFMA.FTZ R2, R172, UR4, -R206 ;  /* 0x00000004ac027c23 */ /* 0x010fc600080108ce */
[----:B------:R-:W-:Y:S01]  /*23c0*/  MUFU.EX2 R187, R187 ;  /* 0x000000bb00bb7308 */ /* 0x000fe20000000800 */
[--C-:B------:R-:W-:Y:S01]  /*23d0*/  FFMA.FTZ R189, R46, UR4, -R200.reuse ;  /* 0x000000042ebd7c23 */ /* 0x100fe200080108c8 */
[--C-:B------:R-:W-:Y:S01]  /*23e0*/  FFMA.FTZ R188, R47, UR4, -R200.reuse ;  /* 0x000000042fbc7c23 */ /* 0x100fe200080108c8 */
[--C-:B------:R-:W-:Y:S01]  /*23f0*/  FFMA.FTZ R186, R38, UR4, -R200.reuse ;  /* 0x0000000426ba7c23 */ /* 0x100fe200080108c8 */
[--C-:B------:R-:W-:Y:S01]  /*2400*/  FFMA.FTZ R181, R39, UR4, -R200.reuse ;  /* 0x0000000427b57c23 */ /* 0x100fe200080108c8 */
[----:B------:R-:W-:Y:S01]  /*2410*/  FFMA.FTZ R172, R13, UR4, -R205 ;  /* 0x000000040dac7c23 */ /* 0x000fe200080108cd */
[----:B------:R-:W3:Y:S01]  /*2420*/  LDSM.16.MT88.4 R44, [R220+0x9400] ;  /* 0x00940000dc2c783b */ /* 0x000ee20000004200 */
[----:B-----5:R-:W-:Y:S01]  /*2430*/  F2FP.F16.F32.PACK_AB R135, R3, R176 ;  /* 0x000000b00387723e */ /* 0x020fe200000000ff */
[----:B------:R-:W4:Y:S01]  /*2440*/  MUFU.EX2 R178, R178 ;  /* 0x000000b200b27308 */ /* 0x000f220000000800 */
[----:B--2---:R-:W-:Y:S01]  /*2450*/  F2FP.F16.F32.PACK_AB R128, R193, R190 ;  /* 0x000000bec180723e */ /* 0x004fe200000000ff */
[----:B------:R-:W2:Y:S01]  /*2460*/  LDSM.16.MT88.4 R12, [R221+0xa400] ;  /* 0x00a40000dd0c783b */ /* 0x000ea20000004200 */
[--C-:B------:R-:W-:Y:S01]  /*2470*/  FFMA.FTZ R198, R34, UR4, -R200.reuse ;  /* 0x0000000422c67c23 */ /* 0x100fe200080108c8 */
[--C-:B------:R-:W-:Y:S01]  /*2480*/  FFMA.FTZ R199, R35, UR4, -R200.reuse ;  /* 0x0000000423c77c23 */ /* 0x100fe200080108c8 */
[--C-:B------:R-:W-:Y:S01]  /*2490*/  FFMA.FTZ R174, R174, UR4, -R200.reuse ;  /* 0x00000004aeae7c23 */ /* 0x100fe200080108c8 */
[----:B------:R-:W5:Y:S01]  /*24a0*/  LDSM.16.MT88.4 R36, [R221+0xb400] ;  /* 0x00b40000dd24783b */ /* 0x000f620000004200 */
[--C-:B------:R-:W-:Y:S01]  /*24b0*/  FFMA.FTZ R175, R175, UR4, -R200.reuse ;  /* 0x00000004afaf7c23 */ /* 0x100fe200080108c8 */
[----:B------:R-:W-:Y:S01]  /*24c0*/  MUFU.EX2 R189, R189 ;  /* 0x000000bd00bd7308 */ /* 0x000fe20000000800 */
[C---:B------:R-:W-:Y:S01]  /*24d0*/  HMMA.16816.F32 R156, R132.reuse, R148, RZ ;  /* 0x00000094849c723c */ /* 0x040fe200000018ff */
[----:B------:R-:W-:Y:S01]  /*24e0*/  FADD.FTZ R190, R190, R193 ;  /* 0x000000c1bebe7221 */ /* 0x000fe20000010000 */
[----:B------:R-:W-:Y:S01]  /*24f0*/  FADD.FTZ R176, R176, R185 ;  /* 0x000000b9b0b07221 */ /* 0x000fe20000010000 */
[----:B------:R-:W-:Y:S01]  /*2500*/  FFMA.FTZ R41, R50, UR4, -R200 ;  /* 0x0000000432297c23 */ /* 0x000fe200080108c8 */
[----:B------:R-:W-:Y:S01]  /*2510*/  FFMA.FTZ R50, R27, UR4, -R202 ;  /* 0x000000041b327c23 */ /* 0x000fe200080108ca */
[----:B------:R-:W-:Y:S01]  /*2520*/  FFMA.FTZ R42, R42, UR4, -R200 ;  /* 0x000000042a2a7c23 */ /* 0x000fe200080108c8 */
[----:B------:R-:W-:Y:S01]  /*2530*/  HMMA.16816.F32 R152, R132, R150, RZ ;  /* 0x000000968498723c */ /* 0x000fe200000018ff */
[----:B------:R-:W3:Y:S01]  /*2540*/  MUFU.EX2 R188, R188 ;  /* 0x000000bc00bc7308 */ /* 0x000ee20000000800 */
[----:B----4-:R-:W-:Y:S01]  /*2550*/  F2FP.F16.F32.PACK_AB R130, R178, R187 ;  /* 0x000000bbb282723e */ /* 0x010fe200000000ff */
[----:B------:R-:W-:Y:S01]  /*2560*/  FADD.FTZ R187, R187, R190 ;  /* 0x000000bebbbb7221 */ /* 0x000fe20000010000 */
[----:B------:R-:W-:-:S02]  /*2570*/  FADD.FTZ R176, R3, R176 ;  /* 0x000000b003b07221 */ /* 0x000fc40000010000 */
[C---:B-1----:R-:W-:Y:S01]  /*2580*/  HMMA.16816.F32 R72, R132.reuse, R80, RZ ;  /* 0x000000508448723c */ /* 0x042fe200000018ff */
[----:B------:R-:W-:Y:S02]  /*2590*/  FADD.FTZ R178, R178, R187 ;  /* 0x000000bbb2b27221 */ /* 0x000fe40000010000 */
[----:B------:R-:W-:Y:S03]  /*25a0*/  MUFU.EX2 R186, R186 ;  /* 0x000000ba00ba7308 */ /* 0x000fe60000000800 */
[C---:B------:R-:W-:Y:S05]  /*25b0*/  HMMA.16816.F32 R88, R132.reuse, R96, RZ ;  /* 0x000000608458723c */ /* 0x040fea00000018ff */
[----:B------:R-:W1:Y:S01]  /*25c0*/  MUFU.EX2 R181, R181 ;  /* 0x000000b500b57308 */ /* 0x000e620000000800 */
[----:B---3--:R-:W-:Y:S01]  /*25d0*/  F2FP.F16.F32.PACK_AB R129, R188, R189 ;  /* 0x000000bdbc81723e */ /* 0x008fe200000000ff */
[----:B------:R-:W-:Y:S01]  /*25e0*/  HMMA.16816.F32 R100, R132, R108, RZ ;  /* 0x0000006c8464723c */ /* 0x000fe200000018ff */
[----:B------:R-:W-:-:S05]  /*25f0*/  FADD.FTZ R189, R189, R188 ;  /* 0x000000bcbdbd7221 */ /* 0x000fca0000010000 */
[----:B------:R-:W-:Y:S01]  /*2600*/  MUFU.EX2 R171, R171 ;  /* 0x000000ab00ab7308 */ /* 0x000fe20000000800 */
[C---:B------:R-:W-:Y:S06]  /*2610*/  HMMA.16816.F32 R112, R132.reuse, R120, RZ ;  /* 0x000000788470723c */ /* 0x040fec00000018ff */
[----:B------:R-:W-:Y:S01]  /*2620*/  HMMA.16816.F32 R124, R132, R52, RZ ;  /* 0x00000034847c723c */ /* 0x000fe200000018ff */
[----:B------:R-:W-:Y:S01]  /*2630*/  MUFU.EX2 R0, R0 ;  /* 0x0000000000007308 */ /* 0x000fe20000000800 */
[----:B-1----:R-:W-:Y:S01]  /*2640*/  F2FP.F16.F32.PACK_AB R131, R181, R186 ;  /* 0x000000bab583723e */ /* 0x002fe200000000ff */
[----:B------:R-:W-:-:S03]  /*2650*/  FADD.FTZ R186, R186, R189 ;  /* 0x000000bdbaba7221 */ /* 0x000fc60000010000 */
[----:B------:R-:W-:Y:S01]  /*2660*/  HMMA.16816.F32 R76, R132, R82, RZ ;  /* 0x00000052844c723c */ /* 0x000fe200000018ff */
[----:B------:R-:W-:Y:S02]  /*2670*/  FADD.FTZ R181, R181, R186 ;  /* 0x000000bab5b57221 */ /* 0x000fe40000010000 */
[----:B------:R-:W-:Y:S03]  /*2680*/  MUFU.EX2 R2, R2 ;  /* 0x0000000200027308 */ /* 0x000fe60000000800 */
[----:B------:R-:W-:Y:S05]  /*2690*/  HMMA.16816.F32 R160, R128, R148, RZ ;  /* 0x0000009480a0723c */ /* 0x000fea00000018ff */
[----:B------:R-:W-:Y:S01]  /*26a0*/  MUFU.EX2 R169, R169 ;  /* 0x000000a900a97308 */ /* 0x000fe20000000800 */
[C---:B------:R-:W-:Y:S06]  /*26b0*/  HMMA.16816.F32 R92, R132.reuse, R98, RZ ;  /* 0x00000062845c723c */ /* 0x040fec00000018ff */
[C---:B------:R-:W-:Y:S01]  /*26c0*/  HMMA.16816.F32 R104, R132.reuse, R110, RZ ;  /* 0x0000006e8468723c */ /* 0x040fe200000018ff */
[----:B------:R-:W-:Y:S05]  /*26d0*/  MUFU.EX2 R173, R173 ;  /* 0x000000ad00ad7308 */ /* 0x000fea0000000800 */
[----:B------:R-:W-:Y:S03]  /*26e0*/  HMMA.16816.F32 R116, R132, R122, RZ ;  /* 0x0000007a8474723c */ /* 0x000fe600000018ff */
[----:B------:R-:W1:Y:S03]  /*26f0*/  MUFU.EX2 R172, R172 ;  /* 0x000000ac00ac7308 */ /* 0x000e660000000800 */
[C---:B------:R-:W-:Y:S05]  /*2700*/  HMMA.16816.F32 R148, R128.reuse, R150, RZ ;  /* 0x000000968094723c */ /* 0x040fea00000018ff */
[----:B------:R-:W-:Y:S01]  /*2710*/  MUFU.EX2 R191, R191 ;  /* 0x000000bf00bf7308 */ /* 0x000fe20000000800 */
[C---:B------:R-:W-:Y:S06]  /*2720*/  HMMA.16816.F32 R84, R128.reuse, R96, RZ ;  /* 0x000000608054723c */ /* 0x040fec00000018ff */
[----:B------:R-:W-:Y:S01]  /*2730*/  HMMA.16816.F32 R144, R128, R108, RZ ;  /* 0x0000006c8090723c */ /* 0x000fe200000018ff */
[----:B------:R-:W3:Y:S01]  /*2740*/  MUFU.EX2 R192, R192 ;  /* 0x000000c000c07308 */ /* 0x000ee20000000800 */
[----:B-1----:R-:W-:Y:S01]  /*2750*/  F2FP.F16.F32.PACK_AB R32, R172, R173 ;  /* 0x000000adac20723e */ /* 0x002fe200000000ff */
[----:B------:R-:W-:-:S03]  /*2760*/  FADD.FTZ R173, R173, R170 ;  /* 0x000000aaadad7221 */ /* 0x000fc60000010000 */
[C---:B------:R-:W-:Y:S01]  /*2770*/  HMMA.16816.F32 R140, R128.reuse, R120, RZ ;  /* 0x00000078808c723c */ /* 0x040fe200000018ff */
[----:B------:R-:W-:Y:S02]  /*2780*/  FADD.FTZ R172, R172, R173 ;  /* 0x000000adacac7221 */ /* 0x000fe40000010000 */
[----:B------:R-:W-:Y:S03]  /*2790*/  MUFU.EX2 R195, R195 ;  /* 0x000000c300c37308 */ /* 0x000fe60000000800 */
[----:B------:R-:W-:Y:S05]  /*27a0*/  HMMA.16816.F32 R136, R128, R52, RZ ;  /* 0x000000348088723c */ /* 0x000fea00000018ff */
[----:B------:R-:W1:Y:S01]  /*27b0*/  MUFU.EX2 R194, R194 ;  /* 0x000000c200c27308 */ /* 0x000e620000000800 */
[----:B------:R-:W-:Y:S01]  /*27c0*/  HMMA.16816.F32 R132, R132, R54, RZ ;  /* 0x000000368484723c */ /* 0x000fe200000018ff */
[----:B---3--:R-:W-:Y:S01]  /*27d0*/  F2FP.F16.F32.PACK_AB R34, R192, R191 ;  /* 0x000000bfc022723e */ /* 0x008fe200000000ff */
[----:B------:R-:W-:Y:S01]  /*27e0*/  FADD.FTZ R191, R191, R172 ;  /* 0x000000acbfbf7221 */ /* 0x000fe20000010000 */
[----:B------:R-:W-:Y:S01]  /*27f0*/  F2FP.F16.F32.PACK_AB R52, R0, R171 ;  /* 0x000000ab0034723e */ /* 0x000fe200000000ff */
[----:B------:R-:W-:-:S02]  /*2800*/  FADD.FTZ R171, R171, R178 ;  /* 0x000000b2abab7221 */ /* 0x000fc40000010000 */
[----:B------:R-:W-:Y:S01]  /*2810*/  HMMA.16816.F32 R96, R128, R98, RZ ;  /* 0x000000628060723c */ /* 0x000fe200000018ff */
[----:B------:R-:W-:Y:S01]  /*2820*/  MUFU.EX2 R196, R196 ;  /* 0x000000c400c47308 */ /* 0x000fe20000000800 */
[----:B------:R-:W-:Y:S01]  /*2830*/  FADD.FTZ R171, R0, R171 ;  /* 0x000000ab00ab7221 */ /* 0x000fe20000010000 */
[----:B------:R-:W-:-:S03]  /*2840*/  FADD.FTZ R191, R192, R191 ;  /* 0x000000bfc0bf7221 */ /* 0x000fc60000010000 */
[C---:B------:R-:W-:Y:S03]  /*2850*/  HMMA.16816.F32 R108, R128.reuse, R110, RZ ;  /* 0x0000006e806c723c */ /* 0x040fe600000018ff */
[----:B------:R-:W3:Y:S01]  /*2860*/  MUFU.EX2 R197, R197 ;  /* 0x000000c500c57308 */ /* 0x000ee20000000800 */
[C---:B-1----:R-:W-:Y:S01]  /*2870*/  F2FP.F16.F32.PACK_AB R33, R194.reuse, R195 ;  /* 0x000000c3c221723e */ /* 0x042fe200000000ff */
[----:B------:R-:W-:Y:S01]  /*2880*/  FADD.FTZ R195, R195, R176 ;  /* 0x000000b0c3c37221 */ /* 0x000fe20000010000 */
[C---:B------:R-:W-:Y:S03]  /*2890*/  HMMA.16816.F32 R120, R128.reuse, R122, RZ ;  /* 0x0000007a8078723c */ /* 0x040fe600000018ff */
[----:B------:R-:W-:Y:S02]  /*28a0*/  FADD.FTZ R195, R194, R195 ;  /* 0x000000c3c2c37221 */ /* 0x000fe40000010000 */
[----:B------:R-:W-:Y:S01]  /*28b0*/  MUFU.EX2 R198, R198 ;  /* 0x000000c600c67308 */ /* 0x000fe20000000800 */
[C---:B------:R-:W-:Y:S06]  /*28c0*/  HMMA.16816.F32 R68, R128.reuse, R80, RZ ;  /* 0x000000508044723c */ /* 0x040fec00000018ff */
[----:B------:R-:W-:Y:S01]  /*28d0*/  HMMA.16816.F32 R80, R128, R82, RZ ;  /* 0x000000528050723c */ /* 0x000fe200000018ff */
[----:B------:R-:W1:Y:S01]  /*28e0*/  MUFU.EX2 R199, R199 ;  /* 0x000000c700c77308 */ /* 0x000e620000000800 */
[----:B---3--:R-:W-:Y:S01]  /*28f0*/  F2FP.F16.F32.PACK_AB R35, R197, R196 ;  /* 0x000000c4c523723e */ /* 0x008fe200000000ff */
[----:B------:R-:W-:-:S03]  /*2900*/  FADD.FTZ R196, R196, R195 ;  /* 0x000000c3c4c47221 */ /* 0x000fc60000010000 */
[----:B------:R-:W-:Y:S01]  /*2910*/  HMMA.16816.F32 R128, R128, R54, RZ ;  /* 0x000000368080723c */ /* 0x000fe200000018ff */
[----:B------:R-:W-:Y:S02]  /*2920*/  FADD.FTZ R196, R197, R196 ;  /* 0x000000c4c5c47221 */ /* 0x000fe40000010000 */
[----:B------:R-:W-:Y:S03]  /*2930*/  MUFU.EX2 R174, R174 ;  /* 0x000000ae00ae7308 */ /* 0x000fe60000000800 */
[----:B------:R-:W-:Y:S01]  /*2940*/  HMMA.16816.F32 R156, R32, R64, R156 ;  /* 0x00000040209c723c */ /* 0x000fe2000000189c */
[----:B------:R-:W-:Y:S01]  /*2950*/  F2FP.F16.F32.PACK_AB R54, R169, R2 ;  /* 0x00000002a936723e */ /* 0x000fe200000000ff */
[----:B------:R-:W-:-:S03]  /*2960*/  FADD.FTZ R2, R2, R171 ;  /* 0x000000ab02027221 */ /* 0x000fc60000010000 */
[----:B------:R-:W3:Y:S01]  /*2970*/  MUFU.EX2 R175, R175 ;  /* 0x000000af00af7308 */ /* 0x000ee20000000800 */
[----:B-1----:R-:W-:Y:S01]  /*2980*/  F2FP.F16.F32.PACK_AB R53, R199, R198 ;  /* 0x000000c6c735723e */ /* 0x002fe200000000ff */
[----:B------:R-:W-:Y:S01]  /*2990*/  HMMA.16816.F32 R124, R32, R60, R124 ;  /* 0x0000003c207c723c */ /* 0x000fe2000000187c */
[----:B------:R-:W-:Y:S01]  /*29a0*/  FADD.FTZ R198, R198, R181 ;  /* 0x000000b5c6c67221 */ /* 0x000fe20000010000 */
[----:B------:R-:W-:-:S03]  /*29b0*/  FADD.FTZ R169, R169, R2 ;  /* 0x00000002a9a97221 */ /* 0x000fc60000010000 */
[----:B------:R-:W-:Y:S01]  /*29c0*/  FADD.FTZ R199, R199, R198 ;  /* 0x000000c6c7c77221 */ /* 0x000fe20000010000 */
[C---:B------:R-:W-:Y:S01]  /*29d0*/  HMMA.16816.F32 R152, R32.reuse, R66, R152 ;  /* 0x000000422098723c */ /* 0x040fe20000001898 */
[----:B------:R-:W-:Y:S05]  /*29e0*/  MUFU.EX2 R201, R201 ;  /* 0x000000c900c97308 */ /* 0x000fea0000000800 */
[----:B------:R-:W-:Y:S01]  /*29f0*/  HMMA.16816.F32 R72, R32, R44, R72 ;  /* 0x0000002c2048723c */ /* 0x000fe20000001848 */
[----:B---3--:R-:W-:Y:S02]  /*2a00*/  F2FP.F16.F32.PACK_AB R55, R175, R174 ;  /* 0x000000aeaf37723e */ /* 0x008fe400000000ff */
[----:B------:R-:W-:Y:S01]  /*2a10*/  MUFU.EX2 R204, R204 ;  /* 0x000000cc00cc7308 */ /* 0x000fe20000000800 */
[----:B------:R-:W-:-:S02]  /*2a20*/  FADD.FTZ R174, R174, R199 ;  /* 0x000000c7aeae7221 */ /* 0x000fc40000010000 */
[----:B--2---:R-:W-:Y:S02]  /*2a30*/  HMMA.16816.F32 R88, R32, R12, R88 ;  /* 0x0000000c2058723c */ /* 0x004fe40000001858 */
[----:B------:R-:W-:-:S04]  /*2a40*/  FADD.FTZ R174, R175, R174 ;  /* 0x000000aeafae7221 */ /* 0x000fc80000010000 */
[C---:B------:R-:W-:Y:S01]  /*2a50*/  HMMA.16816.F32 R160, R52.reuse, R64, R160 ;  /* 0x0000004034a0723c */ /* 0x040fe200000018a0 */
[----:B------:R-:W-:Y:S05]  /*2a60*/  MUFU.EX2 R203, R203 ;  /* 0x000000cb00cb7308 */ /* 0x000fea0000000800 */
[C---:B------:R-:W-:Y:S01]  /*2a70*/  HMMA.16816.F32 R136, R52.reuse, R60, R136 ;  /* 0x0000003c3488723c */ /* 0x040fe20000001888 */
[--C-:B------:R-:W-:Y:S01]  /*2a80*/  FFMA.FTZ R64, R28, UR4, -R205.reuse ;  /* 0x000000041c407c23 */ /* 0x100fe200080108cd */
[----:B------:R-:W-:Y:S01]  /*2a90*/  FFMA.FTZ R65, R29, UR4, -R205 ;  /* 0x000000041d417c23 */ /* 0x000fe200080108cd */
[----:B------:R-:W-:Y:S03]  /*2aa0*/  MUFU.EX2 R56, R56 ;  /* 0x0000003800387308 */ /* 0x000fe60000000800 */
[----:B------:R-:W-:Y:S01]  /*2ab0*/  HMMA.16816.F32 R148, R52, R66, R148 ;  /* 0x000000423494723c */ /* 0x000fe20000001894 */
[--C-:B------:R-:W-:Y:S01]  /*2ac0*/  FFMA.FTZ R60, R31, UR4, -R202.reuse ;  /* 0x000000041f3c7c23 */ /* 0x100fe200080108ca */
[--C-:B------:R-:W-:Y:S01]  /*2ad0*/  FFMA.FTZ R61, R22, UR4, -R202.reuse ;  /* 0x00000004163d7c23 */ /* 0x100fe200080108ca */
[----:B------:R-:W-:Y:S02]  /*2ae0*/  LDSM.16.MT88.4 R28, [R220+0x9800] ;  /* 0x00980000dc1c783b */ /* 0x000fe40000004200 */
[----:B------:R-:W-:Y:S01]  /*2af0*/  MUFU.EX2 R64, R64 ;  /* 0x0000004000407308 */ /* 0x000fe20000000800 */
[C---:B------:R-:W-:Y:S01]  /*2b00*/  HMMA.16816.F32 R100, R32.reuse, R8, R100 ;  /* 0x000000082064723c */ /* 0x040fe20000001864 */
[----:B------:R-:W-:Y:S01]  /*2b10*/  FFMA.FTZ R66, R23, UR4, -R202 ;  /* 0x0000000417427c23 */ /* 0x000fe200080108ca */
[----:B------:R-:W-:Y:S01]  /*2b20*/  FFMA.FTZ R67, R4, UR4, -R206 ;  /* 0x0000000404437c23 */ /* 0x000fe200080108ce */
[----:B------:R-:W-:Y:S03]  /*2b30*/  LDSM.16.MT88.4 R20, [R221+0xa800] ;  /* 0x00a80000dd14783b */ /* 0x000fe60000004200 */
[C---:B-----5:R-:W-:Y:S01]  /*2b40*/  HMMA.16816.F32 R112, R32.reuse, R36, R112 ;  /* 0x000000242070723c */ /* 0x060fe20000001870 */
[----:B------:R-:W-:Y:S05]  /*2b50*/  MUFU.EX2 R65, R65 ;  /* 0x0000004100417308 */ /* 0x000fea0000000800 */
[C---:B------:R-:W-:Y:S03]  /*2b60*/  HMMA.16816.F32 R76, R32.reuse, R46, R76 ;  /* 0x0000002e204c723c */ /* 0x040fe6000000184c */
[----:B------:R-:W-:Y:S03]  /*2b70*/  MUFU.EX2 R60, R60 ;  /* 0x0000003c003c7308 */ /* 0x000fe60000000800 */
[C---:B------:R-:W-:Y:S05]  /*2b80*/  HMMA.16816.F32 R92, R32.reuse, R14, R92 ;  /* 0x0000000e205c723c */ /* 0x040fea000000185c */
[----:B------:R-:W-:Y:S01]  /*2b90*/  MUFU.EX2 R61, R61 ;  /* 0x0000003d003d7308 */ /* 0x000fe20000000800 */
[C---:B------:R-:W-:Y:S06]  /*2ba0*/  HMMA.16816.F32 R104, R32.reuse, R10, R104 ;  /* 0x0000000a2068723c */ /* 0x040fec0000001868 */
[C---:B------:R-:W-:Y:S01]  /*2bb0*/  HMMA.16816.F32 R116, R32.reuse, R38, R116 ;  /* 0x000000262074723c */ /* 0x040fe20000001874 */
[----:B------:R-:W-:Y:S05]  /*2bc0*/  MUFU.EX2 R66, R66 ;  /* 0x0000004200427308 */ /* 0x000fea0000000800 */
[----:B------:R-:W-:Y:S01]  /*2bd0*/  HMMA.16816.F32 R132, R32, R62, R132 ;  /* 0x0000003e2084723c */ /* 0x000fe20000001884 */
[----:B------:R-:W1:Y:S02]  /*2be0*/  LDSM.16.MT88.4 R32, [R221+0x9800] ;  /* 0x00980000dd20783b */ /* 0x000e640000004200 */
[----:B------:R-:W2:Y:S03]  /*2bf0*/  MUFU.EX2 R57, R57 ;  /* 0x0000003900397308 */ /* 0x000ea60000000800 */
[C---:B------:R-:W-:Y:S05]  /*2c00*/  HMMA.16816.F32 R84, R52.reuse, R12, R84 ;  /* 0x0000000c3454723c */ /* 0x040fea0000001854 */
[----:B------:R-:W-:Y:S01]  /*2c10*/  MUFU.EX2 R67, R67 ;  /* 0x0000004300437308 */ /* 0x000fe20000000800 */
[C---:B------:R-:W-:Y:S06]  /*2c20*/  HMMA.16816.F32 R144, R52.reuse, R8, R144 ;  /* 0x000000083490723c */ /* 0x040fec0000001890 */
[----:B------:R-:W-:Y:S01]  /*2c30*/  HMMA.16816.F32 R140, R52, R36, R140 ;  /* 0x00000024348c723c */ /* 0x000fe2000000188c */
[----:B------:R-:W-:Y:S01]  /*2c40*/  MUFU.EX2 R48, R48 ;  /* 0x0000003000307308 */ /* 0x000fe20000000800 */
[----:B--2---:R-:W-:Y:S01]  /*2c50*/  F2FP.F16.F32.PACK_AB R4, R57, R56 ;  /* 0x000000383904723e */ /* 0x004fe200000000ff */
[----:B------:R-:W-:-:S03]  /*2c60*/  FADD.FTZ R56, R56, R169 ;  /* 0x000000a938387221 */ /* 0x000fc60000010000 */
[C---:B------:R-:W-:Y:S01]  /*2c70*/  HMMA.16816.F32 R96, R52.reuse, R14, R96 ;  /* 0x0000000e3460723c */ /* 0x040fe20000001860 */
[----:B------:R-:W2:Y:S01]  /*2c80*/  LDSM.16.MT88.4 R12, [R220+0xa800] ;  /* 0x00a80000dc0c783b */ /* 0x000ea20000004200 */
[----:B------:R-:W-:Y:S01]  /*2c90*/  FADD.FTZ R56, R57, R56 ;  /* 0x0000003839387221 */ /* 0x000fe20000010000 */
[----:B------:R-:W-:Y:S03]  /*2ca0*/  MUFU.EX2 R49, R49 ;  /* 0x0000003100317308 */ /* 0x000fe60000000800 */
[C---:B------:R-:W-:Y:S01]  /*2cb0*/  HMMA.16816.F32 R108, R52.reuse, R10, R108 ;  /* 0x0000000a346c723c */ /* 0x040fe2000000186c */
[----:B------:R-:W3:Y:S04]  /*2cc0*/  LDSM.16.MT88.4 R8, [R221+0xb800] ;  /* 0x00b80000dd08783b */ /* 0x000ee80000004200 */
[----:B------:R-:W-:Y:S01]  /*2cd0*/  MUFU.EX2 R41, R41 ;  /* 0x0000002900297308 */ /* 0x000fe20000000800 */
[C---:B------:R-:W-:Y:S01]  /*2ce0*/  HMMA.16816.F32 R120, R52.reuse, R38, R120 ;  /* 0x000000263478723c */ /* 0x040fe20000001878 */
[----:B------:R-:W4:Y:S05]  /*2cf0*/  LDSM.16.MT88.4 R36, [R220+0xb800] ;  /* 0x00b80000dc24783b */ /* 0x000f2a0000004200 */
[C---:B------:R-:W-:Y:S01]  /*2d00*/  HMMA.16816.F32 R68, R52.reuse, R44, R68 ;  /* 0x0000002c3444723c */ /* 0x040fe20000001844 */
[----:B------:R-:W-:Y:S05]  /*2d10*/  MUFU.EX2 R50, R50 ;  /* 0x0000003200327308 */ /* 0x000fea0000000800 */
[C---:B------:R-:W-:Y:S01]  /*2d20*/  HMMA.16816.F32 R80, R52.reuse, R46, R80 ;  /* 0x0000002e3450723c */ /* 0x040fe20000001850 */
[----:B------:R-:W-:Y:S01]  /*2d30*/  F2FP.F16.F32.PACK_AB R44, R65, R64 ;  /* 0x00000040412c723e */ /* 0x000fe200000000ff */
[----:B------:R-:W-:Y:S01]  /*2d40*/  FADD.FTZ R64, R64, R191 ;  /* 0x000000bf40407221 */ /* 0x000fe20000010000 */
[----:B------:R-:W-:Y:S01]  /*2d50*/  F2FP.F16.F32.PACK_AB R45, R60, R203 ;  /* 0x000000cb3c2d723e */ /* 0x000fe200000000ff */
[----:B------:R-:W-:Y:S01]  /*2d60*/  FADD.FTZ R203, R203, R196 ;  /* 0x000000c4cbcb7221 */ /* 0x000fe20000010000 */
[----:B------:R-:W-:Y:S01]  /*2d70*/  MUFU.EX2 R40, R40 ;  /* 0x0000002800287308 */ /* 0x000fe20000000800 */
[----:B------:R-:W-:Y:S01]  /*2d80*/  HMMA.16816.F32 R128, R52, R62, R128 ;  /* 0x0000003e3480723c */ /* 0x000fe20000001880 */
[----:B------:R-:W-:Y:S01]  /*2d90*/  F2FP.F16.F32.PACK_AB R46, R204, R201 ;  /* 0x000000c9cc2e723e */ /* 0x000fe200000000ff */
[----:B------:R-:W-:Y:S01]  /*2da0*/  FADD.FTZ R64, R65, R64 ;  /* 0x0000004041407221 */ /* 0x000fe20000010000 */
[----:B------:R-:W-:Y:S01]  /*2db0*/  F2FP.F16.F32.PACK_AB R47, R66, R61 ;  /* 0x0000003d422f723e */ /* 0x000fe200000000ff */
[----:B------:R-:W-:-:S02]  /*2dc0*/  FADD.FTZ R60, R60, R203 ;  /* 0x000000cb3c3c7221 */ /* 0x000fc40000010000 */
[----:B------:R-:W-:Y:S01]  /*2dd0*/  FADD.FTZ R201, R201, R64 ;  /* 0x00000040c9c97221 */ /* 0x000fe20000010000 */
[----:B------:R-:W-:Y:S01]  /*2de0*/  FFMA.FTZ R53, R58, UR4, -R200 ;  /* 0x000000043a357c23 */ /* 0x000fe200080108c8 */
[----:B------:R-:W-:Y:S01]  /*2df0*/  FFMA.FTZ R52, R5, UR4, -R206 ;  /* 0x0000000405347c23 */ /* 0x000fe200080108ce */
[--C-:B------:R-:W-:Y:S01]  /*2e00*/  FFMA.FTZ R54, R59, UR4, -R200.reuse ;  /* 0x000000043b367c23 */ /* 0x100fe200080108c8 */
[--C-:B------:R-:W-:Y:S01]  /*2e10*/  FFMA.FTZ R55, R6, UR4, -R200.reuse ;  /* 0x0000000406377c23 */ /* 0x100fe200080108c8 */
[----:B------:R-:W-:Y:S01]  /*2e20*/  FFMA.FTZ R58, R7, UR4, -R200 ;  /* 0x00000004073a7c23 */ /* 0x000fe200080108c8 */
[C---:B-1----:R-:W-:Y:S01]  /*2e30*/  HMMA.16816.F32 R156, R44.reuse, R32, R156 ;  /* 0x000000202c9c723c */ /* 0x042fe2000000189c */
[----:B------:R-:W-:Y:S01]  /*2e40*/  MUFU.EX2 R53, R53 ;  /* 0x0000003500357308 */ /* 0x000fe20000000800 */
[--C-:B------:R-:W-:Y:S01]  /*2e50*/  FFMA.FTZ R59, R18, UR4, -R202.reuse ;  /* 0x00000004123b7c23 */ /* 0x100fe200080108ca */
[----:B------:R-:W-:Y:S01]  /*2e60*/  FFMA.FTZ R62, R19, UR4, -R202 ;  /* 0x00000004133e7c23 */ /* 0x000fe200080108ca */
[----:B------:R-:W-:Y:S01]  /*2e70*/  FADD.FTZ R61, R61, R60 ;  /* 0x0000003c3d3d7221 */ /* 0x000fe20000010000 */
[----:B------:R-:W-:Y:S01]  /*2e80*/  FADD.FTZ R201, R204, R201 ;  /* 0x000000c9ccc97221 */ /* 0x000fe20000010000 */
[C---:B------:R-:W-:Y:S02]  /*2e90*/  HMMA.16816.F32 R72, R44.reuse, R28, R72 ;  /* 0x0000001c2c48723c */ /* 0x040fe40000001848 */
[----:B------:R-:W-:Y:S01]  /*2ea0*/  FADD.FTZ R66, R66, R61 ;  /* 0x0000003d42427221 */ /* 0x000fe20000010000 */
[----:B------:R-:W1:Y:S03]  /*2eb0*/  MUFU.EX2 R52, R52 ;  /* 0x0000003400347308 */ /* 0x000e660000000800 */
[C---:B------:R-:W-:Y:S05]  /*2ec0*/  HMMA.16816.F32 R88, R44.reuse, R20, R88 ;  /* 0x000000142c58723c */ /* 0x040fea0000001858 */
[----:B------:R-:W5:Y:S01]  /*2ed0*/  MUFU.EX2 R54, R54 ;  /* 0x0000003600367308 */ /* 0x000f620000000800 */
[C---:B--2---:R-:W-:Y:S06]  /*2ee0*/  HMMA.16816.F32 R100, R44.reuse, R12, R100 ;  /* 0x0000000c2c64723c */ /* 0x044fec0000001864 */
[----:B---3--:R-:W-:Y:S01]  /*2ef0*/  HMMA.16816.F32 R112, R44, R8, R112 ;  /* 0x000000082c70723c */ /* 0x008fe20000001870 */
[----:B------:R-:W-:Y:S01]  /*2f00*/  MUFU.EX2 R55, R55 ;  /* 0x0000003700377308 */ /* 0x000fe20000000800 */
[----:B-1----:R-:W-:Y:S01]  /*2f10*/  F2FP.F16.F32.PACK_AB R6, R52, R67 ;  /* 0x000000433406723e */ /* 0x002fe200000000ff */
[----:B------:R-:W-:-:S03]  /*2f20*/  FADD.FTZ R67, R67, R56 ;  /* 0x0000003843437221 */ /* 0x000fc60000010000 */
[C---:B----4-:R-:W-:Y:S01]  /*2f30*/  HMMA.16816.F32 R124, R44.reuse, R36, R124 ;  /* 0x000000242c7c723c */ /* 0x050fe2000000187c */
[----:B------:R-:W-:Y:S02]  /*2f40*/  FADD.FTZ R67, R52, R67 ;  /* 0x0000004334437221 */ /* 0x000fe40000010000 */
[----:B------:R-:W1:Y:S01]  /*2f50*/  MUFU.EX2 R58, R58 ;  /* 0x0000003a003a7308 */ /* 0x000e620000000800 */
[C---:B-----5:R-:W-:Y:S01]  /*2f60*/  F2FP.F16.F32.PACK_AB R5, R54.reuse, R53 ;  /* 0x000000353605723e */ /* 0x060fe200000000ff */
[----:B------:R-:W-:Y:S01]  /*2f70*/  FADD.FTZ R53, R53, R174 ;  /* 0x000000ae35357221 */ /* 0x000fe20000010000 */
[C---:B------:R-:W-:Y:S03]  /*2f80*/  HMMA.16816.F32 R152, R44.reuse, R34, R152 ;  /* 0x000000222c98723c */ /* 0x040fe60000001898 */
[----:B------:R-:W-:Y:S02]  /*2f90*/  FADD.FTZ R54, R54, R53 ;  /* 0x0000003536367221 */ /* 0x000fe40000010000 */
[----:B------:R-:W-:Y:S01]  /*2fa0*/  MUFU.EX2 R243, R243 ;  /* 0x000000f300f37308 */ /* 0x000fe20000000800 */
[C---:B------:R-:W-:Y:S06]  /*2fb0*/  HMMA.16816.F32 R76, R44.reuse, R30, R76 ;  /* 0x0000001e2c4c723c */ /* 0x040fec000000184c */
[----:B------:R-:W-:Y:S01]  /*2fc0*/  HMMA.16816.F32 R92, R44, R22, R92 ;  /* 0x000000162c5c723c */ /* 0x000fe2000000185c */
[----:B------:R-:W-:Y:S01]  /*2fd0*/  MUFU.EX2 R241, R241 ;  /* 0x000000f100f17308 */ /* 0x000fe20000000800 */
[----:B-1----:R-:W-:Y:S01]  /*2fe0*/  F2FP.F16.F32.PACK_AB R7, R58, R55 ;  /* 0x000000373a07723e */ /* 0x002fe200000000ff */
[----:B------:R-:W-:-:S03]  /*2ff0*/  FADD.FTZ R55, R55, R54 ;  /* 0x0000003637377221 */ /* 0x000fc60000010000 */
[C---:B------:R-:W-:Y:S01]  /*3000*/  HMMA.16816.F32 R104, R44.reuse, R14, R104 ;  /* 0x0000000e2c68723c */ /* 0x040fe20000001868 */
[----:B------:R-:W-:Y:S02]  /*3010*/  FADD.FTZ R58, R58, R55 ;  /* 0x000000373a3a7221 */ /* 0x000fe40000010000 */
[----:B------:R-:W-:Y:S03]  /*3020*/  MUFU.EX2 R59, R59 ;  /* 0x0000003b003b7308 */ /* 0x000fe60000000800 */
[C---:B------:R-:W-:Y:S05]  /*3030*/  HMMA.16816.F32 R116, R44.reuse, R10, R116 ;  /* 0x0000000a2c74723c */ /* 0x040fea0000001874 */
[----:B------:R-:W-:Y:S01]  /*3040*/  MUFU.EX2 R62, R62 ;  /* 0x0000003e003e7308 */ /* 0x000fe20000000800 */
[----:B------:R-:W-:Y:S06]  /*3050*/  HMMA.16816.F32 R132, R44, R38, R132 ;  /* 0x000000262c84723c */ /* 0x000fec0000001884 */
[C---:B------:R-:W-:Y:S01]  /*3060*/  HMMA.16816.F32 R68, R4.reuse, R28, R68 ;  /* 0x0000001c0444723c */ /* 0x040fe20000001844 */
[--C-:B------:R-:W-:Y:S01]  /*3070*/  FFMA.FTZ R44, R24, UR4, -R205.reuse ;  /* 0x00000004182c7c23 */ /* 0x100fe200080108cd */
[--C-:B------:R-:W-:Y:S01]  /*3080*/  FFMA.FTZ R45, R25, UR4, -R205.reuse ;  /* 0x00000004192d7c23 */ /* 0x100fe200080108cd */
[----:B------:R-:W-:Y:S01]  /*3090*/  FFMA.FTZ R46, R16, UR4, -R205 ;  /* 0x00000004102e7c23 */ /* 0x000fe200080108cd */
[----:B------:R-:W-:Y:S01]  /*30a0*/  FFMA.FTZ R47, R26, UR4, -R202 ;  /* 0x000000041a2f7c23 */ /* 0x000fe200080108ca */
[----:B------:R-:W-:Y:S01]  /*30b0*/  LDSM.16.MT88.4 R16, [R220+0xac00] ;  /* 0x00ac0000dc10783b */ /* 0x000fe20000004200 */
[C---:B------:R-:W-:Y:S01]  /*30c0*/  HMMA.16816.F32 R80, R4.reuse, R30, R80 ;  /* 0x0000001e0450723c */ /* 0x040fe20000001850 */
[--C-:B------:R-:W-:Y:S01]  /*30d0*/  FFMA.FTZ R202, R51, UR4, -R200.reuse ;  /* 0x0000000433ca7c23 */ /* 0x100fe200080108c8 */
[----:B------:R-:W-:Y:S01]  /*30e0*/  MUFU.EX2 R44, R44 ;  /* 0x0000002c002c7308 */ /* 0x000fe20000000800 */
[----:B------:R-:W1:Y:S03]  /*30f0*/  LDSM.16.MT88.4 R28, [R221+0x9c00] ;  /* 0x009c0000dd1c783b */ /* 0x000e660000004200 */
[C---:B------:R-:W-:Y:S01]  /*3100*/  HMMA.16816.F32 R84, R4.reuse, R20, R84 ;  /* 0x000000140454723c */ /* 0x040fe20000001854 */
[----:B------:R-:W2:Y:S03]  /*3110*/  LDSM.16.MT88.4 R24, [R220+0x9c00] ;  /* 0x009c0000dc18783b */ /* 0x000ea60000004200 */
[----:B------:R-:W3:Y:S02]  /*3120*/  MUFU.EX2 R45, R45 ;  /* 0x0000002d002d7308 */ /* 0x000ee40000000800 */
[C---:B------:R-:W-:Y:S01]  /*3130*/  HMMA.16816.F32 R96, R4.reuse, R22, R96 ;  /* 0x000000160460723c */ /* 0x040fe20000001860 */
[----:B------:R-:W4:Y:S05]  /*3140*/  LDSM.16.MT88.4 R20, [R221+0xac00] ;  /* 0x00ac0000dd14783b */ /* 0x000f2a0000004200 */
[C---:B------:R-:W-:Y:S01]  /*3150*/  HMMA.16816.F32 R144, R4.reuse, R12, R144 ;  /* 0x0000000c0490723c */ /* 0x040fe20000001890 */
[----:B------:R-:W5:Y:S05]  /*3160*/  MUFU.EX2 R47, R47 ;  /* 0x0000002f002f7308 */ /* 0x000f6a0000000800 */
[C---:B------:R-:W-:Y:S01]  /*3170*/  HMMA.16816.F32 R108, R4.reuse, R14, R108 ;  /* 0x0000000e046c723c */ /* 0x040fe2000000186c */
[----:B------:R-:W4:Y:S02]  /*3180*/  LDSM.16.MT88.4 R12, [R221+0xbc00] ;  /* 0x00bc0000dd0c783b */ /* 0x000f240000004200 */
[----:B------:R-:W-:Y:S03]  /*3190*/  MUFU.EX2 R202, R202 ;  /* 0x000000ca00ca7308 */ /* 0x000fe60000000800 */
[C---:B------:R-:W-:Y:S05]  /*31a0*/  HMMA.16816.F32 R140, R4.reuse, R8, R140 ;  /* 0x00000008048c723c */ /* 0x040fea000000188c */
[----:B------:R-:W1:Y:S01]  /*31b0*/  MUFU.EX2 R46, R46 ;  /* 0x0000002e002e7308 */ /* 0x000e620000000800 */
[C---:B------:R-:W-:Y:S01]  /*31c0*/  HMMA.16816.F32 R120, R4.reuse, R10, R120 ;  /* 0x0000000a0478723c */ /* 0x040fe20000001878 */
[----:B------:R-:W4:Y:S05]  /*31d0*/  LDSM.16.MT88.4 R8, [R220+0xbc00] ;  /* 0x00bc0000dc08783b */ /* 0x000f2a0000004200 */
[C---:B------:R-:W-:Y:S01]  /*31e0*/  HMMA.16816.F32 R136, R4.reuse, R36, R136 ;  /* 0x000000240488723c */ /* 0x040fe20000001888 */
[----:B------:R-:W-:Y:S05]  /*31f0*/  MUFU.EX2 R36, R42 ;  /* 0x0000002a00247308 */ /* 0x000fea0000000800 */
[----:B------:R-:W-:Y:S01]  /*3200*/  HMMA.16816.F32 R160, R4, R32, R160 ;  /* 0x0000002004a0723c */ /* 0x000fe200000018a0 */
[----:B------:R-:W-:-:S05]  /*3210*/  FFMA.FTZ R37, R43, UR4, -R200 ;  /* 0x000000042b257c23 */ /* 0x000fca00080108c8 */
[C---:B------:R-:W-:Y:S01]  /*3220*/  HMMA.16816.F32 R148, R4.reuse, R34, R148 ;  /* 0x000000220494723c */ /* 0x040fe20000001894 */
[----:B------:R-:W2:Y:S01]  /*3230*/  MUFU.EX2 R37, R37 ;  /* 0x0000002500257308 */ /* 0x000ea20000000800 */
[----:B---3--:R-:W-:Y:S01]  /*3240*/  F2FP.F16.F32.PACK_AB R32, R45, R44 ;  /* 0x0000002c2d20723e */ /* 0x008fe200000000ff */
[----:B------:R-:W-:Y:S01]  /*3250*/  FADD.FTZ R44, R44, R201 ;  /* 0x000000c92c2c7221 */ /* 0x000fe20000010000 */
[----:B-----5:R-:W-:Y:S01]  /*3260*/  F2FP.F16.F32.PACK_AB R33, R50, R47 ;  /* 0x0000002f3221723e */ /* 0x020fe200000000ff */
[----:B------:R-:W-:Y:S01]  /*3270*/  FADD.FTZ R47, R47, R66 ;  /* 0x000000422f2f7221 */ /* 0x000fe20000010000 */
[----:B------:R-:W-:Y:S01]  /*3280*/  HMMA.16816.F32 R128, R4, R38, R128 ;  /* 0x000000260480723c */ /* 0x000fe20000001880 */
[----:B-1----:R-:W-:Y:S01]  /*3290*/  F2FP.F16.F32.PACK_AB R34, R241, R46 ;  /* 0x0000002ef122723e */ /* 0x002fe200000000ff */
[----:B------:R-:W-:Y:S01]  /*32a0*/  FADD.FTZ R45, R45, R44 ;  /* 0x0000002c2d2d7221 */ /* 0x000fe20000010000 */
[----:B------:R-:W-:Y:S01]  /*32b0*/  F2FP.F16.F32.PACK_AB R35, R62, R59 ;  /* 0x0000003b3e23723e */ /* 0x000fe200000000ff */
[----:B------:R-:W-:-:S02]  /*32c0*/  FADD.FTZ R50, R50, R47 ;  /* 0x0000002f32327221 */ /* 0x000fc40000010000 */
[----:B------:R-:W-:Y:S01]  /*32d0*/  FADD.FTZ R46, R46, R45 ;  /* 0x0000002d2e2e7221 */ /* 0x000fe20000010000 */
[----:B------:R-:W-:Y:S01]  /*32e0*/  F2FP.F16.F32.PACK_AB R4, R49, R48 ;  /* 0x000000303104723e */ /* 0x000fe200000000ff */
[----:B------:R-:W-:Y:S01]  /*32f0*/  FADD.FTZ R48, R48, R67 ;  /* 0x0000004330307221 */ /* 0x000fe20000010000 */
[C---:B------:R-:W-:Y:S01]  /*3300*/  F2FP.F16.F32.PACK_AB R5, R202.reuse, R41 ;  /* 0x00000029ca05723e */ /* 0x040fe200000000ff */
[----:B------:R-:W-:Y:S01]  /*3310*/  FADD.FTZ R41, R41, R58 ;  /* 0x0000003a29297221 */ /* 0x000fe20000010000 */
[----:B------:R-:W-:Y:S01]  /*3320*/  F2FP.F16.F32.PACK_AB R6, R243, R40 ;  /* 0x00000028f306723e */ /* 0x000fe200000000ff */
[----:B------:R-:W-:Y:S01]  /*3330*/  FADD.FTZ R49, R49, R48 ;  /* 0x0000003031317221 */ /* 0x000fe20000010000 */
[----:B--2---:R-:W-:Y:S01]  /*3340*/  F2FP.F16.F32.PACK_AB R7, R37, R36 ;  /* 0x000000242507723e */ /* 0x004fe200000000ff */
[----:B------:R-:W-:Y:S01]  /*3350*/  FADD.FTZ R41, R202, R41 ;  /* 0x00000029ca297221 */ /* 0x000fe20000010000 */
[----:B------:R-:W-:Y:S01]  /*3360*/  FADD.FTZ R59, R59, R50 ;  /* 0x000000323b3b7221 */ /* 0x000fe20000010000 */
[----:B------:R-:W-:Y:S01]  /*3370*/  FADD.FTZ R40, R40, R49 ;  /* 0x0000003128287221 */ /* 0x000fe20000010000 */
[C---:B------:R-:W-:Y:S01]  /*3380*/  HMMA.16816.F32 R156, R32.reuse, R28, R156 ;  /* 0x0000001c209c723c */ /* 0x040fe2000000189c */
[----:B------:R-:W-:Y:S01]  /*3390*/  FADD.FTZ R36, R36, R41 ;  /* 0x0000002924247221 */ /* 0x000fe20000010000 */
[----:B------:R-:W-:Y:S01]  /*33a0*/  FADD.FTZ R241, R241, R46 ;  /* 0x0000002ef1f17221 */ /* 0x000fe20000010000 */
[----:B------:R-:W-:Y:S01]  /*33b0*/  FADD.FTZ R243, R243, R40 ;  /* 0x00000028f3f37221 */ /* 0x000fe20000010000 */
[----:B------:R-:W-:Y:S01]  /*33c0*/  FADD.FTZ R239, R62, R59 ;  /* 0x0000003b3eef7221 */ /* 0x000fe20000010000 */
[----:B------:R-:W-:Y:S01]  /*33d0*/  FADD.FTZ R238, R37, R36 ;  /* 0x0000002425ee7221 */ /* 0x000fe20000010000 */
[C---:B------:R-:W-:Y:S06]  /*33e0*/  HMMA.16816.F32 R152, R32.reuse, R30, R152 ;  /* 0x0000001e2098723c */ /* 0x040fec0000001898 */
[C---:B------:R-:W-:Y:S06]  /*33f0*/  HMMA.16816.F32 R72, R32.reuse, R24, R72 ;  /* 0x000000182048723c */ /* 0x040fec0000001848 */
[C---:B------:R-:W-:Y:S06]  /*3400*/  HMMA.16816.F32 R76, R32.reuse, R26, R76 ;  /* 0x0000001a204c723c */ /* 0x040fec000000184c */
[C---:B----4-:R-:W-:Y:S06]  /*3410*/  HMMA.16816.F32 R88, R32.reuse, R20, R88 ;  /* 0x000000142058723c */ /* 0x050fec0000001858 */
[C---:B------:R-:W-:Y:S06]  /*3420*/  HMMA.16816.F32 R92, R32.reuse, R22, R92 ;  /* 0x00000016205c723c */ /* 0x040fec000000185c */
        /* <DEDUP_REMOVED lines=19> */
[----:B------:R-:W-:-:S15]  /*3560*/  @!P0 BRA `(.L_x_36) ;  /* 0x0000002c00a48947 */ /* 0x000fde0003800000 */
        /* <DEDUP_REMOVED lines=11> */
.L_x_39:
[----:B------:R-:W-:Y:S04]  /*3620*/  VIADD R165, R236, 0xffffffff ;  /* 0xffffffffeca57836 */ /* 0x000fe80000000000 */
[C---:B------:R-:W-:Y:S01]  /*3630*/  IMAD.WIDE.U32 R166, R165.reuse, UR8, RZ ;  /* 0x00000008a5a67c25 */ /* 0x040fe2000f8e00ff */
[----:B------:R-:W-:Y:S05]  /*3640*/  SHF.R.S32.HI R164, RZ, 0x1f, R165 ;  /* 0x0000001fffa47819 */ /* 0x000fea00000114a5 */
[----:B------:R-:W-:Y:S04]  /*3650*/  IMAD R164, R164, UR8, RZ ;  /* 0x00000008a4a47c24 */ /* 0x000fe8000f8e02ff */
[----:B------:R-:W-:Y:S01]  /*3660*/  IMAD R164, R165, UR9, R164 ;  /* 0x00000009a5a47c24 */ /* 0x000fe2000f8e02a4 */
[C---:B------:R-:W-:Y:S03]  /*3670*/  LEA R165, P1, R166.reuse, R232, 0x6 ;  /* 0x000000e8a6a57211 */ /* 0x040fe600078230ff */
[----:B------:R-:W-:Y:S01]  /*3680*/  IMAD.IADD R167, R167, 0x1, R164 ;  /* 0x00000001a7a77824 */ /* 0x000fe200078e02a4 */
[C---:B------:R-:W-:Y:S04]  /*3690*/  LEA R172, P2, R165.reuse, UR6, 0x1 ;  /* 0x00000006a5ac7c11 */ /* 0x040fe8000f8408ff */
        /* <DEDUP_REMOVED lines=15> */
.L_x_37:
        /* <DEDUP_REMOVED lines=10> */
[----:B------:R-:W-:Y:S02]  /*3830*/  IADD3 R244, P0, R246, UR14, RZ ;  /* 0x0000000ef6f47c10 */ /* 0x000fe4000ff1e0ff */
[----:B------:R-:W-:Y:S04]  /*3840*/  LEA.HI.X R247, R170, UR11, R171, 0x1, P1 ;  /* 0x0000000baaf77c11 */ /* 0x000fe800088f0cab */
[----:B------:R-:W-:Y:S01]  /*3850*/  IADD3.X R245, R247, UR15, RZ, P0, !PT ;  /* 0x0000000ff7f57c10 */ /* 0x000fe200087fe4ff */
[----:B------:R-:W-:Y:S01]  /*3860*/  @!PT LDS RZ, [RZ] ;  /* 0x00000000fffff984 */ /* 0x000fe20000000800 */
[----:B------:R-:W-:Y:S01]  /*3870*/  @!PT LDS RZ, [RZ] ;  /* 0x00000000fffff984 */ /* 0x000fe20000000800 */
[----:B------:R-:W-:Y:S01]  /*3880*/  @!PT LDS RZ, [RZ] ;  /* 0x00000000fffff984 */ /* 0x000fe20000000800 */
[----:B------:R-:W-:Y:S01]  /*3890*/  LDGSTS.E.BYPASS.LTC128B.128 [R229+0x9000], desc[UR16][R246.64] ;  /* 0x09000000f6e57fae */ /* 0x000fe2000b901d50 */
[----:B------:R-:W-:Y:S05]  /*38a0*/  ISETP.GT.AND P0, PT, R236, RZ, PT ;  /* 0x000000ffec00720c */ /* 0x000fea0003f04270 */
[----:B------:R-:W-:Y:S06]  /*38b0*/  LDGSTS.E.BYPASS.LTC128B.128 [R229+0xa000], desc[UR16][R246.64+0x40] ;  /* 0x0a000040f6e57fae */ /* 0x000fec000b901d50 */
[----:B------:R-:W-:Y:S06]  /*38c0*/  LDGSTS.E.BYPASS.LTC128B.128 [R229+0xb000], desc[UR16][R246.64+0x80] ;  /* 0x0b000080f6e57fae */ /* 0x000fec000b901d50 */
[----:B------:R-:W-:Y:S06]  /*38d0*/  LDGSTS.E.BYPASS.LTC128B.128 [R229+0x9800], desc[UR16][R244.64] ;  /* 0x09800000f4e57fae */ /* 0x000fec000b901d50 */
[----:B------:R-:W-:Y:S06]  /*38e0*/  LDGSTS.E.BYPASS.LTC128B.128 [R229+0xa800], desc[UR16][R244.64+0x40] ;  /* 0x0a800040f4e57fae */ /* 0x000fec000b901d50 */
[----:B------:R1:W-:Y:S06]  /*38f0*/  LDGSTS.E.BYPASS.LTC128B.128 [R229+0xb800], desc[UR16][R244.64+0x80] ;  /* 0x0b800080f4e57fae */ /* 0x0003ec000b901d50 */
[----:B------:R-:W-:Y:S06]  /*3900*/  LDSM.16.M88.4 R164, [R225] ;  /* 0x00000000e1a4783b */ /* 0x000fec0000000200 */
[----:B------:R-:W2:Y:S06]  /*3910*/  LDSM.16.M88.4 R172, [R224] ;  /* 0x00000000e0ac783b */ /* 0x000eac0000000200 */
[----:B------:R-:W3:Y:S06]  /*3920*/  LDSM.16.M88.4 R176, [R225+0x1000] ;  /* 0x00100000e1b0783b */ /* 0x000eec0000000200 */
[----:B------:R-:W4:Y:S06]  /*3930*/  LDSM.16.M88.4 R180, [R224+0x400] ;  /* 0x00040000e0b4783b */ /* 0x000f2c0000000200 */
[----:B------:R-:W0:Y:S06]  /*3940*/  LDGDEPBAR ;  /* 0x00000000000079af */ /* 0x000e2c0000000000 */
[----:B------:R-:W5:Y:S06]  /*3950*/  LDSM.16.M88.4 R184, [R224+0x800] ;  /* 0x00080000e0b8783b */ /* 0x000f6c0000000200 */
[----:B------:R-:W1:Y:S06]  /*3960*/  LDSM.16.M88.4 R188, [R224+0xc00] ;  /* 0x000c0000e0bc783b */ /* 0x000e6c0000000200 */
[----:B------:R-:W-:Y:S01]  /*3970*/  LDSM.16.M88.4 R192, [R223] ;  /* 0x00000000dfc0783b */ /* 0x000fe20000000200 */
[-C--:B--2---:R-:W-:Y:S05]  /*3980*/  HMMA.16816.F32 R4, R164, R172.reuse, RZ ;  /* 0x000000aca404723c */ /* 0x084fea00000018ff */
[----:B------:R-:W2:Y:S01]  /*3990*/  LDSM.16.M88.4 R196, [R222] ;  /* 0x00000000dec4783b */ /* 0x000ea20000000200 */
[C---:B---3--:R-:W-:Y:S05]  /*39a0*/  HMMA.16816.F32 R8, R176.reuse, R172, RZ ;  /* 0x000000acb008723c */ /* 0x048fea00000018ff */
[----:B------:R-:W3:Y:S01]  /*39b0*/  LDSM.16.M88.4 R200, [R223+0x1000] ;  /* 0x00100000dfc8783b */ /* 0x000ee20000000200 */
[-C--:B------:R-:W-:Y:S05]  /*39c0*/  HMMA.16816.F32 R12, R176, R174.reuse, RZ ;  /* 0x000000aeb00c723c */ /* 0x080fea00000018ff */
[----:B------:R-:W3:Y:S01]  /*39d0*/  LDSM.16.M88.4 R204, [R222+0x400] ;  /* 0x00040000decc783b */ /* 0x000ee20000000200 */
[C---:B------:R-:W-:Y:S05]  /*39e0*/  HMMA.16816.F32 R16, R164.reuse, R174, RZ ;  /* 0x000000aea410723c */ /* 0x040fea00000018ff */
[----:B------:R-:W3:Y:S01]  /*39f0*/  LDSM.16.M88.4 R208, [R222+0x800] ;  /* 0x00080000ded0783b */ /* 0x000ee20000000200 */
[-C--:B----4-:R-:W-:Y:S05]  /*3a00*/  HMMA.16816.F32 R20, R164, R180.reuse, RZ ;  /* 0x000000b4a414723c */ /* 0x090fea00000018ff */
[----:B------:R-:W4:Y:S01]  /*3a10*/  LDSM.16.M88.4 R172, [R222+0xc00] ;  /* 0x000c0000deac783b */ /* 0x000f220000000200 */
[C---:B------:R-:W-:Y:S05]  /*3a20*/  HMMA.16816.F32 R24, R176.reuse, R180, RZ ;  /* 0x000000b4b018723c */ /* 0x040fea00000018ff */
[----:B------:R-:W-:Y:S01]  /*3a30*/  LDSM.16.M88.4 R212, [R224+0x1000] ;  /* 0x00100000e0d4783b */ /* 0x000fe20000000200 */
[-C--:B------:R-:W-:Y:S05]  /*3a40*/  HMMA.16816.F32 R28, R176, R182.reuse, RZ ;  /* 0x000000b6b01c723c */ /* 0x080fea00000018ff */
[----:B------:R-:W-:Y:S01]  /*3a50*/  LDSM.16.M88.4 R216, [R225+0x3000] ;  /* 0x00300000e1d8783b */ /* 0x000fe20000000200 */
[C---:B------:R-:W-:Y:S05]  /*3a60*/  HMMA.16816.F32 R32, R164.reuse, R182, RZ ;  /* 0x000000b6a420723c */ /* 0x040fea00000018ff */
[----:B------:R-:W4:Y:S01]  /*3a70*/  LDSM.16.M88.4 R180, [R225+0x2000] ;  /* 0x00200000e1b4783b */ /* 0x000f220000000200 */
[-C--:B-----5:R-:W-:Y:S06]  /*3a80*/  HMMA.16816.F32 R36, R164, R184.reuse, RZ ;  /* 0x000000b8a424723c */ /* 0x0a0fec00000018ff */
[C---:B------:R-:W-:Y:S06]  /*3a90*/  HMMA.16816.F32 R40, R176.reuse, R184, RZ ;  /* 0x000000b8b028723c */ /* 0x040fec00000018ff */
[-C--:B------:R-:W-:Y:S06]  /*3aa0*/  HMMA.16816.F32 R44, R176, R186.reuse, RZ ;  /* 0x000000bab02c723c */ /* 0x080fec00000018ff */
[C---:B------:R-:W-:Y:S01]  /*3ab0*/  HMMA.16816.F32 R48, R164.reuse, R186, RZ ;  /* 0x000000baa430723c */ /* 0x040fe200000018ff */
[----:B------:R-:W-:Y:S05]  /*3ac0*/  LDSM.16.M88.4 R184, [R224+0x1c00] ;  /* 0x001c0000e0b8783b */ /* 0x000fea0000000200 */
[-C--:B-1----:R-:W-:Y:S06]  /*3ad0*/  HMMA.16816.F32 R52, R164, R188.reuse, RZ ;  /* 0x000000bca434723c */ /* 0x082fec00000018ff */
[C---:B------:R-:W-:Y:S06]  /*3ae0*/  HMMA.16816.F32 R56, R176.reuse, R188, RZ ;  /* 0x000000bcb038723c */ /* 0x040fec00000018ff */
[-C--:B------:R-:W-:Y:S01]  /*3af0*/  HMMA.16816.F32 R60, R176, R190.reuse, RZ ;  /* 0x000000beb03c723c */ /* 0x080fe200000018ff */
[----:B------:R-:W-:Y:S05]  /*3b00*/  LDSM.16.M88.4 R176, [R224+0x1800] ;  /* 0x00180000e0b0783b */ /* 0x000fea0000000200 */
[----:B------:R-:W-:Y:S01]  /*3b10*/  HMMA.16816.F32 R64, R164, R190, RZ ;  /* 0x000000bea440723c */ /* 0x000fe200000018ff */
[----:B------:R-:W1:Y:S05]  /*3b20*/  LDSM.16.M88.4 R164, [R224+0x1400] ;  /* 0x00140000e0a4783b */ /* 0x000e6a0000000200 */
[-C--:B--2---:R-:W-:Y:S01]  /*3b30*/  HMMA.16816.F32 R4, R192, R196.reuse, R4 ;  /* 0x000000c4c004723c */ /* 0x084fe20000001804 */
[----:B------:R-:W-:Y:S05]  /*3b40*/  LDSM.16.M88.4 R188, [R222+0x1000] ;  /* 0x00100000debc783b */ /* 0x000fea0000000200 */
[C---:B---3--:R-:W-:Y:S06]  /*3b50*/  HMMA.16816.F32 R8, R200.reuse, R196, R8 ;  /* 0x000000c4c808723c */ /* 0x048fec0000001808 */
        /* <DEDUP_REMOVED lines=13> */
[-C--:B----4-:R-:W-:Y:S06]  /*3c30*/  HMMA.16816.F32 R52, R192, R172.reuse, R52 ;  /* 0x000000acc034723c */ /* 0x090fec0000001834 */
[C---:B------:R-:W-:Y:S06]  /*3c40*/  HMMA.16816.F32 R56, R200.reuse, R172, R56 ;  /* 0x000000acc838723c */ /* 0x040fec0000001838 */
[-C--:B------:R-:W-:Y:S01]  /*3c50*/  HMMA.16816.F32 R60, R200, R174.reuse, R60 ;  /* 0x000000aec83c723c */ /* 0x080fe2000000183c */
[----:B------:R-:W-:Y:S05]  /*3c60*/  LDSM.16.M88.4 R200, [R222+0x1800] ;  /* 0x00180000dec8783b */ /* 0x000fea0000000200 */
[----:B------:R-:W-:Y:S01]  /*3c70*/  HMMA.16816.F32 R64, R192, R174, R64 ;  /* 0x000000aec040723c */ /* 0x000fe20000001840 */
[----:B------:R-:W2:Y:S05]  /*3c80*/  LDSM.16.M88.4 R172, [R223+0x2000] ;  /* 0x00200000dfac783b */ /* 0x000eaa0000000200 */
[-C--:B------:R-:W-:Y:S01]  /*3c90*/  HMMA.16816.F32 R4, R180, R212.reuse, R4 ;  /* 0x000000d4b404723c */ /* 0x080fe20000001804 */
[----:B------:R-:W3:Y:S05]  /*3ca0*/  LDSM.16.M88.4 R192, [R223+0x3000] ;  /* 0x00300000dfc0783b */ /* 0x000eea0000000200 */
[C---:B------:R-:W-:Y:S06]  /*3cb0*/  HMMA.16816.F32 R8, R216.reuse, R212, R8 ;  /* 0x000000d4d808723c */ /* 0x040fec0000001808 */
[-C--:B------:R-:W-:Y:S06]  /*3cc0*/  HMMA.16816.F32 R12, R216, R214.reuse, R12 ;  /* 0x000000d6d80c723c */ /* 0x080fec000000180c */
[C---:B------:R-:W-:Y:S06]  /*3cd0*/  HMMA.16816.F32 R16, R180.reuse, R214, R16 ;  /* 0x000000d6b410723c */ /* 0x040fec0000001810 */
[-C--:B-1----:R-:W-:Y:S06]  /*3ce0*/  HMMA.16816.F32 R20, R180, R164.reuse, R20 ;  /* 0x000000a4b414723c */ /* 0x082fec0000001814 */
        /* <DEDUP_REMOVED lines=8> */
[----:B------:R-:W1:Y:S05]  /*3d70*/  LDSM.16.M88.4 R176, [R224+0x2000] ;  /* 0x00200000e0b0783b */ /* 0x000e6a0000000200 */
[-C--:B------:R-:W-:Y:S06]  /*3d80*/  HMMA.16816.F32 R52, R180, R184.reuse, R52 ;  /* 0x000000b8b434723c */ /* 0x080fec0000001834 */
[C---:B------:R-:W-:Y:S06]  /*3d90*/  HMMA.16816.F32 R56, R216.reuse, R184, R56 ;  /* 0x000000b8d838723c */ /* 0x040fec0000001838 */
[-C--:B------:R-:W-:Y:S06]  /*3da0*/  HMMA.16816.F32 R60, R216, R186.reuse, R60 ;  /* 0x000000bad83c723c */ /* 0x080fec000000183c */
[----:B------:R-:W-:Y:S01]  /*3db0*/  HMMA.16816.F32 R64, R180, R186, R64 ;  /* 0x000000bab440723c */ /* 0x000fe20000001840 */
[----:B------:R-:W4:Y:S05]  /*3dc0*/  LDSM.16.M88.4 R180, [R225+0x5000] ;  /* 0x00500000e1b4783b */ /* 0x000f2a0000000200 */
[-C--:B--2---:R-:W-:Y:S01]  /*3dd0*/  HMMA.16816.F32 R4, R172, R188.reuse, R4 ;  /* 0x000000bcac04723c */ /* 0x084fe20000001804 */
[----:B------:R-:W2:Y:S05]  /*3de0*/  LDSM.16.M88.4 R184, [R224+0x2400] ;  /* 0x00240000e0b8783b */ /* 0x000eaa0000000200 */
[C---:B---3--:R-:W-:Y:S06]  /*3df0*/  HMMA.16816.F32 R8, R192.reuse, R188, R8 ;  /* 0x000000bcc008723c */ /* 0x048fec0000001808 */
[-C--:B------:R-:W-:Y:S06]  /*3e00*/  HMMA.16816.F32 R12, R192, R190.reuse, R12 ;  /* 0x000000bec00c723c */ /* 0x080fec000000180c */
[C---:B------:R-:W-:Y:S01]  /*3e10*/  HMMA.16816.F32 R16, R172.reuse, R190, R16 ;  /* 0x000000beac10723c */ /* 0x040fe20000001810 */
[----:B------:R-:W3:Y:S05]  /*3e20*/  LDSM.16.M88.4 R188, [R224+0x2800] ;  /* 0x00280000e0bc783b */ /* 0x000eea0000000200 */
        /* <DEDUP_REMOVED lines=13> */
[----:B------:R-:W5:Y:S05]  /*3f00*/  LDSM.16.M88.4 R192, [R224+0x2c00] ;  /* 0x002c0000e0c0783b */ /* 0x000f6a0000000200 */
[----:B------:R-:W-:Y:S01]  /*3f10*/  HMMA.16816.F32 R64, R172, R206, R64 ;  /* 0x000000ceac40723c */ /* 0x000fe20000001840 */
[----:B------:R-:W5:Y:S05]  /*3f20*/  LDSM.16.M88.4 R172, [R223+0x4000] ;  /* 0x00400000dfac783b */ /* 0x000f6a0000000200 */
[-C--:B-1----:R-:W-:Y:S01]  /*3f30*/  HMMA.16816.F32 R4, R164, R176.reuse, R4 ;  /* 0x000000b0a404723c */ /* 0x082fe20000001804 */
[----:B------:R-:W1:Y:S05]  /*3f40*/  LDSM.16.M88.4 R204, [R222+0x2400] ;  /* 0x00240000decc783b */ /* 0x000e6a0000000200 */
[C---:B----4-:R-:W-:Y:S06]  /*3f50*/  HMMA.16816.F32 R8, R180.reuse, R176, R8 ;  /* 0x000000b0b408723c */ /* 0x050fec0000001808 */
[-C--:B------:R-:W-:Y:S06]  /*3f60*/  HMMA.16816.F32 R12, R180, R178.reuse, R12 ;  /* 0x000000b2b40c723c */ /* 0x080fec000000180c */
[C---:B------:R-:W-:Y:S01]  /*3f70*/  HMMA.16816.F32 R16, R164.reuse, R178, R16 ;  /* 0x000000b2a410723c */ /* 0x040fe20000001810 */
[----:B------:R-:W4:Y:S01]  /*3f80*/  LDSM.16.M88.4 R176, [R222+0x2800] ;  /* 0x00280000deb0783b */ /* 0x000f220000000200 */
[----:B------:R-:W-:Y:S04]  /*3f90*/  DEPBAR.LE SB0, 0x0 ;  /* 0x000080000000791a */ /* 0x000fe80000000000 */
[-C--:B--2---:R-:W-:Y:S01]  /*3fa0*/  HMMA.16816.F32 R20, R164, R184.reuse, R20 ;  /* 0x000000b8a414723c */ /* 0x084fe20000001814 */
[----:B------:R-:W-:Y:S05]  /*3fb0*/  BAR.SYNC.DEFER_BLOCKING 0x0 ;  /* 0x0000000000007b1d */ /* 0x000fea0000010000 */
[C---:B------:R-:W-:Y:S06]  /*3fc0*/  HMMA.16816.F32 R24, R180.reuse, R184, R24 ;  /* 0x000000b8b418723c */ /* 0x040fec0000001818 */
[-C--:B------:R-:W-:Y:S06]  /*3fd0*/  HMMA.16816.F32 R28, R180, R186.reuse, R28 ;  /* 0x000000bab41c723c */ /* 0x080fec000000181c */
[C---:B------:R-:W-:Y:S06]  /*3fe0*/  HMMA.16816.F32 R32, R164.reuse, R186, R32 ;  /* 0x000000baa420723c */ /* 0x040fec0000001820 */
[-C--:B---3--:R-:W-:Y:S06]  /*3ff0*/  HMMA.16816.F32 R36, R164, R188.reuse, R36 ;  /* 0x000000bca424723c */ /* 0x088fec0000001824 */
[C---:B------:R-:W-:Y:S06]  /*4000*/  HMMA.16816.F32 R40, R180.reuse, R188, R40 ;  /* 0x000000bcb428723c */ /* 0x040fec0000001828 */
[-C--:B------:R-:W-:Y:S06]  /*4010*/  HMMA.16816.F32 R44, R180, R190.reuse, R44 ;  /* 0x000000beb42c723c */ /* 0x080fec000000182c */
[C---:B------:R-:W-:Y:S06]  /*4020*/  HMMA.16816.F32 R48, R164.reuse, R190, R48 ;  /* 0x000000bea430723c */ /* 0x040fec0000001830 */
[-C--:B-----5:R-:W-:Y:S06]  /*4030*/  HMMA.16816.F32 R52, R164, R192.reuse, R52 ;  /* 0x000000c0a434723c */ /* 0x0a0fec0000001834 */
[C---:B------:R-:W-:Y:S06]  /*4040*/  HMMA.16816.F32 R56, R180.reuse, R192, R56 ;  /* 0x000000c0b438723c */ /* 0x040fec0000001838 */
[-C--:B------:R-:W-:Y:S06]  /*4050*/  HMMA.16816.F32 R60, R180, R194.reuse, R60 ;  /* 0x000000c2b43c723c */ /* 0x080fec000000183c */
[----:B------:R-:W-:Y:S06]  /*4060*/  HMMA.16816.F32 R64, R164, R194, R64 ;  /* 0x000000c2a440723c */ /* 0x000fec0000001840 */
[-C--:B------:R-:W-:Y:S06]  /*4070*/  HMMA.16816.F32 R4, R172, R196.reuse, R4 ;  /* 0x000000c4ac04723c */ /* 0x080fec0000001804 */
[C---:B------:R-:W-:Y:S06]  /*4080*/  HMMA.16816.F32 R8, R200.reuse, R196, R8 ;  /* 0x000000c4c808723c */ /* 0x040fec0000001808 */
[-C--:B------:R-:W-:Y:S06]  /*4090*/  HMMA.16816.F32 R12, R200, R198.reuse, R12 ;  /* 0x000000c6c80c723c */ /* 0x080fec000000180c */
[C---:B------:R-:W-:Y:S06]  /*40a0*/  HMMA.16816.F32 R16, R172.reuse, R198, R16 ;  /* 0x000000c6ac10723c */ /* 0x040fec0000001810 */
[----:B------:R-:W-:Y:S01]  /*40b0*/  FMNMX.FTZ R170, R4, R169, !PT ;  /* 0x000000a904aa7209 */ /* 0x000fe20007810000 */
[-C--:B-1----:R-:W-:Y:S04]  /*40c0*/  HMMA.16816.F32 R20, R172, R204.reuse, R20 ;  /* 0x000000ccac14723c */ /* 0x082fe80000001814 */
[----:B------:R-:W-:Y:S02]  /*40d0*/  FMNMX.FTZ R168, R6, R2, !PT ;  /* 0x0000000206a87209 */ /* 0x000fe40007810000 */
[----:B------:R-:W-:Y:S01]  /*40e0*/  FMNMX.FTZ R171, R5, R170, !PT ;  /* 0x000000aa05ab7209 */ /* 0x000fe20007810000 */
[C---:B------:R-:W-:Y:S04]  /*40f0*/  HMMA.16816.F32 R24, R200.reuse, R204, R24 ;  /* 0x000000ccc818723c */ /* 0x040fe80000001818 */
[----:B------:R-:W-:Y:S02]  /*4100*/  FMNMX.FTZ R245, R7, R168, !PT ;  /* 0x000000a807f57209 */ /* 0x000fe40007810000 */
[----:B------:R-:W-:Y:S01]  /*4110*/  FMNMX.FTZ R240, R8, R3, !PT ;  /* 0x0000000308f07209 */ /* 0x000fe20007810000 */
[-C--:B------:R-:W-:Y:S04]  /*4120*/  HMMA.16816.F32 R28, R200, R206.reuse, R28 ;  /* 0x000000cec81c723c */ /* 0x080fe8000000181c */
[----:B------:R-:W-:Y:S02]  /*4130*/  FMNMX.FTZ R168, R16, R171, !PT ;  /* 0x000000ab10a87209 */ /* 0x000fe40007810000 */
[----:B------:R-:W-:Y:S01]  /*4140*/  FMNMX.FTZ R170, R18, R245, !PT ;  /* 0x000000f512aa7209 */ /* 0x000fe20007810000 */
[C---:B------:R-:W-:Y:S04]  /*4150*/  HMMA.16816.F32 R32, R172.reuse, R206, R32 ;  /* 0x000000ceac20723c */ /* 0x040fe80000001820 */
[----:B------:R-:W-:Y:S02]  /*4160*/  FMNMX.FTZ R171, R17, R168, !PT ;  /* 0x000000a811ab7209 */ /* 0x000fe40007810000 */
[----:B------:R-:W-:Y:S01]  /*4170*/  FMNMX.FTZ R168, R10, R0, !PT ;  /* 0x000000000aa87209 */ /* 0x000fe20007810000 */
[-C--:B----4-:R-:W-:Y:S04]  /*4180*/  HMMA.16816.F32 R36, R172, R176.reuse, R36 ;  /* 0x000000b0ac24723c */ /* 0x090fe80000001824 */
        /* <DEDUP_REMOVED lines=20> */
[----:B------:R-:W-:Y:S04]  /*42d0*/  HMMA.16816.F32 R64, R172, R210, R64 ;  /* 0x000000d2ac40723c */ /* 0x000fe80000001840 */
[----:B------:R-:W-:Y:S02]  /*42e0*/  FMNMX.FTZ R171, R33, R168, !PT ;  /* 0x000000a821ab7209 */ /* 0x000fe40007810000 */
[----:B------:R-:W-:Y:S02]  /*42f0*/  FMNMX.FTZ R168, R26, R245, !PT ;  /* 0x000000f51aa87209 */ /* 0x000fe40007810000 */
[----:B------:R-:W-:Y:S03]  /*4300*/  FMNMX.FTZ R245, R35, R170, !PT ;  /* 0x000000aa23f57209 */ /* 0x000fe60007810000 */
        /* <DEDUP_REMOVED lines=31> */
.L_x_38:
[----:B------:R-:W-:Y:S01]  /*4500*/  FMNMX.FTZ R165, R57, R170, !PT ;  /* 0x000000aa39a57209 */ /* 0x000fe20007810000 */
[----:B-1----:R-:W1:Y:S01]  /*4510*/  SHFL.BFLY PT, R175, R168, 0x2, 0x1f ;  /* 0x0c401f00a8af7f89 */ /* 0x002e6200000e0000 */
[----:B------:R-:W-:Y:S02]  /*4520*/  FMNMX.FTZ R172, R58, R245, !PT ;  /* 0x000000f53aac7209 */ /* 0x000fe40007810000 */
[----:B------:R-:W-:Y:S05]  /*4530*/  FMNMX.FTZ R164, R60, R165, !PT ;  /* 0x000000a53ca47209 */ /* 0x000fea0007810000 */
[----:B------:R-:W-:Y:S01]  /*4540*/  LDSM.16.MT88.4 R176, [R220+0x9000] ;  /* 0x00900000dcb0783b */ /* 0x000fe20000004200 */
[----:B------:R-:W-:Y:S02]  /*4550*/  FMNMX.FTZ R165, R59, R172, !PT ;  /* 0x000000ac3ba57209 */ /* 0x000fe40007810000 */
[----:B------:R-:W-:Y:S02]  /*4560*/  FMNMX.FTZ R171, R67, R240, !PT ;  /* 0x000000f043ab7209 */ /* 0x000fe40007810000 */
[----:B------:R-:W-:Y:S02]  /*4570*/  FMNMX.FTZ R166, R61, R164, !PT ;  /* 0x000000a43da67209 */ /* 0x000fe40007810000 */
[----:B------:R-:W-:Y:S01]  /*4580*/  FMNMX.FTZ R164, R62, R165, !PT ;  /* 0x000000a53ea47209 */ /* 0x000fe20007810000 */
[----:B------:R-:W2:Y:S01]  /*4590*/  SHFL.BFLY PT, R170, R171, 0x2, 0x1f ;  /* 0x0c401f00abaa7f89 */ /* 0x000ea200000e0000 */
[----:B------:R-:W-:Y:S02]  /*45a0*/  IADD3 R236, R236, -0x1, RZ ;  /* 0xffffffffecec7810 */ /* 0x000fe40007ffe0ff */
[----:B------:R-:W-:Y:S05]  /*45b0*/  FMNMX.FTZ R167, R63, R164, !PT ;  /* 0x000000a43fa77209 */ /* 0x000fea0007810000 */
[----:B------:R-:W3:Y:S08]  /*45c0*/  SHFL.BFLY PT, R165, R166, 0x2, 0x1f ;  /* 0x0c401f00a6a57f89 */ /* 0x000ef000000e0000 */
[----:B------:R-:W4:Y:S01]  /*45d0*/  SHFL.BFLY PT, R164, R167, 0x2, 0x1f ;  /* 0x0c401f00a7a47f89 */ /* 0x000f2200000e0000 */
[----:B-1----:R-:W-:Y:S07]  /*45e0*/  FMNMX.FTZ R175, R168, R175, !PT ;  /* 0x000000afa8af7209 */ /* 0x002fee0007810000 */
[----:B------:R-:W1:Y:S01]  /*45f0*/  SHFL.BFLY PT, R168, R175, 0x1, 0x1f ;  /* 0x0c201f00afa87f89 */ /* 0x000e6200000e0000 */
[----:B--2---:R-:W-:Y:S02]  /*4600*/  FMNMX.FTZ R174, R171, R170, !PT ;  /* 0x000000aaabae7209 */ /* 0x004fe40007810000 */
[----:B---3--:R-:W-:Y:S05]  /*4610*/  FMNMX.FTZ R172, R166, R165, !PT ;  /* 0x000000a5a6ac7209 */ /* 0x008fea0007810000 */
[----:B------:R-:W2:Y:S01]  /*4620*/  SHFL.BFLY PT, R173, R174, 0x1, 0x1f ;  /* 0x0c201f00aead7f89 */ /* 0x000ea200000e0000 */
[----:B----4-:R-:W-:Y:S07]  /*4630*/  FMNMX.FTZ R170, R167, R164, !PT ;  /* 0x000000a4a7aa7209 */ /* 0x010fee0007810000 */
[----:B------:R-:W3:Y:S08]  /*4640*/  SHFL.BFLY PT, R171, R172, 0x1, 0x1f ;  /* 0x0c201f00acab7f89 */ /* 0x000ef000000e0000 */
[----:B------:R-:W4:Y:S01]  /*4650*/  SHFL.BFLY PT, R165, R170, 0x1, 0x1f ;  /* 0x0c201f00aaa57f89 */ /* 0x000f2200000e0000 */
[----:B-1----:R-:W-:Y:S04]  /*4660*/  FMNMX.FTZ R168, R175, R168, !PT ;  /* 0x000000a8afa87209 */ /* 0x002fe80007810000 */
[C---:B------:R-:W-:Y:S01]  /*4670*/  FSETP.NEU.FTZ.AND P1, PT, R168.reuse, -INF , PT ;  /* 0xff800000a800780b */ /* 0x040fe20003f3d000 */
[C---:B------:R-:W-:Y:S01]  /*4680*/  FADD.FTZ R166, -R168.reuse, R169 ;  /* 0x000000a9a8a67221 */ /* 0x040fe20000010100 */
[----:B------:R-:W-:Y:S03]  /*4690*/  FMUL.FTZ R196, R168, UR4 ;  /* 0x00000004a8c47c20 */ /* 0x000fe60008410000 */
[----:B------:R-:W-:Y:S02]  /*46a0*/  FMUL.FTZ R164, R166, UR4 ;  /* 0x00000004a6a47c20 */ /* 0x000fe40008410000 */
[----:B------:R-:W-:Y:S02]  /*46b0*/  FSEL R196, R196, RZ, P1 ;  /* 0x000000ffc4c47208 */ /* 0x000fe40000800000 */
[----:B--2---:R-:W-:Y:S02]  /*46c0*/  FMNMX.FTZ R167, R174, R173, !PT ;  /* 0x000000adaea77209 */ /* 0x004fe40007810000 */
[----:B------:R-:W-:Y:S01]  /*46d0*/  MUFU.EX2 R164, R164 ;  /* 0x000000a400a47308 */ /* 0x000fe20000000800 */
[----:B---3--:R-:W-:Y:S01]  /*46e0*/  FMNMX.FTZ R166, R172, R171, !PT ;  /* 0x000000abaca67209 */ /* 0x008fe20007810000 */
[----:B------:R-:W-:Y:S01]  /*46f0*/  FFMA.FTZ R181, R4, UR4, -R196 ;  /* 0x0000000404b57c23 */ /* 0x000fe200080108c4 */
[C---:B------:R-:W-:Y:S01]  /*4700*/  FADD.FTZ R2, -R167.reuse, R2 ;  /* 0x00000002a7027221 */ /* 0x040fe20000010100 */
[C---:B------:R-:W-:Y:S01]  /*4710*/  FMUL.FTZ R195, R167.reuse, UR4 ;  /* 0x00000004a7c37c20 */ /* 0x040fe20008410000 */
[----:B----4-:R-:W-:Y:S01]  /*4720*/  FMNMX.FTZ R165, R170, R165, !PT ;  /* 0x000000a5aaa57209 */ /* 0x010fe20007810000 */
[----:B------:R-:W1:Y:S01]  /*4730*/  LDSM.16.MT88.4 R172, [R221+0x9000] ;  /* 0x00900000ddac783b */ /* 0x000e620000004200 */
[----:B------:R-:W-:Y:S01]  /*4740*/  FMUL.FTZ R169, R2, UR4 ;  /* 0x0000000402a97c20 */ /* 0x000fe20008410000 */
[----:B------:R-:W-:Y:S01]  /*4750*/  FADD.FTZ R2, -R166, R3 ;  /* 0x00000003a6027221 */ /* 0x000fe20000010100 */
[----:B------:R-:W-:Y:S01]  /*4760*/  FSETP.NEU.FTZ.AND P1, PT, R167, -INF , PT ;  /* 0xff800000a700780b */ /* 0x000fe20003f3d000 */
[----:B------:R-:W-:Y:S01]  /*4770*/  FADD.FTZ R0, -R165, R0 ;  /* 0x00000000a5007221 */ /* 0x000fe20000010100 */
[----:B------:R2:W-:Y:S01]  /*4780*/  MUFU.EX2 R3, R169 ;  /* 0x000000a900037308 */ /* 0x0005e20000000800 */
[----:B------:R-:W-:Y:S01]  /*4790*/  FMUL.FTZ R170, R2, UR4 ;  /* 0x0000000402aa7c20 */ /* 0x000fe20008410000 */
[----:B------:R-:W-:Y:S01]  /*47a0*/  FSEL R195, R195, RZ, P1 ;  /* 0x000000ffc3c37208 */ /* 0x000fe20000800000 */
[----:B------:R-:W-:Y:S01]  /*47b0*/  FMUL.FTZ R171, R0, UR4 ;  /* 0x0000000400ab7c20 */ /* 0x000fe20008410000 */
[C---:B------:R-:W-:Y:S01]  /*47c0*/  FMUL.FTZ R194, R166.reuse, UR4 ;  /* 0x00000004a6c27c20 */ /* 0x040fe20008410000 */
[----:B------:R-:W-:Y:S01]  /*47d0*/  FSETP.NEU.FTZ.AND P1, PT, R166, -INF , PT ;  /* 0xff800000a600780b */ /* 0x000fe20003f3d000 */
[----:B------:R-:W-:Y:S01]  /*47e0*/  FMUL.FTZ R192, R165, UR4 ;  /* 0x00000004a5c07c20 */ /* 0x000fe20008410000 */
[----:B------:R-:W-:Y:S03]  /*47f0*/  FFMA.FTZ R180, R5, UR4, -R196 ;  /* 0x0000000405b47c23 */ /* 0x000fe600080108c4 */
[----:B------:R3:W4:Y:S01]  /*4800*/  MUFU.EX2 R2, R170 ;  /* 0x000000aa00027308 */ /* 0x0007220000000800 */
[----:B------:R-:W-:Y:S01]  /*4810*/  FSEL R194, R194, RZ, P1 ;  /* 0x000000ffc2c27208 */ /* 0x000fe20000800000 */
[--C-:B------:R-:W-:Y:S01]  /*4820*/  FFMA.FTZ R184, R6, UR4, -R195.reuse ;  /* 0x0000000406b87c23 */ /* 0x100fe200080108c3 */
[----:B------:R-:W-:Y:S01]  /*4830*/  FSETP.NEU.FTZ.AND P1, PT, R165, -INF , PT ;  /* 0xff800000a500780b */ /* 0x000fe20003f3d000 */
[--C-:B------:R-:W-:Y:S01]  /*4840*/  FFMA.FTZ R182, R18, UR4, -R195.reuse ;  /* 0x0000000412b67c23 */ /* 0x100fe200080108c3 */
[--C-:B------:R-:W-:Y:S01]  /*4850*/  FFMA.FTZ R183, R19, UR4, -R195.reuse ;  /* 0x0000000413b77c23 */ /* 0x100fe200080108c3 */
[--C-:B------:R-:W-:Y:S01]  /*4860*/  FFMA.FTZ R187, R12, UR4, -R194.reuse ;  /* 0x000000040cbb7c23 */ /* 0x100fe200080108c2 */
[----:B------:R-:W-:Y:S03]  /*4870*/  FSEL R192, R192, RZ, P1 ;  /* 0x000000ffc0c07208 */ /* 0x000fe60000800000 */
[----:B------:R5:W1:Y:S01]  /*4880*/  MUFU.EX2 R0, R171 ;  /* 0x000000ab00007308 */ /* 0x000a620000000800 */
[--C-:B--2---:R-:W-:Y:S01]  /*4890*/  FFMA.FTZ R169, R7, UR4, -R195.reuse ;  /* 0x0000000407a97c23 */ /* 0x104fe200080108c3 */
[--C-:B------:R-:W-:Y:S01]  /*48a0*/  FFMA.FTZ R188, R13, UR4, -R194.reuse ;  /* 0x000000040dbc7c23 */ /* 0x100fe200080108c2 */
[----:B------:R-:W-:Y:S01]  /*48b0*/  FFMA.FTZ R189, R8, UR4, -R194 ;  /* 0x0000000408bd7c23 */ /* 0x000fe200080108c2 */
[--C-:B------:R-:W-:Y:S01]  /*48c0*/  FFMA.FTZ R190, R14, UR4, -R192.reuse ;  /* 0x000000040ebe7c23 */ /* 0x100fe200080108c0 */
[----:B------:R-:W-:Y:S01]  /*48d0*/  FFMA.FTZ R193, R15, UR4, -R192 ;  /* 0x000000040fc17c23 */ /* 0x000fe200080108c0 */
[----:B------:R-:W-:Y:S01]  /*48e0*/  FFMA.FTZ R185, R9, UR4, -R194 ;  /* 0x0000000409b97c23 */ /* 0x000fe200080108c2 */
[----:B------:R-:W-:Y:S03]  /*48f0*/  FFMA.FTZ R191, R10, UR4, -R192 ;  /* 0x000000040abf7c23 */ /* 0x000fe600080108c0 */
[----:B------:R-:W-:Y:S01]  /*4900*/  MUFU.EX2 R181, R181 ;  /* 0x000000b500b57308 */ /* 0x000fe20000000800 */
[----:B---3--:R-:W-:Y:S01]  /*4910*/  FFMA.FTZ R170, R16, UR4, -R196 ;  /* 0x0000000410aa7c23 */ /* 0x008fe200080108c4 */
[----:B------:R-:W-:Y:S01]  /*4920*/  FFMA.FTZ R186, R11, UR4, -R192 ;  /* 0x000000040bba7c23 */ /* 0x000fe200080108c0 */
[C---:B----4-:R-:W-:Y:S01]  /*4930*/  FMUL.FTZ R8, R2.reuse, R156 ;  /* 0x0000009c02087220 */ /* 0x050fe20000410000 */
[----:B------:R-:W-:Y:S01]  /*4940*/  FMUL.FTZ R9, R2, R157 ;  /* 0x0000009d02097220 */ /* 0x000fe20000410000 */
[C---:B------:R-:W-:Y:S01]  /*4950*/  FMUL.FTZ R4, R164.reuse, R160 ;  /* 0x000000a0a4047220 */ /* 0x040fe20000410000 */
[----:B------:R-:W-:Y:S01]  /*4960*/  FMUL.FTZ R5, R164, R161 ;  /* 0x000000a1a4057220 */ /* 0x000fe20000410000 */
[----:B------:R-:W-:Y:S03]  /*4970*/  FMUL.FTZ R6, R3, R162 ;  /* 0x000000a203067220 */ /* 0x000fe60000410000 */
[----:B------:R-:W2:Y:S01]  /*4980*/  MUFU.EX2 R180, R180 ;  /* 0x000000b400b47308 */ /* 0x000ea20000000800 */
[--C-:B-----5:R-:W-:Y:S01]  /*4990*/  FFMA.FTZ R171, R17, UR4, -R196.reuse ;  /* 0x0000000411ab7c23 */ /* 0x120fe200080108c4 */
[C---:B-1----:R-:W-:Y:S01]  /*49a0*/  FMUL.FTZ R10, R0.reuse, R158 ;  /* 0x0000009e000a7220 */ /* 0x042fe20000410000 */
[----:B------:R-:W-:Y:S01]  /*49b0*/  FMUL.FTZ R11, R0, R159 ;  /* 0x0000009f000b7220 */ /* 0x000fe20000410000 */
[C---:B------:R-:W-:Y:S01]  /*49c0*/  FMUL.FTZ R7, R3.reuse, R163 ;  /* 0x000000a303077220 */ /* 0x040fe20000410000 */
[C---:B------:R-:W-:Y:S01]  /*49d0*/  FMUL.FTZ R12, R2.reuse, R152 ;  /* 0x00000098020c7220 */ /* 0x040fe20000410000 */
[----:B------:R-:W-:Y:S01]  /*49e0*/  FMUL.FTZ R13, R2, R153 ;  /* 0x00000099020d7220 */ /* 0x000fe20000410000 */
[C---:B------:R-:W-:Y:S03]  /*49f0*/  FMUL.FTZ R14, R0.reuse, R154 ;  /* 0x0000009a000e7220 */ /* 0x040fe60000410000 */
[----:B------:R-:W-:Y:S01]  /*4a00*/  MUFU.EX2 R184, R184 ;  /* 0x000000b800b87308 */ /* 0x000fe20000000800 */
[----:B------:R-:W-:Y:S01]  /*4a10*/  FMUL.FTZ R15, R0, R155 ;  /* 0x0000009b000f7220 */ /* 0x000fe20000410000 */
[C---:B------:R-:W-:Y:S01]  /*4a20*/  FMUL.FTZ R16, R164.reuse, R148 ;  /* 0x00000094a4107220 */ /* 0x040fe20000410000 */
[C---:B------:R-:W-:Y:S01]  /*4a30*/  FMUL.FTZ R17, R164.reuse, R149 ;  /* 0x00000095a4117220 */ /* 0x040fe20000410000 */
[C---:B------:R-:W-:Y:S01]  /*4a40*/  FMUL.FTZ R18, R3.reuse, R150 ;  /* 0x0000009603127220 */ /* 0x040fe20000410000 */
[C---:B------:R-:W-:Y:S01]  /*4a50*/  FMUL.FTZ R19, R3.reuse, R151 ;  /* 0x0000009703137220 */ /* 0x040fe20000410000 */
[----:B------:R-:W-:Y:S01]  /*4a60*/  FMUL.FTZ R68, R164, R68 ;  /* 0x00000044a4447220 */ /* 0x000fe20000410000 */
[----:B------:R-:W1:Y:S03]  /*4a70*/  LDSM.16.MT88.4 R148, [R221+0xa000] ;  /* 0x00a00000dd94783b */ /* 0x000e660000004200 */
        /* <DEDUP_REMOVED lines=8> */
[----:B------:R-:W-:Y:S01]  /*4b00*/  MUFU.EX2 R170, R170 ;  /* 0x000000aa00aa7308 */ /* 0x000fe20000000800 */
[----:B------:R-:W-:Y:S01]  /*4b10*/  FMUL.FTZ R75, R0, R75 ;  /* 0x0000004b004b7220 */ /* 0x000fe20000410000 */
[C---:B------:R-:W-:Y:S01]  /*4b20*/  FMUL.FTZ R76, R2.reuse, R76 ;  /* 0x0000004c024c7220 */ /* 0x040fe20000410000 */
[----:B------:R-:W-:Y:S01]  /*4b30*/  FMUL.FTZ R77, R2, R77 ;  /* 0x0000004d024d7220 */ /* 0x000fe20000410000 */
[C---:B------:R-:W-:Y:S01]  /*4b40*/  FMUL.FTZ R78, R0.reuse, R78 ;  /* 0x0000004e004e7220 */ /* 0x040fe20000410000 */
[----:B------:R-:W-:Y:S01]  /*4b50*/  FMUL.FTZ R79, R0, R79 ;  /* 0x0000004f004f7220 */ /* 0x000fe20000410000 */
[----:B------:R-:W2:Y:S01]  /*4b60*/  LDSM.16.MT88.4 R152, [R220+0xa000] ;  /* 0x00a00000dc98783b */ /* 0x000ea20000004200 */
[--C-:B------:R-:W-:Y:S03]  /*4b70*/  FFMA.FTZ R205, R36, UR4, -R196.reuse ;  /* 0x0000000424cd7c23 */ /* 0x100fe600080108c4 */
[----:B------:R-:W4:Y:S01]  /*4b80*/  MUFU.EX2 R171, R171 ;  /* 0x000000ab00ab7308 */ /* 0x000f220000000800 */
[----:B---3--:R-:W-:Y:S01]  /*4b90*/  F2FP.F16.F32.PACK_AB R157, R169, R184 ;  /* 0x000000b8a99d723e */ /* 0x008fe200000000ff */
[--C-:B------:R-:W-:Y:S01]  /*4ba0*/  FFMA.FTZ R206, R37, UR4, -R196.reuse ;  /* 0x0000000425ce7c23 */ /* 0x100fe200080108c4 */
[--C-:B------:R-:W-:Y:S01]  /*4bb0*/  FFMA.FTZ R207, R38, UR4, -R195.reuse ;  /* 0x0000000426cf7c23 */ /* 0x100fe200080108c3 */
[--C-:B------:R-:W-:Y:S01]  /*4bc0*/  FFMA.FTZ R208, R39, UR4, -R195.reuse ;  /* 0x0000000427d07c23 */ /* 0x100fe200080108c3 */
[--C-:B------:R-:W-:Y:S01]  /*4bd0*/  FFMA.FTZ R209, R48, UR4, -R196.reuse ;  /* 0x0000000430d17c23 */ /* 0x100fe200080108c4 */
[----:B------:R-:W-:Y:S01]  /*4be0*/  LDSM.16.MT88.4 R36, [R221+0xb400] ;  /* 0x00b40000dd24783b */ /* 0x000fe20000004200 */
[----:B------:R-:W-:Y:S03]  /*4bf0*/  FFMA.FTZ R210, R49, UR4, -R196 ;  /* 0x0000000431d27c23 */ /* 0x000fe600080108c4 */
[----:B------:R-:W-:Y:S01]  /*4c00*/  MUFU.EX2 R182, R182 ;  /* 0x000000b600b67308 */ /* 0x000fe20000000800 */
[--C-:B------:R-:W-:Y:S01]  /*4c10*/  FFMA.FTZ R211, R50, UR4, -R195.reuse ;  /* 0x0000000432d37c23 */ /* 0x100fe200080108c3 */
[--C-:B------:R-:W-:Y:S01]  /*4c20*/  FFMA.FTZ R212, R51, UR4, -R195.reuse ;  /* 0x0000000433d47c23 */ /* 0x100fe200080108c3 */
[--C-:B------:R-:W-:Y:S01]  /*4c30*/  FFMA.FTZ R213, R40, UR4, -R194.reuse ;  /* 0x0000000428d57c23 */ /* 0x100fe200080108c2 */
[----:B------:R-:W-:Y:S01]  /*4c40*/  FFMA.FTZ R214, R41, UR4, -R194 ;  /* 0x0000000429d67c23 */ /* 0x000fe200080108c2 */
[--C-:B------:R-:W-:Y:S01]  /*4c50*/  FFMA.FTZ R215, R42, UR4, -R192.reuse ;  /* 0x000000042ad77c23 */ /* 0x100fe200080108c0 */
[----:B------:R-:W-:Y:S01]  /*4c60*/  LDSM.16.MT88.4 R48, [R220+0xb400] ;  /* 0x00b40000dc30783b */ /* 0x000fe20000004200 */
[----:B------:R-:W-:Y:S03]  /*4c70*/  FFMA.FTZ R216, R43, UR4, -R192 ;  /* 0x000000042bd87c23 */ /* 0x000fe600080108c0 */
[----:B------:R-:W3:Y:S01]  /*4c80*/  MUFU.EX2 R183, R183 ;  /* 0x000000b700b77308 */ /* 0x000ee20000000800 */
[----:B----4-:R-:W-:Y:S01]  /*4c90*/  F2FP.F16.F32.PACK_AB R158, R171, R170 ;  /* 0x000000aaab9e723e */ /* 0x010fe200000000ff */
        /* <DEDUP_REMOVED lines=9> */
[----:B------:R-:W-:Y:S01]  /*4d30*/  FFMA.FTZ R251, R57, UR4, -R194 ;  /* 0x0000000439fb7c23 */ /* 0x000fe200080108c2 */
[----:B------:R-:W-:Y:S01]  /*4d40*/  FFMA.FTZ R252, R59, UR4, -R192 ;  /* 0x000000043bfc7c23 */ /* 0x000fe200080108c0 */
[C---:B------:R-:W-:Y:S01]  /*4d50*/  FMUL.FTZ R84, R164.reuse, R84 ;  /* 0x00000054a4547220 */ /* 0x040fe20000410000 */
[----:B------:R-:W-:Y:S01]  /*4d60*/  LDSM.16.MT88.4 R52, [R221+0xb800] ;  /* 0x00b80000dd34783b */ /* 0x000fe20000004200 */
[----:B------:R-:W-:Y:S03]  /*4d70*/  FMUL.FTZ R85, R164, R85 ;  /* 0x00000055a4557220 */ /* 0x000fe60000410000 */
[----:B------:R-:W4:Y:S01]  /*4d80*/  MUFU.EX2 R185, R185 ;  /* 0x000000b900b97308 */ /* 0x000f220000000800 */
[----:B---3--:R-:W-:Y:S01]  /*4d90*/  F2FP.F16.F32.PACK_AB R159, R183, R182 ;  /* 0x000000b6b79f723e */ /* 0x008fe200000000ff */
[C---:B------:R-:W-:Y:S01]  /*4da0*/  FMUL.FTZ R86, R3.reuse, R86 ;  /* 0x0000005603567220 */ /* 0x040fe20000410000 */
[C---:B------:R-:W-:Y:S01]  /*4db0*/  FMUL.FTZ R87, R3.reuse, R87 ;  /* 0x0000005703577220 */ /* 0x040fe20000410000 */
[C---:B------:R-:W-:Y:S01]  /*4dc0*/  FMUL.FTZ R88, R2.reuse, R88 ;  /* 0x0000005802587220 */ /* 0x040fe20000410000 */
[----:B------:R-:W-:Y:S01]  /*4dd0*/  FMUL.FTZ R89, R2, R89 ;  /* 0x0000005902597220 */ /* 0x000fe20000410000 */
[C---:B------:R-:W-:Y:S01]  /*4de0*/  FMUL.FTZ R90, R0.reuse, R90 ;  /* 0x0000005a005a7220 */ /* 0x040fe20000410000 */
[----:B------:R-:W-:Y:S01]  /*4df0*/  FMUL.FTZ R91, R0, R91 ;  /* 0x0000005b005b7220 */ /* 0x000fe20000410000 */
[-C--:B------:R-:W-:Y:S02]  /*4e00*/  HMMA.16816.F32 R4, R156, R172.reuse, R4 ;  /* 0x000000ac9c04723c */ /* 0x080fe40000001804 */
[----:B------:R-:W-:Y:S03]  /*4e10*/  MUFU.EX2 R191, R191 ;  /* 0x000000bf00bf7308 */ /* 0x000fe60000000800 */
[C---:B------:R-:W-:Y:S01]  /*4e20*/  FMUL.FTZ R80, R164.reuse, R80 ;  /* 0x00000050a4507220 */ /* 0x040fe20000410000 */
[----:B------:R-:W-:Y:S01]  /*4e30*/  FMUL.FTZ R81, R164, R81 ;  /* 0x00000051a4517220 */ /* 0x000fe20000410000 */
[C---:B------:R-:W-:Y:S01]  /*4e40*/  FMUL.FTZ R82, R3.reuse, R82 ;  /* 0x0000005203527220 */ /* 0x040fe20000410000 */
[----:B------:R-:W-:Y:S04]  /*4e50*/  FMUL.FTZ R83, R3, R83 ;  /* 0x0000005303537220 */ /* 0x000fe80000410000 */
[----:B------:R-:W3:Y:S01]  /*4e60*/  MUFU.EX2 R186, R186 ;  /* 0x000000ba00ba7308 */ /* 0x000ee20000000800 */
[----:B----4-:R-:W-:Y:S01]  /*4e70*/  F2FP.F16.F32.PACK_AB R160, R185, R189 ;  /* 0x000000bdb9a0723e */ /* 0x010fe200000000ff */
[C---:B------:R-:W-:Y:S01]  /*4e80*/  FMUL.FTZ R92, R2.reuse, R92 ;  /* 0x0000005c025c7220 */ /* 0x040fe20000410000 */
[----:B------:R-:W-:Y:S01]  /*4e90*/  FMUL.FTZ R93, R2, R93 ;  /* 0x0000005d025d7220 */ /* 0x000fe20000410000 */
[C---:B------:R-:W-:Y:S01]  /*4ea0*/  FMUL.FTZ R94, R0.reuse, R94 ;  /* 0x0000005e005e7220 */ /* 0x040fe20000410000 */
[----:B------:R-:W-:Y:S01]  /*4eb0*/  FMUL.FTZ R95, R0, R95 ;  /* 0x0000005f005f7220 */ /* 0x000fe20000410000 */
[C---:B------:R-:W-:Y:S04]  /*4ec0*/  FMUL.FTZ R96, R164.reuse, R96 ;  /* 0x00000060a4607220 */ /* 0x040fe80000410000 */
[----:B------:R-:W-:Y:S01]  /*4ed0*/  MUFU.EX2 R187, R187 ;  /* 0x000000bb00bb7308 */ /* 0x000fe20000000800 */
[----:B------:R-:W-:Y:S01]  /*4ee0*/  FMUL.FTZ R97, R164, R97 ;  /* 0x00000061a4617220 */ /* 0x000fe20000410000 */
[C---:B------:R-:W-:Y:S01]  /*4ef0*/  FMUL.FTZ R98, R3.reuse, R98 ;  /* 0x0000006203627220 */ /* 0x040fe20000410000 */
[C---:B------:R-:W-:Y:S01]  /*4f00*/  FMUL.FTZ R99, R3.reuse, R99 ;  /* 0x0000006303637220 */ /* 0x040fe20000410000 */
[C---:B------:R-:W-:Y:S01]  /*4f10*/  FMUL.FTZ R112, R2.reuse, R112 ;  /* 0x0000007002707220 */ /* 0x040fe20000410000 */
[----:B------:R-:W-:Y:S01]  /*4f20*/  FMUL.FTZ R113, R2, R113 ;  /* 0x0000007102717220 */ /* 0x000fe20000410000 */
[C---:B------:R-:W-:Y:S01]  /*4f30*/  FMUL.FTZ R114, R0.reuse, R114 ;  /* 0x0000007200727220 */ /* 0x040fe20000410000 */
[----:B------:R-:W-:Y:S03]  /*4f40*/  FMUL.FTZ R115, R0, R115 ;  /* 0x0000007300737220 */ /* 0x000fe60000410000 */
[----:B------:R-:W4:Y:S01]  /*4f50*/  MUFU.EX2 R188, R188 ;  /* 0x000000bc00bc7308 */ /* 0x000f220000000800 */
[----:B---3--:R-:W-:Y:S01]  /*4f60*/  F2FP.F16.F32.PACK_AB R161, R186, R191 ;  /* 0x000000bfbaa1723e */ /* 0x008fe200000000ff */
[C---:B------:R-:W-:Y:S01]  /*4f70*/  FMUL.FTZ R116, R2.reuse, R116 ;  /* 0x0000007402747220 */ /* 0x040fe20000410000 */
[----:B------:R-:W-:Y:S01]  /*4f80*/  FMUL.FTZ R117, R2, R117 ;  /* 0x0000007502757220 */ /* 0x000fe20000410000 */
[C---:B------:R-:W-:Y:S01]  /*4f90*/  FMUL.FTZ R118, R0.reuse, R118 ;  /* 0x0000007600767220 */ /* 0x040fe20000410000 */
[----:B------:R-:W-:Y:S01]  /*4fa0*/  FMUL.FTZ R119, R0, R119 ;  /* 0x0000007700777220 */ /* 0x000fe20000410000 */
[C---:B------:R-:W-:Y:S01]  /*4fb0*/  FMUL.FTZ R120, R164.reuse, R120 ;  /* 0x00000078a4787220 */ /* 0x040fe20000410000 */
[----:B------:R-:W-:Y:S03]  /*4fc0*/  FMUL.FTZ R121, R164, R121 ;  /* 0x00000079a4797220 */ /* 0x000fe60000410000 */
[----:B------:R-:W-:Y:S01]  /*4fd0*/  MUFU.EX2 R190, R190 ;  /* 0x000000be00be7308 */ /* 0x000fe20000000800 */
[C---:B------:R-:W-:Y:S01]  /*4fe0*/  FMUL.FTZ R122, R3.reuse, R122 ;  /* 0x0000007a037a7220 */ /* 0x040fe20000410000 */
[C---:B------:R-:W-:Y:S01]  /*4ff0*/  FMUL.FTZ R123, R3.reuse, R123 ;  /* 0x0000007b037b7220 */ /* 0x040fe20000410000 */
[C---:B------:R-:W-:Y:S01]  /*5000*/  FMUL.FTZ R124, R2.reuse, R124 ;  /* 0x0000007c027c7220 */ /* 0x040fe20000410000 */
[----:B------:R-:W-:Y:S01]  /*5010*/  FMUL.FTZ R125, R2, R125 ;  /* 0x0000007d027d7220 */ /* 0x000fe20000410000 */
[C---:B------:R-:W-:Y:S01]  /*5020*/  FMUL.FTZ R126, R0.reuse, R126 ;  /* 0x0000007e007e7220 */ /* 0x040fe20000410000 */
[----:B------:R-:W-:Y:S01]  /*5030*/  FMUL.FTZ R127, R0, R127 ;  /* 0x0000007f007f7220 */ /* 0x000fe20000410000 */
[----:B------:R-:W-:Y:S03]  /*5040*/  FMUL.FTZ R128, R164, R128 ;  /* 0x00000080a4807220 */ /* 0x000fe60000410000 */
[----:B------:R-:W3:Y:S01]  /*5050*/  MUFU.EX2 R193, R193 ;  /* 0x000000c100c17308 */ /* 0x000ee20000000800 */
[----:B----4-:R-:W-:Y:S01]  /*5060*/  F2FP.F16.F32.PACK_AB R162, R188, R187 ;  /* 0x000000bbbca2723e */ /* 0x010fe200000000ff */
[----:B------:R-:W-:Y:S01]  /*5070*/  FMUL.FTZ R129, R164, R129 ;  /* 0x00000081a4817220 */ /* 0x000fe20000410000 */
[C---:B------:R-:W-:Y:S01]  /*5080*/  FMUL.FTZ R130, R3.reuse, R130 ;  /* 0x0000008203827220 */ /* 0x040fe20000410000 */
[----:B------:R-:W-:Y:S01]  /*5090*/  FMUL.FTZ R131, R3, R131 ;  /* 0x0000008303837220 */ /* 0x000fe20000410000 */
[--C-:B------:R-:W-:Y:S01]  /*50a0*/  FFMA.FTZ R217, R44, UR4, -R194.reuse ;  /* 0x000000042cd97c23 */ /* 0x100fe200080108c2 */
[----:B------:R-:W-:Y:S01]  /*50b0*/  FFMA.FTZ R218, R45, UR4, -R194 ;  /* 0x000000042dda7c23 */ /* 0x000fe200080108c2 */
[--C-:B------:R-:W-:Y:S01]  /*50c0*/  FFMA.FTZ R219, R46, UR4, -R192.reuse ;  /* 0x000000042edb7c23 */ /* 0x100fe200080108c0 */
[----:B------:R-:W-:Y:S02]  /*50d0*/  FFMA.FTZ R240, R47, UR4, -R192 ;  /* 0x000000042ff07c23 */ /* 0x000fe400080108c0 */
[----:B------:R-:W-:Y:S01]  /*50e0*/  MUFU.EX2 R213, R213 ;  /* 0x000000d500d57308 */ /* 0x000fe20000000800 */
[C---:B------:R-:W-:Y:S01]  /*50f0*/  FMUL.FTZ R100, R2.reuse, R100 ;  /* 0x0000006402647220 */ /* 0x040fe20000410000 */
[----:B------:R-:W-:Y:S01]  /*5100*/  FMUL.FTZ R101, R2, R101 ;  /* 0x0000006502657220 */ /* 0x000fe20000410000 */
[C---:B------:R-:W-:Y:S01]  /*5110*/  FMUL.FTZ R102, R0.reuse, R102 ;  /* 0x0000006600667220 */ /* 0x040fe20000410000 */
[----:B------:R-:W-:Y:S01]  /*5120*/  FMUL.FTZ R103, R0, R103 ;  /* 0x0000006700677220 */ /* 0x000fe20000410000 */
[C---:B------:R-:W-:Y:S01]  /*5130*/  FMUL.FTZ R104, R2.reuse, R104 ;  /* 0x0000006802687220 */ /* 0x040fe20000410000 */
[----:B------:R-:W-:Y:S01]  /*5140*/  FMUL.FTZ R105, R2, R105 ;  /* 0x0000006902697220 */ /* 0x000fe20000410000 */
[C---:B------:R-:W-:Y:S01]  /*5150*/  FMUL.FTZ R106, R0.reuse, R106 ;  /* 0x0000006a006a7220 */ /* 0x040fe20000410000 */
[----:B---3--:R-:W-:Y:S02]  /*5160*/  F2FP.F16.F32.PACK_AB R163, R193, R190 ;  /* 0x000000bec1a3723e */ /* 0x008fe400000000ff */
[----:B------:R-:W3:Y:S01]  /*5170*/  MUFU.EX2 R214, R214 ;  /* 0x000000d600d67308 */ /* 0x000ee20000000800 */
[----:B------:R-:W-:Y:S01]  /*5180*/  FMUL.FTZ R107, R0, R107 ;  /* 0x0000006b006b7220 */ /* 0x000fe20000410000 */
[C---:B------:R-:W-:Y:S01]  /*5190*/  FMUL.FTZ R108, R164.reuse, R108 ;  /* 0x0000006ca46c7220 */ /* 0x040fe20000410000 */
[----:B------:R-:W-:Y:S01]  /*51a0*/  FMUL.FTZ R109, R164, R109 ;  /* 0x0000006da46d7220 */ /* 0x000fe20000410000 */
[C---:B------:R-:W-:Y:S01]  /*51b0*/  FMUL.FTZ R110, R3.reuse, R110 ;  /* 0x0000006e036e7220 */ /* 0x040fe20000410000 */
[----:B------:R-:W-:Y:S01]  /*51c0*/  FMUL.FTZ R111, R3, R111 ;  /* 0x0000006f036f7220 */ /* 0x000fe20000410000 */
[C---:B------:R-:W-:Y:S04]  /*51d0*/  HMMA.16816.F32 R8, R160.reuse, R172, R8 ;  /* 0x000000aca008723c */ /* 0x040fe80000001808 */
[----:B------:R-:W-:Y:S01]  /*51e0*/  MUFU.EX2 R215, R215 ;  /* 0x000000d700d77308 */ /* 0x000fe20000000800 */
[----:B------:R-:W-:Y:S01]  /*51f0*/  FFMA.FTZ R197, R24, UR4, -R194 ;  /* 0x0000000418c57c23 */ /* 0x000fe200080108c2 */
[----:B------:R-:W-:Y:S01]  /*5200*/  FMUL.FTZ R24, R164, R136 ;  /* 0x00000088a4187220 */ /* 0x000fe20000410000 */
[-C--:B------:R-:W-:Y:S07]  /*5210*/  HMMA.16816.F32 R12, R160, R174.reuse, R12 ;  /* 0x000000aea00c723c */ /* 0x080fee000000180c */
[----:B------:R-:W4:Y:S01]  /*5220*/  MUFU.EX2 R216, R216 ;  /* 0x000000d800d87308 */ /* 0x000f220000000800 */
[----:B---3--:R-:W-:Y:S01]  /*5230*/  F2FP.F16.F32.PACK_AB R44, R214, R213 ;  /* 0x000000d5d62c723e */ /* 0x008fe200000000ff */
[C---:B------:R-:W-:Y:S04]  /*5240*/  HMMA.16816.F32 R16, R156.reuse, R174, R16 ;  /* 0x000000ae9c10723c */ /* 0x040fe80000001810 */
[--C-:B------:R-:W-:Y:S02]  /*5250*/  FFMA.FTZ R172, R20, UR4, -R196.reuse ;  /* 0x0000000414ac7c23 */ /* 0x100fe400080108c4 */
[-C--:B------:R-:W-:Y:S02]  /*5260*/  HMMA.16816.F32 R68, R156, R176.reuse, R68 ;  /* 0x000000b09c44723c */ /* 0x080fe40000001844 */
[----:B------:R-:W-:Y:S03]  /*5270*/  MUFU.EX2 R217, R217 ;  /* 0x000000d900d97308 */ /* 0x000fe60000000800 */
[----:B------:R-:W-:Y:S01]  /*5280*/  FMUL.FTZ R20, R164, R144 ;  /* 0x00000090a4147220 */ /* 0x000fe20000410000 */
[C---:B------:R-:W-:Y:S06]  /*5290*/  HMMA.16816.F32 R72, R160.reuse, R176, R72 ;  /* 0x000000b0a048723c */ /* 0x040fec0000001848 */
[----:B------:R-:W3:Y:S01]  /*52a0*/  MUFU.EX2 R218, R218 ;  /* 0x000000da00da7308 */ /* 0x000ee20000000800 */
[----:B----4-:R-:W-:Y:S01]  /*52b0*/  F2FP.F16.F32.PACK_AB R45, R216, R215 ;  /* 0x000000d7d82d723e */ /* 0x010fe200000000ff */
[-C--:B------:R-:W-:Y:S03]  /*52c0*/  HMMA.16816.F32 R76, R160, R178.reuse, R76 ;  /* 0x000000b2a04c723c */ /* 0x080fe6000000184c */
[--C-:B------:R-:W-:Y:S03]  /*52d0*/  FFMA.FTZ R173, R21, UR4, -R196.reuse ;  /* 0x0000000415ad7c23 */ /* 0x100fe600080108c4 */
[C---:B------:R-:W-:Y:S02]  /*52e0*/  HMMA.16816.F32 R80, R156.reuse, R178, R80 ;  /* 0x000000b29c50723c */ /* 0x040fe40000001850 */
[----:B------:R-:W-:Y:S03]  /*52f0*/  MUFU.EX2 R219, R219 ;  /* 0x000000db00db7308 */ /* 0x000fe60000000800 */
[----:B------:R-:W-:Y:S01]  /*5300*/  FMUL.FTZ R21, R164, R145 ;  /* 0x00000091a4157220 */ /* 0x000fe20000410000 */
[-C--:B-1----:R-:W-:Y:S06]  /*5310*/  HMMA.16816.F32 R84, R156, R148.reuse, R84 ;  /* 0x000000949c54723c */ /* 0x082fec0000001854 */
[----:B------:R-:W1:Y:S01]  /*5320*/  MUFU.EX2 R240, R240 ;  /* 0x000000f000f07308 */ /* 0x000e620000000800 */
[----:B---3--:R-:W-:Y:S01]  /*5330*/  F2FP.F16.F32.PACK_AB R46, R218, R217 ;  /* 0x000000d9da2e723e */ /* 0x008fe200000000ff */
[C---:B------:R-:W-:Y:S04]  /*5340*/  HMMA.16816.F32 R88, R160.reuse, R148, R88 ;  /* 0x00000094a058723c */ /* 0x040fe80000001858 */
[--C-:B------:R-:W-:Y:S02]  /*5350*/  FFMA.FTZ R174, R22, UR4, -R195.reuse ;  /* 0x0000000416ae7c23 */ /* 0x100fe400080108c3 */
[-C--:B------:R-:W-:Y:S02]  /*5360*/  HMMA.16816.F32 R92, R160, R150.reuse, R92 ;  /* 0x00000096a05c723c */ /* 0x080fe4000000185c */
[----:B------:R-:W-:Y:S03]  /*5370*/  MUFU.EX2 R172, R172 ;  /* 0x000000ac00ac7308 */ /* 0x000fe60000000800 */
[----:B------:R-:W-:Y:S01]  /*5380*/  FMUL.FTZ R22, R3, R146 ;  /* 0x0000009203167220 */ /* 0x000fe20000410000 */
[C---:B------:R-:W-:Y:S01]  /*5390*/  HMMA.16816.F32 R96, R156.reuse, R150, R96 ;  /* 0x000000969c60723c */ /* 0x040fe20000001860 */
[----:B------:R-:W3:Y:S05]  /*53a0*/  LDSM.16.MT88.4 R148, [R221+0xb000] ;  /* 0x00b00000dd94783b */ /* 0x000eea0000004200 */
[----:B------:R-:W4:Y:S01]  /*53b0*/  MUFU.EX2 R173, R173 ;  /* 0x000000ad00ad7308 */ /* 0x000f220000000800 */
[--C-:B------:R-:W-:Y:S01]  /*53c0*/  FFMA.FTZ R175, R23, UR4, -R195.reuse ;  /* 0x0000000417af7c23 */ /* 0x100fe200080108c3 */
[----:B------:R-:W-:Y:S03]  /*53d0*/  FMUL.FTZ R23, R3, R147 ;  /* 0x0000009303177220 */ /* 0x000fe60000410000 */
[----:B-1----:R-:W-:Y:S01]  /*53e0*/  F2FP.F16.F32.PACK_AB R47, R240, R219 ;  /* 0x000000dbf02f723e */ /* 0x002fe200000000ff */
[--C-:B------:R-:W-:Y:S01]  /*53f0*/  FFMA.FTZ R176, R32, UR4, -R196.reuse ;  /* 0x0000000420b07c23 */ /* 0x100fe200080108c4 */
[----:B------:R-:W1:Y:S01]  /*5400*/  LDSM.16.MT88.4 R144, [R220+0xb000] ;  /* 0x00b00000dc90783b */ /* 0x000e620000004200 */
[C---:B------:R-:W-:Y:S01]  /*5410*/  FMUL.FTZ R32, R164.reuse, R140 ;  /* 0x0000008ca4207220 */ /* 0x040fe20000410000 */
[--C-:B------:R-:W-:Y:S01]  /*5420*/  FFMA.FTZ R177, R33, UR4, -R196.reuse ;  /* 0x0000000421b17c23 */ /* 0x100fe200080108c4 */
[-C--:B--2---:R-:W-:Y:S01]  /*5430*/  HMMA.16816.F32 R20, R156, R152.reuse, R20 ;  /* 0x000000989c14723c */ /* 0x084fe20000001814 */
[----:B------:R-:W-:Y:S02]  /*5440*/  MUFU.EX2 R174, R174 ;  /* 0x000000ae00ae7308 */ /* 0x000fe40000000800 */
[----:B------:R-:W-:Y:S01]  /*5450*/  FMUL.FTZ R33, R164, R141 ;  /* 0x0000008da4217220 */ /* 0x000fe20000410000 */
[----:B------:R-:W-:Y:S01]  /*5460*/  FFMA.FTZ R196, R65, UR4, -R196 ;  /* 0x0000000441c47c23 */ /* 0x000fe200080108c4 */
[--C-:B------:R-:W-:Y:S01]  /*5470*/  FFMA.FTZ R178, R34, UR4, -R195.reuse ;  /* 0x0000000422b27c23 */ /* 0x100fe200080108c3 */
[C---:B------:R-:W-:Y:S05]  /*5480*/  HMMA.16816.F32 R100, R160.reuse, R152, R100 ;  /* 0x00000098a064723c */ /* 0x040fea0000001864 */
[----:B------:R2:W-:Y:S01]  /*5490*/  MUFU.EX2 R249, R196 ;  /* 0x000000c400f97308 */ /* 0x0005e20000000800 */
[----:B------:R-:W-:Y:S01]  /*54a0*/  FMUL.FTZ R34, R3, R142 ;  /* 0x0000008e03227220 */ /* 0x000fe20000410000 */
[-C--:B------:R-:W-:Y:S04]  /*54b0*/  HMMA.16816.F32 R104, R160, R154.reuse, R104 ;  /* 0x0000009aa068723c */ /* 0x080fe80000001868 */
[--C-:B------:R-:W-:Y:S02]  /*54c0*/  FFMA.FTZ R179, R35, UR4, -R195.reuse ;  /* 0x0000000423b37c23 */ /* 0x100fe400080108c3 */
[C---:B------:R-:W-:Y:S02]  /*54d0*/  HMMA.16816.F32 R108, R156.reuse, R154, R108 ;  /* 0x0000009a9c6c723c */ /* 0x040fe4000000186c */
[----:B------:R-:W5:Y:S03]  /*54e0*/  MUFU.EX2 R175, R175 ;  /* 0x000000af00af7308 */ /* 0x000f660000000800 */
[----:B------:R-:W-:Y:S01]  /*54f0*/  FMUL.FTZ R35, R3, R143 ;  /* 0x0000008f03237220 */ /* 0x000fe20000410000 */
[----:B------:R-:W-:Y:S01]  /*5500*/  FFMA.FTZ R195, R67, UR4, -R195 ;  /* 0x0000000443c37c23 */ /* 0x000fe200080108c3 */
[----:B------:R-:W5:Y:S01]  /*5510*/  LDSM.16.MT88.4 R140, [R221+0x9400] ;  /* 0x00940000dd8c783b */ /* 0x000f620000004200 */
[----:B--2---:R-:W-:Y:S04]  /*5520*/  FFMA.FTZ R196, R58, UR4, -R192 ;  /* 0x000000043ac47c23 */ /* 0x004fe800080108c0 */
[----:B------:R-:W-:Y:S01]  /*5530*/  MUFU.EX2 R176, R176 ;  /* 0x000000b000b07308 */ /* 0x000fe20000000800 */
[----:B------:R-:W-:Y:S01]  /*5540*/  FFMA.FTZ R198, R25, UR4, -R194 ;  /* 0x0000000419c67c23 */ /* 0x000fe200080108c2 */
[-C--:B---3--:R-:W-:Y:S01]  /*5550*/  HMMA.16816.F32 R32, R156, R148.reuse, R32 ;  /* 0x000000949c20723c */ /* 0x088fe20000001820 */
[----:B------:R-:W-:Y:S02]  /*5560*/  LDSM.16.MT88.4 R56, [R221+0xac00] ;  /* 0x00ac0000dd38783b */ /* 0x000fe40000004200 */
[----:B------:R-:W-:Y:S01]  /*5570*/  FMUL.FTZ R25, R164, R137 ;  /* 0x00000089a4197220 */ /* 0x000fe20000410000 */
[--C-:B------:R-:W-:Y:S02]  /*5580*/  FFMA.FTZ R199, R26, UR4, -R192.reuse ;  /* 0x000000041ac77c23 */ /* 0x100fe400080108c0 */
[C---:B------:R-:W-:Y:S02]  /*5590*/  HMMA.16816.F32 R112, R160.reuse, R148, R112 ;  /* 0x00000094a070723c */ /* 0x040fe40000001870 */
[----:B------:R-:W2:Y:S01]  /*55a0*/  MUFU.EX2 R177, R177 ;  /* 0x000000b100b17308 */ /* 0x000ea20000000800 */
[----:B------:R-:W-:Y:S03]  /*55b0*/  LDSM.16.MT88.4 R64, [R220+0xac00] ;  /* 0x00ac0000dc40783b */ /* 0x000fe60000004200 */
[-C--:B------:R-:W-:Y:S06]  /*55c0*/  HMMA.16816.F32 R116, R160, R150.reuse, R116 ;  /* 0x00000096a074723c */ /* 0x080fec0000001874 */
[----:B------:R-:W-:Y:S01]  /*55d0*/  MUFU.EX2 R178, R178 ;  /* 0x000000b200b27308 */ /* 0x000fe20000000800 */
[----:B------:R-:W-:Y:S01]  /*55e0*/  FFMA.FTZ R200, R27, UR4, -R192 ;  /* 0x000000041bc87c23 */ /* 0x000fe200080108c0 */
[C---:B------:R-:W-:Y:S01]  /*55f0*/  HMMA.16816.F32 R120, R156.reuse, R150, R120 ;  /* 0x000000969c78723c */ /* 0x040fe20000001878 */
[----:B------:R-:W3:Y:S03]  /*5600*/  LDSM.16.MT88.4 R148, [R220+0x9400] ;  /* 0x00940000dc94783b */ /* 0x000ee60000004200 */
[C---:B------:R-:W-:Y:S01]  /*5610*/  FMUL.FTZ R26, R3.reuse, R138 ;  /* 0x0000008a031a7220 */ /* 0x040fe20000410000 */
[----:B------:R-:W-:Y:S03]  /*5620*/  FMUL.FTZ R27, R3, R139 ;  /* 0x0000008b031b7220 */ /* 0x000fe60000410000 */
[----:B------:R-:W2:Y:S03]  /*5630*/  MUFU.EX2 R179, R179 ;  /* 0x000000b300b37308 */ /* 0x000ea60000000800 */
[--C-:B------:R-:W-:Y:S01]  /*5640*/  FFMA.FTZ R201, R28, UR4, -R194.reuse ;  /* 0x000000041cc97c23 */ /* 0x100fe200080108c2 */
[----:B------:R-:W-:Y:S01]  /*5650*/  FMUL.FTZ R28, R2, R132 ;  /* 0x00000084021c7220 */ /* 0x000fe20000410000 */
[----:B----4-:R-:W-:Y:S01]  /*5660*/  F2FP.F16.F32.PACK_AB R132, R173, R172 ;  /* 0x000000acad84723e */ /* 0x010fe200000000ff */
[-C--:B-1----:R-:W-:Y:S04]  /*5670*/  HMMA.16816.F32 R24, R156, R144.reuse, R24 ;  /* 0x000000909c18723c */ /* 0x082fe80000001818 */
[----:B------:R-:W-:Y:S01]  /*5680*/  MUFU.EX2 R197, R197 ;  /* 0x000000c500c57308 */ /* 0x000fe20000000800 */
[----:B------:R-:W-:Y:S01]  /*5690*/  FFMA.FTZ R202, R29, UR4, -R194 ;  /* 0x000000041dca7c23 */ /* 0x000fe200080108c2 */
[--C-:B------:R-:W-:Y:S01]  /*56a0*/  FFMA.FTZ R203, R30, UR4, -R192.reuse ;  /* 0x000000041ecb7c23 */ /* 0x100fe200080108c0 */
[----:B------:R-:W-:Y:S01]  /*56b0*/  FFMA.FTZ R204, R31, UR4, -R192 ;  /* 0x000000041fcc7c23 */ /* 0x000fe200080108c0 */
[C---:B------:R-:W-:Y:S06]  /*56c0*/  HMMA.16816.F32 R124, R160.reuse, R144, R124 ;  /* 0x00000090a07c723c */ /* 0x040fec000000187c */
[----:B------:R-:W1:Y:S01]  /*56d0*/  MUFU.EX2 R198, R198 ;  /* 0x000000c600c67308 */ /* 0x000e620000000800 */
[----:B------:R-:W-:Y:S01]  /*56e0*/  FMUL.FTZ R29, R2, R133 ;  /* 0x00000085021d7220 */ /* 0x000fe20000410000 */
[C---:B------:R-:W-:Y:S03]  /*56f0*/  FMUL.FTZ R30, R0.reuse, R134 ;  /* 0x00000086001e7220 */ /* 0x040fe60000410000 */
[----:B------:R-:W-:Y:S01]  /*5700*/  FMUL.FTZ R31, R0, R135 ;  /* 0x00000087001f7220 */ /* 0x000fe20000410000 */
[----:B-----5:R-:W-:Y:S02]  /*5710*/  F2FP.F16.F32.PACK_AB R133, R175, R174 ;  /* 0x000000aeaf85723e */ /* 0x020fe400000000ff */
[----:B--2---:R-:W-:Y:S02]  /*5720*/  F2FP.F16.F32.PACK_AB R134, R177, R176 ;  /* 0x000000b0b186723e */ /* 0x004fe400000000ff */
[----:B------:R-:W-:Y:S01]  /*5730*/  MUFU.EX2 R199, R199 ;  /* 0x000000c700c77308 */ /* 0x000fe20000000800 */
[----:B------:R-:W-:Y:S01]  /*5740*/  F2FP.F16.F32.PACK_AB R135, R179, R178 ;  /* 0x000000b2b387723e */ /* 0x000fe200000000ff */
[-C--:B------:R-:W-:Y:S03]  /*5750*/  HMMA.16816.F32 R28, R160, R146.reuse, R28 ;  /* 0x00000092a01c723c */ /* 0x080fe6000000181c */
[--C-:B------:R-:W-:Y:S01]  /*5760*/  FFMA.FTZ R60, R60, UR4, -R194.reuse ;  /* 0x000000043c3c7c23 */ /* 0x100fe200080108c2 */
[----:B------:R-:W-:Y:S01]  /*5770*/  FFMA.FTZ R194, R61, UR4, -R194 ;  /* 0x000000043dc27c23 */ /* 0x000fe200080108c2 */
[----:B------:R-:W-:Y:S01]  /*5780*/  FFMA.FTZ R181, R164, R243, R181 ;  /* 0x000000f3a4b57223 */ /* 0x000fe200000100b5 */
[----:B------:R-:W-:Y:S02]  /*5790*/  HMMA.16816.F32 R128, R156, R146, R128 ;  /* 0x000000929c80723c */ /* 0x000fe40000001880 */
[----:B------:R-:W2:Y:S01]  /*57a0*/  MUFU.EX2 R200, R200 ;  /* 0x000000c800c87308 */ /* 0x000ea20000000800 */
[----:B------:R-:W4:Y:S02]  /*57b0*/  LDSM.16.MT88.4 R144, [R221+0xa400] ;  /* 0x00a40000dd90783b */ /* 0x000f240000004200 */
[----:B-1----:R-:W-:Y:S01]  /*57c0*/  F2FP.F16.F32.PACK_AB R136, R198, R197 ;  /* 0x000000c5c688723e */ /* 0x002fe200000000ff */
[-C--:B------:R-:W-:Y:S06]  /*57d0*/  HMMA.16816.F32 R4, R132, R140.reuse, R4 ;  /* 0x0000008c8404723c */ /* 0x080fec0000001804 */
[----:B------:R-:W-:Y:S01]  /*57e0*/  MUFU.EX2 R201, R201 ;  /* 0x000000c900c97308 */ /* 0x000fe20000000800 */
[----:B------:R-:W-:Y:S01]  /*57f0*/  FFMA.FTZ R184, R3, R238, R184 ;  /* 0x000000ee03b87223 */ /* 0x000fe200000100b8 */
[----:B------:R-:W-:Y:S03]  /*5800*/  MOV R3, R166 ;  /* 0x000000a600037202 */ /* 0x000fe60000000f00 */
[----:B------:R-:W-:Y:S01]  /*5810*/  FFMA.FTZ R189, R2, R241, R189 ;  /* 0x000000f102bd7223 */ /* 0x000fe200000100bd */
[----:B------:R-:W-:Y:S04]  /*5820*/  FFMA.FTZ R191, R0, R239, R191 ;  /* 0x000000ef00bf7223 */ /* 0x000fe800000100bf */
[----:B------:R-:W1:Y:S01]  /*5830*/  MUFU.EX2 R202, R202 ;  /* 0x000000ca00ca7308 */ /* 0x000e620000000800 */
[----:B--2---:R-:W-:Y:S01]  /*5840*/  F2FP.F16.F32.PACK_AB R137, R200, R199 ;  /* 0x000000c7c889723e */ /* 0x004fe200000000ff */
[----:B------:R-:W-:Y:S01]  /*5850*/  FADD.FTZ R181, R180, R181 ;  /* 0x000000b5b4b57221 */ /* 0x000fe20000010000 */
[----:B------:R-:W-:Y:S01]  /*5860*/  MOV R2, R167 ;  /* 0x000000a700027202 */ /* 0x000fe20000000f00 */
[----:B------:R-:W-:Y:S01]  /*5870*/  FADD.FTZ R169, R169, R184 ;  /* 0x000000b8a9a97221 */ /* 0x000fe20000010000 */
[----:B------:R-:W-:Y:S01]  /*5880*/  FADD.FTZ R0, R185, R189 ;  /* 0x000000bdb9007221 */ /* 0x000fe20000010000 */
[----:B------:R-:W-:Y:S01]  /*5890*/  FADD.FTZ R191, R186, R191 ;  /* 0x000000bfbabf7221 */ /* 0x000fe20000010000 */
[----:B------:R-:W-:Y:S03]  /*58a0*/  FADD.FTZ R170, R170, R181 ;  /* 0x000000b5aaaa7221 */ /* 0x000fe60000010000 */
[----:B------:R-:W-:Y:S01]  /*58b0*/  MUFU.EX2 R203, R203 ;  /* 0x000000cb00cb7308 */ /* 0x000fe20000000800 */
[----:B------:R-:W-:Y:S01]  /*58c0*/  FADD.FTZ R182, R182, R169 ;  /* 0x000000a9b6b67221 */ /* 0x000fe20000010000 */
[----:B------:R-:W-:Y:S01]  /*58d0*/  FADD.FTZ R187, R187, R0 ;  /* 0x00000000bbbb7221 */ /* 0x000fe20000010000 */
[----:B------:R-:W-:Y:S01]  /*58e0*/  FADD.FTZ R190, R190, R191 ;  /* 0x000000bfbebe7221 */ /* 0x000fe20000010000 */
[----:B------:R-:W-:Y:S01]  /*58f0*/  FADD.FTZ R171, R171, R170 ;  /* 0x000000aaabab7221 */ /* 0x000fe20000010000 */
[----:B------:R-:W-:Y:S01]  /*5900*/  FADD.FTZ R183, R183, R182 ;  /* 0x000000b6b7b77221 */ /* 0x000fe20000010000 */
[----:B------:R-:W-:Y:S01]  /*5910*/  FADD.FTZ R188, R188, R187 ;  /* 0x000000bbbcbc7221 */ /* 0x000fe20000010000 */
[----:B------:R-:W-:Y:S03]  /*5920*/  FADD.FTZ R190, R193, R190 ;  /* 0x000000bec1be7221 */ /* 0x000fe60000010000 */
[----:B------:R-:W2:Y:S01]  /*5930*/  MUFU.EX2 R204, R204 ;  /* 0x000000cc00cc7308 */ /* 0x000ea20000000800 */
[----:B-1----:R-:W-:Y:S01]  /*5940*/  F2FP.F16.F32.PACK_AB R138, R202, R201 ;  /* 0x000000c9ca8a723e */ /* 0x002fe200000000ff */
        /* <DEDUP_REMOVED lines=13> */
[----:B------:R-:W-:Y:S03]  /*5a20*/  MOV R169, R168 ;  /* 0x000000a800a97202 */ /* 0x000fe60000000f00 */
[----:B------:R-:W1:Y:S01]  /*5a30*/  MUFU.EX2 R206, R206 ;  /* 0x000000ce00ce7308 */ /* 0x000e620000000800 */
[----:B--2---:R-:W-:Y:S01]  /*5a40*/  F2FP.F16.F32.PACK_AB R139, R204, R203 ;  /* 0x000000cbcc8b723e */ /* 0x004fe200000000ff */
[----:B------:R-:W-:Y:S01]  /*5a50*/  FADD.FTZ R203, R203, R200 ;  /* 0x000000c8cbcb7221 */ /* 0x000fe20000010000 */
[----:B------:R-:W-:Y:S01]  /*5a60*/  FADD.FTZ R176, R177, R176 ;  /* 0x000000b0b1b07221 */ /* 0x000fe20000010000 */
[----:B------:R-:W-:Y:S01]  /*5a70*/  FADD.FTZ R178, R179, R178 ;  /* 0x000000b2b3b27221 */ /* 0x000fe20000010000 */
[----:B------:R-:W-:Y:S01]  /*5a80*/  FADD.FTZ R202, R202, R201 ;  /* 0x000000c9caca7221 */ /* 0x000fe20000010000 */
[----:B------:R-:W-:Y:S02]  /*5a90*/  FADD.FTZ R204, R204, R203 ;  /* 0x000000cbcccc7221 */ /* 0x000fe40000010000 */
[C---:B------:R-:W-:Y:S02]  /*5aa0*/  HMMA.16816.F32 R8, R136.reuse, R140, R8 ;  /* 0x0000008c8808723c */ /* 0x040fe40000001808 */
[----:B------:R-:W-:Y:S02]  /*5ab0*/  MUFU.EX2 R207, R207 ;  /* 0x000000cf00cf7308 */ /* 0x000fe40000000800 */
[----:B------:R-:W-:Y:S01]  /*5ac0*/  FADD.FTZ R213, R213, R202 ;  /* 0x000000cad5d57221 */ /* 0x000fe20000010000 */
[----:B------:R-:W-:Y:S01]  /*5ad0*/  FADD.FTZ R215, R215, R204 ;  /* 0x000000ccd7d77221 */ /* 0x000fe20000010000 */
[-C--:B------:R-:W-:Y:S06]  /*5ae0*/  HMMA.16816.F32 R12, R136, R142.reuse, R12 ;  /* 0x0000008e880c723c */ /* 0x080fec000000180c */
[----:B------:R-:W2:Y:S01]  /*5af0*/  MUFU.EX2 R208, R208 ;  /* 0x000000d000d07308 */ /* 0x000ea20000000800 */
[----:B------:R-:W-:Y:S01]  /*5b00*/  FADD.FTZ R214, R214, R213 ;  /* 0x000000d5d6d67221 */ /* 0x000fe20000010000 */
[C---:B------:R-:W-:Y:S01]  /*5b10*/  HMMA.16816.F32 R16, R132.reuse, R142, R16 ;  /* 0x0000008e8410723c */ /* 0x040fe20000001810 */
[----:B------:R-:W5:Y:S07]  /*5b20*/  LDSM.16.MT88.4 R140, [R220+0xa400] ;  /* 0x00a40000dc8c783b */ /* 0x000f6e0000004200 */
[----:B------:R-:W-:Y:S01]  /*5b30*/  MUFU.EX2 R209, R209 ;  /* 0x000000d100d17308 */ /* 0x000fe20000000800 */
[-C--:B---3--:R-:W-:Y:S03]  /*5b40*/  HMMA.16816.F32 R68, R132, R148.reuse, R68 ;  /* 0x000000948444723c */ /* 0x088fe60000001844 */
[----:B------:R-:W-:Y:S03]  /*5b50*/  FADD.FTZ R216, R216, R215 ;  /* 0x000000d7d8d87221 */ /* 0x000fe60000010000 */
[C---:B------:R-:W-:Y:S03]  /*5b60*/  HMMA.16816.F32 R72, R136.reuse, R148, R72 ;  /* 0x000000948848723c */ /* 0x040fe60000001848 */
[----:B------:R-:W3:Y:S02]  /*5b70*/  MUFU.EX2 R210, R210 ;  /* 0x000000d200d27308 */ /* 0x000ee40000000800 */
[----:B------:R-:W-:Y:S01]  /*5b80*/  FADD.FTZ R217, R217, R214 ;  /* 0x000000d6d9d97221 */ /* 0x000fe20000010000 */
[-C--:B------:R-:W-:Y:S07]  /*5b90*/  HMMA.16816.F32 R76, R136, R150.reuse, R76 ;  /* 0x00000096884c723c */ /* 0x080fee000000184c */
[----:B------:R-:W-:Y:S01]  /*5ba0*/  MUFU.EX2 R211, R211 ;  /* 0x000000d300d37308 */ /* 0x000fe20000000800 */
[----:B------:R-:W-:Y:S01]  /*5bb0*/  FADD.FTZ R219, R219, R216 ;  /* 0x000000d8dbdb7221 */ /* 0x000fe20000010000 */
[C---:B------:R-:W-:Y:S01]  /*5bc0*/  HMMA.16816.F32 R80, R132.reuse, R150, R80 ;  /* 0x000000968450723c */ /* 0x040fe20000001850 */
[----:B------:R-:W-:Y:S07]  /*5bd0*/  LDSM.16.MT88.4 R148, [R221+0x9c00] ;  /* 0x009c0000dd94783b */ /* 0x000fee0000004200 */
[----:B------:R-:W3:Y:S01]  /*5be0*/  MUFU.EX2 R212, R212 ;  /* 0x000000d400d47308 */ /* 0x000ee20000000800 */
[-C--:B----4-:R-:W-:Y:S03]  /*5bf0*/  HMMA.16816.F32 R84, R132, R144.reuse, R84 ;  /* 0x000000908454723c */ /* 0x090fe60000001854 */
[----:B------:R-:W-:Y:S03]  /*5c00*/  FADD.FTZ R217, R218, R217 ;  /* 0x000000d9dad97221 */ /* 0x000fe60000010000 */
[C---:B------:R-:W-:Y:S03]  /*5c10*/  HMMA.16816.F32 R88, R136.reuse, R144, R88 ;  /* 0x000000908858723c */ /* 0x040fe60000001858 */
[----:B------:R-:W-:Y:S02]  /*5c20*/  MUFU.EX2 R242, R242 ;  /* 0x000000f200f27308 */ /* 0x000fe40000000800 */
[----:B------:R-:W-:Y:S01]  /*5c30*/  FADD.FTZ R219, R240, R219 ;  /* 0x000000dbf0db7221 */ /* 0x000fe20000010000 */
[-C--:B------:R-:W-:Y:S07]  /*5c40*/  HMMA.16816.F32 R92, R136, R146.reuse, R92 ;  /* 0x00000092885c723c */ /* 0x080fee000000185c */
[----:B------:R-:W-:Y:S01]  /*5c50*/  MUFU.EX2 R245, R245 ;  /* 0x000000f500f57308 */ /* 0x000fe20000000800 */
[C---:B------:R-:W-:Y:S09]  /*5c60*/  HMMA.16816.F32 R96, R132.reuse, R146, R96 ;  /* 0x000000928460723c */ /* 0x040ff20000001860 */
[----:B------:R-:W-:Y:S01]  /*5c70*/  MUFU.EX2 R244, R244 ;  /* 0x000000f400f47308 */ /* 0x000fe20000000800 */
[-C--:B-----5:R-:W-:Y:S06]  /*5c80*/  HMMA.16816.F32 R20, R132, R140.reuse, R20 ;  /* 0x0000008c8414723c */ /* 0x0a0fec0000001814 */
[C---:B------:R-:W-:Y:S03]  /*5c90*/  HMMA.16816.F32 R100, R136.reuse, R140, R100 ;  /* 0x0000008c8864723c */ /* 0x040fe60000001864 */
[----:B------:R-:W-:Y:S03]  /*5ca0*/  MUFU.EX2 R247, R247 ;  /* 0x000000f700f77308 */ /* 0x000fe60000000800 */
[-C--:B------:R-:W-:Y:S07]  /*5cb0*/  HMMA.16816.F32 R104, R136, R142.reuse, R104 ;  /* 0x0000008e8868723c */ /* 0x080fee0000001868 */
[----:B------:R-:W-:Y:S01]  /*5cc0*/  MUFU.EX2 R246, R246 ;  /* 0x000000f600f67308 */ /* 0x000fe20000000800 */
[C---:B------:R-:W-:Y:S01]  /*5cd0*/  HMMA.16816.F32 R108, R132.reuse, R142, R108 ;  /* 0x0000008e846c723c */ /* 0x040fe2000000186c */
[----:B------:R-:W4:Y:S08]  /*5ce0*/  LDSM.16.MT88.4 R140, [R220+0x9800] ;  /* 0x00980000dc8c783b */ /* 0x000f300000004200 */
[----:B------:R-:W-:Y:S01]  /*5cf0*/  MUFU.EX2 R248, R248 ;  /* 0x000000f800f87308 */ /* 0x000fe20000000800 */
[-C--:B------:R-:W-:Y:S06]  /*5d00*/  HMMA.16816.F32 R32, R132, R36.reuse, R32 ;  /* 0x000000248420723c */ /* 0x080fec0000001820 */
[C---:B------:R-:W-:Y:S03]  /*5d10*/  HMMA.16816.F32 R112, R136.reuse, R36, R112 ;  /* 0x000000248870723c */ /* 0x040fe60000001870 */
[----:B------:R-:W-:Y:S03]  /*5d20*/  MUFU.EX2 R195, R195 ;  /* 0x000000c300c37308 */ /* 0x000fe60000000800 */
[-C--:B------:R-:W-:Y:S07]  /*5d30*/  HMMA.16816.F32 R116, R136, R38.reuse, R116 ;  /* 0x000000268874723c */ /* 0x080fee0000001874 */
[----:B------:R-:W-:Y:S01]  /*5d40*/  MUFU.EX2 R250, R250 ;  /* 0x000000fa00fa7308 */ /* 0x000fe20000000800 */
[----:B-1----:R-:W-:Y:S01]  /*5d50*/  F2FP.F16.F32.PACK_AB R36, R206, R205 ;  /* 0x000000cdce24723e */ /* 0x002fe200000000ff */
[C---:B------:R-:W-:Y:S04]  /*5d60*/  HMMA.16816.F32 R120, R132.reuse, R38, R120 ;  /* 0x000000268478723c */ /* 0x040fe80000001878 */
[----:B--2---:R-:W-:Y:S02]  /*5d70*/  F2FP.F16.F32.PACK_AB R37, R208, R207 ;  /* 0x000000cfd025723e */ /* 0x004fe400000000ff */
[-C--:B------:R-:W-:Y:S02]  /*5d80*/  HMMA.16816.F32 R24, R132, R48.reuse, R24 ;  /* 0x000000308418723c */ /* 0x080fe40000001818 */
[----:B------:R-:W1:Y:S03]  /*5d90*/  MUFU.EX2 R251, R251 ;  /* 0x000000fb00fb7308 */ /* 0x000e660000000800 */
[----:B---3--:R-:W-:Y:S01]  /*5da0*/  F2FP.F16.F32.PACK_AB R38, R210, R209 ;  /* 0x000000d1d226723e */ /* 0x008fe200000000ff */
[C---:B------:R-:W-:Y:S06]  /*5db0*/  HMMA.16816.F32 R124, R136.reuse, R48, R124 ;  /* 0x00000030887c723c */ /* 0x040fec000000187c */
[----:B------:R-:W-:Y:S01]  /*5dc0*/  MUFU.EX2 R196, R196 ;  /* 0x000000c400c47308 */ /* 0x000fe20000000800 */
[----:B------:R-:W-:Y:S01]  /*5dd0*/  F2FP.F16.F32.PACK_AB R39, R212, R211 ;  /* 0x000000d3d427723e */ /* 0x000fe200000000ff */
[-C--:B------:R-:W-:Y:S08]  /*5de0*/  HMMA.16816.F32 R28, R136, R50.reuse, R28 ;  /* 0x00000032881c723c */ /* 0x080ff0000000181c */
[----:B------:R-:W2:Y:S01]  /*5df0*/  MUFU.EX2 R252, R252 ;  /* 0x000000fc00fc7308 */ /* 0x000ea20000000800 */
[----:B------:R-:W-:Y:S01]  /*5e00*/  HMMA.16816.F32 R128, R132, R50, R128 ;  /* 0x000000328480723c */ /* 0x000fe20000001880 */
[----:B------:R-:W3:Y:S03]  /*5e10*/  LDSM.16.MT88.4 R48, [R221+0xa800] ;  /* 0x00a80000dd30783b */ /* 0x000ee60000004200 */
[----:B------:R-:W-:Y:S02]  /*5e20*/  FADD.FTZ R205, R205, R176 ;  /* 0x000000b0cdcd7221 */ /* 0x000fe40000010000 */
[-C--:B------:R-:W-:Y:S03]  /*5e30*/  HMMA.16816.F32 R4, R36, R40.reuse, R4 ;  /* 0x000000282404723c */ /* 0x080fe60000001804 */
[----:B------:R-:W-:Y:S02]  /*5e40*/  MUFU.EX2 R60, R60 ;  /* 0x0000003c003c7308 */ /* 0x000fe40000000800 */
[----:B-1----:R-:W-:Y:S01]  /*5e50*/  F2FP.F16.F32.PACK_AB R132, R251, R250 ;  /* 0x000000fafb84723e */ /* 0x002fe200000000ff */
[C---:B------:R-:W-:Y:S07]  /*5e60*/  HMMA.16816.F32 R8, R44.reuse, R40, R8 ;  /* 0x000000282c08723c */ /* 0x040fee0000001808 */
[----:B------:R-:W1:Y:S01]  /*5e70*/  MUFU.EX2 R61, R194 ;  /* 0x000000c2003d7308 */ /* 0x000e620000000800 */
[----:B--2---:R-:W-:Y:S01]  /*5e80*/  F2FP.F16.F32.PACK_AB R133, R252, R196 ;  /* 0x000000c4fc85723e */ /* 0x004fe200000000ff */
[-C--:B------:R-:W-:Y:S03]  /*5e90*/  HMMA.16816.F32 R12, R44, R42.reuse, R12 ;  /* 0x0000002a2c0c723c */ /* 0x080fe6000000180c */
[----:B------:R-:W-:Y:S03]  /*5ea0*/  FADD.FTZ R207, R207, R178 ;  /* 0x000000b2cfcf7221 */ /* 0x000fe60000010000 */
[C---:B------:R-:W-:Y:S01]  /*5eb0*/  HMMA.16816.F32 R16, R36.reuse, R42, R16 ;  /* 0x0000002a2410723c */ /* 0x040fe20000001810 */
[----:B------:R-:W2:Y:S04]  /*5ec0*/  LDSM.16.MT88.4 R40, [R220+0xa800] ;  /* 0x00a80000dc28783b */ /* 0x000ea80000004200 */
[----:B------:R-:W-:Y:S01]  /*5ed0*/  FADD.FTZ R206, R206, R205 ;  /* 0x000000cdcece7221 */ /* 0x000fe20000010000 */
[-C--:B----4-:R-:W-:Y:S05]  /*5ee0*/  HMMA.16816.F32 R68, R36, R140.reuse, R68 ;  /* 0x0000008c2444723c */ /* 0x090fea0000001844 */
[----:B-1----:R-:W-:Y:S01]  /*5ef0*/  F2FP.F16.F32.PACK_AB R134, R61, R60 ;  /* 0x0000003c3d86723e */ /* 0x002fe200000000ff */
[C---:B------:R-:W-:Y:S05]  /*5f00*/  HMMA.16816.F32 R72, R44.reuse, R140, R72 ;  /* 0x0000008c2c48723c */ /* 0x040fea0000001848 */
[----:B------:R-:W-:Y:S01]  /*5f10*/  FADD.FTZ R208, R208, R207 ;  /* 0x000000cfd0d07221 */ /* 0x000fe20000010000 */
[-C--:B------:R-:W-:Y:S05]  /*5f20*/  HMMA.16816.F32 R76, R44, R142.reuse, R76 ;  /* 0x0000008e2c4c723c */ /* 0x080fea000000184c */
[----:B------:R-:W-:Y:S01]  /*5f30*/  FADD.FTZ R209, R209, R206 ;  /* 0x000000ced1d17221 */ /* 0x000fe20000010000 */
[C---:B------:R-:W-:Y:S05]  /*5f40*/  HMMA.16816.F32 R80, R36.reuse, R142, R80 ;  /* 0x0000008e2450723c */ /* 0x040fea0000001850 */
[----:B------:R-:W-:Y:S01]  /*5f50*/  FADD.FTZ R211, R211, R208 ;  /* 0x000000d0d3d37221 */ /* 0x000fe20000010000 */
[-C--:B---3--:R-:W-:Y:S05]  /*5f60*/  HMMA.16816.F32 R84, R36, R48.reuse, R84 ;  /* 0x000000302454723c */ /* 0x088fea0000001854 */
[----:B------:R-:W-:Y:S01]  /*5f70*/  FADD.FTZ R209, R210, R209 ;  /* 0x000000d1d2d17221 */ /* 0x000fe20000010000 */
[C---:B------:R-:W-:Y:S05]  /*5f80*/  HMMA.16816.F32 R88, R44.reuse, R48, R88 ;  /* 0x000000302c58723c */ /* 0x040fea0000001858 */
[----:B------:R-:W-:Y:S01]  /*5f90*/  FADD.FTZ R211, R212, R211 ;  /* 0x000000d3d4d37221 */ /* 0x000fe20000010000 */
[-C--:B------:R-:W-:Y:S05]  /*5fa0*/  HMMA.16816.F32 R92, R44, R50.reuse, R92 ;  /* 0x000000322c5c723c */ /* 0x080fea000000185c */
[----:B------:R-:W-:Y:S01]  /*5fb0*/  FADD.FTZ R250, R250, R217 ;  /* 0x000000d9fafa7221 */ /* 0x000fe20000010000 */
[C---:B------:R-:W-:Y:S01]  /*5fc0*/  HMMA.16816.F32 R96, R36.reuse, R50, R96 ;  /* 0x000000322460723c */ /* 0x040fe20000001860 */
[----:B------:R-:W1:Y:S04]  /*5fd0*/  LDSM.16.MT88.4 R48, [R220+0xb800] ;  /* 0x00b80000dc30783b */ /* 0x000e680000004200 */
[----:B------:R-:W-:Y:S01]  /*5fe0*/  FADD.FTZ R219, R196, R219 ;  /* 0x000000dbc4db7221 */ /* 0x000fe20000010000 */
[-C--:B--2---:R-:W-:Y:S05]  /*5ff0*/  HMMA.16816.F32 R20, R36, R40.reuse, R20 ;  /* 0x000000282414723c */ /* 0x084fea0000001814 */
[----:B------:R-:W-:Y:S01]  /*6000*/  FADD.FTZ R251, R251, R250 ;  /* 0x000000fafbfb7221 */ /* 0x000fe20000010000 */
[C---:B------:R-:W-:Y:S05]  /*6010*/  HMMA.16816.F32 R100, R44.reuse, R40, R100 ;  /* 0x000000282c64723c */ /* 0x040fea0000001864 */
[----:B------:R-:W-:Y:S01]  /*6020*/  FADD.FTZ R219, R252, R219 ;  /* 0x000000dbfcdb7221 */ /* 0x000fe20000010000 */
[-C--:B------:R-:W-:Y:S05]  /*6030*/  HMMA.16816.F32 R104, R44, R42.reuse, R104 ;  /* 0x0000002a2c68723c */ /* 0x080fea0000001868 */
[----:B------:R-:W-:Y:S01]  /*6040*/  FADD.FTZ R60, R60, R251 ;  /* 0x000000fb3c3c7221 */ /* 0x000fe20000010000 */
[C---:B------:R-:W-:Y:S01]  /*6050*/  HMMA.16816.F32 R108, R36.reuse, R42, R108 ;  /* 0x0000002a246c723c */ /* 0x040fe2000000186c */
[----:B------:R-:W2:Y:S04]  /*6060*/  LDSM.16.MT88.4 R40, [R220+0x9c00] ;  /* 0x009c0000dc28783b */ /* 0x000ea80000004200 */
[----:B------:R-:W-:Y:S01]  /*6070*/  FADD.FTZ R241, R61, R60 ;  /* 0x0000003c3df17221 */ /* 0x000fe20000010000 */
[-C--:B------:R-:W-:Y:S06]  /*6080*/  HMMA.16816.F32 R32, R36, R52.reuse, R32 ;  /* 0x000000342420723c */ /* 0x080fec0000001820 */
[C---:B------:R-:W-:Y:S06]  /*6090*/  HMMA.16816.F32 R112, R44.reuse, R52, R112 ;  /* 0x000000342c70723c */ /* 0x040fec0000001870 */
[-C--:B------:R-:W-:Y:S05]  /*60a0*/  HMMA.16816.F32 R116, R44, R54.reuse, R116 ;  /* 0x000000362c74723c */ /* 0x080fea0000001874 */
[--C-:B------:R-:W-:Y:S01]  /*60b0*/  FFMA.FTZ R52, R62, UR4, -R192.reuse ;  /* 0x000000043e347c23 */ /* 0x100fe200080108c0 */
[C---:B------:R-:W-:Y:S05]  /*60c0*/  HMMA.16816.F32 R120, R36.reuse, R54, R120 ;  /* 0x000000362478723c */ /* 0x040fea0000001878 */
[----:B------:R-:W-:Y:S01]  /*60d0*/  FFMA.FTZ R192, R63, UR4, -R192 ;  /* 0x000000043fc07c23 */ /* 0x000fe200080108c0 */
[-C--:B-1----:R-:W-:Y:S01]  /*60e0*/  HMMA.16816.F32 R24, R36, R48.reuse, R24 ;  /* 0x000000302418723c */ /* 0x082fe20000001818 */
[----:B------:R-:W-:Y:S05]  /*60f0*/  MUFU.EX2 R52, R52 ;  /* 0x0000003400347308 */ /* 0x000fea0000000800 */
[C---:B------:R-:W-:Y:S05]  /*6100*/  HMMA.16816.F32 R124, R44.reuse, R48, R124 ;  /* 0x000000302c7c723c */ /* 0x040fea000000187c */
[----:B------:R-:W1:Y:S01]  /*6110*/  MUFU.EX2 R53, R192 ;  /* 0x000000c000357308 */ /* 0x000e620000000800 */
[-C--:B------:R-:W-:Y:S01]  /*6120*/  HMMA.16816.F32 R28, R44, R50.reuse, R28 ;  /* 0x000000322c1c723c */ /* 0x080fe2000000181c */
[----:B------:R-:W3:Y:S05]  /*6130*/  LDSM.16.MT88.4 R44, [R221+0xbc00] ;  /* 0x00bc0000dd2c783b */ /* 0x000eea0000004200 */
[----:B------:R-:W-:Y:S07]  /*6140*/  HMMA.16816.F32 R128, R36, R50, R128 ;  /* 0x000000322480723c */ /* 0x000fee0000001880 */
[----:B------:R-:W-:Y:S01]  /*6150*/  F2FP.F16.F32.PACK_AB R36, R245, R242 ;  /* 0x000000f2f524723e */ /* 0x000fe200000000ff */
[----:B------:R-:W-:Y:S03]  /*6160*/  FADD.FTZ R242, R242, R209 ;  /* 0x000000d1f2f27221 */ /* 0x000fe60000010000 */
[----:B------:R-:W-:Y:S01]  /*6170*/  F2FP.F16.F32.PACK_AB R37, R247, R244 ;  /* 0x000000f4f725723e */ /* 0x000fe200000000ff */
[----:B------:R-:W-:Y:S01]  /*6180*/  FADD.FTZ R244, R244, R211 ;  /* 0x000000d3f4f47221 */ /* 0x000fe20000010000 */
[----:B------:R-:W-:Y:S01]  /*6190*/  F2FP.F16.F32.PACK_AB R38, R249, R246 ;  /* 0x000000f6f926723e */ /* 0x000fe200000000ff */
[----:B------:R-:W-:Y:S01]  /*61a0*/  FADD.FTZ R245, R245, R242 ;  /* 0x000000f2f5f57221 */ /* 0x000fe20000010000 */
[----:B------:R-:W-:Y:S01]  /*61b0*/  F2FP.F16.F32.PACK_AB R39, R195, R248 ;  /* 0x000000f8c327723e */ /* 0x000fe200000000ff */
[----:B------:R-:W-:Y:S01]  /*61c0*/  FADD.FTZ R247, R247, R244 ;  /* 0x000000f4f7f77221 */ /* 0x000fe20000010000 */
[----:B-1----:R-:W-:Y:S01]  /*61d0*/  F2FP.F16.F32.PACK_AB R135, R53, R52 ;  /* 0x000000343587723e */ /* 0x002fe200000000ff */
[----:B------:R-:W-:Y:S01]  /*61e0*/  FADD.FTZ R246, R246, R245 ;  /* 0x000000f5f6f67221 */ /* 0x000fe20000010000 */
[----:B------:R-:W-:Y:S01]  /*61f0*/  FADD.FTZ R52, R52, R219 ;  /* 0x000000db34347221 */ /* 0x000fe20000010000 */
[----:B------:R-:W-:Y:S02]  /*6200*/  FADD.FTZ R238, R248, R247 ;  /* 0x000000f7f8ee7221 */ /* 0x000fe40000010000 */
[-C--:B------:R-:W-:Y:S01]  /*6210*/  HMMA.16816.F32 R160, R36, R148.reuse, R4 ;  /* 0x0000009424a0723c */ /* 0x080fe20000001804 */
[----:B------:R-:W1:Y:S02]  /*6220*/  LDSM.16.MT88.4 R4, [R220+0xbc00] ;  /* 0x00bc0000dc04783b */ /* 0x000e640000004200 */
[----:B------:R-:W-:Y:S01]  /*6230*/  FADD.FTZ R243, R249, R246 ;  /* 0x000000f6f9f37221 */ /* 0x000fe20000010000 */
[----:B------:R-:W-:Y:S01]  /*6240*/  FADD.FTZ R238, R195, R238 ;  /* 0x000000eec3ee7221 */ /* 0x000fe20000010000 */
[----:B------:R-:W-:Y:S01]  /*6250*/  FADD.FTZ R239, R53, R52 ;  /* 0x0000003435ef7221 */ /* 0x000fe20000010000 */
[C---:B------:R-:W-:Y:S06]  /*6260*/  HMMA.16816.F32 R156, R132.reuse, R148, R8 ;  /* 0x00000094849c723c */ /* 0x040fec0000001808 */
[-C--:B------:R-:W-:Y:S06]  /*6270*/  HMMA.16816.F32 R152, R132, R150.reuse, R12 ;  /* 0x000000968498723c */ /* 0x080fec000000180c */
[C---:B------:R-:W-:Y:S06]  /*6280*/  HMMA.16816.F32 R148, R36.reuse, R150, R16 ;  /* 0x000000962494723c */ /* 0x040fec0000001810 */
[-C--:B--2---:R-:W-:Y:S06]  /*6290*/  HMMA.16816.F32 R68, R36, R40.reuse, R68 ;  /* 0x000000282444723c */ /* 0x084fec0000001844 */
[C---:B------:R-:W-:Y:S06]  /*62a0*/  HMMA.16816.F32 R72, R132.reuse, R40, R72 ;  /* 0x000000288448723c */ /* 0x040fec0000001848 */
[-C--:B------:R-:W-:Y:S06]  /*62b0*/  HMMA.16816.F32 R76, R132, R42.reuse, R76 ;  /* 0x0000002a844c723c */ /* 0x080fec000000184c */
        /* <DEDUP_REMOVED lines=9> */
[-C--:B---3--:R-:W-:Y:S06]  /*6350*/  HMMA.16816.F32 R140, R36, R44.reuse, R32 ;  /* 0x0000002c248c723c */ /* 0x088fec0000001820 */
[C---:B------:R-:W-:Y:S06]  /*6360*/  HMMA.16816.F32 R112, R132.reuse, R44, R112 ;  /* 0x0000002c8470723c */ /* 0x040fec0000001870 */
[-C--:B------:R-:W-:Y:S06]  /*6370*/  HMMA.16816.F32 R116, R132, R46.reuse, R116 ;  /* 0x0000002e8474723c */ /* 0x080fec0000001874 */
[C---:B------:R-:W-:Y:S06]  /*6380*/  HMMA.16816.F32 R120, R36.reuse, R46, R120 ;  /* 0x0000002e2478723c */ /* 0x040fec0000001878 */
[-C--:B-1----:R-:W-:Y:S06]  /*6390*/  HMMA.16816.F32 R136, R36, R4.reuse, R24 ;  /* 0x000000042488723c */ /* 0x082fec0000001818 */
[C---:B------:R-:W-:Y:S06]  /*63a0*/  HMMA.16816.F32 R124, R132.reuse, R4, R124 ;  /* 0x00000004847c723c */ /* 0x040fec000000187c */
[-C--:B------:R-:W-:Y:S06]  /*63b0*/  HMMA.16816.F32 R132, R132, R6.reuse, R28 ;  /* 0x000000068484723c */ /* 0x080fec000000181c */
[----:B------:R-:W-:Y:S01]  /*63c0*/  HMMA.16816.F32 R128, R36, R6, R128 ;  /* 0x000000062480723c */ /* 0x000fe20000001880 */
[----:B------:R-:W-:Y:S11]  /*63d0*/  @!UPT UIADD3 URZ, URZ, URZ, URZ ;  /* 0x0000003f3f3ff290 */ /* 0x000ff6000fffe03f */
[----:B------:R-:W-:Y:S01]  /*63e0*/  @!UPT UIADD3 URZ, URZ, URZ, URZ ;  /* 0x0000003f3f3ff290 */ /* 0x000fe2000fffe03f */
[----:B------:R-:W-:Y:S11]  /*63f0*/  @P0 BRA `(.L_x_37) ;  /* 0xffffffd000e40947 */ /* 0x000ff6000383ffff */
.L_x_36:
[----:B------:R-:W1:Y:S01]  /*6400*/  SHFL.BFLY PT, R4, R241, 0x2, 0x1f ;  /* 0x0c401f00f1047f89 */ /* 0x000e6200000e0000 */
[----:B------:R-:W2:Y:S01]  /*6410*/  S2UR UR4, SR_CgaCtaId ;  /* 0x00000000000479c3 */ /* 0x000ea20000008800 */
[----:B------:R-:W-:Y:S01]  /*6420*/  UMOV UR5, 0x400 ;  /* 0x0000040000057882 */ /* 0x000fe20000000000 */
[----:B------:R-:W-:Y:S01]  /*6430*/  MOV R6, 0x3f800000 ;  /* 0x3f80000000067802 */ /* 0x000fe20000000f00 */
[----:B------:R-:W3:Y:S01]  /*6440*/  SHFL.BFLY PT, R10, R243, 0x2, 0x1f ;  /* 0x0c401f00f30a7f89 */ /* 0x000ee200000e0000 */
[----:B------:R-:W-:Y:S02]  /*6450*/  MOV R20, 0x7f800000 ;  /* 0x7f80000000147802 */ /* 0x000fe40000000f00 */
[----:B------:R-:W-:Y:S01]  /*6460*/  CS2R R28, SRZ ;  /* 0x00000000001c7805 */ /* 0x000fe2000001ff00 */
[----:B------:R-:W-:Y:S01]  /*6470*/  BSSY B0, `(.L_x_40) ;  /* 0x000015f000007945 */ /* 0x000fe20003800000 */
[----:B------:R-:W4:Y:S01]  /*6480*/  SHFL.BFLY PT, R3, R238, 0x2, 0x1f ;  /* 0x0c401f00ee037f89 */ /* 0x000f2200000e0000 */
[----:B------:R-:W5:Y:S03]  /*6490*/  S2R R0, SR_TID.X ;  /* 0x0000000000007919 */ /* 0x000f660000002100 */
[----:B------:R-:W5:Y:S01]  /*64a0*/  SHFL.BFLY PT, R8, R239, 0x2, 0x1f ;  /* 0x0c401f00ef087f89 */ /* 0x000f6200000e0000 */
[----:B------:R-:W5:Y:S01]  /*64b0*/  S2R R16, SR_CTAID.X ;  /* 0x0000000000107919 */ /* 0x000f620000002500 */
[----:B-1----:R-:W-:Y:S01]  /*64c0*/  FADD.FTZ R4, R4, R241 ;  /* 0x000000f104047221 */ /* 0x002fe20000010000 */
[----:B--2---:R-:W-:Y:S01]  /*64d0*/  ULEA UR4, UR4, UR5, 0x18 ;  /* 0x0000000504047291 */ /* 0x004fe2000f8ec03f */
[----:B---3--:R-:W-:-:S03]  /*64e0*/  FADD.FTZ R10, R10, R243 ;  /* 0x000000f30a0a7221 */ /* 0x008fc60000010000 */
[----:B------:R-:W1:Y:S01]  /*64f0*/  SHFL.BFLY PT, R9, R4, 0x1, 0x1f ;  /* 0x0c201f0004097f89 */ /* 0x000e6200000e0000 */
[----:B------:R-:W-:Y:S01]  /*6500*/  ULDC.U8 UR5, c[0x0][0x3d8] ;  /* 0x0000f60000057ab9 */ /* 0x000fe20000000000 */
[----:B----4-:R-:W-:Y:S02]  /*6510*/  FADD.FTZ R3, R3, R238 ;  /* 0x000000ee03037221 */ /* 0x010fe40000010000 */
[----:B------:R-:W2:Y:S01]  /*6520*/  SHFL.BFLY PT, R5, R10, 0x1, 0x1f ;  /* 0x0c201f000a057f89 */ /* 0x000ea200000e0000 */
[----:B------:R-:W-:-:S03]  /*6530*/  ISETP.NE.AND P1, PT, RZ, UR5, PT ;  /* 0x00000005ff007c0c */ /* 0x000fc6000bf25270 */
[----:B------:R-:W3:Y:S01]  /*6540*/  SHFL.BFLY PT, R2, R3, 0x1, 0x1f ;  /* 0x0c201f0003027f89 */ /* 0x000ee200000e0000 */
[----:B-----5:R-:W-:Y:S01]  /*6550*/  FADD.FTZ R8, R8, R239 ;  /* 0x000000ef08087221 */ /* 0x020fe20000010000 */
[----:B------:R-:W-:-:S04]  /*6560*/  SHF.R.S32.HI R11, RZ, 0x1f, R0 ;  /* 0x0000001fff0b7819 */ /* 0x000fc80000011400 */
[----:B------:R-:W4:Y:S01]  /*6570*/  SHFL.BFLY PT, R7, R8, 0x1, 0x1f ;  /* 0x0c201f0008077f89 */ /* 0x000f2200000e0000 */
[----:B-1----:R-:W-:Y:S01]  /*6580*/  FADD.FTZ R9, R4, R9 ;  /* 0x0000000904097221 */ /* 0x002fe20000010000 */
[----:B------:R-:W-:Y:S01]  /*6590*/  MOV R4, 0x3f800000 ;  /* 0x3f80000000047802 */ /* 0x000fe20000000f00 */
[----:B--2---:R-:W-:-:S03]  /*65a0*/  FADD.FTZ R5, R10, R5 ;  /* 0x000000050a057221 */ /* 0x004fc60000010000 */
[----:B------:R-:W-:Y:S01]  /*65b0*/  FSETP.NE.FTZ.AND P3, PT, R9, RZ, PT ;  /* 0x000000ff0900720b */ /* 0x000fe20003f75000 */
[----:B---3--:R-:W-:Y:S01]  /*65c0*/  FADD.FTZ R10, R3, R2 ;  /* 0x00000002030a7221 */ /* 0x008fe20000010000 */
[CC--:B------:R-:W-:Y:S02]  /*65d0*/  LEA.HI R2, R11.reuse, R0.reuse, RZ, 0x2 ;  /* 0x000000000b027211 */ /* 0x0c0fe400078f10ff */
[-C--:B------:R-:W-:Y:S02]  /*65e0*/  LEA.HI R11, R11, R0.reuse, RZ, 0x5 ;  /* 0x000000000b0b7211 */ /* 0x080fe400078f28ff */
[----:B------:R-:W-:Y:S02]  /*65f0*/  LOP3.LUT R3, R2, 0xfffffffc, RZ, 0xc0, !PT ;  /* 0xfffffffc02037812 */ /* 0x000fe400078ec0ff */
[----:B------:R-:W-:Y:S01]  /*6600*/  FSETP.NE.FTZ.AND P4, PT, R10, RZ, PT ;  /* 0x000000ff0a00720b */ /* 0x000fe20003f95000 */
[----:B----4-:R-:W-:Y:S01]  /*6610*/  FADD.FTZ R7, R8, R7 ;  /* 0x0000000708077221 */ /* 0x010fe20000010000 */
[----:B------:R-:W-:-:S03]  /*6620*/  IADD3 R3, -R3, R0, RZ ;  /* 0x0000000003037210 */ /* 0x000fc60007ffe1ff */
[----:B------:R-:W1:Y:S01]  /*6630*/  @P3 LDC R27, c[0x0][0x2e8] ;  /* 0x0000ba00ff1b3b82 */ /* 0x000e620000000800 */
[----:B------:R-:W-:Y:S02]  /*6640*/  MOV R0, 0x3f800000 ;  /* 0x3f80000000007802 */ /* 0x000fe40000000f00 */
[----:B------:R-:W-:Y:S02]  /*6650*/  SHF.R.S32.HI R2, RZ, 0x2, R2 ;  /* 0x00000002ff027819 */ /* 0x000fe40000011402 */
[----:B------:R-:W-:Y:S02]  /*6660*/  SHF.R.S32.HI R8, RZ, 0x5, R11 ;  /* 0x00000005ff087819 */ /* 0x000fe4000001140b */
[----:B------:R-:W2:Y:S01]  /*6670*/  @P3 MUFU.RCP R0, R9 ;  /* 0x0000000900003308 */ /* 0x000ea20000001000 */
[----:B------:R-:W-:Y:S02]  /*6680*/  SHF.R.S32.HI R13, RZ, 0x1f, R2 ;  /* 0x0000001fff0d7819 */ /* 0x000fe40000011402 */
[----:B------:R-:W-:Y:S01]  /*6690*/  FSETP.NE.FTZ.AND P5, PT, R5, RZ, PT ;  /* 0x000000ff0500720b */ /* 0x000fe20003fb5000 */
[----:B------:R-:W3:Y:S01]  /*66a0*/  @P4 LDC R18, c[0x0][0x2e8] ;  /* 0x0000ba00ff124b82 */ /* 0x000ee20000000800 */
[----:B------:R-:W-:-:S02]  /*66b0*/  LEA.HI R13, R13, R2, RZ, 0x3 ;  /* 0x000000020d0d7211 */ /* 0x000fc400078f18ff */
[----:B------:R-:W-:Y:S01]  /*66c0*/  FSETP.NE.FTZ.AND P2, PT, R7, RZ, PT ;  /* 0x000000ff0700720b */ /* 0x000fe20003f55000 */
[----:B------:R-:W4:Y:S01]  /*66d0*/  @P4 MUFU.RCP R4, R10 ;  /* 0x0000000a00044308 */ /* 0x000f220000001000 */
[----:B------:R-:W-:Y:S02]  /*66e0*/  LOP3.LUT R13, R13, 0xfffffff8, RZ, 0xc0, !PT ;  /* 0xfffffff80d0d7812 */ /* 0x000fe400078ec0ff */
[----:B------:R-:W-:Y:S02]  /*66f0*/  SHF.L.U32 R22, R3, 0x3, RZ ;  /* 0x0000000303167819 */ /* 0x000fe400000006ff */
[----:B------:R-:W-:-:S03]  /*6700*/  IADD3 R13, R2, -R13, RZ ;  /* 0x8000000d020d7210 */ /* 0x000fc60007ffe0ff */
[----:B------:R-:W5:Y:S01]  /*6710*/  @P5 MUFU.RCP R6, R5 ;  /* 0x0000000500065308 */ /* 0x000f620000001000 */
        /* <DEDUP_REMOVED lines=24> */
[C---:B------:R-:W-:Y:S01]  /*68a0*/  LEA.HI R0, R13.reuse, R13, RZ, 0x1 ;  /* 0x0000000d0d007211 */ /* 0x040fe200078f08ff */
        /* <DEDUP_REMOVED lines=24> */
[----:B------:R-:W-:Y:S01]  /*6a30*/  LOP3.LUT R4, R0, 0x3fffffe, RZ, 0xc0, !PT ;  /* 0x03fffffe00047812 */ /* 0x000fe200078ec0ff */
[C---:B-----5:R-:W-:Y:S01]  /*6a40*/  FMUL.FTZ R160, R6.reuse, R160 ;  /* 0x000000a006a07220 */ /* 0x060fe20000410000 */
[----:B------:R-:W-:Y:S01]  /*6a50*/  SHF.R.S32.HI R0, RZ, 0x1, R0 ;  /* 0x00000001ff007819 */ /* 0x000fe20000011400 */
[C---:B------:R-:W-:Y:S01]  /*6a60*/  FMUL.FTZ R161, R6.reuse, R161 ;  /* 0x000000a106a17220 */ /* 0x040fe20000410000 */
[----:B------:R-:W-:Y:S01]  /*6a70*/  IADD3 R13, R13, -R4, RZ ;  /* 0x800000040d0d7210 */ /* 0x000fe20007ffe0ff */
[----:B------:R-:W-:Y:S01]  /*6a80*/  FMUL.FTZ R148, R6, R148 ;  /* 0x0000009406947220 */ /* 0x000fe20000410000 */
[----:B------:R-:W-:Y:S01]  /*6a90*/  SHF.L.U32 R11, R0, 0x6, RZ ;  /* 0x00000006000b7819 */ /* 0x000fe200000006ff */
[----:B------:R-:W-:Y:S01]  /*6aa0*/  FMUL.FTZ R149, R6, R149 ;  /* 0x0000009506957220 */ /* 0x000fe20000410000 */
[----:B------:R-:W-:Y:S01]  /*6ab0*/  LEA R4, R8, R3, 0x8 ;  /* 0x0000000308047211 */ /* 0x000fe200078e40ff */
[C---:B------:R-:W-:Y:S01]  /*6ac0*/  FMUL.FTZ R68, R6.reuse, R68 ;  /* 0x0000004406447220 */ /* 0x040fe20000410000 */
[----:B------:R-:W-:Y:S01]  /*6ad0*/  LOP3.LUT R11, R11, 0xc0, RZ, 0xc0, !PT ;  /* 0x000000c00b0b7812 */ /* 0x000fe200078ec0ff */
[----:B------:R-:W-:Y:S01]  /*6ae0*/  FMUL.FTZ R69, R6, R69 ;  /* 0x0000004506457220 */ /* 0x000fe20000410000 */
[----:B------:R-:W-:Y:S01]  /*6af0*/  LOP3.LUT R12, R0, 0x1, RZ, 0xc0, !PT ;  /* 0x00000001000c7812 */ /* 0x000fe200078ec0ff */
[C---:B------:R-:W-:Y:S01]  /*6b00*/  FMUL.FTZ R80, R6.reuse, R80 ;  /* 0x0000005006507220 */ /* 0x040fe20000410000 */
[----:B------:R-:W-:Y:S01]  /*6b10*/  LEA R4, R13, R4, 0x4 ;  /* 0x000000040d047211 */ /* 0x000fe200078e20ff */
[C---:B------:R-:W-:Y:S01]  /*6b20*/  FMUL.FTZ R81, R6.reuse, R81 ;  /* 0x0000005106517220 */ /* 0x040fe20000410000 */
[----:B------:R-:W-:Y:S01]  /*6b30*/  LEA.HI R11, R11, R11, RZ, 0x1d ;  /* 0x0000000b0b0b7211 */ /* 0x000fe200078fe8ff */
[----:B------:R-:W-:Y:S01]  /*6b40*/  FMUL.FTZ R84, R6, R84 ;  /* 0x0000005406547220 */ /* 0x000fe20000410000 */
[----:B------:R-:W-:Y:S01]  /*6b50*/  ISETP.NE.U32.AND P0, PT, R12, 0x1, PT ;  /* 0x000000010c00780c */ /* 0x000fe20003f05070 */
[----:B------:R-:W-:Y:S01]  /*6b60*/  FMUL.FTZ R85, R6, R85 ;  /* 0x0000005506557220 */ /* 0x000fe20000410000 */
[----:B------:R-:W-:Y:S01]  /*6b70*/  LEA R4, R4, R11, 0x1 ;  /* 0x0000000b04047211 */ /* 0x000fe200078e08ff */
[C---:B------:R-:W-:Y:S01]  /*6b80*/  FMUL.FTZ R96, R6.reuse, R96 ;  /* 0x0000006006607220 */ /* 0x040fe20000410000 */
[C---:B------:R-:W-:Y:S01]  /*6b90*/  FMUL.FTZ R97, R6.reuse, R97 ;  /* 0x0000006106617220 */ /* 0x040fe20000410000 */
[----:B------:R-:W-:Y:S01]  /*6ba0*/  FMUL.FTZ R144, R6, R144 ;  /* 0x0000009006907220 */ /* 0x000fe20000410000 */
[----:B------:R-:W-:Y:S01]  /*6bb0*/  LEA R11, R4, UR4, 0x1 ;  /* 0x00000004040b7c11 */ /* 0x000fe2000f8e08ff */
[----:B------:R-:W-:Y:S01]  /*6bc0*/  ULDC.U8 UR4, c[0x0][0x3d9] ;  /* 0x0000f64000047ab9 */ /* 0x000fe20000000000 */
[C---:B------:R-:W-:Y:S01]  /*6bd0*/  FMUL.FTZ R145, R6.reuse, R145 ;  /* 0x0000009106917220 */ /* 0x040fe20000410000 */
[C---:B------:R-:W-:Y:S01]  /*6be0*/  FMUL.FTZ R108, R6.reuse, R108 ;  /* 0x0000006c066c7220 */ /* 0x040fe20000410000 */
[C---:B------:R-:W-:Y:S01]  /*6bf0*/  IADD3 R15, R11.reuse, -0x10, RZ ;  /* 0xfffffff00b0f7810 */ /* 0x040fe20007ffe0ff */
[C---:B------:R-:W-:Y:S01]  /*6c00*/  FMUL.FTZ R109, R6.reuse, R109 ;  /* 0x0000006d066d7220 */ /* 0x040fe20000410000 */
[C---:B------:R-:W-:Y:S01]  /*6c10*/  FMUL.FTZ R140, R6.reuse, R140 ;  /* 0x0000008c068c7220 */ /* 0x040fe20000410000 */
[C---:B------:R-:W-:Y:S01]  /*6c20*/  @P0 IADD3 R15, R11.reuse, 0x10, RZ ;  /* 0x000000100b0f0810 */ /* 0x040fe20007ffe0ff */
[----:B------:R-:W-:Y:S01]  /*6c30*/  FMUL.FTZ R141, R6, R141 ;  /* 0x0000008d068d7220 */ /* 0x000fe20000410000 */
[----:B------:R-:W-:Y:S01]  /*6c40*/  LOP3.LUT P0, RZ, R0, 0x2, RZ, 0xc0, !PT ;  /* 0x0000000200ff7812 */ /* 0x000fe2000780c0ff */
[C---:B------:R-:W-:Y:S01]  /*6c50*/  FMUL.FTZ R120, R6.reuse, R120 ;  /* 0x0000007806787220 */ /* 0x040fe20000410000 */
[----:B------:R-:W-:Y:S01]  /*6c60*/  MOV R0, 0x20 ;  /* 0x0000002000007802 */ /* 0x000fe20000000f00 */
[C---:B------:R-:W-:Y:S01]  /*6c70*/  FMUL.FTZ R121, R6.reuse, R121 ;  /* 0x0000007906797220 */ /* 0x040fe20000410000 */
[C---:B------:R-:W-:Y:S01]  /*6c80*/  FMUL.FTZ R136, R6.reuse, R136 ;  /* 0x0000008806887220 */ /* 0x040fe20000410000 */
[----:B------:R-:W-:Y:S01]  /*6c90*/  FMUL.FTZ R137, R6, R137 ;  /* 0x0000008906897220 */ /* 0x000fe20000410000 */
[----:B------:R-:W-:Y:S01]  /*6ca0*/  SEL R0, R0, 0xffffffe0, !P0 ;  /* 0xffffffe000007807 */ /* 0x000fe20004000000 */
[C---:B------:R-:W-:Y:S01]  /*6cb0*/  FMUL.FTZ R128, R6.reuse, R128 ;  /* 0x0000008006807220 */ /* 0x040fe20000410000 */
[----:B------:R-:W-:Y:S01]  /*6cc0*/  ISETP.NE.AND P0, PT, RZ, UR4, PT ;  /* 0x00000004ff007c0c */ /* 0x000fe2000bf05270 */
[----:B------:R-:W-:Y:S01]  /*6cd0*/  FMUL.FTZ R129, R6, R129 ;  /* 0x0000008106817220 */ /* 0x000fe20000410000 */
[----:B------:R-:W-:Y:S01]  /*6ce0*/  MOV R6, 0x3f800000 ;  /* 0x3f80000000067802 */ /* 0x000fe20000000f00 */
[----:B------:R-:W2:Y:S01]  /*6cf0*/  S2R R4, SR_CTAID.Z ;  /* 0x0000000000047919 */ /* 0x000ea20000002700 */
[----:B------:R-:W-:Y:S01]  /*6d00*/  IADD3 R17, R11, R0, RZ ;  /* 0x000000000b117210 */ /* 0x000fe20007ffe0ff */
[----:B------:R-:W4:Y:S01]  /*6d10*/  @P4 MUFU.LG2 R10, R10 ;  /* 0x0000000a000a4308 */ /* 0x000f220000000c00 */
[----:B------:R-:W-:-:S02]  /*6d20*/  IADD3 R19, R0, R15, RZ ;  /* 0x0000000f00137210 */ /* 0x000fc40007ffe0ff */
[----:B------:R-:W-:Y:S02]  /*6d30*/  F2FP.F16.F32.PACK_AB R160, R161, R160 ;  /* 0x000000a0a1a0723e */ /* 0x000fe400000000ff */
[----:B------:R-:W-:Y:S02]  /*6d40*/  F2FP.F16.F32.PACK_AB R162, R163, R162 ;  /* 0x000000a2a3a2723e */ /* 0x000fe400000000ff */
[----:B------:R-:W-:Y:S01]  /*6d50*/  ISETP.NE.OR P6, PT, RZ, UR4, !P1 ;  /* 0x00000004ff007c0c */ /* 0x000fe2000cfc5670 */
[----:B------:R-:W5:Y:S01]  /*6d60*/  @P0 LDC.64 R12, c[0x0][0x2c0] ;  /* 0x0000b000ff0c0b82 */ /* 0x000f620000000a00 */
[----:B------:R-:W1:Y:S01]  /*6d70*/  @P2 MUFU.RCP R6, R7 ;  /* 0x0000000700062308 */ /* 0x000e620000001000 */
[----:B------:R-:W-:Y:S01]  /*6d80*/  F2FP.F16.F32.PACK_AB R148, R149, R148 ;  /* 0x000000949594723e */ /* 0x000fe200000000ff */
[----:B------:R-:W-:Y:S01]  /*6d90*/  STS [R11], R160 ;  /* 0x000000a00b007388 */ /* 0x000fe20000000800 */
[----:B------:R-:W-:Y:S02]  /*6da0*/  F2FP.F16.F32.PACK_AB R150, R151, R150 ;  /* 0x000000969796723e */ /* 0x000fe400000000ff */
[----:B------:R-:W-:Y:S01]  /*6db0*/  F2FP.F16.F32.PACK_AB R156, R157, R156 ;  /* 0x0000009c9d9c723e */ /* 0x000fe200000000ff */
[----:B------:R-:W-:Y:S01]  /*6dc0*/  STS [R11+0x200], R162 ;  /* 0x000200a20b007388 */ /* 0x000fe20000000800 */
[----:B------:R-:W2:Y:S01]  /*6dd0*/  @!P0 LDC R0, c[0x0][0x2e4] ;  /* 0x0000b900ff008b82 */ /* 0x000ea20000000800 */
[----:B------:R-:W-:Y:S01]  /*6de0*/  F2FP.F16.F32.PACK_AB R152, R153, R152 ;  /* 0x000000989998723e */ /* 0x000fe200000000ff */
[----:B------:R-:W-:Y:S01]  /*6df0*/  @P2 MUFU.LG2 R7, R7 ;  /* 0x0000000700072308 */ /* 0x000fe20000000c00 */
[----:B------:R-:W-:Y:S01]  /*6e00*/  F2FP.F16.F32.PACK_AB R68, R69, R68 ;  /* 0x000000444544723e */ /* 0x000fe200000000ff */
[----:B------:R-:W-:Y:S01]  /*6e10*/  STS [R15], R148 ;  /* 0x000000940f007388 */ /* 0x000fe20000000800 */
[----:B------:R-:W-:Y:S01]  /*6e20*/  F2FP.F16.F32.PACK_AB R70, R71, R70 ;  /* 0x000000464746723e */ /* 0x000fe200000000ff */
[----:B----4-:R-:W-:Y:S01]  /*6e30*/  @P4 FMUL.FTZ R10, R10, 0.69314718246459960938 ;  /* 0x3f3172180a0a4820 */ /* 0x010fe20000410000 */
[----:B------:R-:W-:Y:S01]  /*6e40*/  F2FP.F16.F32.PACK_AB R80, R81, R80 ;  /* 0x000000505150723e */ /* 0x000fe200000000ff */
[----:B------:R-:W4:Y:S01]  /*6e50*/  @!P0 LDC R14, c[0x0][0x270] ;  /* 0x00009c00ff0e8b82 */ /* 0x000f220000000800 */
[----:B------:R-:W-:Y:S01]  /*6e60*/  F2FP.F16.F32.PACK_AB R82, R83, R82 ;  /* 0x000000525352723e */ /* 0x000fe200000000ff */
[C---:B-1----:R-:W-:Y:S01]  /*6e70*/  FMUL.FTZ R159, R6.reuse, R159 ;  /* 0x0000009f069f7220 */ /* 0x042fe20000410000 */
[C---:B------:R-:W-:Y:S01]  /*6e80*/  FMUL.FTZ R158, R6.reuse, R158 ;  /* 0x0000009e069e7220 */ /* 0x040fe20000410000 */
[C---:B------:R-:W-:Y:S01]  /*6e90*/  FMUL.FTZ R155, R6.reuse, R155 ;  /* 0x0000009b069b7220 */ /* 0x040fe20000410000 */
[C---:B------:R-:W-:Y:S01]  /*6ea0*/  FMUL.FTZ R154, R6.reuse, R154 ;  /* 0x0000009a069a7220 */ /* 0x040fe20000410000 */
[C---:B------:R-:W-:Y:S01]  /*6eb0*/  FMUL.FTZ R75, R6.reuse, R75 ;  /* 0x0000004b064b7220 */ /* 0x040fe20000410000 */
[----:B------:R-:W-:Y:S01]  /*6ec0*/  FMUL.FTZ R74, R6, R74 ;  /* 0x0000004a064a7220 */ /* 0x000fe20000410000 */
[----:B-----5:R-:W-:-:S02]  /*6ed0*/  @P0 IMAD R21, R13, R12, RZ ;  /* 0x0000000c0d150224 */ /* 0x020fc400078e02ff */
[C---:B------:R-:W-:Y:S01]  /*6ee0*/  FMUL.FTZ R79, R6.reuse, R79 ;  /* 0x0000004f064f7220 */ /* 0x040fe20000410000 */
[----:B------:R-:W2:Y:S01]  /*6ef0*/  @!P0 LDC R13, c[0x0][0x2c4] ;  /* 0x0000b100ff0d8b82 */ /* 0x000ea20000000800 */
[----:B------:R-:W1:Y:S01]  /*6f00*/  S2R R12, SR_CTAID.Y ;  /* 0x00000000000c7919 */ /* 0x000e620000002600 */
[C---:B------:R-:W-:Y:S01]  /*6f10*/  FMUL.FTZ R78, R6.reuse, R78 ;  /* 0x0000004e064e7220 */ /* 0x040fe20000410000 */
[----:B------:R-:W-:Y:S01]  /*6f20*/  F2FP.F16.F32.PACK_AB R158, R159, R158 ;  /* 0x0000009e9f9e723e */ /* 0x000fe200000000ff */
[C---:B------:R-:W-:Y:S01]  /*6f30*/  FMUL.FTZ R91, R6.reuse, R91 ;  /* 0x0000005b065b7220 */ /* 0x040fe20000410000 */
[----:B------:R-:W-:Y:S01]  /*6f40*/  F2FP.F16.F32.PACK_AB R154, R155, R154 ;  /* 0x0000009a9b9a723e */ /* 0x000fe200000000ff */
[C---:B------:R-:W-:Y:S01]  /*6f50*/  FMUL.FTZ R90, R6.reuse, R90 ;  /* 0x0000005a065a7220 */ /* 0x040fe20000410000 */
[C---:B------:R-:W-:Y:S01]  /*6f60*/  FMUL.FTZ R95, R6.reuse, R95 ;  /* 0x0000005f065f7220 */ /* 0x040fe20000410000 */
[C---:B------:R-:W-:Y:S01]  /*6f70*/  FMUL.FTZ R94, R6.reuse, R94 ;  /* 0x0000005e065e7220 */ /* 0x040fe20000410000 */
[----:B------:R-:W-:Y:S01]  /*6f80*/  F2FP.F16.F32.PACK_AB R72, R73, R72 ;  /* 0x000000484948723e */ /* 0x000fe200000000ff */
[----:B------:R-:W-:Y:S01]  /*6f90*/  STS [R15+0x200], R150 ;  /* 0x000200960f007388 */ /* 0x000fe20000000800 */
[----:B------:R-:W-:Y:S01]  /*6fa0*/  F2FP.F16.F32.PACK_AB R74, R75, R74 ;  /* 0x0000004a4b4a723e */ /* 0x000fe200000000ff */
[----:B------:R-:W5:Y:S01]  /*6fb0*/  @P0 LDC R25, c[0x0][0x2c0] ;  /* 0x0000b000ff190b82 */ /* 0x000f620000000800 */
[----:B------:R-:W-:Y:S01]  /*6fc0*/  F2FP.F16.F32.PACK_AB R76, R77, R76 ;  /* 0x0000004c4d4c723e */ /* 0x000fe200000000ff */
[----:B------:R-:W-:Y:S01]  /*6fd0*/  STS [R11+0x1000], R156 ;  /* 0x0010009c0b007388 */ /* 0x000fe20000000800 */
[----:B------:R-:W-:Y:S01]  /*6fe0*/  F2FP.F16.F32.PACK_AB R78, R79, R78 ;  /* 0x0000004e4f4e723e */ /* 0x000fe200000000ff */
[C---:B------:R-:W-:Y:S01]  /*6ff0*/  FMUL.FTZ R103, R6.reuse, R103 ;  /* 0x0000006706677220 */ /* 0x040fe20000410000 */
        /* <DEDUP_REMOVED lines=8> */
[C---:B------:R-:W-:Y:S01]  /*7080*/  FMUL.FTZ R106, R6.reuse, R106 ;  /* 0x0000006a066a7220 */ /* 0x040fe20000410000 */
[----:B------:R-:W-:Y:S01]  /*7090*/  STS [R15+0x1200], R154 ;  /* 0x0012009a0f007388 */ /* 0x000fe20000000800 */
[----:B------:R-:W-:Y:S01]  /*70a0*/  F2FP.F16.F32.PACK_AB R88, R89, R88 ;  /* 0x000000585958723e */ /* 0x000fe200000000ff */
[C---:B------:R-:W-:Y:S01]  /*70b0*/  FMUL.FTZ R115, R6.reuse, R115 ;  /* 0x0000007306737220 */ /* 0x040fe20000410000 */
[----:B------:R-:W-:Y:S01]  /*70c0*/  F2FP.F16.F32.PACK_AB R90, R91, R90 ;  /* 0x0000005a5b5a723e */ /* 0x000fe200000000ff */
[----:B------:R-:W-:Y:S01]  /*70d0*/  STS [R17], R68 ;  /* 0x0000004411007388 */ /* 0x000fe20000000800 */
[----:B------:R-:W-:Y:S01]  /*70e0*/  F2FP.F16.F32.PACK_AB R92, R93, R92 ;  /* 0x0000005c5d5c723e */ /* 0x000fe200000000ff */
[C---:B------:R-:W-:Y:S01]  /*70f0*/  FMUL.FTZ R114, R6.reuse, R114 ;  /* 0x0000007206727220 */ /* 0x040fe20000410000 */
[----:B------:R-:W-:Y:S01]  /*7100*/  F2FP.F16.F32.PACK_AB R94, R95, R94 ;  /* 0x0000005e5f5e723e */ /* 0x000fe200000000ff */
[----:B------:R-:W-:Y:S01]  /*7110*/  STS [R17+0x200], R70 ;  /* 0x0002004611007388 */ /* 0x000fe20000000800 */
[----:B------:R-:W-:Y:S01]  /*7120*/  F2FP.F16.F32.PACK_AB R144, R145, R144 ;  /* 0x000000909190723e */ /* 0x000fe200000000ff */
[----:B------:R-:W1:Y:S01]  /*7130*/  @!P6 LDC R23, c[0x0][0x2c4] ;  /* 0x0000b100ff17eb82 */ /* 0x000e620000000800 */
[----:B------:R-:W-:Y:S01]  /*7140*/  F2FP.F16.F32.PACK_AB R146, R147, R146 ;  /* 0x000000929392723e */ /* 0x000fe200000000ff */
[----:B------:R-:W-:Y:S01]  /*7150*/  STS [R19], R80 ;  /* 0x0000005013007388 */ /* 0x000fe20000000800 */
[----:B------:R-:W-:Y:S01]  /*7160*/  F2FP.F16.F32.PACK_AB R108, R109, R108 ;  /* 0x0000006c6d6c723e */ /* 0x000fe200000000ff */
[C---:B------:R-:W-:Y:S01]  /*7170*/  FMUL.FTZ R119, R6.reuse, R119 ;  /* 0x0000007706777220 */ /* 0x040fe20000410000 */
[----:B------:R-:W-:Y:S01]  /*7180*/  F2FP.F16.F32.PACK_AB R110, R111, R110 ;  /* 0x0000006e6f6e723e */ /* 0x000fe200000000ff */
[----:B------:R-:W-:Y:S01]  /*7190*/  STS [R19+0x200], R82 ;  /* 0x0002005213007388 */ /* 0x000fe20000000800 */
[C---:B------:R-:W-:Y:S01]  /*71a0*/  FMUL.FTZ R118, R6.reuse, R118 ;  /* 0x0000007606767220 */ /* 0x040fe20000410000 */
[----:B------:R-:W-:Y:S01]  /*71b0*/  F2FP.F16.F32.PACK_AB R100, R101, R100 ;  /* 0x000000646564723e */ /* 0x000fe200000000ff */
[----:B------:R-:W4:Y:S01]  /*71c0*/  @P5 MUFU.LG2 R5, R5 ;  /* 0x0000000500055308 */ /* 0x000f220000000c00 */
        /* <DEDUP_REMOVED lines=10> */
[----:B------:R-:W4:Y:S01]  /*7270*/  @P3 MUFU.LG2 R9, R9 ;  /* 0x0000000900093308 */ /* 0x000f220000000c00 */
[----:B------:R-:W-:Y:S01]  /*7280*/  F2FP.F16.F32.PACK_AB R120, R121, R120 ;  /* 0x000000787978723e */ /* 0x000fe200000000ff */
[----:B------:R-:W-:Y:S01]  /*7290*/  STS [R19+0x1200], R78 ;  /* 0x0012004e13007388 */ /* 0x000fe20000000800 */
[----:B------:R-:W-:Y:S01]  /*72a0*/  F2FP.F16.F32.PACK_AB R122, R123, R122 ;  /* 0x0000007a7b7a723e */ /* 0x000fe200000000ff */
[C---:B------:R-:W-:Y:S01]  /*72b0*/  FMUL.FTZ R135, R6.reuse, R135 ;  /* 0x0000008706877220 */ /* 0x040fe20000410000 */
[----:B------:R-:W-:Y:S01]  /*72c0*/  F2FP.F16.F32.PACK_AB R112, R113, R112 ;  /* 0x000000707170723e */ /* 0x000fe200000000ff */
[----:B------:R-:W-:Y:S01]  /*72d0*/  STS [R11+0x2000], R84 ;  /* 0x002000540b007388 */ /* 0x000fe20000000800 */
[----:B------:R-:W-:Y:S01]  /*72e0*/  F2FP.F16.F32.PACK_AB R114, R115, R114 ;  /* 0x000000727372723e */ /* 0x000fe200000000ff */
[----:B------:R-:W-:Y:S01]  /*72f0*/  FMUL.FTZ R6, R6, R134 ;  /* 0x0000008606067220 */ /* 0x000fe20000410000 */
[----:B------:R-:W-:Y:S01]  /*7300*/  F2FP.F16.F32.PACK_AB R116, R117, R116 ;  /* 0x000000747574723e */ /* 0x000fe200000000ff */
[----:B------:R-:W-:Y:S01]  /*7310*/  STS [R11+0x2200], R86 ;  /* 0x002200560b007388 */ /* 0x000fe20000000800 */
[----:B------:R-:W-:Y:S01]  /*7320*/  F2FP.F16.F32.PACK_AB R118, R119, R118 ;  /* 0x000000767776723e */ /* 0x000fe200000000ff */
[----:B---3--:R-:W-:Y:S01]  /*7330*/  @P4 FFMA.FTZ R20, R167, R18, R10 ;  /* 0x00000012a7144223 */ /* 0x008fe2000001000a */
[----:B--2---:R-:W-:Y:S01]  /*7340*/  @!P0 SEL R21, R13, R0, !P1 ;  /* 0x000000000d158207 */ /* 0x004fe20004800000 */
[----:B------:R-:W-:Y:S01]  /*7350*/  STS [R15+0x2000], R96 ;  /* 0x002000600f007388 */ /* 0x000fe20000000800 */
[----:B------:R-:W-:Y:S01]  /*7360*/  @!P0 MOV R25, 0x1 ;  /* 0x0000000100198802 */ /* 0x000fe20000000f00 */
[----:B-1----:R-:W-:Y:S01]  /*7370*/  @!P6 IMAD R23, R12, R23, RZ ;  /* 0x000000170c17e224 */ /* 0x002fe200078e02ff */
[----:B------:R-:W-:Y:S01]  /*7380*/  F2FP.F16.F32.PACK_AB R136, R137, R136 ;  /* 0x000000888988723e */ /* 0x000fe200000000ff */
[----:B------:R-:W-:Y:S01]  /*7390*/  STS [R15+0x2200], R98 ;  /* 0x002200620f007388 */ /* 0x000fe20000000800 */
[----:B------:R-:W-:Y:S01]  /*73a0*/  F2FP.F16.F32.PACK_AB R138, R139, R138 ;  /* 0x0000008a8b8a723e */ /* 0x000fe200000000ff */
[----:B-----5:R-:W-:Y:S01]  /*73b0*/  IMAD R18, R16, R25, RZ ;  /* 0x0000001910127224 */ /* 0x020fe200078e02ff */
[----:B------:R-:W-:Y:S01]  /*73c0*/  F2FP.F16.F32.PACK_AB R128, R129, R128 ;  /* 0x000000808180723e */ /* 0x000fe200000000ff */
[----:B------:R-:W-:Y:S01]  /*73d0*/  STS [R11+0x3000], R88 ;  /* 0x003000580b007388 */ /* 0x000fe20000000800 */
[----:B------:R-:W-:Y:S01]  /*73e0*/  F2FP.F16.F32.PACK_AB R130, R131, R130 ;  /* 0x000000828382723e */ /* 0x000fe200000000ff */
[----:B----4-:R-:W-:Y:S01]  /*73f0*/  @P5 FMUL.FTZ R5, R5, 0.69314718246459960938 ;  /* 0x3f31721805055820 */ /* 0x010fe20000410000 */
[----:B------:R-:W-:Y:S01]  /*7400*/  LOP3.LUT P4, RZ, R237, 0x3, RZ, 0xc0, !PT ;  /* 0x00000003edff7812 */ /* 0x000fe2000788c0ff */
[----:B------:R-:W-:Y:S01]  /*7410*/  STS [R11+0x3200], R90 ;  /* 0x0032005a0b007388 */ /* 0x000fe20000000800 */
[----:B------:R-:W-:Y:S01]  /*7420*/  F2FP.F16.F32.PACK_AB R124, R125, R124 ;  /* 0x0000007c7d7c723e */ /* 0x000fe200000000ff */
[----:B------:R-:W-:Y:S01]  /*7430*/  @P3 FMUL.FTZ R9, R9, 0.69314718246459960938 ;  /* 0x3f31721809093820 */ /* 0x000fe20000410000 */
[----:B------:R-:W-:Y:S01]  /*7440*/  F2FP.F16.F32.PACK_AB R126, R127, R126 ;  /* 0x0000007e7f7e723e */ /* 0x000fe200000000ff */
[----:B------:R-:W-:Y:S01]  /*7450*/  STS [R15+0x3000], R92 ;  /* 0x0030005c0f007388 */ /* 0x000fe20000000800 */
[----:B------:R-:W-:-:S02]  /*7460*/  F2FP.F16.F32.PACK_AB R6, R135, R6 ;  /* 0x000000068706723e */ /* 0x000fc400000000ff */
[----:B------:R-:W-:Y:S01]  /*7470*/  SHF.L.U32 R18, R18, 0x7, RZ ;  /* 0x0000000712127819 */ /* 0x000fe200000006ff */
[----:B------:R-:W-:Y:S01]  /*7480*/  STS [R15+0x3200], R94 ;  /* 0x0032005e0f007388 */ /* 0x000fe20000000800 */
[----:B------:R-:W-:Y:S02]  /*7490*/  F2FP.F16.F32.PACK_AB R132, R133, R132 ;  /* 0x000000848584723e */ /* 0x000fe400000000ff */
[----:B------:R-:W-:Y:S01]  /*74a0*/  @!P6 MOV R28, R23 ;  /* 0x00000017001ce202 */ /* 0x000fe20000000f00 */
[----:B------:R-:W-:Y:S01]  /*74b0*/  STS [R17+0x2000], R144 ;  /* 0x0020009011007388 */ /* 0x000fe20000000800 */
[----:B------:R-:W-:Y:S02]  /*74c0*/  @!P6 SHF.R.S32.HI R29, RZ, 0x1f, R23 ;  /* 0x0000001fff1de819 */ /* 0x000fe40000011417 */
[----:B------:R-:W-:Y:S01]  /*74d0*/  MOV R0, 0x7f800000 ;  /* 0x7f80000000007802 */ /* 0x000fe20000000f00 */
[----:B------:R-:W-:Y:S01]  /*74e0*/  STS [R17+0x2200], R146 ;  /* 0x0022009211007388 */ /* 0x000fe20000000800 */
[----:B------:R-:W-:-:S03]  /*74f0*/  SHF.R.S32.HI R23, RZ, 0x1f, R22 ;  /* 0x0000001fff177819 */ /* 0x000fc60000011416 */
[----:B------:R-:W-:Y:S04]  /*7500*/  STS [R19+0x2000], R108 ;  /* 0x0020006c13007388 */ /* 0x000fe80000000800 */
        /* <DEDUP_REMOVED lines=20> */
[----:B--2---:R-:W-:Y:S01]  /*7650*/  @P0 MOV R15, 0x1 ;  /* 0x00000001000f0802 */ /* 0x004fe20000000f00 */
[----:B------:R-:W-:-:S02]  /*7660*/  @!P0 IMAD R15, R21, R14, RZ ;  /* 0x0000000e150f8224 */ /* 0x000fc400078e02ff */
[----:B------:R-:W2:Y:S01]  /*7670*/  @P2 LDC R14, c[0x0][0x2e8] ;  /* 0x0000ba00ff0e2b82 */ /* 0x000ea20000000800 */
[----:B------:R4:W-:Y:S01]  /*7680*/  STS [R19+0x5200], R6 ;  /* 0x0052000613007388 */ /* 0x0009e20000000800 */
[----:B------:R-:W-:-:S03]  /*7690*/  IMAD R15, R12, R15, RZ ;  /* 0x0000000f0c0f7224 */ /* 0x000fc600078e02ff */
[----:B------:R5:W-:Y:S02]  /*76a0*/  STS [R19+0x5000], R132 ;  /* 0x0050008413007388 */ /* 0x000be40000000800 */
[----:B------:R-:W-:-:S05]  /*76b0*/  SEL R15, R15, RZ, P6 ;  /* 0x000000ff0f0f7207 */ /* 0x000fca0003000000 */
[----:B------:R-:W-:Y:S02]  /*76c0*/  IMAD R15, R4, R21, R15 ;  /* 0x00000015040f7224 */ /* 0x000fe400078e020f */
[----:B-1----:R-:W-:Y:S01]  /*76d0*/  @P5 FFMA.FTZ R0, R168, R11, R5 ;  /* 0x0000000ba8005223 */ /* 0x002fe20000010005 */
[----:B------:R-:W-:Y:S01]  /*76e0*/  MOV R5, 0x7f800000 ;  /* 0x7f80000000057802 */ /* 0x000fe20000000f00 */
[----:B------:R-:W-:Y:S01]  /*76f0*/  @P3 FFMA.FTZ R5, R166, R27, R9 ;  /* 0x0000001ba6053223 */ /* 0x000fe20000010009 */
[----:B---3--:R-:W-:Y:S01]  /*7700*/  MOV R17, 0x7f800000 ;  /* 0x7f80000000117802 */ /* 0x008fe20000000f00 */
[----:B----4-:R-:W-:Y:S01]  /*7710*/  @P2 FMUL.FTZ R6, R7, 0.69314718246459960938 ;  /* 0x3f31721807062820 */ /* 0x010fe20000410000 */
[----:B------:R-:W-:Y:S01]  /*7720*/  SHF.R.S32.HI R7, RZ, 0x1f, R18 ;  /* 0x0000001fff077819 */ /* 0x000fe20000011412 */
[----:B------:R-:W-:Y:S01]  /*7730*/  BAR.SYNC.DEFER_BLOCKING 0x0 ;  /* 0x0000000000007b1d */ /* 0x000fe20000010000 */
[--C-:B------:R-:W-:Y:S01]  /*7740*/  IADD3 R18, P1, P0, R18, R28, R15.reuse ;  /* 0x0000001c12127210 */ /* 0x100fe2000783e00f */
[----:B--2---:R-:W-:Y:S01]  /*7750*/  @P2 FFMA.FTZ R17, R165, R14, R6 ;  /* 0x0000000ea5112223 */ /* 0x004fe20000010006 */
[----:B------:R-:W-:-:S02]  /*7760*/  SHF.R.S32.HI R28, RZ, 0x1f, R15 ;  /* 0x0000001fff1c7819 */ /* 0x000fc4000001140f */
[----:B-----5:R-:W-:Y:S02]  /*7770*/  SHF.R.S32.HI R19, RZ, 0x1f, R12 ;  /* 0x0000001fff137819 */ /* 0x020fe4000001140c */
[----:B------:R-:W-:Y:S01]  /*7780*/  IADD3.X R28, R7, R29, R28, P1, P0 ;  /* 0x0000001d071c7210 */ /* 0x000fe20000fe041c */
[----:B------:R-:W-:Y:S06]  /*7790*/  @P4 BRA `(.L_x_41) ;  /* 0x0000000000b04947 */ /* 0x000fec0003800000 */
[----:B------:R-:W-:Y:S01]  /*77a0*/  SHF.R.S32.HI R7, RZ, 0x1f, R8 ;  /* 0x0000001fff077819 */ /* 0x000fe20000011408 */
[----:B------:R-:W-:Y:S01]  /*77b0*/  IMAD R13, R16, -0x80, R13 ;  /* 0xffffff80100d7824 */ /* 0x000fe200078e020d */
        /* <DEDUP_REMOVED lines=8> */
[CC--:B------:R-:W-:Y:S01]  /*7840*/  ISETP.GE.AND P6, PT, R32.reuse, R13.reuse, PT ;  /* 0x0000000d2000720c */ /* 0x0c0fe20003fc6270 */
        /* <DEDUP_REMOVED lines=8> */
[-C--:B------:R-:W-:Y:S01]  /*78d0*/  @!P4 IMAD R21, R26, R25.reuse, RZ ;  /* 0x000000191a15c224 */ /* 0x080fe200078e02ff */
[-C--:B------:R-:W-:Y:S01]  /*78e0*/  @!P6 IADD3 R13, P0, R31, R18.reuse, RZ ;  /* 0x000000121f0de210 */ /* 0x080fe20007f1e0ff */
[----:B------:R-:W2:Y:S01]  /*78f0*/  @!P5 LDC.64 R10, c[0x0][0x2b0] ;  /* 0x0000ac00ff0adb82 */ /* 0x000ea20000000a00 */
[----:B------:R-:W-:Y:S01]  /*7900*/  @!P3 IMAD R29, R24, R25, RZ ;  /* 0x00000019181db224 */ /* 0x000fe200078e02ff */
[-C--:B------:R-:W-:Y:S02]  /*7910*/  @!P5 IADD3 R25, P2, R27, R18.reuse, RZ ;  /* 0x000000121b19d210 */ /* 0x080fe40007f5e0ff */
[----:B------:R-:W-:Y:S02]  /*7920*/  @!P4 IADD3 R26, P1, R21, R18, RZ ;  /* 0x00000012151ac210 */ /* 0x000fe40007f3e0ff */
[----:B------:R-:W-:-:S02]  /*7930*/  @!P6 LEA.HI.X.SX32 R24, R31, R28, 0x1, P0 ;  /* 0x0000001c1f18e211 */ /* 0x000fc400000f0eff */
[----:B------:R-:W3:Y:S01]  /*7940*/  @!P4 LDC.64 R8, c[0x0][0x2b0] ;  /* 0x0000ac00ff08cb82 */ /* 0x000ee20000000a00 */
[-C--:B------:R-:W-:Y:S02]  /*7950*/  @!P4 LEA.HI.X.SX32 R21, R21, R28.reuse, 0x1, P1 ;  /* 0x0000001c1515c211 */ /* 0x080fe400008f0eff */
[----:B------:R-:W-:Y:S02]  /*7960*/  @!P5 LEA.HI.X.SX32 R30, R27, R28, 0x1, P2 ;  /* 0x0000001c1b1ed211 */ /* 0x000fe400010f0eff */
[----:B------:R-:W-:-:S03]  /*7970*/  @!P3 IADD3 R18, P0, R29, R18, RZ ;  /* 0x000000121d12b210 */ /* 0x000fc60007f1e0ff */
[----:B------:R-:W4:Y:S01]  /*7980*/  @!P3 LDC.64 R6, c[0x0][0x2b0] ;  /* 0x0000ac00ff06bb82 */ /* 0x000f220000000a00 */
[----:B-1----:R-:W-:Y:S02]  /*7990*/  @!P6 LEA R14, P2, R13, R14, 0x2 ;  /* 0x0000000e0d0ee211 */ /* 0x002fe400078410ff */
        /* <DEDUP_REMOVED lines=12> */
.L_x_41:
[----:B------:R-:W-:Y:S05]  /*7a60*/  BSYNC B0 ;  /* 0x0000000000007941 */ /* 0x000fea0003800000 */
.L_x_40:
[----:B------:R-:W-:Y:S01]  /*7a70*/  ULDC.64 UR4, c[0x0][0x290] ;  /* 0x0000a40000047ab9 */ /* 0x000fe20000000a00 */
[----:B-1----:R-:W-:Y:S01]  /*7a80*/  SHF.R.S32.HI R5, RZ, 0x1f, R4 ;  /* 0x0000001fff057819 */ /* 0x002fe20000011404 */
[----:B------:R-:W-:Y:S01]  /*7a90*/  IMAD R7, R19, UR4, RZ ;  /* 0x0000000413077c24 */ /* 0x000fe2000f8e02ff */
[----:B------:R-:W-:Y:S01]  /*7aa0*/  SHF.R.S32.HI R3, RZ, 0x1f, R2 ;  /* 0x0000001fff037819 */ /* 0x000fe20000011402 */
[C---:B------:R-:W-:Y:S01]  /*7ab0*/  IMAD.WIDE.U32 R22, R12.reuse, UR4, R22 ;  /* 0x000000040c167c25 */ /* 0x040fe2000f8e0016 */
[----:B------:R-:W1:Y:S01]  /*7ac0*/  LDS.128 R44, [R229] ;  /* 0x00000000e52c7984 */ /* 0x000e620000000c00 */
[----:B------:R-:W-:Y:S02]  /*7ad0*/  ULDC.64 UR6, c[0x0][0x298] ;  /* 0x0000a60000067ab9 */ /* 0x000fe40000000a00 */
[----:B------:R-:W-:Y:S01]  /*7ae0*/  IMAD R7, R12, UR5, R7 ;  /* 0x000000050c077c24 */ /* 0x000fe2000f8e0207 */
[----:B------:R-:W-:Y:S01]  /*7af0*/  ULDC.64 UR4, c[0x0][0x2a0] ;  /* 0x0000a80000047ab9 */ /* 0x000fe20000000a00 */
[----:B------:R-:W2:Y:S01]  /*7b00*/  LDS.128 R28, [R229+0x2000] ;  /* 0x00200000e51c7984 */ /* 0x000ea20000000c00 */
[----:B------:R-:W-:-:S02]  /*7b10*/  IMAD R5, R5, UR4, RZ ;  /* 0x0000000405057c24 */ /* 0x000fc4000f8e02ff */
[----:B------:R-:W-:Y:S01]  /*7b20*/  IADD3 R23, R23, R7, RZ ;  /* 0x0000000717177210 */ /* 0x000fe20007ffe0ff */
[----:B------:R-:W3:Y:S01]  /*7b30*/  LDS.128 R12, [R229+0x4000] ;  /* 0x00400000e50c7984 */ /* 0x000ee20000000c00 */
[----:B------:R-:W-:Y:S02]  /*7b40*/  IMAD R0, R4, UR5, R5 ;  /* 0x0000000504007c24 */ /* 0x000fe4000f8e0205 */
[----:B------:R-:W-:Y:S01]  /*7b50*/  IMAD.WIDE R2, R16, 0x80, R2 ;  /* 0x0000008010027825 */ /* 0x000fe200078e0202 */
[----:B------:R-:W4:Y:S03]  /*7b60*/  LDS.128 R40, [R229+0x800] ;  /* 0x00080000e5287984 */ /* 0x000f260000000c00 */
[----:B------:R-:W-:Y:S01]  /*7b70*/  IMAD.WIDE.U32 R52, R4, UR4, R22 ;  /* 0x0000000404347c25 */ /* 0x000fe2000f8e0016 */
[----:B------:R-:W5:Y:S01]  /*7b80*/  LDS.128 R24, [R229+0x2800] ;  /* 0x00280000e5187984 */ /* 0x000f620000000c00 */
[----:B------:R-:W-:-:S03]  /*7b90*/  ULDC.64 UR4, c[0x0][0x280] ;  /* 0x0000a00000047ab9 */ /* 0x000fc60000000a00 */
[----:B------:R-:W5:Y:S01]  /*7ba0*/  LDS.128 R8, [R229+0x4800] ;  /* 0x00480000e5087984 */ /* 0x000f620000000c00 */
[----:B------:R-:W-:Y:S01]  /*7bb0*/  IADD3 R53, R53, R0, RZ ;  /* 0x0000000035357210 */ /* 0x000fe20007ffe0ff */
[----:B------:R-:W-:Y:S02]  /*7bc0*/  IMAD R0, R3, UR6, RZ ;  /* 0x0000000603007c24 */ /* 0x000fe4000f8e02ff */
[----:B------:R-:W5:Y:S02]  /*7bd0*/  LDS.128 R36, [R229+0x1000] ;  /* 0x00100000e5247984 */ /* 0x000f640000000c00 */
[C---:B------:R-:W-:Y:S02]  /*7be0*/  IMAD R0, R2.reuse, UR7, R0 ;  /* 0x0000000702007c24 */ /* 0x040fe4000f8e0200 */
[----:B------:R-:W5:Y:S01]  /*7bf0*/  LDS.128 R20, [R229+0x3000] ;  /* 0x00300000e5147984 */ /* 0x000f620000000c00 */
[----:B------:R-:W-:-:S03]  /*7c00*/  IMAD.WIDE.U32 R2, R2, UR6, R52 ;  /* 0x0000000602027c25 */ /* 0x000fc6000f8e0034 */
[----:B------:R-:W5:Y:S01]  /*7c10*/  LDS.128 R4, [R229+0x5000] ;  /* 0x00500000e5047984 */ /* 0x000f620000000c00 */
[C---:B------:R-:W-:Y:S01]  /*7c20*/  LEA R52, P0, R2.reuse, UR4, 0x1 ;  /* 0x0000000402347c11 */ /* 0x040fe2000f8008ff */
[----:B------:R-:W-:Y:S02]  /*7c30*/  USHF.L.U32 UR4, UR6, 0x6, URZ ;  /* 0x0000000606047899 */ /* 0x000fe4000800063f */
[----:B------:R-:W5:Y:S01]  /*7c40*/  LDS.128 R32, [R229+0x1800] ;  /* 0x00180000e5207984 */ /* 0x000f620000000c00 */
[----:B------:R-:W-:Y:S01]  /*7c50*/  IADD3 R0, R3, R0, RZ ;  /* 0x0000000003007210 */ /* 0x000fe20007ffe0ff */
[----:B------:R-:W-:Y:S02]  /*7c60*/  USHF.L.U64.HI UR6, UR6, 0x6, UR7 ;  /* 0x0000000606067899 */ /* 0x000fe40008010207 */
[----:B------:R-:W5:Y:S01]  /*7c70*/  LDS.128 R16, [R229+0x3800] ;  /* 0x00380000e5107984 */ /* 0x000f620000000c00 */
[----:B------:R-:W-:Y:S02]  /*7c80*/  LEA.HI.X R53, R2, UR5, R0, 0x1, P0 ;  /* 0x0000000502357c11 */ /* 0x000fe400080f0c00 */
[----:B------:R-:W-:Y:S01]  /*7c90*/  IADD3 R2, P0, R52, UR4, RZ ;  /* 0x0000000434027c10 */ /* 0x000fe2000ff1e0ff */
[----:B------:R-:W5:Y:S03]  /*7ca0*/  LDS.128 R48, [R229+0x5800] ;  /* 0x00580000e5307984 */ /* 0x000f660000000c00 */
[----:B------:R-:W-:Y:S01]  /*7cb0*/  IADD3.X R3, R53, UR6, RZ, P0, !PT ;  /* 0x0000000635037c10 */ /* 0x000fe200087fe4ff */
[----:B-1----:R-:W-:Y:S01]  /*7cc0*/  STG.E.128 desc[UR16][R52.64], R44 ;  /* 0x0000002c34007986 */ /* 0x002fe2000c101d10 */
[----:B------:R-:W-:-:S03]  /*7cd0*/  IADD3 R54, P0, R2, UR4, RZ ;  /* 0x0000000402367c10 */ /* 0x000fc6000ff1e0ff */
[----:B--2---:R-:W-:Y:S01]  /*7ce0*/  STG.E.128 desc[UR16][R52.64+0x40], R28 ;  /* 0x0000401c34007986 */ /* 0x004fe2000c101d10 */
[----:B------:R-:W-:Y:S02]  /*7cf0*/  IADD3.X R55, R3, UR6, RZ, P0, !PT ;  /* 0x0000000603377c10 */ /* 0x000fe400087fe4ff */
[----:B------:R-:W-:Y:S01]  /*7d00*/  IADD3 R56, P0, R54, UR4, RZ ;  /* 0x0000000436387c10 */ /* 0x000fe2000ff1e0ff */
[----:B---3--:R-:W-:Y:S03]  /*7d10*/  STG.E.128 desc[UR16][R52.64+0x80], R12 ;  /* 0x0000800c34007986 */ /* 0x008fe6000c101d10 */
[----:B------:R-:W-:Y:S01]  /*7d20*/  IADD3.X R57, R55, UR6, RZ, P0, !PT ;  /* 0x0000000637397c10 */ /* 0x000fe200087fe4ff */
[----:B----4-:R-:W-:Y:S04]  /*7d30*/  STG.E.128 desc[UR16][R2.64], R40 ;  /* 0x0000002802007986 */ /* 0x010fe8000c101d10 */
[----:B-----5:R-:W-:Y:S04]  /*7d40*/  STG.E.128 desc[UR16][R2.64+0x40], R24 ;  /* 0x0000401802007986 */ /* 0x020fe8000c101d10 */
[----:B------:R-:W-:Y:S04]  /*7d50*/  STG.E.128 desc[UR16][R2.64+0x80], R8 ;  /* 0x0000800802007986 */ /* 0x000fe8000c101d10 */
[----:B------:R-:W-:Y:S04]  /*7d60*/  STG.E.128 desc[UR16][R54.64], R36 ;  /* 0x0000002436007986 */ /* 0x000fe8000c101d10 */
[----:B------:R-:W-:Y:S04]  /*7d70*/  STG.E.128 desc[UR16][R54.64+0x40], R20 ;  /* 0x0000401436007986 */ /* 0x000fe8000c101d10 */
[----:B------:R-:W-:Y:S04]  /*7d80*/  STG.E.128 desc[UR16][R54.64+0x80], R4 ;  /* 0x0000800436007986 */ /* 0x000fe8000c101d10 */
[----:B------:R-:W-:Y:S04]  /*7d90*/  STG.E.128 desc[UR16][R56.64], R32 ;  /* 0x0000002038007986 */ /* 0x000fe8000c101d10 */
[----:B------:R-:W-:Y:S04]  /*7da0*/  STG.E.128 desc[UR16][R56.64+0x40], R16 ;  /* 0x0000401038007986 */ /* 0x000fe8000c101d10 */
[----:B------:R-:W-:Y:S01]  /*7db0*/  STG.E.128 desc[UR16][R56.64+0x80], R48 ;  /* 0x0000803038007986 */ /* 0x000fe2000c101d10 */
[----:B------:R-:W-:Y:S05]  /*7dc0*/  EXIT ;  /* 0x000000000000794d */ /* 0x000fea0003800000 */
.L_x_42:
        /* <DEDUP_REMOVED lines=11> */
.L_x_1206:


//--------------------- .text._ZN5flash16flash_fwd_kernelI23Flash_fwd_kernel_traitsILi96ELi128ELi64ELi4ELb0ELb0EN7cutlass6half_tE19Flash_kernel_traitsILi96ELi128ELi64ELi4ES3_EELb0ELb0ELb0ELb0ELb0ELb0ELb0ELb0EEEvNS_16Flash_fwd_paramsE --------------------------
	.section	.text._ZN5flash16flash_fwd_kernelI23Flash_fwd_kernel_traitsILi96ELi128ELi64ELi4ELb0ELb0EN7cutlass6half_tE19Flash_kernel_traitsILi96ELi128ELi64ELi4ES3_EELb0ELb0ELb0ELb0ELb0ELb0ELb0ELb0EEEvNS_16Flash_fwd_paramsE,"ax",@progbits
	.align	128
        .global         _ZN5flash16flash_fwd_kernelI23Flash_fwd_kernel_traitsILi96ELi128ELi64ELi4ELb0ELb0EN7cutlass6half_tE19Flash_kernel_traitsILi96ELi128ELi64ELi4ES3_EELb0ELb0ELb0ELb0ELb0ELb0ELb0ELb0EEEvNS_16Flash_fwd_paramsE
        .type           _ZN5flash16flash_fwd_kernelI23Flash_fwd_kernel_traitsILi96ELi128ELi64ELi4ELb0ELb0EN7cutlass6half_tE19Flash_kernel_traitsILi96ELi128ELi64ELi4ES3_EELb0ELb0ELb0ELb0ELb0ELb0ELb0ELb0EEEvNS_16Flash_fwd_paramsE,@function
        .size           _ZN5flash16flash_fwd_kernelI23Flash_fwd_kernel_traitsILi96ELi128ELi64ELi4ELb0ELb0EN7cutlass6half_tE19Flash_kernel_traitsILi96ELi128ELi64ELi4ES3_EELb0ELb0ELb0ELb0ELb0ELb0ELb0ELb0EEEvNS_16Flash_fwd_paramsE,(.L_x_1207 - _ZN5flash16flash_fwd_kernelI23Flash_fwd_kernel_traitsILi96ELi128ELi64ELi4ELb0ELb0EN7cutlass6half_tE19Flash_kernel_traitsILi96ELi128ELi64ELi4ES3_EELb0ELb0ELb0ELb0ELb0ELb0ELb0ELb0EEEvNS_16Flash_fwd_paramsE)
        .other          _ZN5flash16flash_fwd_kernelI23Flash_fwd_kernel_traitsILi96ELi128ELi64ELi4ELb0ELb0EN7cutlass6half_tE19Flash_kernel_traitsILi96ELi128ELi64ELi4ES3_EELb0ELb0ELb0ELb0ELb0ELb0ELb0ELb0EEEvNS_16Flash_fwd_paramsE,@"STO_CUDA_ENTRY STV_DEFAULT"
_ZN5flash16flash_fwd_kernelI23Flash_fwd_kernel_traitsILi96ELi128ELi64ELi4ELb0ELb0EN7cutlass6half_tE19Flash_kernel_traitsILi96ELi128ELi64ELi4ES3_EELb0ELb0ELb0ELb0ELb0ELb0ELb0ELb0EEEvNS_16Flash_fwd_paramsE:
.text._ZN5flash16flash_fwd_kernelI23Flash_fwd_kernel_traitsILi96ELi128ELi64ELi4ELb0ELb0EN7cutlass6half_tE19Flash_kernel_traitsILi96ELi128ELi64ELi4ES3_EELb0ELb0ELb0ELb0ELb0ELb0ELb0ELb0EEEvNS_16Flash_fwd_paramsE:
        /* <DEDUP_REMOVED lines=18> */
[----:B------:R-:W1:Y:S01]  /*0120*/  @P1 LDC.64 R6, c[0x0][0x300] ;  /* 0x0000c000ff061b82 */ /* 0x000e620000000a00 */
[----:B------:R-:W-:Y:S02]  /*0130*/  IMAD.MOV.U32 R9, RZ, RZ, RZ ;  /* 0x000000ffff097224 */ /* 0x000fe400078e00ff */
[----:B-1----:R-:W-:-:S05]  /*0140*/  @P1 IMAD.WIDE R4, R27, 0x4, R6 ;  /* 0x000000041b041825 */ /* 0x002fca00078e0206 */
[----:B------:R1:W5:Y:S01]  /*0150*/  @P1 LDG.E R9, desc[UR8][R4.64] ;  /* 0x0000000804091981 */ /* 0x000362000c1e1900 */
[----:B------:R-:W-:Y:S02]  /*0160*/  ISETP.NE.AND P3, PT, R8, RZ, PT ;  /* 0x000000ff0800720c */ /* 0x000fe40003f65270 */
[----:B---3--:R-:W-:-:S04]  /*0170*/  ISETP.EQ.U32.AND P0, PT, R2, RZ, PT ;  /* 0x000000ff0200720c */ /* 0x008fc80003f02070 */
[----:B------:R-:W-:Y:S01]  /*0180*/  ISETP.EQ.OR.EX P0, PT, R3, RZ, !P3, P0 ;  /* 0x000000ff0300720c */ /* 0x000fe20005f02700 */
[----:B--2---:R-:W-:-:S04]  /*0190*/  IMAD.WIDE R6, R27, 0x4, R10 ;  /* 0x000000041b067825 */ /* 0x004fc800078e020a */
[----:B------:R-:W-:Y:S01]  /*01a0*/  IMAD.MOV.U32 R8, RZ, RZ, -0x1 ;  /* 0xffffffffff087424 */ /* 0x000fe200078e00ff */
[----:B------:R-:W2:Y:S01]  /*01b0*/  S2R R31, SR_CTAID.X ;  /* 0x00000000001f7919 */ /* 0x000ea20000002500 */
[----:B------:R-:W3:Y:S06]  /*01c0*/  S2R R29, SR_CTAID.Z ;  /* 0x00000000001d7919 */ /* 0x000eec0000002700 */
[----:B------:R1:W5:Y:S01]  /*01d0*/  @!P0 LDG.E R8, desc[UR8][R6.64] ;  /* 0x0000000806088981 */ /* 0x000362000c1e1900 */
[----:B------:R-:W-:Y:S01]  /*01e0*/  ISETP.NE.U32.AND P0, PT, R2, RZ, PT ;  /* 0x000000ff0200720c */ /* 0x000fe20003f05070 */
[----:B------:R-:W1:Y:S03]  /*01f0*/  S2R R46, SR_TID.X ;  /* 0x00000000002e7919 */ /* 0x000e660000002100 */
[----:B------:R-:W-:Y:S01]  /*0200*/  ISETP.NE.AND.EX P0, PT, R3, RZ, PT, P0 ;  /* 0x000000ff0300720c */ /* 0x000fe20003f05300 */
[----:B----4-:R-:W-:Y:S01]  /*0210*/  @P2 IMAD.IADD R11, R0, 0x1, -R13 ;  /* 0x00000001000b2824 */ /* 0x010fe200078e0a0d */
[----:B------:R4:W-:Y:S05]  /*0220*/  STL [R1+0x14], R13 ;  /* 0x0000140d01007387 */ /* 0x0009ea0000100800 */
[----:B------:R-:W1:Y:S06]  /*0230*/  @!P2 LDC R11, c[0x0][0x2c4] ;  /* 0x0000b100ff0bab82 */ /* 0x000e6c0000000800 */
[----:B--23--:R-:W-:Y:S05]  /*0240*/  @!P0 BRA `(.L_x_43) ;  /* 0x0000000000108947 */ /* 0x00cfea0003800000 */
[----:B------:R-:W1:Y:S02]  /*0250*/  @P3 LDG.E R0, desc[UR8][R6.64+0x4] ;  /* 0x0000040806003981 */ /* 0x000e64000c1e1900 */
[----:B-1---5:R-:W-:-:S06]  /*0260*/  @P3 IADD3 R4, R0, -R8, RZ ;  /* 0x8000000800043210 */ /* 0x022fcc0007ffe0ff */
[----:B------:R2:W5:Y:S01]  /*0270*/  @!P3 LDG.E R4, desc[UR8][R6.64] ;  /* 0x000000080604b981 */ /* 0x000562000c1e1900 */
[----:B------:R-:W-:Y:S05]  /*0280*/  BRA `(.L_x_44) ;  /* 0x0000000000047947 */ /* 0x000fea0003800000 */
.L_x_43:
[----:B-1----:R-:W1:Y:S02]  /*0290*/  LDC R4, c[0x0][0x2c8] ;  /* 0x0000b200ff047b82 */ /* 0x002e640000000800 */
.L_x_44:
[----:B------:R-:W3:Y:S02]  /*02a0*/  LDC.64 R2, c[0x0][0x308] ;  /* 0x0000c200ff027b82 */ /* 0x000ee40000000a00 */
[----:B---3--:R-:W-:-:S04]  /*02b0*/  ISETP.NE.U32.AND P2, PT, R2, RZ, PT ;  /* 0x000000ff0200720c */ /* 0x008fc80003f45070 */
[----:B------:R-:W-:-:S13]  /*02c0*/  ISETP.NE.AND.EX P2, PT, R3, RZ, PT, P2 ;  /* 0x000000ff0300720c */ /* 0x000fda0003f45320 */
[----:B------:R-:W3:Y:S08]  /*02d0*/  @P2 LDC.64 R2, c[0x0][0x308] ;  /* 0x0000c200ff022b82 */ /* 0x000ef00000000a00 */
[----:B------:R-:W4:Y:S01]  /*02e0*/  @!P2 LDC R5, c[0x0][0x2cc] ;  /* 0x0000b300ff05ab82 */ /* 0x000f220000000800 */
[----:B---3--:R-:W-:-:S05]  /*02f0*/  @P2 IMAD.WIDE R2, R27, 0x4, R2 ;  /* 0x000000041b022825 */ /* 0x008fca00078e0202 */
[----:B------:R-:W3:Y:S01]  /*0300*/  @P2 LDG.E R0, desc[UR8][R2.64] ;  /* 0x0000000802002981 */ /* 0x000ee2000c1e1900 */
[----:B------:R-:W-:-:S05]  /*0310*/  IMAD.SHL.U32 R28, R31, 0x80, RZ ;  /* 0x000000801f1c7824 */ /* 0x000fca00078e00ff */
[----:B------:R-:W-:Y:S01]  /*0320*/  ISETP.GT.AND P0, PT, R11, R28, PT ;  /* 0x0000001c0b00720c */ /* 0x000fe20003f04270 */
[----:B------:R-:W2:Y:S02]  /*0330*/  @!P2 LDC.64 R2, c[0x0][0x318] ;  /* 0x0000c600ff02ab82 */ /* 0x000ea40000000a00 */
[----:B--2---:R-:W-:-:S04]  /*0340*/  @!P2 ISETP.NE.U32.AND P1, PT, R2, RZ, PT ;  /* 0x000000ff0200a20c */ /* 0x004fc80003f25070 */
[----:B------:R-:W-:Y:S01]  /*0350*/  @!P2 ISETP.NE.AND.EX P1, PT, R3, RZ, PT, P1 ;  /* 0x000000ff0300a20c */ /* 0x000fe20003f25310 */
[----:B---3-5:R-:W-:-:S03]  /*0360*/  @P2 IMAD.IADD R44, R0, 0x1, -R9 ;  /* 0x00000001002c2824 */ /* 0x028fc600078e0a09 */
[----:B----4-:R-:W-:-:S04]  /*0370*/  @!P2 SEL R0, R5, RZ, P1 ;  /* 0x000000ff0500a207 */ /* 0x010fc80000800000 */
        /* <DEDUP_REMOVED lines=8> */
[----:B------:R-:W-:Y:S02]  /*0400*/  ISETP.NE.AND P3, PT, R13, -0x1, PT ;  /* 0xffffffff0d00780c */ /* 0x000fe40003f65270 */
[----:B------:R-:W-:Y:S02]  /*0410*/  IABS R5, R29 ;  /* 0x0000001d00057213 */ /* 0x000fe40000000000 */
[----:B------:R-:W-:Y:S02]  /*0420*/  SHF.R.S32.HI R22, RZ, 0x1f, R46 ;  /* 0x0000001fff167819 */ /* 0x000fe4000001142e */
[----:B------:R-:W-:Y:S02]  /*0430*/  ISETP.NE.AND P0, PT, R8, -0x1, PT ;  /* 0xffffffff0800780c */ /* 0x000fe40003f05270 */
[----:B------:R-:W-:Y:S02]  /*0440*/  LEA.HI R19, R22, R46, RZ, 0x3 ;  /* 0x0000002e16137211 */ /* 0x000fe400078f18ff */
[----:B------:R-:W-:-:S02]  /*0450*/  IADD3 R26, -R28, R11, RZ ;  /* 0x0000000b1c1a7210 */ /* 0x000fc40007ffe1ff */
[----:B------:R-:W-:Y:S01]  /*0460*/  SHF.R.S32.HI R30, RZ, 0x3, R19 ;  /* 0x00000003ff1e7819 */ /* 0x000fe20000011413 */
[----:B------:R-:W2:Y:S01]  /*0470*/  @P3 LDC.64 R14, c[0x0][0x240] ;  /* 0x00009000ff0e3b82 */ /* 0x000ea20000000a00 */
[----:B------:R-:W-:Y:S01]  /*0480*/  LEA.HI R47, R22, R46, RZ, 0x5 ;  /* 0x0000002e162f7211 */ /* 0x000fe200078f28ff */
[----:B------:R3:W-:Y:S01]  /*0490*/  STL [R1+0x28], R26 ;  /* 0x0000281a01007387 */ /* 0x0007e20000100800 */
[----:B------:R-:W-:Y:S02]  /*04a0*/  @!P3 SHF.R.S32.HI R6, RZ, 0x1f, R27 ;  /* 0x0000001fff06b819 */ /* 0x000fe4000001141b */
[----:B------:R-:W-:-:S03]  /*04b0*/  SHF.R.S32.HI R32, RZ, 0x5, R47 ;  /* 0x00000005ff207819 */ /* 0x000fc6000001142f */
[----:B------:R-:W4:Y:S01]  /*04c0*/  @!P3 LDC.64 R10, c[0x0][0x228] ;  /* 0x00008a00ff0abb82 */ /* 0x000f220000000a00 */
[----:B-1----:R-:W-:-:S04]  /*04d0*/  IABS R7, R17 ;  /* 0x0000001100077213 */ /* 0x002fc80000000000 */
[----:B------:R-:W1:Y:S03]  /*04e0*/  I2F.RP R2, R7 ;  /* 0x0000000700027306 */ /* 0x000e660000209400 */
[----:B------:R-:W5:Y:S08]  /*04f0*/  @P0 LDC.64 R24, c[0x0][0x250] ;  /* 0x00009400ff180b82 */ /* 0x000f700000000a00 */
[----:B------:R-:W3:Y:S01]  /*0500*/  @P0 LDC.64 R20, c[0x0][0x248] ;  /* 0x00009200ff140b82 */ /* 0x000ee20000000a00 */
[----:B-1----:R-:W1:Y:S01]  /*0510*/  MUFU.RCP R2, R2 ;  /* 0x0000000200027308 */ /* 0x002e620000001000 */
[----:B----4-:R-:W-:-:S04]  /*0520*/  @!P3 IMAD R6, R6, R10, RZ ;  /* 0x0000000a0606b224 */ /* 0x010fc800078e02ff */
[----:B------:R-:W-:Y:S02]  /*0530*/  @!P3 IMAD R11, R27, R11, R6 ;  /* 0x0000000b1b0bb224 */ /* 0x000fe400078e0206 */
[----:B-1----:R-:W-:-:S04]  /*0540*/  VIADD R2, R2, 0xffffffe ;  /* 0x0ffffffe02027836 */ /* 0x002fc80000000000 */
[----:B------:R-:W1:Y:S02]  /*0550*/  F2I.FTZ.U32.TRUNC.NTZ R3, R2 ;  /* 0x0000000200037305 */ /* 0x000e64000021f000 */
[----:B-1----:R-:W-:Y:S02]  /*0560*/  IMAD.MOV R0, RZ, RZ, -R3 ;  /* 0x000000ffff007224 */ /* 0x002fe400078e0a03 */
[----:B------:R-:W-:Y:S02]  /*0570*/  IMAD.MOV.U32 R2, RZ, RZ, RZ ;  /* 0x000000ffff027224 */ /* 0x000fe400078e00ff */
[----:B------:R-:W-:-:S04]  /*0580*/  IMAD R0, R0, R7, RZ ;  /* 0x0000000700007224 */ /* 0x000fc800078e02ff */
[----:B------:R-:W-:Y:S01]  /*0590*/  IMAD.HI.U32 R2, R3, R0, R2 ;  /* 0x0000000003027227 */ /* 0x000fe200078e0002 */
[----:B------:R-:W-:-:S04]  /*05a0*/  LEA.HI R3, R22, R46, RZ, 0x2 ;  /* 0x0000002e16037211 */ /* 0x000fc800078f10ff */
[----:B------:R-:W-:Y:S01]  /*05b0*/  SHF.R.S32.HI R36, RZ, 0x2, R3 ;  /* 0x00000002ff247819 */ /* 0x000fe20000011403 */
[----:B------:R-:W-:-:S03]  /*05c0*/  IMAD.HI.U32 R12, R2, R5, RZ ;  /* 0x00000005020c7227 */ /* 0x000fc600078e00ff */
[----:B------:R-:W-:Y:S01]  /*05d0*/  SHF.R.S32.HI R37, RZ, 0x1f, R36 ;  /* 0x0000001fff257819 */ /* 0x000fe20000011424 */
[----:B------:R-:W-:-:S04]  /*05e0*/  IMAD.MOV R0, RZ, RZ, -R12 ;  /* 0x000000ffff007224 */ /* 0x000fc800078e0a0c */
[----:B------:R-:W-:Y:S01]  /*05f0*/  IMAD R5, R7, R0, R5 ;  /* 0x0000000007057224 */ /* 0x000fe200078e0205 */
[----:B------:R-:W-:Y:S01]  /*0600*/  LOP3.LUT R0, R3, 0xfffffffc, RZ, 0xc0, !PT ;  /* 0xfffffffc03007812 */ /* 0x000fe200078ec0ff */
[----:B------:R-:W-:Y:S01]  /*0610*/  IMAD.WIDE R38, R31, 0x80, R36 ;  /* 0x000000801f267825 */ /* 0x000fe200078e0224 */
[----:B------:R-:W-:Y:S01]  /*0620*/  LEA.HI R3, R3, R36, RZ, 0x1 ;  /* 0x0000002403037211 */ /* 0x000fe200078f08ff */
[----:B------:R1:W-:Y:S01]  /*0630*/  STL.64 [R1+0x18], R36 ;  /* 0x0000182401007387 */ /* 0x0003e20000100a00 */
[----:B------:R-:W-:Y:S01]  /*0640*/  ISETP.GT.U32.AND P2, PT, R7, R5, PT ;  /* 0x000000050700720c */ /* 0x000fe20003f44070 */
[----:B------:R-:W-:Y:S02]  /*0650*/  IMAD.IADD R2, R46, 0x1, -R0 ;  /* 0x000000012e027824 */ /* 0x000fe400078e0a00 */
[----:B------:R-:W-:Y:S01]  /*0660*/  IMAD.SHL.U32 R0, R30, 0x40, RZ ;  /* 0x000000401e007824 */ /* 0x000fe200078e00ff */
[----:B------:R1:W-:Y:S02]  /*0670*/  STL.64 [R1+0x20], R38 ;  /* 0x0000202601007387 */ /* 0x0003e40000100a00 */
[----:B------:R-:W-:-:S02]  /*0680*/  SHF.L.U32 R248, R2, 0x3, RZ ;  /* 0x0000000302f87819 */ /* 0x000fc400000006ff */
[----:B------:R-:W-:Y:S02]  /*0690*/  LOP3.LUT R0, R0, 0xc0, RZ, 0xc0, !PT ;  /* 0x000000c000007812 */ /* 0x000fe400078ec0ff */
[----:B------:R-:W-:Y:S02]  /*06a0*/  LOP3.LUT R2, R3, 0x7fffffe, RZ, 0xc0, !PT ;  /* 0x07fffffe03027812 */ /* 0x000fe400078ec0ff */
[----:B------:R-:W-:Y:S01]  /*06b0*/  LOP3.LUT R3, R0, 0x18, R248, 0xf8, !PT ;  /* 0x0000001800037812 */ /* 0x000fe200078ef8f8 */
[----:B------:R-:W-:Y:S01]  /*06c0*/  @!P2 IMAD.IADD R5, R5, 0x1, -R7 ;  /* 0x000000010505a824 */ /* 0x000fe200078e0a07 */
[----:B------:R-:W-:Y:S01]  /*06d0*/  SHF.R.U32.HI R0, RZ, 0x3, R0 ;  /* 0x00000003ff007819 */ /* 0x000fe20000011600 */
[----:B------:R-:W-:Y:S01]  /*06e0*/  IMAD.IADD R2, R36, 0x1, -R2 ;  /* 0x0000000124027824 */ /* 0x000fe200078e0a02 */
[----:B------:R-:W-:Y:S02]  /*06f0*/  SHF.R.S32.HI R249, RZ, 0x1f, R248 ;  /* 0x0000001ffff97819 */ /* 0x000fe400000114f8 */
[----:B------:R-:W-:Y:S01]  /*0700*/  LOP3.LUT R4, R3, R0, RZ, 0x3c, !PT ;  /* 0x0000000003047212 */ /* 0x000fe200078e3cff */
[----:B------:R-:W-:Y:S01]  /*0710*/  IMAD R0, R32, 0x8, R2 ;  /* 0x0000000820007824 */ /* 0x000fe200078e0202 */
[----:B------:R-:W-:Y:S01]  /*0720*/  ISETP.GE.U32.AND P4, PT, R5, R7, PT ;  /* 0x000000070500720c */ /* 0x000fe20003f86070 */
[----:B--2---:R-:W-:-:S03]  /*0730*/  @P3 IMAD.WIDE.U32 R2, R13, R14, RZ ;  /* 0x0000000e0d023225 */ /* 0x004fc600078e00ff */
[----:B------:R-:W-:Y:S01]  /*0740*/  LEA R221, R0, R4, 0x5 ;  /* 0x0000000400dd7211 */ /* 0x000fe200078e28ff */
[----:B------:R-:W-:Y:S01]  /*0750*/  @P3 IMAD R16, R13, R15, R3 ;  /* 0x0000000f0d103224 */ /* 0x000fe200078e0203 */
[----:B------:R-:W-:Y:S01]  /*0760*/  LOP3.LUT R3, R29, R17, RZ, 0x3c, !PT ;  /* 0x000000111d037212 */ /* 0x000fe200078e3cff */
[C---:B------:R-:W-:Y:S01]  /*0770*/  @P0 IMAD.IADD R4, R9.reuse, 0x1, R8 ;  /* 0x0000000109040824 */ /* 0x040fe200078e0208 */
[----:B------:R-:W-:Y:S01]  /*0780*/  @P0 IADD3 R0, R9, R8, RZ ;  /* 0x0000000809000210 */ /* 0x000fe20007ffe0ff */
[----:B------:R-:W-:Y:S01]  /*0790*/  @P3 IMAD.MOV.U32 R15, RZ, RZ, R2 ;  /* 0x000000ffff0f3224 */ /* 0x000fe200078e0002 */
[----:B------:R-:W-:Y:S01]  /*07a0*/  ISETP.GE.AND P1, PT, R3, RZ, PT ;  /* 0x000000ff0300720c */ /* 0x000fe20003f26270 */
[----:B------:R-:W-:-:S04]  /*07b0*/  @!P3 IMAD.WIDE.U32 R6, R27, R10, RZ ;  /* 0x0000000a1b06b225 */ /* 0x000fc800078e00ff */
[C---:B-----5:R-:W-:Y:S01]  /*07c0*/  @P0 IMAD R8, R0.reuse, R25, RZ ;  /* 0x0000001900080224 */ /* 0x060fe200078e02ff */
[----:B------:R-:W-:Y:S01]  /*07d0*/  @!P3 MOV R15, R6 ;  /* 0x00000006000fb202 */ /* 0x000fe20000000f00 */
[----:B------:R-:W-:-:S04]  /*07e0*/  @P0 IMAD.WIDE.U32 R2, R0, R24, RZ ;  /* 0x0000001800020225 */ /* 0x000fc800078e00ff */
[C---:B---3--:R-:W-:Y:S02]  /*07f0*/  @P0 IMAD R0, R4.reuse, R21, RZ ;  /* 0x0000001504000224 */ /* 0x048fe400078e02ff */
[----:B------:R-:W-:-:S04]  /*0800*/  @P0 IMAD.WIDE.U32 R4, R4, R20, RZ ;  /* 0x0000001404040225 */ /* 0x000fc800078e00ff */
[----:B------:R-:W-:Y:S01]  /*0810*/  @!P3 IMAD.IADD R16, R7, 0x1, R11 ;  /* 0x000000010710b824 */ /* 0x000fe200078e020b */
[----:B------:R-:W-:Y:S01]  /*0820*/  @P0 IADD3 R13, R5, R0, RZ ;  /* 0x00000000050d0210 */ /* 0x000fe20007ffe0ff */
[----:B------:R-:W-:Y:S02]  /*0830*/  @P0 IMAD.IADD R14, R3, 0x1, R8 ;  /* 0x00000001030e0824 */ /* 0x000fe400078e0208 */
[----:B------:R-:W-:Y:S02]  /*0840*/  @P0 IMAD.MOV.U32 R11, RZ, RZ, R2 ;  /* 0x000000ffff0b0224 */ /* 0x000fe400078e0002 */
[----:B------:R-:W-:Y:S01]  /*0850*/  @P0 IMAD.MOV.U32 R10, RZ, RZ, R4 ;  /* 0x000000ffff0a0224 */ /* 0x000fe200078e0004 */
[----:B-1----:R-:W-:Y:S06]  /*0860*/  @P0 BRA `(.L_x_46) ;  /* 0x0000000000340947 */ /* 0x002fec0003800000 */
        /* <DEDUP_REMOVED lines=13> */
.L_x_46:
        /* <DEDUP_REMOVED lines=14> */
.L_x_47:
[----:B------:R-:W-:Y:S01]  /*0a20*/  @!P2 VIADD R12, R12, 0x1 ;  /* 0x000000010c0ca836 */ /* 0x000fe20000000000 */
[----:B------:R-:W-:Y:S01]  /*0a30*/  ISETP.NE.AND P2, PT, R17, RZ, PT ;  /* 0x000000ff1100720c */ /* 0x000fe20003f45270 */
[-C--:B------:R-:W-:Y:S01]  /*0a40*/  IMAD R7, R37, R20.reuse, RZ ;  /* 0x0000001425077224 */ /* 0x080fe200078e02ff */
[----:B------:R-:W-:Y:S01]  /*0a50*/  IADD3 R6, P0, R248, R15, RZ ;  /* 0x0000000ff8067210 */ /* 0x000fe20007f1e0ff */
[----:B------:R-:W-:Y:S01]  /*0a60*/  IMAD.WIDE.U32 R4, R36, R20, R248 ;  /* 0x0000001424047225 */ /* 0x000fe200078e00f8 */
[----:B------:R-:W-:Y:S01]  /*0a70*/  ULDC.64 UR4, c[0x0][0x258] ;  /* 0x0000960000047ab9 */ /* 0x000fe20000000a00 */
[----:B------:R-:W-:Y:S01]  /*0a80*/  ULDC.64 UR6, c[0x0][0x260] ;  /* 0x0000980000067ab9 */ /* 0x000fe20000000a00 */
[----:B------:R-:W1:Y:S01]  /*0a90*/  S2UR UR10, SR_CgaCtaId ;  /* 0x00000000000a79c3 */ /* 0x000e620000008800 */
[----:B------:R-:W-:Y:S01]  /*0aa0*/  @P4 VIADD R12, R12, 0x1 ;  /* 0x000000010c0c4836 */ /* 0x000fe20000000000 */
[----:B------:R-:W-:Y:S01]  /*0ab0*/  IADD3 R4, P3, R10, R4, RZ ;  /* 0x000000040a047210 */ /* 0x000fe20007f7e0ff */
[C---:B------:R-:W-:Y:S01]  /*0ac0*/  IMAD R9, R36.reuse, R21, R7 ;  /* 0x0000001524097224 */ /* 0x040fe200078e0207 */
[----:B------:R-:W-:Y:S01]  /*0ad0*/  IADD3.X R7, R249, R16, RZ, P0, !PT ;  /* 0x00000010f9077210 */ /* 0x000fe200007fe4ff */
[C---:B------:R-:W-:Y:S01]  /*0ae0*/  IMAD.WIDE.U32 R2, R36.reuse, R24, R248 ;  /* 0x0000001824027225 */ /* 0x040fe200078e00f8 */
[----:B------:R-:W-:Y:S01]  /*0af0*/  MOV R0, R12 ;  /* 0x0000000c00007202 */ /* 0x000fe20000000f00 */
[----:B------:R-:W-:Y:S01]  /*0b00*/  BSSY B0, `(.L_x_48) ;  /* 0x0000052000007945 */ /* 0x000fe20003800000 */
[----:B------:R-:W-:Y:S01]  /*0b10*/  IADD3.X R5, R13, R5, R9, P3, !PT ;  /* 0x000000050d057210 */ /* 0x000fe20001ffe409 */
[----:B------:R-:W-:Y:S01]  /*0b20*/  IMAD R8, R37, R24, RZ ;  /* 0x0000001825087224 */ /* 0x000fe200078e02ff */
[----:B------:R-:W-:Y:S01]  /*0b30*/  SHF.R.S32.HI R9, RZ, 0x1f, R29 ;  /* 0x0000001fff097819 */ /* 0x000fe2000001141d */
[----:B------:R-:W-:Y:S01]  /*0b40*/  @!P1 IMAD.MOV R0, RZ, RZ, -R0 ;  /* 0x000000ffff009224 */ /* 0x000fe200078e0a00 */
[----:B------:R-:W-:Y:S01]  /*0b50*/  IADD3 R2, P1, R11, R2, RZ ;  /* 0x000000020b027210 */ /* 0x000fe20007f3e0ff */
[C---:B------:R-:W-:Y:S01]  /*0b60*/  IMAD R8, R36.reuse, R25, R8 ;  /* 0x0000001924087224 */ /* 0x040fe200078e0208 */
[----:B------:R-:W-:Y:S01]  /*0b70*/  @!P2 LOP3.LUT R0, RZ, R17, RZ, 0x33, !PT ;  /* 0x00000011ff00a212 */ /* 0x000fe200078e33ff */
[----:B------:R-:W-:Y:S01]  /*0b80*/  IMAD R9, R9, UR4, RZ ;  /* 0x0000000409097c24 */ /* 0x000fe2000f8e02ff */
[----:B------:R-:W-:Y:S01]  /*0b90*/  IADD3 R27, R36, 0x40, RZ ;  /* 0x00000040241b7810 */ /* 0x000fe20007ffe0ff */
[----:B------:R-:W-:Y:S01]  /*0ba0*/  IMAD.WIDE.U32 R16, R29, UR4, R6 ;  /* 0x000000041d107c25 */ /* 0x000fe2000f8e0006 */
[----:B------:R-:W-:-:S02]  /*0bb0*/  IADD3.X R3, R14, R3, R8, P1, !PT ;  /* 0x000000030e037210 */ /* 0x000fc40000ffe408 */
[----:B------:R-:W-:Y:S01]  /*0bc0*/  ISETP.GE.AND P2, PT, R36, R26, PT ;  /* 0x0000001a2400720c */ /* 0x000fe20003f46270 */
[----:B------:R-:W-:Y:S01]  /*0bd0*/  IMAD R9, R29, UR5, R9 ;  /* 0x000000051d097c24 */ /* 0x000fe2000f8e0209 */
[----:B------:R-:W-:Y:S01]  /*0be0*/  ULDC.64 UR4, c[0x0][0x268] ;  /* 0x00009a0000047ab9 */ /* 0x000fe20000000a00 */
[----:B------:R-:W-:Y:S01]  /*0bf0*/  IMAD.WIDE.U32 R40, R0, UR6, R4 ;  /* 0x0000000600287c25 */ /* 0x000fe2000f8e0004 */
[----:B------:R-:W-:Y:S02]  /*0c00*/  SHF.R.S32.HI R8, RZ, 0x1f, R0 ;  /* 0x0000001fff087819 */ /* 0x000fe40000011400 */
[----:B------:R-:W-:Y:S01]  /*0c10*/  LEA.HI.SX32 R45, R222, 0xffffffff, 0x1a ;  /* 0xffffffffde2d7811 */ /* 0x000fe200078fd2ff */
[----:B------:R-:W-:Y:S01]  /*0c20*/  IMAD.WIDE.U32 R34, R0, UR4, R2 ;  /* 0x0000000400227c25 */ /* 0x000fe2000f8e0002 */
[----:B------:R2:W-:Y:S01]  /*0c30*/  STL.64 [R1+0x8], R40 ;  /* 0x0000082801007387 */ /* 0x0005e20000100a00 */
[----:B------:R-:W-:Y:S02]  /*0c40*/  LEA.HI R5, R22, R46, RZ, 0x4 ;  /* 0x0000002e16057211 */ /* 0x000fe400078f20ff */
[C---:B------:R-:W-:Y:S01]  /*0c50*/  VIADD R33, R36.reuse, 0x20 ;  /* 0x0000002024217836 */ /* 0x040fe20000000000 */
[----:B------:R2:W-:Y:S01]  /*0c60*/  STL.64 [R1], R34 ;  /* 0x0000002201007387 */ /* 0x0005e20000100a00 */
[----:B------:R-:W-:Y:S01]  /*0c70*/  VIADD R14, R36, 0x60 ;  /* 0x00000060240e7836 */ /* 0x000fe20000000000 */
[-C--:B------:R-:W-:Y:S01]  /*0c80*/  ISETP.GE.AND P0, PT, R27, R26.reuse, PT ;  /* 0x0000001a1b00720c */ /* 0x080fe20003f06270 */
[C---:B------:R-:W-:Y:S01]  /*0c90*/  IMAD R4, R8.reuse, UR4, RZ ;  /* 0x0000000408047c24 */ /* 0x040fe2000f8e02ff */
[----:B------:R2:W-:Y:S01]  /*0ca0*/  STL [R1+0x30], R33 ;  /* 0x0000302101007387 */ /* 0x0005e20000100800 */
[----:B------:R-:W-:Y:S01]  /*0cb0*/  UMOV UR4, 0x400 ;  /* 0x0000040000047882 */ /* 0x000fe20000000000 */
[----:B------:R-:W-:Y:S01]  /*0cc0*/  IMAD R6, R8, UR6, RZ ;  /* 0x0000000608067c24 */ /* 0x000fe2000f8e02ff */
[----:B-1----:R-:W-:Y:S01]  /*0cd0*/  ULEA UR4, UR10, UR4, 0x18 ;  /* 0x000000040a047291 */ /* 0x002fe2000f8ec03f */
[----:B------:R2:W-:Y:S01]  /*0ce0*/  STL [R1+0x38], R27 ;  /* 0x0000381b01007387 */ /* 0x0005e20000100800 */
[----:B------:R-:W-:Y:S01]  /*0cf0*/  IMAD R23, R45, -0x40, R44 ;  /* 0xffffffc02d177824 */ /* 0x000fe200078e022c */
[----:B------:R-:W-:Y:S01]  /*0d00*/  SHF.R.S32.HI R8, RZ, 0x4, R5 ;  /* 0x00000004ff087819 */ /* 0x000fe20000011405 */
[C---:B------:R-:W-:Y:S01]  /*0d10*/  IMAD R18, R0.reuse, UR7, R6 ;  /* 0x0000000700127c24 */ /* 0x040fe2000f8e0206 */
[----:B------:R2:W-:Y:S01]  /*0d20*/  STL [R1+0x34], R14 ;  /* 0x0000340e01007387 */ /* 0x0005e20000100800 */
[----:B------:R-:W-:Y:S01]  /*0d30*/  IMAD R31, R0, UR5, R4 ;  /* 0x00000005001f7c24 */ /* 0x000fe2000f8e0204 */
[----:B------:R-:W-:Y:S01]  /*0d40*/  ISETP.GE.AND P6, PT, R36, R23, PT ;  /* 0x000000172400720c */ /* 0x000fe20003fc6270 */
[----:B------:R-:W-:Y:S01]  /*0d50*/  VIADD R242, R248, 0x40 ;  /* 0x00000040f8f27836 */ /* 0x000fe20000000000 */
[----:B------:R-:W-:-:S02]  /*0d60*/  ISETP.GE.AND P1, PT, R33, R26, PT ;  /* 0x0000001a2100720c */ /* 0x000fc40003f26270 */
[C---:B------:R-:W-:Y:S02]  /*0d70*/  LOP3.LUT R13, R5.reuse, 0xfffffff0, RZ, 0xc0, !PT ;  /* 0xfffffff0050d7812 */ /* 0x040fe400078ec0ff */
[----:B------:R-:W-:Y:S02]  /*0d80*/  LEA.HI R12, R5, R8, RZ, 0x1 ;  /* 0x00000008050c7211 */ /* 0x000fe400078f08ff */
[----:B------:R-:W-:Y:S02]  /*0d90*/  IADD3 R241, R248, 0x20, RZ ;  /* 0x00000020f8f17810 */ /* 0x000fe40007ffe0ff */
[----:B------:R-:W-:Y:S02]  /*0da0*/  LEA R221, R221, UR4, 0x1 ;  /* 0x00000004dddd7c11 */ /* 0x000fe4000f8e08ff */
[----:B------:R-:W-:Y:S01]  /*0db0*/  IADD3 R11, R17, R9, RZ ;  /* 0x00000009110b7210 */ /* 0x000fe20007ffe0ff */
[----:B------:R-:W-:Y:S06]  /*0dc0*/  @P2 BRA `(.L_x_49) ;  /* 0x0000000000942947 */ /* 0x000fec0003800000 */
[----:B------:R-:W-:Y:S01]  /*0dd0*/  ULDC UR5, c[0x0][0x2d0] ;  /* 0x0000b40000057ab9 */ /* 0x000fe20000000800 */
[----:B------:R-:W-:Y:S01]  /*0de0*/  ULDC.64 UR6, c[0x0][0x240] ;  /* 0x0000900000067ab9 */ /* 0x000fe20000000a00 */
[----:B------:R-:W-:Y:S01]  /*0df0*/  ISETP.GE.AND P5, PT, R248, UR5, PT ;  /* 0x00000005f8007c0c */ /* 0x000fe2000bfa6270 */
[----:B------:R-:W-:Y:S01]  /*0e00*/  IMAD R0, R39, UR6, RZ ;  /* 0x0000000627007c24 */ /* 0x000fe2000f8e02ff */
[----:B------:R-:W-:Y:S01]  /*0e10*/  ISETP.GE.AND P4, PT, R241, UR5, PT ;  /* 0x00000005f1007c0c */ /* 0x000fe2000bf86270 */
[----:B------:R-:W-:Y:S01]  /*0e20*/  IMAD.MOV.U32 R10, RZ, RZ, R16 ;  /* 0x000000ffff0a7224 */ /* 0x000fe200078e0010 */
[----:B------:R-:W-:Y:S01]  /*0e30*/  ISETP.GE.AND P3, PT, R242, UR5, PT ;  /* 0x00000005f2007c0c */ /* 0x000fe2000bf66270 */
[C---:B------:R-:W-:Y:S02]  /*0e40*/  IMAD R0, R38.reuse, UR7, R0 ;  /* 0x0000000726007c24 */ /* 0x040fe4000f8e0200 */
[----:B------:R-:W-:-:S04]  /*0e50*/  IMAD.WIDE.U32 R6, R38, UR6, R10 ;  /* 0x0000000626067c25 */ /* 0x000fc8000f8e000a */
[----:B------:R-:W-:Y:S02]  /*0e60*/  IMAD.IADD R0, R7, 0x1, R0 ;  /* 0x0000000107007824 */ /* 0x000fe400078e0200 */
[----:B------:R-:W1:Y:S01]  /*0e70*/  @!P5 LDC.64 R4, c[0x0][0x210] ;  /* 0x00008400ff04db82 */ /* 0x000e620000000a00 */
[----:B------:R3:W-:Y:S04]  /*0e80*/  @P5 STS [R221], RZ ;  /* 0x000000ffdd005388 */ /* 0x0007e80000000800 */
[----:B------:R3:W-:Y:S03]  /*0e90*/  @P5 STS [R221+0x4], RZ ;  /* 0x000004ffdd005388 */ /* 0x0007e60000000800 */
[----:B------:R-:W4:Y:S01]  /*0ea0*/  @!P4 LDC.64 R2, c[0x0][0x210] ;  /* 0x00008400ff02cb82 */ /* 0x000f220000000a00 */
[----:B------:R3:W-:Y:S01]  /*0eb0*/  @P5 STS.64 [R221+0x8], RZ ;  /* 0x000008ffdd005388 */ /* 0x0007e20000000a00 */
[----:B-1----:R-:W-:-:S04]  /*0ec0*/  @!P5 LEA R4, P2, R6, R4, 0x1 ;  /* 0x000000040604d211 */ /* 0x002fc800078408ff */
[C---:B------:R-:W-:Y:S02]  /*0ed0*/  @!P5 LEA.HI.X R5, R6.reuse, R5, R0, 0x1, P2 ;  /* 0x000000050605d211 */ /* 0x040fe400010f0c00 */
[----:B----4-:R-:W-:-:S03]  /*0ee0*/  @!P4 LEA R2, P2, R6, R2, 0x1 ;  /* 0x000000020602c211 */ /* 0x010fc600078408ff */
[----:B------:R-:W-:Y:S01]  /*0ef0*/  @!PT LDS RZ, [RZ] ;  /* 0x00000000fffff984 */ /* 0x000fe20000000800 */
[----:B------:R-:W-:Y:S01]  /*0f00*/  @!PT LDS RZ, [RZ] ;  /* 0x00000000fffff984 */ /* 0x000fe20000000800 */
[----:B------:R-:W-:Y:S01]  /*0f10*/  @!PT LDS RZ, [RZ] ;  /* 0x00000000fffff984 */ /* 0x000fe20000000800 */
[----:B------:R3:W-:Y:S01]  /*0f20*/  @!P5 LDGSTS.E.BYPASS.LTC128B.128 [R221], desc[UR8][R4.64] ;  /* 0x0000000004dddfae */ /* 0x0007e2000b901d48 */
[----:B------:R-:W-:-:S03]  /*0f30*/  @!P4 LEA.HI.X R3, R6, R3, R0, 0x1, P2 ;  /* 0x000000030603c211 */ /* 0x000fc600010f0c00 */
[----:B------:R3:W-:Y:S04]  /*0f40*/  @P4 STS.128 [R221+0x2000], RZ ;  /* 0x002000ffdd004388 */ /* 0x0007e80000000c00 */
[----:B------:R-:W-:Y:S01]  /*0f50*/  @!PT LDS RZ, [RZ] ;  /* 0x00000000fffff984 */ /* 0x000fe20000000800 */
[----:B------:R-:W-:Y:S01]  /*0f60*/  @!PT LDS RZ, [RZ] ;  /* 0x00000000fffff984 */ /* 0x000fe20000000800 */
[----:B------:R-:W-:Y:S01]  /*0f70*/  @!PT LDS RZ, [RZ] ;  /* 0x00000000fffff984 */ /* 0x000fe20000000800 */
[----:B------:R3:W-:Y:S04]  /*0f80*/  @!P4 LDGSTS.E.BYPASS.LTC128B.128 [R221+0x2000], desc[UR8][R2.64+0x40] ;  /* 0x0200004002ddcfae */ /* 0x0007e8000b901d48 */
[----:B------:R3:W-:Y:S01]  /*0f90*/  @P3 STS.128 [R221+0x4000], RZ ;  /* 0x004000ffdd003388 */ /* 0x0007e20000000c00 */
[----:B------:R-:W-:Y:S05]  /*0fa0*/  @P3 BRA `(.L_x_49) ;  /* 0x00000000001c3947 */ /* 0x000fea0003800000 */
[----:B------:R-:W-:Y:S02]  /*0fb0*/  ULDC.64 UR6, c[0x0][0x210] ;  /* 0x0000840000067ab9 */ /* 0x000fe40000000a00 */
[----:B---3--:R-:W-:-:S04]  /*0fc0*/  LEA R2, P2, R6, UR6, 0x1 ;  /* 0x0000000606027c11 */ /* 0x008fc8000f8408ff */
[----:B------:R-:W-:-:S05]  /*0fd0*/  LEA.HI.X R3, R6, UR7, R0, 0x1, P2 ;  /* 0x0000000706037c11 */ /* 0x000fca00090f0c00 */
[----:B------:R-:W-:Y:S01]  /*0fe0*/  @!PT LDS RZ, [RZ] ;  /* 0x00000000fffff984 */ /* 0x000fe20000000800 */
[----:B------:R-:W-:Y:S01]  /*0ff0*/  @!PT LDS RZ, [RZ] ;  /* 0x00000000fffff984 */ /* 0x000fe20000000800 */
[----:B------:R-:W-:Y:S01]  /*1000*/  @!PT LDS RZ, [RZ] ;  /* 0x00000000fffff984 */ /* 0x000fe20000000800 */
[----:B------:R1:W-:Y:S04]  /*1010*/  LDGSTS.E.BYPASS.LTC128B.128 [R221+0x4000], desc[UR8][R2.64+0x80] ;  /* 0x0400008002dd7fae */ /* 0x0003e8000b901d48 */
.L_x_49:
[----:B------:R-:W-:Y:S05]  /*1020*/  BSYNC B0 ;  /* 0x0000000000007941 */ /* 0x000fea0003800000 */
.L_x_48:
[----:B-1-3--:R-:W-:Y:S01]  /*1030*/  LOP3.LUT R2, R12, 0xfffffffe, RZ, 0xc0, !PT ;  /* 0xfffffffe0c027812 */ /* 0x00afe200078ec0ff */
[----:B------:R-:W-:Y:S01]  /*1040*/  IMAD.IADD R9, R46, 0x1, -R13 ;  /* 0x000000012e097824 */ /* 0x000fe200078e0a0d */
[----:B------:R-:W-:Y:S01]  /*1050*/  LOP3.LUT R0, R19, 0xfffffff8, RZ, 0xc0, !PT ;  /* 0xfffffff813007812 */ /* 0x000fe200078ec0ff */
[----:B------:R-:W-:Y:S01]  /*1060*/  BSSY B0, `(.L_x_50) ;  /* 0x000002c000007945 */ /* 0x000fe20003800000 */
[----:B------:R-:W-:Y:S01]  /*1070*/  ISETP.GE.AND P4, PT, R14, R26, PT ;  /* 0x0000001a0e00720c */ /* 0x000fe20003f86270 */
[----:B------:R-:W-:Y:S01]  /*1080*/  IMAD.IADD R26, R8, 0x1, -R2 ;  /* 0x00000001081a7824 */ /* 0x000fe200078e0a02 */
[----:B------:R-:W-:Y:S01]  /*1090*/  LEA.HI R8, R9, R9, RZ, 0x1 ;  /* 0x0000000909087211 */ /* 0x000fe200078f08ff */
[----:B------:R-:W-:Y:S01]  /*10a0*/  IMAD.IADD R12, R46, 0x1, -R0 ;  /* 0x000000012e0c7824 */ /* 0x000fe200078e0a00 */
[----:B------:R-:W-:Y:S09]  /*10b0*/  @P1 BRA `(.L_x_51) ;  /* 0x0000000000981947 */ /* 0x000ff20003800000 */
[----:B------:R-:W-:Y:S01]  /*10c0*/  ULDC UR5, c[0x0][0x2d0] ;  /* 0x0000b40000057ab9 */ /* 0x000fe20000000800 */
[----:B------:R-:W-:Y:S01]  /*10d0*/  IADD3 R4, P1, R38, 0x20, RZ ;  /* 0x0000002026047810 */ /* 0x000fe20007f3e0ff */
[----:B------:R-:W-:Y:S01]  /*10e0*/  ULDC.64 UR6, c[0x0][0x240] ;  /* 0x0000900000067ab9 */ /* 0x000fe20000000a00 */
[----:B------:R-:W-:Y:S01]  /*10f0*/  ISETP.GE.AND P5, PT, R248, UR5, PT ;  /* 0x00000005f8007c0c */ /* 0x000fe2000bfa6270 */
[----:B------:R-:W-:Y:S01]  /*1100*/  IMAD.MOV.U32 R2, RZ, RZ, R16 ;  /* 0x000000ffff027224 */ /* 0x000fe200078e0010 */
[----:B------:R-:W-:Y:S01]  /*1110*/  ISETP.GE.AND P3, PT, R241, UR5, PT ;  /* 0x00000005f1007c0c */ /* 0x000fe2000bf66270 */
[----:B------:R-:W-:Y:S01]  /*1120*/  IMAD.X R0, RZ, RZ, R39, P1 ;  /* 0x000000ffff007224 */ /* 0x000fe200008e0627 */
[----:B------:R-:W-:Y:S01]  /*1130*/  ISETP.GE.AND P1, PT, R242, UR5, PT ;  /* 0x00000005f2007c0c */ /* 0x000fe2000bf26270 */
[----:B------:R-:W-:Y:S02]  /*1140*/  IMAD.MOV.U32 R3, RZ, RZ, R11 ;  /* 0x000000ffff037224 */ /* 0x000fe400078e000b */
[----:B------:R-:W-:-:S02]  /*1150*/  IMAD R0, R0, UR6, RZ ;  /* 0x0000000600007c24 */ /* 0x000fc4000f8e02ff */
[----:B------:R-:W-:-:S04]  /*1160*/  IMAD.WIDE.U32 R2, R4, UR6, R2 ;  /* 0x0000000604027c25 */ /* 0x000fc8000f8e0002 */
[----:B------:R-:W1:Y:S01]  /*1170*/  @!P5 LDC.64 R6, c[0x0][0x210] ;  /* 0x00008400ff06db82 */ /* 0x000e620000000a00 */
[----:B------:R-:W-:Y:S01]  /*1180*/  IMAD R0, R4, UR7, R0 ;  /* 0x0000000704007c24 */ /* 0x000fe2000f8e0200 */
[----:B------:R3:W-:Y:S03]  /*1190*/  @P5 STS.128 [R221+0x800], RZ ;  /* 0x000800ffdd005388 */ /* 0x0007e60000000c00 */
[----:B------:R-:W-:-:S03]  /*11a0*/  IMAD.IADD R0, R3, 0x1, R0 ;  /* 0x0000000103007824 */ /* 0x000fc600078e0200 */
[----:B--2---:R-:W2:Y:S01]  /*11b0*/  @!P3 LDC.64 R14, c[0x0][0x210] ;  /* 0x00008400ff0ebb82 */ /* 0x004ea20000000a00 */
[----:B-1----:R-:W-:-:S04]  /*11c0*/  @!P5 LEA R6, P2, R2, R6, 0x1 ;  /* 0x000000060206d211 */ /* 0x002fc800078408ff */
[C---:B------:R-:W-:Y:S02]  /*11d0*/  @!P5 LEA.HI.X R7, R2.reuse, R7, R0, 0x1, P2 ;  /* 0x000000070207d211 */ /* 0x040fe400010f0c00 */
[----:B--2---:R-:W-:-:S03]  /*11e0*/  @!P3 LEA R4, P2, R2, R14, 0x1 ;  /* 0x0000000e0204b211 */ /* 0x004fc600078408ff */
[----:B------:R-:W-:Y:S01]  /*11f0*/  @!PT LDS RZ, [RZ] ;  /* 0x00000000fffff984 */ /* 0x000fe20000000800 */
[----:B------:R-:W-:Y:S01]  /*1200*/  @!PT LDS RZ, [RZ] ;  /* 0x00000000fffff984 */ /* 0x000fe20000000800 */
[----:B------:R-:W-:Y:S01]  /*1210*/  @!PT LDS RZ, [RZ] ;  /* 0x00000000fffff984 */ /* 0x000fe20000000800 */
[----:B------:R3:W-:Y:S01]  /*1220*/  @!P5 LDGSTS.E.BYPASS.LTC128B.128 [R221+0x800], desc[UR8][R6.64] ;  /* 0x0080000006dddfae */ /* 0x0007e2000b901d48 */
        /* <DEDUP_REMOVED lines=15> */
.L_x_51:
[----:B------:R-:W-:Y:S05]  /*1320*/  BSYNC B0 ;  /* 0x0000000000007941 */ /* 0x000fea0003800000 */
.L_x_50:
[----:B------:R-:W-:Y:S01]  /*1330*/  LEA.HI R19, R12, R12, RZ, 0x1 ;  /* 0x0000000c0c137211 */ /* 0x000fe200078f08ff */
[----:B------:R-:W-:Y:S01]  /*1340*/  BSSY B0, `(.L_x_52) ;  /* 0x0000032000007945 */ /* 0x000fe20003800000 */
[----:B------:R-:W-:Y:S02]  /*1350*/  LOP3.LUT R2, R8, 0x7fffffe, RZ, 0xc0, !PT ;  /* 0x07fffffe08027812 */ /* 0x000fe400078ec0ff */
[----:B------:R-:W-:Y:S02]  /*1360*/  LOP3.LUT R0, R19, 0x3fffffe, RZ, 0xc0, !PT ;  /* 0x03fffffe13007812 */ /* 0x000fe400078ec0ff */
[----:B-1-3--:R-:W-:Y:S01]  /*1370*/  SHF.R.S32.HI R4, RZ, 0x1f, R9 ;  /* 0x0000001fff047819 */ /* 0x00afe20000011409 */
[----:B------:R-:W-:Y:S01]  /*1380*/  IMAD.IADD R149, R9, 0x1, -R2 ;  /* 0x0000000109957824 */ /* 0x000fe200078e0a02 */
[----:B------:R-:W-:Y:S01]  /*1390*/  SHF.R.S32.HI R13, RZ, 0x1, R8 ;  /* 0x00000001ff0d7819 */ /* 0x000fe20000011408 */
[----:B--2---:R-:W-:Y:S01]  /*13a0*/  IMAD.IADD R27, R12, 0x1, -R0 ;  /* 0x000000010c1b7824 */ /* 0x004fe200078e0a00 */
[----:B------:R-:W-:-:S02]  /*13b0*/  SHF.R.S32.HI R3, RZ, 0x1f, R8 ;  /* 0x0000001fff037819 */ /* 0x000fc40000011408 */
[----:B------:R-:W-:Y:S02]  /*13c0*/  ISETP.GE.AND P5, PT, R33, R23, PT ;  /* 0x000000172100720c */ /* 0x000fe40003fa6270 */
[----:B------:R-:W-:Y:S02]  /*13d0*/  LEA.HI R29, R4, R9, RZ, 0x3 ;  /* 0x00000009041d7211 */ /* 0x000fe400078f18ff */
[----:B------:R-:W-:Y:S01]  /*13e0*/  LEA.HI R12, R3, R13, RZ, 0x2 ;  /* 0x0000000d030c7211 */ /* 0x000fe200078f10ff */
[----:B------:R-:W-:Y:S08]  /*13f0*/  @P0 BRA `(.L_x_53) ;  /* 0x0000000000980947 */ /* 0x000ff00003800000 */
        /* <DEDUP_REMOVED lines=15> */
[----:B------:R-:W3:Y:S01]  /*14f0*/  @!P2 LDC.64 R8, c[0x0][0x210] ;  /* 0x00008400ff08ab82 */ /* 0x000ee20000000a00 */
[----:B-1----:R-:W-:-:S04]  /*1500*/  @!P3 LEA R6, P1, R2, R6, 0x1 ;  /* 0x000000060206b211 */ /* 0x002fc800078208ff */
[C---:B------:R-:W-:Y:S02]  /*1510*/  @!P3 LEA.HI.X R7, R2.reuse, R7, R0, 0x1, P1 ;  /* 0x000000070207b211 */ /* 0x040fe400008f0c00 */
[----:B---3--:R-:W-:-:S03]  /*1520*/  @!P2 LEA R4, P1, R2, R8, 0x1 ;  /* 0x000000080204a211 */ /* 0x008fc600078208ff */
        /* <DEDUP_REMOVED lines=13> */
[----:B--2---:R-:W-:-:S04]  /*1600*/  LEA R4, P0, R2, UR6, 0x1 ;  /* 0x0000000602047c11 */ /* 0x004fc8000f8008ff */
[----:B------:R-:W-:-:S05]  /*1610*/  LEA.HI.X R5, R2, UR7, R0, 0x1, P0 ;  /* 0x0000000702057c11 */ /* 0x000fca00080f0c00 */
[----:B------:R-:W-:Y:S01]  /*1620*/  @!PT LDS RZ, [RZ] ;  /* 0x00000000fffff984 */ /* 0x000fe20000000800 */
[----:B------:R-:W-:Y:S01]  /*1630*/  @!PT LDS RZ, [RZ] ;  /* 0x00000000fffff984 */ /* 0x000fe20000000800 */
[----:B------:R-:W-:Y:S01]  /*1640*/  @!PT LDS RZ, [RZ] ;  /* 0x00000000fffff984 */ /* 0x000fe20000000800 */
[----:B------:R1:W-:Y:S04]  /*1650*/  LDGSTS.E.BYPASS.LTC128B.128 [R221+0x5000], desc[UR8][R4.64+0x80] ;  /* 0x0500008004dd7fae */ /* 0x0003e8000b901d48 */
.L_x_53:
[----:B------:R-:W-:Y:S05]  /*1660*/  BSYNC B0 ;  /* 0x0000000000007941 */ /* 0x000fea0003800000 */
.L_x_52:
[C---:B------:R-:W-:Y:S01]  /*1670*/  SHF.L.U64.HI R150, R20.reuse, 0x6, R21 ;  /* 0x0000000614967819 */ /* 0x040fe20000010215 */
[----:B------:R-:W-:Y:S01]  /*1680*/  IMAD.IADD R251, R41, 0x1, R18 ;  /* 0x0000000129fb7824 */ /* 0x000fe200078e0212 */
[----:B------:R-:W-:Y:S01]  /*1690*/  SHF.R.S32.HI R22, RZ, 0x1f, R45 ;  /* 0x0000001fff167819 */ /* 0x000fe2000001142d */
[----:B------:R-:W-:Y:S01]  /*16a0*/  IMAD.SHL.U32 R145, R20, 0x40, RZ ;  /* 0x0000004014917824 */ /* 0x000fe200078e00ff */
[----:B------:R-:W-:Y:S01]  /*16b0*/  MOV R250, R40 ;  /* 0x0000002800fa7202 */ /* 0x000fe20000000f00 */
[----:B-12---:R-:W-:Y:S01]  /*16c0*/  IMAD R4, R150, R45, RZ ;  /* 0x0000002d96047224 */ /* 0x006fe200078e02ff */
[----:B------:R-:W-:Y:S01]  /*16d0*/  LOP3.LUT R0, R12, 0xfffffffc, RZ, 0xc0, !PT ;  /* 0xfffffffc0c007812 */ /* 0x000fe200078ec0ff */
[----:B------:R-:W-:Y:S02]  /*16e0*/  BSSY B0, `(.L_x_54) ;  /* 0x000002b000007945 */ /* 0x000fe40003800000 */
[----:B------:R-:W-:Y:S01]  /*16f0*/  IMAD.WIDE.U32 R2, R45, R145, R250 ;  /* 0x000000912d027225 */ /* 0x000fe200078e00fa */
[----:B------:R-:W-:-:S03]  /*1700*/  IADD3 R28, R13, -R0, RZ ;  /* 0x800000000d1c7210 */ /* 0x000fc60007ffe0ff */
[----:B------:R-:W-:Y:S01]  /*1710*/  IMAD R18, R22, R145, R4 ;  /* 0x0000009116127224 */ /* 0x000fe200078e0204 */
[----:B------:R-:W-:Y:S06]  /*1720*/  @P4 BRA `(.L_x_55) ;  /* 0x0000000000984947 */ /* 0x000fec0003800000 */
        /* <DEDUP_REMOVED lines=38> */
.L_x_55:
[----:B------:R-:W-:Y:S05]  /*1990*/  BSYNC B0 ;  /* 0x0000000000007941 */ /* 0x000fea0003800000 */
.L_x_54:
[----:B------:R-:W-:Y:S01]  /*19a0*/  BSSY B0, `(.L_x_56) ;  /* 0x0000023000007945 */ /* 0x000fe20003800000 */
[----:B------:R-:W-:Y:S02]  /*19b0*/  SHF.R.S32.HI R12, RZ, 0x1, R19 ;  /* 0x00000001ff0c7819 */ /* 0x000fe40000011413 */
[----:B------:R-:W-:Y:S01]  /*19c0*/  IADD3 R8, R3, R18, RZ ;  /* 0x0000001203087210 */ /* 0x000fe20007ffe0ff */
[----:B------:R-:W-:Y:S06]  /*19d0*/  @P6 BRA `(.L_x_57) ;  /* 0x00000000007c6947 */ /* 0x000fec0003800000 */
[----:B------:R-:W-:Y:S02]  /*19e0*/  ULDC UR5, c[0x0][0x2d0] ;  /* 0x0000b40000057ab9 */ /* 0x000fe40000000800 */
[----:B------:R-:W-:Y:S02]  /*19f0*/  ISETP.GE.AND P3, PT, R248, UR5, PT ;  /* 0x00000005f8007c0c */ /* 0x000fe4000bf66270 */
[----:B------:R-:W-:Y:S02]  /*1a00*/  ISETP.GE.AND P2, PT, R241, UR5, PT ;  /* 0x00000005f1007c0c */ /* 0x000fe4000bf46270 */
[----:B------:R-:W-:-:S09]  /*1a10*/  ISETP.GE.AND P0, PT, R242, UR5, PT ;  /* 0x00000005f2007c0c */ /* 0x000fd2000bf06270 */
[----:B--2---:R-:W2:Y:S01]  /*1a20*/  @!P3 LDC.64 R6, c[0x0][0x218] ;  /* 0x00008600ff06bb82 */ /* 0x004ea20000000a00 */
[----:B------:R3:W-:Y:S04]  /*1a30*/  @P3 STS [R221+0x6000], RZ ;  /* 0x006000ffdd003388 */ /* 0x0007e80000000800 */
[----:B------:R3:W-:Y:S03]  /*1a40*/  @P3 STS [R221+0x6004], RZ ;  /* 0x006004ffdd003388 */ /* 0x0007e60000000800 */
[----:B-1----:R-:W1:Y:S01]  /*1a50*/  @!P2 LDC.64 R4, c[0x0][0x218] ;  /* 0x00008600ff04ab82 */ /* 0x002e620000000a00 */
[----:B------:R3:W-:Y:S01]  /*1a60*/  @P3 STS.64 [R221+0x6008], RZ ;  /* 0x006008ffdd003388 */ /* 0x0007e20000000a00 */
[----:B--2---:R-:W-:-:S04]  /*1a70*/  @!P3 LEA R6, P4, R2, R6, 0x1 ;  /* 0x000000060206b211 */ /* 0x004fc800078808ff */
[C---:B------:R-:W-:Y:S02]  /*1a80*/  @!P3 LEA.HI.X R7, R2.reuse, R7, R8, 0x1, P4 ;  /* 0x000000070207b211 */ /* 0x040fe400020f0c08 */
[----:B-1----:R-:W-:-:S03]  /*1a90*/  @!P2 LEA R4, P1, R2, R4, 0x1 ;  /* 0x000000040204a211 */ /* 0x002fc600078208ff */
        /* <DEDUP_REMOVED lines=19> */
.L_x_57:
[----:B------:R-:W-:Y:S05]  /*1bd0*/  BSYNC B0 ;  /* 0x0000000000007941 */ /* 0x000fea0003800000 */
.L_x_56:
[----:B------:R-:W-:Y:S01]  /*1be0*/  BSSY B0, `(.L_x_58) ;  /* 0x0000023000007945 */ /* 0x000fe20003800000 */
[C---:B------:R-:W-:Y:S02]  /*1bf0*/  SHF.L.U64.HI R252, R20.reuse, 0x5, R21 ;  /* 0x0000000514fc7819 */ /* 0x040fe40000010215 */
[----:B------:R-:W-:Y:S01]  /*1c00*/  SHF.L.U32 R243, R20, 0x5, RZ ;  /* 0x0000000514f37819 */ /* 0x000fe200000006ff */
[----:B------:R-:W-:Y:S06]  /*1c10*/  @P5 BRA `(.L_x_59) ;  /* 0x00000000007c5947 */ /* 0x000fec0003800000 */
[----:B------:R-:W-:Y:S01]  /*1c20*/  ULDC UR5, c[0x0][0x2d0] ;  /* 0x0000b40000057ab9 */ /* 0x000fe20000000800 */
[----:B------:R-:W-:Y:S02]  /*1c30*/  IADD3 R0, P0, R243, R2, RZ ;  /* 0x00000002f3007210 */ /* 0x000fe40007f1e0ff */
[----:B------:R-:W-:Y:S02]  /*1c40*/  ISETP.GE.AND P3, PT, R248, UR5, PT ;  /* 0x00000005f8007c0c */ /* 0x000fe4000bf66270 */
[----:B------:R-:W-:Y:S01]  /*1c50*/  ISETP.GE.AND P2, PT, R241, UR5, PT ;  /* 0x00000005f1007c0c */ /* 0x000fe2000bf46270 */
[----:B--23--:R-:W-:Y:S01]  /*1c60*/  IMAD.X R6, R252, 0x1, R8, P0 ;  /* 0x00000001fc067824 */ /* 0x00cfe200000e0608 */
[----:B------:R-:W-:-:S09]  /*1c70*/  ISETP.GE.AND P0, PT, R242, UR5, PT ;  /* 0x00000005f2007c0c */ /* 0x000fd2000bf06270 */
[----:B-1--4-:R-:W1:Y:S01]  /*1c80*/  @!P3 LDC.64 R4, c[0x0][0x218] ;  /* 0x00008600ff04bb82 */ /* 0x012e620000000a00 */
[----:B------:R2:W-:Y:S07]  /*1c90*/  @P3 STS.128 [R221+0x6800], RZ ;  /* 0x006800ffdd003388 */ /* 0x0005ee0000000c00 */
        /* <DEDUP_REMOVED lines=23> */
.L_x_59:
[----:B------:R-:W-:Y:S05]  /*1e10*/  BSYNC B0 ;  /* 0x0000000000007941 */ /* 0x000fea0003800000 */
.L_x_58:
[----:B------:R-:W0:Y:S01]  /*1e20*/  LDGDEPBAR ;  /* 0x00000000000079af */ /* 0x000e220000000000 */
[-C--:B------:R-:W-:Y:S01]  /*1e30*/  ISETP.GE.AND P1, PT, R36, R23.reuse, PT ;  /* 0x000000172400720c */ /* 0x080fe20003f26270 */
[----:B------:R-:W-:Y:S01]  /*1e40*/  IMAD.SHL.U32 R0, R12, 0x40, RZ ;  /* 0x000000400c007824 */ /* 0x000fe200078e00ff */
[----:B------:R-:W-:Y:S01]  /*1e50*/  BSSY B0, `(.L_x_60) ;  /* 0x0000045000007945 */ /* 0x000fe20003800000 */
[----:B-12---:R-:W-:Y:S01]  /*1e60*/  IMAD.SHL.U32 R2, R28, 0x40, RZ ;  /* 0x000000401c027824 */ /* 0x006fe200078e00ff */
[----:B------:R-:W-:Y:S01]  /*1e70*/  ISETP.GE.AND P5, PT, R33, R23, PT ;  /* 0x000000172100720c */ /* 0x000fe20003fa6270 */
[----:B------:R-:W-:Y:S01]  /*1e80*/  IMAD.IADD R10, R35, 0x1, R31 ;  /* 0x00000001230a7824 */ /* 0x000fe200078e021f */
[----:B------:R-:W-:Y:S01]  /*1e90*/  LOP3.LUT R0, R0, 0xc0, RZ, 0xc0, !PT ;  /* 0x000000c000007812 */ /* 0x000fe200078ec0ff */
[----:B---34-:R-:W-:Y:S01]  /*1ea0*/  IMAD.SHL.U32 R5, R30, 0x8, RZ ;  /* 0x000000081e057824 */ /* 0x018fe200078e00ff */
[----:B------:R-:W-:Y:S01]  /*1eb0*/  LOP3.LUT R2, R2, 0xc0, RZ, 0xc0, !PT ;  /* 0x000000c002027812 */ /* 0x000fe200078ec0ff */
[----:B------:R-:W-:Y:S01]  /*1ec0*/  IMAD.SHL.U32 R4, R26, 0x8, RZ ;  /* 0x000000081a047824 */ /* 0x000fe200078e00ff */
[----:B------:R1:W-:Y:S01]  /*1ed0*/  STL [R1+0x10], R10 ;  /* 0x0000100a01007387 */ /* 0x0003e20000100800 */
[----:B------:R-:W-:Y:S01]  /*1ee0*/  IMAD.SHL.U32 R6, R29, 0x20, RZ ;  /* 0x000000201d067824 */ /* 0x000fe200078e00ff */
[----:B------:R-:W-:Y:S01]  /*1ef0*/  LOP3.LUT R5, R0, 0x8, R5, 0xf8, !PT ;  /* 0x0000000800057812 */ /* 0x000fe200078ef805 */
[----:B------:R-:W-:Y:S01]  /*1f00*/  IMAD R9, R26, 0x8, R27 ;  /* 0x000000081a097824 */ /* 0x000fe200078e021b */
[----:B------:R-:W-:-:S02]  /*1f10*/  SHF.R.U32.HI R3, RZ, 0x3, R0 ;  /* 0x00000003ff037819 */ /* 0x000fc40000011600 */
[----:B------:R-:W-:Y:S02]  /*1f20*/  LOP3.LUT R4, R2, 0x8, R4, 0xf8, !PT ;  /* 0x0000000802047812 */ /* 0x000fe400078ef804 */
[----:B------:R-:W-:Y:S01]  /*1f30*/  SHF.R.U32.HI R0, RZ, 0x3, R2 ;  /* 0x00000003ff007819 */ /* 0x000fe20000011602 */
[----:B------:R-:W-:Y:S01]  /*1f40*/  IMAD R2, R22, R24, RZ ;  /* 0x0000001816027224 */ /* 0x000fe200078e02ff */
[----:B------:R-:W-:Y:S02]  /*1f50*/  LOP3.LUT R146, R6, 0xffffff00, RZ, 0xc0, !PT ;  /* 0xffffff0006927812 */ /* 0x000fe400078ec0ff */
[----:B------:R-:W-:Y:S01]  /*1f60*/  LOP3.LUT R147, R4, R0, RZ, 0x3c, !PT ;  /* 0x0000000004937212 */ /* 0x000fe200078e3cff */
[----:B------:R-:W-:-:S04]  /*1f70*/  DEPBAR.LE SB0, 0x0 ;  /* 0x000080000000791a */ /* 0x000fc80000000000 */
[----:B------:R-:W-:Y:S01]  /*1f80*/  BAR.SYNC.DEFER_BLOCKING 0x0 ;  /* 0x0000000000007b1d */ /* 0x000fe20000010000 */
[----:B------:R-:W-:Y:S01]  /*1f90*/  IMAD R0, R32, 0x200, R146 ;  /* 0x0000020020007824 */ /* 0x000fe200078e0292 */
[----:B------:R-:W-:Y:S01]  /*1fa0*/  LOP3.LUT R8, R5, R3, RZ, 0x3c, !PT ;  /* 0x0000000305087212 */ /* 0x000fe200078e3cff */
[----:B------:R-:W-:-:S04]  /*1fb0*/  IMAD.WIDE.U32 R4, R45, R24, RZ ;  /* 0x000000182d047225 */ /* 0x000fc800078e00ff */
[----:B------:R-:W-:Y:S01]  /*1fc0*/  IMAD R2, R45, R25, R2 ;  /* 0x000000192d027224 */ /* 0x000fe200078e0202 */
[C---:B------:R-:W-:Y:S01]  /*1fd0*/  LEA R6, P0, R4.reuse, R34, 0x6 ;  /* 0x0000002204067211 */ /* 0x040fe200078030ff */
[----:B------:R-:W-:Y:S02]  /*1fe0*/  IMAD R3, R149, 0x20, R0 ;  /* 0x0000002095037824 */ /* 0x000fe400078e0200 */
[----:B------:R-:W-:Y:S02]  /*1ff0*/  IMAD.IADD R7, R5, 0x1, R2 ;  /* 0x0000000105077824 */ /* 0x000fe400078e0202 */
[----:B------:R-:W-:Y:S02]  /*2000*/  IMAD.U32 R0, R9, 0x20, R8 ;  /* 0x0000002009007824 */ /* 0x000fe400078e0008 */
[----:B------:R-:W-:Y:S01]  /*2010*/  IMAD.IADD R2, R147, 0x1, R3 ;  /* 0x0000000193027824 */ /* 0x000fe200078e0203 */
[----:B------:R-:W-:Y:S02]  /*2020*/  LEA.HI.X R7, R4, R10, R7, 0x6, P0 ;  /* 0x0000000a04077211 */ /* 0x000fe400000f3407 */
[----:B------:R-:W-:-:S02]  /*2030*/  LEA R216, R0, UR4, 0x1 ;  /* 0x0000000400d87c11 */ /* 0x000fc4000f8e08ff */
[----:B------:R-:W-:Y:S01]  /*2040*/  LEA R219, R2, UR4, 0x1 ;  /* 0x0000000402db7c11 */ /* 0x000fe2000f8e08ff */
[----:B------:R1:W-:Y:S04]  /*2050*/  @P1 STS [R221+0x9000], RZ ;  /* 0x009000ffdd001388 */ /* 0x0003e80000000800 */
[----:B------:R1:W-:Y:S04]  /*2060*/  @P1 STS [R221+0x9004], RZ ;  /* 0x009004ffdd001388 */ /* 0x0003e80000000800 */
[----:B------:R1:W-:Y:S04]  /*2070*/  @P1 STS.64 [R221+0x9008], RZ ;  /* 0x009008ffdd001388 */ /* 0x0003e80000000a00 */
[----:B------:R1:W-:Y:S04]  /*2080*/  @P1 STS.128 [R221+0xa000], RZ ;  /* 0x00a000ffdd001388 */ /* 0x0003e80000000c00 */
[----:B------:R1:W-:Y:S01]  /*2090*/  @P1 STS.128 [R221+0xb000], RZ ;  /* 0x00b000ffdd001388 */ /* 0x0003e20000000c00 */
[----:B------:R-:W-:Y:S05]  /*20a0*/  @P1 BRA `(.L_x_61) ;  /* 0x00000000007c1947 */ /* 0x000fea0003800000 */
[----:B------:R-:W-:Y:S02]  /*20b0*/  ULDC UR5, c[0x0][0x2d0] ;  /* 0x0000b40000057ab9 */ /* 0x000fe40000000800 */
[----:B------:R-:W-:Y:S02]  /*20c0*/  ISETP.GE.AND P3, PT, R248, UR5, PT ;  /* 0x00000005f8007c0c */ /* 0x000fe4000bf66270 */
[----:B------:R-:W-:Y:S02]  /*20d0*/  ISETP.GE.AND P2, PT, R241, UR5, PT ;  /* 0x00000005f1007c0c */ /* 0x000fe4000bf46270 */
[----:B------:R-:W-:-:S09]  /*20e0*/  ISETP.GE.AND P0, PT, R242, UR5, PT ;  /* 0x00000005f2007c0c */ /* 0x000fd2000bf06270 */
[----:B------:R-:W2:Y:S01]  /*20f0*/  @!P3 LDC.64 R4, c[0x0][0x220] ;  /* 0x00008800ff04bb82 */ /* 0x000ea20000000a00 */
[----:B------:R3:W-:Y:S04]  /*2100*/  @P3 STS [R221+0x9000], RZ ;  /* 0x009000ffdd003388 */ /* 0x0007e80000000800 */
[----:B------:R3:W-:Y:S03]  /*2110*/  @P3 STS [R221+0x9004], RZ ;  /* 0x009004ffdd003388 */ /* 0x0007e60000000800 */
[----:B------:R-:W4:Y:S01]  /*2120*/  @!P2 LDC.64 R2, c[0x0][0x220] ;  /* 0x00008800ff02ab82 */ /* 0x000f220000000a00 */
[----:B------:R3:W-:Y:S01]  /*2130*/  @P3 STS.64 [R221+0x9008], RZ ;  /* 0x009008ffdd003388 */ /* 0x0007e20000000a00 */
[----:B--2---:R-:W-:-:S04]  /*2140*/  @!P3 LEA R4, P4, R6, R4, 0x1 ;  /* 0x000000040604b211 */ /* 0x004fc800078808ff */
[C---:B------:R-:W-:Y:S02]  /*2150*/  @!P3 LEA.HI.X R5, R6.reuse, R5, R7, 0x1, P4 ;  /* 0x000000050605b211 */ /* 0x040fe400020f0c07 */
[----:B----4-:R-:W-:-:S03]  /*2160*/  @!P2 LEA R2, P1, R6, R2, 0x1 ;  /* 0x000000020602a211 */ /* 0x010fc600078208ff */
        /* <DEDUP_REMOVED lines=19> */
.L_x_61:
[----:B------:R-:W-:Y:S05]  /*22a0*/  BSYNC B0 ;  /* 0x0000000000007941 */ /* 0x000fea0003800000 */
.L_x_60:
[----:B------:R4:W-:Y:S01]  /*22b0*/  @P5 STS.128 [R221+0x9800], RZ ;  /* 0x009800ffdd005388 */ /* 0x0009e20000000c00 */
[----:B------:R-:W-:Y:S03]  /*22c0*/  BSSY B0, `(.L_x_62) ;  /* 0x0000025000007945 */ /* 0x000fe60003800000 */
[----:B------:R4:W-:Y:S04]  /*22d0*/  @P5 STS.128 [R221+0xa800], RZ ;  /* 0x00a800ffdd005388 */ /* 0x0009e80000000c00 */
[----:B------:R4:W-:Y:S01]  /*22e0*/  @P5 STS.128 [R221+0xb800], RZ ;  /* 0x00b800ffdd005388 */ /* 0x0009e20000000c00 */
[----:B------:R-:W-:Y:S05]  /*22f0*/  @P5 BRA `(.L_x_63) ;  /* 0x0000000000845947 */ /* 0x000fea0003800000 */
[----:B------:R-:W-:Y:S01]  /*2300*/  ULDC UR5, c[0x0][0x2d0] ;  /* 0x0000b40000057ab9 */ /* 0x000fe20000000800 */
[----:B--23--:R-:W-:Y:S01]  /*2310*/  IMAD.WIDE.U32 R2, R24, 0x20, RZ ;  /* 0x0000002018027825 */ /* 0x00cfe200078e00ff */
[----:B------:R-:W-:Y:S02]  /*2320*/  ISETP.GE.AND P3, PT, R248, UR5, PT ;  /* 0x00000005f8007c0c */ /* 0x000fe4000bf66270 */
[----:B------:R-:W-:Y:S01]  /*2330*/  ISETP.GE.AND P2, PT, R241, UR5, PT ;  /* 0x00000005f1007c0c */ /* 0x000fe2000bf46270 */
[----:B------:R-:W-:Y:S01]  /*2340*/  IMAD.SHL.U32 R4, R25, 0x20, RZ ;  /* 0x0000002019047824 */ /* 0x000fe200078e00ff */
[----:B------:R-:W-:-:S04]  /*2350*/  IADD3 R0, P0, R6, R2, RZ ;  /* 0x0000000206007210 */ /* 0x000fc80007f1e0ff */
[----:B------:R-:W-:Y:S02]  /*2360*/  IADD3.X R6, R7, R3, R4, P0, !PT ;  /* 0x0000000307067210 */ /* 0x000fe400007fe404 */
[----:B------:R-:W-:-:S03]  /*2370*/  ISETP.GE.AND P0, PT, R242, UR5, PT ;  /* 0x00000005f2007c0c */ /* 0x000fc6000bf06270 */
[----:B------:R-:W2:Y:S01]  /*2380*/  @!P3 LDC.64 R8, c[0x0][0x220] ;  /* 0x00008800ff08bb82 */ /* 0x000ea20000000a00 */
[----:B------:R3:W-:Y:S07]  /*2390*/  @P3 STS.128 [R221+0x9800], RZ ;  /* 0x009800ffdd003388 */ /* 0x0007ee0000000c00 */
[----:B-1----:R-:W1:Y:S01]  /*23a0*/  @!P2 LDC.64 R10, c[0x0][0x220] ;  /* 0x00008800ff0aab82 */ /* 0x002e620000000a00 */
        /* <DEDUP_REMOVED lines=22> */
.L_x_63:
[----:B------:R-:W-:Y:S05]  /*2510*/  BSYNC B0 ;  /* 0x0000000000007941 */ /* 0x000fea0003800000 */
.L_x_62:
[----:B-1----:R-:W-:Y:S01]  /*2520*/  LDSM.16.M88.4 R8, [R216+0x6000] ;  /* 0x00600000d808783b */ /* 0x002fe20000000200 */
[----:B------:R-:W-:Y:S01]  /*2530*/  IMAD.MOV.U32 R0, RZ, RZ, 0x20 ;  /* 0x00000020ff007424 */ /* 0x000fe200078e00ff */
[----:B------:R-:W-:Y:S01]  /*2540*/  LOP3.LUT P0, RZ, R12, 0x2, RZ, 0xc0, !PT ;  /* 0x000000020cff7812 */ /* 0x000fe2000780c0ff */
[----:B--23--:R-:W-:Y:S01]  /*2550*/  IMAD.MOV.U32 R2, RZ, RZ, 0x10 ;  /* 0x00000010ff027424 */ /* 0x00cfe200078e00ff */
[----:B------:R-:W1:Y:S01]  /*2560*/  LDSM.16.M88.4 R4, [R219+0x1000] ;  /* 0x00100000db04783b */ /* 0x000e620000000200 */
[----:B------:R-:W-:Y:S02]  /*2570*/  LOP3.LUT P1, RZ, R28, 0x2, RZ, 0xc0, !PT ;  /* 0x000000021cff7812 */ /* 0x000fe4000782c0ff */
[----:B------:R-:W-:Y:S01]  /*2580*/  SEL R0, R0, 0xffffffe0, !P0 ;  /* 0xffffffe000007807 */ /* 0x000fe20004000000 */
[----:B------:R-:W2:Y:S01]  /*2590*/  LDSM.16.M88.4 R20, [R216+0x6400] ;  /* 0x00640000d814783b */ /* 0x000ea20000000200 */
[----:B------:R-:W-:Y:S02]  /*25a0*/  SEL R2, R2, 0xfffffff0, !P1 ;  /* 0xfffffff002027807 */ /* 0x000fe40004800000 */
[----:B------:R-:W-:Y:S01]  /*25b0*/  LOP3.LUT R3, R47, 0xffffffe0, RZ, 0xc0, !PT ;  /* 0xffffffe02f037812 */ /* 0x000fe200078ec0ff */
[----:B------:R-:W3:Y:S01]  /*25c0*/  LDSM.16.M88.4 R32, [R216+0x6800] ;  /* 0x00680000d820783b */ /* 0x000ee20000000200 */
[----:B------:R-:W-:-:S02]  /*25d0*/  IMAD.IADD R218, R216, 0x1, R0 ;  /* 0x00000001d8da7824 */ /* 0x000fc400078e0200 */
[----:B------:R-:W-:Y:S01]  /*25e0*/  IMAD R220, R2, 0x2, R219 ;  /* 0x0000000202dc7824 */ /* 0x000fe200078e02db */
[----:B------:R-:W5:Y:S01]  /*25f0*/  LDSM.16.M88.4 R24, [R216+0x6c00] ;  /* 0x006c0000d818783b */ /* 0x000f620000000200 */
[C---:B------:R-:W-:Y:S02]  /*2600*/  IMAD.SHL.U32 R0, R46.reuse, 0x2, RZ ;  /* 0x000000022e007824 */ /* 0x040fe400078e00ff */
[----:B------:R-:W-:Y:S01]  /*2610*/  IMAD.IADD R3, R46, 0x1, -R3 ;  /* 0x000000012e037824 */ /* 0x000fe200078e0a03 */
[----:B------:R-:W4:Y:S02]  /*2620*/  LDSM.16.M88.4 R16, [R219] ;  /* 0x00000000db10783b */ /* 0x000f240000000200 */
[----:B------:R-:W-:Y:S02]  /*2630*/  LOP3.LUT R0, R0, 0x6, RZ, 0xc0, !PT ;  /* 0x0000000600007812 */ /* 0x000fe400078ec0ff */
[----:B------:R-:W-:Y:S03]  /*2640*/  LDSM.16.M88.4 R48, [R218+0x6000] ;  /* 0x00600000da30783b */ /* 0x000fe60000000200 */
[----:B------:R-:W-:Y:S01]  /*2650*/  IMAD R0, R45, 0x40, R0 ;  /* 0x000000402d007824 */ /* 0x000fe200078e0200 */
[----:B------:R-:W4:Y:S03]  /*2660*/  LDSM.16.M88.4 R12, [R220+0x1000] ;  /* 0x00100000dc0c783b */ /* 0x000f260000000200 */
[C---:B------:R-:W-:Y:S01]  /*2670*/  VIADD R45, R0.reuse, 0x11 ;  /* 0x00000011002d7836 */ /* 0x040fe20000000000 */
[----:B------:R-:W4:Y:S01]  /*2680*/  LDSM.16.M88.4 R40, [R218+0x6400] ;  /* 0x00640000da28783b */ /* 0x000f220000000200 */
[----:B------:R-:W-:-:S03]  /*2690*/  ISETP.GE.AND P1, PT, R0, R44, PT ;  /* 0x0000002c0000720c */ /* 0x000fc60003f26270 */
[----:B------:R-:W4:Y:S01]  /*26a0*/  LDSM.16.M88.4 R28, [R218+0x6c00] ;  /* 0x006c0000da1c783b */ /* 0x000f220000000200 */
[----:B------:R-:W-:-:S03]  /*26b0*/  ISETP.GE.AND P3, PT, R45, R44, PT ;  /* 0x0000002c2d00720c */ /* 0x000fc60003f66270 */
[----:B------:R-:W4:Y:S01]  /*26c0*/  LDSM.16.M88.4 R36, [R218+0x6800] ;  /* 0x00680000da24783b */ /* 0x000f220000000200 */
[C---:B-1----:R-:W-:Y:S03]  /*26d0*/  HMMA.16816.F32 R88, R4.reuse, R8, RZ ;  /* 0x000000080458723c */ /* 0x042fe600000018ff */
[----:B------:R-:W-:Y:S04]  /*26e0*/  LDSM.16.M88.4 R96, [R216+0x7c00] ;  /* 0x007c0000d860783b */ /* 0x000fe80000000200 */
[----:B------:R-:W-:Y:S01]  /*26f0*/  LDSM.16.M88.4 R52, [R216+0x7800] ;  /* 0x00780000d834783b */ /* 0x000fe20000000200 */
[C---:B------:R-:W-:Y:S03]  /*2700*/  HMMA.16816.F32 R104, R4.reuse, R10, RZ ;  /* 0x0000000a0468723c */ /* 0x040fe600000018ff */
[----:B------:R-:W-:Y:S03]  /*2710*/  LDSM.16.M88.4 R60, [R216+0x7000] ;  /* 0x00700000d83c783b */ /* 0x000fe60000000200 */
[C---:B--2---:R-:W-:Y:S01]  /*2720*/  HMMA.16816.F32 R84, R4.reuse, R20, RZ ;  /* 0x000000140454723c */ /* 0x044fe200000018ff */
[----:B------:R-:W-:Y:S04]  /*2730*/  LDSM.16.M88.4 R56, [R216+0x7400] ;  /* 0x00740000d838783b */ /* 0x000fe80000000200 */
[----:B------:R1:W-:Y:S01]  /*2740*/  STL [R1+0x2c], R3 ;  /* 0x00002c0301007387 */ /* 0x0003e20000100800 */
[C---:B---3--:R-:W-:Y:S03]  /*2750*/  HMMA.16816.F32 R80, R4.reuse, R32, RZ ;  /* 0x000000200450723c */ /* 0x048fe600000018ff */
[----:B------:R-:W0:Y:S03]  /*2760*/  LDGDEPBAR ;  /* 0x00000000000079af */ /* 0x000e260000000000 */
[C---:B-----5:R-:W-:Y:S06]  /*2770*/  HMMA.16816.F32 R76, R4.reuse, R24, RZ ;  /* 0x00000018044c723c */ /* 0x060fec00000018ff */
[C---:B------:R-:W-:Y:S06]  /*2780*/  HMMA.16816.F32 R100, R4.reuse, R22, RZ ;  /* 0x000000160464723c */ /* 0x040fec00000018ff */
[C---:B------:R-:W-:Y:S06]  /*2790*/  HMMA.16816.F32 R92, R4.reuse, R34, RZ ;  /* 0x00000022045c723c */ /* 0x040fec00000018ff */
[----:B------:R-:W-:Y:S01]  /*27a0*/  HMMA.16816.F32 R72, R4, R26, RZ ;  /* 0x0000001a0448723c */ /* 0x000fe200000018ff */
[----:B------:R-:W2:Y:S01]  /*27b0*/  LDSM.16.M88.4 R4, [R220] ;  /* 0x00000000dc04783b */ /* 0x000ea20000000200 */
[----:B-1----:R-:W-:-:S04]  /*27c0*/  VIADD R3, R0, 0x10 ;  /* 0x0000001000037836 */ /* 0x002fc80000000000 */
[----:B----4-:R-:W-:Y:S01]  /*27d0*/  HMMA.16816.F32 R116, R16, R8, RZ ;  /* 0x000000081074723c */ /* 0x010fe200000018ff */
[----:B------:R-:W-:Y:S01]  /*27e0*/  ISETP.GE.AND P4, PT, R3, R44, PT ;  /* 0x0000002c0300720c */ /* 0x000fe20003f86270 */
[----:B------:R-:W-:-:S04]  /*27f0*/  VIADD R3, R0, 0x18 ;  /* 0x0000001800037836 */ /* 0x000fc80000000000 */
[----:B------:R-:W-:Y:S01]  /*2800*/  HMMA.16816.F32 R132, R16, R10, RZ ;  /* 0x0000000a1084723c */ /* 0x000fe200000018ff */
[----:B------:R-:W1:Y:S01]  /*2810*/  LDSM.16.M88.4 R8, [R219+0x3000] ;  /* 0x00300000db08783b */ /* 0x000e620000000200 */
[----:B------:R-:W-:Y:S01]  /*2820*/  ISETP.GE.AND P2, PT, R3, R44, PT ;  /* 0x0000002c0300720c */ /* 0x000fe20003f46270 */
[----:B------:R-:W-:-:S03]  /*2830*/  VIADD R3, R0, 0x19 ;  /* 0x0000001900037836 */ /* 0x000fc60000000000 */
[C---:B------:R-:W-:Y:S06]  /*2840*/  HMMA.16816.F32 R68, R16.reuse, R20, RZ ;  /* 0x000000141044723c */ /* 0x040fec00000018ff */
[C---:B------:R-:W-:Y:S06]  /*2850*/  HMMA.16816.F32 R124, R16.reuse, R22, RZ ;  /* 0x00000016107c723c */ /* 0x040fec00000018ff */
[C---:B------:R-:W-:Y:S06]  /*2860*/  HMMA.16816.F32 R64, R16.reuse, R32, RZ ;  /* 0x000000201040723c */ /* 0x040fec00000018ff */
[C---:B------:R-:W-:Y:S06]  /*2870*/  HMMA.16816.F32 R120, R16.reuse, R34, RZ ;  /* 0x000000221078723c */ /* 0x040fec00000018ff */
[C---:B------:R-:W-:Y:S06]  /*2880*/  HMMA.16816.F32 R20, R16.reuse, R24, RZ ;  /* 0x000000181014723c */ /* 0x040fec00000018ff */
[----:B------:R-:W-:Y:S01]  /*2890*/  HMMA.16816.F32 R112, R16, R26, RZ ;  /* 0x0000001a1070723c */ /* 0x000fe200000018ff */
[----:B------:R-:W3:Y:S05]  /*28a0*/  LDSM.16.M88.4 R24, [R219+0x2000] ;  /* 0x00200000db18783b */ /* 0x000eea0000000200 */
[C---:B------:R-:W-:Y:S06]  /*28b0*/  HMMA.16816.F32 R108, R12.reuse, R48, R88 ;  /* 0x000000300c6c723c */ /* 0x040fec0000001858 */
[C---:B------:R-:W-:Y:S06]  /*28c0*/  HMMA.16816.F32 R88, R12.reuse, R40, R84 ;  /* 0x000000280c58723c */ /* 0x040fec0000001854 */
[C---:B------:R-:W-:Y:S06]  /*28d0*/  HMMA.16816.F32 R84, R12.reuse, R28, R76 ;  /* 0x0000001c0c54723c */ /* 0x040fec000000184c */
[C---:B------:R-:W-:Y:S06]  /*28e0*/  HMMA.16816.F32 R32, R12.reuse, R30, R72 ;  /* 0x0000001e0c20723c */ /* 0x040fec0000001848 */
[C---:B------:R-:W-:Y:S06]  /*28f0*/  HMMA.16816.F32 R80, R12.reuse, R36, R80 ;  /* 0x000000240c50723c */ /* 0x040fec0000001850 */
[C---:B------:R-:W-:Y:S06]  /*2900*/  HMMA.16816.F32 R104, R12.reuse, R50, R104 ;  /* 0x000000320c68723c */ /* 0x040fec0000001868 */
[C---:B------:R-:W-:Y:S06]  /*2910*/  HMMA.16816.F32 R100, R12.reuse, R42, R100 ;  /* 0x0000002a0c64723c */ /* 0x040fec0000001864 */
[----:B------:R-:W-:Y:S06]  /*2920*/  HMMA.16816.F32 R92, R12, R38, R92 ;  /* 0x000000260c5c723c */ /* 0x000fec000000185c */
[C---:B--2---:R-:W-:Y:S06]  /*2930*/  HMMA.16816.F32 R128, R4.reuse, R48, R116 ;  /* 0x000000300480723c */ /* 0x044fec0000001874 */
[C---:B------:R-:W-:Y:S06]  /*2940*/  HMMA.16816.F32 R116, R4.reuse, R40, R68 ;  /* 0x000000280474723c */ /* 0x040fec0000001844 */
[C---:B------:R-:W-:Y:S06]  /*2950*/  HMMA.16816.F32 R72, R4.reuse, R36, R64 ;  /* 0x000000240448723c */ /* 0x040fec0000001840 */
[C---:B------:R-:W-:Y:S01]  /*2960*/  HMMA.16816.F32 R68, R4.reuse, R28, R20 ;  /* 0x0000001c0444723c */ /* 0x040fe20000001814 */
[----:B------:R-:W-:Y:S05]  /*2970*/  LDSM.16.M88.4 R20, [R220+0x2000] ;  /* 0x00200000dc14783b */ /* 0x000fea0000000200 */
[C---:B------:R-:W-:Y:S06]  /*2980*/  HMMA.16816.F32 R48, R4.reuse, R50, R132 ;  /* 0x000000320430723c */ /* 0x040fec0000001884 */
[C---:B------:R-:W-:Y:S01]  /*2990*/  HMMA.16816.F32 R16, R4.reuse, R42, R124 ;  /* 0x0000002a0410723c */ /* 0x040fe2000000187c */
[----:B------:R-:W-:Y:S05]  /*29a0*/  LDSM.16.M88.4 R40, [R218+0x7400] ;  /* 0x00740000da28783b */ /* 0x000fea0000000200 */
[C---:B------:R-:W-:Y:S01]  /*29b0*/  HMMA.16816.F32 R12, R4.reuse, R38, R120 ;  /* 0x00000026040c723c */ /* 0x040fe20000001878 */
[----:B------:R-:W-:Y:S05]  /*29c0*/  LDSM.16.M88.4 R36, [R218+0x7000] ;  /* 0x00700000da24783b */ /* 0x000fea0000000200 */
[----:B------:R-:W-:Y:S01]  /*29d0*/  HMMA.16816.F32 R64, R4, R30, R112 ;  /* 0x0000001e0440723c */ /* 0x000fe20000001870 */
[----:B------:R-:W2:Y:S04]  /*29e0*/  LDSM.16.M88.4 R4, [R220+0x3000] ;  /* 0x00300000dc04783b */ /* 0x000ea80000000200 */
[----:B------:R-:W-:Y:S01]  /*29f0*/  LDSM.16.M88.4 R28, [R218+0x7c00] ;  /* 0x007c0000da1c783b */ /* 0x000fe20000000200 */
[C---:B-1----:R-:W-:Y:S06]  /*2a00*/  HMMA.16816.F32 R140, R8.reuse, R96, R84 ;  /* 0x00000060088c723c */ /* 0x042fec0000001854 */
[C---:B------:R-:W-:Y:S01]  /*2a10*/  HMMA.16816.F32 R84, R8.reuse, R98, R32 ;  /* 0x000000620854723c */ /* 0x040fe20000001820 */
[----:B------:R-:W1:Y:S05]  /*2a20*/  LDSM.16.M88.4 R32, [R218+0x7800] ;  /* 0x00780000da20783b */ /* 0x000e6a0000000200 */
[C---:B------:R-:W-:Y:S06]  /*2a30*/  HMMA.16816.F32 R112, R8.reuse, R52, R80 ;  /* 0x000000340870723c */ /* 0x040fec0000001850 */
[C---:B------:R-:W-:Y:S06]  /*2a40*/  HMMA.16816.F32 R76, R8.reuse, R60, R108 ;  /* 0x0000003c084c723c */ /* 0x040fec000000186c */
[C---:B------:R-:W-:Y:S06]  /*2a50*/  HMMA.16816.F32 R88, R8.reuse, R56, R88 ;  /* 0x000000380858723c */ /* 0x040fec0000001858 */
[C---:B------:R-:W-:Y:S06]  /*2a60*/  HMMA.16816.F32 R80, R8.reuse, R62, R104 ;  /* 0x0000003e0850723c */ /* 0x040fec0000001868 */
[C---:B------:R-:W-:Y:S06]  /*2a70*/  HMMA.16816.F32 R100, R8.reuse, R58, R100 ;  /* 0x0000003a0864723c */ /* 0x040fec0000001864 */
[----:B------:R-:W-:Y:S06]  /*2a80*/  HMMA.16816.F32 R92, R8, R54, R92 ;  /* 0x00000036085c723c */ /* 0x000fec000000185c */
[C---:B---3--:R-:W-:Y:S06]  /*2a90*/  HMMA.16816.F32 R8, R24.reuse, R60, R128 ;  /* 0x0000003c1808723c */ /* 0x048fec0000001880 */
[C---:B------:R-:W-:Y:S01]  /*2aa0*/  HMMA.16816.F32 R136, R24.reuse, R62, R48 ;  /* 0x0000003e1888723c */ /* 0x040fe20000001830 */
[----:B------:R-:W-:Y:S04]  /*2ab0*/  LDSM.16.M88.4 R60, [R216+0x8000] ;  /* 0x00800000d83c783b */ /* 0x000fe80000000200 */
[----:B------:R-:W-:Y:S01]  /*2ac0*/  LDSM.16.M88.4 R48, [R216+0x8c00] ;  /* 0x008c0000d830783b */ /* 0x000fe20000000200 */
[C---:B------:R-:W-:Y:S03]  /*2ad0*/  HMMA.16816.F32 R128, R24.reuse, R58, R16 ;  /* 0x0000003a1880723c */ /* 0x040fe60000001810 */
[----:B------:R-:W-:Y:S03]  /*2ae0*/  LDSM.16.M88.4 R16, [R219+0x4000] ;  /* 0x00400000db10783b */ /* 0x000fe60000000200 */
[C---:B------:R-:W-:Y:S01]  /*2af0*/  HMMA.16816.F32 R124, R24.reuse, R54, R12 ;  /* 0x00000036187c723c */ /* 0x040fe2000000180c */
[----:B------:R-:W3:Y:S05]  /*2b00*/  LDSM.16.M88.4 R12, [R219+0x5000] ;  /* 0x00500000db0c783b */ /* 0x000eea0000000200 */
[C---:B------:R-:W-:Y:S01]  /*2b10*/  HMMA.16816.F32 R132, R24.reuse, R56, R116 ;  /* 0x000000381884723c */ /* 0x040fe20000001874 */
[----:B------:R-:W4:Y:S05]  /*2b20*/  LDSM.16.M88.4 R56, [R216+0x8400] ;  /* 0x00840000d838783b */ /* 0x000f2a0000000200 */
[C---:B------:R-:W-:Y:S01]  /*2b30*/  HMMA.16816.F32 R116, R24.reuse, R52, R72 ;  /* 0x000000341874723c */ /* 0x040fe20000001848 */
[----:B------:R-:W5:Y:S05]  /*2b40*/  LDSM.16.M88.4 R52, [R216+0x8800] ;  /* 0x00880000d834783b */ /* 0x000f6a0000000200 */
[C---:B------:R-:W-:Y:S06]  /*2b50*/  HMMA.16816.F32 R104, R24.reuse, R96, R68 ;  /* 0x000000601868723c */ /* 0x040fec0000001844 */
[----:B------:R-:W-:Y:S01]  /*2b60*/  HMMA.16816.F32 R24, R24, R98, R64 ;  /* 0x000000621818723c */ /* 0x000fe20000001840 */
[----:B------:R-:W-:Y:S05]  /*2b70*/  LDSM.16.M88.4 R64, [R218+0x8000] ;  /* 0x00800000da40783b */ /* 0x000fea0000000200 */
[-C--:B--2---:R-:W-:Y:S06]  /*2b80*/  HMMA.16816.F32 R68, R4, R36.reuse, R76 ;  /* 0x000000240444723c */ /* 0x084fec000000184c */
[----:B------:R-:W-:Y:S01]  /*2b90*/  HMMA.16816.F32 R72, R20, R36, R8 ;  /* 0x000000241448723c */ /* 0x000fe20000001808 */
[----:B------:R-:W-:Y:S05]  /*2ba0*/  LDSM.16.M88.4 R8, [R220+0x4000] ;  /* 0x00400000dc08783b */ /* 0x000fea0000000200 */
[C---:B------:R-:W-:Y:S06]  /*2bb0*/  HMMA.16816.F32 R120, R4.reuse, R42, R100 ;  /* 0x0000002a0478723c */ /* 0x040fec0000001864 */
[C---:B------:R-:W-:Y:S06]  /*2bc0*/  HMMA.16816.F32 R76, R4.reuse, R38, R80 ;  /* 0x00000026044c723c */ /* 0x040fec0000001850 */
[C---:B------:R-:W-:Y:S06]  /*2bd0*/  HMMA.16816.F32 R88, R4.reuse, R40, R88 ;  /* 0x000000280458723c */ /* 0x040fec0000001858 */
[C---:B-1----:R-:W-:Y:S06]  /*2be0*/  HMMA.16816.F32 R112, R4.reuse, R32, R112 ;  /* 0x000000200470723c */ /* 0x042fec0000001870 */
[C---:B------:R-:W-:Y:S06]  /*2bf0*/  HMMA.16816.F32 R108, R4.reuse, R34, R92 ;  /* 0x00000022046c723c */ /* 0x040fec000000185c */
[C---:B------:R-:W-:Y:S06]  /*2c00*/  HMMA.16816.F32 R100, R4.reuse, R28, R140 ;  /* 0x0000001c0464723c */ /* 0x040fec000000188c */
[----:B------:R-:W-:Y:S01]  /*2c10*/  HMMA.16816.F32 R84, R4, R30, R84 ;  /* 0x0000001e0454723c */ /* 0x000fe20000001854 */
[----:B------:R-:W1:Y:S05]  /*2c20*/  LDSM.16.M88.4 R4, [R220+0x5000] ;  /* 0x00500000dc04783b */ /* 0x000e6a0000000200 */
[C---:B------:R-:W-:Y:S06]  /*2c30*/  HMMA.16816.F32 R80, R20.reuse, R38, R136 ;  /* 0x000000261450723c */ /* 0x040fec0000001888 */
[C---:B------:R-:W-:Y:S06]  /*2c40*/  HMMA.16816.F32 R104, R20.reuse, R28, R104 ;  /* 0x0000001c1468723c */ /* 0x040fec0000001868 */
[C---:B------:R-:W-:Y:S06]  /*2c50*/  HMMA.16816.F32 R92, R20.reuse, R40, R132 ;  /* 0x00000028145c723c */ /* 0x040fec0000001884 */
[C---:B------:R-:W-:Y:S06]  /*2c60*/  HMMA.16816.F32 R96, R20.reuse, R42, R128 ;  /* 0x0000002a1460723c */ /* 0x040fec0000001880 */
[C---:B------:R-:W-:Y:S06]  /*2c70*/  HMMA.16816.F32 R116, R20.reuse, R32, R116 ;  /* 0x000000201474723c */ /* 0x040fec0000001874 */
[C---:B------:R-:W-:Y:S06]  /*2c80*/  HMMA.16816.F32 R124, R20.reuse, R34, R124 ;  /* 0x00000022147c723c */ /* 0x040fec000000187c */
[----:B------:R-:W-:Y:S01]  /*2c90*/  HMMA.16816.F32 R28, R20, R30, R24 ;  /* 0x0000001e141c723c */ /* 0x000fe20000001818 */
[----:B------:R-:W2:Y:S05]  /*2ca0*/  LDSM.16.M88.4 R20, [R218+0x8400] ;  /* 0x00840000da14783b */ /* 0x000eaa0000000200 */
[-C--:B---3--:R-:W-:Y:S06]  /*2cb0*/  HMMA.16816.F32 R24, R12, R60.reuse, R68 ;  /* 0x0000003c0c18723c */ /* 0x088fec0000001844 */
[----:B------:R-:W-:Y:S06]  /*2cc0*/  HMMA.16816.F32 R32, R16, R60, R72 ;  /* 0x0000003c1020723c */ /* 0x000fec0000001848 */
[-C--:B------:R-:W-:Y:S06]  /*2cd0*/  HMMA.16816.F32 R36, R12, R62.reuse, R76 ;  /* 0x0000003e0c24723c */ /* 0x080fec000000184c */
[----:B------:R-:W-:Y:S06]  /*2ce0*/  HMMA.16816.F32 R60, R16, R62, R80 ;  /* 0x0000003e103c723c */ /* 0x000fec0000001850 */
[C---:B----4-:R-:W-:Y:S06]  /*2cf0*/  HMMA.16816.F32 R88, R12.reuse, R56, R88 ;  /* 0x000000380c58723c */ /* 0x050fec0000001858 */
[C---:B------:R-:W-:Y:S06]  /*2d00*/  HMMA.16816.F32 R120, R12.reuse, R58, R120 ;  /* 0x0000003a0c78723c */ /* 0x040fec0000001878 */
[C---:B-----5:R-:W-:Y:S06]  /*2d10*/  HMMA.16816.F32 R112, R12.reuse, R52, R112 ;  /* 0x000000340c70723c */ /* 0x060fec0000001870 */
[C---:B------:R-:W-:Y:S06]  /*2d20*/  HMMA.16816.F32 R108, R12.reuse, R54, R108 ;  /* 0x000000360c6c723c */ /* 0x040fec000000186c */
[C---:B------:R-:W-:Y:S06]  /*2d30*/  HMMA.16816.F32 R100, R12.reuse, R48, R100 ;  /* 0x000000300c64723c */ /* 0x040fec0000001864 */
[----:B------:R-:W-:Y:S01]  /*2d40*/  HMMA.16816.F32 R84, R12, R50, R84 ;  /* 0x000000320c54723c */ /* 0x000fe20000001854 */
[----:B------:R-:W3:Y:S05]  /*2d50*/  LDSM.16.M88.4 R12, [R218+0x8800] ;  /* 0x00880000da0c783b */ /* 0x000eea0000000200 */
[C---:B------:R-:W-:Y:S06]  /*2d60*/  HMMA.16816.F32 R40, R16.reuse, R56, R92 ;  /* 0x000000381028723c */ /* 0x040fec000000185c */
[C---:B------:R-:W-:Y:S06]  /*2d70*/  HMMA.16816.F32 R68, R16.reuse, R58, R96 ;  /* 0x0000003a1044723c */ /* 0x040fec0000001860 */
[C---:B------:R-:W-:Y:S06]  /*2d80*/  HMMA.16816.F32 R72, R16.reuse, R52, R116 ;  /* 0x000000341048723c */ /* 0x040fec0000001874 */
[C---:B------:R-:W-:Y:S06]  /*2d90*/  HMMA.16816.F32 R124, R16.reuse, R54, R124 ;  /* 0x00000036107c723c */ /* 0x040fec000000187c */
[C---:B------:R-:W-:Y:S06]  /*2da0*/  HMMA.16816.F32 R104, R16.reuse, R48, R104 ;  /* 0x000000301068723c */ /* 0x040fec0000001868 */
[----:B------:R-:W-:Y:S06]  /*2db0*/  HMMA.16816.F32 R76, R16, R50, R28 ;  /* 0x00000032104c723c */ /* 0x000fec000000181c */
[----:B-1----:R-:W-:Y:S01]  /*2dc0*/  HMMA.16816.F32 R24, R4, R64, R24 ;  /* 0x000000400418723c */ /* 0x002fe20000001818 */
[----:B------:R-:W-:-:S02]  /*2dd0*/  VIADD R18, R0, 0x1 ;  /* 0x0000000100127836 */ /* 0x000fc40000000000 */
[C---:B------:R-:W-:Y:S02]  /*2de0*/  VIADD R17, R0.reuse, 0x8 ;  /* 0x0000000800117836 */ /* 0x040fe40000000000 */
[----:B------:R-:W-:Y:S01]  /*2df0*/  VIADD R16, R0, 0x9 ;  /* 0x0000000900107836 */ /* 0x000fe20000000000 */
[----:B------:R-:W-:Y:S01]  /*2e00*/  HMMA.16816.F32 R28, R8, R64, R32 ;  /* 0x00000040081c723c */ /* 0x000fe20000001820 */
[-C--:B------:R-:W-:Y:S02]  /*2e10*/  ISETP.GE.AND P5, PT, R18, R44.reuse, PT ;  /* 0x0000002c1200720c */ /* 0x080fe40003fa6270 */
[-C--:B------:R-:W-:Y:S02]  /*2e20*/  ISETP.GE.AND P0, PT, R17, R44.reuse, PT ;  /* 0x0000002c1100720c */ /* 0x080fe40003f06270 */
[----:B------:R-:W-:Y:S01]  /*2e30*/  ISETP.GE.AND P6, PT, R16, R44, PT ;  /* 0x0000002c1000720c */ /* 0x000fe20003fc6270 */
[----:B------:R-:W-:Y:S01]  /*2e40*/  HMMA.16816.F32 R36, R4, R66, R36 ;  /* 0x000000420424723c */ /* 0x000fe20000001824 */
[----:B------:R-:W1:Y:S01]  /*2e50*/  LDSM.16.M88.4 R16, [R218+0x8c00] ;  /* 0x008c0000da10783b */ /* 0x000e620000000200 */
[----:B------:R-:W-:-:S04]  /*2e60*/  DEPBAR.LE SB0, 0x0 ;  /* 0x000080000000791a */ /* 0x000fc80000000000 */
[C---:B------:R-:W-:Y:S06]  /*2e70*/  HMMA.16816.F32 R32, R8.reuse, R66, R60 ;  /* 0x000000420820723c */ /* 0x040fec000000183c */
[-C--:B--2---:R-:W-:Y:S01]  /*2e80*/  HMMA.16816.F32 R56, R8, R20.reuse, R40 ;  /* 0x000000140838723c */ /* 0x084fe20000001828 */
[----:B------:R-:W-:Y:S02]  /*2e90*/  FSEL R65, R26, -INF , !P1 ;  /* 0xff8000001a417808 */ /* 0x000fe40004800000 */
[----:B------:R-:W-:Y:S02]  /*2ea0*/  FSEL R47, R24, -INF , !P1 ;  /* 0xff800000182f7808 */ /* 0x000fe40004800000 */
[----:B------:R-:W-:Y:S01]  /*2eb0*/  FSEL R64, R27, -INF , !P5 ;  /* 0xff8000001b407808 */ /* 0x000fe20006800000 */
[----:B------:R-:W-:Y:S01]  /*2ec0*/  HMMA.16816.F32 R40, R4, R20, R88 ;  /* 0x000000140428723c */ /* 0x000fe20000001858 */
[----:B------:R-:W-:-:S02]  /*2ed0*/  FSEL R80, R30, -INF , !P1 ;  /* 0xff8000001e507808 */ /* 0x000fc40004800000 */
[----:B------:R-:W-:Y:S02]  /*2ee0*/  FSEL R46, R28, -INF , !P1 ;  /* 0xff8000001c2e7808 */ /* 0x000fe40004800000 */
[----:B------:R-:W-:Y:S01]  /*2ef0*/  ISETP.GE.AND P1, PT, R3, R44, PT ;  /* 0x0000002c0300720c */ /* 0x000fe20003f26270 */
[----:B------:R-:W-:Y:S01]  /*2f00*/  VIADD R3, R0, 0x20 ;  /* 0x0000002000037836 */ /* 0x000fe20000000000 */
[C---:B------:R-:W-:Y:S01]  /*2f10*/  HMMA.16816.F32 R48, R8.reuse, R22, R68 ;  /* 0x000000160830723c */ /* 0x040fe20000001844 */
[----:B------:R-:W-:Y:S02]  /*2f20*/  FSEL R45, R25, -INF , !P5 ;  /* 0xff800000192d7808 */ /* 0x000fe40006800000 */
[----:B------:R-:W-:Y:S02]  /*2f30*/  FSEL R66, R29, -INF , !P5 ;  /* 0xff8000001d427808 */ /* 0x000fe40006800000 */
[----:B------:R-:W-:Y:S01]  /*2f40*/  FSEL R38, R38, -INF , !P0 ;  /* 0xff80000026267808 */ /* 0x000fe20004000000 */
[----:B---3--:R-:W-:Y:S01]  /*2f50*/  HMMA.16816.F32 R52, R8, R12, R72 ;  /* 0x0000000c0834723c */ /* 0x008fe20000001848 */
[----:B------:R-:W-:-:S02]  /*2f60*/  FSEL R69, R31, -INF , !P5 ;  /* 0xff8000001f457808 */ /* 0x000fc40006800000 */
[-C--:B------:R-:W-:Y:S01]  /*2f70*/  ISETP.GE.AND P5, PT, R3, R44.reuse, PT ;  /* 0x0000002c0300720c */ /* 0x080fe20003fa6270 */
[----:B------:R-:W-:Y:S01]  /*2f80*/  VIADD R3, R0, 0x21 ;  /* 0x0000002100037836 */ /* 0x000fe20000000000 */
[----:B------:R-:W-:Y:S01]  /*2f90*/  FSEL R36, R36, -INF , !P0 ;  /* 0xff80000024247808 */ /* 0x000fe20004000000 */
[C---:B------:R-:W-:Y:S01]  /*2fa0*/  HMMA.16816.F32 R28, R4.reuse, R12, R112 ;  /* 0x0000000c041c723c */ /* 0x040fe20000001870 */
[----:B------:R-:W-:Y:S02]  /*2fb0*/  FSEL R71, R34, -INF , !P0 ;  /* 0xff80000022477808 */ /* 0x000fe40004000000 */
[----:B------:R-:W-:Y:S02]  /*2fc0*/  FSEL R67, R32, -INF , !P0 ;  /* 0xff80000020437808 */ /* 0x000fe40004000000 */
        /* <DEDUP_REMOVED lines=15> */
[----:B------:R-:W-:Y:S01]  /*30c0*/  HMMA.16816.F32 R20, R4, R18, R84 ;  /* 0x000000120414723c */ /* 0x000fe20000001854 */
[----:B------:R-:W-:Y:S01]  /*30d0*/  ISETP.GE.AND P4, PT, R3, R44, PT ;  /* 0x0000002c0300720c */ /* 0x000fe20003f86270 */
[----:B------:R-:W-:Y:S01]  /*30e0*/  VIADD R3, R0, 0x30 ;  /* 0x0000003000037836 */ /* 0x000fe20000000000 */
[----:B------:R-:W-:Y:S02]  /*30f0*/  FSEL R128, R43, -INF , !P3 ;  /* 0xff8000002b807808 */ /* 0x000fe40005800000 */
[----:B------:R-:W-:Y:S01]  /*3100*/  FSEL R121, R41, -INF , !P3 ;  /* 0xff80000029797808 */ /* 0x000fe20005800000 */
[----:B------:R-:W-:Y:S01]  /*3110*/  HMMA.16816.F32 R12, R8, R14, R124 ;  /* 0x0000000e080c723c */ /* 0x000fe2000000187c */
[----:B------:R-:W-:-:S02]  /*3120*/  FSEL R148, R59, -INF , !P3 ;  /* 0xff8000003b947808 */ /* 0x000fc40005800000 */
[----:B------:R-:W-:Y:S02]  /*3130*/  FSEL R57, R57, -INF , !P3 ;  /* 0xff80000039397808 */ /* 0x000fe40005800000 */
[----:B------:R-:W-:Y:S01]  /*3140*/  ISETP.GE.AND P3, PT, R3, R44, PT ;  /* 0x0000002c0300720c */ /* 0x000fe20003f66270 */
[C---:B------:R-:W-:Y:S01]  /*3150*/  HMMA.16816.F32 R4, R8.reuse, R16, R104 ;  /* 0x000000100804723c */ /* 0x040fe20000001868 */
[----:B------:R-:W-:Y:S01]  /*3160*/  VIADD R3, R0, 0x31 ;  /* 0x0000003100037836 */ /* 0x000fe20000000000 */
[----:B------:R-:W-:Y:S02]  /*3170*/  FSEL R178, R54, -INF , !P5 ;  /* 0xff80000036b27808 */ /* 0x000fe40006800000 */
[----:B------:R-:W-:Y:S02]  /*3180*/  FSEL R168, R30, -INF , !P5 ;  /* 0xff8000001ea87808 */ /* 0x000fe40006800000 */
[----:B------:R-:W-:Y:S01]  /*3190*/  HMMA.16816.F32 R8, R8, R18, R76 ;  /* 0x000000120808723c */ /* 0x000fe2000000184c */
[----:B------:R-:W-:-:S02]  /*31a0*/  FSEL R163, R28, -INF , !P5 ;  /* 0xff8000001ca37808 */ /* 0x000fc40006800000 */
[----:B------:R-:W-:Y:S02]  /*31b0*/  FSEL R161, R52, -INF , !P5 ;  /* 0xff80000034a17808 */ /* 0x000fe40006800000 */
[----:B------:R-:W-:Y:S02]  /*31c0*/  ISETP.GE.AND P5, PT, R44, 0x41, PT ;  /* 0x000000412c00780c */ /* 0x000fe40003fa6270 */
[----:B------:R-:W-:Y:S02]  /*31d0*/  FSEL R133, R62, -INF , !P2 ;  /* 0xff8000003e857808 */ /* 0x000fe40005000000 */
[----:B------:R-:W-:Y:S02]  /*31e0*/  FSEL R60, R60, -INF , !P2 ;  /* 0xff8000003c3c7808 */ /* 0x000fe40005000000 */
[----:B------:R-:W-:Y:S02]  /*31f0*/  FSEL R152, R50, -INF , !P2 ;  /* 0xff80000032987808 */ /* 0x000fe40005000000 */
[----:B------:R-:W-:-:S02]  /*3200*/  FSEL R59, R48, -INF , !P2 ;  /* 0xff800000303b7808 */ /* 0x000fc40005000000 */
[-C--:B------:R-:W-:Y:S01]  /*3210*/  ISETP.GE.AND P2, PT, R3, R44.reuse, PT ;  /* 0x0000002c0300720c */ /* 0x080fe20003f46270 */
[C---:B------:R-:W-:Y:S01]  /*3220*/  VIADD R3, R0.reuse, 0x38 ;  /* 0x0000003800037836 */ /* 0x040fe20000000000 */
[----:B------:R-:W-:Y:S01]  /*3230*/  FSEL R137, R63, -INF , !P1 ;  /* 0xff8000003f897808 */ /* 0x000fe20004800000 */
[----:B------:R-:W-:Y:S01]  /*3240*/  VIADD R0, R0, 0x39 ;  /* 0x0000003900007836 */ /* 0x000fe20000000000 */
[----:B------:R-:W-:Y:S02]  /*3250*/  FSEL R61, R61, -INF , !P1 ;  /* 0xff8000003d3d7808 */ /* 0x000fe40004800000 */
[----:B------:R-:W-:Y:S02]  /*3260*/  FSEL R138, R51, -INF , !P1 ;  /* 0xff800000338a7808 */ /* 0x000fe40004800000 */
[----:B------:R-:W-:Y:S02]  /*3270*/  FSEL R58, R49, -INF , !P1 ;  /* 0xff800000313a7808 */ /* 0x000fe40004800000 */
[----:B------:R-:W-:Y:S01]  /*3280*/  ISETP.GE.AND P1, PT, R3, R44, PT ;  /* 0x0000002c0300720c */ /* 0x000fe20003f26270 */
[----:B------:R-:W-:Y:S01]  /*3290*/  IMAD R3, R149, 0x20, R146 ;  /* 0x0000002095037824 */ /* 0x000fe200078e0292 */
[----:B------:R-:W-:-:S02]  /*32a0*/  FSEL R179, R55, -INF , !P0 ;  /* 0xff80000037b37808 */ /* 0x000fc40004000000 */
[----:B------:R-:W-:Y:S02]  /*32b0*/  FSEL R173, R53, -INF , !P0 ;  /* 0xff80000035ad7808 */ /* 0x000fe40004000000 */
[----:B------:R-:W-:Y:S02]  /*32c0*/  FSEL R166, R31, -INF , !P0 ;  /* 0xff8000001fa67808 */ /* 0x000fe40004000000 */
[----:B------:R-:W-:Y:S02]  /*32d0*/  FSEL R162, R29, -INF , !P0 ;  /* 0xff8000001da27808 */ /* 0x000fe40004000000 */
[----:B------:R-:W-:Y:S01]  /*32e0*/  ISETP.GE.AND P0, PT, R0, R44, PT ;  /* 0x0000002c0000720c */ /* 0x000fe20003f06270 */
[----:B------:R-:W-:Y:S01]  /*32f0*/  IMAD.IADD R0, R147, 0x1, R3 ;  /* 0x0000000193007824 */ /* 0x000fe200078e0203 */
[----:B------:R-:W-:Y:S02]  /*3300*/  FSEL R165, R34, -INF , !P6 ;  /* 0xff80000022a57808 */ /* 0x000fe40007000000 */
[----:B------:R-:W-:-:S02]  /*3310*/  FSEL R160, R32, -INF , !P6 ;  /* 0xff80000020a07808 */ /* 0x000fc40007000000 */
[----:B------:R-:W-:Y:S02]  /*3320*/  FSEL R167, R35, -INF , !P4 ;  /* 0xff80000023a77808 */ /* 0x000fe40006000000 */
[----:B------:R-:W-:Y:S02]  /*3330*/  FSEL R164, R33, -INF , !P4 ;  /* 0xff80000021a47808 */ /* 0x000fe40006000000 */
[----:B------:R-:W-:Y:S02]  /*3340*/  FSEL R185, R14, -INF , !P6 ;  /* 0xff8000000eb97808 */ /* 0x000fe40007000000 */
[----:B------:R-:W-:Y:S02]  /*3350*/  FSEL R172, R12, -INF , !P6 ;  /* 0xff8000000cac7808 */ /* 0x000fe40007000000 */
        /* <DEDUP_REMOVED lines=17> */
[----:B------:R-:W-:Y:S01]  /*3470*/  FSEL R184, R9, -INF , !P0 ;  /* 0xff80000009b87808 */ /* 0x000fe20004000000 */
[----:B------:R-:W-:Y:S06]  /*3480*/  BAR.SYNC.DEFER_BLOCKING 0x0 ;  /* 0x0000000000007b1d */ /* 0x000fec0000010000 */
[----:B------:R-:W-:Y:S05]  /*3490*/  @!P5 BRA `(.L_x_64) ;  /* 0x000000040008d947 */ /* 0x000fea0003800000 */
[----:B------:R-:W-:Y:S01]  /*34a0*/  ULDC UR5, c[0x0][0x2d0] ;  /* 0x0000b40000057ab9 */ /* 0x000fe20000000800 */
[----:B------:R-:W-:Y:S01]  /*34b0*/  LEA.HI.SX32 R4, R222, 0xfffffffe, 0x1a ;  /* 0xfffffffede047811 */ /* 0x000fe200078fd2ff */
[----:B------:R-:W-:Y:S01]  /*34c0*/  BSSY B0, `(.L_x_65) ;  /* 0x000003e000007945 */ /* 0x000fe20003800000 */
[----:B------:R-:W-:Y:S02]  /*34d0*/  ISETP.GE.AND P3, PT, R241, UR5, PT ;  /* 0x00000005f1007c0c */ /* 0x000fe4000bf66270 */
[----:B------:R-:W-:Y:S01]  /*34e0*/  ISETP.GE.AND P4, PT, R248, UR5, PT ;  /* 0x00000005f8007c0c */ /* 0x000fe2000bf86270 */
[----:B------:R-:W-:Y:S01]  /*34f0*/  IMAD R3, R150, R4, RZ ;  /* 0x0000000496037224 */ /* 0x000fe200078e02ff */
[----:B------:R-:W-:Y:S02]  /*3500*/  ISETP.GE.AND P1, PT, R242, UR5, PT ;  /* 0x00000005f2007c0c */ /* 0x000fe4000bf26270 */
[----:B------:R-:W-:Y:S01]  /*3510*/  SHF.R.S32.HI R6, RZ, 0x1f, R4 ;  /* 0x0000001fff067819 */ /* 0x000fe20000011404 */
[----:B------:R-:W-:-:S04]  /*3520*/  IMAD.WIDE.U32 R4, R4, R145, R250 ;  /* 0x0000009104047225 */ /* 0x000fc800078e00fa */
[----:B------:R-:W-:Y:S02]  /*3530*/  IMAD R3, R6, R145, R3 ;  /* 0x0000009106037224 */ /* 0x000fe400078e0203 */
[----:B------:R-:W1:Y:S02]  /*3540*/  @!P3 LDC.64 R12, c[0x0][0x218] ;  /* 0x00008600ff0cbb82 */ /* 0x000e640000000a00 */
[----:B------:R-:W-:Y:S01]  /*3550*/  IMAD.IADD R5, R5, 0x1, R3 ;  /* 0x0000000105057824 */ /* 0x000fe200078e0203 */
[----:B------:R2:W-:Y:S04]  /*3560*/  @P4 STS [R221+0x6000], RZ ;  /* 0x006000ffdd004388 */ /* 0x0005e80000000800 */
[----:B------:R2:W-:Y:S01]  /*3570*/  @P4 STS [R221+0x6004], RZ ;  /* 0x006004ffdd004388 */ /* 0x0005e20000000800 */
[----:B------:R-:W3:Y:S03]  /*3580*/  @!P4 LDC.64 R14, c[0x0][0x218] ;  /* 0x00008600ff0ecb82 */ /* 0x000ee60000000a00 */
[----:B------:R2:W-:Y:S05]  /*3590*/  @P4 STS.64 [R221+0x6008], RZ ;  /* 0x006008ffdd004388 */ /* 0x0005ea0000000a00 */
[----:B------:R-:W4:Y:S08]  /*35a0*/  @!P1 LDC.64 R10, c[0x0][0x218] ;  /* 0x00008600ff0a9b82 */ /* 0x000f300000000a00 */
[----:B------:R-:W5:Y:S01]  /*35b0*/  @!P4 LDC.64 R8, c[0x0][0x218] ;  /* 0x00008600ff08cb82 */ /* 0x000f620000000a00 */
[----:B-1----:R-:W-:-:S04]  /*35c0*/  @!P3 LEA R12, P2, R4, R12, 0x1 ;  /* 0x0000000c040cb211 */ /* 0x002fc800078408ff */
[C---:B------:R-:W-:Y:S02]  /*35d0*/  @!P3 LEA.HI.X R13, R4.reuse, R13, R5, 0x1, P2 ;  /* 0x0000000d040db211 */ /* 0x040fe400010f0c05 */
[----:B------:R-:W-:Y:S01]  /*35e0*/  IADD3 R3, P2, R243, R4, RZ ;  /* 0x00000004f3037210 */ /* 0x000fe20007f5e0ff */
[----:B------:R-:W1:Y:S01]  /*35f0*/  @!P3 LDC.64 R16, c[0x0][0x218] ;  /* 0x00008600ff10bb82 */ /* 0x000e620000000a00 */
[----:B---3--:R-:W-:-:S04]  /*3600*/  @!P4 LEA R14, P6, R4, R14, 0x1 ;  /* 0x0000000e040ec211 */ /* 0x008fc800078c08ff */
[C---:B------:R-:W-:Y:S02]  /*3610*/  @!P4 LEA.HI.X R15, R4.reuse, R15, R5, 0x1, P6 ;  /* 0x0000000f040fc211 */ /* 0x040fe400030f0c05 */
[----:B----4-:R-:W-:-:S03]  /*3620*/  @!P1 LEA R10, P0, R4, R10, 0x1 ;  /* 0x0000000a040a9211 */ /* 0x010fc600078008ff */
[----:B------:R-:W-:Y:S01]  /*3630*/  @!PT LDS RZ, [RZ] ;  /* 0x00000000fffff984 */ /* 0x000fe20000000800 */
[----:B------:R-:W-:Y:S01]  /*3640*/  @!PT LDS RZ, [RZ] ;  /* 0x00000000fffff984 */ /* 0x000fe20000000800 */
[----:B------:R-:W-:Y:S01]  /*3650*/  @!PT LDS RZ, [RZ] ;  /* 0x00000000fffff984 */ /* 0x000fe20000000800 */
[----:B------:R2:W-:Y:S01]  /*3660*/  @!P4 LDGSTS.E.BYPASS.LTC128B.128 [R221+0x6000], desc[UR8][R14.64] ;  /* 0x060000000eddcfae */ /* 0x0005e2000b901d48 */
[--C-:B------:R-:W-:Y:S01]  /*3670*/  @!P1 LEA.HI.X R11, R4, R11, R5.reuse, 0x1, P0 ;  /* 0x0000000b040b9211 */ /* 0x100fe200000f0c05 */
[----:B------:R-:W-:Y:S02]  /*3680*/  IMAD.X R4, R252, 0x1, R5, P2 ;  /* 0x00000001fc047824 */ /* 0x000fe400010e0605 */
[----:B------:R2:W-:Y:S01]  /*3690*/  @P3 STS.128 [R221+0x7000], RZ ;  /* 0x007000ffdd003388 */ /* 0x0005e20000000c00 */
[----:B-----5:R-:W-:-:S03]  /*36a0*/  @!P4 LEA R8, P0, R3, R8, 0x1 ;  /* 0x000000080308c211 */ /* 0x020fc600078008ff */
[----:B------:R-:W-:Y:S01]  /*36b0*/  @!PT LDS RZ, [RZ] ;  /* 0x00000000fffff984 */ /* 0x000fe20000000800 */
[----:B------:R-:W-:Y:S01]  /*36c0*/  @!PT LDS RZ, [RZ] ;  /* 0x00000000fffff984 */ /* 0x000fe20000000800 */
[----:B------:R-:W-:Y:S01]  /*36d0*/  @!PT LDS RZ, [RZ] ;  /* 0x00000000fffff984 */ /* 0x000fe20000000800 */
[----:B------:R2:W-:Y:S01]  /*36e0*/  @!P3 LDGSTS.E.BYPASS.LTC128B.128 [R221+0x7000], desc[UR8][R12.64+0x40] ;  /* 0x070000400cddbfae */ /* 0x0005e2000b901d48 */
[----:B------:R-:W-:-:S03]  /*36f0*/  @!P4 LEA.HI.X R9, R3, R9, R4, 0x1, P0 ;  /* 0x000000090309c211 */ /* 0x000fc600000f0c04 */
[----:B------:R2:W-:Y:S01]  /*3700*/  @P1 STS.128 [R221+0x8000], RZ ;  /* 0x008000ffdd001388 */ /* 0x0005e20000000c00 */
        /* <DEDUP_REMOVED lines=25> */
.L_x_66:
[----:B------:R-:W-:Y:S05]  /*38a0*/  BSYNC B0 ;  /* 0x0000000000007941 */ /* 0x000fea0003800000 */
.L_x_65:
[----:B------:R-:W0:Y:S02]  /*38b0*/  LDGDEPBAR ;  /* 0x00000000000079af */ /* 0x000e240000000000 */
.L_x_64:
[----:B------:R-:W-:Y:S01]  /*38c0*/  FMNMX.FTZ R3, R46, R66, !PT ;  /* 0x000000422e037209 */ /* 0x000fe20007810000 */
[----:B------:R-:W-:Y:S01]  /*38d0*/  ULDC UR5, c[0x0][0x2ec] ;  /* 0x0000bb0000057ab9 */ /* 0x000fe20000000800 */
[----:B------:R-:W-:Y:S02]  /*38e0*/  LEA R139, R0, UR4, 0x1 ;  /* 0x00000004008b7c11 */ /* 0x000fe4000f8e08ff */
[----:B------:R-:W-:Y:S02]  /*38f0*/  FMNMX.FTZ R4, R67, R3, !PT ;  /* 0x0000000343047209 */ /* 0x000fe40007810000 */
[----:B------:R-:W-:Y:S01]  /*3900*/  FMNMX.FTZ R3, R47, R45, !PT ;  /* 0x0000002d2f037209 */ /* 0x000fe20007810000 */
[----:B------:R-:W-:Y:S01]  /*3910*/  LDSM.16.MT88.4 R24, [R139+0xa000] ;  /* 0x00a000008b18783b */ /* 0x000fe20000004200 */
[----:B------:R-:W-:Y:S02]  /*3920*/  FMNMX.FTZ R4, R68, R4, !PT ;  /* 0x0000000444047209 */ /* 0x000fe40007810000 */
[----:B------:R-:W-:Y:S01]  /*3930*/  FMNMX.FTZ R3, R36, R3, !PT ;  /* 0x0000000324037209 */ /* 0x000fe20007810000 */
[----:B------:R-:W-:Y:S01]  /*3940*/  LDSM.16.MT88.4 R16, [R139+0x9000] ;  /* 0x009000008b10783b */ /* 0x000fe20000004200 */
[----:B------:R-:W-:-:S02]  /*3950*/  FMNMX.FTZ R5, R56, R4, !PT ;  /* 0x0000000438057209 */ /* 0x000fc40007810000 */
[----:B------:R-:W-:Y:S01]  /*3960*/  FMNMX.FTZ R3, R37, R3, !PT ;  /* 0x0000000325037209 */ /* 0x000fe20007810000 */
[----:B------:R-:W-:Y:S01]  /*3970*/  LDSM.16.MT88.4 R40, [R139+0xb000] ;  /* 0x00b000008b28783b */ /* 0x000fe20000004200 */
[----:B------:R-:W-:Y:S02]  /*3980*/  FMNMX.FTZ R5, R57, R5, !PT ;  /* 0x0000000539057209 */ /* 0x000fe40007810000 */
[----:B------:R-:W-:Y:S01]  /*3990*/  FMNMX.FTZ R3, R120, R3, !PT ;  /* 0x0000000378037209 */ /* 0x000fe20007810000 */
[----:B------:R-:W-:Y:S01]  /*39a0*/  LDSM.16.MT88.4 R32, [R139+0xb400] ;  /* 0x00b400008b20783b */ /* 0x000fe20000004200 */
        /* <DEDUP_REMOVED lines=22> */
[----:B------:R-:W-:Y:S01]  /*3b10*/  FMNMX.FTZ R134, R162, R134, !PT ;  /* 0x00000086a2867209 */ /* 0x000fe20007810000 */
[----:B------:R-:W3:Y:S01]  /*3b20*/  SHFL.BFLY PT, R136, R4, 0x2, 0x1f ;  /* 0x0c401f0004887f89 */ /* 0x000ee200000e0000 */
        /* <DEDUP_REMOVED lines=12> */
[----:B---3--:R-:W-:Y:S02]  /*3bf0*/  FMNMX.FTZ R136, R4, R136, !PT ;  /* 0x0000008804887209 */ /* 0x008fe40007810000 */
[----:B------:R-:W-:Y:S01]  /*3c00*/  FMNMX.FTZ R4, R195, R3, !PT ;  /* 0x00000003c3047209 */ /* 0x000fe20007810000 */
[----:B------:R-:W3:Y:S01]  /*3c10*/  SHFL.BFLY PT, R5, R134, 0x2, 0x1f ;  /* 0x0c401f0086057f89 */ /* 0x000ee200000e0000 */
[----:B------:R-:W-:Y:S02]  /*3c20*/  FMNMX.FTZ R3, R80, R69, !PT ;  /* 0x0000004550037209 */ /* 0x000fe40007810000 */
[----:B------:R-:W-:Y:S01]  /*3c30*/  LEA R217, R2, R139, 0x1 ;  /* 0x0000008b02d97211 */ /* 0x000fe200078e08ff */
[----:B------:R-:W4:Y:S01]  /*3c40*/  SHFL.BFLY PT, R132, R4, 0x2, 0x1f ;  /* 0x0c401f0004847f89 */ /* 0x000f2200000e0000 */
[----:B------:R-:W-:-:S03]  /*3c50*/  FMNMX.FTZ R3, R71, R3, !PT ;  /* 0x0000000347037209 */ /* 0x000fc60007810000 */
[----:B-12---:R-:W1:Y:S01]  /*3c60*/  SHFL.BFLY PT, R6, R136, 0x1, 0x1f ;  /* 0x0c201f0088067f89 */ /* 0x006e6200000e0000 */
[----:B------:R-:W-:-:S03]  /*3c70*/  FMNMX.FTZ R3, R70, R3, !PT ;  /* 0x0000000346037209 */ /* 0x000fc60007810000 */
[----:B------:R-:W-:Y:S01]  /*3c80*/  LDSM.16.MT88.4 R20, [R217+0x9000] ;  /* 0x00900000d914783b */ /* 0x000fe20000004200 */
[----:B------:R-:W-:-:S03]  /*3c90*/  FMNMX.FTZ R3, R144, R3, !PT ;  /* 0x0000000390037209 */ /* 0x000fc60007810000 */
[----:B------:R-:W-:Y:S01]  /*3ca0*/  LDSM.16.MT88.4 R48, [R217+0xb000] ;  /* 0x00b00000d930783b */ /* 0x000fe20000004200 */
[----:B------:R-:W-:-:S04]  /*3cb0*/  FMNMX.FTZ R3, R148, R3, !PT ;  /* 0x0000000394037209 */ /* 0x000fc80007810000 */
[----:B------:R-:W-:Y:S02]  /*3cc0*/  FMNMX.FTZ R3, R152, R3, !PT ;  /* 0x0000000398037209 */ /* 0x000fe40007810000 */
[----:B---3--:R-:W-:Y:S02]  /*3cd0*/  FMNMX.FTZ R134, R134, R5, !PT ;  /* 0x0000000586867209 */ /* 0x008fe40007810000 */
[----:B------:R-:W-:Y:S02]  /*3ce0*/  FMNMX.FTZ R3, R138, R3, !PT ;  /* 0x000000038a037209 */ /* 0x000fe40007810000 */
[----:B----4-:R-:W-:Y:S01]  /*3cf0*/  FMNMX.FTZ R132, R4, R132, !PT ;  /* 0x0000008404847209 */ /* 0x010fe20007810000 */
[----:B------:R-:W2:Y:S01]  /*3d00*/  SHFL.BFLY PT, R7, R134, 0x1, 0x1f ;  /* 0x0c201f0086077f89 */ /* 0x000ea200000e0000 */
[----:B------:R-:W-:Y:S02]  /*3d10*/  FMNMX.FTZ R4, R178, R3, !PT ;  /* 0x00000003b2047209 */ /* 0x000fe40007810000 */
[----:B-1----:R-:W-:-:S02]  /*3d20*/  FMNMX.FTZ R136, R136, R6, !PT ;  /* 0x0000000688887209 */ /* 0x002fc40007810000 */
[----:B------:R-:W-:Y:S01]  /*3d30*/  FMNMX.FTZ R4, R179, R4, !PT ;  /* 0x00000004b3047209 */ /* 0x000fe20007810000 */
[----:B------:R-:W1:Y:S01]  /*3d40*/  SHFL.BFLY PT, R6, R132, 0x1, 0x1f ;  /* 0x0c201f0084067f89 */ /* 0x000e6200000e0000 */
[C---:B------:R-:W-:Y:S01]  /*3d50*/  FSETP.NEU.FTZ.AND P0, PT, R136.reuse, -INF , PT ;  /* 0xff8000008800780b */ /* 0x040fe20003f1d000 */
[----:B------:R-:W-:Y:S01]  /*3d60*/  FMUL.FTZ R5, R136, UR5 ;  /* 0x0000000588057c20 */ /* 0x000fe20008410000 */
[----:B------:R-:W-:-:S04]  /*3d70*/  FMNMX.FTZ R4, R185, R4, !PT ;  /* 0x00000004b9047209 */ /* 0x000fc80007810000 */
[----:B------:R-:W-:Y:S02]  /*3d80*/  FMNMX.FTZ R4, R186, R4, !PT ;  /* 0x00000004ba047209 */ /* 0x000fe40007810000 */
[----:B------:R-:W-:Y:S02]  /*3d90*/  FSEL R3, R5, RZ, P0 ;  /* 0x000000ff05037208 */ /* 0x000fe40000000000 */
[----:B------:R-:W-:-:S03]  /*3da0*/  FMNMX.FTZ R4, R187, R4, !PT ;  /* 0x00000004bb047209 */ /* 0x000fc60007810000 */
[----:B------:R-:W-:Y:S01]  /*3db0*/  FFMA.FTZ R5, R46, UR5, -R3 ;  /* 0x000000052e057c23 */ /* 0x000fe20008010803 */
[----:B------:R-:W-:Y:S02]  /*3dc0*/  FMNMX.FTZ R4, R197, R4, !PT ;  /* 0x00000004c5047209 */ /* 0x000fe40007810000 */
[----:B--2---:R-:W-:Y:S01]  /*3dd0*/  FMNMX.FTZ R134, R134, R7, !PT ;  /* 0x0000000786867209 */ /* 0x004fe20007810000 */
[----:B------:R2:W-:Y:S01]  /*3de0*/  MUFU.EX2 R14, R5 ;  /* 0x00000005000e7308 */ /* 0x0005e20000000800 */
[----:B------:R-:W-:Y:S02]  /*3df0*/  FMNMX.FTZ R4, R196, R4, !PT ;  /* 0x00000004c4047209 */ /* 0x000fe40007810000 */
[C---:B------:R-:W-:Y:S01]  /*3e00*/  FSETP.NEU.FTZ.AND P0, PT, R134.reuse, -INF , PT ;  /* 0xff8000008600780b */ /* 0x040fe20003f1d000 */
[----:B------:R-:W-:Y:S01]  /*3e10*/  FMUL.FTZ R13, R134, UR5 ;  /* 0x00000005860d7c20 */ /* 0x000fe20008410000 */
[----:B------:R-:W-:Y:S02]  /*3e20*/  FMNMX.FTZ R4, R198, R4, !PT ;  /* 0x00000004c6047209 */ /* 0x000fe40007810000 */
[----:B-1----:R-:W-:-:S02]  /*3e30*/  FMNMX.FTZ R132, R132, R6, !PT ;  /* 0x0000000684847209 */ /* 0x002fc40007810000 */
[----:B------:R-:W-:Y:S01]  /*3e40*/  FSEL R13, R13, RZ, P0 ;  /* 0x000000ff0d0d7208 */ /* 0x000fe20000000000 */
[----:B------:R-:W1:Y:S01]  /*3e50*/  SHFL.BFLY PT, R6, R4, 0x2, 0x1f ;  /* 0x0c401f0004067f89 */ /* 0x000e6200000e0000 */
[C---:B------:R-:W-:Y:S01]  /*3e60*/  FSETP.NEU.FTZ.AND P0, PT, R132.reuse, -INF , PT ;  /* 0xff8000008400780b */ /* 0x040fe20003f1d000 */
[----:B------:R-:W-:-:S05]  /*3e70*/  FMUL.FTZ R12, R132, UR5 ;  /* 0x00000005840c7c20 */ /* 0x000fca0008410000 */
[----:B------:R-:W-:Y:S01]  /*3e80*/  FSEL R12, R12, RZ, P0 ;  /* 0x000000ff0c0c7208 */ /* 0x000fe20000000000 */
[----:B--2---:R-:W-:-:S04]  /*3e90*/  FFMA.FTZ R5, R47, UR5, -R13 ;  /* 0x000000052f057c23 */ /* 0x004fc8000801080d */
[--C-:B------:R-:W-:Y:S01]  /*3ea0*/  FFMA.FTZ R0, R64, UR5, -R12.reuse ;  /* 0x0000000540007c23 */ /* 0x100fe2000801080c */
[----:B------:R-:W-:Y:S01]  /*3eb0*/  FFMA.FTZ R2, R39, UR5, -R12 ;  /* 0x0000000527027c23 */ /* 0x000fe2000801080c */
[----:B------:R2:W-:Y:S08]  /*3ec0*/  MUFU.EX2 R238, R5 ;  /* 0x0000000500ee7308 */ /* 0x0005f00000000800 */
[----:B------:R3:W-:Y:S08]  /*3ed0*/  MUFU.EX2 R240, R0 ;  /* 0x0000000000f07308 */ /* 0x0007f00000000800 */
[----:B------:R4:W-:Y:S01]  /*3ee0*/  MUFU.EX2 R200, R2 ;  /* 0x0000000200c87308 */ /* 0x0009e20000000800 */
[----:B--2---:R-:W-:-:S07]  /*3ef0*/  FFMA.FTZ R5, R45, UR5, -R13 ;  /* 0x000000052d057c23 */ /* 0x004fce000801080d */
[----:B------:R2:W5:Y:S01]  /*3f00*/  MUFU.EX2 R15, R5 ;  /* 0x00000005000f7308 */ /* 0x0005620000000800 */
[----:B---3--:R-:W-:-:S07]  /*3f10*/  FFMA.FTZ R0, R38, UR5, -R12 ;  /* 0x0000000526007c23 */ /* 0x008fce000801080c */
[----:B------:R1:W3:Y:S01]  /*3f20*/  MUFU.EX2 R202, R0 ;  /* 0x0000000000ca7308 */ /* 0x0002e20000000800 */
[----:B----4-:R-:W-:-:S07]  /*3f30*/  FFMA.FTZ R2, R66, UR5, -R3 ;  /* 0x0000000542027c23 */ /* 0x010fce0008010803 */
[----:B------:R4:W4:Y:S01]  /*3f40*/  MUFU.EX2 R236, R2 ;  /* 0x0000000200ec7308 */ /* 0x0009220000000800 */
[----:B--2---:R-:W-:-:S07]  /*3f50*/  FFMA.FTZ R5, R36, UR5, -R13 ;  /* 0x0000000524057c23 */ /* 0x004fce000801080d */
[----:B------:R2:W-:Y:S01]  /*3f60*/  MUFU.EX2 R169, R5 ;  /* 0x0000000500a97308 */ /* 0x0005e20000000800 */
[----:B-1----:R-:W-:Y:S02]  /*3f70*/  FMNMX.FTZ R0, R4, R6, !PT ;  /* 0x0000000604007209 */ /* 0x002fe40007810000 */
[----:B-----5:R-:W-:Y:S02]  /*3f80*/  F2FP.F16.F32.PACK_AB R4, R15, R238 ;  /* 0x000000ee0f04723e */ /* 0x020fe400000000ff */
[----:B---3--:R-:W-:Y:S01]  /*3f90*/  F2FP.F16.F32.PACK_AB R7, R200, R202 ;  /* 0x000000cac807723e */ /* 0x008fe200000000ff */
[----:B------:R-:W1:Y:S01]  /*3fa0*/  SHFL.BFLY PT, R8, R0, 0x1, 0x1f ;  /* 0x0c201f0000087f89 */ /* 0x000e6200000e0000 */
[----:B----4-:R-:W-:-:S04]  /*3fb0*/  FFMA.FTZ R2, R67, UR5, -R3 ;  /* 0x0000000543027c23 */ /* 0x010fc80008010803 */
[----:B------:R3:W-:Y:S01]  /*3fc0*/  MUFU.EX2 R246, R2 ;  /* 0x0000000200f67308 */ /* 0x0007e20000000800 */
[----:B--2---:R-:W-:Y:S02]  /*3fd0*/  FFMA.FTZ R5, R37, UR5, -R13 ;  /* 0x0000000525057c23 */ /* 0x004fe4000801080d */
[----:B------:R-:W2:Y:S05]  /*3fe0*/  LDSM.16.MT88.4 R36, [R217+0xa000] ;  /* 0x00a00000d924783b */ /* 0x000eaa0000004200 */
[----:B------:R4:W5:Y:S01]  /*3ff0*/  MUFU.EX2 R201, R5 ;  /* 0x0000000500c97308 */ /* 0x0009620000000800 */
[----:B---3--:R-:W-:Y:S01]  /*4000*/  FFMA.FTZ R2, R68, UR5, -R3 ;  /* 0x0000000544027c23 */ /* 0x008fe20008010803 */
[----:B-1----:R-:W-:-:S02]  /*4010*/  FMNMX.FTZ R135, R0, R8, !PT ;  /* 0x0000000800877209 */ /* 0x002fc40007810000 */
[----:B------:R-:W-:-:S04]  /*4020*/  F2FP.F16.F32.PACK_AB R8, R236, R14 ;  /* 0x0000000eec08723e */ /* 0x000fc800000000ff */
[----:B------:R1:W3:Y:S01]  /*4030*/  MUFU.EX2 R247, R2 ;  /* 0x0000000200f77308 */ /* 0x0002e20000000800 */
[C---:B------:R-:W-:Y:S01]  /*4040*/  FSETP.NEU.FTZ.AND P0, PT, R135.reuse, -INF , PT ;  /* 0xff8000008700780b */ /* 0x040fe20003f1d000 */
[----:B------:R-:W-:Y:S01]  /*4050*/  FMUL.FTZ R0, R135, UR5 ;  /* 0x0000000587007c20 */ /* 0x000fe20008410000 */
[----:B----4-:R-:W-:Y:S01]  /*4060*/  FFMA.FTZ R5, R65, UR5, -R12 ;  /* 0x0000000541057c23 */ /* 0x010fe2000801080c */
[----:B-----5:R-:W-:-:S03]  /*4070*/  F2FP.F16.F32.PACK_AB R6, R201, R169 ;  /* 0x000000a9c906723e */ /* 0x020fc600000000ff */
[----:B------:R-:W-:Y:S01]  /*4080*/  FSEL R0, R0, RZ, P0 ;  /* 0x000000ff00007208 */ /* 0x000fe20000000000 */
[----:B------:R-:W4:Y:S01]  /*4090*/  MUFU.EX2 R239, R5 ;  /* 0x0000000500ef7308 */ /* 0x000f220000000800 */
[----:B-1----:R-:W-:Y:S01]  /*40a0*/  FFMA.FTZ R2, R56, UR5, -R3 ;  /* 0x0000000538027c23 */ /* 0x002fe20008010803 */
[----:B---3--:R-:W-:-:S06]  /*40b0*/  F2FP.F16.F32.PACK_AB R10, R247, R246 ;  /* 0x000000f6f70a723e */ /* 0x008fcc00000000ff */
[----:B------:R1:W-:Y:S01]  /*40c0*/  MUFU.EX2 R199, R2 ;  /* 0x0000000200c77308 */ /* 0x0003e20000000800 */
[----:B----4-:R-:W-:-:S07]  /*40d0*/  F2FP.F16.F32.PACK_AB R5, R240, R239 ;  /* 0x000000eff005723e */ /* 0x010fce00000000ff */
[----:B------:R-:W-:Y:S01]  /*40e0*/  HMMA.16816.F32 R108, R4, R24, RZ ;  /* 0x00000018046c723c */ /* 0x000fe200000018ff */
[----:B-1----:R-:W-:-:S05]  /*40f0*/  FFMA.FTZ R2, R57, UR5, -R3 ;  /* 0x0000000539027c23 */ /* 0x002fca0008010803 */
[C---:B------:R-:W-:Y:S01]  /*4100*/  HMMA.16816.F32 R84, R4.reuse, R26, RZ ;  /* 0x0000001a0454723c */ /* 0x040fe200000018ff */
[----:B------:R1:W-:Y:S05]  /*4110*/  MUFU.EX2 R28, R2 ;  /* 0x00000002001c7308 */ /* 0x0003ea0000000800 */
[C---:B------:R-:W-:Y:S06]  /*4120*/  HMMA.16816.F32 R116, R4.reuse, R16, RZ ;  /* 0x000000100474723c */ /* 0x040fec00000018ff */
[C---:B------:R-:W-:Y:S06]  /*4130*/  HMMA.16816.F32 R92, R4.reuse, R18, RZ ;  /* 0x00000012045c723c */ /* 0x040fec00000018ff */
[----:B------:R-:W-:Y:S01]  /*4140*/  HMMA.16816.F32 R112, R4, R20, RZ ;  /* 0x000000140470723c */ /* 0x000fe200000018ff */
[----:B-1----:R-:W-:-:S04]  /*4150*/  FFMA.FTZ R2, R80, UR5, -R0 ;  /* 0x0000000550027c23 */ /* 0x002fc80008010800 */
[----:B------:R1:W-:Y:S01]  /*4160*/  MUFU.EX2 R233, R2 ;  /* 0x0000000200e97308 */ /* 0x0003e20000000800 */
[C---:B------:R-:W-:Y:S06]  /*4170*/  HMMA.16816.F32 R88, R4.reuse, R22, RZ ;  /* 0x000000160458723c */ /* 0x040fec00000018ff */
[C---:B------:R-:W-:Y:S06]  /*4180*/  HMMA.16816.F32 R100, R4.reuse, R40, RZ ;  /* 0x000000280464723c */ /* 0x040fec00000018ff */
[----:B--2---:R-:W-:Y:S01]  /*4190*/  HMMA.16816.F32 R80, R4, R38, RZ ;  /* 0x000000260450723c */ /* 0x004fe200000018ff */
[----:B-1----:R-:W-:-:S05]  /*41a0*/  FFMA.FTZ R2, R69, UR5, -R0 ;  /* 0x0000000545027c23 */ /* 0x002fca0008010800 */
[C---:B------:R-:W-:Y:S01]  /*41b0*/  HMMA.16816.F32 R72, R4.reuse, R50, RZ ;  /* 0x000000320448723c */ /* 0x040fe200000018ff */
[----:B------:R1:W2:Y:S05]  /*41c0*/  MUFU.EX2 R231, R2 ;  /* 0x0000000200e77308 */ /* 0x0002aa0000000800 */
[C---:B------:R-:W-:Y:S06]  /*41d0*/  HMMA.16816.F32 R104, R4.reuse, R36, RZ ;  /* 0x000000240468723c */ /* 0x040fec00000018ff */
[C---:B------:R-:W-:Y:S06]  /*41e0*/  HMMA.16816.F32 R96, R4.reuse, R48, RZ ;  /* 0x000000300460723c */ /* 0x040fec00000018ff */
[----:B------:R-:W-:Y:S01]  /*41f0*/  HMMA.16816.F32 R76, R4, R42, RZ ;  /* 0x0000002a044c723c */ /* 0x000fe200000018ff */
[----:B-1----:R-:W-:Y:S01]  /*4200*/  FFMA.FTZ R2, R71, UR5, -R0 ;  /* 0x0000000547027c23 */ /* 0x002fe20008010800 */
[----:B--2---:R-:W-:-:S03]  /*4210*/  F2FP.F16.F32.PACK_AB R9, R231, R233 ;  /* 0x000000e9e709723e */ /* 0x004fc600000000ff */
[----:B------:R1:W-:Y:S02]  /*4220*/  MUFU.EX2 R232, R2 ;  /* 0x0000000200e87308 */ /* 0x0003e40000000800 */
[----:B-1----:R-:W-:-:S06]  /*4230*/  FFMA.FTZ R2, R70, UR5, -R0 ;  /* 0x0000000546027c23 */ /* 0x002fcc0008010800 */
[----:B------:R1:W2:Y:S02]  /*4240*/  MUFU.EX2 R235, R2 ;  /* 0x0000000200eb7308 */ /* 0x0002a40000000800 */
[----:B-1----:R-:W-:Y:S01]  /*4250*/  FFMA.FTZ R2, R59, UR5, -R3 ;  /* 0x000000053b027c23 */ /* 0x002fe20008010803 */
[----:B--2---:R-:W-:-:S05]  /*4260*/  F2FP.F16.F32.PACK_AB R11, R235, R232 ;  /* 0x000000e8eb0b723e */ /* 0x004fca00000000ff */
[----:B------:R1:W-:Y:S02]  /*4270*/  MUFU.EX2 R44, R2 ;  /* 0x00000002002c7308 */ /* 0x0003e40000000800 */
[C---:B------:R-:W-:Y:S06]  /*4280*/  HMMA.16816.F32 R68, R8.reuse, R16, RZ ;  /* 0x000000100844723c */ /* 0x040fec00000018ff */
[C---:B------:R-:W-:Y:S06]  /*4290*/  HMMA.16816.F32 R64, R8.reuse, R20, RZ ;  /* 0x000000140840723c */ /* 0x040fec00000018ff */
[C---:B------:R-:W-:Y:S01]  /*42a0*/  HMMA.16816.F32 R124, R8.reuse, R22, RZ ;  /* 0x00000016087c723c */ /* 0x040fe200000018ff */
[----:B-1----:R-:W-:Y:S01]  /*42b0*/  FFMA.FTZ R2, R58, UR5, -R3 ;  /* 0x000000053a027c23 */ /* 0x002fe20008010803 */
[----:B------:R-:W1:Y:S03]  /*42c0*/  LDSM.16.MT88.4 R20, [R139+0x9400] ;  /* 0x009400008b14783b */ /* 0x000e660000004200 */
[----:B------:R2:W-:Y:S01]  /*42d0*/  MUFU.EX2 R153, R2 ;  /* 0x0000000200997308 */ /* 0x0005e20000000800 */
[C---:B------:R-:W-:Y:S06]  /*42e0*/  HMMA.16816.F32 R56, R8.reuse, R36, RZ ;  /* 0x000000240838723c */ /* 0x040fec00000018ff */
[C---:B------:R-:W-:Y:S06]  /*42f0*/  HMMA.16816.F32 R140, R8.reuse, R38, RZ ;  /* 0x00000026088c723c */ /* 0x040fec00000018ff */
[----:B------:R-:W-:Y:S01]  /*4300*/  HMMA.16816.F32 R52, R8, R40, RZ ;  /* 0x000000280834723c */ /* 0x000fe200000018ff */
[----:B--2---:R-:W-:-:S05]  /*4310*/  FFMA.FTZ R2, R120, UR5, -R13 ;  /* 0x0000000578027c23 */ /* 0x004fca000801080d */
[----:B------:R-:W-:Y:S01]  /*4320*/  HMMA.16816.F32 R36, R8, R48, RZ ;  /* 0x000000300824723c */ /* 0x000fe200000018ff */
[----:B------:R2:W-:Y:S02]  /*4330*/  MUFU.EX2 R234, R2 ;  /* 0x0000000200ea7308 */ /* 0x0005e40000000800 */
[----:B--2---:R-:W-:-:S03]  /*4340*/  FFMA.FTZ R2, R121, UR5, -R13 ;  /* 0x0000000579027c23 */ /* 0x004fc6000801080d */
[----:B------:R-:W-:Y:S01]  /*4350*/  HMMA.16816.F32 R120, R8, R18, RZ ;  /* 0x000000120878723c */ /* 0x000fe200000018ff */
[----:B------:R-:W2:Y:S02]  /*4360*/  LDSM.16.MT88.4 R16, [R217+0x9400] ;  /* 0x00940000d910783b */ /* 0x000ea40000004200 */
[----:B------:R3:W4:Y:S02]  /*4370*/  MUFU.EX2 R237, R2 ;  /* 0x0000000200ed7308 */ /* 0x0007240000000800 */
[----:B---3--:R-:W-:Y:S01]  /*4380*/  FFMA.FTZ R2, R60, UR5, -R13 ;  /* 0x000000053c027c23 */ /* 0x008fe2000801080d */
[----:B----4-:R-:W-:-:S05]  /*4390*/  F2FP.F16.F32.PACK_AB R4, R237, R234 ;  /* 0x000000eaed04723e */ /* 0x010fca00000000ff */
[----:B------:R3:W-:Y:S02]  /*43a0*/  MUFU.EX2 R245, R2 ;  /* 0x0000000200f57308 */ /* 0x0007e40000000800 */
[----:B---3--:R-:W-:Y:S02]  /*43b0*/  FFMA.FTZ R2, R61, UR5, -R13 ;  /* 0x000000053d027c23 */ /* 0x008fe4000801080d */
[----:B------:R-:W-:Y:S04]  /*43c0*/  HMMA.16816.F32 R60, R8, R24, RZ ;  /* 0x00000018083c723c */ /* 0x000fe800000018ff */
[----:B------:R3:W4:Y:S02]  /*43d0*/  MUFU.EX2 R244, R2 ;  /* 0x0000000200f47308 */ /* 0x0007240000000800 */
[----:B---3--:R-:W-:Y:S01]  /*43e0*/  FFMA.FTZ R2, R129, UR5, -R12 ;  /* 0x0000000581027c23 */ /* 0x008fe2000801080c */
[----:B----4-:R-:W-:-:S05]  /*43f0*/  F2FP.F16.F32.PACK_AB R6, R244, R245 ;  /* 0x000000f5f406723e */ /* 0x010fca00000000ff */
[----:B------:R3:W-:Y:S02]  /*4400*/  MUFU.EX2 R227, R2 ;  /* 0x0000000200e37308 */ /* 0x0007e40000000800 */
[--C-:B---3--:R-:W-:Y:S02]  /*4410*/  FFMA.FTZ R2, R128, UR5, -R12.reuse ;  /* 0x0000000580027c23 */ /* 0x108fe4000801080c */
[----:B------:R-:W-:Y:S01]  /*4420*/  HMMA.16816.F32 R128, R8, R26, RZ ;  /* 0x0000001a0880723c */ /* 0x000fe200000018ff */
[----:B------:R-:W-:Y:S03]  /*4430*/  LDSM.16.MT88.4 R24, [R139+0xa400] ;  /* 0x00a400008b18783b */ /* 0x000fe60000004200 */
[----:B------:R3:W4:Y:S02]  /*4440*/  MUFU.EX2 R230, R2 ;  /* 0x0000000200e67308 */ /* 0x0007240000000800 */
[----:B---3--:R-:W-:Y:S01]  /*4450*/  FFMA.FTZ R2, R133, UR5, -R12 ;  /* 0x0000000585027c23 */ /* 0x008fe2000801080c */
[----:B------:R-:W-:-:S02]  /*4460*/  MOV R133, R28 ;  /* 0x0000001c00857202 */ /* 0x000fc40000000f00 */
[----:B------:R-:W3:Y:S03]  /*4470*/  LDSM.16.MT88.4 R28, [R217+0xa400] ;  /* 0x00a40000d91c783b */ /* 0x000ee60000004200 */
[----:B------:R5:W-:Y:S01]  /*4480*/  MUFU.EX2 R229, R2 ;  /* 0x0000000200e57308 */ /* 0x000be20000000800 */
[----:B----4-:R-:W-:Y:S01]  /*4490*/  F2FP.F16.F32.PACK_AB R5, R230, R227 ;  /* 0x000000e3e605723e */ /* 0x010fe200000000ff */
[----:B-----5:R-:W-:Y:S01]  /*44a0*/  FFMA.FTZ R2, R137, UR5, -R12 ;  /* 0x0000000589027c23 */ /* 0x020fe2000801080c */
[----:B------:R-:W-:Y:S02]  /*44b0*/  MOV R137, R44 ;  /* 0x0000002c00897202 */ /* 0x000fe40000000f00 */
[----:B------:R-:W4:Y:S03]  /*44c0*/  LDSM.16.MT88.4 R44, [R217+0xb400] ;  /* 0x00b40000d92c783b */ /* 0x000f260000004200 */
[----:B------:R5:W1:Y:S02]  /*44d0*/  MUFU.EX2 R228, R2 ;  /* 0x0000000200e47308 */ /* 0x000a640000000800 */
[--C-:B-----5:R-:W-:Y:S01]  /*44e0*/  FFMA.FTZ R2, R144, UR5, -R0.reuse ;  /* 0x0000000590027c23 */ /* 0x120fe20008010800 */
[----:B-1----:R-:W-:Y:S01]  /*44f0*/  F2FP.F16.F32.PACK_AB R7, R228, R229 ;  /* 0x000000e5e407723e */ /* 0x002fe200000000ff */
[----:B------:R-:W-:Y:S01]  /*4500*/  HMMA.16816.F32 R144, R8, R42, RZ ;  /* 0x0000002a0890723c */ /* 0x000fe200000018ff */
[----:B------:R-:W-:Y:S03]  /*4510*/  LDSM.16.MT88.4 R40, [R217+0x9800] ;  /* 0x00980000d928783b */ /* 0x000fe60000004200 */
[----:B------:R1:W-:Y:S02]  /*4520*/  MUFU.EX2 R225, R2 ;  /* 0x0000000200e17308 */ /* 0x0003e40000000800 */
[C---:B------:R-:W-:Y:S06]  /*4530*/  HMMA.16816.F32 R116, R4.reuse, R20, R116 ;  /* 0x000000140474723c */ /* 0x040fec0000001874 */
[C---:B--2---:R-:W-:Y:S06]  /*4540*/  HMMA.16816.F32 R112, R4.reuse, R16, R112 ;  /* 0x000000100470723c */ /* 0x044fec0000001870 */
[----:B---3--:R-:W-:Y:S01]  /*4550*/  HMMA.16816.F32 R156, R4, R28, R104 ;  /* 0x0000001c049c723c */ /* 0x008fe20000001868 */
[----:B-1----:R-:W-:-:S04]  /*4560*/  FFMA.FTZ R2, R148, UR5, -R0 ;  /* 0x0000000594027c23 */ /* 0x002fc80008010800 */
[----:B------:R1:W2:Y:S01]  /*4570*/  MUFU.EX2 R226, R2 ;  /* 0x0000000200e27308 */ /* 0x0002a20000000800 */
[----:B------:R-:W-:Y:S01]  /*4580*/  HMMA.16816.F32 R148, R8, R50, RZ ;  /* 0x000000320894723c */ /* 0x000fe200000018ff */
[----:B------:R-:W3:Y:S05]  /*4590*/  LDSM.16.MT88.4 R48, [R139+0x9800] ;  /* 0x009800008b30783b */ /* 0x000eea0000004200 */
[----:B----4-:R-:W-:Y:S01]  /*45a0*/  HMMA.16816.F32 R104, R4, R44, R96 ;  /* 0x0000002c0468723c */ /* 0x010fe20000001860 */
[----:B------:R-:W-:-:S05]  /*45b0*/  F2FP.F16.F32.PACK_AB R8, R133, R199 ;  /* 0x000000c78508723e */ /* 0x000fca00000000ff */
[----:B------:R-:W-:Y:S01]  /*45c0*/  HMMA.16816.F32 R96, R4, R26, R84 ;  /* 0x0000001a0460723c */ /* 0x000fe20000001854 */
[----:B-1----:R-:W-:Y:S01]  /*45d0*/  FFMA.FTZ R2, R152, UR5, -R0 ;  /* 0x0000000598027c23 */ /* 0x002fe20008010800 */
[----:B--2---:R-:W-:-:S04]  /*45e0*/  F2FP.F16.F32.PACK_AB R9, R226, R225 ;  /* 0x000000e1e209723e */ /* 0x004fc800000000ff */
[C---:B------:R-:W-:Y:S01]  /*45f0*/  HMMA.16816.F32 R92, R4.reuse, R22, R92 ;  /* 0x00000016045c723c */ /* 0x040fe2000000185c */
[----:B------:R1:W-:Y:S05]  /*4600*/  MUFU.EX2 R224, R2 ;  /* 0x0000000200e07308 */ /* 0x0003ea0000000800 */
[----:B------:R-:W-:Y:S01]  /*4610*/  HMMA.16816.F32 R84, R4, R34, R76 ;  /* 0x000000220454723c */ /* 0x000fe2000000184c */
[----:B-1----:R-:W-:Y:S01]  /*4620*/  FFMA.FTZ R2, R138, UR5, -R0 ;  /* 0x000000058a027c23 */ /* 0x002fe20008010800 */
[----:B------:R-:W-:-:S04]  /*4630*/  MOV R138, R153 ;  /* 0x00000099008a7202 */ /* 0x000fc80000000f00 */
[----:B------:R-:W-:Y:S01]  /*4640*/  HMMA.16816.F32 R152, R4, R24, R108 ;  /* 0x000000180498723c */ /* 0x000fe2000000186c */
[----:B------:R1:W2:Y:S01]  /*4650*/  MUFU.EX2 R223, R2 ;  /* 0x0000000200df7308 */ /* 0x0002a20000000800 */
[----:B------:R-:W-:-:S04]  /*4660*/  F2FP.F16.F32.PACK_AB R10, R138, R137 ;  /* 0x000000898a0a723e */ /* 0x000fc800000000ff */
[C---:B------:R-:W-:Y:S06]  /*4670*/  HMMA.16816.F32 R108, R4.reuse, R32, R100 ;  /* 0x00000020046c723c */ /* 0x040fec0000001864 */
[----:B------:R-:W-:Y:S01]  /*4680*/  HMMA.16816.F32 R100, R4, R18, R88 ;  /* 0x000000120464723c */ /* 0x000fe20000001858 */
[----:B-1----:R-:W-:Y:S01]  /*4690*/  FFMA.FTZ R2, R161, UR5, -R3 ;  /* 0x00000005a1027c23 */ /* 0x002fe20008010803 */
[----:B--2---:R-:W-:-:S04]  /*46a0*/  F2FP.F16.F32.PACK_AB R11, R223, R224 ;  /* 0x000000e0df0b723e */ /* 0x004fc800000000ff */
[C---:B------:R-:W-:Y:S01]  /*46b0*/  HMMA.16816.F32 R88, R4.reuse, R30, R80 ;  /* 0x0000001e0458723c */ /* 0x040fe20000001850 */
[----:B------:R1:W-:Y:S05]  /*46c0*/  MUFU.EX2 R215, R2 ;  /* 0x0000000200d77308 */ /* 0x0003ea0000000800 */
[----:B------:R-:W-:Y:S06]  /*46d0*/  HMMA.16816.F32 R80, R4, R46, R72 ;  /* 0x0000002e0450723c */ /* 0x000fec0000001848 */
[C---:B------:R-:W-:Y:S06]  /*46e0*/  HMMA.16816.F32 R72, R8.reuse, R20, R68 ;  /* 0x000000140848723c */ /* 0x040fec0000001844 */
[----:B------:R-:W-:Y:S01]  /*46f0*/  HMMA.16816.F32 R68, R8, R16, R64 ;  /* 0x000000100844723c */ /* 0x000fe20000001840 */
[----:B-1----:R-:W-:-:S04]  /*4700*/  FFMA.FTZ R2, R163, UR5, -R13 ;  /* 0x00000005a3027c23 */ /* 0x002fc8000801080d */
[----:B------:R1:W-:Y:S01]  /*4710*/  MUFU.EX2 R214, R2 ;  /* 0x0000000200d67308 */ /* 0x0003e20000000800 */
[C---:B------:R-:W-:Y:S06]  /*4720*/  HMMA.16816.F32 R64, R8.reuse, R24, R60 ;  /* 0x000000180840723c */ /* 0x040fec000000183c */
[C---:B------:R-:W-:Y:S01]  /*4730*/  HMMA.16816.F32 R60, R8.reuse, R22, R120 ;  /* 0x00000016083c723c */ /* 0x040fe20000001878 */
[----:B------:R-:W-:Y:S05]  /*4740*/  LDSM.16.MT88.4 R20, [R217+0xa800] ;  /* 0x00a80000d914783b */ /* 0x000fea0000004200 */
[----:B------:R-:W-:Y:S01]  /*4750*/  HMMA.16816.F32 R180, R8, R32, R52 ;  /* 0x0000002008b4723c */ /* 0x000fe20000001834 */
[----:B------:R-:W-:-:S02]  /*4760*/  MOV R123, R201 ;  /* 0x000000c9007b7202 */ /* 0x000fc40000000f00 */
[----:B------:R-:W-:Y:S01]  /*4770*/  MOV R122, R200 ;  /* 0x000000c8007a7202 */ /* 0x000fe20000000f00 */
[--C-:B-1----:R-:W-:Y:S01]  /*4780*/  FFMA.FTZ R2, R162, UR5, -R13.reuse ;  /* 0x00000005a2027c23 */ /* 0x102fe2000801080d */
[----:B------:R-:W-:Y:S01]  /*4790*/  MOV R121, R199 ;  /* 0x000000c700797202 */ /* 0x000fe20000000f00 */
[C---:B------:R-:W-:Y:S01]  /*47a0*/  HMMA.16816.F32 R52, R8.reuse, R26, R128 ;  /* 0x0000001a0834723c */ /* 0x040fe20000001880 */
[----:B------:R-:W-:Y:S01]  /*47b0*/  LDSM.16.MT88.4 R24, [R217+0xb800] ;  /* 0x00b80000d918783b */ /* 0x000fe20000004200 */
[----:B------:R1:W2:Y:S04]  /*47c0*/  MUFU.EX2 R213, R2 ;  /* 0x0000000200d57308 */ /* 0x0002a80000000800 */
[----:B------:R-:W-:Y:S01]  /*47d0*/  HMMA.16816.F32 R32, R8, R34, R144 ;  /* 0x000000220820723c */ /* 0x000fe20000001890 */
[----:B-1----:R-:W-:Y:S01]  /*47e0*/  FFMA.FTZ R2, R160, UR5, -R13 ;  /* 0x00000005a0027c23 */ /* 0x002fe2000801080d */
[----:B--2---:R-:W-:-:S04]  /*47f0*/  F2FP.F16.F32.PACK_AB R4, R213, R214 ;  /* 0x000000d6d504723e */ /* 0x004fc800000000ff */
[C---:B------:R-:W-:Y:S01]  /*4800*/  HMMA.16816.F32 R160, R8.reuse, R28, R56 ;  /* 0x0000001c08a0723c */ /* 0x040fe20000001838 */
[----:B------:R1:W-:Y:S05]  /*4810*/  MUFU.EX2 R212, R2 ;  /* 0x0000000200d47308 */ /* 0x0003ea0000000800 */
[C---:B------:R-:W-:Y:S01]  /*4820*/  HMMA.16816.F32 R56, R8.reuse, R18, R124 ;  /* 0x000000120838723c */ /* 0x040fe2000000187c */
[----:B------:R-:W-:Y:S05]  /*4830*/  LDSM.16.MT88.4 R16, [R139+0xb800] ;  /* 0x00b800008b10783b */ /* 0x000fea0000004200 */
[----:B------:R-:W-:Y:S01]  /*4840*/  HMMA.16816.F32 R28, R8, R30, R140 ;  /* 0x0000001e081c723c */ /* 0x000fe2000000188c */
[----:B-1----:R-:W-:Y:S01]  /*4850*/  FFMA.FTZ R2, R164, UR5, -R13 ;  /* 0x00000005a4027c23 */ /* 0x002fe2000801080d */
[----:B------:R-:W-:-:S03]  /*4860*/  MOV R164, R169 ;  /* 0x000000a900a47202 */ /* 0x000fc60000000f00 */
[----:B------:R1:W2:Y:S02]  /*4870*/  MUFU.EX2 R211, R2 ;  /* 0x0000000200d37308 */ /* 0x0002a40000000800 */
[--C-:B-1----:R-:W-:Y:S01]  /*4880*/  FFMA.FTZ R2, R168, UR5, -R12.reuse ;  /* 0x00000005a8027c23 */ /* 0x102fe2000801080c */
[----:B--2---:R-:W-:Y:S01]  /*4890*/  F2FP.F16.F32.PACK_AB R6, R211, R212 ;  /* 0x000000d4d306723e */ /* 0x004fe200000000ff */
[C---:B------:R-:W-:Y:S01]  /*48a0*/  HMMA.16816.F32 R168, R8.reuse, R44, R36 ;  /* 0x0000002c08a8723c */ /* 0x040fe20000001824 */
[----:B------:R-:W1:Y:S03]  /*48b0*/  LDSM.16.MT88.4 R36, [R139+0xa800] ;  /* 0x00a800008b24783b */ /* 0x000e660000004200 */
[----:B------:R2:W-:Y:S02]  /*48c0*/  MUFU.EX2 R210, R2 ;  /* 0x0000000200d27308 */ /* 0x0005e40000000800 */
[----:B------:R-:W-:Y:S01]  /*48d0*/  HMMA.16816.F32 R44, R8, R46, R148 ;  /* 0x0000002e082c723c */ /* 0x000fe20000001894 */
[----:B--2---:R-:W-:Y:S01]  /*48e0*/  FFMA.FTZ R2, R166, UR5, -R12 ;  /* 0x00000005a6027c23 */ /* 0x004fe2000801080c */
[----:B------:R-:W-:-:S04]  /*48f0*/  MOV R166, R202 ;  /* 0x000000ca00a67202 */ /* 0x000fc80000000f00 */
[----:B------:R2:W4:Y:S02]  /*4900*/  MUFU.EX2 R209, R2 ;  /* 0x0000000200d17308 */ /* 0x0005240000000800 */
[----:B--2---:R-:W-:Y:S01]  /*4910*/  FFMA.FTZ R2, R165, UR5, -R12 ;  /* 0x00000005a5027c23 */ /* 0x004fe2000801080c */
[----:B----4-:R-:W-:-:S05]  /*4920*/  F2FP.F16.F32.PACK_AB R5, R209, R210 ;  /* 0x000000d2d105723e */ /* 0x010fca00000000ff */
[----:B------:R2:W-:Y:S02]  /*4930*/  MUFU.EX2 R208, R2 ;  /* 0x0000000200d07308 */ /* 0x0005e40000000800 */
[----:B--2---:R-:W-:-:S06]  /*4940*/  FFMA.FTZ R2, R167, UR5, -R12 ;  /* 0x00000005a7027c23 */ /* 0x004fcc000801080c */
[----:B------:R2:W4:Y:S02]  /*4950*/  MUFU.EX2 R207, R2 ;  /* 0x0000000200cf7308 */ /* 0x0005240000000800 */
[----:B--2---:R-:W-:Y:S01]  /*4960*/  FFMA.FTZ R2, R173, UR5, -R3 ;  /* 0x00000005ad027c23 */ /* 0x004fe20008010803 */
[----:B----4-:R-:W-:-:S05]  /*4970*/  F2FP.F16.F32.PACK_AB R7, R207, R208 ;  /* 0x000000d0cf07723e */ /* 0x010fca00000000ff */
[----:B------:R2:W4:Y:S02]  /*4980*/  MUFU.EX2 R206, R2 ;  /* 0x0000000200ce7308 */ /* 0x0005240000000800 */
[C---:B---3--:R-:W-:Y:S06]  /*4990*/  HMMA.16816.F32 R140, R4.reuse, R48, R116 ;  /* 0x00000030048c723c */ /* 0x048fec0000001874 */
[C---:B------:R-:W-:Y:S06]  /*49a0*/  HMMA.16816.F32 R112, R4.reuse, R40, R112 ;  /* 0x000000280470723c */ /* 0x040fec0000001870 */
[----:B------:R-:W-:Y:S01]  /*49b0*/  HMMA.16816.F32 R148, R4, R50, R92 ;  /* 0x000000320494723c */ /* 0x000fe2000000185c */
[----:B--2---:R-:W-:Y:S01]  /*49c0*/  FFMA.FTZ R2, R172, UR5, -R3 ;  /* 0x00000005ac027c23 */ /* 0x004fe20008010803 */
[----:B----4-:R-:W-:-:S03]  /*49d0*/  F2FP.F16.F32.PACK_AB R8, R206, R215 ;  /* 0x000000d7ce08723e */ /* 0x010fc600000000ff */
[----:B------:R2:W-:Y:S01]  /*49e0*/  MUFU.EX2 R205, R2 ;  /* 0x0000000200cd7308 */ /* 0x0005e20000000800 */
[C---:B-1----:R-:W-:Y:S01]  /*49f0*/  HMMA.16816.F32 R92, R4.reuse, R38, R96 ;  /* 0x00000026045c723c */ /* 0x042fe20000001860 */
[----:B------:R-:W-:Y:S05]  /*4a00*/  LDSM.16.MT88.4 R96, [R139+0xac00] ;  /* 0x00ac00008b60783b */ /* 0x000fea0000004200 */
[C---:B------:R-:W-:Y:S06]  /*4a10*/  HMMA.16816.F32 R116, R4.reuse, R18, R84 ;  /* 0x000000120474723c */ /* 0x040fec0000001854 */
[----:B------:R-:W-:Y:S01]  /*4a20*/  HMMA.16816.F32 R124, R4, R36, R152 ;  /* 0x00000024047c723c */ /* 0x000fe20000001898 */
[----:B------:R-:W-:Y:S01]  /*4a30*/  LDSM.16.MT88.4 R152, [R139+0x9c00] ;  /* 0x009c00008b98783b */ /* 0x000fe20000004200 */
[----:B--2---:R-:W-:-:S04]  /*4a40*/  FFMA.FTZ R2, R174, UR5, -R3 ;  /* 0x00000005ae027c23 */ /* 0x004fc80008010803 */
[C---:B------:R-:W-:Y:S01]  /*4a50*/  HMMA.16816.F32 R128, R4.reuse, R20, R156 ;  /* 0x000000140480723c */ /* 0x040fe2000000189c */
[----:B------:R1:W2:Y:S05]  /*4a60*/  MUFU.EX2 R204, R2 ;  /* 0x0000000200cc7308 */ /* 0x0002aa0000000800 */
[C---:B------:R-:W-:Y:S06]  /*4a70*/  HMMA.16816.F32 R76, R4.reuse, R42, R100 ;  /* 0x0000002a044c723c */ /* 0x040fec0000001864 */
[----:B------:R-:W-:Y:S01]  /*4a80*/  HMMA.16816.F32 R84, R4, R26, R80 ;  /* 0x0000001a0454723c */ /* 0x000fe20000001850 */
[----:B------:R-:W-:Y:S01]  /*4a90*/  LDSM.16.MT88.4 R80, [R217+0x9c00] ;  /* 0x009c0000d950783b */ /* 0x000fe20000004200 */
[----:B-1----:R-:W-:Y:S01]  /*4aa0*/  FFMA.FTZ R2, R176, UR5, -R3 ;  /* 0x00000005b0027c23 */ /* 0x002fe20008010803 */
[----:B--2---:R-:W-:-:S03]  /*4ab0*/  F2FP.F16.F32.PACK_AB R10, R204, R205 ;  /* 0x000000cdcc0a723e */ /* 0x004fc600000000ff */
[----:B------:R1:W-:Y:S02]  /*4ac0*/  MUFU.EX2 R203, R2 ;  /* 0x0000000200cb7308 */ /* 0x0003e40000000800 */
[----:B-1----:R-:W-:-:S06]  /*4ad0*/  FFMA.FTZ R2, R177, UR5, -R3 ;  /* 0x00000005b1027c23 */ /* 0x002fcc0008010803 */
[----:B------:R1:W-:Y:S02]  /*4ae0*/  MUFU.EX2 R202, R2 ;  /* 0x0000000200ca7308 */ /* 0x0003e40000000800 */
[--C-:B-1----:R-:W-:Y:S01]  /*4af0*/  FFMA.FTZ R2, R175, UR5, -R3.reuse ;  /* 0x00000005af027c23 */ /* 0x102fe20008010803 */
[----:B------:R-:W-:Y:S01]  /*4b00*/  FFMA.FTZ R3, R184, UR5, -R3 ;  /* 0x00000005b8037c23 */ /* 0x000fe20008010803 */
[----:B------:R-:W-:Y:S01]  /*4b10*/  HMMA.16816.F32 R172, R4, R16, R108 ;  /* 0x0000001004ac723c */ /* 0x000fe2000000186c */
[----:B------:R-:W1:Y:S03]  /*4b20*/  LDSM.16.MT88.4 R108, [R217+0xac00] ;  /* 0x00ac0000d96c783b */ /* 0x000e660000004200 */
[----:B------:R2:W-:Y:S08]  /*4b30*/  MUFU.EX2 R201, R2 ;  /* 0x0000000200c97308 */ /* 0x0005f00000000800 */
[----:B------:R3:W-:Y:S01]  /*4b40*/  MUFU.EX2 R184, R3 ;  /* 0x0000000300b87308 */ /* 0x0007e20000000800 */
[----:B--2---:R-:W-:-:S07]  /*4b50*/  FFMA.FTZ R2, R178, UR5, -R0 ;  /* 0x00000005b2027c23 */ /* 0x004fce0008010800 */
[----:B------:R2:W-:Y:S01]  /*4b60*/  MUFU.EX2 R200, R2 ;  /* 0x0000000200c87308 */ /* 0x0005e20000000800 */
[----:B---3--:R-:W-:-:S05]  /*4b70*/  MOV R3, R14 ;  /* 0x0000000e00037202 */ /* 0x008fca0000000f00 */
[----:B------:R-:W-:-:S04]  /*4b80*/  FADD.FTZ R3, R3, R236 ;  /* 0x000000ec03037221 */ /* 0x000fc80000010000 */
[----:B------:R-:W-:Y:S01]  /*4b90*/  FADD.FTZ R3, R246, R3 ;  /* 0x00000003f6037221 */ /* 0x000fe20000010000 */
[----:B--2---:R-:W-:-:S03]  /*4ba0*/  FFMA.FTZ R2, R179, UR5, -R0 ;  /* 0x00000005b3027c23 */ /* 0x004fc60008010800 */
[----:B------:R-:W-:Y:S01]  /*4bb0*/  FADD.FTZ R3, R247, R3 ;  /* 0x00000003f7037221 */ /* 0x000fe20000010000 */
[C---:B------:R-:W-:Y:S01]  /*4bc0*/  HMMA.16816.F32 R176, R4.reuse, R24, R104 ;  /* 0x0000001804b0723c */ /* 0x040fe20000001868 */
[----:B------:R2:W3:Y:S05]  /*4bd0*/  MUFU.EX2 R199, R2 ;  /* 0x0000000200c77308 */ /* 0x0004ea0000000800 */
[----:B------:R-:W-:Y:S01]  /*4be0*/  HMMA.16816.F32 R104, R4, R22, R88 ;  /* 0x000000160468723c */ /* 0x000fe20000001858 */
[----:B------:R-:W4:Y:S01]  /*4bf0*/  LDSM.16.MT88.4 R4, [R217+0xbc00] ;  /* 0x00bc0000d904783b */ /* 0x000f220000004200 */
[----:B--2---:R-:W-:Y:S01]  /*4c00*/  FFMA.FTZ R2, R185, UR5, -R0 ;  /* 0x00000005b9027c23 */ /* 0x004fe20008010800 */
[----:B---3--:R-:W-:-:S03]  /*4c10*/  F2FP.F16.F32.PACK_AB R9, R199, R200 ;  /* 0x000000c8c709723e */ /* 0x008fc600000000ff */
[----:B------:R2:W-:Y:S02]  /*4c20*/  MUFU.EX2 R185, R2 ;  /* 0x0000000200b97308 */ /* 0x0005e40000000800 */
[----:B--2---:R-:W-:Y:S01]  /*4c30*/  FFMA.FTZ R2, R186, UR5, -R0 ;  /* 0x00000005ba027c23 */ /* 0x004fe20008010800 */
[----:B------:R-:W-:-:S05]  /*4c40*/  MOV R186, R138 ;  /* 0x0000008a00ba7202 */ /* 0x000fca0000000f00 */
[----:B------:R2:W3:Y:S02]  /*4c50*/  MUFU.EX2 R138, R2 ;  /* 0x00000002008a7308 */ /* 0x0004e40000000800 */
[----:B--2---:R-:W-:Y:S01]  /*4c60*/  FFMA.FTZ R2, R187, UR5, -R0 ;  /* 0x00000005bb027c23 */ /* 0x004fe20008010800 */
[----:B------:R-:W-:Y:S02]  /*4c70*/  MOV R187, R137 ;  /* 0x0000008900bb7202 */ /* 0x000fe40000000f00 */
[----:B---3--:R-:W-:-:S03]  /*4c80*/  F2FP.F16.F32.PACK_AB R11, R138, R185 ;  /* 0x000000b98a0b723e */ /* 0x008fc600000000ff */
[----:B------:R2:W-:Y:S04]  /*4c90*/  MUFU.EX2 R137, R2 ;  /* 0x0000000200897308 */ /* 0x0005e80000000800 */
[C---:B------:R-:W-:Y:S06]  /*4ca0*/  HMMA.16816.F32 R144, R8.reuse, R48, R72 ;  /* 0x000000300890723c */ /* 0x040fec0000001848 */
[----:B------:R-:W-:Y:S01]  /*4cb0*/  HMMA.16816.F32 R68, R8, R40, R68 ;  /* 0x000000280844723c */ /* 0x000fe20000001844 */
[----:B--2---:R-:W-:Y:S01]  /*4cc0*/  FFMA.FTZ R2, R188, UR5, -R13 ;  /* 0x00000005bc027c23 */ /* 0x004fe2000801080d */
[----:B------:R-:W-:-:S04]  /*4cd0*/  MOV R188, R133 ;  /* 0x0000008500bc7202 */ /* 0x000fc80000000f00 */
[C---:B------:R-:W-:Y:S01]  /*4ce0*/  HMMA.16816.F32 R56, R8.reuse, R42, R56 ;  /* 0x0000002a0838723c */ /* 0x040fe20000001838 */
[----:B------:R-:W-:Y:S01]  /*4cf0*/  MOV R41, R164 ;  /* 0x000000a400297202 */ /* 0x000fe20000000f00 */
[----:B------:R2:W-:Y:S04]  /*4d00*/  MUFU.EX2 R133, R2 ;  /* 0x0000000200857308 */ /* 0x0005e80000000800 */
[----:B------:R-:W-:Y:S01]  /*4d10*/  HMMA.16816.F32 R156, R8, R20, R160 ;  /* 0x00000014089c723c */ /* 0x000fe200000018a0 */
[----:B------:R-:W-:Y:S02]  /*4d20*/  MOV R43, R240 ;  /* 0x000000f0002b7202 */ /* 0x000fe40000000f00 */
[----:B------:R-:W-:-:S03]  /*4d30*/  MOV R42, R238 ;  /* 0x000000ee002a7202 */ /* 0x000fc60000000f00 */
[C---:B------:R-:W-:Y:S06]  /*4d40*/  HMMA.16816.F32 R60, R8.reuse, R50, R60 ;  /* 0x00000032083c723c */ /* 0x040fec000000183c */
[C---:B------:R-:W-:Y:S01]  /*4d50*/  HMMA.16816.F32 R64, R8.reuse, R36, R64 ;  /* 0x000000240840723c */ /* 0x040fe20000001840 */
[----:B--2---:R-:W-:Y:S01]  /*4d60*/  FFMA.FTZ R2, R189, UR5, -R13 ;  /* 0x00000005bd027c23 */ /* 0x004fe2000801080d */
[----:B------:R-:W-:Y:S02]  /*4d70*/  MOV R50, R123 ;  /* 0x0000007b00327202 */ /* 0x000fe40000000f00 */
[----:B------:R-:W-:Y:S01]  /*4d80*/  MOV R51, R122 ;  /* 0x0000007a00337202 */ /* 0x000fe20000000f00 */
[----:B------:R2:W3:Y:S01]  /*4d90*/  MUFU.EX2 R49, R2 ;  /* 0x0000000200317308 */ /* 0x0004e20000000800 */
[----:B------:R-:W-:Y:S01]  /*4da0*/  HMMA.16816.F32 R52, R8, R38, R52 ;  /* 0x000000260834723c */ /* 0x000fe20000001834 */
[----:B------:R-:W-:-:S02]  /*4db0*/  MOV R189, R121 ;  /* 0x0000007900bd7202 */ /* 0x000fc40000000f00 */
[----:B------:R-:W5:Y:S03]  /*4dc0*/  LDSM.16.MT88.4 R120, [R139+0xbc00] ;  /* 0x00bc00008b78783b */ /* 0x000f660000004200 */
[----:B------:R-:W-:Y:S01]  /*4dd0*/  HMMA.16816.F32 R28, R8, R22, R28 ;  /* 0x00000016081c723c */ /* 0x000fe2000000181c */
[----:B------:R-:W-:-:S04]  /*4de0*/  FADD.FTZ R3, R189, R3 ;  /* 0x00000003bd037221 */ /* 0x000fc80000010000 */
[----:B------:R-:W-:Y:S01]  /*4df0*/  FADD.FTZ R3, R188, R3 ;  /* 0x00000003bc037221 */ /* 0x000fe20000010000 */
[----:B------:R-:W-:Y:S01]  /*4e00*/  HMMA.16816.F32 R160, R8, R16, R180 ;  /* 0x0000001008a0723c */ /* 0x000fe200000018b4 */
[----:B--2---:R-:W-:Y:S01]  /*4e10*/  FFMA.FTZ R2, R190, UR5, -R13 ;  /* 0x00000005be027c23 */ /* 0x004fe2000801080d */
[----:B------:R-:W-:-:S04]  /*4e20*/  MOV R190, R166 ;  /* 0x000000a600be7202 */ /* 0x000fc80000000f00 */
[C---:B------:R-:W-:Y:S01]  /*4e30*/  HMMA.16816.F32 R32, R8.reuse, R18, R32 ;  /* 0x000000120820723c */ /* 0x040fe20000001820 */
[----:B------:R2:W-:Y:S05]  /*4e40*/  MUFU.EX2 R48, R2 ;  /* 0x0000000200307308 */ /* 0x0005ea0000000800 */
[C---:B------:R-:W-:Y:S06]  /*4e50*/  HMMA.16816.F32 R164, R8.reuse, R24, R168 ;  /* 0x0000001808a4723c */ /* 0x040fec00000018a8 */
[----:B------:R-:W-:Y:S01]  /*4e60*/  HMMA.16816.F32 R24, R8, R26, R44 ;  /* 0x0000001a0818723c */ /* 0x000fe2000000182c */
[----:B---3--:R-:W-:Y:S01]  /*4e70*/  F2FP.F16.F32.PACK_AB R168, R49, R133 ;  /* 0x0000008531a8723e */ /* 0x008fe200000000ff */
[----:B--2---:R-:W-:Y:S01]  /*4e80*/  FFMA.FTZ R2, R191, UR5, -R13 ;  /* 0x00000005bf027c23 */ /* 0x004fe2000801080d */
[----:B------:R-:W-:-:S03]  /*4e90*/  MOV R191, R239 ;  /* 0x000000ef00bf7202 */ /* 0x000fc60000000f00 */
[----:B------:R2:W3:Y:S02]  /*4ea0*/  MUFU.EX2 R239, R2 ;  /* 0x0000000200ef7308 */ /* 0x0004e40000000800 */
[----:B------:R-:W-:-:S04]  /*4eb0*/  FADD.FTZ R8, R191, R43 ;  /* 0x0000002bbf087221 */ /* 0x000fc80000010000 */
[----:B------:R-:W-:Y:S01]  /*4ec0*/  FADD.FTZ R8, R190, R8 ;  /* 0x00000008be087221 */ /* 0x000fe20000010000 */
[--C-:B--2---:R-:W-:Y:S01]  /*4ed0*/  FFMA.FTZ R2, R192, UR5, -R12.reuse ;  /* 0x00000005c0027c23 */ /* 0x104fe2000801080c */
[----:B------:R-:W-:Y:S02]  /*4ee0*/  MOV R192, R15 ;  /* 0x0000000f00c07202 */ /* 0x000fe40000000f00 */
[----:B---3--:R-:W-:Y:S01]  /*4ef0*/  F2FP.F16.F32.PACK_AB R170, R239, R48 ;  /* 0x00000030efaa723e */ /* 0x008fe200000000ff */
[----:B------:R2:W-:Y:S02]  /*4f00*/  MUFU.EX2 R40, R2 ;  /* 0x0000000200287308 */ /* 0x0005e40000000800 */
[----:B--2---:R-:W-:-:S06]  /*4f10*/  FFMA.FTZ R2, R193, UR5, -R12 ;  /* 0x00000005c1027c23 */ /* 0x004fcc000801080c */
[----:B------:R2:W3:Y:S02]  /*4f20*/  MUFU.EX2 R15, R2 ;  /* 0x00000002000f7308 */ /* 0x0004e40000000800 */
[----:B--2---:R-:W-:Y:S01]  /*4f30*/  FFMA.FTZ R2, R194, UR5, -R12 ;  /* 0x00000005c2027c23 */ /* 0x004fe2000801080c */
[----:B---3--:R-:W-:-:S05]  /*4f40*/  F2FP.F16.F32.PACK_AB R169, R15, R40 ;  /* 0x000000280fa9723e */ /* 0x008fca00000000ff */
[----:B------:R2:W-:Y:S02]  /*4f50*/  MUFU.EX2 R14, R2 ;  /* 0x00000002000e7308 */ /* 0x0005e40000000800 */
[----:B--2---:R-:W-:-:S06]  /*4f60*/  FFMA.FTZ R2, R195, UR5, -R12 ;  /* 0x00000005c3027c23 */ /* 0x004fcc000801080c */
[----:B------:R2:W3:Y:S02]  /*4f70*/  MUFU.EX2 R240, R2 ;  /* 0x0000000200f07308 */ /* 0x0004e40000000800 */
[----:B--2---:R-:W-:Y:S01]  /*4f80*/  FFMA.FTZ R2, R197, UR5, -R0 ;  /* 0x00000005c5027c23 */ /* 0x004fe20008010800 */
[----:B---3--:R-:W-:-:S05]  /*4f90*/  F2FP.F16.F32.PACK_AB R171, R240, R14 ;  /* 0x0000000ef0ab723e */ /* 0x008fca00000000ff */
[----:B------:R2:W3:Y:S02]  /*4fa0*/  MUFU.EX2 R13, R2 ;  /* 0x00000002000d7308 */ /* 0x0004e40000000800 */
[C---:B-1----:R-:W-:Y:S06]  /*4fb0*/  HMMA.16816.F32 R100, R168.reuse, R108, R128 ;  /* 0x0000006ca864723c */ /* 0x042fec0000001880 */
[----:B------:R-:W-:Y:S01]  /*4fc0*/  HMMA.16816.F32 R88, R168, R96, R124 ;  /* 0x00000060a858723c */ /* 0x000fe2000000187c */
[----:B------:R-:W-:Y:S02]  /*4fd0*/  F2FP.F16.F32.PACK_AB R128, R202, R203 ;  /* 0x000000cbca80723e */ /* 0x000fe400000000ff */
[----:B------:R-:W-:-:S03]  /*4fe0*/  F2FP.F16.F32.PACK_AB R130, R184, R201 ;  /* 0x000000c9b882723e */ /* 0x000fc600000000ff */
[C---:B----4-:R-:W-:Y:S01]  /*4ff0*/  HMMA.16816.F32 R124, R168.reuse, R4, R176 ;  /* 0x00000004a87c723c */ /* 0x050fe200000018b0 */
[--C-:B--2---:R-:W-:Y:S01]  /*5000*/  FFMA.FTZ R2, R196, UR5, -R0.reuse ;  /* 0x00000005c4027c23 */ /* 0x104fe20008010800 */
[----:B------:R-:W-:Y:S01]  /*5010*/  FFMA.FTZ R0, R198, UR5, -R0 ;  /* 0x00000005c6007c23 */ /* 0x000fe20008010800 */
[----:B---3--:R-:W-:Y:S02]  /*5020*/  F2FP.F16.F32.PACK_AB R129, R13, R137 ;  /* 0x000000890d81723e */ /* 0x008fe400000000ff */
[----:B------:R1:W-:Y:S01]  /*5030*/  MUFU.EX2 R12, R2 ;  /* 0x00000002000c7308 */ /* 0x0003e20000000800 */
[C---:B------:R-:W-:Y:S06]  /*5040*/  HMMA.16816.F32 R72, R168.reuse, R80, R112 ;  /* 0x00000050a848723c */ /* 0x040fec0000001870 */
[C---:B------:R-:W-:Y:S01]  /*5050*/  HMMA.16816.F32 R140, R168.reuse, R152, R140 ;  /* 0x00000098a88c723c */ /* 0x040fe2000000188c */
[----:B------:R2:W3:Y:S05]  /*5060*/  MUFU.EX2 R238, R0 ;  /* 0x0000000000ee7308 */ /* 0x0004ea0000000800 */
[----:B------:R-:W-:Y:S01]  /*5070*/  HMMA.16816.F32 R148, R168, R154, R148 ;  /* 0x0000009aa894723c */ /* 0x000fe20000001894 */
[----:B-1----:R-:W-:-:S05]  /*5080*/  FADD.FTZ R2, R233, R231 ;  /* 0x000000e7e9027221 */ /* 0x002fca0000010000 */
[C---:B------:R-:W-:Y:S01]  /*5090*/  HMMA.16816.F32 R76, R168.reuse, R82, R76 ;  /* 0x00000052a84c723c */ /* 0x040fe2000000184c */
[----:B------:R-:W-:Y:S01]  /*50a0*/  FADD.FTZ R2, R232, R2 ;  /* 0x00000002e8027221 */ /* 0x000fe20000010000 */
[----:B--2---:R-:W-:Y:S01]  /*50b0*/  FADD.FTZ R0, R42, R192 ;  /* 0x000000c02a007221 */ /* 0x004fe20000010000 */
[----:B---3--:R-:W-:Y:S02]  /*50c0*/  F2FP.F16.F32.PACK_AB R131, R238, R12 ;  /* 0x0000000cee83723e */ /* 0x008fe400000000ff */
[----:B------:R-:W-:Y:S01]  /*50d0*/  FADD.FTZ R2, R235, R2 ;  /* 0x00000002eb027221 */ /* 0x000fe20000010000 */
[----:B------:R-:W-:Y:S01]  /*50e0*/  HMMA.16816.F32 R92, R168, R98, R92 ;  /* 0x00000062a85c723c */ /* 0x000fe2000000185c */
[----:B------:R-:W-:Y:S02]  /*50f0*/  FADD.FTZ R0, R41, R0 ;  /* 0x0000000029007221 */ /* 0x000fe40000010000 */
[----:B------:R-:W-:Y:S02]  /*5100*/  FADD.FTZ R2, R225, R2 ;  /* 0x00000002e1027221 */ /* 0x000fe40000010000 */
[----:B------:R-:W-:Y:S01]  /*5110*/  FADD.FTZ R0, R50, R0 ;  /* 0x0000000032007221 */ /* 0x000fe20000010000 */
[----:B------:R-:W-:Y:S01]  /*5120*/  HMMA.16816.F32 R164, R128, R4, R164 ;  /* 0x0000000480a4723c */ /* 0x000fe200000018a4 */
[----:B------:R-:W-:-:S02]  /*5130*/  FADD.FTZ R2, R226, R2 ;  /* 0x00000002e2027221 */ /* 0x000fc40000010000 */
[----:B------:R-:W-:-:S03]  /*5140*/  FADD.FTZ R0, R234, R0 ;  /* 0x00000000ea007221 */ /* 0x000fc60000010000 */
[C---:B------:R-:W-:Y:S01]  /*5150*/  HMMA.16816.F32 R104, R168.reuse, R110, R104 ;  /* 0x0000006ea868723c */ /* 0x040fe20000001868 */
        /* <DEDUP_REMOVED lines=34> */
[C---:B-----5:R-:W-:Y:S01]  /*5380*/  HMMA.16816.F32 R112, R168.reuse, R120, R172 ;  /* 0x00000078a870723c */ /* 0x060fe200000018ac */
        /* <DEDUP_REMOVED lines=9> */
[----:B------:R-:W-:-:S03]  /*5420*/  FADD.FTZ R0, R14, R0 ;  /* 0x000000000e007221 */ /* 0x000fc60000010000 */
        /* <DEDUP_REMOVED lines=15> */
[----:B------:R-:W-:Y:S01]  /*5520*/  ULDC UR4, c[0x0][0x2d0] ;  /* 0x0000b40000047ab9 */ /* 0x000fe20000000800 */
[----:B------:R-:W1:Y:S01]  /*5530*/  LDC.64 R224, c[0x0][0x250] ;  /* 0x00009400ffe07b82 */ /* 0x000e620000000a00 */
[----:B------:R-:W-:Y:S01]  /*5540*/  ISETP.GE.AND P4, PT, R248, UR4, PT ;  /* 0x00000004f8007c0c */ /* 0x000fe2000bf86270 */
[----:B------:R-:W-:Y:S01]  /*5550*/  IMAD.MOV.U32 R133, RZ, RZ, R135 ;  /* 0x000000ffff857224 */ /* 0x000fe200078e0087 */
[----:B------:R-:W-:Y:S01]  /*5560*/  LEA.HI.SX32 R222, R222, 0xfffffffe, 0x1a ;  /* 0xfffffffedede7811 */ /* 0x000fe200078fd2ff */
[----:B------:R-:W-:Y:S01]  /*5570*/  IMAD.MOV.U32 R3, RZ, RZ, R136 ;  /* 0x000000ffff037224 */ /* 0x000fe200078e0088 */
[----:B------:R-:W-:Y:S01]  /*5580*/  MOV R138, R132 ;  /* 0x00000084008a7202 */ /* 0x000fe20000000f00 */
[----:B------:R-:W-:Y:S01]  /*5590*/  IMAD.MOV.U32 R137, RZ, RZ, R134 ;  /* 0x000000ffff897224 */ /* 0x000fe200078e0086 */
[----:B------:R-:W-:Y:S01]  /*55a0*/  ULDC UR5, c[0x0][0x2d0] ;  /* 0x0000b40000057ab9 */ /* 0x000fe20000000800 */
[----:B------:R-:W-:Y:S01]  /*55b0*/  ULDC UR4, c[0x0][0x2ec] ;  /* 0x0000bb0000047ab9 */ /* 0x000fe20000000800 */
[----:B------:R-:W-:-:S05]  /*55c0*/  ULDC.64 UR6, c[0x0][0x248] ;  /* 0x0000920000067ab9 */ /* 0x000fca0000000a00 */
[----:B------:R-:W2:Y:S08]  /*55d0*/  @!P4 LDC.64 R246, c[0x0][0x220] ;  /* 0x00008800fff6cb82 */ /* 0x000eb00000000a00 */
[----:B------:R-:W3:Y:S01]  /*55e0*/  @!P4 LDC.64 R244, c[0x0][0x220] ;  /* 0x00008800fff4cb82 */ /* 0x000ee20000000a00 */
[----:B------:R-:W-:Y:S05]  /*55f0*/  BRA `(.L_x_68) ;  /* 0x0000000000fc7947 */ /* 0x000fea0003800000 */
.L_x_70:
[----:B------:R-:W2:Y:S01]  /*5600*/  LDL.64 R226, [R1+0x8] ;  /* 0x0000080001e27983 */ /* 0x000ea20000100a00 */
[----:B------:R-:W1:Y:S01]  /*5610*/  @!P4 LDC.64 R172, c[0x0][0x218] ;  /* 0x00008600ffaccb82 */ /* 0x000e620000000a00 */
[----:B------:R-:W-:Y:S02]  /*5620*/  VIADD R0, R222, 0xffffffff ;  /* 0xffffffffde007836 */ /* 0x000fe40000000000 */
[----:B------:R3:W-:Y:S02]  /*5630*/  @P4 STS [R221+0x6000], RZ ;  /* 0x006000ffdd004388 */ /* 0x0007e40000000800 */
[----:B------:R-:W-:Y:S01]  /*5640*/  IMAD.WIDE.U32 R134, R0, UR6, RZ ;  /* 0x0000000600867c25 */ /* 0x000fe2000f8e00ff */
[----:B------:R-:W-:Y:S01]  /*5650*/  SHF.R.S32.HI R2, RZ, 0x1f, R0 ;  /* 0x0000001fff027819 */ /* 0x000fe20000011400 */
[----:B------:R3:W-:Y:S01]  /*5660*/  @P4 STS [R221+0x6004], RZ ;  /* 0x006004ffdd004388 */ /* 0x0007e20000000800 */
[----:B------:R-:W4:Y:S03]  /*5670*/  @!P3 LDC.64 R178, c[0x0][0x218] ;  /* 0x00008600ffb2bb82 */ /* 0x000f260000000a00 */
[----:B------:R3:W-:Y:S01]  /*5680*/  @P4 STS.64 [R221+0x6008], RZ ;  /* 0x006008ffdd004388 */ /* 0x0007e20000000a00 */
[----:B------:R-:W-:Y:S04]  /*5690*/  IMAD R2, R2, UR6, RZ ;  /* 0x0000000602027c24 */ /* 0x000fe8000f8e02ff */
[----:B------:R-:W-:Y:S01]  /*56a0*/  IMAD R2, R0, UR7, R2 ;  /* 0x0000000700027c24 */ /* 0x000fe2000f8e0202 */
[----:B------:R-:W5:Y:S03]  /*56b0*/  @!P2 LDC.64 R176, c[0x0][0x218] ;  /* 0x00008600ffb0ab82 */ /* 0x000f660000000a00 */
[----:B------:R-:W-:Y:S05]  /*56c0*/  IMAD.IADD R2, R135, 0x1, R2 ;  /* 0x0000000187027824 */ /* 0x000fea00078e0202 */
[----:B------:R-:W3:Y:S08]  /*56d0*/  @!P4 LDC.64 R174, c[0x0][0x218] ;  /* 0x00008600ffaecb82 */ /* 0x000ef00000000a00 */
[----:B------:R-:W3:Y:S08]  /*56e0*/  @!P3 LDC.64 R180, c[0x0][0x218] ;  /* 0x00008600ffb4bb82 */ /* 0x000ef00000000a00 */
[----:B------:R-:W3:Y:S01]  /*56f0*/  @!P2 LDC.64 R182, c[0x0][0x218] ;  /* 0x00008600ffb6ab82 */ /* 0x000ee20000000a00 */
[C---:B--2---:R-:W-:Y:S04]  /*5700*/  LEA R0, P0, R134.reuse, R226, 0x6 ;  /* 0x000000e286007211 */ /* 0x044fe800078030ff */
[----:B------:R-:W-:Y:S02]  /*5710*/  LEA.HI.X R132, R134, R251, R2, 0x6, P0 ;  /* 0x000000fb86847211 */ /* 0x000fe400000f3402 */
[C---:B-1----:R-:W-:Y:S02]  /*5720*/  @!P4 LEA R134, P0, R0.reuse, R172, 0x1 ;  /* 0x000000ac0086c211 */ /* 0x042fe400078008ff */
[C---:B----4-:R-:W-:Y:S02]  /*5730*/  @!P3 LEA R178, P6, R0.reuse, R178, 0x1 ;  /* 0x000000b200b2b211 */ /* 0x050fe400078c08ff */
[C-C-:B------:R-:W-:Y:S02]  /*5740*/  @!P4 LEA.HI.X R135, R0.reuse, R173, R132.reuse, 0x1, P0 ;  /* 0x000000ad0087c211 */ /* 0x140fe400000f0c84 */
[C-C-:B------:R-:W-:Y:S02]  /*5750*/  @!P3 LEA.HI.X R179, R0.reuse, R179, R132.reuse, 0x1, P6 ;  /* 0x000000b300b3b211 */ /* 0x140fe400030f0c84 */
[C---:B-----5:R-:W-:Y:S01]  /*5760*/  @!P2 LEA R176, P1, R0.reuse, R176, 0x1 ;  /* 0x000000b000b0a211 */ /* 0x060fe200078208ff */
[----:B------:R-:W-:Y:S01]  /*5770*/  @!PT LDS RZ, [RZ] ;  /* 0x00000000fffff984 */ /* 0x000fe20000000800 */
[----:B------:R-:W-:Y:S01]  /*5780*/  @!PT LDS RZ, [RZ] ;  /* 0x00000000fffff984 */ /* 0x000fe20000000800 */
[----:B------:R-:W-:Y:S01]  /*5790*/  @!PT LDS RZ, [RZ] ;  /* 0x00000000fffff984 */ /* 0x000fe20000000800 */
[----:B------:R1:W-:Y:S01]  /*57a0*/  @!P4 LDGSTS.E.BYPASS.LTC128B.128 [R221+0x6000], desc[UR8][R134.64] ;  /* 0x0600000086ddcfae */ /* 0x0003e2000b901d48 */
[----:B------:R-:W-:Y:S02]  /*57b0*/  IADD3 R2, P0, R243, R0, RZ ;  /* 0x00000000f3027210 */ /* 0x000fe40007f1e0ff */
[--C-:B------:R-:W-:Y:S01]  /*57c0*/  @!P2 LEA.HI.X R177, R0, R177, R132.reuse, 0x1, P1 ;  /* 0x000000b100b1a211 */ /* 0x100fe200008f0c84 */
[----:B------:R2:W-:Y:S01]  /*57d0*/  @P3 STS.128 [R221+0x7000], RZ ;  /* 0x007000ffdd003388 */ /* 0x0005e20000000c00 */
[----:B---3--:R-:W-:Y:S01]  /*57e0*/  @!P4 LEA R174, P6, R2, R174, 0x1 ;  /* 0x000000ae02aec211 */ /* 0x008fe200078c08ff */
[----:B------:R-:W-:Y:S01]  /*57f0*/  IMAD.X R132, R252, 0x1, R132, P0 ;  /* 0x00000001fc847824 */ /* 0x000fe200000e0684 */
[C---:B------:R-:W-:Y:S01]  /*5800*/  @!P3 LEA R172, P1, R2.reuse, R180, 0x1 ;  /* 0x000000b402acb211 */ /* 0x040fe200078208ff */
[----:B------:R-:W-:Y:S01]  /*5810*/  @!PT LDS RZ, [RZ] ;  /* 0x00000000fffff984 */ /* 0x000fe20000000800 */
[----:B------:R-:W-:Y:S01]  /*5820*/  @!PT LDS RZ, [RZ] ;  /* 0x00000000fffff984 */ /* 0x000fe20000000800 */
[----:B------:R-:W-:Y:S01]  /*5830*/  @!PT LDS RZ, [RZ] ;  /* 0x00000000fffff984 */ /* 0x000fe20000000800 */
[----:B------:R2:W-:Y:S03]  /*5840*/  @!P3 LDGSTS.E.BYPASS.LTC128B.128 [R221+0x7000], desc[UR8][R178.64+0x40] ;  /* 0x07000040b2ddbfae */ /* 0x0005e6000b901d48 */
[C-C-:B------:R-:W-:Y:S01]  /*5850*/  @!P4 LEA.HI.X R175, R2.reuse, R175, R132.reuse, 0x1, P6 ;  /* 0x000000af02afc211 */ /* 0x140fe200030f0c84 */
[----:B------:R2:W-:Y:S01]  /*5860*/  @P2 STS.128 [R221+0x8000], RZ ;  /* 0x008000ffdd002388 */ /* 0x0005e20000000c00 */
[C-C-:B------:R-:W-:Y:S03]  /*5870*/  @!P3 LEA.HI.X R173, R2.reuse, R181, R132.reuse, 0x1, P1 ;  /* 0x000000b502adb211 */ /* 0x140fe600008f0c84 */
        /* <DEDUP_REMOVED lines=8> */
[----:B------:R2:W-:Y:S01]  /*5900*/  @!P4 LDGSTS.E.BYPASS.LTC128B.128 [R221+0x6800], desc[UR8][R174.64] ;  /* 0x06800000aeddcfae */ /* 0x0005e2000b901d48 */
[C---:B-1----:R-:W-:Y:S03]  /*5910*/  @!P2 LEA R134, P0, R2.reuse, R182, 0x1 ;  /* 0x000000b60286a211 */ /* 0x042fe600078008ff */
[----:B------:R2:W-:Y:S01]  /*5920*/  @P3 STS.128 [R221+0x7800], RZ ;  /* 0x007800ffdd003388 */ /* 0x0005e20000000c00 */
[----:B------:R-:W-:Y:S03]  /*5930*/  @!P2 LEA.HI.X R135, R2, R183, R132, 0x1, P0 ;  /* 0x000000b70287a211 */ /* 0x000fe600000f0c84 */
        /* <DEDUP_REMOVED lines=9> */
[----:B------:R-:W0:Y:S01]  /*59d0*/  LDGDEPBAR ;  /* 0x00000000000079af */ /* 0x000e220000000000 */
[----:B------:R-:W-:Y:S05]  /*59e0*/  BRA `(.L_x_69) ;  /* 0x0000001000007947 */ /* 0x000fea0003800000 */
.L_x_68:
[----:B------:R-:W4:Y:S01]  /*59f0*/  LDL.64 R8, [R1] ;  /* 0x0000000001087983 */ /* 0x000f220000100a00 */
[----:B------:R-:W-:Y:S01]  /*5a00*/  ISETP.GE.AND P3, PT, R241, UR5, PT ;  /* 0x00000005f1007c0c */ /* 0x000fe2000bf66270 */
[----:B------:R-:W-:Y:S04]  /*5a10*/  DEPBAR.LE SB0, 0x0 ;  /* 0x000080000000791a */ /* 0x000fe80000000000 */
[----:B------:R-:W5:Y:S01]  /*5a20*/  LDL R6, [R1+0x10] ;  /* 0x0000100001067983 */ /* 0x000f620000100800 */
[----:B------:R-:W-:Y:S01]  /*5a30*/  BAR.SYNC.DEFER_BLOCKING 0x0 ;  /* 0x0000000000007b1d */ /* 0x000fe20000010000 */
[----:B------:R-:W-:Y:S01]  /*5a40*/  ISETP.GE.AND P2, PT, R242, UR5, PT ;  /* 0x00000005f2007c0c */ /* 0x000fe2000bf46270 */
[-C--:B-1----:R-:W-:Y:S01]  /*5a50*/  IMAD.WIDE.U32 R4, R222, R224.reuse, RZ ;  /* 0x000000e0de047225 */ /* 0x082fe200078e00ff */
[----:B------:R-:W-:Y:S05]  /*5a60*/  SHF.R.S32.HI R0, RZ, 0x1f, R222 ;  /* 0x0000001fff007819 */ /* 0x000fea00000114de */
[----:B------:R-:W-:Y:S04]  /*5a70*/  IMAD R0, R0, R224, RZ ;  /* 0x000000e000007224 */ /* 0x000fe800078e02ff */
[----:B------:R-:W-:Y:S04]  /*5a80*/  IMAD R2, R222, R225, R0 ;  /* 0x000000e1de027224 */ /* 0x000fe800078e0200 */
[----:B------:R-:W-:Y:S01]  /*5a90*/  IMAD.IADD R2, R5, 0x1, R2 ;  /* 0x0000000105027824 */ /* 0x000fe200078e0202 */
[----:B------:R-:W-:Y:S01]  /*5aa0*/  @P4 STS [R221+0x9000], RZ ;  /* 0x009000ffdd004388 */ /* 0x000fe20000000800 */
[----:B------:R-:W1:Y:S04]  /*5ab0*/  @!P3 LDC.64 R14, c[0x0][0x220] ;  /* 0x00008800ff0ebb82 */ /* 0x000e680000000a00 */
[----:B------:R-:W-:Y:S05]  /*5ac0*/  @P4 STS [R221+0x9004], RZ ;  /* 0x009004ffdd004388 */ /* 0x000fea0000000800 */
[----:B------:R-:W-:Y:S01]  /*5ad0*/  @P4 STS.64 [R221+0x9008], RZ ;  /* 0x009008ffdd004388 */ /* 0x000fe20000000a00 */
[----:B------:R-:W3:Y:S08]  /*5ae0*/  @!P2 LDC.64 R12, c[0x0][0x220] ;  /* 0x00008800ff0cab82 */ /* 0x000ef00000000a00 */
[----:B------:R-:W3:Y:S01]  /*5af0*/  @!P2 LDC.64 R16, c[0x0][0x220] ;  /* 0x00008800ff10ab82 */ /* 0x000ee20000000a00 */
[----:B----4-:R-:W-:Y:S07]  /*5b00*/  LEA R0, P0, R4, R8, 0x6 ;  /* 0x0000000804007211 */ /* 0x010fee00078030ff */
[----:B------:R-:W4:Y:S01]  /*5b10*/  @!P3 LDC.64 R8, c[0x0][0x220] ;  /* 0x00008800ff08bb82 */ /* 0x000f220000000a00 */
[----:B-1----:R-:W-:Y:S02]  /*5b20*/  @!P3 LEA R14, P1, R0, R14, 0x1 ;  /* 0x0000000e000eb211 */ /* 0x002fe400078208ff */
[----:B-----5:R-:W-:Y:S02]  /*5b30*/  LEA.HI.X R4, R4, R6, R2, 0x6, P0 ;  /* 0x0000000604047211 */ /* 0x020fe400000f3402 */
[C---:B--2---:R-:W-:Y:S02]  /*5b40*/  @!P4 LEA R6, P0, R0.reuse, R246, 0x1 ;  /* 0x000000f60006c211 */ /* 0x044fe400078008ff */
[C-C-:B------:R-:W-:Y:S02]  /*5b50*/  @!P3 LEA.HI.X R15, R0.reuse, R15, R4.reuse, 0x1, P1 ;  /* 0x0000000f000fb211 */ /* 0x140fe400008f0c04 */
[C-C-:B------:R-:W-:Y:S02]  /*5b60*/  @!P4 LEA.HI.X R7, R0.reuse, R247, R4.reuse, 0x1, P0 ;  /* 0x000000f70007c211 */ /* 0x140fe400000f0c04 */
[----:B---3--:R-:W-:Y:S02]  /*5b70*/  @!P2 LEA R12, P0, R0, R12, 0x1 ;  /* 0x0000000c000ca211 */ /* 0x008fe400078008ff */
[----:B------:R-:W-:Y:S01]  /*5b80*/  LEA R2, P6, R224, R0, 0x5 ;  /* 0x00000000e0027211 */ /* 0x000fe200078c28ff */
[----:B------:R-:W-:Y:S01]  /*5b90*/  @!PT LDS RZ, [RZ] ;  /* 0x00000000fffff984 */ /* 0x000fe20000000800 */
[----:B------:R-:W-:Y:S01]  /*5ba0*/  @!PT LDS RZ, [RZ] ;  /* 0x00000000fffff984 */ /* 0x000fe20000000800 */
[----:B------:R-:W-:Y:S01]  /*5bb0*/  @!PT LDS RZ, [RZ] ;  /* 0x00000000fffff984 */ /* 0x000fe20000000800 */
[----:B------:R1:W-:Y:S01]  /*5bc0*/  @!P4 LDGSTS.E.BYPASS.LTC128B.128 [R221+0x9000], desc[UR8][R6.64] ;  /* 0x0900000006ddcfae */ /* 0x0003e2000b901d48 */
[----:B------:R-:W-:Y:S02]  /*5bd0*/  @!P2 LEA.HI.X R13, R0, R13, R4, 0x1, P0 ;  /* 0x0000000d000da211 */ /* 0x000fe400000f0c04 */
[----:B------:R-:W-:Y:S02]  /*5be0*/  @!P4 LEA R10, P5, R2, R244, 0x1 ;  /* 0x000000f4020ac211 */ /* 0x000fe400078a08ff */
[----:B------:R-:W-:Y:S01]  /*5bf0*/  @P3 STS.128 [R221+0xa000], RZ ;  /* 0x00a000ffdd003388 */ /* 0x000fe20000000c00 */
[----:B------:R-:W-:Y:S04]  /*5c00*/  LEA.HI.X R4, R224, R4, R225, 0x5, P6 ;  /* 0x00000004e0047211 */ /* 0x000fe800030f2ce1 */
[----:B------:R-:W-:Y:S01]  /*5c10*/  @!PT LDS RZ, [RZ] ;  /* 0x00000000fffff984 */ /* 0x000fe20000000800 */
[----:B------:R-:W-:Y:S01]  /*5c20*/  @!PT LDS RZ, [RZ] ;  /* 0x00000000fffff984 */ /* 0x000fe20000000800 */
[----:B------:R-:W-:Y:S01]  /*5c30*/  @!PT LDS RZ, [RZ] ;  /* 0x00000000fffff984 */ /* 0x000fe20000000800 */
[----:B------:R-:W-:Y:S01]  /*5c40*/  @!P3 LDGSTS.E.BYPASS.LTC128B.128 [R221+0xa000], desc[UR8][R14.64+0x40] ;  /* 0x0a0000400eddbfae */ /* 0x000fe2000b901d48 */
[C-C-:B------:R-:W-:Y:S02]  /*5c50*/  @!P4 LEA.HI.X R11, R2.reuse, R245, R4.reuse, 0x1, P5 ;  /* 0x000000f5020bc211 */ /* 0x140fe400028f0c04 */
[----:B----4-:R-:W-:Y:S02]  /*5c60*/  @!P3 LEA R8, P1, R2, R8, 0x1 ;  /* 0x000000080208b211 */ /* 0x010fe400078208ff */
[----:B------:R-:W-:Y:S01]  /*5c70*/  @P2 STS.128 [R221+0xb000], RZ ;  /* 0x00b000ffdd002388 */ /* 0x000fe20000000c00 */
[----:B------:R-:W-:Y:S02]  /*5c80*/  ISETP.GT.AND P5, PT, R222, RZ, PT ;  /* 0x000000ffde00720c */ /* 0x000fe40003fa4270 */
[C-C-:B------:R-:W-:Y:S02]  /*5c90*/  @!P3 LEA.HI.X R9, R2.reuse, R9, R4.reuse, 0x1, P1 ;  /* 0x000000090209b211 */ /* 0x140fe400008f0c04 */
[----:B------:R-:W-:Y:S01]  /*5ca0*/  @!PT LDS RZ, [RZ] ;  /* 0x00000000fffff984 */ /* 0x000fe20000000800 */
[----:B------:R-:W-:Y:S01]  /*5cb0*/  @!PT LDS RZ, [RZ] ;  /* 0x00000000fffff984 */ /* 0x000fe20000000800 */
[----:B------:R-:W-:Y:S01]  /*5cc0*/  @!PT LDS RZ, [RZ] ;  /* 0x00000000fffff984 */ /* 0x000fe20000000800 */
[----:B------:R-:W-:Y:S05]  /*5cd0*/  @!P2 LDGSTS.E.BYPASS.LTC128B.128 [R221+0xb000], desc[UR8][R12.64+0x80] ;  /* 0x0b0000800cddafae */ /* 0x000fea000b901d48 */
[----:B------:R-:W-:Y:S05]  /*5ce0*/  @P4 STS.128 [R221+0x9800], RZ ;  /* 0x009800ffdd004388 */ /* 0x000fea0000000c00 */
[----:B------:R-:W-:Y:S01]  /*5cf0*/  @!PT LDS RZ, [RZ] ;  /* 0x00000000fffff984 */ /* 0x000fe20000000800 */
[----:B------:R-:W-:Y:S01]  /*5d00*/  @!PT LDS RZ, [RZ] ;  /* 0x00000000fffff984 */ /* 0x000fe20000000800 */
[----:B------:R-:W-:Y:S01]  /*5d10*/  @!PT LDS RZ, [RZ] ;  /* 0x00000000fffff984 */ /* 0x000fe20000000800 */
[----:B------:R-:W-:Y:S01]  /*5d20*/  @!P4 LDGSTS.E.BYPASS.LTC128B.128 [R221+0x9800], desc[UR8][R10.64] ;  /* 0x098000000addcfae */ /* 0x000fe2000b901d48 */
[C---:B-1----:R-:W-:Y:S04]  /*5d30*/  @!P2 LEA R6, P0, R2.reuse, R16, 0x1 ;  /* 0x000000100206a211 */ /* 0x042fe800078008ff */
[----:B------:R-:W-:Y:S01]  /*5d40*/  @P3 STS.128 [R221+0xa800], RZ ;  /* 0x00a800ffdd003388 */ /* 0x000fe20000000c00 */
[----:B------:R-:W-:Y:S04]  /*5d50*/  @!P2 LEA.HI.X R7, R2, R17, R4, 0x1, P0 ;  /* 0x000000110207a211 */ /* 0x000fe800000f0c04 */
        /* <DEDUP_REMOVED lines=8> */
[----:B------:R1:W-:Y:S05]  /*5de0*/  @!P2 LDGSTS.E.BYPASS.LTC128B.128 [R221+0xb800], desc[UR8][R6.64+0x80] ;  /* 0x0b80008006ddafae */ /* 0x0003ea000b901d48 */
[----:B------:R-:W-:Y:S05]  /*5df0*/  LDSM.16.M88.4 R64, [R219] ;  /* 0x00000000db40783b */ /* 0x000fea0000000200 */
[----:B------:R-:W1:Y:S05]  /*5e00*/  LDSM.16.M88.4 R16, [R216+0x6000] ;  /* 0x00600000d810783b */ /* 0x000e6a0000000200 */
[----:B------:R-:W2:Y:S05]  /*5e10*/  LDSM.16.M88.4 R60, [R219+0x1000] ;  /* 0x00100000db3c783b */ /* 0x000eaa0000000200 */
[----:B------:R-:W3:Y:S05]  /*5e20*/  LDSM.16.M88.4 R32, [R216+0x6400] ;  /* 0x00640000d820783b */ /* 0x000eea0000000200 */
[----:B------:R-:W0:Y:S05]  /*5e30*/  LDGDEPBAR ;  /* 0x00000000000079af */ /* 0x000e2a0000000000 */
[----:B------:R-:W4:Y:S05]  /*5e40*/  LDSM.16.M88.4 R48, [R216+0x6800] ;  /* 0x00680000d830783b */ /* 0x000f2a0000000200 */
[----:B------:R-:W5:Y:S05]  /*5e50*/  LDSM.16.M88.4 R172, [R216+0x6c00] ;  /* 0x006c0000d8ac783b */ /* 0x000f6a0000000200 */
[----:B------:R-:W-:Y:S05]  /*5e60*/  LDSM.16.M88.4 R176, [R220] ;  /* 0x00000000dcb0783b */ /* 0x000fea0000000200 */
[----:B------:R-:W5:Y:S05]  /*5e70*/  LDSM.16.M88.4 R180, [R218+0x6000] ;  /* 0x00600000dab4783b */ /* 0x000f6a0000000200 */
[----:B------:R-:W5:Y:S01]  /*5e80*/  LDSM.16.M88.4 R184, [R220+0x1000] ;  /* 0x00100000dcb8783b */ /* 0x000f620000000200 */
[-C--:B-1----:R-:W-:Y:S04]  /*5e90*/  HMMA.16816.F32 R4, R64, R16.reuse, RZ ;  /* 0x000000104004723c */ /* 0x082fe800000018ff */
[----:B------:R-:W1:Y:S02]  /*5ea0*/  LDSM.16.M88.4 R188, [R218+0x6400] ;  /* 0x00640000dabc783b */ /* 0x000e640000000200 */
[C---:B--2---:R-:W-:Y:S03]  /*5eb0*/  HMMA.16816.F32 R8, R60.reuse, R16, RZ ;  /* 0x000000103c08723c */ /* 0x044fe600000018ff */
[----:B------:R-:W2:Y:S03]  /*5ec0*/  LDSM.16.M88.4 R192, [R218+0x6800] ;  /* 0x00680000dac0783b */ /* 0x000ea60000000200 */
[-C--:B------:R-:W-:Y:S02]  /*5ed0*/  HMMA.16816.F32 R12, R60, R18.reuse, RZ ;  /* 0x000000123c0c723c */ /* 0x080fe400000018ff */
[----:B------:R-:W2:Y:S04]  /*5ee0*/  LDSM.16.M88.4 R196, [R218+0x6c00] ;  /* 0x006c0000dac4783b */ /* 0x000ea80000000200 */
[C---:B------:R-:W-:Y:S01]  /*5ef0*/  HMMA.16816.F32 R16, R64.reuse, R18, RZ ;  /* 0x000000124010723c */ /* 0x040fe200000018ff */
[----:B------:R-:W-:Y:S05]  /*5f00*/  LDSM.16.M88.4 R200, [R219+0x2000] ;  /* 0x00200000dbc8783b */ /* 0x000fea0000000200 */
[-C--:B---3--:R-:W-:Y:S01]  /*5f10*/  HMMA.16816.F32 R20, R64, R32.reuse, RZ ;  /* 0x000000204014723c */ /* 0x088fe200000018ff */
[----:B------:R-:W3:Y:S05]  /*5f20*/  LDSM.16.M88.4 R204, [R216+0x7000] ;  /* 0x00700000d8cc783b */ /* 0x000eea0000000200 */
[C---:B------:R-:W-:Y:S01]  /*5f30*/  HMMA.16816.F32 R24, R60.reuse, R32, RZ ;  /* 0x000000203c18723c */ /* 0x040fe200000018ff */
[----:B------:R-:W3:Y:S05]  /*5f40*/  LDSM.16.M88.4 R208, [R219+0x3000] ;  /* 0x00300000dbd0783b */ /* 0x000eea0000000200 */
[-C--:B------:R-:W-:Y:S01]  /*5f50*/  HMMA.16816.F32 R28, R60, R34.reuse, RZ ;  /* 0x000000223c1c723c */ /* 0x080fe200000018ff */
[----:B------:R-:W-:Y:S05]  /*5f60*/  LDSM.16.M88.4 R212, [R218+0x7c00] ;  /* 0x007c0000dad4783b */ /* 0x000fea0000000200 */
[C---:B------:R-:W-:Y:S06]  /*5f70*/  HMMA.16816.F32 R32, R64.reuse, R34, RZ ;  /* 0x000000224020723c */ /* 0x040fec00000018ff */
[-C--:B----4-:R-:W-:Y:S06]  /*5f80*/  HMMA.16816.F32 R36, R64, R48.reuse, RZ ;  /* 0x000000304024723c */ /* 0x090fec00000018ff */
        /* <DEDUP_REMOVED lines=8> */
[-C--:B------:R-:W-:Y:S06]  /*6010*/  HMMA.16816.F32 R4, R176, R180.reuse, R4 ;  /* 0x000000b4b004723c */ /* 0x080fec0000001804 */
[C---:B------:R-:W-:Y:S06]  /*6020*/  HMMA.16816.F32 R8, R184.reuse, R180, R8 ;  /* 0x000000b4b808723c */ /* 0x040fec0000001808 */
[-C--:B------:R-:W-:Y:S06]  /*6030*/  HMMA.16816.F32 R12, R184, R182.reuse, R12 ;  /* 0x000000b6b80c723c */ /* 0x080fec000000180c */
[C---:B------:R-:W-:Y:S01]  /*6040*/  HMMA.16816.F32 R16, R176.reuse, R182, R16 ;  /* 0x000000b6b010723c */ /* 0x040fe20000001810 */
[----:B------:R-:W5:Y:S05]  /*6050*/  LDSM.16.M88.4 R180, [R216+0x7800] ;  /* 0x00780000d8b4783b */ /* 0x000f6a0000000200 */
[-C--:B-1----:R-:W-:Y:S06]  /*6060*/  HMMA.16816.F32 R20, R176, R188.reuse, R20 ;  /* 0x000000bcb014723c */ /* 0x082fec0000001814 */
[C---:B------:R-:W-:Y:S06]  /*6070*/  HMMA.16816.F32 R24, R184.reuse, R188, R24 ;  /* 0x000000bcb818723c */ /* 0x040fec0000001818 */
[-C--:B------:R-:W-:Y:S06]  /*6080*/  HMMA.16816.F32 R28, R184, R190.reuse, R28 ;  /* 0x000000beb81c723c */ /* 0x080fec000000181c */
[C---:B------:R-:W-:Y:S01]  /*6090*/  HMMA.16816.F32 R32, R176.reuse, R190, R32 ;  /* 0x000000beb020723c */ /* 0x040fe20000001820 */
[----:B------:R-:W1:Y:S05]  /*60a0*/  LDSM.16.M88.4 R188, [R216+0x7c00] ;  /* 0x007c0000d8bc783b */ /* 0x000e6a0000000200 */
[-C--:B--2---:R-:W-:Y:S06]  /*60b0*/  HMMA.16816.F32 R36, R176, R192.reuse, R36 ;  /* 0x000000c0b024723c */ /* 0x084fec0000001824 */
[C---:B------:R-:W-:Y:S06]  /*60c0*/  HMMA.16816.F32 R40, R184.reuse, R192, R40 ;  /* 0x000000c0b828723c */ /* 0x040fec0000001828 */
[-C--:B------:R-:W-:Y:S06]  /*60d0*/  HMMA.16816.F32 R44, R184, R194.reuse, R44 ;  /* 0x000000c2b82c723c */ /* 0x080fec000000182c */
[C---:B------:R-:W-:Y:S01]  /*60e0*/  HMMA.16816.F32 R48, R176.reuse, R194, R48 ;  /* 0x000000c2b030723c */ /* 0x040fe20000001830 */
[----:B------:R-:W-:Y:S05]  /*60f0*/  LDSM.16.M88.4 R192, [R220+0x3000] ;  /* 0x00300000dcc0783b */ /* 0x000fea0000000200 */
[-C--:B------:R-:W-:Y:S06]  /*6100*/  HMMA.16816.F32 R52, R176, R196.reuse, R52 ;  /* 0x000000c4b034723c */ /* 0x080fec0000001834 */
[C---:B------:R-:W-:Y:S06]  /*6110*/  HMMA.16816.F32 R56, R184.reuse, R196, R56 ;  /* 0x000000c4b838723c */ /* 0x040fec0000001838 */
[-C--:B------:R-:W-:Y:S01]  /*6120*/  HMMA.16816.F32 R60, R184, R198.reuse, R60 ;  /* 0x000000c6b83c723c */ /* 0x080fe2000000183c */
[----:B------:R-:W-:Y:S05]  /*6130*/  LDSM.16.M88.4 R184, [R218+0x7000] ;  /* 0x00700000dab8783b */ /* 0x000fea0000000200 */
[----:B------:R-:W-:Y:S01]  /*6140*/  HMMA.16816.F32 R64, R176, R198, R64 ;  /* 0x000000c6b040723c */ /* 0x000fe20000001840 */
[----:B------:R-:W2:Y:S05]  /*6150*/  LDSM.16.M88.4 R176, [R220+0x2000] ;  /* 0x00200000dcb0783b */ /* 0x000eaa0000000200 */
[-C--:B---3--:R-:W-:Y:S01]  /*6160*/  HMMA.16816.F32 R4, R200, R204.reuse, R4 ;  /* 0x000000ccc804723c */ /* 0x088fe20000001804 */
[----:B------:R-:W3:Y:S05]  /*6170*/  LDSM.16.M88.4 R196, [R218+0x7400] ;  /* 0x00740000dac4783b */ /* 0x000eea0000000200 */
[C---:B------:R-:W-:Y:S06]  /*6180*/  HMMA.16816.F32 R8, R208.reuse, R204, R8 ;  /* 0x000000ccd008723c */ /* 0x040fec0000001808 */
[-C--:B------:R-:W-:Y:S06]  /*6190*/  HMMA.16816.F32 R12, R208, R206.reuse, R12 ;  /* 0x000000ced00c723c */ /* 0x080fec000000180c */
[C---:B------:R-:W-:Y:S01]  /*61a0*/  HMMA.16816.F32 R16, R200.reuse, R206, R16 ;  /* 0x000000cec810723c */ /* 0x040fe20000001810 */
[----:B------:R-:W3:Y:S05]  /*61b0*/  LDSM.16.M88.4 R204, [R218+0x7800] ;  /* 0x00780000dacc783b */ /* 0x000eea0000000200 */
[-C--:B----4-:R-:W-:Y:S06]  /*61c0*/  HMMA.16816.F32 R20, R200, R172.reuse, R20 ;  /* 0x000000acc814723c */ /* 0x090fec0000001814 */
[C---:B------:R-:W-:Y:S06]  /*61d0*/  HMMA.16816.F32 R24, R208.reuse, R172, R24 ;  /* 0x000000acd018723c */ /* 0x040fec0000001818 */
[-C--:B------:R-:W-:Y:S06]  /*61e0*/  HMMA.16816.F32 R28, R208, R174.reuse, R28 ;  /* 0x000000aed01c723c */ /* 0x080fec000000181c */
[C---:B------:R-:W-:Y:S01]  /*61f0*/  HMMA.16816.F32 R32, R200.reuse, R174, R32 ;  /* 0x000000aec820723c */ /* 0x040fe20000001820 */
[----:B------:R-:W-:Y:S05]  /*6200*/  LDSM.16.M88.4 R172, [R219+0x4000] ;  /* 0x00400000dbac783b */ /* 0x000fea0000000200 */
[-C--:B-----5:R-:W-:Y:S06]  /*6210*/  HMMA.16816.F32 R36, R200, R180.reuse, R36 ;  /* 0x000000b4c824723c */ /* 0x0a0fec0000001824 */
[C---:B------:R-:W-:Y:S06]  /*6220*/  HMMA.16816.F32 R40, R208.reuse, R180, R40 ;  /* 0x000000b4d028723c */ /* 0x040fec0000001828 */
[-C--:B------:R-:W-:Y:S06]  /*6230*/  HMMA.16816.F32 R44, R208, R182.reuse, R44 ;  /* 0x000000b6d02c723c */ /* 0x080fec000000182c */
[C---:B------:R-:W-:Y:S01]  /*6240*/  HMMA.16816.F32 R48, R200.reuse, R182, R48 ;  /* 0x000000b6c830723c */ /* 0x040fe20000001830 */
[----:B------:R-:W4:Y:S05]  /*6250*/  LDSM.16.M88.4 R180, [R216+0x8000] ;  /* 0x00800000d8b4783b */ /* 0x000f2a0000000200 */
[-C--:B-1----:R-:W-:Y:S06]  /*6260*/  HMMA.16816.F32 R52, R200, R188.reuse, R52 ;  /* 0x000000bcc834723c */ /* 0x082fec0000001834 */
[C---:B------:R-:W-:Y:S06]  /*6270*/  HMMA.16816.F32 R56, R208.reuse, R188, R56 ;  /* 0x000000bcd038723c */ /* 0x040fec0000001838 */
[-C--:B------:R-:W-:Y:S01]  /*6280*/  HMMA.16816.F32 R60, R208, R190.reuse, R60 ;  /* 0x000000bed03c723c */ /* 0x080fe2000000183c */
[----:B------:R-:W-:Y:S05]  /*6290*/  LDSM.16.M88.4 R208, [R218+0x8400] ;  /* 0x00840000dad0783b */ /* 0x000fea0000000200 */
[----:B------:R-:W-:Y:S01]  /*62a0*/  HMMA.16816.F32 R64, R200, R190, R64 ;  /* 0x000000bec840723c */ /* 0x000fe20000001840 */
[----:B------:R-:W1:Y:S05]  /*62b0*/  LDSM.16.M88.4 R188, [R219+0x5000] ;  /* 0x00500000dbbc783b */ /* 0x000e6a0000000200 */
[-C--:B--2---:R-:W-:Y:S01]  /*62c0*/  HMMA.16816.F32 R4, R176, R184.reuse, R4 ;  /* 0x000000b8b004723c */ /* 0x084fe20000001804 */
[----:B------:R-:W-:Y:S05]  /*62d0*/  LDSM.16.M88.4 R200, [R218+0x8000] ;  /* 0x00800000dac8783b */ /* 0x000fea0000000200 */
[C---:B------:R-:W-:Y:S06]  /*62e0*/  HMMA.16816.F32 R8, R192.reuse, R184, R8 ;  /* 0x000000b8c008723c */ /* 0x040fec0000001808 */
[-C--:B------:R-:W-:Y:S06]  /*62f0*/  HMMA.16816.F32 R12, R192, R186.reuse, R12 ;  /* 0x000000bac00c723c */ /* 0x080fec000000180c */
[C---:B------:R-:W-:Y:S01]  /*6300*/  HMMA.16816.F32 R16, R176.reuse, R186, R16 ;  /* 0x000000bab010723c */ /* 0x040fe20000001810 */
[----:B------:R-:W2:Y:S05]  /*6310*/  LDSM.16.M88.4 R184, [R216+0x8400] ;  /* 0x00840000d8b8783b */ /* 0x000eaa0000000200 */
[-C--:B---3--:R-:W-:Y:S06]  /*6320*/  HMMA.16816.F32 R20, R176, R196.reuse, R20 ;  /* 0x000000c4b014723c */ /* 0x088fec0000001814 */
        /* <DEDUP_REMOVED lines=12> */
[----:B------:R-:W3:Y:S05]  /*63f0*/  LDSM.16.M88.4 R192, [R216+0x8800] ;  /* 0x00880000d8c0783b */ /* 0x000eea0000000200 */
[----:B------:R-:W-:Y:S01]  /*6400*/  HMMA.16816.F32 R64, R176, R214, R64 ;  /* 0x000000d6b040723c */ /* 0x000fe20000001840 */
[----:B------:R-:W5:Y:S05]  /*6410*/  LDSM.16.M88.4 R176, [R220+0x4000] ;  /* 0x00400000dcb0783b */ /* 0x000f6a0000000200 */
[-C--:B----4-:R-:W-:Y:S01]  /*6420*/  HMMA.16816.F32 R4, R172, R180.reuse, R4 ;  /* 0x000000b4ac04723c */ /* 0x090fe20000001804 */
[----:B------:R-:W-:Y:S05]  /*6430*/  LDSM.16.M88.4 R212, [R218+0x8c00] ;  /* 0x008c0000dad4783b */ /* 0x000fea0000000200 */
[C---:B-1----:R-:W-:Y:S06]  /*6440*/  HMMA.16816.F32 R8, R188.reuse, R180, R8 ;  /* 0x000000b4bc08723c */ /* 0x042fec0000001808 */
[-C--:B------:R-:W-:Y:S06]  /*6450*/  HMMA.16816.F32 R12, R188, R182.reuse, R12 ;  /* 0x000000b6bc0c723c */ /* 0x080fec000000180c */
[C---:B------:R-:W-:Y:S01]  /*6460*/  HMMA.16816.F32 R16, R172.reuse, R182, R16 ;  /* 0x000000b6ac10723c */ /* 0x040fe20000001810 */
[----:B------:R-:W1:Y:S01]  /*6470*/  LDSM.16.M88.4 R180, [R218+0x8800] ;  /* 0x00880000dab4783b */ /* 0x000e620000000200 */
        /* <DEDUP_REMOVED lines=87> */
.L_x_69:
[----:B--2---:R-:W-:Y:S01]  /*69f0*/  SHFL.BFLY PT, R135, R136, 0x2, 0x1f ;  /* 0x0c401f0088877f89 */ /* 0x004fe200000e0000 */
        /* <DEDUP_REMOVED lines=493> */
.L_x_67:
[----:B------:R-:W2:Y:S01]  /*88d0*/  LDL R13, [R1+0x14] ;  /* 0x00001400010d7983 */ /* 0x000ea20000100800 */
[----:B------:R-:W1:Y:S01]  /*88e0*/  S2UR UR4, SR_CgaCtaId ;  /* 0x00000000000479c3 */ /* 0x000e620000008800 */
[----:B------:R-:W-:Y:S01]  /*88f0*/  UMOV UR5, 0x400 ;  /* 0x0000040000057882 */ /* 0x000fe20000000000 */
[----:B------:R-:W3:Y:S01]  /*8900*/  S2R R12, SR_TID.X ;  /* 0x00000000000c7919 */ /* 0x000ee20000002100 */
[----:B------:R-:W4:Y:S04]  /*8910*/  SHFL.BFLY PT, R2, R237, 0x2, 0x1f ;  /* 0x0c401f00ed027f89 */ /* 0x000f2800000e0000 */
[----:B------:R-:W5:Y:S04]  /*8920*/  SHFL.BFLY PT, R0, R238, 0x2, 0x1f ;  /* 0x0c401f00ee007f89 */ /* 0x000f6800000e0000 */
[----:B------:R-:W3:Y:S04]  /*8930*/  SHFL.BFLY PT, R7, R239, 0x2, 0x1f ;  /* 0x0c401f00ef077f89 */ /* 0x000ee800000e0000 */
[----:B------:R-:W3:Y:S01]  /*8940*/  SHFL.BFLY PT, R6, R240, 0x2, 0x1f ;  /* 0x0c401f00f0067f89 */ /* 0x000ee200000e0000 */
[----:B-1----:R-:W-:Y:S01]  /*8950*/  ULEA UR4, UR4, UR5, 0x18 ;  /* 0x0000000504047291 */ /* 0x002fe2000f8ec03f */
[----:B----4-:R-:W-:Y:S01]  /*8960*/  FADD.FTZ R2, R2, R237 ;  /* 0x000000ed02027221 */ /* 0x010fe20000010000 */
[----:B-----5:R-:W-:Y:S01]  /*8970*/  FADD.FTZ R0, R0, R238 ;  /* 0x000000ee00007221 */ /* 0x020fe20000010000 */
[----:B---3--:R-:W-:-:S03]  /*8980*/  SHF.R.S32.HI R51, RZ, 0x1f, R12 ;  /* 0x0000001fff337819 */ /* 0x008fc6000001140c */
[----:B------:R-:W1:Y:S01]  /*8990*/  SHFL.BFLY PT, R5, R2, 0x1, 0x1f ;  /* 0x0c201f0002057f89 */ /* 0x000e6200000e0000 */
[----:B------:R-:W-:Y:S01]  /*89a0*/  FADD.FTZ R7, R7, R239 ;  /* 0x000000ef07077221 */ /* 0x000fe20000010000 */
[CC--:B------:R-:W-:Y:S02]  /*89b0*/  LEA.HI R10, R51.reuse, R12.reuse, RZ, 0x2 ;  /* 0x0000000c330a7211 */ /* 0x0c0fe400078f10ff */
[----:B------:R-:W3:Y:S01]  /*89c0*/  SHFL.BFLY PT, R4, R0, 0x1, 0x1f ;  /* 0x0c201f0000047f89 */ /* 0x000ee200000e0000 */
[----:B------:R-:W-:Y:S01]  /*89d0*/  LEA.HI R51, R51, R12, RZ, 0x5 ;  /* 0x0000000c33337211 */ /* 0x000fe200078f28ff */
[----:B------:R-:W-:Y:S01]  /*89e0*/  FADD.FTZ R6, R6, R240 ;  /* 0x000000f006067221 */ /* 0x000fe20000010000 */
[----:B------:R-:W-:Y:S01]  /*89f0*/  SHF.R.S32.HI R11, RZ, 0x2, R10 ;  /* 0x00000002ff0b7819 */ /* 0x000fe2000001140a */
[----:B------:R-:W4:Y:S01]  /*8a00*/  SHFL.BFLY PT, R55, R7, 0x1, 0x1f ;  /* 0x0c201f0007377f89 */ /* 0x000f2200000e0000 */
[----:B------:R-:W-:Y:S02]  /*8a10*/  SHF.R.S32.HI R51, RZ, 0x5, R51 ;  /* 0x00000005ff337819 */ /* 0x000fe40000011433 */
[----:B------:R-:W-:Y:S01]  /*8a20*/  SHF.R.S32.HI R3, RZ, 0x1f, R11 ;  /* 0x0000001fff037819 */ /* 0x000fe2000001140b */
[----:B------:R-:W5:Y:S03]  /*8a30*/  SHFL.BFLY PT, R56, R6, 0x1, 0x1f ;  /* 0x0c201f0006387f89 */ /* 0x000f6600000e0000 */
[----:B------:R-:W-:-:S04]  /*8a40*/  LEA.HI R3, R3, R11, RZ, 0x3 ;  /* 0x0000000b03037211 */ /* 0x000fc800078f18ff */
[----:B------:R-:W-:-:S04]  /*8a50*/  LOP3.LUT R3, R3, 0xfffffff8, RZ, 0xc0, !PT ;  /* 0xfffffff803037812 */ /* 0x000fc800078ec0ff */
[----:B------:R-:W-:Y:S01]  /*8a60*/  IADD3 R3, R11, -R3, RZ ;  /* 0x800000030b037210 */ /* 0x000fe20007ffe0ff */
[----:B-1----:R-:W-:Y:S01]  /*8a70*/  FADD.FTZ R58, R2, R5 ;  /* 0x00000005023a7221 */ /* 0x002fe20000010000 */
[----:B------:R-:W-:Y:S01]  /*8a80*/  LOP3.LUT R2, R10, 0xfffffffc, RZ, 0xc0, !PT ;  /* 0xfffffffc0a027812 */ /* 0x000fe200078ec0ff */
[----:B---3--:R-:W-:Y:S01]  /*8a90*/  FADD.FTZ R57, R0, R4 ;  /* 0x0000000400397221 */ /* 0x008fe20000010000 */
[----:B------:R-:W-:Y:S02]  /*8aa0*/  LEA.HI R0, R3, R3, RZ, 0x1 ;  /* 0x0000000303007211 */ /* 0x000fe400078f08ff */
[----:B------:R-:W-:Y:S01]  /*8ab0*/  IADD3 R5, -R2, R12, RZ ;  /* 0x0000000c02057210 */ /* 0x000fe20007ffe1ff */
[----:B----4-:R-:W-:Y:S01]  /*8ac0*/  FADD.FTZ R55, R7, R55 ;  /* 0x0000003707377221 */ /* 0x010fe20000010000 */
[----:B------:R-:W-:Y:S02]  /*8ad0*/  SHF.R.S32.HI R2, RZ, 0x1, R0 ;  /* 0x00000001ff027819 */ /* 0x000fe40000011400 */
[----:B------:R-:W-:Y:S01]  /*8ae0*/  LOP3.LUT R4, R0, 0x3fffffe, RZ, 0xc0, !PT ;  /* 0x03fffffe00047812 */ /* 0x000fe200078ec0ff */
[----:B-----5:R-:W-:Y:S01]  /*8af0*/  FADD.FTZ R56, R6, R56 ;  /* 0x0000003806387221 */ /* 0x020fe20000010000 */
[----:B------:R-:W-:-:S02]  /*8b00*/  SHF.L.U32 R11, R2, 0x6, RZ ;  /* 0x00000006020b7819 */ /* 0x000fc400000006ff */
[----:B------:R-:W-:Y:S02]  /*8b10*/  FSETP.NE.FTZ.AND P5, PT, R58, RZ, PT ;  /* 0x000000ff3a00720b */ /* 0x000fe40003fb5000 */
[----:B------:R-:W-:Y:S02]  /*8b20*/  IADD3 R4, R3, -R4, RZ ;  /* 0x8000000403047210 */ /* 0x000fe40007ffe0ff */
[----:B------:R-:W-:Y:S02]  /*8b30*/  LEA R3, R51, R5, 0x8 ;  /* 0x0000000533037211 */ /* 0x000fe400078e40ff */
[----:B------:R-:W-:Y:S02]  /*8b40*/  LOP3.LUT R11, R11, 0xc0, RZ, 0xc0, !PT ;  /* 0x000000c00b0b7812 */ /* 0x000fe400078ec0ff */
[----:B------:R-:W-:Y:S02]  /*8b50*/  FSETP.NE.FTZ.AND P4, PT, R57, RZ, PT ;  /* 0x000000ff3900720b */ /* 0x000fe40003f95000 */
[----:B------:R-:W-:-:S02]  /*8b60*/  MOV R0, 0x3f800000 ;  /* 0x3f80000000007802 */ /* 0x000fc40000000f00 */
[----:B------:R-:W-:Y:S02]  /*8b70*/  LEA R3, R4, R3, 0x4 ;  /* 0x0000000304037211 */ /* 0x000fe400078e20ff */
[----:B------:R-:W-:Y:S02]  /*8b80*/  LEA.HI R11, R11, R11, RZ, 0x1d ;  /* 0x0000000b0b0b7211 */ /* 0x000fe400078fe8ff */
[----:B------:R-:W1:Y:S02]  /*8b90*/  @P5 MUFU.RCP R0, R58 ;  /* 0x0000003a00005308 */ /* 0x000e640000001000 */
[----:B------:R-:W-:Y:S02]  /*8ba0*/  LEA R11, R3, R11, 0x1 ;  /* 0x0000000b030b7211 */ /* 0x000fe400078e08ff */
[----:B------:R-:W-:Y:S02]  /*8bb0*/  MOV R3, 0x3f800000 ;  /* 0x3f80000000037802 */ /* 0x000fe40000000f00 */
[----:B------:R-:W-:-:S04]  /*8bc0*/  LEA R11, R11, UR4, 0x1 ;  /* 0x000000040b0b7c11 */ /* 0x000fc8000f8e08ff */
[----:B------:R3:W4:Y:S01]  /*8bd0*/  @P4 MUFU.RCP R3, R57 ;  /* 0x0000003900034308 */ /* 0x0007220000001000 */
        /* <DEDUP_REMOVED lines=23> */
[----:B--2---:R-:W-:-:S13]  /*8d50*/  ISETP.NE.AND P1, PT, R13, -0x1, PT ;  /* 0xffffffff0d00780c */ /* 0x004fda0003f25270 */
[----:B------:R-:W1:Y:S02]  /*8d60*/  @P1 LDC.64 R8, c[0x0][0x298] ;  /* 0x0000a600ff081b82 */ /* 0x000e640000000a00 */
[----:B-1----:R-:W-:-:S04]  /*8d70*/  @P1 IMAD.WIDE.U32 R4, R13, R8, RZ ;  /* 0x000000080d041225 */ /* 0x002fc800078e00ff */
[----:B------:R-:W-:Y:S01]  /*8d80*/  @P1 IMAD R60, R13, R9, R5 ;  /* 0x000000090d3c1224 */ /* 0x000fe200078e0205 */
[----:B------:R-:W-:Y:S01]  /*8d90*/  @P1 MOV R59, R4 ;  /* 0x00000004003b1202 */ /* 0x000fe20000000f00 */
[----:B---34-:R-:W-:Y:S06]  /*8da0*/  @P1 BRA `(.L_x_71) ;  /* 0x0000000000201947 */ /* 0x018fec0003800000 */
        /* <DEDUP_REMOVED lines=8> */
.L_x_71:
        /* <DEDUP_REMOVED lines=23> */
.L_x_72:
[----:B------:R-:W2:Y:S04]  /*8fa0*/  LDL R62, [R1+0x2c] ;  /* 0x00002c00013e7983 */ /* 0x000ea80000100800 */
[----:B------:R1:W5:Y:S01]  /*8fb0*/  LDL R61, [R1+0x28] ;  /* 0x00002800013d7983 */ /* 0x0003620000100800 */
[----:B------:R-:W-:Y:S01]  /*8fc0*/  ISETP.NE.AND P1, PT, RZ, UR4, PT ;  /* 0x00000004ff007c0c */ /* 0x000fe2000bf25270 */
[----:B------:R-:W-:Y:S01]  /*8fd0*/  FMUL.FTZ R82, R3, R82 ;  /* 0x0000005203527220 */ /* 0x000fe20000410000 */
[----:B------:R-:W-:Y:S01]  /*8fe0*/  IADD3 R10, R11, -0x10, RZ ;  /* 0xfffffff00b0a7810 */ /* 0x000fe20007ffe0ff */
[----:B------:R-:W-:Y:S01]  /*8ff0*/  FMUL.FTZ R7, R3, R83 ;  /* 0x0000005303077220 */ /* 0x000fe20000410000 */
        /* <DEDUP_REMOVED lines=22> */
[----:B------:R-:W3:Y:S01]  /*9160*/  @P3 MUFU.RCP R2, R55 ;  /* 0x0000003700023308 */ /* 0x000ee20000001000 */
[C---:B------:R-:W-:Y:S01]  /*9170*/  FMUL.FTZ R166, R3.reuse, R166 ;  /* 0x000000a603a67220 */ /* 0x040fe20000410000 */
[C---:B------:R-:W-:Y:S01]  /*9180*/  FMUL.FTZ R42, R3.reuse, R167 ;  /* 0x000000a7032a7220 */ /* 0x040fe20000410000 */
[C---:B------:R-:W-:Y:S01]  /*9190*/  FMUL.FTZ R130, R3.reuse, R130 ;  /* 0x0000008203827220 */ /* 0x040fe20000410000 */
[----:B------:R-:W-:Y:S01]  /*91a0*/  FMUL.FTZ R39, R3, R131 ;  /* 0x0000008303277220 */ /* 0x000fe20000410000 */
[----:B------:R-:W-:Y:S01]  /*91b0*/  F2FP.F16.F32.PACK_AB R5, R145, R144 ;  /* 0x000000909105723e */ /* 0x000fe200000000ff */
[----:B------:R-:W4:Y:S01]  /*91c0*/  S2UR UR4, SR_CTAID.X ;  /* 0x00000000000479c3 */ /* 0x000f220000002500 */
[----:B------:R-:W-:Y:S01]  /*91d0*/  F2FP.F16.F32.PACK_AB R4, R4, R146 ;  /* 0x000000920404723e */ /* 0x000fe200000000ff */
[----:B------:R-:W1:Y:S01]  /*91e0*/  @P2 MUFU.RCP R0, R56 ;  /* 0x0000003800002308 */ /* 0x000e620000001000 */
[----:B------:R-:W-:Y:S01]  /*91f0*/  F2FP.F16.F32.PACK_AB R12, R12, R68 ;  /* 0x000000440c0c723e */ /* 0x000fe200000000ff */
[----:B------:R-:W-:Y:S01]  /*9200*/  STS [R11], R5 ;  /* 0x000000050b007388 */ /* 0x000fe20000000800 */
[----:B------:R-:W-:Y:S01]  /*9210*/  F2FP.F16.F32.PACK_AB R9, R9, R70 ;  /* 0x000000460909723e */ /* 0x000fe200000000ff */
[----:B------:R-:W-:Y:S01]  /*9220*/  BSSY B0, `(.L_x_73) ;  /* 0x00000e7000007945 */ /* 0x000fe20003800000 */
[----:B------:R-:W-:Y:S01]  /*9230*/  F2FP.F16.F32.PACK_AB R8, R81, R80 ;  /* 0x000000505108723e */ /* 0x000fe200000000ff */
[----:B------:R4:W-:Y:S01]  /*9240*/  STS [R11+0x200], R4 ;  /* 0x000200040b007388 */ /* 0x0009e20000000800 */
[----:B------:R-:W-:Y:S01]  /*9250*/  F2FP.F16.F32.PACK_AB R7, R7, R82 ;  /* 0x000000520707723e */ /* 0x000fe200000000ff */
[C---:B---3--:R-:W-:Y:S01]  /*9260*/  FMUL.FTZ R140, R2.reuse, R140 ;  /* 0x0000008c028c7220 */ /* 0x048fe20000410000 */
        /* <DEDUP_REMOVED lines=48> */
[----:B----4-:R-:W1:Y:S01]  /*9570*/  @P1 LDC.64 R4, c[0x0][0x2c0] ;  /* 0x0000b000ff041b82 */ /* 0x010e620000000a00 */
[----:B------:R-:W-:-:S02]  /*9580*/  F2FP.F16.F32.PACK_AB R0, R155, R154 ;  /* 0x0000009a9b00723e */ /* 0x000fc400000000ff */
[----:B------:R-:W-:Y:S01]  /*9590*/  F2FP.F16.F32.PACK_AB R3, R3, R140 ;  /* 0x0000008c0303723e */ /* 0x000fe200000000ff */
[----:B------:R3:W-:Y:S01]  /*95a0*/  STS [R10], R2 ;  /* 0x000000020a007388 */ /* 0x0007e20000000800 */
        /* <DEDUP_REMOVED lines=8> */
[----:B------:R1:W-:Y:S01]  /*9630*/  STS [R11+0x1200], R6 ;  /* 0x001200060b007388 */ /* 0x0003e20000000800 */
[----:B------:R-:W-:Y:S02]  /*9640*/  F2FP.F16.F32.PACK_AB R35, R79, R35 ;  /* 0x000000234f23723e */ /* 0x000fe400000000ff */
[----:B------:R-:W-:Y:S01]  /*9650*/  F2FP.F16.F32.PACK_AB R34, R34, R84 ;  /* 0x000000542222723e */ /* 0x000fe200000000ff */
[----:B------:R-:W-:Y:S01]  /*9660*/  STS [R10+0x1000], R14 ;  /* 0x0010000e0a007388 */ /* 0x000fe20000000800 */
[----:B------:R-:W-:Y:S02]  /*9670*/  F2FP.F16.F32.PACK_AB R33, R33, R86 ;  /* 0x000000562121723e */ /* 0x000fe400000000ff */
[----:B------:R-:W-:Y:S01]  /*9680*/  F2FP.F16.F32.PACK_AB R30, R30, R96 ;  /* 0x000000601e1e723e */ /* 0x000fe200000000ff */
[----:B------:R-:W-:Y:S01]  /*9690*/  STS [R10+0x1200], R13 ;  /* 0x0012000d0a007388 */ /* 0x000fe20000000800 */
[----:B------:R-:W-:-:S02]  /*96a0*/  F2FP.F16.F32.PACK_AB R29, R29, R98 ;  /* 0x000000621d1d723e */ /* 0x000fc400000000ff */
[----:B------:R-:W-:Y:S02]  /*96b0*/  F2FP.F16.F32.PACK_AB R32, R32, R88 ;  /* 0x000000582020723e */ /* 0x000fe400000000ff */
[----:B---3--:R-:W-:Y:S02]  /*96c0*/  IADD3 R2, R11, R54, RZ ;  /* 0x000000360b027210 */ /* 0x008fe40007ffe0ff */
[----:B------:R-:W-:Y:S02]  /*96d0*/  F2FP.F16.F32.PACK_AB R31, R91, R31 ;  /* 0x0000001f5b1f723e */ /* 0x000fe400000000ff */
[----:B----4-:R-:W-:Y:S01]  /*96e0*/  IADD3 R0, R54, R10, RZ ;  /* 0x0000000a36007210 */ /* 0x010fe20007ffe0ff */
[----:B------:R3:W-:Y:S01]  /*96f0*/  STS [R2], R12 ;  /* 0x0000000c02007388 */ /* 0x0007e20000000800 */
[----:B------:R-:W-:Y:S02]  /*9700*/  F2FP.F16.F32.PACK_AB R28, R28, R92 ;  /* 0x0000005c1c1c723e */ /* 0x000fe400000000ff */
[----:B------:R-:W-:Y:S01]  /*9710*/  F2FP.F16.F32.PACK_AB R27, R95, R27 ;  /* 0x0000001b5f1b723e */ /* 0x000fe200000000ff */
[----:B------:R4:W-:Y:S01]  /*9720*/  STS [R2+0x200], R9 ;  /* 0x0002000902007388 */ /* 0x0009e20000000800 */
[----:B------:R-:W-:Y:S01]  /*9730*/  F2FP.F16.F32.PACK_AB R26, R26, R156 ;  /* 0x0000009c1a1a723e */ /* 0x000fe200000000ff */
[----:B------:R-:W4:Y:S01]  /*9740*/  @!P1 LDC R3, c[0x0][0x2c4] ;  /* 0x0000b100ff039b82 */ /* 0x000f220000000800 */
[----:B------:R-:W-:Y:S01]  /*9750*/  F2FP.F16.F32.PACK_AB R25, R25, R158 ;  /* 0x0000009e1919723e */ /* 0x000fe200000000ff */
[----:B------:R-:W-:Y:S01]  /*9760*/  STS [R0], R8 ;  /* 0x0000000800007388 */ /* 0x000fe20000000800 */
[----:B------:R-:W-:-:S02]  /*9770*/  F2FP.F16.F32.PACK_AB R22, R22, R108 ;  /* 0x0000006c1616723e */ /* 0x000fc400000000ff */
[----:B------:R-:W-:Y:S01]  /*9780*/  F2FP.F16.F32.PACK_AB R21, R21, R110 ;  /* 0x0000006e1515723e */ /* 0x000fe200000000ff */
[----:B------:R4:W-:Y:S01]  /*9790*/  STS [R0+0x200], R7 ;  /* 0x0002000700007388 */ /* 0x0009e20000000800 */
[----:B------:R-:W-:Y:S01]  /*97a0*/  F2FP.F16.F32.PACK_AB R24, R24, R100 ;  /* 0x000000641818723e */ /* 0x000fe200000000ff */
[----:B-1----:R-:W1:Y:S01]  /*97b0*/  @P1 LDC R6, c[0x0][0x2c0] ;  /* 0x0000b000ff061b82 */ /* 0x002e620000000800 */
[----:B------:R-:W-:Y:S01]  /*97c0*/  F2FP.F16.F32.PACK_AB R23, R103, R23 ;  /* 0x000000176717723e */ /* 0x000fe200000000ff */
[----:B------:R-:W-:Y:S01]  /*97d0*/  STS [R2+0x1000], R38 ;  /* 0x0010002602007388 */ /* 0x000fe20000000800 */
[----:B------:R-:W-:Y:S02]  /*97e0*/  F2FP.F16.F32.PACK_AB R20, R20, R104 ;  /* 0x000000681414723e */ /* 0x000fe400000000ff */
[----:B------:R-:W-:Y:S01]  /*97f0*/  F2FP.F16.F32.PACK_AB R19, R107, R19 ;  /* 0x000000136b13723e */ /* 0x000fe200000000ff */
[----:B------:R-:W-:Y:S01]  /*9800*/  STS [R2+0x1200], R37 ;  /* 0x0012002502007388 */ /* 0x000fe20000000800 */
[----:B------:R-:W-:-:S02]  /*9810*/  F2FP.F16.F32.PACK_AB R18, R18, R160 ;  /* 0x000000a01212723e */ /* 0x000fc400000000ff */
[----:B------:R-:W-:Y:S01]  /*9820*/  F2FP.F16.F32.PACK_AB R17, R17, R162 ;  /* 0x000000a21111723e */ /* 0x000fe200000000ff */
[----:B------:R-:W-:Y:S01]  /*9830*/  STS [R0+0x1000], R36 ;  /* 0x0010002400007388 */ /* 0x000fe20000000800 */
[----:B------:R-:W-:Y:S01]  /*9840*/  F2FP.F16.F32.PACK_AB R16, R16, R120 ;  /* 0x000000781010723e */ /* 0x000fe200000000ff */
[----:B---3--:R-:W3:Y:S01]  /*9850*/  @!P1 LDC R12, c[0x0][0x270] ;  /* 0x00009c00ff0c9b82 */ /* 0x008ee20000000800 */
[----:B------:R-:W-:Y:S01]  /*9860*/  F2FP.F16.F32.PACK_AB R15, R15, R122 ;  /* 0x0000007a0f0f723e */ /* 0x000fe200000000ff */
[----:B------:R-:W-:Y:S01]  /*9870*/  STS [R0+0x1200], R35 ;  /* 0x0012002300007388 */ /* 0x000fe20000000800 */
[----:B------:R-:W-:Y:S01]  /*9880*/  F2FP.F16.F32.PACK_AB R47, R47, R112 ;  /* 0x000000702f2f723e */ /* 0x000fe200000000ff */
[----:B----4-:R-:W-:Y:S01]  /*9890*/  @P4 MUFU.LG2 R9, R57 ;  /* 0x0000003900094308 */ /* 0x010fe20000000c00 */
[----:B------:R-:W-:Y:S01]  /*98a0*/  F2FP.F16.F32.PACK_AB R46, R115, R46 ;  /* 0x0000002e732e723e */ /* 0x000fe200000000ff */
[----:B------:R-:W-:Y:S01]  /*98b0*/  STS [R11+0x2000], R34 ;  /* 0x002000220b007388 */ /* 0x000fe20000000800 */
[----:B------:R-:W-:Y:S01]  /*98c0*/  F2FP.F16.F32.PACK_AB R45, R45, R116 ;  /* 0x000000742d2d723e */ /* 0x000fe200000000ff */
[----:B------:R-:W3:Y:S01]  /*98d0*/  @P0 LDC R3, c[0x0][0x2e4] ;  /* 0x0000b900ff030b82 */ /* 0x000ee20000000800 */
[----:B------:R-:W-:Y:S01]  /*98e0*/  F2FP.F16.F32.PACK_AB R44, R119, R44 ;  /* 0x0000002c772c723e */ /* 0x000fe200000000ff */
[----:B------:R-:W-:Y:S01]  /*98f0*/  STS [R11+0x2200], R33 ;  /* 0x002200210b007388 */ /* 0x000fe20000000800 */
[----:B------:R-:W-:Y:S01]  /*9900*/  F2FP.F16.F32.PACK_AB R43, R43, R164 ;  /* 0x000000a42b2b723e */ /* 0x000fe200000000ff */
[----:B------:R-:W4:Y:S01]  /*9910*/  @P5 MUFU.LG2 R7, R58 ;  /* 0x0000003a00075308 */ /* 0x000f220000000c00 */
[----:B------:R-:W-:Y:S01]  /*9920*/  F2FP.F16.F32.PACK_AB R42, R42, R166 ;  /* 0x000000a62a2a723e */ /* 0x000fe200000000ff */
[----:B------:R-:W-:Y:S01]  /*9930*/  STS [R10+0x2000], R30 ;  /* 0x0020001e0a007388 */ /* 0x000fe20000000800 */
[----:B------:R-:W-:Y:S01]  /*9940*/  F2FP.F16.F32.PACK_AB R40, R40, R128 ;  /* 0x000000802828723e */ /* 0x000fe200000000ff */
[----:B------:R-:W1:Y:S01]  /*9950*/  @P5 LDC R8, c[0x0][0x2e8] ;  /* 0x0000ba00ff085b82 */ /* 0x000e620000000800 */
        /* <DEDUP_REMOVED lines=8> */
[----:B------:R-:W-:-:S03]  /*99e0*/  @!P1 MOV R6, 0x1 ;  /* 0x0000000100069802 */ /* 0x000fc60000000f00 */
[----:B------:R-:W-:Y:S04]  /*99f0*/  STS [R10+0x3000], R28 ;  /* 0x0030001c0a007388 */ /* 0x000fe80000000800 */
[----:B------:R-:W-:Y:S04]  /*9a00*/  STS [R10+0x3200], R27 ;  /* 0x0032001b0a007388 */ /* 0x000fe80000000800 */
[----:B------:R-:W-:Y:S04]  /*9a10*/  STS [R2+0x2000], R26 ;  /* 0x0020001a02007388 */ /* 0x000fe80000000800 */
[----:B------:R4:W-:Y:S04]  /*9a20*/  STS [R2+0x2200], R25 ;  /* 0x0022001902007388 */ /* 0x0009e80000000800 */
[----:B------:R3:W-:Y:S04]  /*9a30*/  STS [R0+0x2000], R22 ;  /* 0x0020001600007388 */ /* 0x0007e80000000800 */
[----:B------:R-:W-:Y:S04]  /*9a40*/  STS [R0+0x2200], R21 ;  /* 0x0022001500007388 */ /* 0x000fe80000000800 */
[----:B------:R1:W-:Y:S04]  /*9a50*/  STS [R2+0x3000], R24 ;  /* 0x0030001802007388 */ /* 0x0003e80000000800 */
[----:B------:R1:W-:Y:S04]  /*9a60*/  STS [R2+0x3200], R23 ;  /* 0x0032001702007388 */ /* 0x0003e80000000800 */
[----:B------:R-:W-:Y:S04]  /*9a70*/  STS [R0+0x3000], R20 ;  /* 0x0030001400007388 */ /* 0x000fe80000000800 */
[----:B------:R-:W-:Y:S01]  /*9a80*/  STS [R0+0x3200], R19 ;  /* 0x0032001300007388 */ /* 0x000fe20000000800 */
[----:B----4-:R-:W-:-:S03]  /*9a90*/  MOV R25, 0x7f800000 ;  /* 0x7f80000000197802 */ /* 0x010fc60000000f00 */
[----:B------:R-:W-:Y:S01]  /*9aa0*/  STS [R11+0x4000], R18 ;  /* 0x004000120b007388 */ /* 0x000fe20000000800 */
[----:B---3--:R-:W-:-:S03]  /*9ab0*/  MOV R22, 0x7f800000 ;  /* 0x7f80000000167802 */ /* 0x008fc60000000f00 */
[----:B------:R-:W-:Y:S04]  /*9ac0*/  STS [R11+0x4200], R17 ;  /* 0x004200110b007388 */ /* 0x000fe80000000800 */
[----:B------:R-:W-:Y:S01]  /*9ad0*/  STS [R10+0x4000], R16 ;  /* 0x004000100a007388 */ /* 0x000fe20000000800 */
[----:B-1----:R-:W-:-:S03]  /*9ae0*/  MOV R24, 0x7f800000 ;  /* 0x7f80000000187802 */ /* 0x002fc60000000f00 */
[----:B------:R-:W-:Y:S01]  /*9af0*/  STS [R10+0x4200], R15 ;  /* 0x0042000f0a007388 */ /* 0x000fe20000000800 */
[----:B------:R-:W-:-:S03]  /*9b00*/  MOV R23, 0x7f800000 ;  /* 0x7f80000000177802 */ /* 0x000fc60000000f00 */
[----:B------:R-:W-:Y:S04]  /*9b10*/  STS [R11+0x5000], R47 ;  /* 0x0050002f0b007388 */ /* 0x000fe80000000800 */
[----:B------:R1:W-:Y:S04]  /*9b20*/  STS [R11+0x5200], R46 ;  /* 0x0052002e0b007388 */ /* 0x0003e80000000800 */
[----:B------:R-:W-:Y:S04]  /*9b30*/  STS [R10+0x5000], R45 ;  /* 0x0050002d0a007388 */ /* 0x000fe80000000800 */
[----:B------:R-:W-:Y:S04]  /*9b40*/  STS [R10+0x5200], R44 ;  /* 0x0052002c0a007388 */ /* 0x000fe80000000800 */
[----:B------:R-:W-:Y:S04]  /*9b50*/  STS [R2+0x4000], R43 ;  /* 0x0040002b02007388 */ /* 0x000fe80000000800 */
[----:B------:R-:W-:Y:S04]  /*9b60*/  STS [R2+0x4200], R42 ;  /* 0x0042002a02007388 */ /* 0x000fe80000000800 */
[----:B------:R-:W-:Y:S04]  /*9b70*/  STS [R0+0x4000], R40 ;  /* 0x0040002800007388 */ /* 0x000fe80000000800 */
[----:B------:R-:W-:Y:S01]  /*9b80*/  STS [R0+0x4200], R39 ;  /* 0x0042002700007388 */ /* 0x000fe20000000800 */
[----:B-1----:R-:W1:Y:S03]  /*9b90*/  @P4 LDC R11, c[0x0][0x2e8] ;  /* 0x0000ba00ff0b4b82 */ /* 0x002e660000000800 */
[----:B------:R-:W-:Y:S04]  /*9ba0*/  STS [R2+0x5000], R41 ;  /* 0x0050002902007388 */ /* 0x000fe80000000800 */
[----:B------:R3:W-:Y:S04]  /*9bb0*/  STS [R2+0x5200], R48 ;  /* 0x0052003002007388 */ /* 0x0007e80000000800 */
[----:B------:R-:W-:Y:S04]  /*9bc0*/  STS [R0+0x5000], R49 ;  /* 0x0050003100007388 */ /* 0x000fe80000000800 */
[----:B------:R4:W-:Y:S01]  /*9bd0*/  STS [R0+0x5200], R50 ;  /* 0x0052003200007388 */ /* 0x0009e20000000800 */
[----:B------:R-:W-:Y:S06]  /*9be0*/  BAR.SYNC.DEFER_BLOCKING 0x0 ;  /* 0x0000000000007b1d */ /* 0x000fec0000010000 */
[----:B------:R-:W1:Y:S01]  /*9bf0*/  S2R R13, SR_CTAID.Y ;  /* 0x00000000000d7919 */ /* 0x000e620000002600 */
[----:B------:R-:W1:Y:S01]  /*9c00*/  S2R R26, SR_CTAID.Z ;  /* 0x00000000001a7919 */ /* 0x000e620000002700 */
[----:B---3--:R-:W-:Y:S01]  /*9c10*/  @P1 MOV R2, 0x1 ;  /* 0x0000000100021802 */ /* 0x008fe20000000f00 */
[----:B------:R-:W-:-:S02]  /*9c20*/  @!P1 IMAD R2, R3, R12, RZ ;  /* 0x0000000c03029224 */ /* 0x000fc400078e02ff */
[----:B------:R-:W3:Y:S01]  /*9c30*/  @P2 LDC R12, c[0x0][0x2e8] ;  /* 0x0000ba00ff0c2b82 */ /* 0x000ee20000000800 */
[----:B----4-:R-:W-:Y:S01]  /*9c40*/  @P1 IMAD R0, R5, R4, RZ ;  /* 0x0000000405001224 */ /* 0x010fe200078e02ff */
[----:B------:R-:W-:Y:S01]  /*9c50*/  @!P1 MOV R0, R3 ;  /* 0x0000000300009202 */ /* 0x000fe20000000f00 */
[----:B------:R-:W4:Y:S01]  /*9c60*/  @P3 MUFU.LG2 R5, R55 ;  /* 0x0000003700053308 */ /* 0x000f220000000c00 */
[----:B------:R3:W3:Y:S01]  /*9c70*/  LDS.128 R32, [R221+0x1800] ;  /* 0x00180000dd207984 */ /* 0x0006e20000000c00 */
[----:B------:R-:W-:-:S03]  /*9c80*/  @P5 FMUL.FTZ R3, R7, 0.69314718246459960938 ;  /* 0x3f31721807035820 */ /* 0x000fc60000410000 */
[----:B------:R3:W3:Y:S01]  /*9c90*/  LDS.128 R28, [R221+0x3800] ;  /* 0x00380000dd1c7984 */ /* 0x0006e20000000c00 */
[----:B------:R-:W-:Y:S01]  /*9ca0*/  @P5 FFMA.FTZ R25, R136, R8, R3 ;  /* 0x0000000888195223 */ /* 0x000fe20000010003 */
[----:B--2---:R-:W-:Y:S01]  /*9cb0*/  LOP3.LUT P5, RZ, R62, 0x3, RZ, 0xc0, !PT ;  /* 0x000000033eff7812 */ /* 0x004fe200078ac0ff */
[----:B------:R-:W2:Y:S01]  /*9cc0*/  @P2 MUFU.LG2 R4, R56 ;  /* 0x0000003800042308 */ /* 0x000ea20000000c00 */
[----:B-1----:R-:W-:Y:S02]  /*9cd0*/  IMAD R2, R13, R2, RZ ;  /* 0x000000020d027224 */ /* 0x002fe400078e02ff */
[----:B----4-:R-:W-:Y:S01]  /*9ce0*/  @P3 FMUL.FTZ R5, R5, 0.69314718246459960938 ;  /* 0x3f31721805053820 */ /* 0x010fe20000410000 */
[----:B------:R-:W1:Y:S02]  /*9cf0*/  @P3 LDC R13, c[0x0][0x2e8] ;  /* 0x0000ba00ff0d3b82 */ /* 0x000e640000000800 */
[----:B------:R-:W-:Y:S01]  /*9d00*/  SEL R2, R2, RZ, !P6 ;  /* 0x000000ff02027207 */ /* 0x000fe20007000000 */
[----:B--2---:R-:W-:-:S04]  /*9d10*/  @P2 FMUL.FTZ R4, R4, 0.69314718246459960938 ;  /* 0x3f31721804042820 */ /* 0x004fc80000410000 */
[----:B------:R-:W-:Y:S02]  /*9d20*/  IMAD R0, R26, R0, R2 ;  /* 0x000000001a007224 */ /* 0x000fe400078e0202 */
[----:B------:R-:W-:Y:S02]  /*9d30*/  IMAD R2, R6, UR4, RZ ;  /* 0x0000000406027c24 */ /* 0x000fe4000f8e02ff */
[----:B---3--:R-:W-:-:S03]  /*9d40*/  @P2 FFMA.FTZ R23, R132, R12, R4 ;  /* 0x0000000c84172223 */ /* 0x008fc60000010004 */
[----:B------:R-:W-:Y:S01]  /*9d50*/  SHF.L.U32 R3, R2, 0x7, RZ ;  /* 0x0000000702037819 */ /* 0x000fe200000006ff */
[----:B------:R-:W-:-:S03]  /*9d60*/  @P4 FMUL.FTZ R2, R9, 0.69314718246459960938 ;  /* 0x3f31721809024820 */ /* 0x000fc60000410000 */
[----:B------:R-:W-:Y:S01]  /*9d70*/  IADD3 R7, P1, P0, R3, R52, R0 ;  /* 0x0000003403077210 */ /* 0x000fe2000783e000 */
[----:B------:R-:W-:Y:S01]  /*9d80*/  @P4 FFMA.FTZ R24, R135, R11, R2 ;  /* 0x0000000b87184223 */ /* 0x000fe20000010002 */
[----:B------:R-:W-:Y:S02]  /*9d90*/  SHF.R.S32.HI R10, RZ, 0x1f, R3 ;  /* 0x0000001fff0a7819 */ /* 0x000fe40000011403 */
[----:B------:R-:W-:Y:S01]  /*9da0*/  SHF.R.S32.HI R0, RZ, 0x1f, R0 ;  /* 0x0000001fff007819 */ /* 0x000fe20000011400 */
[----:B-1----:R-:W-:-:S03]  /*9db0*/  @P3 FFMA.FTZ R22, R134, R13, R5 ;  /* 0x0000000d86163223 */ /* 0x002fc60000010005 */
        /* <DEDUP_REMOVED lines=23> */
[-C--:B------:R-:W-:Y:S01]  /*9f30*/  @!P5 IADD3 R3, P2, R2, R7.reuse, RZ ;  /* 0x000000070203d210 */ /* 0x080fe20007f5e0ff */
[----:B------:R-:W-:Y:S01]  /*9f40*/  @!P3 IMAD R5, R5, R6, RZ ;  /* 0x000000060505b224 */ /* 0x000fe200078e02ff */
[----:B------:R-:W-:Y:S02]  /*9f50*/  @!P4 IADD3 R12, P1, R0, R7, RZ ;  /* 0x00000007000cc210 */ /* 0x000fe40007f3e0ff */
[-C--:B------:R-:W-:Y:S02]  /*9f60*/  @!P5 LEA.HI.X.SX32 R2, R2, R10.reuse, 0x1, P2 ;  /* 0x0000000a0202d211 */ /* 0x080fe400010f0eff */
[-C--:B------:R-:W-:Y:S01]  /*9f70*/  @!P4 LEA.HI.X.SX32 R13, R0, R10.reuse, 0x1, P1 ;  /* 0x0000000a000dc211 */ /* 0x080fe200008f0eff */
[----:B------:R-:W3:Y:S01]  /*9f80*/  @!P4 LDC.64 R18, c[0x0][0x2b0] ;  /* 0x0000ac00ff12cb82 */ /* 0x000ee20000000a00 */
[----:B------:R-:W-:-:S02]  /*9f90*/  @!P6 LEA.HI.X.SX32 R4, R4, R10, 0x1, P0 ;  /* 0x0000000a0404e211 */ /* 0x000fc400000f0eff */
[----:B------:R-:W-:-:S04]  /*9fa0*/  @!P3 IADD3 R11, P0, R5, R7, RZ ;  /* 0x00000007050bb210 */ /* 0x000fc80007f1e0ff */
[----:B------:R-:W-:Y:S01]  /*9fb0*/  @!P3 LEA.HI.X.SX32 R0, R5, R10, 0x1, P0 ;  /* 0x0000000a0500b211 */ /* 0x000fe200000f0eff */
[----:B------:R-:W4:Y:S01]  /*9fc0*/  @!P3 LDC.64 R20, c[0x0][0x2b0] ;  /* 0x0000ac00ff14bb82 */ /* 0x000f220000000a00 */
[----:B-1----:R-:W-:-:S04]  /*9fd0*/  @!P6 LEA R8, P2, R9, R14, 0x2 ;  /* 0x0000000e0908e211 */ /* 0x002fc800078410ff */
        /* <DEDUP_REMOVED lines=11> */
.L_x_74:
[----:B------:R-:W-:Y:S05]  /*a090*/  BSYNC B0 ;  /* 0x0000000000007941 */ /* 0x000fea0003800000 */
.L_x_73:
[----:B-1----:R-:W2:Y:S01]  /*a0a0*/  LDL.LU.64 R8, [R1+0x18] ;  /* 0x0000180001087983 */ /* 0x002ea20000300a00 */
[----:B------:R-:W-:Y:S01]  /*a0b0*/  IADD3 R2, P0, R248, R59, RZ ;  /* 0x0000003bf8027210 */ /* 0x000fe20007f1e0ff */
[----:B------:R-:W-:Y:S02]  /*a0c0*/  ULDC.64 UR4, c[0x0][0x2a0] ;  /* 0x0000a80000047ab9 */ /* 0x000fe40000000a00 */
[----:B------:R-:W3:Y:S04]  /*a0d0*/  LDL.LU R7, [R1+0x30] ;  /* 0x0000300001077983 */ /* 0x000ee80000300800 */
[----:B------:R-:W4:Y:S04]  /*a0e0*/  LDL.LU R5, [R1+0x38] ;  /* 0x0000380001057983 */ /* 0x000f280000300800 */
[----:B------:R-:W4:Y:S04]  /*a0f0*/  LDL.LU R4, [R1+0x34] ;  /* 0x0000340001047983 */ /* 0x000f280000300800 */
[----:B------:R1:W5:Y:S01]  /*a100*/  LDL.64 R24, [R1+0x20] ;  /* 0x0000200001187983 */ /* 0x0003620000100a00 */
[----:B------:R-:W-:Y:S01]  /*a110*/  SHF.R.S32.HI R0, RZ, 0x1f, R26 ;  /* 0x0000001fff007819 */ /* 0x000fe2000001141a */
[----:B------:R-:W-:Y:S01]  /*a120*/  IMAD.X R3, R249, 0x1, R60, P0 ;  /* 0x00000001f9037824 */ /* 0x000fe200000e063c */
[----:B------:R-:W-:Y:S01]  /*a130*/  BSSY B0, `(.L_x_75) ;  /* 0x000001d000007945 */ /* 0x000fe20003800000 */
[----:B------:R1:W1:Y:S02]  /*a140*/  LDS.128 R20, [R221] ;  /* 0x00000000dd147984 */ /* 0x0002640000000c00 */
[----:B------:R-:W-:-:S02]  /*a150*/  IMAD R0, R0, UR4, RZ ;  /* 0x0000000400007c24 */ /* 0x000fc4000f8e02ff */
[----:B------:R1:W1:Y:S02]  /*a160*/  LDS.128 R16, [R221+0x2000] ;  /* 0x00200000dd107984 */ /* 0x0002640000000c00 */
[----:B------:R-:W-:Y:S02]  /*a170*/  IMAD R0, R26, UR5, R0 ;  /* 0x000000051a007c24 */ /* 0x000fe4000f8e0200 */
[----:B------:R1:W1:Y:S01]  /*a180*/  LDS.128 R12, [R221+0x4000] ;  /* 0x00400000dd0c7984 */ /* 0x0002620000000c00 */
[-C--:B--2--5:R-:W-:Y:S01]  /*a190*/  ISETP.GE.AND P3, PT, R8, R61.reuse, PT ;  /* 0x0000003d0800720c */ /* 0x0a4fe20003f66270 */
[----:B------:R-:W-:Y:S01]  /*a1a0*/  IMAD.WIDE.U32 R8, R26, UR4, R2 ;  /* 0x000000041a087c25 */ /* 0x000fe2000f8e0002 */
[----:B---3--:R-:W-:-:S03]  /*a1b0*/  ISETP.GE.AND P2, PT, R7, R61, PT ;  /* 0x0000003d0700720c */ /* 0x008fc60003f46270 */
[----:B------:R-:W-:Y:S01]  /*a1c0*/  IMAD.IADD R7, R9, 0x1, R0 ;  /* 0x0000000109077824 */ /* 0x000fe200078e0200 */
[-C--:B----4-:R-:W-:Y:S02]  /*a1d0*/  ISETP.GE.AND P1, PT, R5, R61.reuse, PT ;  /* 0x0000003d0500720c */ /* 0x090fe40003f26270 */
[----:B------:R-:W-:-:S05]  /*a1e0*/  ISETP.GE.AND P0, PT, R4, R61, PT ;  /* 0x0000003d0400720c */ /* 0x000fca0003f06270 */
[----:B-1----:R-:W-:Y:S08]  /*a1f0*/  @P3 BRA `(.L_x_76) ;  /* 0x0000000000403947 */ /* 0x002ff00003800000 */
[----:B------:R-:W-:Y:S01]  /*a200*/  ULDC.64 UR4, c[0x0][0x298] ;  /* 0x0000a60000047ab9 */ /* 0x000fe20000000a00 */
[----:B------:R-:W-:Y:S01]  /*a210*/  IMAD.MOV.U32 R6, RZ, RZ, R8 ;  /* 0x000000ffff067224 */ /* 0x000fe200078e0008 */
[----:B------:R-:W-:Y:S01]  /*a220*/  ULDC UR6, c[0x0][0x2d0] ;  /* 0x0000b40000067ab9 */ /* 0x000fe20000000800 */
[----:B------:R-:W-:Y:S01]  /*a230*/  IMAD R0, R25, UR4, RZ ;  /* 0x0000000419007c24 */ /* 0x000fe2000f8e02ff */
[----:B------:R-:W-:Y:S01]  /*a240*/  ISETP.GE.AND P6, PT, R248, UR6, PT ;  /* 0x00000006f8007c0c */ /* 0x000fe2000bfc6270 */
[----:B------:R-:W-:Y:S01]  /*a250*/  IMAD.WIDE.U32 R4, R24, UR4, R6 ;  /* 0x0000000418047c25 */ /* 0x000fe2000f8e0006 */
[----:B------:R-:W-:Y:S02]  /*a260*/  ISETP.GE.AND P5, PT, R241, UR6, PT ;  /* 0x00000006f1007c0c */ /* 0x000fe4000bfa6270 */
[----:B------:R-:W-:Y:S01]  /*a270*/  ISETP.GE.AND P4, PT, R242, UR6, PT ;  /* 0x00000006f2007c0c */ /* 0x000fe2000bf86270 */
[----:B------:R-:W-:Y:S01]  /*a280*/  IMAD R0, R24, UR5, R0 ;  /* 0x0000000518007c24 */ /* 0x000fe2000f8e0200 */
[----:B------:R-:W-:-:S02]  /*a290*/  ULDC.64 UR4, c[0x0][0x280] ;  /* 0x0000a00000047ab9 */ /* 0x000fc40000000a00 */
[----:B------:R-:W-:Y:S01]  /*a2a0*/  LEA R2, P3, R4, UR4, 0x1 ;  /* 0x0000000404027c11 */ /* 0x000fe2000f8608ff */
[----:B------:R-:W-:-:S05]  /*a2b0*/  IMAD.IADD R0, R5, 0x1, R0 ;  /* 0x0000000105007824 */ /* 0x000fca00078e0200 */
[----:B------:R-:W-:-:S05]  /*a2c0*/  LEA.HI.X R3, R4, UR5, R0, 0x1, P3 ;  /* 0x0000000504037c11 */ /* 0x000fca00098f0c00 */
[----:B------:R1:W-:Y:S04]  /*a2d0*/  @!P6 STG.E.128 desc[UR8][R2.64], R20 ;  /* 0x000000140200e986 */ /* 0x0003e8000c101d08 */
[----:B------:R1:W-:Y:S04]  /*a2e0*/  @!P5 STG.E.128 desc[UR8][R2.64+0x40], R16 ;  /* 0x000040100200d986 */ /* 0x0003e8000c101d08 */
[----:B------:R1:W-:Y:S02]  /*a2f0*/  @!P4 STG.E.128 desc[UR8][R2.64+0x80], R12 ;  /* 0x0000800c0200c986 */ /* 0x0003e4000c101d08 */
.L_x_76:
[----:B------:R-:W-:Y:S05]  /*a300*/  BSYNC B0 ;  /* 0x0000000000007941 */ /* 0x000fea0003800000 */
.L_x_75:
[----:B-1----:R1:W2:Y:S01]  /*a310*/  LDS.128 R20, [R221+0x800] ;  /* 0x00080000dd147984 */ /* 0x0022a20000000c00 */
[----:B------:R-:W-:Y:S03]  /*a320*/  BSSY B0, `(.L_x_77) ;  /* 0x0000017000007945 */ /* 0x000fe60003800000 */
[----:B------:R1:W3:Y:S04]  /*a330*/  LDS.128 R16, [R221+0x2800] ;  /* 0x00280000dd107984 */ /* 0x0002e80000000c00 */
[----:B------:R1:W4:Y:S01]  /*a340*/  LDS.128 R12, [R221+0x4800] ;  /* 0x00480000dd0c7984 */ /* 0x0003220000000c00 */
[----:B------:R-:W-:Y:S05]  /*a350*/  @P2 BRA `(.L_x_78) ;  /* 0x00000000004c2947 */ /* 0x000fea0003800000 */
[----:B------:R-:W-:Y:S01]  /*a360*/  IADD3 R0, P2, R24, 0x20, RZ ;  /* 0x0000002018007810 */ /* 0x000fe20007f5e0ff */
[----:B------:R-:W-:Y:S01]  /*a370*/  ULDC.64 UR4, c[0x0][0x298] ;  /* 0x0000a60000047ab9 */ /* 0x000fe20000000a00 */
[----:B------:R-:W-:Y:S01]  /*a380*/  MOV R3, R7 ;  /* 0x0000000700037202 */ /* 0x000fe20000000f00 */
[----:B------:R-:W-:Y:S02]  /*a390*/  ULDC UR6, c[0x0][0x2d0] ;  /* 0x0000b40000067ab9 */ /* 0x000fe40000000800 */
[----:B------:R-:W-:Y:S01]  /*a3a0*/  IMAD.X R2, RZ, RZ, R25, P2 ;  /* 0x000000ffff027224 */ /* 0x000fe200010e0619 */
[----:B------:R-:W-:Y:S02]  /*a3b0*/  ISETP.GE.AND P4, PT, R248, UR6, PT ;  /* 0x00000006f8007c0c */ /* 0x000fe4000bf86270 */
[----:B------:R-:W-:Y:S01]  /*a3c0*/  ISETP.GE.AND P3, PT, R241, UR6, PT ;  /* 0x00000006f1007c0c */ /* 0x000fe2000bf66270 */
[----:B------:R-:W-:Y:S01]  /*a3d0*/  IMAD R10, R2, UR4, RZ ;  /* 0x00000004020a7c24 */ /* 0x000fe2000f8e02ff */
[----:B------:R-:W-:Y:S01]  /*a3e0*/  ISETP.GE.AND P2, PT, R242, UR6, PT ;  /* 0x00000006f2007c0c */ /* 0x000fe2000bf46270 */
[----:B------:R-:W-:-:S04]  /*a3f0*/  IMAD.MOV.U32 R2, RZ, RZ, R8 ;  /* 0x000000ffff027224 */ /* 0x000fc800078e0008 */
[----:B------:R-:W-:-:S04]  /*a400*/  IMAD.WIDE.U32 R4, R0, UR4, R2 ;  /* 0x0000000400047c25 */ /* 0x000fc8000f8e0002 */
[----:B------:R-:W-:Y:S01]  /*a410*/  IMAD R0, R0, UR5, R10 ;  /* 0x0000000500007c24 */ /* 0x000fe2000f8e020a */
[----:B------:R-:W-:Y:S02]  /*a420*/  ULDC.64 UR4, c[0x0][0x280] ;  /* 0x0000a00000047ab9 */ /* 0x000fe40000000a00 */
[----:B------:R-:W-:Y:S01]  /*a430*/  LEA R2, P5, R4, UR4, 0x1 ;  /* 0x0000000404027c11 */ /* 0x000fe2000f8a08ff */
[----:B------:R-:W-:-:S05]  /*a440*/  IMAD.IADD R0, R5, 0x1, R0 ;  /* 0x0000000105007824 */ /* 0x000fca00078e0200 */
[----:B------:R-:W-:-:S05]  /*a450*/  LEA.HI.X R3, R4, UR5, R0, 0x1, P5 ;  /* 0x0000000504037c11 */ /* 0x000fca000a8f0c00 */
[----:B--2---:R2:W-:Y:S04]  /*a460*/  @!P4 STG.E.128 desc[UR8][R2.64], R20 ;  /* 0x000000140200c986 */ /* 0x0045e8000c101d08 */
[----:B---3--:R2:W-:Y:S04]  /*a470*/  @!P3 STG.E.128 desc[UR8][R2.64+0x40], R16 ;  /* 0x000040100200b986 */ /* 0x0085e8000c101d08 */
[----:B----4-:R2:W-:Y:S02]  /*a480*/  @!P2 STG.E.128 desc[UR8][R2.64+0x80], R12 ;  /* 0x0000800c0200a986 */ /* 0x0105e4000c101d08 */
.L_x_78:
[----:B------:R-:W-:Y:S05]  /*a490*/  BSYNC B0 ;  /* 0x0000000000007941 */ /* 0x000fea0003800000 */
.L_x_77:
[----:B--2---:R2:W1:Y:S01]  /*a4a0*/  LDS.128 R20, [R221+0x1000] ;  /* 0x00100000dd147984 */ /* 0x0044620000000c00 */
[----:B------:R-:W-:Y:S03]  /*a4b0*/  BSSY B0, `(.L_x_79) ;  /* 0x0000017000007945 */ /* 0x000fe60003800000 */
[----:B---3--:R2:W3:Y:S04]  /*a4c0*/  LDS.128 R16, [R221+0x3000] ;  /* 0x00300000dd107984 */ /* 0x0084e80000000c00 */
[----:B----4-:R2:W4:Y:S01]  /*a4d0*/  LDS.128 R12, [R221+0x5000] ;  /* 0x00500000dd0c7984 */ /* 0x0105220000000c00 */
        /* <DEDUP_REMOVED lines=17> */
[----:B-1----:R1:W-:Y:S04]  /*a5f0*/  @!P3 STG.E.128 desc[UR8][R2.64], R20 ;  /* 0x000000140200b986 */ /* 0x0023e8000c101d08 */
[----:B---3--:R1:W-:Y:S04]  /*a600*/  @!P2 STG.E.128 desc[UR8][R2.64+0x40], R16 ;  /* 0x000040100200a986 */ /* 0x0083e8000c101d08 */
[----:B----4-:R1:W-:Y:S02]  /*a610*/  @!P1 STG.E.128 desc[UR8][R2.64+0x80], R12 ;  /* 0x0000800c02009986 */ /* 0x0103e4000c101d08 */
.L_x_80:
[----:B------:R-:W-:Y:S05]  /*a620*/  BSYNC B0 ;  /* 0x0000000000007941 */ /* 0x000fea0003800000 */
.L_x_79:
[----:B-1--4-:R1:W4:Y:S01]  /*a630*/  LDS.128 R12, [R221+0x5800] ;  /* 0x00580000dd0c7984 */ /* 0x0123220000000c00 */
[----:B------:R-:W-:Y:S05]  /*a640*/  @P0 EXIT ;  /* 0x000000000000094d */ /* 0x000fea0003800000 */
        /* <DEDUP_REMOVED lines=16> */
[----:B------:R1:W-:Y:S04]  /*a750*/  @!P2 STG.E.128 desc[UR8][R2.64], R32 ;  /* 0x000000200200a986 */ /* 0x0003e8000c101d08 */
[----:B------:R1:W-:Y:S01]  /*a760*/  @!P1 STG.E.128 desc[UR8][R2.64+0x40], R28 ;  /* 0x0000401c02009986 */ /* 0x0003e2000c101d08 */
[----:B------:R-:W-:Y:S05]  /*a770*/  @P0 EXIT ;  /* 0x000000000000094d */ /* 0x000fea0003800000 */
[----:B----4-:R-:W-:Y:S01]  /*a780*/  STG.E.128 desc[UR8][R2.64+0x80], R12 ;  /* 0x0000800c02007986 */ /* 0x010fe2000c101d08 */
[----:B------:R-:W-:Y:S05]  /*a790*/  EXIT ;  /* 0x000000000000794d */ /* 0x000fea0003800000 */
.L_x_45:
[----:B------:R-:W2:Y:S01]  /*a7a0*/  LDL R30, [R1+0x14] ;  /* 0x00001400011e7983 */ /* 0x000ea20000100800 */
[----:B------:R-:W1:Y:S01]  /*a7b0*/  LDC.U8 R2, c[0x0][0x3d9] ;  /* 0x0000f640ff027b82 */ /* 0x000e620000000000 */
[----:B------:R-:W-:Y:S01]  /*a7c0*/  SHF.R.S32.HI R10, RZ, 0x1f, R46 ;  /* 0x0000001fff0a7819 */ /* 0x000fe2000001142e */
[----:B------:R-:W-:Y:S01]  /*a7d0*/  ULDC.64 UR4, c[0x0][0x2a0] ;  /* 0x0000a80000047ab9 */ /* 0x000fe20000000a00 */
[----:B------:R-:W-:Y:S02]  /*a7e0*/  BSSY B0, `(.L_x_81) ;  /* 0x000003c000007945 */ /* 0x000fe40003800000 */
[----:B------:R-:W-:-:S03]  /*a7f0*/  LEA.HI R10, R10, R46, RZ, 0x2 ;  /* 0x0000002e0a0a7211 */ /* 0x000fc600078f10ff */
[----:B------:R-:W3:Y:S01]  /*a800*/  LDC.U8 R8, c[0x0][0x3d8] ;  /* 0x0000f600ff087b82 */ /* 0x000ee20000000000 */
[----:B-1----:R-:W-:Y:S02]  /*a810*/  ISETP.NE.AND P0, PT, R2, RZ, PT ;  /* 0x000000ff0200720c */ /* 0x002fe40003f05270 */
[C---:B---3--:R-:W-:Y:S02]  /*a820*/  ISETP.NE.AND P2, PT, R8.reuse, RZ, PT ;  /* 0x000000ff0800720c */ /* 0x048fe40003f45270 */
[----:B------:R-:W-:Y:S02]  /*a830*/  ISETP.NE.AND P1, PT, R8, RZ, !P0 ;  /* 0x000000ff0800720c */ /* 0x000fe40004725270 */
[----:B------:R-:W-:-:S07]  /*a840*/  ISETP.NE.OR P2, PT, R2, RZ, !P2 ;  /* 0x000000ff0200720c */ /* 0x000fce0005745670 */
[----:B------:R-:W1:Y:S01]  /*a850*/  @!P0 LDC R18, c[0x0][0x2c4] ;  /* 0x0000b100ff128b82 */ /* 0x000e620000000800 */
[----:B------:R-:W-:-:S05]  /*a860*/  SHF.R.S32.HI R8, RZ, 0x1f, R29 ;  /* 0x0000001fff087819 */ /* 0x000fca000001141d */
[----:B------:R-:W-:Y:S02]  /*a870*/  IMAD R8, R8, UR4, RZ ;  /* 0x0000000408087c24 */ /* 0x000fe4000f8e02ff */
[----:B------:R-:W3:Y:S02]  /*a880*/  @!P0 LDC R19, c[0x0][0x270] ;  /* 0x00009c00ff138b82 */ /* 0x000ee40000000800 */
[----:B------:R-:W-:-:S06]  /*a890*/  IMAD R8, R29, UR5, R8 ;  /* 0x000000051d087c24 */ /* 0x000fcc000f8e0208 */
[----:B------:R-:W4:Y:S08]  /*a8a0*/  @P0 LDC R17, c[0x0][0x2c0] ;  /* 0x0000b000ff110b82 */ /* 0x000f300000000800 */
[----:B-1----:R-:W1:Y:S08]  /*a8b0*/  @P1 LDC R18, c[0x0][0x2e4] ;  /* 0x0000b900ff121b82 */ /* 0x002e700000000800 */
[----:B------:R-:W1:Y:S08]  /*a8c0*/  @P0 LDC.64 R22, c[0x0][0x2c0] ;  /* 0x0000b000ff160b82 */ /* 0x000e700000000a00 */
[----:B------:R-:W1:Y:S01]  /*a8d0*/  @!P2 LDC R26, c[0x0][0x2c4] ;  /* 0x0000b100ff1aab82 */ /* 0x000e620000000800 */
[----:B--2---:R-:W-:-:S13]  /*a8e0*/  ISETP.NE.AND P3, PT, R30, -0x1, PT ;  /* 0xffffffff1e00780c */ /* 0x004fda0003f65270 */
[----:B------:R-:W2:Y:S01]  /*a8f0*/  @P3 LDC.64 R6, c[0x0][0x298] ;  /* 0x0000a600ff063b82 */ /* 0x000ea20000000a00 */
[----:B------:R-:W-:-:S07]  /*a900*/  @!P3 SHF.R.S32.HI R0, RZ, 0x1f, R27 ;  /* 0x0000001fff00b819 */ /* 0x000fce000001141b */
[----:B------:R-:W5:Y:S01]  /*a910*/  @!P3 LDC.64 R4, c[0x0][0x290] ;  /* 0x0000a400ff04bb82 */ /* 0x000f620000000a00 */
[----:B--2---:R-:W-:-:S04]  /*a920*/  @P3 IMAD.WIDE.U32 R2, R30, R6, RZ ;  /* 0x000000061e023225 */ /* 0x004fc800078e00ff */
[----:B------:R-:W-:Y:S01]  /*a930*/  @P3 IMAD R7, R30, R7, R3 ;  /* 0x000000071e073224 */ /* 0x000fe200078e0203 */
[----:B------:R-:W-:Y:S02]  /*a940*/  LOP3.LUT R3, R10, 0xfffffffc, RZ, 0xc0, !PT ;  /* 0xfffffffc0a037812 */ /* 0x000fe400078ec0ff */
[----:B------:R-:W-:Y:S01]  /*a950*/  SHF.R.S32.HI R10, RZ, 0x2, R10 ;  /* 0x00000002ff0a7819 */ /* 0x000fe2000001140a */
[-C--:B-----5:R-:W-:Y:S02]  /*a960*/  @!P3 IMAD R0, R0, R4.reuse, RZ ;  /* 0x000000040000b224 */ /* 0x0a0fe400078e02ff */
[----:B------:R-:W-:Y:S02]  /*a970*/  IMAD.IADD R16, R46, 0x1, -R3 ;  /* 0x000000012e107824 */ /* 0x000fe400078e0a03 */
[C---:B------:R-:W-:Y:S02]  /*a980*/  @!P3 IMAD R0, R27.reuse, R5, R0 ;  /* 0x000000051b00b224 */ /* 0x040fe400078e0200 */
[----:B------:R-:W-:-:S04]  /*a990*/  @!P3 IMAD.WIDE.U32 R4, R27, R4, RZ ;  /* 0x000000041b04b225 */ /* 0x000fc800078e00ff */
[----:B------:R-:W-:Y:S02]  /*a9a0*/  @!P3 IMAD.MOV.U32 R2, RZ, RZ, R4 ;  /* 0x000000ffff02b224 */ /* 0x000fe400078e0004 */
[----:B------:R-:W-:Y:S02]  /*a9b0*/  IMAD.SHL.U32 R14, R16, 0x8, RZ ;  /* 0x00000008100e7824 */ /* 0x000fe400078e00ff */
[----:B------:R-:W-:Y:S01]  /*a9c0*/  @!P3 IMAD.IADD R7, R5, 0x1, R0 ;  /* 0x000000010507b824 */ /* 0x000fe200078e0200 */
[----:B------:R-:W-:Y:S01]  /*a9d0*/  IADD3 R0, -R28, R11, RZ ;  /* 0x0000000b1c007210 */ /* 0x000fe20007ffe1ff */
[----:B------:R-:W-:Y:S01]  /*a9e0*/  VIADD R21, R10, 0x20 ;  /* 0x000000200a157836 */ /* 0x000fe20000000000 */
[C---:B------:R-:W-:Y:S01]  /*a9f0*/  IADD3 R2, P1, R14.reuse, R2, RZ ;  /* 0x000000020e027210 */ /* 0x040fe20007f3e0ff */
[C---:B------:R-:W-:Y:S01]  /*aa00*/  VIADD R25, R14.reuse, 0x20 ;  /* 0x000000200e197836 */ /* 0x040fe20000000000 */
[----:B------:R-:W-:Y:S02]  /*aa10*/  SHF.R.S32.HI R11, RZ, 0x1f, R10 ;  /* 0x0000001fff0b7819 */ /* 0x000fe4000001140a */
[----:B------:R-:W-:-:S02]  /*aa20*/  LEA.HI.X.SX32 R3, R14, R7, 0x1, P1 ;  /* 0x000000070e037211 */ /* 0x000fc400008f0eff */
[-C--:B------:R-:W-:Y:S01]  /*aa30*/  ISETP.GE.AND P1, PT, R10, R0.reuse, PT ;  /* 0x000000000a00720c */ /* 0x080fe20003f26270 */
[----:B------:R-:W-:Y:S01]  /*aa40*/  IMAD.WIDE R4, R31, 0x80, R10 ;  /* 0x000000801f047825 */ /* 0x000fe200078e020a */
[----:B------:R-:W-:Y:S02]  /*aa50*/  ISETP.GE.AND P3, PT, R21, R0, PT ;  /* 0x000000001500720c */ /* 0x000fe40003f66270 */
[----:B------:R-:W-:Y:S01]  /*aa60*/  IADD3 R24, R14, 0x40, RZ ;  /* 0x000000400e187810 */ /* 0x000fe20007ffe0ff */
[----:B------:R-:W-:-:S04]  /*aa70*/  IMAD.WIDE.U32 R12, R29, UR4, R2 ;  /* 0x000000041d0c7c25 */ /* 0x000fc8000f8e0002 */
[----:B------:R-:W-:-:S04]  /*aa80*/  IMAD.IADD R9, R8, 0x1, R13 ;  /* 0x0000000108097824 */ /* 0x000fc800078e020d */
[----:B-1-34-:R-:W-:Y:S05]  /*aa90*/  @P1 BRA `(.L_x_82) ;  /* 0x0000000000401947 */ /* 0x01afea0003800000 */
        /* <DEDUP_REMOVED lines=13> */
[----:B------:R1:W-:Y:S04]  /*ab70*/  @!P5 STG.E.128 desc[UR8][R2.64], RZ ;  /* 0x000000ff0200d986 */ /* 0x0003e8000c101d08 */
[----:B------:R1:W-:Y:S04]  /*ab80*/  @!P4 STG.E.128 desc[UR8][R2.64+0x40], RZ ;  /* 0x000040ff0200c986 */ /* 0x0003e8000c101d08 */
[----:B------:R1:W-:Y:S02]  /*ab90*/  @!P1 STG.E.128 desc[UR8][R2.64+0x80], RZ ;  /* 0x000080ff02009986 */ /* 0x0003e4000c101d08 */
.L_x_82:
[----:B------:R-:W-:Y:S05]  /*aba0*/  BSYNC B0 ;  /* 0x0000000000007941 */ /* 0x000fea0003800000 */
.L_x_81:
[----:B------:R-:W-:Y:S01]  /*abb0*/  BSSY B0, `(.L_x_83) ;  /* 0x0000018000007945 */ /* 0x000fe20003800000 */
[----:B------:R-:W-:Y:S01]  /*abc0*/  ISETP.NE.OR P1, PT, R30, -0x1, P2 ;  /* 0xffffffff1e00780c */ /* 0x000fe20001725670 */
[----:B------:R-:W-:Y:S01]  /*abd0*/  @P0 IMAD.MOV.U32 R15, RZ, RZ, 0x1 ;  /* 0x00000001ff0f0424 */ /* 0x000fe200078e00ff */
[----:B------:R-:W-:Y:S01]  /*abe0*/  IADD3 R20, R10, 0x40, RZ ;  /* 0x000000400a147810 */ /* 0x000fe20007ffe0ff */
[----:B------:R-:W-:Y:S05]  /*abf0*/  @P3 BRA `(.L_x_84) ;  /* 0x00000000004c3947 */ /* 0x000fea0003800000 */
[----:B-1----:R-:W-:Y:S01]  /*ac00*/  IADD3 R2, P3, R4, 0x20, RZ ;  /* 0x0000002004027810 */ /* 0x002fe20007f7e0ff */
[----:B------:R-:W-:Y:S01]  /*ac10*/  ULDC.64 UR4, c[0x0][0x298] ;  /* 0x0000a60000047ab9 */ /* 0x000fe20000000a00 */
[----:B------:R-:W-:Y:S01]  /*ac20*/  MOV R7, R9 ;  /* 0x0000000900077202 */ /* 0x000fe20000000f00 */
[----:B------:R-:W-:Y:S01]  /*ac30*/  IMAD.MOV.U32 R6, RZ, RZ, R12 ;  /* 0x000000ffff067224 */ /* 0x000fe200078e000c */
[----:B------:R-:W-:Y:S01]  /*ac40*/  ULDC UR6, c[0x0][0x2d0] ;  /* 0x0000b40000067ab9 */ /* 0x000fe20000000800 */
[----:B------:R-:W-:Y:S01]  /*ac50*/  IMAD.X R3, RZ, RZ, R5, P3 ;  /* 0x000000ffff037224 */ /* 0x000fe200018e0605 */
[----:B------:R-:W-:Y:S01]  /*ac60*/  ISETP.GE.AND P5, PT, R14, UR6, PT ;  /* 0x000000060e007c0c */ /* 0x000fe2000bfa6270 */
[----:B------:R-:W-:Y:S01]  /*ac70*/  IMAD.WIDE.U32 R6, R2, UR4, R6 ;  /* 0x0000000402067c25 */ /* 0x000fe2000f8e0006 */
[----:B------:R-:W-:Y:S02]  /*ac80*/  ISETP.GE.AND P4, PT, R25, UR6, PT ;  /* 0x0000000619007c0c */ /* 0x000fe4000bf86270 */
[----:B------:R-:W-:Y:S01]  /*ac90*/  ISETP.GE.AND P3, PT, R24, UR6, PT ;  /* 0x0000000618007c0c */ /* 0x000fe2000bf66270 */
[----:B------:R-:W-:-:S04]  /*aca0*/  IMAD R3, R3, UR4, RZ ;  /* 0x0000000403037c24 */ /* 0x000fc8000f8e02ff */
[----:B------:R-:W-:Y:S01]  /*acb0*/  IMAD R3, R2, UR5, R3 ;  /* 0x0000000502037c24 */ /* 0x000fe2000f8e0203 */
[----:B------:R-:W-:Y:S02]  /*acc0*/  ULDC.64 UR4, c[0x0][0x280] ;  /* 0x0000a00000047ab9 */ /* 0x000fe40000000a00 */
[----:B------:R-:W-:Y:S01]  /*acd0*/  LEA R2, P6, R6, UR4, 0x1 ;  /* 0x0000000406027c11 */ /* 0x000fe2000f8c08ff */
[----:B------:R-:W-:-:S05]  /*ace0*/  IMAD.IADD R3, R7, 0x1, R3 ;  /* 0x0000000107037824 */ /* 0x000fca00078e0203 */
[----:B------:R-:W-:-:S05]  /*acf0*/  LEA.HI.X R3, R6, UR5, R3, 0x1, P6 ;  /* 0x0000000506037c11 */ /* 0x000fca000b0f0c03 */
[----:B------:R2:W-:Y:S04]  /*ad00*/  @!P5 STG.E.128 desc[UR8][R2.64], RZ ;  /* 0x000000ff0200d986 */ /* 0x0005e8000c101d08 */
[----:B------:R2:W-:Y:S04]  /*ad10*/  @!P4 STG.E.128 desc[UR8][R2.64+0x40], RZ ;  /* 0x000040ff0200c986 */ /* 0x0005e8000c101d08 */
[----:B------:R2:W-:Y:S02]  /*ad20*/  @!P3 STG.E.128 desc[UR8][R2.64+0x80], RZ ;  /* 0x000080ff0200b986 */ /* 0x0005e4000c101d08 */
.L_x_84:
[----:B------:R-:W-:Y:S05]  /*ad30*/  BSYNC B0 ;  /* 0x0000000000007941 */ /* 0x000fea0003800000 */
.L_x_83:
[----:B------:R-:W-:Y:S01]  /*ad40*/  @!P1 IMAD R30, R27, R26, RZ ;  /* 0x0000001a1b1e9224 */ /* 0x000fe200078e02ff */
[----:B------:R-:W-:Y:S01]  /*ad50*/  ISETP.GE.AND P4, PT, R20, R0, PT ;  /* 0x000000001400720c */ /* 0x000fe20003f86270 */
[----:B------:R-:W-:Y:S01]  /*ad60*/  @!P0 IMAD R15, R18, R19, RZ ;  /* 0x00000013120f8224 */ /* 0x000fe200078e02ff */
[----:B------:R-:W-:Y:S01]  /*ad70*/  BSSY B0, `(.L_x_85) ;  /* 0x000001b000007945 */ /* 0x000fe20003800000 */
[----:B------:R-:W-:Y:S01]  /*ad80*/  ISETP.NE.AND P3, PT, R16, RZ, PT ;  /* 0x000000ff1000720c */ /* 0x000fe20003f65270 */
[----:B------:R3:W-:Y:S01]  /*ad90*/  @!P1 STL [R1+0x14], R30 ;  /* 0x0000141e01009387 */ /* 0x0007e20000100800 */
[----:B------:R-:W-:Y:S01]  /*ada0*/  @P0 IMAD R16, R23, R22, RZ ;  /* 0x0000001617100224 */ /* 0x000fe200078e02ff */
[----:B------:R-:W-:Y:S01]  /*adb0*/  @!P0 MOV R16, R18 ;  /* 0x0000001200108202 */ /* 0x000fe20000000f00 */
[----:B------:R-:W-:Y:S01]  /*adc0*/  IMAD R15, R27, R15, RZ ;  /* 0x0000000f1b0f7224 */ /* 0x000fe200078e02ff */
[----:B------:R-:W-:-:S05]  /*add0*/  IADD3 R19, R10, 0x60, RZ ;  /* 0x000000600a137810 */ /* 0x000fca0007ffe0ff */
[----:B------:R-:W-:Y:S05]  /*ade0*/  @P4 BRA `(.L_x_86) ;  /* 0x00000000004c4947 */ /* 0x000fea0003800000 */
[----:B-12---:R-:W-:Y:S01]  /*adf0*/  IADD3 R2, P1, R4, 0x40, RZ ;  /* 0x0000004004027810 */ /* 0x006fe20007f3e0ff */
        /* <DEDUP_REMOVED lines=18> */
.L_x_86:
[----:B------:R-:W-:Y:S05]  /*af20*/  BSYNC B0 ;  /* 0x0000000000007941 */ /* 0x000fea0003800000 */
.L_x_85:
[-C--:B------:R-:W-:Y:S01]  /*af30*/  ISETP.GE.AND P1, PT, R19, R0.reuse, PT ;  /* 0x000000001300720c */ /* 0x080fe20003f26270 */
[----:B------:R-:W-:Y:S01]  /*af40*/  @!P0 IMAD.MOV.U32 R17, RZ, RZ, 0x1 ;  /* 0x00000001ff118424 */ /* 0x000fe200078e00ff */
[----:B-12-4-:R-:W-:Y:S01]  /*af50*/  SEL R2, R15, RZ, P2 ;  /* 0x000000ff0f027207 */ /* 0x016fe20001000000 */
[----:B------:R-:W-:Y:S01]  /*af60*/  BSSY B0, `(.L_x_87) ;  /* 0x000001d000007945 */ /* 0x000fe20003800000 */
[-C--:B------:R-:W-:Y:S02]  /*af70*/  ISETP.GE.OR P6, PT, R10, R0.reuse, P3 ;  /* 0x000000000a00720c */ /* 0x080fe40001fc6670 */
[----:B------:R-:W-:Y:S02]  /*af80*/  CS2R R6, SRZ ;  /* 0x0000000000067805 */ /* 0x000fe4000001ff00 */
[----:B------:R-:W-:Y:S01]  /*af90*/  ISETP.GE.OR P5, PT, R21, R0, P3 ;  /* 0x000000001500720c */ /* 0x000fe20001fa6670 */
[----:B------:R-:W-:Y:S01]  /*afa0*/  IMAD R16, R29, R16, R2 ;  /* 0x000000101d107224 */ /* 0x000fe200078e0202 */
[-C--:B------:R-:W-:Y:S01]  /*afb0*/  ISETP.GE.OR P4, PT, R20, R0.reuse, P3 ;  /* 0x000000001400720c */ /* 0x080fe20001f86670 */
[----:B------:R-:W-:Y:S01]  /*afc0*/  IMAD R15, R28, R17, RZ ;  /* 0x000000111c0f7224 */ /* 0x000fe200078e02ff */
[----:B------:R-:W-:-:S02]  /*afd0*/  ISETP.GE.OR P3, PT, R19, R0, P3 ;  /* 0x000000001300720c */ /* 0x000fc40001f66670 */
[----:B------:R-:W-:Y:S01]  /*afe0*/  @!P2 SHF.R.S32.HI R18, RZ, 0x1f, R30 ;  /* 0x0000001fff12a819 */ /* 0x000fe2000001141e */
[----:B------:R-:W-:Y:S10]  /*aff0*/  @P1 BRA `(.L_x_88) ;  /* 0x00000000004c1947 */ /* 0x000ff40003800000 */
[----:B------:R-:W-:Y:S01]  /*b000*/  IADD3 R0, P0, R4, 0x60, RZ ;  /* 0x0000006004007810 */ /* 0x000fe20007f1e0ff */
[----:B------:R-:W-:Y:S01]  /*b010*/  ULDC.64 UR4, c[0x0][0x298] ;  /* 0x0000a60000047ab9 */ /* 0x000fe20000000a00 */
[----:B------:R-:W-:Y:S01]  /*b020*/  MOV R3, R9 ;  /* 0x0000000900037202 */ /* 0x000fe20000000f00 */
[----:B------:R-:W-:Y:S01]  /*b030*/  IMAD.MOV.U32 R2, RZ, RZ, R12 ;  /* 0x000000ffff027224 */ /* 0x000fe200078e000c */
[----:B------:R-:W-:Y:S01]  /*b040*/  ULDC UR6, c[0x0][0x2d0] ;  /* 0x0000b40000067ab9 */ /* 0x000fe20000000800 */
[----:B------:R-:W-:Y:S01]  /*b050*/  IMAD.X R4, RZ, RZ, R5, P0 ;  /* 0x000000ffff047224 */ /* 0x000fe200000e0605 */
[----:B------:R-:W-:-:S03]  /*b060*/  ISETP.GE.AND P0, PT, R14, UR6, PT ;  /* 0x000000060e007c0c */ /* 0x000fc6000bf06270 */
[----:B------:R-:W-:Y:S02]  /*b070*/  IMAD R8, R4, UR4, RZ ;  /* 0x0000000404087c24 */ /* 0x000fe4000f8e02ff */
[----:B------:R-:W-:-:S04]  /*b080*/  IMAD.WIDE.U32 R4, R0, UR4, R2 ;  /* 0x0000000400047c25 */ /* 0x000fc8000f8e0002 */
[----:B------:R-:W-:Y:S01]  /*b090*/  IMAD R0, R0, UR5, R8 ;  /* 0x0000000500007c24 */ /* 0x000fe2000f8e0208 */
[----:B------:R-:W-:Y:S02]  /*b0a0*/  ULDC.64 UR4, c[0x0][0x280] ;  /* 0x0000a00000047ab9 */ /* 0x000fe40000000a00 */
[----:B------:R-:W-:Y:S01]  /*b0b0*/  LEA R2, P1, R4, UR4, 0x1 ;  /* 0x0000000404027c11 */ /* 0x000fe2000f8208ff */
[----:B------:R-:W-:-:S05]  /*b0c0*/  IMAD.IADD R0, R5, 0x1, R0 ;  /* 0x0000000105007824 */ /* 0x000fca00078e0200 */
[----:B------:R-:W-:Y:S02]  /*b0d0*/  LEA.HI.X R3, R4, UR5, R0, 0x1, P1 ;  /* 0x0000000504037c11 */ /* 0x000fe400088f0c00 */
[----:B------:R-:W-:-:S03]  /*b0e0*/  ISETP.GE.AND P1, PT, R25, UR6, PT ;  /* 0x0000000619007c0c */ /* 0x000fc6000bf26270 */
[----:B------:R1:W-:Y:S01]  /*b0f0*/  @!P0 STG.E.128 desc[UR8][R2.64], RZ ;  /* 0x000000ff02008986 */ /* 0x0003e2000c101d08 */
[----:B------:R-:W-:-:S09]  /*b100*/  ISETP.GE.AND P0, PT, R24, UR6, PT ;  /* 0x0000000618007c0c */ /* 0x000fd2000bf06270 */
[----:B------:R1:W-:Y:S04]  /*b110*/  @!P1 STG.E.128 desc[UR8][R2.64+0x40], RZ ;  /* 0x000040ff02009986 */ /* 0x0003e8000c101d08 */
[----:B------:R1:W-:Y:S02]  /*b120*/  @!P0 STG.E.128 desc[UR8][R2.64+0x80], RZ ;  /* 0x000080ff02008986 */ /* 0x0003e4000c101d08 */
.L_x_88:
[----:B------:R-:W-:Y:S05]  /*b130*/  BSYNC B0 ;  /* 0x0000000000007941 */ /* 0x000fea0003800000 */
.L_x_87:
[----:B------:R-:W-:Y:S01]  /*b140*/  @!P2 IMAD.MOV.U32 R6, RZ, RZ, R30 ;  /* 0x000000ffff06a224 */ /* 0x000fe200078e001e */
[----:B------:R-:W-:Y:S01]  /*b150*/  SHF.R.S32.HI R0, RZ, 0x1f, R15 ;  /* 0x0000001fff007819 */ /* 0x000fe2000001140f */
[----:B------:R-:W-:Y:S01]  /*b160*/  @!P2 IMAD.MOV.U32 R7, RZ, RZ, R18 ;  /* 0x000000ffff07a224 */ /* 0x000fe200078e0012 */
[--C-:B-1----:R-:W-:Y:S01]  /*b170*/  SHF.R.S32.HI R2, RZ, 0x1f, R16.reuse ;  /* 0x0000001fff027819 */ /* 0x102fe20000011410 */
[----:B------:R-:W-:Y:S01]  /*b180*/  BSSY B0, `(.L_x_89) ;  /* 0x000000c000007945 */ /* 0x000fe20003800000 */
[----:B------:R-:W-:-:S04]  /*b190*/  IADD3 R4, P1, P0, R15, R6, R16 ;  /* 0x000000060f047210 */ /* 0x000fc8000783e010 */
[----:B------:R-:W-:Y:S01]  /*b1a0*/  IADD3.X R6, R0, R7, R2, P1, P0 ;  /* 0x0000000700067210 */ /* 0x000fe20000fe0402 */
[----:B------:R-:W-:Y:S08]  /*b1b0*/  @P6 BRA `(.L_x_90) ;  /* 0x0000000000206947 */ /* 0x000ff00003800000 */
[----:B------:R-:W-:Y:S01]  /*b1c0*/  IMAD R0, R10, R17, RZ ;  /* 0x000000110a007224 */ /* 0x000fe200078e02ff */
[----:B------:R-:W-:-:S04]  /*b1d0*/  ULDC.64 UR4, c[0x0][0x2b0] ;  /* 0x0000ac0000047ab9 */ /* 0x000fc80000000a00 */
[----:B------:R-:W-:-:S04]  /*b1e0*/  IADD3 R3, P0, R0, R4, RZ ;  /* 0x0000000400037210 */ /* 0x000fc80007f1e0ff */
[----:B------:R-:W-:Y:S02]  /*b1f0*/  LEA.HI.X.SX32 R0, R0, R6, 0x1, P0 ;  /* 0x0000000600007211 */ /* 0x000fe400000f0eff */
[----:B------:R-:W-:-:S04]  /*b200*/  LEA R2, P0, R3, UR4, 0x2 ;  /* 0x0000000403027c11 */ /* 0x000fc8000f8010ff */
[----:B------:R-:W-:Y:S01]  /*b210*/  LEA.HI.X R3, R3, UR5, R0, 0x2, P0 ;  /* 0x0000000503037c11 */ /* 0x000fe200080f1400 */
[----:B------:R-:W-:-:S05]  /*b220*/  IMAD.MOV.U32 R0, RZ, RZ, 0x7f800000 ;  /* 0x7f800000ff007424 */ /* 0x000fca00078e00ff */
[----:B------:R1:W-:Y:S03]  /*b230*/  STG.E desc[UR8][R2.64], R0 ;  /* 0x0000000002007986 */ /* 0x0003e6000c101908 */
.L_x_90:
[----:B------:R-:W-:Y:S05]  /*b240*/  BSYNC B0 ;  /* 0x0000000000007941 */ /* 0x000fea0003800000 */
.L_x_89:
[----:B------:R-:W-:Y:S04]  /*b250*/  BSSY B0, `(.L_x_91) ;  /* 0x000000a000007945 */ /* 0x000fe80003800000 */
[----:B------:R-:W-:Y:S05]  /*b260*/  @P5 BRA `(.L_x_92) ;  /* 0x0000000000205947 */ /* 0x000fea0003800000 */
[----:B-1----:R-:W-:Y:S01]  /*b270*/  IMAD R0, R21, R17, RZ ;  /* 0x0000001115007224 */ /* 0x002fe200078e02ff */
[----:B------:R-:W-:-:S04]  /*b280*/  ULDC.64 UR4, c[0x0][0x2b0] ;  /* 0x0000ac0000047ab9 */ /* 0x000fc80000000a00 */
[----:B------:R-:W-:-:S04]  /*b290*/  IADD3 R3, P0, R0, R4, RZ ;  /* 0x0000000400037210 */ /* 0x000fc80007f1e0ff */
[----:B------:R-:W-:Y:S02]  /*b2a0*/  LEA.HI.X.SX32 R0, R0, R6, 0x1, P0 ;  /* 0x0000000600007211 */ /* 0x000fe400000f0eff */
[----:B------:R-:W-:-:S04]  /*b2b0*/  LEA R2, P0, R3, UR4, 0x2 ;  /* 0x0000000403027c11 */ /* 0x000fc8000f8010ff */
[----:B------:R-:W-:Y:S01]  /*b2c0*/  LEA.HI.X R3, R3, UR5, R0, 0x2, P0 ;  /* 0x0000000503037c11 */ /* 0x000fe200080f1400 */
[----:B------:R-:W-:-:S05]  /*b2d0*/  IMAD.MOV.U32 R0, RZ, RZ, 0x7f800000 ;  /* 0x7f800000ff007424 */ /* 0x000fca00078e00ff */
[----:B------:R2:W-:Y:S03]  /*b2e0*/  STG.E desc[UR8][R2.64], R0 ;  /* 0x0000000002007986 */ /* 0x0005e6000c101908 */
.L_x_92:
[----:B------:R-:W-:Y:S05]  /*b2f0*/  BSYNC B0 ;  /* 0x0000000000007941 */ /* 0x000fea0003800000 */
.L_x_91:
[----:B------:R-:W-:Y:S04]  /*b300*/  BSSY B0, `(.L_x_93) ;  /* 0x000000a000007945 */ /* 0x000fe80003800000 */
[----:B------:R-:W-:Y:S05]  /*b310*/  @P4 BRA `(.L_x_94) ;  /* 0x0000000000204947 */ /* 0x000fea0003800000 */
[----:B-12---:R-:W-:Y:S01]  /*b320*/  IMAD R0, R20, R17, RZ ;  /* 0x0000001114007224 */ /* 0x006fe200078e02ff */
[----:B------:R-:W-:-:S04]  /*b330*/  ULDC.64 UR4, c[0x0][0x2b0] ;  /* 0x0000ac0000047ab9 */ /* 0x000fc80000000a00 */
[----:B------:R-:W-:-:S04]  /*b340*/  IADD3 R3, P0, R0, R4, RZ ;  /* 0x0000000400037210 */ /* 0x000fc80007f1e0ff */
[----:B------:R-:W-:Y:S02]  /*b350*/  LEA.HI.X.SX32 R0, R0, R6, 0x1, P0 ;  /* 0x0000000600007211 */ /* 0x000fe400000f0eff */
[----:B------:R-:W-:-:S04]  /*b360*/  LEA R2, P0, R3, UR4, 0x2 ;  /* 0x0000000403027c11 */ /* 0x000fc8000f8010ff */
[----:B------:R-:W-:Y:S01]  /*b370*/  LEA.HI.X R3, R3, UR5, R0, 0x2, P0 ;  /* 0x0000000503037c11 */ /* 0x000fe200080f1400 */
[----:B------:R-:W-:-:S05]  /*b380*/  IMAD.MOV.U32 R0, RZ, RZ, 0x7f800000 ;  /* 0x7f800000ff007424 */ /* 0x000fca00078e00ff */
[----:B------:R4:W-:Y:S03]  /*b390*/  STG.E desc[UR8][R2.64], R0 ;  /* 0x0000000002007986 */ /* 0x0009e6000c101908 */
.L_x_94:
[----:B------:R-:W-:Y:S05]  /*b3a0*/  BSYNC B0 ;  /* 0x0000000000007941 */ /* 0x000fea0003800000 */
.L_x_93:
[----:B------:R-:W-:Y:S05]  /*b3b0*/  @P3 EXIT ;  /* 0x000000000000394d */ /* 0x000fea0003800000 */
[----:B-12-4-:R-:W-:Y:S01]  /*b3c0*/  IMAD R0, R19, R17, RZ ;  /* 0x0000001113007224 */ /* 0x016fe200078e02ff */
        /* <DEDUP_REMOVED lines=8> */
.L_x_95:
        /* <DEDUP_REMOVED lines=11> */
.L_x_1207:


//--------------------- .text._ZN5flash16flash_fwd_kernelI23Flash_fwd_kernel_traitsILi96ELi128ELi64ELi4ELb0ELb0EN7cutlass6half_tE19Flash_kernel_traitsILi96ELi128ELi64ELi4ES3_EELb0ELb0ELb0ELb1ELb0ELb0ELb0ELb0EEEvNS_16Flash_fwd_paramsE --------------------------
	.section	.text._ZN5flash16flash_fwd_kernelI23Flash_fwd_kernel_traitsILi96ELi128ELi64ELi4ELb0ELb0EN7cutlass6half_tE19Flash_kernel_traitsILi96ELi128ELi64ELi4ES3_EELb0ELb0ELb0ELb1ELb0ELb0ELb0ELb0EEEvNS_16Flash_fwd_paramsE,"ax",@progbits
	.align	128
        .global         _ZN5flash16flash_fwd_kernelI23Flash_fwd_kernel_traitsILi96ELi128ELi64ELi4ELb0ELb0EN7cutlass6half_tE19Flash_kernel_traitsILi96ELi128ELi64ELi4ES3_EELb0ELb0ELb0ELb1ELb0ELb0ELb0ELb0EEEvNS_16Flash_fwd_paramsE
        .type           _ZN5flash16flash_fwd_kernelI23Flash_fwd_kernel_traitsILi96ELi128ELi64ELi4ELb0ELb0EN7cutlass6half_tE19Flash_kernel_traitsILi96ELi128ELi64ELi4ES3_EELb0ELb0ELb0ELb1ELb0ELb0ELb0ELb0EEEvNS_16Flash_fwd_paramsE,@function
        .size           _ZN5flash16flash_fwd_kernelI23Flash_fwd_kernel_traitsILi96ELi128ELi64ELi4ELb0ELb0EN7cutlass6half_tE19Flash_kernel_traitsILi96ELi128ELi64ELi4ES3_EELb0ELb0ELb0ELb1ELb0ELb0ELb0ELb0EEEvNS_16Flash_fwd_paramsE,(.L_x_1208 - _ZN5flash16flash_fwd_kernelI23Flash_fwd_kernel_traitsILi96ELi128ELi64ELi4ELb0ELb0EN7cutlass6half_tE19Flash_kernel_traitsILi96ELi128ELi64ELi4ES3_EELb0ELb0ELb0ELb1ELb0ELb0ELb0ELb0EEEvNS_16Flash_fwd_paramsE)
        .other          _ZN5flash16flash_fwd_kernelI23Flash_fwd_kernel_traitsILi96ELi128ELi64ELi4ELb0ELb0EN7cutlass6half_tE19Flash_kernel_traitsILi96ELi128ELi64ELi4ES3_EELb0ELb0ELb0ELb1ELb0ELb0ELb0ELb0EEEvNS_16Flash_fwd_paramsE,@"STO_CUDA_ENTRY STV_DEFAULT"
_ZN5flash16flash_fwd_kernelI23Flash_fwd_kernel_traitsILi96ELi128ELi64ELi4ELb0ELb0EN7cutlass6half_tE19Flash_kernel_traitsILi96ELi128ELi64ELi4ES3_EELb0ELb0ELb0ELb1ELb0ELb0ELb0ELb0EEEvNS_16Flash_fwd_paramsE:
.text._ZN5flash16flash_fwd_kernelI23Flash_fwd_kernel_traitsILi96ELi128ELi64ELi4ELb0ELb0EN7cutlass6half_tE19Flash_kernel_traitsILi96ELi128ELi64ELi4ES3_EELb0ELb0ELb0ELb1ELb0ELb0ELb0ELb0EEEvNS_16Flash_fwd_paramsE:
        /* <DEDUP_REMOVED lines=41> */
.L_x_96:
[----:B-1----:R-:W1:Y:S02]  /*0290*/  LDC R4, c[0x0][0x2c8] ;  /* 0x0000b200ff047b82 */ /* 0x002e640000000800 */
.L_x_97:
        /* <DEDUP_REMOVED lines=16> */
[----:B------:R-:W-:-:S13]  /*03a0*/  ISETP.GE.AND P0, PT, R134, 0x1, PT ;  /* 0x000000018600780c */ /* 0x000fda0003f06270 */
[----:B------:R-:W-:Y:S05]  /*03b0*/  @!P0 BRA `(.L_x_98) ;  /* 0x000000c800208947 */ /* 0x000fea0003800000 */
[----:B------:R-:W1:Y:S01]  /*03c0*/  LDC R22, c[0x0][0x278] ;  /* 0x00009e00ff167b82 */ /* 0x000e620000000800 */
[----:B------:R-:W-:Y:S02]  /*03d0*/  IABS R4, R20 ;  /* 0x0000001400047213 */ /* 0x000fe40000000000 */
[----:B------:R-:W-:Y:S02]  /*03e0*/  ISETP.NE.AND P3, PT, R23, -0x1, PT ;  /* 0xffffffff1700780c */ /* 0x000fe40003f65270 */
[----:B------:R-:W-:Y:S02]  /*03f0*/  SHF.R.S32.HI R6, RZ, 0x1f, R158 ;  /* 0x0000001fff067819 */ /* 0x000fe4000001149e */
[----:B------:R-:W-:Y:S01]  /*0400*/  ISETP.NE.AND P0, PT, R9, -0x1, PT ;  /* 0xffffffff0900780c */ /* 0x000fe20003f05270 */
[----:B------:R-:W2:Y:S01]  /*0410*/  LDC.64 R34, c[0x0][0x3c8] ;  /* 0x0000f200ff227b82 */ /* 0x000ea20000000a00 */
[CC--:B------:R-:W-:Y:S02]  /*0420*/  LEA.HI R18, R6.reuse, R158.reuse, RZ, 0x3 ;  /* 0x0000009e06127211 */ /* 0x0c0fe400078f18ff */
[----:B------:R-:W-:-:S02]  /*0430*/  LEA.HI R19, R6, R158, RZ, 0x4 ;  /* 0x0000009e06137211 */ /* 0x000fc400078f20ff */
[----:B------:R-:W-:Y:S02]  /*0440*/  SHF.R.S32.HI R26, RZ, 0x3, R18 ;  /* 0x00000003ff1a7819 */ /* 0x000fe40000011412 */
[----:B------:R-:W-:Y:S01]  /*0450*/  LEA.HI R133, R6, R158, RZ, 0x5 ;  /* 0x0000009e06857211 */ /* 0x000fe200078f28ff */
[----:B------:R-:W3:Y:S01]  /*0460*/  @P3 LDC.64 R14, c[0x0][0x240] ;  /* 0x00009000ff0e3b82 */ /* 0x000ee20000000a00 */
[----:B------:R-:W-:Y:S02]  /*0470*/  @!P3 SHF.R.S32.HI R12, RZ, 0x1f, R40 ;  /* 0x0000001fff0cb819 */ /* 0x000fe40000011428 */
[----:B------:R-:W-:Y:S02]  /*0480*/  SHF.R.S32.HI R157, RZ, 0x5, R133 ;  /* 0x00000005ff9d7819 */ /* 0x000fe40000011485 */
[----:B-1----:R-:W-:-:S03]  /*0490*/  IABS R13, R22 ;  /* 0x00000016000d7213 */ /* 0x002fc60000000000 */
[----:B------:R-:W1:Y:S01]  /*04a0*/  @!P3 LDC.64 R10, c[0x0][0x228] ;  /* 0x00008a00ff0abb82 */ /* 0x000e620000000a00 */
[----:B------:R-:W4:Y:S07]  /*04b0*/  I2F.RP R2, R13 ;  /* 0x0000000d00027306 */ /* 0x000f2e0000209400 */
[----:B------:R-:W5:Y:S08]  /*04c0*/  @P0 LDC.64 R24, c[0x0][0x248] ;  /* 0x00009200ff180b82 */ /* 0x000f700000000a00 */
[----:B------:R-:W2:Y:S01]  /*04d0*/  @P0 LDC.64 R28, c[0x0][0x250] ;  /* 0x00009400ff1c0b82 */ /* 0x000ea20000000a00 */
[----:B----4-:R-:W4:Y:S01]  /*04e0*/  MUFU.RCP R2, R2 ;  /* 0x0000000200027308 */ /* 0x010f220000001000 */
[----:B-1----:R-:W-:-:S04]  /*04f0*/  @!P3 IMAD.WIDE.U32 R16, R40, R10, RZ ;  /* 0x0000000a2810b225 */ /* 0x002fc800078e00ff */
[----:B----4-:R-:W-:-:S04]  /*0500*/  VIADD R2, R2, 0xffffffe ;  /* 0x0ffffffe02027836 */ /* 0x010fc80000000000 */
[----:B------:R-:W1:Y:S02]  /*0510*/  F2I.FTZ.U32.TRUNC.NTZ R3, R2 ;  /* 0x0000000200037305 */ /* 0x000e64000021f000 */
[----:B-1----:R-:W-:Y:S02]  /*0520*/  IMAD.MOV R0, RZ, RZ, -R3 ;  /* 0x000000ffff007224 */ /* 0x002fe400078e0a03 */
[----:B------:R-:W-:Y:S02]  /*0530*/  IMAD.MOV.U32 R2, RZ, RZ, RZ ;  /* 0x000000ffff027224 */ /* 0x000fe400078e00ff */
[----:B------:R-:W-:-:S04]  /*0540*/  IMAD R0, R0, R13, RZ ;  /* 0x0000000d00007224 */ /* 0x000fc800078e02ff */
[----:B------:R-:W-:-:S04]  /*0550*/  IMAD.HI.U32 R3, R3, R0, R2 ;  /* 0x0000000003037227 */ /* 0x000fc800078e0002 */
[----:B------:R-:W-:Y:S02]  /*0560*/  IMAD.MOV.U32 R0, RZ, RZ, R4 ;  /* 0x000000ffff007224 */ /* 0x000fe400078e0004 */
[----:B------:R-:W-:Y:S02]  /*0570*/  VIADD R2, R134, 0x3f ;  /* 0x0000003f86027836 */ /* 0x000fe40000000000 */
[----:B------:R-:W-:-:S03]  /*0580*/  IMAD.HI.U32 R7, R3, R0, RZ ;  /* 0x0000000003077227 */ /* 0x000fc600078e00ff */
[----:B------:R-:W-:Y:S02]  /*0590*/  SHF.R.S32.HI R4, RZ, 0x1f, R2 ;  /* 0x0000001fff047819 */ /* 0x000fe40000011402 */
[----:B------:R-:W-:Y:S02]  /*05a0*/  IADD3 R3, -R7, RZ, RZ ;  /* 0x000000ff07037210 */ /* 0x000fe40007ffe1ff */
[----:B------:R-:W-:-:S03]  /*05b0*/  LEA.HI R159, R4, R2, RZ, 0x6 ;  /* 0x00000002049f7211 */ /* 0x000fc600078f30ff */
[----:B------:R-:W-:Y:S01]  /*05c0*/  IMAD R5, R13, R3, R0 ;  /* 0x000000030d057224 */ /* 0x000fe200078e0200 */
[----:B------:R-:W-:Y:S01]  /*05d0*/  LEA.HI R3, R6, R158, RZ, 0x2 ;  /* 0x0000009e06037211 */ /* 0x000fe200078f10ff */
[----:B------:R1:W-:Y:S01]  /*05e0*/  STL [R1+0x20], R159 ;  /* 0x0000209f01007387 */ /* 0x0003e20000100800 */
[----:B------:R-:W-:Y:S02]  /*05f0*/  SHF.R.S32.HI R6, RZ, 0x4, R19 ;  /* 0x00000004ff067819 */ /* 0x000fe40000011413 */
[----:B------:R-:W-:Y:S02]  /*0600*/  LOP3.LUT R0, R3, 0xfffffffc, RZ, 0xc0, !PT ;  /* 0xfffffffc03007812 */ /* 0x000fe400078ec0ff */
[----:B------:R-:W-:Y:S02]  /*0610*/  SHF.R.S32.HI R42, RZ, 0x2, R3 ;  /* 0x00000002ff2a7819 */ /* 0x000fe40000011403 */
[----:B------:R-:W-:Y:S01]  /*0620*/  ISETP.GT.U32.AND P2, PT, R13, R5, PT ;  /* 0x000000050d00720c */ /* 0x000fe20003f44070 */
[----:B------:R-:W-:Y:S01]  /*0630*/  IMAD.IADD R2, R158, 0x1, -R0 ;  /* 0x000000019e027824 */ /* 0x000fe200078e0a00 */
[----:B------:R-:W-:Y:S01]  /*0640*/  LEA.HI R3, R3, R42, RZ, 0x1 ;  /* 0x0000002a03037211 */ /* 0x000fe200078f08ff */
[----:B------:R-:W-:Y:S01]  /*0650*/  IMAD.SHL.U32 R0, R26, 0x40, RZ ;  /* 0x000000401a007824 */ /* 0x000fe200078e00ff */
[----:B------:R-:W-:Y:S01]  /*0660*/  SHF.R.S32.HI R43, RZ, 0x1f, R42 ;  /* 0x0000001fff2b7819 */ /* 0x000fe2000001142a */
[----:B------:R-:W-:Y:S01]  /*0670*/  IMAD.SHL.U32 R244, R2, 0x8, RZ ;  /* 0x0000000802f47824 */ /* 0x000fe200078e00ff */
[----:B------:R-:W-:-:S02]  /*0680*/  LOP3.LUT R2, R3, 0x7fffffe, RZ, 0xc0, !PT ;  /* 0x07fffffe03027812 */ /* 0x000fc400078ec0ff */
[----:B------:R-:W-:Y:S01]  /*0690*/  LOP3.LUT R0, R0, 0xc0, RZ, 0xc0, !PT ;  /* 0x000000c000007812 */ /* 0x000fe200078ec0ff */
[----:B------:R-:W-:Y:S01]  /*06a0*/  IMAD.WIDE R44, R21, 0x80, R42 ;  /* 0x00000080152c7825 */ /* 0x000fe200078e022a */
[----:B------:R-:W-:Y:S01]  /*06b0*/  LEA.HI R4, R19, R6, RZ, 0x1 ;  /* 0x0000000613047211 */ /* 0x000fe200078f08ff */
[----:B------:R1:W-:Y:S01]  /*06c0*/  STL.64 [R1+0x8], R42 ;  /* 0x0000082a01007387 */ /* 0x0003e20000100a00 */
[----:B------:R-:W-:Y:S01]  /*06d0*/  LOP3.LUT R3, R0, 0x18, R244, 0xf8, !PT ;  /* 0x0000001800037812 */ /* 0x000fe200078ef8f4 */
[----:B------:R-:W-:Y:S01]  /*06e0*/  IMAD.IADD R2, R42, 0x1, -R2 ;  /* 0x000000012a027824 */ /* 0x000fe200078e0a02 */
[----:B------:R-:W-:Y:S01]  /*06f0*/  SHF.R.U32.HI R0, RZ, 0x3, R0 ;  /* 0x00000003ff007819 */ /* 0x000fe20000011600 */
[----:B------:R-:W-:Y:S01]  /*0700*/  @!P2 IMAD.IADD R5, R5, 0x1, -R13 ;  /* 0x000000010505a824 */ /* 0x000fe200078e0a0d */
[----:B------:R-:W-:Y:S01]  /*0710*/  LOP3.LUT R4, R4, 0xfffffffe, RZ, 0xc0, !PT ;  /* 0xfffffffe04047812 */ /* 0x000fe200078ec0ff */
[----:B------:R1:W-:Y:S01]  /*0720*/  STL.64 [R1+0x10], R44 ;  /* 0x0000102c01007387 */ /* 0x0003e20000100a00 */
[----:B------:R-:W-:-:S02]  /*0730*/  LOP3.LUT R0, R3, R0, RZ, 0x3c, !PT ;  /* 0x0000000003007212 */ /* 0x000fc400078e3cff */
[----:B------:R-:W-:Y:S01]  /*0740*/  LEA R2, R157, R2, 0x3 ;  /* 0x000000029d027211 */ /* 0x000fe200078e18ff */
[----:B------:R-:W-:Y:S01]  /*0750*/  IMAD.IADD R38, R6, 0x1, -R4 ;  /* 0x0000000106267824 */ /* 0x000fe200078e0a04 */
[----:B------:R-:W-:Y:S01]  /*0760*/  ISETP.GE.U32.AND P4, PT, R5, R13, PT ;  /* 0x0000000d0500720c */ /* 0x000fe20003f86070 */
[----:B------:R-:W-:Y:S01]  /*0770*/  @!P3 IMAD R4, R12, R10, RZ ;  /* 0x0000000a0c04b224 */ /* 0x000fe200078e02ff */
[----:B------:R-:W-:Y:S01]  /*0780*/  LOP3.LUT R5, R20, R22, RZ, 0x3c, !PT ;  /* 0x0000001614057212 */ /* 0x000fe200078e3cff */
[----:B------:R-:W-:Y:S01]  /*0790*/  IMAD.U32 R222, R2, 0x20, R0 ;  /* 0x0000002002de7824 */ /* 0x000fe200078e0000 */
[----:B------:R-:W-:Y:S01]  /*07a0*/  @!P2 IADD3 R7, R7, 0x1, RZ ;  /* 0x000000010707a810 */ /* 0x000fe20007ffe0ff */
[----:B---3--:R-:W-:Y:S01]  /*07b0*/  @P3 IMAD.WIDE.U32 R2, R23, R14, RZ ;  /* 0x0000000e17023225 */ /* 0x008fe200078e00ff */
[----:B------:R-:W-:Y:S02]  /*07c0*/  ISETP.GE.AND P1, PT, R5, RZ, PT ;  /* 0x000000ff0500720c */ /* 0x000fe40003f26270 */
[----:B------:R-:W-:Y:S01]  /*07d0*/  ISETP.NE.AND P2, PT, R22, RZ, PT ;  /* 0x000000ff1600720c */ /* 0x000fe20003f45270 */
[----:B------:R-:W-:Y:S01]  /*07e0*/  @P3 IMAD R15, R23, R15, R3 ;  /* 0x0000000f170f3224 */ /* 0x000fe200078e0203 */
[----:B------:R-:W-:Y:S01]  /*07f0*/  @P0 IADD3 R3, R8, R9, RZ ;  /* 0x0000000908030210 */ /* 0x000fe20007ffe0ff */
[----:B------:R-:W-:Y:S01]  /*0800*/  @!P3 IMAD R0, R40, R11, R4 ;  /* 0x0000000b2800b224 */ /* 0x000fe200078e0204 */
[----:B------:R-:W-:Y:S01]  /*0810*/  SHF.R.S32.HI R245, RZ, 0x1f, R244 ;  /* 0x0000001ffff57819 */ /* 0x000fe200000114f4 */
[----:B------:R-:W-:-:S02]  /*0820*/  @P0 IMAD.IADD R4, R8, 0x1, R9 ;  /* 0x0000000108040824 */ /* 0x000fc400078e0209 */
[----:B------:R-:W-:Y:S02]  /*0830*/  @!P3 IMAD.IADD R15, R17, 0x1, R0 ;  /* 0x00000001110fb824 */ /* 0x000fe400078e0200 */
[----:B------:R-:W-:Y:S02]  /*0840*/  @P3 IMAD.MOV.U32 R14, RZ, RZ, R2 ;  /* 0x000000ffff0e3224 */ /* 0x000fe400078e0002 */
[C---:B--2---:R-:W-:Y:S02]  /*0850*/  @P0 IMAD R6, R3.reuse, R29, RZ ;  /* 0x0000001d03060224 */ /* 0x044fe400078e02ff */
[----:B-----5:R-:W-:Y:S02]  /*0860*/  @P0 IMAD R0, R4, R25, RZ ;  /* 0x0000001904000224 */ /* 0x020fe400078e02ff */
[----:B------:R-:W-:-:S04]  /*0870*/  @P0 IMAD.WIDE.U32 R2, R3, R28, RZ ;  /* 0x0000001c03020225 */ /* 0x000fc800078e00ff */
[----:B------:R-:W-:-:S04]  /*0880*/  @P0 IMAD.WIDE.U32 R4, R4, R24, RZ ;  /* 0x0000001804040225 */ /* 0x000fc800078e00ff */
[----:B------:R-:W-:Y:S01]  /*0890*/  @P4 VIADD R7, R7, 0x1 ;  /* 0x0000000107074836 */ /* 0x000fe20000000000 */
[----:B------:R-:W-:Y:S01]  /*08a0*/  @P0 IADD3 R12, R5, R0, RZ ;  /* 0x00000000050c0210 */ /* 0x000fe20007ffe0ff */
[----:B------:R-:W-:Y:S02]  /*08b0*/  @P0 IMAD.IADD R13, R3, 0x1, R6 ;  /* 0x00000001030d0824 */ /* 0x000fe400078e0206 */
[----:B------:R-:W-:Y:S02]  /*08c0*/  @P0 IMAD.MOV.U32 R11, RZ, RZ, R2 ;  /* 0x000000ffff0b0224 */ /* 0x000fe400078e0002 */
[----:B------:R-:W-:Y:S02]  /*08d0*/  IMAD.MOV.U32 R9, RZ, RZ, R7 ;  /* 0x000000ffff097224 */ /* 0x000fe400078e0007 */
        /* <DEDUP_REMOVED lines=15> */
.L_x_99:
        /* <DEDUP_REMOVED lines=14> */
.L_x_100:
[-C--:B------:R-:W-:Y:S01]  /*0ab0*/  IMAD R0, R43, R24.reuse, RZ ;  /* 0x000000182b007224 */ /* 0x080fe200078e02ff */
[----:B------:R-:W-:Y:S01]  /*0ac0*/  ISETP.NE.U32.AND P4, PT, R34, RZ, PT ;  /* 0x000000ff2200720c */ /* 0x000fe20003f85070 */
[----:B------:R-:W-:Y:S01]  /*0ad0*/  IMAD.WIDE.U32 R4, R42, R24, R244 ;  /* 0x000000182a047225 */ /* 0x000fe200078e00f4 */
[----:B------:R-:W-:Y:S01]  /*0ae0*/  ULDC.64 UR4, c[0x0][0x260] ;  /* 0x0000980000047ab9 */ /* 0x000fe20000000a00 */
[----:B------:R-:W1:Y:S01]  /*0af0*/  S2UR UR10, SR_CgaCtaId ;  /* 0x00000000000a79c3 */ /* 0x000e620000008800 */
[----:B------:R-:W-:Y:S01]  /*0b00*/  ISETP.NE.AND.EX P4, PT, R35, RZ, PT, P4 ;  /* 0x000000ff2300720c */ /* 0x000fe20003f85340 */
[----:B------:R-:W-:Y:S01]  /*0b10*/  @!P1 IMAD.MOV R9, RZ, RZ, -R9 ;  /* 0x000000ffff099224 */ /* 0x000fe200078e0a09 */
[----:B------:R-:W-:Y:S01]  /*0b20*/  IADD3 R6, P1, R6, R4, RZ ;  /* 0x0000000406067210 */ /* 0x000fe20007f3e0ff */
[----:B------:R-:W-:Y:S01]  /*0b30*/  IMAD R7, R43, R28, RZ ;  /* 0x0000001c2b077224 */ /* 0x000fe200078e02ff */
[----:B------:R-:W-:Y:S01]  /*0b40*/  @!P2 LOP3.LUT R9, RZ, R22, RZ, 0x33, !PT ;  /* 0x00000016ff09a212 */ /* 0x000fe200078e33ff */
[C---:B------:R-:W-:Y:S01]  /*0b50*/  IMAD R10, R42.reuse, R25, R0 ;  /* 0x000000192a0a7224 */ /* 0x040fe200078e0200 */
[----:B------:R-:W-:Y:S01]  /*0b60*/  ULDC.64 UR6, c[0x0][0x268] ;  /* 0x00009a0000067ab9 */ /* 0x000fe20000000a00 */
[C---:B------:R-:W-:Y:S01]  /*0b70*/  IMAD.WIDE.U32 R2, R42.reuse, R28, R244 ;  /* 0x0000001c2a027225 */ /* 0x040fe200078e00f4 */
[----:B------:R-:W-:Y:S01]  /*0b80*/  SHF.R.S32.HI R8, RZ, 0x1f, R9 ;  /* 0x0000001fff087819 */ /* 0x000fe20000011409 */
[----:B------:R-:W-:Y:S01]  /*0b90*/  BSSY B0, `(.L_x_101) ;  /* 0x0000053000007945 */ /* 0x000fe20003800000 */
[----:B------:R-:W-:Y:S01]  /*0ba0*/  SHF.R.S32.HI R21, RZ, 0x1f, R20 ;  /* 0x0000001fff157819 */ /* 0x000fe20000011414 */
[----:B------:R-:W-:Y:S01]  /*0bb0*/  IMAD R0, R42, R29, R7 ;  /* 0x0000001d2a007224 */ /* 0x000fe200078e0207 */
[----:B------:R-:W-:Y:S01]  /*0bc0*/  IADD3.X R7, R12, R5, R10, P1, !PT ;  /* 0x000000050c077210 */ /* 0x000fe20000ffe40a */
[----:B------:R-:W-:Y:S01]  /*0bd0*/  IMAD.IADD R23, R207, 0x1, -R228 ;  /* 0x00000001cf177824 */ /* 0x000fe200078e0ae4 */
[----:B------:R-:W-:Y:S01]  /*0be0*/  IADD3 R4, P0, R11, R2, RZ ;  /* 0x000000020b047210 */ /* 0x000fe20007f1e0ff */
[----:B------:R-:W-:Y:S01]  /*0bf0*/  VIADD R41, R42, 0x20 ;  /* 0x000000202a297836 */ /* 0x000fe20000000000 */
[----:B------:R-:W2:Y:S01]  /*0c00*/  @P4 LDC.64 R30, c[0x0][0x3d0] ;  /* 0x0000f400ff1e4b82 */ /* 0x000ea20000000a00 */
[----:B------:R-:W-:Y:S01]  /*0c10*/  IMAD.WIDE.U32 R46, R9, UR4, R6 ;  /* 0x00000004092e7c25 */ /* 0x000fe2000f8e0006 */
[----:B------:R-:W-:-:S02]  /*0c20*/  IADD3.X R5, R13, R3, R0, P0, !PT ;  /* 0x000000030d057210 */ /* 0x000fc400007fe400 */
[----:B------:R-:W-:Y:S01]  /*0c30*/  SHF.L.U32 R26, R26, 0x3, RZ ;  /* 0x000000031a1a7819 */ /* 0x000fe200000006ff */
[C---:B------:R-:W-:Y:S01]  /*0c40*/  IMAD R0, R8.reuse, UR4, RZ ;  /* 0x0000000408007c24 */ /* 0x040fe2000f8e02ff */
[----:B------:R3:W-:Y:S01]  /*0c50*/  STL.64 [R1], R46 ;  /* 0x0000002e01007387 */ /* 0x0007e20000100a00 */
[----:B------:R-:W-:Y:S01]  /*0c60*/  IMAD R6, R8, UR6, RZ ;  /* 0x0000000608067c24 */ /* 0x000fe2000f8e02ff */
[----:B------:R-:W-:Y:S01]  /*0c70*/  ISETP.GE.AND P2, PT, R41, R23, PT ;  /* 0x000000172900720c */ /* 0x000fe20003f46270 */
[C---:B------:R-:W-:Y:S01]  /*0c80*/  VIADD R27, R42.reuse, 0x40 ;  /* 0x000000402a1b7836 */ /* 0x040fe20000000000 */
[----:B------:R3:W-:Y:S01]  /*0c90*/  STL [R1+0x1c], R23 ;  /* 0x00001c1701007387 */ /* 0x0007e20000100800 */
[----:B------:R-:W-:Y:S01]  /*0ca0*/  @!P3 IMAD.MOV.U32 R14, RZ, RZ, R16 ;  /* 0x000000ffff0eb224 */ /* 0x000fe200078e0010 */
[----:B------:R-:W-:Y:S01]  /*0cb0*/  LEA.HI.SX32 R108, R159, 0xffffffff, 0x1a ;  /* 0xffffffff9f6c7811 */ /* 0x000fe200078fd2ff */
[----:B------:R-:W-:Y:S01]  /*0cc0*/  VIADD R8, R42, 0x60 ;  /* 0x000000602a087836 */ /* 0x000fe20000000000 */
[----:B------:R3:W-:Y:S01]  /*0cd0*/  STL [R1+0x24], R41 ;  /* 0x0000242901007387 */ /* 0x0007e20000100800 */
[----:B------:R-:W-:Y:S01]  /*0ce0*/  IMAD R32, R9, UR5, R0 ;  /* 0x0000000509207c24 */ /* 0x000fe2000f8e0200 */
[----:B------:R-:W-:Y:S01]  /*0cf0*/  IADD3 R2, P0, R244, R14, RZ ;  /* 0x0000000ef4027210 */ /* 0x000fe20007f1e0ff */
[----:B------:R-:W-:Y:S01]  /*0d00*/  ULDC.64 UR4, c[0x0][0x258] ;  /* 0x0000960000047ab9 */ /* 0x000fe20000000a00 */
[----:B------:R3:W-:Y:S01]  /*0d10*/  STL [R1+0x30], R27 ;  /* 0x0000301b01007387 */ /* 0x0007e20000100800 */
[----:B------:R-:W-:Y:S01]  /*0d20*/  IMAD R0, R21, UR4, RZ ;  /* 0x0000000415007c24 */ /* 0x000fe2000f8e02ff */
[----:B------:R-:W-:Y:S01]  /*0d30*/  IADD3.X R3, R245, R15, RZ, P0, !PT ;  /* 0x0000000ff5037210 */ /* 0x000fe200007fe4ff */
[----:B------:R-:W-:Y:S01]  /*0d40*/  IMAD.WIDE.U32 R250, R9, UR6, R4 ;  /* 0x0000000609fa7c25 */ /* 0x000fe2000f8e0004 */
[----:B------:R3:W-:Y:S01]  /*0d50*/  STL [R1+0x2c], R8 ;  /* 0x00002c0801007387 */ /* 0x0007e20000100800 */
[----:B------:R-:W-:-:S02]  /*0d60*/  ISETP.GE.AND P0, PT, R42, R23, PT ;  /* 0x000000172a00720c */ /* 0x000fc40003f06270 */
[----:B------:R-:W-:Y:S01]  /*0d70*/  IMAD.WIDE.U32 R12, R20, UR4, R2 ;  /* 0x00000004140c7c25 */ /* 0x000fe2000f8e0002 */
[----:B------:R-:W-:Y:S01]  /*0d80*/  LOP3.LUT R2, R18, 0xfffffff8, RZ, 0xc0, !PT ;  /* 0xfffffff812027812 */ /* 0x000fe200078ec0ff */
[----:B------:R-:W-:Y:S01]  /*0d90*/  UMOV UR4, 0x400 ;  /* 0x0000040000047882 */ /* 0x000fe20000000000 */
[----:B------:R-:W-:Y:S01]  /*0da0*/  LOP3.LUT R3, R19, 0xfffffff0, RZ, 0xc0, !PT ;  /* 0xfffffff013037812 */ /* 0x000fe200078ec0ff */
[----:B-1----:R-:W-:Y:S01]  /*0db0*/  ULEA UR4, UR10, UR4, 0x18 ;  /* 0x000000040a047291 */ /* 0x002fe2000f8ec03f */
[----:B------:R-:W-:Y:S01]  /*0dc0*/  IMAD R0, R20, UR5, R0 ;  /* 0x0000000514007c24 */ /* 0x000fe2000f8e0200 */
[-C--:B------:R-:W-:Y:S01]  /*0dd0*/  IADD3 R22, -R2, R158.reuse, RZ ;  /* 0x0000009e02167210 */ /* 0x080fe20007ffe1ff */
[----:B------:R-:W-:Y:S01]  /*0de0*/  IMAD R39, R9, UR7, R6 ;  /* 0x0000000709277c24 */ /* 0x000fe2000f8e0206 */
[----:B------:R-:W-:Y:S01]  /*0df0*/  IADD3 R9, -R3, R158, RZ ;  /* 0x0000009e03097210 */ /* 0x000fe20007ffe1ff */
[----:B------:R-:W-:Y:S01]  /*0e00*/  VIADD R239, R244, 0x40 ;  /* 0x00000040f4ef7836 */ /* 0x000fe20000000000 */
[----:B------:R-:W-:-:S02]  /*0e10*/  ISETP.GE.AND P1, PT, R27, R23, PT ;  /* 0x000000171b00720c */ /* 0x000fc40003f26270 */
        /* <DEDUP_REMOVED lines=18> */
[----:B------:R-:W5:Y:S01]  /*0f40*/  @!P5 LDC.64 R2, c[0x0][0x210] ;  /* 0x00008400ff02db82 */ /* 0x000f620000000a00 */
[----:B------:R4:W-:Y:S01]  /*0f50*/  @P6 STS.64 [R222+0x8], RZ ;  /* 0x000008ffde006388 */ /* 0x0009e20000000a00 */
[----:B-1----:R-:W-:-:S04]  /*0f60*/  @!P6 LEA R4, P0, R6, R4, 0x1 ;  /* 0x000000040604e211 */ /* 0x002fc800078008ff */
[C---:B------:R-:W-:Y:S02]  /*0f70*/  @!P6 LEA.HI.X R5, R6.reuse, R5, R0, 0x1, P0 ;  /* 0x000000050605e211 */ /* 0x040fe400000f0c00 */
[----:B-----5:R-:W-:-:S03]  /*0f80*/  @!P5 LEA R2, P0, R6, R2, 0x1 ;  /* 0x000000020602d211 */ /* 0x020fc600078008ff */
        /* <DEDUP_REMOVED lines=13> */
[----:B----4-:R-:W-:-:S04]  /*1060*/  LEA R2, P0, R6, UR6, 0x1 ;  /* 0x0000000606027c11 */ /* 0x010fc8000f8008ff */
[----:B------:R-:W-:-:S05]  /*1070*/  LEA.HI.X R3, R6, UR7, R0, 0x1, P0 ;  /* 0x0000000706037c11 */ /* 0x000fca00080f0c00 */
[----:B------:R-:W-:Y:S01]  /*1080*/  @!PT LDS RZ, [RZ] ;  /* 0x00000000fffff984 */ /* 0x000fe20000000800 */
[----:B------:R-:W-:Y:S01]  /*1090*/  @!PT LDS RZ, [RZ] ;  /* 0x00000000fffff984 */ /* 0x000fe20000000800 */
[----:B------:R-:W-:Y:S01]  /*10a0*/  @!PT LDS RZ, [RZ] ;  /* 0x00000000fffff984 */ /* 0x000fe20000000800 */
[----:B------:R1:W-:Y:S04]  /*10b0*/  LDGSTS.E.BYPASS.LTC128B.128 [R222+0x4000], desc[UR8][R2.64+0x80] ;  /* 0x0400008002de7fae */ /* 0x0003e8000b901d48 */
.L_x_102:
[----:B------:R-:W-:Y:S05]  /*10c0*/  BSYNC B0 ;  /* 0x0000000000007941 */ /* 0x000fea0003800000 */
.L_x_101:
[----:B------:R-:W-:Y:S01]  /*10d0*/  ISETP.GE.AND P0, PT, R8, R23, PT ;  /* 0x000000170800720c */ /* 0x000fe20003f06270 */
[----:B------:R-:W-:Y:S01]  /*10e0*/  BSSY B0, `(.L_x_103) ;  /* 0x000002f000007945 */ /* 0x000fe20003800000 */
[----:B------:R-:W-:Y:S01]  /*10f0*/  SHF.R.S32.HI R37, RZ, 0x1, R19 ;  /* 0x00000001ff257819 */ /* 0x000fe20000011413 */
[----:B---3--:R-:W-:Y:S01]  /*1100*/  IMAD R23, R108, -0x40, R134 ;  /* 0xffffffc06c177824 */ /* 0x008fe200078e0286 */
[----:B------:R-:W-:Y:S02]  /*1110*/  LEA.HI R8, R9, R9, RZ, 0x1 ;  /* 0x0000000909087211 */ /* 0x000fe400078f08ff */
[----:B------:R-:W-:Y:S01]  /*1120*/  SHF.R.S32.HI R27, RZ, 0x1f, R9 ;  /* 0x0000001fff1b7819 */ /* 0x000fe20000011409 */
[----:B------:R-:W-:Y:S01]  /*1130*/  IMAD.SHL.U32 R18, R37, 0x40, RZ ;  /* 0x0000004025127824 */ /* 0x000fe200078e00ff */
[--C-:B------:R-:W-:Y:S02]  /*1140*/  SHF.R.S32.HI R14, RZ, 0x1, R8.reuse ;  /* 0x00000001ff0e7819 */ /* 0x100fe40000011408 */
[----:B------:R-:W-:Y:S01]  /*1150*/  SHF.R.S32.HI R15, RZ, 0x1f, R8 ;  /* 0x0000001fff0f7819 */ /* 0x000fe20000011408 */
[----:B------:R-:W-:Y:S05]  /*1160*/  @P2 BRA `(.L_x_104) ;  /* 0x0000000000982947 */ /* 0x000fea0003800000 */
[----:B------:R-:W-:Y:S01]  /*1170*/  ULDC UR5, c[0x0][0x2d0] ;  /* 0x0000b40000057ab9 */ /* 0x000fe20000000800 */
[----:B----4-:R-:W-:Y:S01]  /*1180*/  IADD3 R4, P2, R44, 0x20, RZ ;  /* 0x000000202c047810 */ /* 0x010fe20007f5e0ff */
[----:B------:R-:W-:Y:S01]  /*1190*/  ULDC.64 UR6, c[0x0][0x240] ;  /* 0x0000900000067ab9 */ /* 0x000fe20000000a00 */
[----:B------:R-:W-:Y:S01]  /*11a0*/  ISETP.GE.AND P6, PT, R244, UR5, PT ;  /* 0x00000005f4007c0c */ /* 0x000fe2000bfc6270 */
[----:B-1----:R-:W-:Y:S01]  /*11b0*/  IMAD.MOV.U32 R2, RZ, RZ, R12 ;  /* 0x000000ffff027224 */ /* 0x002fe200078e000c */
        /* <DEDUP_REMOVED lines=10> */
[----:B------:R-:W4:Y:S01]  /*1260*/  @!P5 LDC.64 R16, c[0x0][0x210] ;  /* 0x00008400ff10db82 */ /* 0x000f220000000a00 */
[----:B-1----:R-:W-:-:S04]  /*1270*/  @!P6 LEA R6, P3, R2, R6, 0x1 ;  /* 0x000000060206e211 */ /* 0x002fc800078608ff */
        /* <DEDUP_REMOVED lines=21> */
.L_x_104:
[----:B------:R-:W-:Y:S05]  /*13d0*/  BSYNC B0 ;  /* 0x0000000000007941 */ /* 0x000fea0003800000 */
.L_x_103:
[----:B-1--4-:R-:W-:Y:S01]  /*13e0*/  LEA.HI R2, R15, R14, RZ, 0x2 ;  /* 0x0000000e0f027211 */ /* 0x012fe200078f10ff */
[----:B------:R-:W-:Y:S01]  /*13f0*/  BSSY B0, `(.L_x_105) ;  /* 0x0000035000007945 */ /* 0x000fe20003800000 */
[----:B------:R-:W-:Y:S02]  /*1400*/  LOP3.LUT R0, R18, 0xc0, RZ, 0xc0, !PT ;  /* 0x000000c012007812 */ /* 0x000fe400078ec0ff */
[----:B------:R-:W-:Y:S02]  /*1410*/  LOP3.LUT R3, R2, 0xfffffffc, RZ, 0xc0, !PT ;  /* 0xfffffffc02037812 */ /* 0x000fe400078ec0ff */
[----:B------:R-:W-:Y:S02]  /*1420*/  LOP3.LUT R8, R8, 0x7fffffe, RZ, 0xc0, !PT ;  /* 0x07fffffe08087812 */ /* 0x000fe400078ec0ff */
[----:B---3--:R-:W-:Y:S01]  /*1430*/  LOP3.LUT R4, R19, 0x3fffffe, RZ, 0xc0, !PT ;  /* 0x03fffffe13047812 */ /* 0x008fe200078ec0ff */
[----:B------:R-:W-:Y:S01]  /*1440*/  IMAD.IADD R36, R14, 0x1, -R3 ;  /* 0x000000010e247824 */ /* 0x000fe200078e0a03 */
[----:B------:R-:W-:Y:S01]  /*1450*/  LOP3.LUT R2, R0, 0x8, R26, 0xf8, !PT ;  /* 0x0000000800027812 */ /* 0x000fe200078ef81a */
[----:B------:R-:W-:Y:S01]  /*1460*/  IMAD.IADD R111, R9, 0x1, -R8 ;  /* 0x00000001096f7824 */ /* 0x000fe200078e0a08 */
[----:B------:R-:W-:Y:S01]  /*1470*/  SHF.R.U32.HI R0, RZ, 0x3, R0 ;  /* 0x00000003ff007819 */ /* 0x000fe20000011600 */
[----:B------:R-:W-:Y:S01]  /*1480*/  IMAD.IADD R26, R22, 0x1, -R4 ;  /* 0x00000001161a7824 */ /* 0x000fe200078e0a04 */
[----:B------:R-:W-:-:S02]  /*1490*/  ISETP.GE.AND P6, PT, R42, R23, PT ;  /* 0x000000172a00720c */ /* 0x000fc40003fc6270 */
[----:B------:R-:W-:Y:S02]  /*14a0*/  LEA.HI R27, R27, R9, RZ, 0x3 ;  /* 0x000000091b1b7211 */ /* 0x000fe400078f18ff */
[----:B------:R-:W-:Y:S02]  /*14b0*/  LOP3.LUT R33, R2, R0, RZ, 0x3c, !PT ;  /* 0x0000000002217212 */ /* 0x000fe400078e3cff */
[----:B------:R-:W-:Y:S01]  /*14c0*/  @P4 SHF.R.S32.HI R19, RZ, 0x1f, R40 ;  /* 0x0000001fff134819 */ /* 0x000fe20000011428 */
        /* <DEDUP_REMOVED lines=39> */
.L_x_106:
[----:B------:R-:W-:Y:S05]  /*1740*/  BSYNC B0 ;  /* 0x0000000000007941 */ /* 0x000fea0003800000 */
.L_x_105:
[C---:B------:R-:W-:Y:S01]  /*1750*/  SHF.L.U64.HI R156, R24.reuse, 0x6, R25 ;  /* 0x00000006189c7819 */ /* 0x040fe20000010219 */
[----:B------:R-:W-:Y:S01]  /*1760*/  BSSY B0, `(.L_x_107) ;  /* 0x0000031000007945 */ /* 0x000fe20003800000 */
[----:B------:R-:W-:Y:S01]  /*1770*/  IADD3 R247, R47, R32, RZ ;  /* 0x000000202ff77210 */ /* 0x000fe20007ffe0ff */
[----:B--2---:R-:W-:Y:S01]  /*1780*/  @P4 IMAD R19, R19, R30, RZ ;  /* 0x0000001e13134224 */ /* 0x004fe200078e02ff */
[----:B------:R-:W-:Y:S01]  /*1790*/  SHF.L.U32 R110, R24, 0x6, RZ ;  /* 0x00000006186e7819 */ /* 0x000fe200000006ff */
[----:B------:R-:W-:Y:S01]  /*17a0*/  IMAD R0, R156, R108, RZ ;  /* 0x0000006c9c007224 */ /* 0x000fe200078e02ff */
[----:B------:R-:W-:Y:S02]  /*17b0*/  SHF.R.S32.HI R22, RZ, 0x1f, R108 ;  /* 0x0000001fff167819 */ /* 0x000fe4000001146c */
[----:B------:R-:W-:Y:S02]  /*17c0*/  MOV R246, R46 ;  /* 0x0000002e00f67202 */ /* 0x000fe40000000f00 */
[----:B------:R-:W-:Y:S01]  /*17d0*/  ISETP.GE.AND P5, PT, R41, R23, PT ;  /* 0x000000172900720c */ /* 0x000fe20003fa6270 */
[----:B------:R-:W-:-:S02]  /*17e0*/  IMAD R18, R22, R110, R0 ;  /* 0x0000006e16127224 */ /* 0x000fc400078e0200 */
[----:B------:R-:W-:Y:S01]  /*17f0*/  IMAD.WIDE.U32 R2, R108, R110, R246 ;  /* 0x0000006e6c027225 */ /* 0x000fe200078e00f6 */
[----:B------:R-:W-:Y:S09]  /*1800*/  @P0 BRA `(.L_x_108) ;  /* 0x0000000000980947 */ /* 0x000ff20003800000 */
[----:B------:R-:W-:Y:S01]  /*1810*/  ULDC UR5, c[0x0][0x2d0] ;  /* 0x0000b40000057ab9 */ /* 0x000fe20000000800 */
[----:B---3--:R-:W-:Y:S01]  /*1820*/  IADD3 R6, P0, R44, 0x60, RZ ;  /* 0x000000602c067810 */ /* 0x008fe20007f1e0ff */
        /* <DEDUP_REMOVED lines=36> */
.L_x_108:
[----:B------:R-:W-:Y:S05]  /*1a70*/  BSYNC B0 ;  /* 0x0000000000007941 */ /* 0x000fea0003800000 */
.L_x_107:
[----:B------:R-:W-:Y:S01]  /*1a80*/  BSSY B0, `(.L_x_109) ;  /* 0x0000024000007945 */ /* 0x000fe20003800000 */
[----:B------:R-:W-:Y:S01]  /*1a90*/  @P4 IMAD.WIDE.U32 R10, R40, R30, R20 ;  /* 0x0000001e280a4225 */ /* 0x000fe200078e0014 */
[----:B------:R-:W-:-:S03]  /*1aa0*/  IADD3 R8, R3, R18, RZ ;  /* 0x0000001203087210 */ /* 0x000fc60007ffe0ff */
[----:B------:R-:W-:Y:S01]  /*1ab0*/  @P4 IMAD R19, R40, R31, R19 ;  /* 0x0000001f28134224 */ /* 0x000fe200078e0213 */
[----:B------:R-:W-:Y:S06]  /*1ac0*/  @P6 BRA `(.L_x_110) ;  /* 0x00000000007c6947 */ /* 0x000fec0003800000 */
[----:B------:R-:W-:Y:S02]  /*1ad0*/  ULDC UR5, c[0x0][0x2d0] ;  /* 0x0000b40000057ab9 */ /* 0x000fe40000000800 */
[----:B------:R-:W-:Y:S02]  /*1ae0*/  ISETP.GE.AND P3, PT, R244, UR5, PT ;  /* 0x00000005f4007c0c */ /* 0x000fe4000bf66270 */
[----:B------:R-:W-:Y:S02]  /*1af0*/  ISETP.GE.AND P2, PT, R238, UR5, PT ;  /* 0x00000005ee007c0c */ /* 0x000fe4000bf46270 */
[----:B------:R-:W-:-:S09]  /*1b00*/  ISETP.GE.AND P0, PT, R239, UR5, PT ;  /* 0x00000005ef007c0c */ /* 0x000fd2000bf06270 */
[----:B--23--:R-:W2:Y:S01]  /*1b10*/  @!P3 LDC.64 R6, c[0x0][0x218] ;  /* 0x00008600ff06bb82 */ /* 0x00cea20000000a00 */
[----:B------:R3:W-:Y:S04]  /*1b20*/  @P3 STS [R222+0x6000], RZ ;  /* 0x006000ffde003388 */ /* 0x0007e80000000800 */
[----:B------:R3:W-:Y:S03]  /*1b30*/  @P3 STS [R222+0x6004], RZ ;  /* 0x006004ffde003388 */ /* 0x0007e60000000800 */
[----:B-1--4-:R-:W1:Y:S01]  /*1b40*/  @!P2 LDC.64 R4, c[0x0][0x218] ;  /* 0x00008600ff04ab82 */ /* 0x012e620000000a00 */
        /* <DEDUP_REMOVED lines=23> */
.L_x_110:
[----:B------:R-:W-:Y:S05]  /*1cc0*/  BSYNC B0 ;  /* 0x0000000000007941 */ /* 0x000fea0003800000 */
.L_x_109:
        /* <DEDUP_REMOVED lines=35> */
.L_x_112:
[----:B------:R-:W-:Y:S05]  /*1f00*/  BSYNC B0 ;  /* 0x0000000000007941 */ /* 0x000fea0003800000 */
.L_x_111:
[----:B------:R-:W0:Y:S01]  /*1f10*/  LDGDEPBAR ;  /* 0x00000000000079af */ /* 0x000e220000000000 */
[----:B-12---:R-:W-:Y:S01]  /*1f20*/  @P4 IMAD.IADD R3, R11, 0x1, R19 ;  /* 0x000000010b034824 */ /* 0x006fe200078e0213 */
[----:B------:R-:W-:Y:S01]  /*1f30*/  @P4 LEA R2, P0, R10, R34, 0x2 ;  /* 0x000000220a024211 */ /* 0x000fe200078010ff */
[----:B---34-:R-:W-:Y:S02]  /*1f40*/  IMAD.SHL.U32 R4, R27, 0x20, RZ ;  /* 0x000000201b047824 */ /* 0x018fe400078e00ff */
[----:B------:R-:W-:Y:S01]  /*1f50*/  IMAD.SHL.U32 R0, R36, 0x40, RZ ;  /* 0x0000004024007824 */ /* 0x000fe200078e00ff */
[----:B------:R-:W-:Y:S01]  /*1f60*/  @P4 LEA.HI.X R3, R10, R35, R3, 0x2, P0 ;  /* 0x000000230a034211 */ /* 0x000fe200000f1403 */
[----:B------:R-:W-:Y:S01]  /*1f70*/  IMAD.SHL.U32 R5, R38, 0x8, RZ ;  /* 0x0000000826057824 */ /* 0x000fe200078e00ff */
[----:B------:R-:W-:Y:S01]  /*1f80*/  ISETP.GE.AND P1, PT, R42, R23, PT ;  /* 0x000000172a00720c */ /* 0x000fe20003f26270 */
[----:B------:R-:W-:Y:S01]  /*1f90*/  IMAD R8, R38, 0x8, R26 ;  /* 0x0000000826087824 */ /* 0x000fe200078e021a */
[----:B------:R-:W-:Y:S01]  /*1fa0*/  LOP3.LUT R0, R0, 0xc0, RZ, 0xc0, !PT ;  /* 0x000000c000007812 */ /* 0x000fe200078ec0ff */
[----:B------:R1:W5:Y:S01]  /*1fb0*/  @P4 LDG.E R135, desc[UR8][R2.64] ;  /* 0x0000000802874981 */ /* 0x000362000c1e1900 */
[----:B------:R-:W-:-:S02]  /*1fc0*/  LOP3.LUT R109, R4, 0xffffff00, RZ, 0xc0, !PT ;  /* 0xffffff00046d7812 */ /* 0x000fc400078ec0ff */
[----:B------:R-:W-:Y:S02]  /*1fd0*/  LOP3.LUT R5, R0, 0x8, R5, 0xf8, !PT ;  /* 0x0000000800057812 */ /* 0x000fe400078ef805 */
[----:B------:R-:W-:Y:S01]  /*1fe0*/  SHF.R.U32.HI R4, RZ, 0x3, R0 ;  /* 0x00000003ff047819 */ /* 0x000fe20000011600 */
[----:B------:R-:W-:-:S04]  /*1ff0*/  DEPBAR.LE SB0, 0x0 ;  /* 0x000080000000791a */ /* 0x000fc80000000000 */
[----:B------:R-:W-:Y:S01]  /*2000*/  BAR.SYNC.DEFER_BLOCKING 0x0 ;  /* 0x0000000000007b1d */ /* 0x000fe20000010000 */
[----:B------:R-:W-:Y:S01]  /*2010*/  IMAD R0, R22, R28, RZ ;  /* 0x0000001c16007224 */ /* 0x000fe200078e02ff */
[----:B------:R-:W-:Y:S01]  /*2020*/  LOP3.LUT R132, R5, R4, RZ, 0x3c, !PT ;  /* 0x0000000405847212 */ /* 0x000fe200078e3cff */
[----:B------:R-:W-:Y:S01]  /*2030*/  IMAD.WIDE.U32 R4, R108, R28, RZ ;  /* 0x0000001c6c047225 */ /* 0x000fe200078e00ff */
[----:B-1----:R-:W-:-:S03]  /*2040*/  LEA R2, R157, R109, 0x9 ;  /* 0x0000006d9d027211 */ /* 0x002fc600078e48ff */
[----:B------:R-:W-:Y:S02]  /*2050*/  IMAD R0, R108, R29, R0 ;  /* 0x0000001d6c007224 */ /* 0x000fe400078e0200 */
[----:B------:R-:W-:Y:S01]  /*2060*/  IMAD R2, R111, 0x20, R2 ;  /* 0x000000206f027824 */ /* 0x000fe200078e0202 */
[----:B------:R1:W-:Y:S04]  /*2070*/  @P1 STS [R222+0x9000], RZ ;  /* 0x009000ffde001388 */ /* 0x0003e80000000800 */
[----:B------:R1:W-:Y:S04]  /*2080*/  @P1 STS [R222+0x9004], RZ ;  /* 0x009004ffde001388 */ /* 0x0003e80000000800 */
[----:B------:R1:W-:Y:S04]  /*2090*/  @P1 STS.64 [R222+0x9008], RZ ;  /* 0x009008ffde001388 */ /* 0x0003e80000000a00 */
[----:B------:R1:W-:Y:S04]  /*20a0*/  @P1 STS.128 [R222+0xa000], RZ ;  /* 0x00a000ffde001388 */ /* 0x0003e80000000c00 */
[----:B------:R1:W-:Y:S01]  /*20b0*/  @P1 STS.128 [R222+0xb000], RZ ;  /* 0x00b000ffde001388 */ /* 0x0003e20000000c00 */
[----:B------:R-:W-:Y:S01]  /*20c0*/  IMAD.IADD R252, R251, 0x1, R39 ;  /* 0x00000001fbfc7824 */ /* 0x000fe200078e0227 */
[----:B------:R-:W-:Y:S01]  /*20d0*/  LEA R6, P0, R4, R250, 0x6 ;  /* 0x000000fa04067211 */ /* 0x000fe200078030ff */
[----:B------:R-:W-:Y:S01]  /*20e0*/  IMAD.IADD R7, R5, 0x1, R0 ;  /* 0x0000000105077824 */ /* 0x000fe200078e0200 */
[----:B------:R-:W-:Y:S01]  /*20f0*/  LEA R0, R8, R33, 0x5 ;  /* 0x0000002108007211 */ /* 0x000fe200078e28ff */
[----:B------:R-:W-:Y:S01]  /*2100*/  IMAD.IADD R2, R132, 0x1, R2 ;  /* 0x0000000184027824 */ /* 0x000fe200078e0202 */
[----:B------:R-:W-:Y:S01]  /*2110*/  BSSY B0, `(.L_x_113) ;  /* 0x0000025000007945 */ /* 0x000fe20003800000 */
[----:B------:R-:W-:-:S02]  /*2120*/  ISETP.GE.AND P6, PT, R41, R23, PT ;  /* 0x000000172900720c */ /* 0x000fc40003fc6270 */
[----:B------:R-:W-:Y:S02]  /*2130*/  LEA.HI.X R7, R4, R252, R7, 0x6, P0 ;  /* 0x000000fc04077211 */ /* 0x000fe400000f3407 */
[----:B------:R-:W-:Y:S02]  /*2140*/  LEA R217, R0, UR4, 0x1 ;  /* 0x0000000400d97c11 */ /* 0x000fe4000f8e08ff */
[----:B------:R-:W-:Y:S01]  /*2150*/  LEA R220, R2, UR4, 0x1 ;  /* 0x0000000402dc7c11 */ /* 0x000fe2000f8e08ff */
[----:B------:R-:W-:Y:S06]  /*2160*/  @P1 BRA `(.L_x_114) ;  /* 0x00000000007c1947 */ /* 0x000fec0003800000 */
        /* <DEDUP_REMOVED lines=31> */
.L_x_114:
[----:B------:R-:W-:Y:S05]  /*2360*/  BSYNC B0 ;  /* 0x0000000000007941 */ /* 0x000fea0003800000 */
.L_x_113:
        /* <DEDUP_REMOVED lines=15> */
[----:B------:R-:W1:Y:S01]  /*2460*/  @!P2 LDC.64 R10, c[0x0][0x220] ;  /* 0x00008800ff0aab82 */ /* 0x000e620000000a00 */
        /* <DEDUP_REMOVED lines=22> */
.L_x_116:
[----:B------:R-:W-:Y:S05]  /*25d0*/  BSYNC B0 ;  /* 0x0000000000007941 */ /* 0x000fea0003800000 */
.L_x_115:
[----:B------:R-:W-:Y:S01]  /*25e0*/  LDSM.16.M88.4 R32, [R217+0x6000] ;  /* 0x00600000d920783b */ /* 0x000fe20000000200 */
[----:B------:R-:W-:Y:S01]  /*25f0*/  IMAD.MOV.U32 R0, RZ, RZ, 0x20 ;  /* 0x00000020ff007424 */ /* 0x000fe200078e00ff */
[----:B------:R-:W-:Y:S01]  /*2600*/  LOP3.LUT P0, RZ, R37, 0x2, RZ, 0xc0, !PT ;  /* 0x0000000225ff7812 */ /* 0x000fe2000780c0ff */
[----:B-123--:R-:W-:Y:S01]  /*2610*/  IMAD.MOV.U32 R2, RZ, RZ, 0x10 ;  /* 0x00000010ff027424 */ /* 0x00efe200078e00ff */
[----:B------:R-:W1:Y:S01]  /*2620*/  LDSM.16.M88.4 R4, [R220+0x1000] ;  /* 0x00100000dc04783b */ /* 0x000e620000000200 */
[----:B------:R-:W-:Y:S02]  /*2630*/  LOP3.LUT P1, RZ, R36, 0x2, RZ, 0xc0, !PT ;  /* 0x0000000224ff7812 */ /* 0x000fe4000782c0ff */
[----:B------:R-:W-:Y:S01]  /*2640*/  SEL R0, R0, 0xffffffe0, !P0 ;  /* 0xffffffe000007807 */ /* 0x000fe20004000000 */
[----:B------:R-:W2:Y:S01]  /*2650*/  LDSM.16.M88.4 R28, [R217+0x6400] ;  /* 0x00640000d91c783b */ /* 0x000ea20000000200 */
[----:B------:R-:W-:-:S03]  /*2660*/  SEL R2, R2, 0xfffffff0, !P1 ;  /* 0xfffffff002027807 */ /* 0x000fc60004800000 */
[----:B------:R-:W3:Y:S01]  /*2670*/  LDSM.16.M88.4 R24, [R217+0x6800] ;  /* 0x00680000d918783b */ /* 0x000ee20000000200 */
[----:B------:R-:W-:Y:S01]  /*2680*/  IMAD.IADD R219, R217, 0x1, R0 ;  /* 0x00000001d9db7824 */ /* 0x000fe200078e0200 */
[----:B------:R-:W-:Y:S01]  /*2690*/  LOP3.LUT R0, R133, 0xffffffe0, RZ, 0xc0, !PT ;  /* 0xffffffe085007812 */ /* 0x000fe200078ec0ff */
[----:B------:R-:W-:Y:S01]  /*26a0*/  IMAD R221, R2, 0x2, R220 ;  /* 0x0000000202dd7824 */ /* 0x000fe200078e02dc */
[----:B------:R-:W4:Y:S01]  /*26b0*/  LDSM.16.M88.4 R20, [R217+0x6c00] ;  /* 0x006c0000d914783b */ /* 0x000f220000000200 */
[----:B------:R-:W-:Y:S02]  /*26c0*/  IMAD.MOV.U32 R133, RZ, RZ, RZ ;  /* 0x000000ffff857224 */ /* 0x000fe400078e00ff */
[----:B------:R-:W-:Y:S01]  /*26d0*/  IMAD.IADD R0, R158, 0x1, -R0 ;  /* 0x000000019e007824 */ /* 0x000fe200078e0a00 */
[----:B------:R-:W4:Y:S04]  /*26e0*/  LDSM.16.M88.4 R8, [R220] ;  /* 0x00000000dc08783b */ /* 0x000f280000000200 */
[----:B------:R-:W-:Y:S01]  /*26f0*/  LDSM.16.M88.4 R36, [R219+0x6000] ;  /* 0x00600000db24783b */ /* 0x000fe20000000200 */
[----:B------:R-:W-:-:S03]  /*2700*/  SHF.R.S32.HI R3, RZ, 0x1f, R0 ;  /* 0x0000001fff037819 */ /* 0x000fc60000011400 */
[----:B------:R-:W4:Y:S01]  /*2710*/  LDSM.16.M88.4 R12, [R221+0x1000] ;  /* 0x00100000dd0c783b */ /* 0x000f220000000200 */
[----:B------:R-:W-:-:S03]  /*2720*/  LEA.HI R0, R3, R0, RZ, 0x2 ;  /* 0x0000000003007211 */ /* 0x000fc600078f10ff */
[----:B------:R-:W4:Y:S01]  /*2730*/  LDSM.16.M88.4 R44, [R219+0x6400] ;  /* 0x00640000db2c783b */ /* 0x000f220000000200 */
[----:B------:R-:W-:-:S03]  /*2740*/  SHF.R.S32.HI R160, RZ, 0x2, R0 ;  /* 0x00000002ffa07819 */ /* 0x000fc60000011400 */
[----:B------:R-:W4:Y:S02]  /*2750*/  LDSM.16.M88.4 R40, [R219+0x6800] ;  /* 0x00680000db28783b */ /* 0x000f240000000200 */
[----:B------:R-:W-:Y:S02]  /*2760*/  IMAD R0, R157, 0x10, R160 ;  /* 0x000000109d007824 */ /* 0x000fe400078e02a0 */
[----:B------:R-:W4:Y:S02]  /*2770*/  LDSM.16.M88.4 R48, [R219+0x6c00] ;  /* 0x006c0000db30783b */ /* 0x000f240000000200 */
[----:B------:R-:W-:Y:S01]  /*2780*/  IMAD.IADD R228, R228, 0x1, R0 ;  /* 0x00000001e4e47824 */ /* 0x000fe200078e0200 */
[C---:B-1----:R-:W-:Y:S01]  /*2790*/  HMMA.16816.F32 R88, R4.reuse, R34, RZ ;  /* 0x000000220458723c */ /* 0x042fe200000018ff */
[----:B------:R-:W1:Y:S03]  /*27a0*/  LDSM.16.M88.4 R16, [R221] ;  /* 0x00000000dd10783b */ /* 0x000e660000000200 */
[----:B------:R-:W-:Y:S01]  /*27b0*/  IADD3 R0, R134, R228, -R207 ;  /* 0x000000e486007210 */ /* 0x000fe20007ffe8cf */
[----:B------:R-:W-:Y:S01]  /*27c0*/  LDSM.16.M88.4 R84, [R217+0x7000] ;  /* 0x00700000d954783b */ /* 0x000fe20000000200 */
[C---:B------:R-:W-:Y:S03]  /*27d0*/  HMMA.16816.F32 R92, R4.reuse, R32, RZ ;  /* 0x00000020045c723c */ /* 0x040fe600000018ff */
[----:B------:R-:W-:Y:S03]  /*27e0*/  LDSM.16.M88.4 R96, [R217+0x7400] ;  /* 0x00740000d960783b */ /* 0x000fe60000000200 */
[C---:B--2---:R-:W-:Y:S01]  /*27f0*/  HMMA.16816.F32 R76, R4.reuse, R28, RZ ;  /* 0x0000001c044c723c */ /* 0x044fe200000018ff */
[----:B------:R-:W-:Y:S04]  /*2800*/  LDSM.16.M88.4 R104, [R217+0x7800] ;  /* 0x00780000d968783b */ /* 0x000fe80000000200 */
[----:B------:R-:W-:Y:S01]  /*2810*/  LDSM.16.M88.4 R112, [R217+0x7c00] ;  /* 0x007c0000d970783b */ /* 0x000fe20000000200 */
[C---:B---3--:R-:W-:Y:S03]  /*2820*/  HMMA.16816.F32 R68, R4.reuse, R24, RZ ;  /* 0x000000180444723c */ /* 0x048fe600000018ff */
[----:B------:R-:W-:Y:S03]  /*2830*/  STL [R1+0x28], R160 ;  /* 0x000028a001007387 */ /* 0x000fe60000100800 */
[C---:B----4-:R-:W-:Y:S01]  /*2840*/  HMMA.16816.F32 R60, R4.reuse, R20, RZ ;  /* 0x00000014043c723c */ /* 0x050fe200000018ff */
[----:B------:R-:W0:Y:S05]  /*2850*/  LDGDEPBAR ;  /* 0x00000000000079af */ /* 0x000e2a0000000000 */
        /* <DEDUP_REMOVED lines=11> */
[----:B------:R-:W2:Y:S04]  /*2910*/  LDSM.16.M88.4 R8, [R220+0x3000] ;  /* 0x00300000dc08783b */ /* 0x000ea80000000200 */
[----:B------:R-:W-:Y:S01]  /*2920*/  LDSM.16.M88.4 R20, [R219+0x7400] ;  /* 0x00740000db14783b */ /* 0x000fe20000000200 */
[C---:B------:R-:W-:Y:S06]  /*2930*/  HMMA.16816.F32 R136, R12.reuse, R38, R88 ;  /* 0x000000260c88723c */ /* 0x040fec0000001858 */
[C---:B------:R-:W-:Y:S06]  /*2940*/  HMMA.16816.F32 R140, R12.reuse, R36, R92 ;  /* 0x000000240c8c723c */ /* 0x040fec000000185c */
[C---:B------:R-:W-:Y:S06]  /*2950*/  HMMA.16816.F32 R128, R12.reuse, R44, R76 ;  /* 0x0000002c0c80723c */ /* 0x040fec000000184c */
[C---:B------:R-:W-:Y:S01]  /*2960*/  HMMA.16816.F32 R124, R12.reuse, R40, R68 ;  /* 0x000000280c7c723c */ /* 0x040fe20000001844 */
[----:B------:R-:W-:Y:S05]  /*2970*/  LDSM.16.M88.4 R68, [R219+0x7c00] ;  /* 0x007c0000db44783b */ /* 0x000fea0000000200 */
[C---:B------:R-:W-:Y:S06]  /*2980*/  HMMA.16816.F32 R120, R12.reuse, R48, R60 ;  /* 0x000000300c78723c */ /* 0x040fec000000183c */
[C---:B------:R-:W-:Y:S06]  /*2990*/  HMMA.16816.F32 R148, R12.reuse, R46, R72 ;  /* 0x0000002e0c94723c */ /* 0x040fec0000001848 */
[C---:B------:R-:W-:Y:S06]  /*29a0*/  HMMA.16816.F32 R144, R12.reuse, R42, R64 ;  /* 0x0000002a0c90723c */ /* 0x040fec0000001840 */
[----:B------:R-:W-:Y:S01]  /*29b0*/  HMMA.16816.F32 R88, R12, R50, R52 ;  /* 0x000000320c58723c */ /* 0x000fe20000001834 */
[----:B------:R-:W3:Y:S05]  /*29c0*/  LDSM.16.M88.4 R12, [R220+0x2000] ;  /* 0x00200000dc0c783b */ /* 0x000eea0000000200 */
[C---:B-1----:R-:W-:Y:S06]  /*29d0*/  HMMA.16816.F32 R64, R16.reuse, R36, R100 ;  /* 0x000000241040723c */ /* 0x042fec0000001864 */
[C---:B------:R-:W-:Y:S06]  /*29e0*/  HMMA.16816.F32 R76, R16.reuse, R38, R80 ;  /* 0x00000026104c723c */ /* 0x040fec0000001850 */
[C---:B------:R-:W-:Y:S06]  /*29f0*/  HMMA.16816.F32 R100, R16.reuse, R44, R32 ;  /* 0x0000002c1064723c */ /* 0x040fec0000001820 */
[C---:B------:R-:W-:Y:S06]  /*2a00*/  HMMA.16816.F32 R80, R16.reuse, R46, R56 ;  /* 0x0000002e1050723c */ /* 0x040fec0000001838 */
[C---:B------:R-:W-:Y:S01]  /*2a10*/  HMMA.16816.F32 R152, R16.reuse, R40, R28 ;  /* 0x000000281098723c */ /* 0x040fe2000000181c */
[----:B------:R-:W-:Y:S05]  /*2a20*/  LDSM.16.M88.4 R28, [R219+0x7000] ;  /* 0x00700000db1c783b */ /* 0x000fea0000000200 */
[C---:B------:R-:W-:Y:S01]  /*2a30*/  HMMA.16816.F32 R92, R16.reuse, R48, R4 ;  /* 0x00000030105c723c */ /* 0x040fe20000001804 */
[----:B------:R-:W-:Y:S05]  /*2a40*/  LDSM.16.M88.4 R4, [R221+0x3000] ;  /* 0x00300000dd04783b */ /* 0x000fea0000000200 */
[C---:B------:R-:W-:Y:S01]  /*2a50*/  HMMA.16816.F32 R72, R16.reuse, R42, R24 ;  /* 0x0000002a1048723c */ /* 0x040fe20000001818 */
[----:B------:R-:W1:Y:S05]  /*2a60*/  LDSM.16.M88.4 R24, [R219+0x7800] ;  /* 0x00780000db18783b */ /* 0x000e6a0000000200 */
[----:B------:R-:W-:Y:S01]  /*2a70*/  HMMA.16816.F32 R60, R16, R50, R116 ;  /* 0x00000032103c723c */ /* 0x000fe20000001874 */
[----:B------:R-:W4:Y:S05]  /*2a80*/  LDSM.16.M88.4 R16, [R221+0x2000] ;  /* 0x00200000dd10783b */ /* 0x000f2a0000000200 */
[C---:B--2---:R-:W-:Y:S06]  /*2a90*/  HMMA.16816.F32 R56, R8.reuse, R84, R140 ;  /* 0x000000540838723c */ /* 0x044fec000000188c */
[C---:B------:R-:W-:Y:S06]  /*2aa0*/  HMMA.16816.F32 R48, R8.reuse, R96, R128 ;  /* 0x000000600830723c */ /* 0x040fec0000001880 */
[C---:B------:R-:W-:Y:S06]  /*2ab0*/  HMMA.16816.F32 R40, R8.reuse, R104, R124 ;  /* 0x000000680828723c */ /* 0x040fec000000187c */
[C---:B------:R-:W-:Y:S06]  /*2ac0*/  HMMA.16816.F32 R32, R8.reuse, R112, R120 ;  /* 0x000000700820723c */ /* 0x040fec0000001878 */
[C---:B------:R-:W-:Y:S06]  /*2ad0*/  HMMA.16816.F32 R52, R8.reuse, R86, R136 ;  /* 0x000000560834723c */ /* 0x040fec0000001888 */
[C---:B------:R-:W-:Y:S06]  /*2ae0*/  HMMA.16816.F32 R44, R8.reuse, R98, R148 ;  /* 0x00000062082c723c */ /* 0x040fec0000001894 */
[C---:B------:R-:W-:Y:S06]  /*2af0*/  HMMA.16816.F32 R36, R8.reuse, R106, R144 ;  /* 0x0000006a0824723c */ /* 0x040fec0000001890 */
[----:B------:R-:W-:Y:S06]  /*2b00*/  HMMA.16816.F32 R8, R8, R114, R88 ;  /* 0x000000720808723c */ /* 0x000fec0000001858 */
[C---:B---3--:R-:W-:Y:S06]  /*2b10*/  HMMA.16816.F32 R64, R12.reuse, R84, R64 ;  /* 0x000000540c40723c */ /* 0x048fec0000001840 */
[C---:B------:R-:W-:Y:S06]  /*2b20*/  HMMA.16816.F32 R76, R12.reuse, R86, R76 ;  /* 0x000000560c4c723c */ /* 0x040fec000000184c */
[C---:B------:R-:W-:Y:S06]  /*2b30*/  HMMA.16816.F32 R88, R12.reuse, R96, R100 ;  /* 0x000000600c58723c */ /* 0x040fec0000001864 */
[C---:B------:R-:W-:Y:S06]  /*2b40*/  HMMA.16816.F32 R84, R12.reuse, R98, R80 ;  /* 0x000000620c54723c */ /* 0x040fec0000001850 */
[C---:B------:R-:W-:Y:S06]  /*2b50*/  HMMA.16816.F32 R96, R12.reuse, R112, R92 ;  /* 0x000000700c60723c */ /* 0x040fec000000185c */
[C---:B------:R-:W-:Y:S06]  /*2b60*/  HMMA.16816.F32 R92, R12.reuse, R104, R152 ;  /* 0x000000680c5c723c */ /* 0x040fec0000001898 */
[C---:B------:R-:W-:Y:S06]  /*2b70*/  HMMA.16816.F32 R104, R12.reuse, R106, R72 ;  /* 0x0000006a0c68723c */ /* 0x040fec0000001848 */
[----:B------:R-:W-:Y:S01]  /*2b80*/  HMMA.16816.F32 R112, R12, R114, R60 ;  /* 0x000000720c70723c */ /* 0x000fe2000000183c */
[----:B------:R-:W-:Y:S05]  /*2b90*/  LDSM.16.M88.4 R12, [R220+0x4000] ;  /* 0x00400000dc0c783b */ /* 0x000fea0000000200 */
[C---:B-1----:R-:W-:Y:S01]  /*2ba0*/  HMMA.16816.F32 R120, R4.reuse, R24, R40 ;  /* 0x000000180478723c */ /* 0x042fe20000001828 */
[----:B------:R-:W1:Y:S05]  /*2bb0*/  LDSM.16.M88.4 R40, [R217+0x8000] ;  /* 0x00800000d928783b */ /* 0x000e6a0000000200 */
[----:B------:R-:W-:Y:S01]  /*2bc0*/  HMMA.16816.F32 R116, R4, R26, R36 ;  /* 0x0000001a0474723c */ /* 0x000fe20000001824 */
[----:B------:R-:W2:Y:S05]  /*2bd0*/  LDSM.16.M88.4 R36, [R217+0x8400] ;  /* 0x00840000d924783b */ /* 0x000eaa0000000200 */
[----:B----4-:R-:W-:Y:S06]  /*2be0*/  HMMA.16816.F32 R80, R16, R28, R64 ;  /* 0x0000001c1050723c */ /* 0x010fec0000001840 */
[C---:B------:R-:W-:Y:S06]  /*2bf0*/  HMMA.16816.F32 R128, R4.reuse, R20, R48 ;  /* 0x000000140480723c */ /* 0x040fec0000001830 */
[C---:B------:R-:W-:Y:S06]  /*2c00*/  HMMA.16816.F32 R124, R4.reuse, R22, R44 ;  /* 0x00000016047c723c */ /* 0x040fec000000182c */
[----:B------:R-:W-:Y:S01]  /*2c10*/  HMMA.16816.F32 R144, R4, R68, R32 ;  /* 0x000000440490723c */ /* 0x000fe20000001820 */
[----:B------:R-:W3:Y:S05]  /*2c20*/  LDSM.16.M88.4 R32, [R217+0x8800] ;  /* 0x00880000d920783b */ /* 0x000eea0000000200 */
[C---:B------:R-:W-:Y:S06]  /*2c30*/  HMMA.16816.F32 R64, R16.reuse, R20, R88 ;  /* 0x000000141040723c */ /* 0x040fec0000001858 */
[----:B------:R-:W-:Y:S01]  /*2c40*/  HMMA.16816.F32 R60, R16, R22, R84 ;  /* 0x00000016103c723c */ /* 0x000fe20000001854 */
[----:B------:R-:W4:Y:S05]  /*2c50*/  LDSM.16.M88.4 R20, [R217+0x8c00] ;  /* 0x008c0000d914783b */ /* 0x000f2a0000000200 */
[C---:B------:R-:W-:Y:S01]  /*2c60*/  HMMA.16816.F32 R100, R4.reuse, R70, R8 ;  /* 0x000000460464723c */ /* 0x040fe20000001808 */
[----:B------:R-:W4:Y:S05]  /*2c70*/  LDSM.16.M88.4 R8, [R220+0x5000] ;  /* 0x00500000dc08783b */ /* 0x000f2a0000000200 */
[C---:B------:R-:W-:Y:S06]  /*2c80*/  HMMA.16816.F32 R140, R4.reuse, R28, R56 ;  /* 0x0000001c048c723c */ /* 0x040fec0000001838 */
[-C--:B------:R-:W-:Y:S01]  /*2c90*/  HMMA.16816.F32 R136, R4, R30.reuse, R52 ;  /* 0x0000001e0488723c */ /* 0x080fe20000001834 */
[----:B------:R-:W-:Y:S05]  /*2ca0*/  LDSM.16.M88.4 R4, [R221+0x4000] ;  /* 0x00400000dd04783b */ /* 0x000fea0000000200 */
[C---:B------:R-:W-:Y:S01]  /*2cb0*/  HMMA.16816.F32 R72, R16.reuse, R30, R76 ;  /* 0x0000001e1048723c */ /* 0x040fe2000000184c */
[----:B------:R-:W-:Y:S05]  /*2cc0*/  LDSM.16.M88.4 R28, [R219+0x8400] ;  /* 0x00840000db1c783b */ /* 0x000fea0000000200 */
[C---:B------:R-:W-:Y:S06]  /*2cd0*/  HMMA.16816.F32 R56, R16.reuse, R26, R104 ;  /* 0x0000001a1038723c */ /* 0x040fec0000001868 */
[C---:B------:R-:W-:Y:S06]  /*2ce0*/  HMMA.16816.F32 R44, R16.reuse, R70, R112 ;  /* 0x00000046102c723c */ /* 0x040fec0000001870 */
[C---:B------:R-:W-:Y:S01]  /*2cf0*/  HMMA.16816.F32 R48, R16.reuse, R24, R92 ;  /* 0x000000181030723c */ /* 0x040fe2000000185c */
[----:B------:R-:W4:Y:S04]  /*2d00*/  LDSM.16.M88.4 R24, [R219+0x8000] ;  /* 0x00800000db18783b */ /* 0x000f280000000200 */
[----:B------:R-:W-:Y:S01]  /*2d10*/  LDSM.16.M88.4 R92, [R219+0x8c00] ;  /* 0x008c0000db5c783b */ /* 0x000fe20000000200 */
[----:B------:R-:W-:Y:S03]  /*2d20*/  HMMA.16816.F32 R52, R16, R68, R96 ;  /* 0x000000441034723c */ /* 0x000fe60000001860 */
[----:B------:R-:W4:Y:S03]  /*2d30*/  LDSM.16.M88.4 R16, [R219+0x8800] ;  /* 0x00880000db10783b */ /* 0x000f260000000200 */
[C---:B-1----:R-:W-:Y:S06]  /*2d40*/  HMMA.16816.F32 R88, R12.reuse, R40, R80 ;  /* 0x000000280c58723c */ /* 0x042fec0000001850 */
[C---:B--2---:R-:W-:Y:S06]  /*2d50*/  HMMA.16816.F32 R76, R12.reuse, R38, R60 ;  /* 0x000000260c4c723c */ /* 0x044fec000000183c */
[C---:B------:R-:W-:Y:S06]  /*2d60*/  HMMA.16816.F32 R84, R12.reuse, R42, R72 ;  /* 0x0000002a0c54723c */ /* 0x040fec0000001848 */
[C---:B------:R-:W-:Y:S06]  /*2d70*/  HMMA.16816.F32 R80, R12.reuse, R36, R64 ;  /* 0x000000240c50723c */ /* 0x040fec0000001840 */
[C---:B---3--:R-:W-:Y:S06]  /*2d80*/  HMMA.16816.F32 R68, R12.reuse, R34, R56 ;  /* 0x000000220c44723c */ /* 0x048fec0000001838 */
[C---:B----4-:R-:W-:Y:S06]  /*2d90*/  HMMA.16816.F32 R60, R12.reuse, R22, R44 ;  /* 0x000000160c3c723c */ /* 0x050fec000000182c */
[----:B------:R-:W-:Y:S01]  /*2da0*/  HMMA.16816.F32 R72, R12, R32, R48 ;  /* 0x000000200c48723c */ /* 0x000fe20000001830 */
[----:B------:R-:W1:Y:S01]  /*2db0*/  LDSM.16.M88.4 R48, [R221+0x5000] ;  /* 0x00500000dd30783b */ /* 0x000e620000000200 */
[----:B------:R-:W-:-:S04]  /*2dc0*/  DEPBAR.LE SB0, 0x0 ;  /* 0x000080000000791a */ /* 0x000fc80000000000 */
        /* <DEDUP_REMOVED lines=9> */
[----:B------:R-:W2:Y:S01]  /*2e60*/  @P4 LDC R8, c[0x0][0x2e8] ;  /* 0x0000ba00ff084b82 */ /* 0x000ea20000000800 */
[----:B------:R-:W-:-:S04]  /*2e70*/  IMAD.SHL.U32 R20, R158, 0x2, RZ ;  /* 0x000000029e147824 */ /* 0x000fc800078e00ff */
[----:B------:R-:W-:Y:S01]  /*2e80*/  HMMA.16816.F32 R88, R4, R24, R88 ;  /* 0x000000180458723c */ /* 0x000fe20000001858 */
[----:B------:R-:W-:-:S05]  /*2e90*/  LOP3.LUT R20, R20, 0x6, RZ, 0xc0, !PT ;  /* 0x0000000614147812 */ /* 0x000fca00078ec0ff */
[----:B------:R-:W-:Y:S01]  /*2ea0*/  HMMA.16816.F32 R84, R4, R26, R84 ;  /* 0x0000001a0454723c */ /* 0x000fe20000001854 */
[----:B------:R-:W-:-:S04]  /*2eb0*/  IMAD R20, R108, 0x40, R20 ;  /* 0x000000406c147824 */ /* 0x000fc800078e0214 */
[----:B------:R-:W-:Y:S01]  /*2ec0*/  IMAD.IADD R3, R0, 0x1, -R20 ;  /* 0x0000000100037824 */ /* 0x000fe200078e0a14 */
[----:B------:R-:W-:Y:S01]  /*2ed0*/  HMMA.16816.F32 R80, R4, R28, R80 ;  /* 0x0000001c0450723c */ /* 0x000fe20000001850 */
[----:B------:R-:W-:-:S03]  /*2ee0*/  ISETP.GE.AND P1, PT, R20, R134, PT ;  /* 0x000000861400720c */ /* 0x000fc60003f26270 */
[----:B------:R-:W-:Y:S02]  /*2ef0*/  IABS R3, R3 ;  /* 0x0000000300037213 */ /* 0x000fe40000000000 */
[----:B------:R-:W-:Y:S02]  /*2f00*/  HMMA.16816.F32 R76, R4, R30, R76 ;  /* 0x0000001e044c723c */ /* 0x000fe4000000184c */
[----:B------:R-:W-:-:S04]  /*2f10*/  I2FP.F32.S32 R3, R3 ;  /* 0x0000000300037245 */ /* 0x000fc80000201400 */
[C---:B------:R-:W-:Y:S06]  /*2f20*/  HMMA.16816.F32 R100, R4.reuse, R16, R72 ;  /* 0x000000100464723c */ /* 0x040fec0000001848 */
[----:B------:R-:W-:Y:S01]  /*2f30*/  HMMA.16816.F32 R140, R4, R18, R68 ;  /* 0x00000012048c723c */ /* 0x000fe20000001844 */
[----:B------:R-:W-:-:S05]  /*2f40*/  IMAD R72, R111, 0x20, R109 ;  /* 0x000000206f487824 */ /* 0x000fca00078e026d */
[C---:B------:R-:W-:Y:S06]  /*2f50*/  HMMA.16816.F32 R148, R4.reuse, R92, R64 ;  /* 0x0000005c0494723c */ /* 0x040fec0000001840 */
[----:B------:R-:W-:Y:S01]  /*2f60*/  HMMA.16816.F32 R144, R4, R94, R60 ;  /* 0x0000005e0490723c */ /* 0x000fe2000000183c */
[----:B--2---:R-:W2:Y:S05]  /*2f70*/  @P4 MUFU.RCP R5, R8 ;  /* 0x0000000800054308 */ /* 0x004eaa0000001000 */
[----:B-1----:R-:W-:Y:S01]  /*2f80*/  HMMA.16816.F32 R60, R48, R28, R12 ;  /* 0x0000001c303c723c */ /* 0x002fe2000000180c */
[----:B------:R-:W-:-:S04]  /*2f90*/  SHF.R.S32.HI R4, RZ, 0x1f, R157 ;  /* 0x0000001fff047819 */ /* 0x000fc8000001149d */
[----:B------:R-:W-:Y:S01]  /*2fa0*/  LEA.HI R4, R4, R157, RZ, 0x2 ;  /* 0x0000009d04047211 */ /* 0x000fe200078f10ff */
[C---:B------:R-:W-:Y:S01]  /*2fb0*/  HMMA.16816.F32 R120, R48.reuse, R18, R52 ;  /* 0x000000123078723c */ /* 0x040fe20000001834 */
[----:B------:R-:W-:Y:S02]  /*2fc0*/  VIADD R12, R20, 0x1 ;  /* 0x00000001140c7836 */ /* 0x000fe40000000000 */
[----:B------:R-:W-:Y:S01]  /*2fd0*/  LOP3.LUT R4, R4, 0xfffffffc, RZ, 0xc0, !PT ;  /* 0xfffffffc04047812 */ /* 0x000fe200078ec0ff */
[C---:B------:R-:W-:Y:S02]  /*2fe0*/  VIADD R13, R20.reuse, 0x8 ;  /* 0x00000008140d7836 */ /* 0x040fe40000000000 */
[----:B--2--5:R-:W-:Y:S01]  /*2ff0*/  @P4 FMUL.FTZ R133, R135, R5 ;  /* 0x0000000587854220 */ /* 0x024fe20000410000 */
[----:B------:R-:W-:Y:S01]  /*3000*/  VIADD R14, R20, 0x9 ;  /* 0x00000009140e7836 */ /* 0x000fe20000000000 */
[----:B------:R-:W-:Y:S01]  /*3010*/  HMMA.16816.F32 R96, R48, R16, R36 ;  /* 0x000000103060723c */ /* 0x000fe20000001824 */
[----:B------:R-:W-:-:S02]  /*3020*/  IMAD.IADD R4, R157, 0x1, -R4 ;  /* 0x000000019d047824 */ /* 0x000fc400078e0a04 */
[----:B------:R-:W-:Y:S01]  /*3030*/  FFMA.FTZ R55, R3, -R133, R88 ;  /* 0x8000008503377223 */ /* 0x000fe20000010058 */
[----:B------:R-:W-:Y:S01]  /*3040*/  VIADD R15, R20, 0x10 ;  /* 0x00000010140f7836 */ /* 0x000fe20000000000 */
[-C--:B------:R-:W-:Y:S01]  /*3050*/  ISETP.GE.AND P0, PT, R12, R134.reuse, PT ;  /* 0x000000860c00720c */ /* 0x080fe20003f06270 */
[----:B------:R-:W-:Y:S01]  /*3060*/  IMAD.IADD R3, R0, 0x1, -R13 ;  /* 0x0000000100037824 */ /* 0x000fe200078e0a0d */
[----:B------:R1:W-:Y:S01]  /*3070*/  STL [R1+0x34], R4 ;  /* 0x0000340401007387 */ /* 0x0003e20000100800 */
[----:B------:R-:W-:Y:S01]  /*3080*/  VIADD R17, R20, 0x11 ;  /* 0x0000001114117836 */ /* 0x000fe20000000000 */
[C---:B------:R-:W-:Y:S01]  /*3090*/  HMMA.16816.F32 R68, R48.reuse, R30, R40 ;  /* 0x0000001e3044723c */ /* 0x040fe20000001828 */
[C---:B------:R-:W-:Y:S01]  /*30a0*/  IMAD.IADD R5, R0.reuse, 0x1, -R14 ;  /* 0x0000000100057824 */ /* 0x040fe200078e0a0e */
[-C--:B------:R-:W-:Y:S01]  /*30b0*/  ISETP.GE.AND P5, PT, R13, R134.reuse, PT ;  /* 0x000000860d00720c */ /* 0x080fe20003fa6270 */
[----:B------:R-:W-:Y:S01]  /*30c0*/  IMAD.IADD R7, R0, 0x1, -R15 ;  /* 0x0000000100077824 */ /* 0x000fe200078e0a0f */
[-C--:B------:R-:W-:Y:S01]  /*30d0*/  ISETP.GE.AND P6, PT, R14, R134.reuse, PT ;  /* 0x000000860e00720c */ /* 0x080fe20003fc6270 */
[----:B------:R-:W-:Y:S01]  /*30e0*/  IMAD.IADD R8, R0, 0x1, -R17 ;  /* 0x0000000100087824 */ /* 0x000fe200078e0a11 */
[C---:B------:R-:W-:Y:S01]  /*30f0*/  HMMA.16816.F32 R56, R48.reuse, R24, R56 ;  /* 0x000000183038723c */ /* 0x040fe20000001838 */
[C---:B------:R-:W-:Y:S01]  /*3100*/  VIADD R16, R20.reuse, 0x18 ;  /* 0x0000001814107836 */ /* 0x040fe20000000000 */
[----:B------:R-:W-:Y:S01]  /*3110*/  ISETP.GE.AND P3, PT, R17, R134, PT ;  /* 0x000000861100720c */ /* 0x000fe20003f66270 */
[C---:B------:R-:W-:Y:S01]  /*3120*/  VIADD R29, R20.reuse, 0x19 ;  /* 0x00000019141d7836 */ /* 0x040fe20000000000 */
[----:B------:R-:W-:Y:S01]  /*3130*/  IABS R8, R8 ;  /* 0x0000000800087213 */ /* 0x000fe20000000000 */
[----:B------:R-:W-:Y:S01]  /*3140*/  VIADD R30, R20, 0x20 ;  /* 0x00000020141e7836 */ /* 0x000fe20000000000 */
[----:B------:R-:W-:Y:S01]  /*3150*/  HMMA.16816.F32 R44, R48, R26, R44 ;  /* 0x0000001a302c723c */ /* 0x000fe2000000182c */
[----:B------:R-:W-:Y:S01]  /*3160*/  BAR.SYNC.DEFER_BLOCKING 0x0 ;  /* 0x0000000000007b1d */ /* 0x000fe20000010000 */
[----:B------:R-:W-:-:S02]  /*3170*/  ISETP.GE.AND P2, PT, R16, R134, PT ;  /* 0x000000861000720c */ /* 0x000fc40003f46270 */
[----:B------:R-:W-:Y:S02]  /*3180*/  ISETP.GE.AND P4, PT, R15, R134, PT ;  /* 0x000000860f00720c */ /* 0x000fe40003f86270 */
[----:B------:R-:W-:Y:S01]  /*3190*/  HMMA.16816.F32 R128, R48, R92, R32 ;  /* 0x0000005c3080723c */ /* 0x000fe20000001820 */
[----:B-1----:R-:W-:-:S05]  /*31a0*/  IMAD.IADD R4, R0, 0x1, -R12 ;  /* 0x0000000100047824 */ /* 0x002fca00078e0a0c */
[----:B------:R-:W-:Y:S01]  /*31b0*/  HMMA.16816.F32 R48, R48, R94, R136 ;  /* 0x0000005e3030723c */ /* 0x000fe20000001888 */
[----:B------:R-:W-:Y:S02]  /*31c0*/  IABS R6, R4 ;  /* 0x0000000400067213 */ /* 0x000fe40000000000 */
[----:B------:R-:W-:Y:S02]  /*31d0*/  IABS R4, R3 ;  /* 0x0000000300047213 */ /* 0x000fe40000000000 */
[----:B------:R-:W-:Y:S02]  /*31e0*/  IABS R3, R5 ;  /* 0x0000000500037213 */ /* 0x000fe40000000000 */
[----:B------:R-:W-:Y:S01]  /*31f0*/  IABS R5, R7 ;  /* 0x0000000700057213 */ /* 0x000fe20000000000 */
[----:B------:R-:W-:Y:S02]  /*3200*/  IMAD.MOV.U32 R7, RZ, RZ, R6 ;  /* 0x000000ffff077224 */ /* 0x000fe400078e0006 */
[----:B------:R-:W-:-:S02]  /*3210*/  IMAD.MOV.U32 R6, RZ, RZ, R4 ;  /* 0x000000ffff067224 */ /* 0x000fc400078e0004 */
[----:B------:R-:W-:Y:S01]  /*3220*/  IMAD.MOV.U32 R4, RZ, RZ, R5 ;  /* 0x000000ffff047224 */ /* 0x000fe200078e0005 */
[----:B------:R-:W-:Y:S01]  /*3230*/  I2FP.F32.S32 R5, R3 ;  /* 0x0000000300057245 */ /* 0x000fe20000201400 */
[----:B------:R-:W-:Y:S01]  /*3240*/  IMAD.MOV.U32 R3, RZ, RZ, R8 ;  /* 0x000000ffff037224 */ /* 0x000fe200078e0008 */
[----:B------:R-:W-:Y:S02]  /*3250*/  I2FP.F32.S32 R6, R6 ;  /* 0x0000000600067245 */ /* 0x000fe40000201400 */
[----:B------:R-:W-:Y:S01]  /*3260*/  I2FP.F32.S32 R7, R7 ;  /* 0x0000000700077245 */ /* 0x000fe20000201400 */
[----:B------:R-:W-:Y:S01]  /*3270*/  FFMA.FTZ R65, R5, -R133, R85 ;  /* 0x8000008505417223 */ /* 0x000fe20000010055 */
[----:B------:R-:W-:Y:S01]  /*3280*/  I2FP.F32.S32 R3, R3 ;  /* 0x0000000300037245 */ /* 0x000fe20000201400 */
[-C--:B------:R-:W-:Y:S01]  /*3290*/  FFMA.FTZ R67, R6, -R133.reuse, R84 ;  /* 0x8000008506437223 */ /* 0x080fe20000010054 */
[C---:B------:R-:W-:Y:S02]  /*32a0*/  IMAD.IADD R6, R0.reuse, 0x1, -R16 ;  /* 0x0000000100067824 */ /* 0x040fe400078e0a10 */
[-C--:B------:R-:W-:Y:S01]  /*32b0*/  FFMA.FTZ R43, R7, -R133.reuse, R89 ;  /* 0x80000085072b7223 */ /* 0x080fe20000010059 */
[----:B------:R-:W-:Y:S01]  /*32c0*/  I2FP.F32.S32 R4, R4 ;  /* 0x0000000400047245 */ /* 0x000fe20000201400 */
[----:B------:R-:W-:Y:S01]  /*32d0*/  FFMA.FTZ R64, R3, -R133, R81 ;  /* 0x8000008503407223 */ /* 0x000fe20000010051 */
[C---:B------:R-:W-:Y:S01]  /*32e0*/  IMAD.IADD R3, R0.reuse, 0x1, -R29 ;  /* 0x0000000100037824 */ /* 0x040fe200078e0a1d */
[----:B------:R-:W-:Y:S01]  /*32f0*/  IABS R8, R6 ;  /* 0x0000000600087213 */ /* 0x000fe20000000000 */
[----:B------:R-:W-:-:S02]  /*3300*/  IMAD.IADD R7, R0, 0x1, -R30 ;  /* 0x0000000100077824 */ /* 0x000fc400078e0a1e */
[----:B------:R-:W-:Y:S01]  /*3310*/  FFMA.FTZ R66, R4, -R133, R80 ;  /* 0x8000008504427223 */ /* 0x000fe20000010050 */
[C---:B------:R-:W-:Y:S01]  /*3320*/  VIADD R5, R0.reuse, 0x8 ;  /* 0x0000000800057836 */ /* 0x040fe20000000000 */
[----:B------:R-:W-:Y:S01]  /*3330*/  IABS R6, R3 ;  /* 0x0000000300067213 */ /* 0x000fe20000000000 */
[----:B------:R-:W-:Y:S01]  /*3340*/  VIADD R4, R0, 0x40 ;  /* 0x0000004000047836 */ /* 0x000fe20000000000 */
[----:B------:R-:W-:Y:S01]  /*3350*/  IABS R3, R7 ;  /* 0x0000000700037213 */ /* 0x000fe20000000000 */
[----:B------:R-:W-:Y:S01]  /*3360*/  IMAD.IADD R7, R5, 0x1, -R20 ;  /* 0x0000000105077824 */ /* 0x000fe200078e0a14 */
[----:B------:R-:W-:Y:S01]  /*3370*/  FSEL R114, R66, -INF , !P4 ;  /* 0xff80000042727808 */ /* 0x000fe20006000000 */
[----:B------:R-:W-:Y:S01]  /*3380*/  IMAD.MOV.U32 R9, RZ, RZ, R8 ;  /* 0x000000ffff097224 */ /* 0x000fe200078e0008 */
[----:B------:R-:W-:Y:S01]  /*3390*/  FSEL R108, R65, -INF , !P6 ;  /* 0xff800000416c7808 */ /* 0x000fe20007000000 */
[----:B------:R-:W-:Y:S01]  /*33a0*/  IMAD.IADD R10, R4, 0x1, -R20 ;  /* 0x00000001040a7824 */ /* 0x000fe200078e0a14 */
[----:B------:R-:W-:Y:S01]  /*33b0*/  FSEL R104, R67, -INF , !P5 ;  /* 0xff80000043687808 */ /* 0x000fe20006800000 */
[----:B------:R-:W-:Y:S01]  /*33c0*/  IMAD.MOV.U32 R8, RZ, RZ, R6 ;  /* 0x000000ffff087224 */ /* 0x000fe200078e0006 */
[----:B------:R-:W-:Y:S01]  /*33d0*/  IABS R6, R7 ;  /* 0x0000000700067213 */ /* 0x000fe20000000000 */
[----:B------:R-:W-:Y:S01]  /*33e0*/  IMAD.MOV.U32 R11, RZ, RZ, R3 ;  /* 0x000000ffff0b7224 */ /* 0x000fe200078e0003 */
[----:B------:R-:W-:-:S02]  /*33f0*/  I2FP.F32.S32 R7, R9 ;  /* 0x0000000900077245 */ /* 0x000fc40000201400 */
[----:B------:R-:W-:Y:S02]  /*3400*/  IABS R3, R10 ;  /* 0x0000000a00037213 */ /* 0x000fe40000000000 */
[----:B------:R-:W-:Y:S01]  /*3410*/  I2FP.F32.S32 R9, R8 ;  /* 0x0000000800097245 */ /* 0x000fe20000201400 */
[----:B------:R-:W-:Y:S01]  /*3420*/  FFMA.FTZ R54, R7, -R133, R76 ;  /* 0x8000008507367223 */ /* 0x000fe2000001004c */
[----:B------:R-:W-:Y:S02]  /*3430*/  I2FP.F32.S32 R7, R6 ;  /* 0x0000000600077245 */ /* 0x000fe40000201400 */
[----:B------:R-:W-:Y:S01]  /*3440*/  I2FP.F32.S32 R6, R3 ;  /* 0x0000000300067245 */ /* 0x000fe20000201400 */
[----:B------:R-:W-:Y:S01]  /*3450*/  VIADD R3, R0, 0x48 ;  /* 0x0000004800037836 */ /* 0x000fe20000000000 */
[----:B------:R-:W-:Y:S01]  /*3460*/  I2FP.F32.S32 R8, R11 ;  /* 0x0000000b00087245 */ /* 0x000fe20000201400 */
[----:B------:R-:W-:Y:S01]  /*3470*/  FFMA.FTZ R41, R7, -R133, R90 ;  /* 0x8000008507297223 */ /* 0x000fe2000001005a */
[----:B------:R-:W-:-:S02]  /*3480*/  IMAD.IADD R7, R5, 0x1, -R12 ;  /* 0x0000000105077824 */ /* 0x000fc400078e0a0c */
[-C--:B------:R-:W-:Y:S01]  /*3490*/  FFMA.FTZ R40, R6, -R133.reuse, R56 ;  /* 0x8000008506287223 */ /* 0x080fe20000010038 */
[----:B------:R-:W-:Y:S02]  /*34a0*/  IMAD.IADD R6, R3, 0x1, -R20 ;  /* 0x0000000103067824 */ /* 0x000fe400078e0a14 */
[-C--:B------:R-:W-:Y:S01]  /*34b0*/  FFMA.FTZ R52, R8, -R133.reuse, R100 ;  /* 0x8000008508347223 */ /* 0x080fe20000010064 */
[--C-:B------:R-:W-:Y:S02]  /*34c0*/  IMAD.IADD R8, R4, 0x1, -R12.reuse ;  /* 0x0000000104087824 */ /* 0x100fe400078e0a0c */
[----:B------:R-:W-:Y:S01]  /*34d0*/  FFMA.FTZ R53, R9, -R133, R77 ;  /* 0x8000008509357223 */ /* 0x000fe2000001004d */
[----:B------:R-:W-:Y:S01]  /*34e0*/  IMAD.IADD R10, R3, 0x1, -R12 ;  /* 0x00000001030a7824 */ /* 0x000fe200078e0a0c */
[----:B------:R-:W-:Y:S01]  /*34f0*/  IABS R9, R6 ;  /* 0x0000000600097213 */ /* 0x000fe20000000000 */
[----:B------:R-:W-:Y:S01]  /*3500*/  IMAD.IADD R11, R5, 0x1, -R13 ;  /* 0x00000001050b7824 */ /* 0x000fe200078e0a0d */
[----:B------:R-:W-:-:S02]  /*3510*/  IABS R7, R7 ;  /* 0x0000000700077213 */ /* 0x000fc40000000000 */
[----:B------:R-:W-:Y:S02]  /*3520*/  IABS R6, R8 ;  /* 0x0000000800067213 */ /* 0x000fe40000000000 */
[----:B------:R-:W-:Y:S02]  /*3530*/  IABS R8, R10 ;  /* 0x0000000a00087213 */ /* 0x000fe40000000000 */
[----:B------:R-:W-:Y:S01]  /*3540*/  IABS R10, R11 ;  /* 0x0000000b000a7213 */ /* 0x000fe20000000000 */
[----:B------:R-:W-:Y:S01]  /*3550*/  IMAD.MOV.U32 R11, RZ, RZ, R9 ;  /* 0x000000ffff0b7224 */ /* 0x000fe200078e0009 */
[----:B------:R-:W-:Y:S01]  /*3560*/  FSEL R119, R41, -INF , !P1 ;  /* 0xff80000029777808 */ /* 0x000fe20004800000 */
[----:B------:R-:W-:Y:S01]  /*3570*/  IMAD.MOV.U32 R9, RZ, RZ, R7 ;  /* 0x000000ffff097224 */ /* 0x000fe200078e0007 */
[----:B------:R-:W-:Y:S01]  /*3580*/  FSEL R112, R54, -INF , !P2 ;  /* 0xff80000036707808 */ /* 0x000fe20005000000 */
[----:B------:R-:W-:Y:S01]  /*3590*/  IMAD.MOV.U32 R7, RZ, RZ, R6 ;  /* 0x000000ffff077224 */ /* 0x000fe200078e0006 */
[----:B------:R-:W-:Y:S01]  /*35a0*/  I2FP.F32.S32 R11, R11 ;  /* 0x0000000b000b7245 */ /* 0x000fe20000201400 */
[----:B------:R-:W-:Y:S01]  /*35b0*/  IMAD.MOV.U32 R6, RZ, RZ, R8 ;  /* 0x000000ffff067224 */ /* 0x000fe200078e0008 */
[----:B------:R-:W-:Y:S01]  /*35c0*/  FSEL R113, R64, -INF , !P3 ;  /* 0xff80000040717808 */ /* 0x000fe20005800000 */
[----:B------:R-:W-:Y:S01]  /*35d0*/  IMAD.MOV.U32 R8, RZ, RZ, R10 ;  /* 0x000000ffff087224 */ /* 0x000fe200078e000a */
[----:B------:R-:W-:Y:S01]  /*35e0*/  I2FP.F32.S32 R10, R9 ;  /* 0x00000009000a7245 */ /* 0x000fe20000201400 */
[----:B------:R-:W-:Y:S01]  /*35f0*/  FFMA.FTZ R34, R11, -R133, R58 ;  /* 0x800000850b227223 */ /* 0x000fe2000001003a */
[----:B------:R-:W-:Y:S01]  /*3600*/  I2FP.F32.S32 R9, R7 ;  /* 0x0000000700097245 */ /* 0x000fe20000201400 */
[--C-:B------:R-:W-:Y:S01]  /*3610*/  IMAD.IADD R11, R3, 0x1, -R14.reuse ;  /* 0x00000001030b7824 */ /* 0x100fe200078e0a0e */
[----:B------:R-:W-:Y:S01]  /*3620*/  I2FP.F32.S32 R7, R8 ;  /* 0x0000000800077245 */ /* 0x000fe20000201400 */
[-C--:B------:R-:W-:Y:S01]  /*3630*/  FFMA.FTZ R33, R10, -R133.reuse, R91 ;  /* 0x800000850a217223 */ /* 0x080fe2000001005b */
[----:B------:R-:W-:Y:S01]  /*3640*/  I2FP.F32.S32 R6, R6 ;  /* 0x0000000600067245 */ /* 0x000fe20000201400 */
[----:B------:R-:W-:Y:S01]  /*3650*/  FFMA.FTZ R32, R9, -R133, R57 ;  /* 0x8000008509207223 */ /* 0x000fe20000010039 */
[----:B------:R-:W-:-:S02]  /*3660*/  IMAD.IADD R9, R4, 0x1, -R14 ;  /* 0x0000000104097824 */ /* 0x000fc400078e0a0e */
[-C--:B------:R-:W-:Y:S01]  /*3670*/  FFMA.FTZ R42, R7, -R133.reuse, R86 ;  /* 0x80000085072a7223 */ /* 0x080fe20000010056 */
[----:B------:R-:W-:Y:S02]  /*3680*/  IMAD.IADD R7, R4, 0x1, -R13 ;  /* 0x0000000104077824 */ /* 0x000fe400078e0a0d */
[----:B------:R-:W-:Y:S01]  /*3690*/  FFMA.FTZ R31, R6, -R133, R59 ;  /* 0x80000085061f7223 */ /* 0x000fe2000001003b */
[----:B------:R-:W-:Y:S01]  /*36a0*/  IMAD.IADD R6, R3, 0x1, -R13 ;  /* 0x0000000103067824 */ /* 0x000fe200078e0a0d */
[----:B------:R-:W-:Y:S01]  /*36b0*/  FSEL R59, R43, -INF , !P0 ;  /* 0xff8000002b3b7808 */ /* 0x000fe20004000000 */
[----:B------:R-:W-:Y:S01]  /*36c0*/  IMAD.IADD R8, R5, 0x1, -R14 ;  /* 0x0000000105087824 */ /* 0x000fe200078e0a0e */
[----:B------:R-:W-:Y:S02]  /*36d0*/  IABS R10, R7 ;  /* 0x00000007000a7213 */ /* 0x000fe40000000000 */
[----:B------:R-:W-:Y:S02]  /*36e0*/  IABS R6, R6 ;  /* 0x0000000600067213 */ /* 0x000fe40000000000 */
[----:B------:R-:W-:-:S02]  /*36f0*/  IABS R7, R9 ;  /* 0x0000000900077213 */ /* 0x000fc40000000000 */
[----:B------:R-:W-:Y:S01]  /*3700*/  IABS R9, R11 ;  /* 0x0000000b00097213 */ /* 0x000fe20000000000 */
[----:B------:R-:W-:Y:S01]  /*3710*/  IMAD.MOV.U32 R11, RZ, RZ, R10 ;  /* 0x000000ffff0b7224 */ /* 0x000fe200078e000a */
[----:B------:R-:W-:Y:S01]  /*3720*/  IABS R8, R8 ;  /* 0x0000000800087213 */ /* 0x000fe20000000000 */
[----:B------:R-:W-:Y:S01]  /*3730*/  IMAD.MOV.U32 R10, RZ, RZ, R6 ;  /* 0x000000ffff0a7224 */ /* 0x000fe200078e0006 */
[----:B------:R-:W-:Y:S01]  /*3740*/  I2FP.F32.S32 R7, R7 ;  /* 0x0000000700077245 */ /* 0x000fe20000201400 */
[----:B------:R-:W-:Y:S01]  /*3750*/  IMAD.MOV.U32 R6, RZ, RZ, R9 ;  /* 0x000000ffff067224 */ /* 0x000fe200078e0009 */
[----:B------:R-:W-:Y:S01]  /*3760*/  I2FP.F32.S32 R8, R8 ;  /* 0x0000000800087245 */ /* 0x000fe20000201400 */
[----:B------:R-:W-:Y:S01]  /*3770*/  IMAD.IADD R9, R5, 0x1, -R17 ;  /* 0x0000000105097824 */ /* 0x000fe200078e0a11 */
[----:B------:R-:W-:Y:S01]  /*3780*/  I2FP.F32.S32 R11, R11 ;  /* 0x0000000b000b7245 */ /* 0x000fe20000201400 */
[-C--:B------:R-:W-:Y:S01]  /*3790*/  FFMA.FTZ R36, R7, -R133.reuse, R45 ;  /* 0x8000008507247223 */ /* 0x080fe2000001002d */
[----:B------:R-:W-:Y:S01]  /*37a0*/  I2FP.F32.S32 R6, R6 ;  /* 0x0000000600067245 */ /* 0x000fe20000201400 */
[----:B------:R-:W-:Y:S01]  /*37b0*/  IMAD.IADD R7, R5, 0x1, -R15 ;  /* 0x0000000105077824 */ /* 0x000fe200078e0a0f */
[----:B------:R-:W-:Y:S01]  /*37c0*/  I2FP.F32.S32 R10, R10 ;  /* 0x0000000a000a7245 */ /* 0x000fe20000201400 */
[----:B------:R-:W-:Y:S01]  /*37d0*/  FFMA.FTZ R37, R8, -R133, R87 ;  /* 0x8000008508257223 */ /* 0x000fe20000010057 */
[----:B------:R-:W-:-:S02]  /*37e0*/  IMAD.IADD R8, R3, 0x1, -R15 ;  /* 0x0000000103087824 */ /* 0x000fc400078e0a0f */
[-C--:B------:R-:W-:Y:S01]  /*37f0*/  FFMA.FTZ R35, R6, -R133.reuse, R47 ;  /* 0x8000008506237223 */ /* 0x080fe2000001002f */
[----:B------:R-:W-:Y:S02]  /*3800*/  IMAD.IADD R6, R4, 0x1, -R15 ;  /* 0x0000000104067824 */ /* 0x000fe400078e0a0f */
[-C--:B------:R-:W-:Y:S01]  /*3810*/  FFMA.FTZ R39, R11, -R133.reuse, R44 ;  /* 0x800000850b277223 */ /* 0x080fe2000001002c */
[----:B------:R-:W-:Y:S01]  /*3820*/  FFMA.FTZ R38, R10, -R133, R46 ;  /* 0x800000850a267223 */ /* 0x000fe2000001002e */
[----:B------:R-:W-:Y:S01]  /*3830*/  IMAD.IADD R11, R4, 0x1, -R17 ;  /* 0x00000001040b7824 */ /* 0x000fe200078e0a11 */
[----:B------:R-:W-:Y:S02]  /*3840*/  IABS R10, R7 ;  /* 0x00000007000a7213 */ /* 0x000fe40000000000 */
[----:B------:R-:W-:Y:S02]  /*3850*/  IABS R7, R6 ;  /* 0x0000000600077213 */ /* 0x000fe40000000000 */
[----:B------:R-:W-:-:S02]  /*3860*/  IABS R6, R8 ;  /* 0x0000000800067213 */ /* 0x000fc40000000000 */
        /* <DEDUP_REMOVED lines=9> */
[----:B------:R-:W-:-:S02]  /*3900*/  I2FP.F32.S32 R9, R6 ;  /* 0x0000000600097245 */ /* 0x000fc40000201400 */
[----:B------:R-:W-:Y:S01]  /*3910*/  I2FP.F32.S32 R7, R7 ;  /* 0x0000000700077245 */ /* 0x000fe20000201400 */
[-C--:B------:R-:W-:Y:S01]  /*3920*/  FFMA.FTZ R28, R11, -R133.reuse, R82 ;  /* 0x800000850b1c7223 */ /* 0x080fe20000010052 */
[----:B------:R-:W-:Y:S01]  /*3930*/  I2FP.F32.S32 R6, R8 ;  /* 0x0000000800067245 */ /* 0x000fe20000201400 */
[-C--:B------:R-:W-:Y:S01]  /*3940*/  FFMA.FTZ R26, R9, -R133.reuse, R62 ;  /* 0x80000085091a7223 */ /* 0x080fe2000001003e */
[----:B------:R-:W-:Y:S01]  /*3950*/  I2FP.F32.S32 R10, R10 ;  /* 0x0000000a000a7245 */ /* 0x000fe20000201400 */
[-C--:B------:R-:W-:Y:S01]  /*3960*/  FFMA.FTZ R25, R7, -R133.reuse, R83 ;  /* 0x8000008507197223 */ /* 0x080fe20000010053 */
[----:B------:R-:W-:Y:S02]  /*3970*/  IMAD.IADD R7, R5, 0x1, -R16 ;  /* 0x0000000105077824 */ /* 0x000fe400078e0a10 */
[-C--:B------:R-:W-:Y:S01]  /*3980*/  FFMA.FTZ R24, R6, -R133.reuse, R61 ;  /* 0x8000008506187223 */ /* 0x080fe2000001003d */
[C---:B------:R-:W-:Y:S02]  /*3990*/  IMAD.IADD R6, R3.reuse, 0x1, -R17 ;  /* 0x0000000103067824 */ /* 0x040fe400078e0a11 */
[----:B------:R-:W-:Y:S01]  /*39a0*/  FFMA.FTZ R27, R10, -R133, R60 ;  /* 0x800000850a1b7223 */ /* 0x000fe2000001003c */
[--C-:B------:R-:W-:Y:S01]  /*39b0*/  IMAD.IADD R8, R4, 0x1, -R16.reuse ;  /* 0x0000000104087824 */ /* 0x100fe200078e0a10 */
[----:B------:R-:W-:Y:S01]  /*39c0*/  IABS R7, R7 ;  /* 0x0000000700077213 */ /* 0x000fe20000000000 */
[----:B------:R-:W-:Y:S01]  /*39d0*/  IMAD.IADD R9, R3, 0x1, -R16 ;  /* 0x0000000103097824 */ /* 0x000fe200078e0a10 */
[----:B------:R-:W-:Y:S01]  /*39e0*/  IABS R6, R6 ;  /* 0x0000000600067213 */ /* 0x000fe20000000000 */
[----:B------:R-:W-:Y:S01]  /*39f0*/  IMAD.IADD R10, R5, 0x1, -R29 ;  /* 0x00000001050a7824 */ /* 0x000fe200078e0a1d */
[----:B------:R-:W-:Y:S01]  /*3a00*/  IABS R12, R8 ;  /* 0x00000008000c7213 */ /* 0x000fe20000000000 */
[----:B------:R-:W-:Y:S01]  /*3a10*/  IMAD.MOV.U32 R11, RZ, RZ, R7 ;  /* 0x000000ffff0b7224 */ /* 0x000fe200078e0007 */
[----:B------:R-:W-:-:S02]  /*3a20*/  IABS R9, R9 ;  /* 0x0000000900097213 */ /* 0x000fc40000000000 */
[----:B------:R-:W-:Y:S01]  /*3a30*/  IABS R10, R10 ;  /* 0x0000000a000a7213 */ /* 0x000fe20000000000 */
[----:B------:R-:W-:Y:S01]  /*3a40*/  IMAD.MOV.U32 R7, RZ, RZ, R12 ;  /* 0x000000ffff077224 */ /* 0x000fe200078e000c */
[----:B------:R-:W-:Y:S01]  /*3a50*/  I2FP.F32.S32 R8, R6 ;  /* 0x0000000600087245 */ /* 0x000fe20000201400 */
[----:B------:R-:W-:Y:S01]  /*3a60*/  IMAD.MOV.U32 R6, RZ, RZ, R9 ;  /* 0x000000ffff067224 */ /* 0x000fe200078e0009 */
[----:B------:R-:W-:Y:S01]  /*3a70*/  I2FP.F32.S32 R11, R11 ;  /* 0x0000000b000b7245 */ /* 0x000fe20000201400 */
[----:B------:R-:W-:Y:S01]  /*3a80*/  IMAD.MOV.U32 R9, RZ, RZ, R10 ;  /* 0x000000ffff097224 */ /* 0x000fe200078e000a */
[----:B------:R-:W-:Y:S01]  /*3a90*/  FSEL R62, R31, -INF , !P0 ;  /* 0xff8000001f3e7808 */ /* 0x000fe20004000000 */
[----:B------:R-:W-:Y:S01]  /*3aa0*/  FFMA.FTZ R23, R8, -R133, R63 ;  /* 0x8000008508177223 */ /* 0x000fe2000001003f */
[----:B------:R-:W-:Y:S01]  /*3ab0*/  I2FP.F32.S32 R8, R7 ;  /* 0x0000000700087245 */ /* 0x000fe20000201400 */
[----:B------:R-:W-:Y:S01]  /*3ac0*/  FFMA.FTZ R22, R11, -R133, R78 ;  /* 0x800000850b167223 */ /* 0x000fe2000001004e */
[----:B------:R-:W-:Y:S01]  /*3ad0*/  I2FP.F32.S32 R7, R9 ;  /* 0x0000000900077245 */ /* 0x000fe20000201400 */
[--C-:B------:R-:W-:Y:S01]  /*3ae0*/  IMAD.IADD R9, R4, 0x1, -R30.reuse ;  /* 0x0000000104097824 */ /* 0x100fe200078e0a1e */
[----:B------:R-:W-:Y:S01]  /*3af0*/  I2FP.F32.S32 R6, R6 ;  /* 0x0000000600067245 */ /* 0x000fe20000201400 */
[----:B------:R-:W-:-:S02]  /*3b00*/  IMAD.IADD R11, R3, 0x1, -R30 ;  /* 0x00000001030b7824 */ /* 0x000fc400078e0a1e */
[-C--:B------:R-:W-:Y:S01]  /*3b10*/  FFMA.FTZ R21, R8, -R133.reuse, R68 ;  /* 0x8000008508157223 */ /* 0x080fe20000010044 */
[-C--:B------:R-:W-:Y:S01]  /*3b20*/  FFMA.FTZ R18, R7, -R133.reuse, R79 ;  /* 0x8000008507127223 */ /* 0x080fe2000001004f */
[--C-:B------:R-:W-:Y:S02]  /*3b30*/  IMAD.IADD R7, R4, 0x1, -R29.reuse ;  /* 0x0000000104077824 */ /* 0x100fe400078e0a1d */
[----:B------:R-:W-:Y:S01]  /*3b40*/  FFMA.FTZ R19, R6, -R133, R70 ;  /* 0x8000008506137223 */ /* 0x000fe20000010046 */
[----:B------:R-:W-:Y:S01]  /*3b50*/  IMAD.IADD R6, R3, 0x1, -R29 ;  /* 0x0000000103067824 */ /* 0x000fe200078e0a1d */
[----:B------:R-:W-:Y:S01]  /*3b60*/  ISETP.GE.AND P0, PT, R30, R134, PT ;  /* 0x000000861e00720c */ /* 0x000fe20003f06270 */
[----:B------:R-:W-:Y:S01]  /*3b70*/  IMAD.IADD R8, R5, 0x1, -R30 ;  /* 0x0000000105087824 */ /* 0x000fe200078e0a1e */
[----:B------:R-:W-:Y:S01]  /*3b80*/  IABS R10, R7 ;  /* 0x00000007000a7213 */ /* 0x000fe20000000000 */
[----:B------:R-:W-:Y:S01]  /*3b90*/  VIADD R12, R20, 0x39 ;  /* 0x00000039140c7836 */ /* 0x000fe20000000000 */
[----:B------:R-:W-:-:S02]  /*3ba0*/  IABS R6, R6 ;  /* 0x0000000600067213 */ /* 0x000fc40000000000 */
[----:B------:R-:W-:Y:S01]  /*3bb0*/  IABS R7, R9 ;  /* 0x0000000900077213 */ /* 0x000fe20000000000 */
[----:B------:R-:W-:Y:S01]  /*3bc0*/  IMAD.IADD R43, R4, 0x1, -R12 ;  /* 0x00000001042b7824 */ /* 0x000fe200078e0a0c */
[----:B------:R-:W-:Y:S01]  /*3bd0*/  IABS R9, R11 ;  /* 0x0000000b00097213 */ /* 0x000fe20000000000 */
[----:B------:R-:W-:Y:S01]  /*3be0*/  IMAD.MOV.U32 R11, RZ, RZ, R10 ;  /* 0x000000ffff0b7224 */ /* 0x000fe200078e000a */
[----:B------:R-:W-:Y:S01]  /*3bf0*/  IABS R8, R8 ;  /* 0x0000000800087213 */ /* 0x000fe20000000000 */
[----:B------:R-:W-:Y:S01]  /*3c00*/  IMAD.MOV.U32 R10, RZ, RZ, R6 ;  /* 0x000000ffff0a7224 */ /* 0x000fe200078e0006 */
[----:B------:R-:W-:Y:S01]  /*3c10*/  I2FP.F32.S32 R7, R7 ;  /* 0x0000000700077245 */ /* 0x000fe20000201400 */
[----:B------:R-:W-:Y:S01]  /*3c20*/  IMAD.MOV.U32 R6, RZ, RZ, R9 ;  /* 0x000000ffff067224 */ /* 0x000fe200078e0009 */
[----:B------:R-:W-:Y:S01]  /*3c30*/  I2FP.F32.S32 R11, R11 ;  /* 0x0000000b000b7245 */ /* 0x000fe20000201400 */
[----:B------:R-:W-:Y:S01]  /*3c40*/  VIADD R9, R20, 0x29 ;  /* 0x0000002914097836 */ /* 0x000fe20000000000 */
[----:B------:R-:W-:Y:S01]  /*3c50*/  I2FP.F32.S32 R10, R10 ;  /* 0x0000000a000a7245 */ /* 0x000fe20000201400 */
[-C--:B------:R-:W-:Y:S01]  /*3c60*/  FFMA.FTZ R14, R7, -R133.reuse, R96 ;  /* 0x80000085070e7223 */ /* 0x080fe20000010060 */
[----:B------:R-:W-:Y:S01]  /*3c70*/  I2FP.F32.S32 R6, R6 ;  /* 0x0000000600067245 */ /* 0x000fe20000201400 */
[-C--:B------:R-:W-:Y:S01]  /*3c80*/  FFMA.FTZ R17, R11, -R133.reuse, R69 ;  /* 0x800000850b117223 */ /* 0x080fe20000010045 */
[----:B------:R-:W-:Y:S01]  /*3c90*/  I2FP.F32.S32 R8, R8 ;  /* 0x0000000800087245 */ /* 0x000fe20000201400 */
[----:B------:R-:W-:Y:S01]  /*3ca0*/  FFMA.FTZ R16, R10, -R133, R71 ;  /* 0x800000850a107223 */ /* 0x000fe20000010047 */
[----:B------:R-:W-:-:S02]  /*3cb0*/  VIADD R11, R20, 0x21 ;  /* 0x00000021140b7836 */ /* 0x000fc40000000000 */
[-C--:B------:R-:W-:Y:S01]  /*3cc0*/  FFMA.FTZ R13, R6, -R133.reuse, R98 ;  /* 0x80000085060d7223 */ /* 0x080fe20000010062 */
[----:B------:R-:W-:Y:S01]  /*3cd0*/  FSEL R60, R55, -INF , !P1 ;  /* 0xff800000373c7808 */ /* 0x000fe20004800000 */
[----:B------:R-:W-:Y:S01]  /*3ce0*/  FFMA.FTZ R15, R8, -R133, R102 ;  /* 0x80000085080f7223 */ /* 0x000fe20000010066 */
[----:B------:R-:W-:Y:S01]  /*3cf0*/  FSEL R61, R40, -INF , !P1 ;  /* 0xff800000283d7808 */ /* 0x000fe20004800000 */
[----:B------:R-:W-:Y:S01]  /*3d00*/  VIADD R10, R20, 0x28 ;  /* 0x00000028140a7836 */ /* 0x000fe20000000000 */
[----:B------:R-:W-:Y:S01]  /*3d10*/  FSEL R63, R34, -INF , !P1 ;  /* 0xff800000223f7808 */ /* 0x000fe20004800000 */
[C---:B------:R-:W-:Y:S01]  /*3d20*/  VIADD R8, R20.reuse, 0x30 ;  /* 0x0000003014087836 */ /* 0x040fe20000000000 */
[----:B------:R-:W-:Y:S01]  /*3d30*/  ISETP.GE.AND P1, PT, R29, R134, PT ;  /* 0x000000861d00720c */ /* 0x000fe20003f26270 */
[C---:B------:R-:W-:Y:S01]  /*3d40*/  VIADD R7, R20.reuse, 0x31 ;  /* 0x0000003114077836 */ /* 0x040fe20000000000 */
[----:B------:R-:W-:Y:S01]  /*3d50*/  FSEL R201, R13, -INF , !P0 ;  /* 0xff8000000dc97808 */ /* 0x000fe20004000000 */
[----:B------:R-:W-:Y:S01]  /*3d60*/  VIADD R6, R20, 0x38 ;  /* 0x0000003814067836 */ /* 0x000fe20000000000 */
[----:B------:R-:W-:Y:S01]  /*3d70*/  FSEL R163, R14, -INF , !P0 ;  /* 0xff8000000ea37808 */ /* 0x000fe20004000000 */
[C---:B------:R-:W-:Y:S01]  /*3d80*/  IMAD.IADD R13, R0.reuse, 0x1, -R11 ;  /* 0x00000001000d7824 */ /* 0x040fe200078e0a0b */
[----:B------:R-:W-:Y:S01]  /*3d90*/  FSEL R115, R53, -INF , !P1 ;  /* 0xff80000035737808 */ /* 0x000fe20004800000 */
[C---:B------:R-:W-:Y:S01]  /*3da0*/  IMAD.IADD R14, R0.reuse, 0x1, -R10 ;  /* 0x00000001000e7824 */ /* 0x040fe200078e0a0a */
[----:B------:R-:W-:Y:S01]  /*3db0*/  FSEL R206, R15, -INF , !P0 ;  /* 0xff8000000fce7808 */ /* 0x000fe20004000000 */
[C---:B------:R-:W-:Y:S01]  /*3dc0*/  IMAD.IADD R15, R0.reuse, 0x1, -R9 ;  /* 0x00000001000f7824 */ /* 0x040fe200078e0a09 */
[----:B------:R-:W-:Y:S01]  /*3dd0*/  FSEL R76, R19, -INF , !P2 ;  /* 0xff800000134c7808 */ /* 0x000fe20005000000 */
[----:B------:R-:W-:Y:S01]  /*3de0*/  IMAD.IADD R19, R0, 0x1, -R6 ;  /* 0x0000000100137824 */ /* 0x000fe200078e0a06 */
[----:B------:R-:W-:Y:S01]  /*3df0*/  FSEL R162, R18, -INF , !P1 ;  /* 0xff80000012a27808 */ /* 0x000fe20004800000 */
[C---:B------:R-:W-:Y:S01]  /*3e00*/  IMAD.IADD R18, R0.reuse, 0x1, -R12 ;  /* 0x0000000100127824 */ /* 0x040fe200078e0a0c */
[----:B------:R-:W-:Y:S01]  /*3e10*/  FSEL R53, R17, -INF , !P1 ;  /* 0xff80000011357808 */ /* 0x000fe20004800000 */
[----:B------:R-:W-:Y:S01]  /*3e20*/  IMAD.IADD R17, R0, 0x1, -R7 ;  /* 0x0000000100117824 */ /* 0x000fe200078e0a07 */
[----:B------:R-:W-:Y:S01]  /*3e30*/  FSEL R96, R16, -INF , !P1 ;  /* 0xff80000010607808 */ /* 0x000fe20004800000 */
[----:B------:R-:W-:Y:S01]  /*3e40*/  IMAD.IADD R16, R0, 0x1, -R8 ;  /* 0x0000000100107824 */ /* 0x000fe200078e0a08 */
[----:B------:R-:W-:Y:S01]  /*3e50*/  IABS R0, R13 ;  /* 0x0000000d00007213 */ /* 0x000fe20000000000 */
[C---:B------:R-:W-:Y:S01]  /*3e60*/  IMAD.IADD R20, R4.reuse, 0x1, -R11 ;  /* 0x0000000104147824 */ /* 0x040fe200078e0a0b */
[----:B------:R-:W-:Y:S01]  /*3e70*/  IABS R13, R14 ;  /* 0x0000000e000d7213 */ /* 0x000fe20000000000 */
[----:B------:R-:W-:Y:S01]  /*3e80*/  IMAD.IADD R44, R4, 0x1, -R6 ;  /* 0x00000001042c7824 */ /* 0x000fe200078e0a06 */
        /* <DEDUP_REMOVED lines=9> */
[----:B------:R-:W-:Y:S01]  /*3f20*/  IMAD.MOV.U32 R4, RZ, RZ, R0 ;  /* 0x000000ffff047224 */ /* 0x000fe200078e0000 */
[----:B------:R-:W-:Y:S01]  /*3f30*/  FSEL R66, R27, -INF , !P4 ;  /* 0xff8000001b427808 */ /* 0x000fe20006000000 */
[----:B------:R-:W-:Y:S01]  /*3f40*/  IMAD.MOV.U32 R0, RZ, RZ, R13 ;  /* 0x000000ffff007224 */ /* 0x000fe200078e000d */
[----:B------:R-:W-:Y:S01]  /*3f50*/  FSEL R68, R23, -INF , !P3 ;  /* 0xff80000017447808 */ /* 0x000fe20005800000 */
[----:B------:R-:W-:Y:S01]  /*3f60*/  IMAD.IADD R15, R5, 0x1, -R11 ;  /* 0x00000001050f7824 */ /* 0x000fe200078e0a0b */
[----:B------:R-:W-:Y:S01]  /*3f70*/  FSEL R54, R21, -INF , !P2 ;  /* 0xff80000015367808 */ /* 0x000fe20005000000 */
[C---:B------:R-:W-:Y:S01]  /*3f80*/  IMAD.IADD R21, R5.reuse, 0x1, -R10 ;  /* 0x0000000105157824 */ /* 0x040fe200078e0a0a */
[-C--:B------:R-:W-:Y:S01]  /*3f90*/  ISETP.GE.AND P1, PT, R6, R134.reuse, PT ;  /* 0x000000860600720c */ /* 0x080fe20003f26270 */
        /* <DEDUP_REMOVED lines=9> */
[----:B------:R-:W-:Y:S01]  /*4030*/  FSEL R65, R35, -INF , !P6 ;  /* 0xff80000023417808 */ /* 0x000fe20007000000 */
[----:B------:R-:W-:Y:S01]  /*4040*/  IMAD.MOV.U32 R5, RZ, RZ, R14 ;  /* 0x000000ffff057224 */ /* 0x000fe200078e000e */
[----:B------:R-:W-:Y:S01]  /*4050*/  ISETP.GE.AND P5, PT, R11, R134, PT ;  /* 0x000000860b00720c */ /* 0x000fe20003fa6270 */
[C---:B------:R-:W-:Y:S01]  /*4060*/  IMAD.IADD R41, R3.reuse, 0x1, -R6 ;  /* 0x0000000103297824 */ /* 0x040fe200078e0a06 */
[----:B------:R-:W-:Y:S01]  /*4070*/  I2FP.F32.S32 R6, R4 ;  /* 0x0000000400067245 */ /* 0x000fe20000201400 */
[C---:B------:R-:W-:Y:S01]  /*4080*/  IMAD.IADD R11, R3.reuse, 0x1, -R11 ;  /* 0x00000001030b7824 */ /* 0x040fe200078e0a0b */
[----:B------:R-:W-:Y:S01]  /*4090*/  ISETP.GE.AND P6, PT, R10, R134, PT ;  /* 0x000000860a00720c */ /* 0x000fe20003fc6270 */
[C---:B------:R-:W-:Y:S01]  /*40a0*/  IMAD.IADD R10, R3.reuse, 0x1, -R10 ;  /* 0x00000001030a7824 */ /* 0x040fe200078e0a0a */
[----:B------:R-:W-:Y:S01]  /*40b0*/  FSEL R64, R24, -INF , !P3 ;  /* 0xff80000018407808 */ /* 0x000fe20005800000 */
[C---:B------:R-:W-:Y:S01]  /*40c0*/  IMAD.IADD R24, R3.reuse, 0x1, -R9 ;  /* 0x0000000103187824 */ /* 0x040fe200078e0a09 */
[----:B------:R-:W-:Y:S01]  /*40d0*/  I2FP.F32.S32 R4, R0 ;  /* 0x0000000000047245 */ /* 0x000fe20000201400 */
[----:B------:R-:W-:-:S02]  /*40e0*/  IMAD.IADD R30, R3, 0x1, -R8 ;  /* 0x00000001031e7824 */ /* 0x000fc400078e0a08 */
[----:B------:R-:W-:Y:S01]  /*40f0*/  FFMA.FTZ R47, R6, -R133, R101 ;  /* 0x80000085062f7223 */ /* 0x000fe20000010065 */
[C---:B------:R-:W-:Y:S01]  /*4100*/  IMAD.IADD R42, R3.reuse, 0x1, -R7 ;  /* 0x00000001032a7824 */ /* 0x040fe200078e0a07 */
[----:B------:R-:W-:Y:S01]  /*4110*/  IABS R6, R18 ;  /* 0x0000001200067213 */ /* 0x000fe20000000000 */
[----:B------:R-:W-:Y:S01]  /*4120*/  IMAD.IADD R40, R3, 0x1, -R12 ;  /* 0x0000000103287824 */ /* 0x000fe200078e0a0c */
[----:B------:R-:W-:Y:S01]  /*4130*/  I2FP.F32.S32 R3, R5 ;  /* 0x0000000500037245 */ /* 0x000fe20000201400 */
[-C--:B------:R-:W-:Y:S01]  /*4140*/  FFMA.FTZ R46, R4, -R133.reuse, R140 ;  /* 0x80000085042e7223 */ /* 0x080fe2000001008c */
[----:B------:R-:W-:Y:S01]  /*4150*/  IABS R4, R16 ;  /* 0x0000001000047213 */ /* 0x000fe20000000000 */
[----:B------:R-:W-:Y:S01]  /*4160*/  IMAD.IADD R0, R132, 0x1, R72 ;  /* 0x0000000184007824 */ /* 0x000fe200078e0248 */
[-C--:B------:R-:W-:Y:S01]  /*4170*/  ISETP.GE.AND P3, PT, R8, R134.reuse, PT ;  /* 0x000000860800720c */ /* 0x080fe20003f66270 */
[----:B------:R-:W-:Y:S01]  /*4180*/  FFMA.FTZ R45, R3, -R133, R141 ;  /* 0x80000085032d7223 */ /* 0x000fe2000001008d */
[----:B------:R-:W-:Y:S01]  /*4190*/  IABS R3, R17 ;  /* 0x0000001100037213 */ /* 0x000fe20000000000 */
[----:B------:R-:W-:Y:S01]  /*41a0*/  IMAD.MOV.U32 R8, RZ, RZ, R4 ;  /* 0x000000ffff087224 */ /* 0x000fe200078e0004 */
[----:B------:R-:W-:Y:S01]  /*41b0*/  ISETP.GE.AND P2, PT, R7, R134, PT ;  /* 0x000000860700720c */ /* 0x000fe20003f46270 */
[----:B------:R-:W-:Y:S01]  /*41c0*/  IMAD.MOV.U32 R4, RZ, RZ, R6 ;  /* 0x000000ffff047224 */ /* 0x000fe200078e0006 */
[----:B------:R-:W-:Y:S01]  /*41d0*/  IABS R5, R19 ;  /* 0x0000001300057213 */ /* 0x000fe20000000000 */
[----:B------:R-:W-:Y:S01]  /*41e0*/  IMAD.MOV.U32 R7, RZ, RZ, R3 ;  /* 0x000000ffff077224 */ /* 0x000fe200078e0003 */
[----:B------:R-:W-:-:S02]  /*41f0*/  IABS R3, R15 ;  /* 0x0000000f00037213 */ /* 0x000fc40000000000 */
[----:B------:R-:W-:Y:S02]  /*4200*/  I2FP.F32.S32 R4, R4 ;  /* 0x0000000400047245 */ /* 0x000fe40000201400 */
[----:B------:R-:W-:Y:S02]  /*4210*/  I2FP.F32.S32 R5, R5 ;  /* 0x0000000500057245 */ /* 0x000fe40000201400 */
[----:B------:R-:W-:Y:S01]  /*4220*/  I2FP.F32.S32 R3, R3 ;  /* 0x0000000300037245 */ /* 0x000fe20000201400 */
[-C--:B------:R-:W-:Y:S01]  /*4230*/  FFMA.FTZ R35, R4, -R133.reuse, R145 ;  /* 0x8000008504237223 */ /* 0x080fe20000010091 */
[----:B------:R-:W-:Y:S01]  /*4240*/  I2FP.F32.S32 R6, R8 ;  /* 0x0000000800067245 */ /* 0x000fe20000201400 */
[----:B------:R-:W-:Y:S01]  /*4250*/  FFMA.FTZ R37, R5, -R133, R144 ;  /* 0x8000008505257223 */ /* 0x000fe20000010090 */
[----:B------:R-:W-:Y:S01]  /*4260*/  I2FP.F32.S32 R7, R7 ;  /* 0x0000000700077245 */ /* 0x000fe20000201400 */
[-C--:B------:R-:W-:Y:S01]  /*4270*/  FFMA.FTZ R32, R3, -R133.reuse, R103 ;  /* 0x8000008503207223 */ /* 0x080fe20000010067 */
[----:B------:R-:W-:Y:S01]  /*4280*/  IABS R4, R20 ;  /* 0x0000001400047213 */ /* 0x000fe20000000000 */
[----:B------:R-:W-:Y:S01]  /*4290*/  FFMA.FTZ R39, R6, -R133, R148 ;  /* 0x8000008506277223 */ /* 0x000fe20000010094 */
[----:B------:R-:W-:Y:S01]  /*42a0*/  IABS R3, R11 ;  /* 0x0000000b00037213 */ /* 0x000fe20000000000 */
[----:B------:R-:W-:Y:S01]  /*42b0*/  FFMA.FTZ R38, R7, -R133, R149 ;  /* 0x8000008507267223 */ /* 0x000fe20000010095 */
[----:B------:R-:W-:-:S02]  /*42c0*/  IABS R5, R21 ;  /* 0x0000001500057213 */ /* 0x000fc40000000000 */
[----:B------:R-:W-:Y:S01]  /*42d0*/  IABS R6, R22 ;  /* 0x0000001600067213 */ /* 0x000fe20000000000 */
[----:B------:R-:W-:Y:S01]  /*42e0*/  IMAD.MOV.U32 R7, RZ, RZ, R3 ;  /* 0x000000ffff077224 */ /* 0x000fe200078e0003 */
[----:B------:R-:W-:Y:S02]  /*42f0*/  FSEL R67, R26, -INF , !P4 ;  /* 0xff8000001a437808 */ /* 0x000fe40006000000 */
[----:B------:R-:W-:Y:S01]  /*4300*/  ISETP.GE.AND P4, PT, R9, R134, PT ;  /* 0x000000860900720c */ /* 0x000fe20003f86270 */
[----:B------:R-:W-:Y:S01]  /*4310*/  IMAD.MOV.U32 R9, RZ, RZ, R4 ;  /* 0x000000ffff097224 */ /* 0x000fe200078e0004 */
[----:B------:R-:W-:Y:S01]  /*4320*/  IABS R8, R10 ;  /* 0x0000000a00087213 */ /* 0x000fe20000000000 */
[----:B------:R-:W-:Y:S01]  /*4330*/  IMAD.MOV.U32 R4, RZ, RZ, R5 ;  /* 0x000000ffff047224 */ /* 0x000fe200078e0005 */
[----:B------:R-:W-:Y:S01]  /*4340*/  I2FP.F32.S32 R7, R7 ;  /* 0x0000000700077245 */ /* 0x000fe20000201400 */
[----:B------:R-:W-:Y:S01]  /*4350*/  IMAD.MOV.U32 R3, RZ, RZ, R6 ;  /* 0x000000ffff037224 */ /* 0x000fe200078e0006 */
[----:B------:R-:W-:Y:S01]  /*4360*/  I2FP.F32.S32 R9, R9 ;  /* 0x0000000900097245 */ /* 0x000fe20000201400 */
[----:B------:R-:W-:Y:S01]  /*4370*/  IMAD.MOV.U32 R5, RZ, RZ, R8 ;  /* 0x000000ffff057224 */ /* 0x000fe200078e0008 */
[----:B------:R-:W-:Y:S01]  /*4380*/  I2FP.F32.S32 R6, R4 ;  /* 0x0000000400067245 */ /* 0x000fe20000201400 */
[----:B------:R-:W-:Y:S01]  /*4390*/  FFMA.FTZ R26, R7, -R133, R99 ;  /* 0x80000085071a7223 */ /* 0x000fe20000010063 */
[----:B------:R-:W-:Y:S01]  /*43a0*/  I2FP.F32.S32 R4, R3 ;  /* 0x0000000300047245 */ /* 0x000fe20000201400 */
[----:B------:R-:W-:Y:S01]  /*43b0*/  FFMA.FTZ R29, R9, -R133, R97 ;  /* 0x80000085091d7223 */ /* 0x000fe20000010061 */
[----:B------:R-:W-:Y:S01]  /*43c0*/  I2FP.F32.S32 R3, R5 ;  /* 0x0000000500037245 */ /* 0x000fe20000201400 */
[----:B------:R-:W-:Y:S01]  /*43d0*/  FFMA.FTZ R22, R6, -R133, R142 ;  /* 0x8000008506167223 */ /* 0x000fe2000001008e */
[----:B------:R-:W-:Y:S01]  /*43e0*/  IABS R5, R23 ;  /* 0x0000001700057213 */ /* 0x000fe20000000000 */
[-C--:B------:R-:W-:Y:S01]  /*43f0*/  FFMA.FTZ R21, R4, -R133.reuse, R120 ;  /* 0x8000008504157223 */ /* 0x080fe20000010078 */
[----:B------:R-:W-:Y:S01]  /*4400*/  IABS R8, R28 ;  /* 0x0000001c00087213 */ /* 0x000fe20000000000 */
[----:B------:R-:W-:Y:S01]  /*4410*/  FFMA.FTZ R20, R3, -R133, R122 ;  /* 0x8000008503147223 */ /* 0x000fe2000001007a */
[----:B------:R-:W-:Y:S01]  /*4420*/  IABS R4, R25 ;  /* 0x0000001900047213 */ /* 0x000fe20000000000 */
[----:B------:R-:W-:Y:S01]  /*4430*/  IMAD.MOV.U32 R9, RZ, RZ, R5 ;  /* 0x000000ffff097224 */ /* 0x000fe200078e0005 */
[----:B------:R-:W-:Y:S01]  /*4440*/  IABS R6, R27 ;  /* 0x0000001b00067213 */ /* 0x000fe20000000000 */
[----:B------:R-:W-:Y:S01]  /*4450*/  IMAD.MOV.U32 R5, RZ, RZ, R8 ;  /* 0x000000ffff057224 */ /* 0x000fe200078e0008 */
[----:B------:R-:W-:Y:S01]  /*4460*/  IABS R3, R24 ;  /* 0x0000001800037213 */ /* 0x000fe20000000000 */
[----:B------:R-:W-:Y:S01]  /*4470*/  IMAD.MOV.U32 R7, RZ, RZ, R4 ;  /* 0x000000ffff077224 */ /* 0x000fe200078e0004 */
[----:B------:R-:W-:Y:S01]  /*4480*/  I2FP.F32.S32 R9, R9 ;  /* 0x0000000900097245 */ /* 0x000fe20000201400 */
[----:B------:R-:W-:Y:S01]  /*4490*/  IMAD.MOV.U32 R4, RZ, RZ, R6 ;  /* 0x000000ffff047224 */ /* 0x000fe200078e0006 */
[----:B------:R-:W-:-:S02]  /*44a0*/  I2FP.F32.S32 R6, R3 ;  /* 0x0000000300067245 */ /* 0x000fc40000201400 */
[----:B------:R-:W-:Y:S01]  /*44b0*/  I2FP.F32.S32 R3, R5 ;  /* 0x0000000500037245 */ /* 0x000fe20000201400 */
[----:B------:R-:W-:Y:S01]  /*44c0*/  FFMA.FTZ R19, R9, -R133, R143 ;  /* 0x8000008509137223 */ /* 0x000fe2000001008f */
[----:B------:R-:W-:Y:S01]  /*44d0*/  I2FP.F32.S32 R7, R7 ;  /* 0x0000000700077245 */ /* 0x000fe20000201400 */
[-C--:B------:R-:W-:Y:S01]  /*44e0*/  FFMA.FTZ R17, R6, -R133.reuse, R123 ;  /* 0x8000008506117223 */ /* 0x080fe2000001007b */
[----:B------:R-:W-:Y:S01]  /*44f0*/  I2FP.F32.S32 R4, R4 ;  /* 0x0000000400047245 */ /* 0x000fe20000201400 */
[-C--:B------:R-:W-:Y:S01]  /*4500*/  FFMA.FTZ R15, R3, -R133.reuse, R128 ;  /* 0x80000085030f7223 */ /* 0x080fe20000010080 */
[----:B------:R-:W-:Y:S01]  /*4510*/  IABS R3, R30 ;  /* 0x0000001e00037213 */ /* 0x000fe20000000000 */
[----:B------:R-:W-:Y:S01]  /*4520*/  FFMA.FTZ R18, R7, -R133, R121 ;  /* 0x8000008507127223 */ /* 0x000fe20000010079 */
        /* <DEDUP_REMOVED lines=8> */
[----:B------:R-:W-:Y:S01]  /*45b0*/  FSEL R205, R52, -INF , !P0 ;  /* 0xff80000034cd7808 */ /* 0x000fe20004000000 */
[----:B------:R-:W-:Y:S01]  /*45c0*/  IMAD.MOV.U32 R5, RZ, RZ, R8 ;  /* 0x000000ffff057224 */ /* 0x000fe200078e0008 */
[----:B------:R-:W-:-:S02]  /*45d0*/  I2FP.F32.S32 R6, R4 ;  /* 0x0000000400067245 */ /* 0x000fc40000201400 */
[----:B------:R-:W-:Y:S02]  /*45e0*/  I2FP.F32.S32 R4, R3 ;  /* 0x0000000300047245 */ /* 0x000fe40000201400 */
[----:B------:R-:W-:Y:S02]  /*45f0*/  I2FP.F32.S32 R3, R5 ;  /* 0x0000000500037245 */ /* 0x000fe40000201400 */
[----:B------:R-:W-:Y:S01]  /*4600*/  I2FP.F32.S32 R7, R7 ;  /* 0x0000000700077245 */ /* 0x000fe20000201400 */
[-C--:B------:R-:W-:Y:S01]  /*4610*/  FFMA.FTZ R11, R4, -R133.reuse, R147 ;  /* 0x80000085040b7223 */ /* 0x080fe20000010093 */
[----:B------:R-:W-:Y:S01]  /*4620*/  ISETP.GE.AND P0, PT, R12, R134, PT ;  /* 0x000000860c00720c */ /* 0x000fe20003f06270 */
[----:B------:R-:W-:Y:S01]  /*4630*/  FFMA.FTZ R10, R3, -R133, R129 ;  /* 0x80000085030a7223 */ /* 0x000fe20000010081 */
[----:B------:R-:W-:Y:S01]  /*4640*/  IABS R4, R43 ;  /* 0x0000002b00047213 */ /* 0x000fe20000000000 */
[----:B------:R-:W-:Y:S01]  /*4650*/  FFMA.FTZ R12, R6, -R133, R146 ;  /* 0x80000085060c7223 */ /* 0x000fe20000010092 */
[----:B------:R-:W-:Y:S01]  /*4660*/  I2FP.F32.S32 R9, R9 ;  /* 0x0000000900097245 */ /* 0x000fe20000201400 */
[-C--:B------:R-:W-:Y:S01]  /*4670*/  FFMA.FTZ R13, R7, -R133.reuse, R151 ;  /* 0x80000085070d7223 */ /* 0x080fe20000010097 */
[----:B------:R-:W-:Y:S01]  /*4680*/  IABS R3, R42 ;  /* 0x0000002a00037213 */ /* 0x000fe20000000000 */
[----:B------:R-:W-:Y:S01]  /*4690*/  IMAD.MOV.U32 R7, RZ, RZ, R4 ;  /* 0x000000ffff077224 */ /* 0x000fe200078e0004 */
[----:B------:R-:W-:Y:S01]  /*46a0*/  IABS R5, R44 ;  /* 0x0000002c00057213 */ /* 0x000fe20000000000 */
[----:B------:R-:W-:Y:S01]  /*46b0*/  FFMA.FTZ R14, R9, -R133, R130 ;  /* 0x80000085090e7223 */ /* 0x000fe20000010082 */
[----:B------:R-:W-:Y:S01]  /*46c0*/  IABS R6, R41 ;  /* 0x0000002900067213 */ /* 0x000fe20000000000 */
[----:B------:R-:W-:Y:S01]  /*46d0*/  IMAD.MOV.U32 R4, RZ, RZ, R3 ;  /* 0x000000ffff047224 */ /* 0x000fe200078e0003 */
[----:B------:R-:W-:Y:S01]  /*46e0*/  IABS R8, R40 ;  /* 0x0000002800087213 */ /* 0x000fe20000000000 */
[----:B------:R-:W-:Y:S01]  /*46f0*/  IMAD.MOV.U32 R9, RZ, RZ, R5 ;  /* 0x000000ffff097224 */ /* 0x000fe200078e0005 */
[----:B------:R-:W-:Y:S01]  /*4700*/  FSEL R138, R47, -INF , !P5 ;  /* 0xff8000002f8a7808 */ /* 0x000fe20006800000 */
[----:B------:R-:W-:Y:S01]  /*4710*/  IMAD.MOV.U32 R3, RZ, RZ, R6 ;  /* 0x000000ffff037224 */ /* 0x000fe200078e0006 */
[----:B------:R-:W-:Y:S01]  /*4720*/  FSEL R187, R32, -INF , !P5 ;  /* 0xff80000020bb7808 */ /* 0x000fe20006800000 */
[----:B------:R-:W-:Y:S01]  /*4730*/  IMAD.MOV.U32 R5, RZ, RZ, R8 ;  /* 0x000000ffff057224 */ /* 0x000fe200078e0008 */
[----:B------:R-:W-:-:S02]  /*4740*/  FSEL R120, R29, -INF , !P5 ;  /* 0xff8000001d787808 */ /* 0x000fc40006800000 */
[----:B------:R-:W-:Y:S02]  /*4750*/  FSEL R122, R26, -INF , !P5 ;  /* 0xff8000001a7a7808 */ /* 0x000fe40006800000 */
[----:B------:R-:W-:Y:S02]  /*4760*/  ISETP.GE.AND P5, PT, R134, 0x41, PT ;  /* 0x000000418600780c */ /* 0x000fe40003fa6270 */
[----:B------:R-:W-:Y:S02]  /*4770*/  I2FP.F32.S32 R6, R4 ;  /* 0x0000000400067245 */ /* 0x000fe40000201400 */
[----:B------:R-:W-:Y:S02]  /*4780*/  I2FP.F32.S32 R4, R3 ;  /* 0x0000000300047245 */ /* 0x000fe40000201400 */
[----:B------:R-:W-:Y:S02]  /*4790*/  I2FP.F32.S32 R8, R9 ;  /* 0x0000000900087245 */ /* 0x000fe40000201400 */
[----:B------:R-:W-:Y:S01]  /*47a0*/  I2FP.F32.S32 R7, R7 ;  /* 0x0000000700077245 */ /* 0x000fe20000201400 */
[----:B------:R-:W-:Y:S01]  /*47b0*/  FFMA.FTZ R4, R4, -R133, R50 ;  /* 0x8000008504047223 */ /* 0x000fe20000010032 */
[----:B------:R-:W-:Y:S01]  /*47c0*/  I2FP.F32.S32 R3, R5 ;  /* 0x0000000500037245 */ /* 0x000fe20000201400 */
[-C--:B------:R-:W-:Y:S01]  /*47d0*/  FFMA.FTZ R8, R8, -R133.reuse, R48 ;  /* 0x8000008508087223 */ /* 0x080fe20000010030 */
[-C--:B------:R-:W-:Y:S01]  /*47e0*/  FFMA.FTZ R5, R6, -R133.reuse, R131 ;  /* 0x8000008506057223 */ /* 0x080fe20000010083 */
[-C--:B------:R-:W-:Y:S01]  /*47f0*/  FFMA.FTZ R7, R7, -R133.reuse, R49 ;  /* 0x8000008507077223 */ /* 0x080fe20000010031 */
[----:B------:R-:W-:Y:S01]  /*4800*/  FSEL R191, R19, -INF , !P4 ;  /* 0xff80000013bf7808 */ /* 0x000fe20006000000 */
[----:B------:R-:W-:Y:S01]  /*4810*/  FFMA.FTZ R3, R3, -R133, R51 ;  /* 0x8000008503037223 */ /* 0x000fe20000010033 */
        /* <DEDUP_REMOVED lines=23> */
[----:B------:R-:W-:Y:S06]  /*4990*/  @!P5 BRA `(.L_x_117) ;  /* 0x000000040008d947 */ /* 0x000fec0003800000 */
        /* <DEDUP_REMOVED lines=19> */
[----:B------:R-:W-:Y:S02]  /*4ad0*/  @!P3 LEA.HI.X R13, R4, R13, R5, 0x1, P2 ;  /* 0x0000000d040db211 */ /* 0x000fe400010f0c05 */
        /* <DEDUP_REMOVED lines=38> */
[----:B------:R-:W-:-:S04]  /*4d40*/  LEA R4, P0, R3, UR6, 0x1 ;  /* 0x0000000603047c11 */ /* 0x000fc8000f8008ff */
[----:B------:R-:W-:-:S05]  /*4d50*/  LEA.HI.X R5, R3, UR7, R5, 0x1, P0 ;  /* 0x0000000703057c11 */ /* 0x000fca00080f0c05 */
[----:B------:R-:W-:Y:S01]  /*4d60*/  @!PT LDS RZ, [RZ] ;  /* 0x00000000fffff984 */ /* 0x000fe20000000800 */
[----:B------:R-:W-:Y:S01]  /*4d70*/  @!PT LDS RZ, [RZ] ;  /* 0x00000000fffff984 */ /* 0x000fe20000000800 */
[----:B------:R-:W-:Y:S01]  /*4d80*/  @!PT LDS RZ, [RZ] ;  /* 0x00000000fffff984 */ /* 0x000fe20000000800 */
[----:B------:R1:W-:Y:S04]  /*4d90*/  LDGSTS.E.BYPASS.LTC128B.128 [R222+0x8800], desc[UR8][R4.64+0x80] ;  /* 0x0880008004de7fae */ /* 0x0003e8000b901d48 */
.L_x_119:
[----:B------:R-:W-:Y:S05]  /*4da0*/  BSYNC B0 ;  /* 0x0000000000007941 */ /* 0x000fea0003800000 */
.L_x_118:
[----:B------:R-:W0:Y:S02]  /*4db0*/  LDGDEPBAR ;  /* 0x00000000000079af */ /* 0x000e240000000000 */
.L_x_117:
[----:B------:R-:W-:Y:S01]  /*4dc0*/  FMNMX.FTZ R3, R60, R59, !PT ;  /* 0x0000003b3c037209 */ /* 0x000fe20007810000 */
[----:B------:R-:W-:Y:S01]  /*4dd0*/  ULDC UR5, c[0x0][0x2ec] ;  /* 0x0000bb0000057ab9 */ /* 0x000fe20000000800 */
[----:B------:R-:W-:Y:S02]  /*4de0*/  LEA R216, R0, UR4, 0x1 ;  /* 0x0000000400d87c11 */ /* 0x000fe4000f8e08ff */
[----:B-1----:R-:W-:Y:S02]  /*4df0*/  FMNMX.FTZ R4, R104, R3, !PT ;  /* 0x0000000368047209 */ /* 0x002fe40007810000 */
        /* <DEDUP_REMOVED lines=34> */
[----:B------:R-:W-:Y:S01]  /*5020*/  FMNMX.FTZ R4, R194, R4, !PT ;  /* 0x00000004c2047209 */ /* 0x000fe20007810000 */
[----:B------:R-:W1:Y:S01]  /*5030*/  SHFL.BFLY PT, R137, R5, 0x2, 0x1f ;  /* 0x0c401f0005897f89 */ /* 0x000e6200000e0000 */
[----:B------:R-:W-:Y:S02]  /*5040*/  FMNMX.FTZ R3, R96, R3, !PT ;  /* 0x0000000360037209 */ /* 0x000fe40007810000 */
[----:B------:R-:W-:-:S02]  /*5050*/  FMNMX.FTZ R4, R195, R4, !PT ;  /* 0x00000004c3047209 */ /* 0x000fc40007810000 */
[----:B------:R-:W-:Y:S02]  /*5060*/  FMNMX.FTZ R3, R201, R3, !PT ;  /* 0x00000003c9037209 */ /* 0x000fe40007810000 */
[----:B------:R-:W-:Y:S02]  /*5070*/  FMNMX.FTZ R4, R196, R4, !PT ;  /* 0x00000004c4047209 */ /* 0x000fe40007810000 */
[----:B------:R-:W-:Y:S02]  /*5080*/  FMNMX.FTZ R3, R122, R3, !PT ;  /* 0x000000037a037209 */ /* 0x000fe40007810000 */
[----:B------:R-:W-:Y:S01]  /*5090*/  LEA R218, R2, R216, 0x1 ;  /* 0x000000d802da7211 */ /* 0x000fe200078e08ff */
[----:B------:R-:W3:Y:S01]  /*50a0*/  SHFL.BFLY PT, R135, R4, 0x2, 0x1f ;  /* 0x0c401f0004877f89 */ /* 0x000ee200000e0000 */
[----:B------:R-:W-:-:S03]  /*50b0*/  FMNMX.FTZ R3, R123, R3, !PT ;  /* 0x000000037b037209 */ /* 0x000fc60007810000 */
[----:B------:R-:W-:Y:S01]  /*50c0*/  LDSM.16.MT88.4 R72, [R218+0xa000] ;  /* 0x00a00000da48783b */ /* 0x000fe20000004200 */
[----:B------:R-:W-:-:S03]  /*50d0*/  FMNMX.FTZ R3, R19, R3, !PT ;  /* 0x0000000313037209 */ /* 0x000fc60007810000 */
[----:B------:R-:W-:Y:S01]  /*50e0*/  LDSM.16.MT88.4 R48, [R218+0x9000] ;  /* 0x00900000da30783b */ /* 0x000fe20000004200 */
[----:B------:R-:W-:Y:S02]  /*50f0*/  FMNMX.FTZ R3, R197, R3, !PT ;  /* 0x00000003c5037209 */ /* 0x000fe40007810000 */
[----:B-1----:R-:W-:Y:S01]  /*5100*/  FMNMX.FTZ R137, R5, R137, !PT ;  /* 0x0000008905897209 */ /* 0x002fe20007810000 */
[----:B------:R-:W-:Y:S01]  /*5110*/  LDSM.16.MT88.4 R88, [R218+0xb000] ;  /* 0x00b00000da58783b */ /* 0x000fe20000004200 */
[----:B------:R-:W-:-:S03]  /*5120*/  FMNMX.FTZ R3, R198, R3, !PT ;  /* 0x00000003c6037209 */ /* 0x000fc60007810000 */
[----:B------:R-:W1:Y:S01]  /*5130*/  SHFL.BFLY PT, R5, R137, 0x1, 0x1f ;  /* 0x0c201f0089057f89 */ /* 0x000e6200000e0000 */
[----:B------:R-:W-:-:S03]  /*5140*/  FMNMX.FTZ R3, R199, R3, !PT ;  /* 0x00000003c7037209 */ /* 0x000fc60007810000 */
[----:B------:R-:W-:Y:S01]  /*5150*/  LDSM.16.MT88.4 R100, [R218+0xa400] ;  /* 0x00a40000da64783b */ /* 0x000fe20000004200 */
[----:B------:R-:W-:Y:S02]  /*5160*/  FMNMX.FTZ R3, R200, R3, !PT ;  /* 0x00000003c8037209 */ /* 0x000fe40007810000 */
[----:B---3--:R-:W-:Y:S01]  /*5170*/  FMNMX.FTZ R135, R4, R135, !PT ;  /* 0x0000008704877209 */ /* 0x008fe20007810000 */
[----:B------:R-:W-:Y:S04]  /*5180*/  LDSM.16.MT88.4 R92, [R218+0x9400] ;  /* 0x00940000da5c783b */ /* 0x000fe80000004200 */
[----:B------:R-:W3:Y:S04]  /*5190*/  SHFL.BFLY PT, R132, R3, 0x2, 0x1f ;  /* 0x0c401f0003847f89 */ /* 0x000ee800000e0000 */
[----:B--2---:R-:W2:Y:S01]  /*51a0*/  SHFL.BFLY PT, R6, R135, 0x1, 0x1f ;  /* 0x0c201f0087067f89 */ /* 0x004ea200000e0000 */
[----:B-1----:R-:W-:-:S04]  /*51b0*/  FMNMX.FTZ R137, R137, R5, !PT ;  /* 0x0000000589897209 */ /* 0x002fc80007810000 */
[C---:B------:R-:W-:Y:S01]  /*51c0*/  FSETP.NEU.FTZ.AND P0, PT, R137.reuse, -INF , PT ;  /* 0xff8000008900780b */ /* 0x040fe20003f1d000 */
[----:B------:R-:W-:Y:S01]  /*51d0*/  FMUL.FTZ R4, R137, UR5 ;  /* 0x0000000589047c20 */ /* 0x000fe20008410000 */
[----:B---3--:R-:W-:-:S04]  /*51e0*/  FMNMX.FTZ R132, R3, R132, !PT ;  /* 0x0000008403847209 */ /* 0x008fc80007810000 */
[----:B------:R-:W-:Y:S02]  /*51f0*/  FSEL R3, R4, RZ, P0 ;  /* 0x000000ff04037208 */ /* 0x000fe40000000000 */
[----:B--2---:R-:W-:Y:S01]  /*5200*/  FMNMX.FTZ R135, R135, R6, !PT ;  /* 0x0000000687877209 */ /* 0x004fe20007810000 */
[----:B------:R-:W1:Y:S02]  /*5210*/  SHFL.BFLY PT, R5, R132, 0x1, 0x1f ;  /* 0x0c201f0084057f89 */ /* 0x000e6400000e0000 */
[--C-:B------:R-:W-:Y:S01]  /*5220*/  FFMA.FTZ R4, R60, UR5, -R3.reuse ;  /* 0x000000053c047c23 */ /* 0x100fe20008010803 */
[C---:B------:R-:W-:Y:S01]  /*5230*/  FSETP.NEU.FTZ.AND P0, PT, R135.reuse, -INF , PT ;  /* 0xff8000008700780b */ /* 0x040fe20003f1d000 */
[----:B------:R-:W-:Y:S02]  /*5240*/  FMUL.FTZ R17, R135, UR5 ;  /* 0x0000000587117c20 */ /* 0x000fe40008410000 */
[----:B------:R2:W-:Y:S03]  /*5250*/  MUFU.EX2 R237, R4 ;  /* 0x0000000400ed7308 */ /* 0x0005e60000000800 */
[----:B------:R-:W-:Y:S01]  /*5260*/  FSEL R17, R17, RZ, P0 ;  /* 0x000000ff11117208 */ /* 0x000fe20000000000 */
[----:B--2---:R-:W-:Y:S01]  /*5270*/  FFMA.FTZ R4, R59, UR5, -R3 ;  /* 0x000000053b047c23 */ /* 0x004fe20008010803 */
[----:B-1----:R-:W-:-:S02]  /*5280*/  FMNMX.FTZ R132, R132, R5, !PT ;  /* 0x0000000584847209 */ /* 0x002fc40007810000 */
[----:B------:R-:W-:Y:S01]  /*5290*/  FMNMX.FTZ R5, R119, R124, !PT ;  /* 0x0000007c77057209 */ /* 0x000fe20007810000 */
[----:B------:R1:W-:Y:S01]  /*52a0*/  MUFU.EX2 R235, R4 ;  /* 0x0000000400eb7308 */ /* 0x0003e20000000800 */
[C---:B------:R-:W-:Y:S01]  /*52b0*/  FSETP.NEU.FTZ.AND P0, PT, R132.reuse, -INF , PT ;  /* 0xff8000008400780b */ /* 0x040fe20003f1d000 */
[----:B------:R-:W-:-:S05]  /*52c0*/  FMUL.FTZ R16, R132, UR5 ;  /* 0x0000000584107c20 */ /* 0x000fca0008410000 */
[----:B------:R-:W-:-:S05]  /*52d0*/  FSEL R16, R16, RZ, P0 ;  /* 0x000000ff10107208 */ /* 0x000fca0000000000 */
[----:B------:R-:W-:-:S04]  /*52e0*/  FFMA.FTZ R2, R57, UR5, -R16 ;  /* 0x0000000539027c23 */ /* 0x000fc80008010810 */
[----:B------:R2:W-:Y:S01]  /*52f0*/  MUFU.EX2 R209, R2 ;  /* 0x0000000200d17308 */ /* 0x0005e20000000800 */
[----:B-1----:R-:W-:-:S07]  /*5300*/  FFMA.FTZ R4, R61, UR5, -R17 ;  /* 0x000000053d047c23 */ /* 0x002fce0008010811 */
[----:B------:R1:W-:Y:S01]  /*5310*/  MUFU.EX2 R223, R4 ;  /* 0x0000000400df7308 */ /* 0x0003e20000000800 */
[----:B--2---:R-:W-:-:S07]  /*5320*/  FFMA.FTZ R2, R65, UR5, -R16 ;  /* 0x0000000541027c23 */ /* 0x004fce0008010810 */
[----:B------:R2:W3:Y:S01]  /*5330*/  MUFU.EX2 R212, R2 ;  /* 0x0000000200d47308 */ /* 0x0004e20000000800 */
[----:B-1----:R-:W-:-:S07]  /*5340*/  FFMA.FTZ R4, R58, UR5, -R17 ;  /* 0x000000053a047c23 */ /* 0x002fce0008010811 */
[----:B------:R1:W-:Y:S01]  /*5350*/  MUFU.EX2 R166, R4 ;  /* 0x0000000400a67308 */ /* 0x0003e20000000800 */
[----:B--2---:R-:W-:Y:S01]  /*5360*/  FFMA.FTZ R2, R66, UR5, -R17 ;  /* 0x0000000542027c23 */ /* 0x004fe20008010811 */
[----:B---3--:R-:W-:-:S06]  /*5370*/  F2FP.F16.F32.PACK_AB R7, R212, R209 ;  /* 0x000000d1d407723e */ /* 0x008fcc00000000ff */
[----:B------:R-:W-:Y:S01]  /*5380*/  MUFU.EX2 R14, R2 ;  /* 0x00000002000e7308 */ /* 0x000fe20000000800 */
[----:B-1----:R-:W-:-:S07]  /*5390*/  FFMA.FTZ R4, R56, UR5, -R17 ;  /* 0x0000000538047c23 */ /* 0x002fce0008010811 */
[----:B------:R1:W-:Y:S02]  /*53a0*/  MUFU.EX2 R214, R4 ;  /* 0x0000000400d67308 */ /* 0x0003e40000000800 */
[----:B-1----:R-:W-:-:S06]  /*53b0*/  FFMA.FTZ R4, R55, UR5, -R17 ;  /* 0x0000000537047c23 */ /* 0x002fcc0008010811 */
[----:B------:R1:W2:Y:S02]  /*53c0*/  MUFU.EX2 R213, R4 ;  /* 0x0000000400d57308 */ /* 0x0002a40000000800 */
[----:B-1----:R-:W-:Y:S01]  /*53d0*/  FMNMX.FTZ R4, R116, R5, !PT ;  /* 0x0000000574047209 */ /* 0x002fe20007810000 */
[----:B------:R-:W-:Y:S01]  /*53e0*/  FFMA.FTZ R5, R63, UR5, -R16 ;  /* 0x000000053f057c23 */ /* 0x000fe20008010810 */
[----:B--2---:R-:W-:Y:S02]  /*53f0*/  F2FP.F16.F32.PACK_AB R6, R213, R214 ;  /* 0x000000d6d506723e */ /* 0x004fe400000000ff */
[----:B------:R-:W-:Y:S02]  /*5400*/  FMNMX.FTZ R4, R117, R4, !PT ;  /* 0x0000000475047209 */ /* 0x000fe40007810000 */
[----:B------:R1:W-:Y:S02]  /*5410*/  MUFU.EX2 R164, R5 ;  /* 0x0000000500a47308 */ /* 0x0003e40000000800 */
[----:B------:R-:W-:-:S04]  /*5420*/  FMNMX.FTZ R4, R118, R4, !PT ;  /* 0x0000000476047209 */ /* 0x000fc80007810000 */
[----:B------:R-:W-:Y:S02]  /*5430*/  FMNMX.FTZ R0, R160, R4, !PT ;  /* 0x00000004a0007209 */ /* 0x000fe40007810000 */
[----:B------:R-:W-:Y:S02]  /*5440*/  F2FP.F16.F32.PACK_AB R4, R166, R223 ;  /* 0x000000dfa604723e */ /* 0x000fe400000000ff */
[----:B------:R-:W-:-:S04]  /*5450*/  FMNMX.FTZ R0, R161, R0, !PT ;  /* 0x00000000a1007209 */ /* 0x000fc80007810000 */
[----:B------:R-:W-:Y:S01]  /*5460*/  FMNMX.FTZ R0, R162, R0, !PT ;  /* 0x00000000a2007209 */ /* 0x000fe20007810000 */
[----:B-1----:R-:W-:-:S03]  /*5470*/  FFMA.FTZ R5, R62, UR5, -R16 ;  /* 0x000000053e057c23 */ /* 0x002fc60008010810 */
[----:B------:R-:W-:Y:S01]  /*5480*/  FMNMX.FTZ R0, R206, R0, !PT ;  /* 0x00000000ce007209 */ /* 0x000fe20007810000 */
[----:B------:R-:W1:Y:S01]  /*5490*/  LDSM.16.MT88.4 R60, [R216+0xa000] ;  /* 0x00a00000d83c783b */ /* 0x000e620000004200 */
[----:B------:R-:W2:Y:S02]  /*54a0*/  MUFU.EX2 R225, R5 ;  /* 0x0000000500e17308 */ /* 0x000ea40000000800 */
[----:B------:R-:W-:-:S04]  /*54b0*/  FMNMX.FTZ R0, R187, R0, !PT ;  /* 0x00000000bb007209 */ /* 0x000fc80007810000 */
[----:B------:R-:W-:-:S04]  /*54c0*/  FMNMX.FTZ R0, R189, R0, !PT ;  /* 0x00000000bd007209 */ /* 0x000fc80007810000 */
[----:B------:R-:W-:-:S04]  /*54d0*/  FMNMX.FTZ R0, R191, R0, !PT ;  /* 0x00000000bf007209 */ /* 0x000fc80007810000 */
[----:B------:R-:W-:Y:S01]  /*54e0*/  FMNMX.FTZ R2, R192, R0, !PT ;  /* 0x00000000c0027209 */ /* 0x000fe20007810000 */
[--C-:B------:R-:W-:Y:S01]  /*54f0*/  FFMA.FTZ R0, R64, UR5, -R17.reuse ;  /* 0x0000000540007c23 */ /* 0x100fe20008010811 */
[----:B--2---:R-:W-:Y:S02]  /*5500*/  F2FP.F16.F32.PACK_AB R5, R225, R164 ;  /* 0x000000a4e105723e */ /* 0x004fe400000000ff */
[----:B------:R-:W-:Y:S01]  /*5510*/  FMNMX.FTZ R2, R202, R2, !PT ;  /* 0x00000002ca027209 */ /* 0x000fe20007810000 */
[----:B------:R2:W-:Y:S03]  /*5520*/  MUFU.EX2 R227, R0 ;  /* 0x0000000000e37308 */ /* 0x0005e60000000800 */
[----:B------:R-:W-:Y:S01]  /*5530*/  FMNMX.FTZ R2, R203, R2, !PT ;  /* 0x00000002cb027209 */ /* 0x000fe20007810000 */
[C---:B------:R-:W-:Y:S06]  /*5540*/  HMMA.16816.F32 R24, R4.reuse, R74, RZ ;  /* 0x0000004a0418723c */ /* 0x040fec00000018ff */
[C---:B------:R-:W-:Y:S06]  /*5550*/  HMMA.16816.F32 R20, R4.reuse, R40, RZ ;  /* 0x000000280414723c */ /* 0x040fec00000018ff */
[----:B------:R-:W-:Y:S01]  /*5560*/  HMMA.16816.F32 R44, R4, R48, RZ ;  /* 0x00000030042c723c */ /* 0x000fe200000018ff */
[----:B--2---:R-:W-:-:S04]  /*5570*/  FFMA.FTZ R0, R54, UR5, -R17 ;  /* 0x0000000536007c23 */ /* 0x004fc80008010811 */
[----:B------:R2:W-:Y:S01]  /*5580*/  MUFU.EX2 R229, R0 ;  /* 0x0000000000e57308 */ /* 0x0005e20000000800 */
[C---:B-1----:R-:W-:Y:S06]  /*5590*/  HMMA.16816.F32 R28, R4.reuse, R62, RZ ;  /* 0x0000003e041c723c */ /* 0x042fec00000018ff */
[C---:B------:R-:W-:Y:S06]  /*55a0*/  HMMA.16816.F32 R32, R4.reuse, R60, RZ ;  /* 0x0000003c0420723c */ /* 0x040fec00000018ff */
[----:B------:R-:W-:Y:S01]  /*55b0*/  HMMA.16816.F32 R56, R4, R72, RZ ;  /* 0x000000480438723c */ /* 0x000fe200000018ff */
[----:B--2---:R-:W-:Y:S01]  /*55c0*/  FMNMX.FTZ R0, R204, R2, !PT ;  /* 0x00000002cc007209 */ /* 0x004fe20007810000 */
[----:B------:R-:W-:-:S04]  /*55d0*/  FFMA.FTZ R2, R53, UR5, -R17 ;  /* 0x0000000535027c23 */ /* 0x000fc80008010811 */
[C---:B------:R-:W-:Y:S01]  /*55e0*/  HMMA.16816.F32 R36, R4.reuse, R50, RZ ;  /* 0x000000320424723c */ /* 0x040fe200000018ff */
[----:B------:R-:W1:Y:S01]  /*55f0*/  SHFL.BFLY PT, R8, R0, 0x2, 0x1f ;  /* 0x0c401f0000087f89 */ /* 0x000e6200000e0000 */
[----:B------:R2:W3:Y:S04]  /*5600*/  MUFU.EX2 R167, R2 ;  /* 0x0000000200a77308 */ /* 0x0004e80000000800 */
[----:B------:R-:W-:Y:S01]  /*5610*/  HMMA.16816.F32 R52, R4, R82, RZ ;  /* 0x000000520434723c */ /* 0x000fe200000018ff */
[----:B--2---:R-:W-:Y:S01]  /*5620*/  FFMA.FTZ R2, R67, UR5, -R16 ;  /* 0x0000000543027c23 */ /* 0x004fe20008010810 */
[----:B---3--:R-:W-:-:S04]  /*5630*/  F2FP.F16.F32.PACK_AB R10, R167, R229 ;  /* 0x000000e5a70a723e */ /* 0x008fc800000000ff */
[----:B------:R-:W-:Y:S01]  /*5640*/  HMMA.16816.F32 R64, R4, R88, RZ ;  /* 0x000000580440723c */ /* 0x000fe200000018ff */
[----:B------:R2:W-:Y:S01]  /*5650*/  MUFU.EX2 R13, R2 ;  /* 0x00000002000d7308 */ /* 0x0005e20000000800 */
[----:B-1----:R-:W-:Y:S02]  /*5660*/  FMNMX.FTZ R0, R0, R8, !PT ;  /* 0x0000000800007209 */ /* 0x002fe40007810000 */
[----:B------:R-:W-:-:S03]  /*5670*/  F2FP.F16.F32.PACK_AB R8, R227, R14 ;  /* 0x0000000ee308723e */ /* 0x000fc600000000ff */
[----:B------:R-:W1:Y:S01]  /*5680*/  SHFL.BFLY PT, R12, R0, 0x1, 0x1f ;  /* 0x0c201f00000c7f89 */ /* 0x000e6200000e0000 */
[--C-:B--2---:R-:W-:Y:S02]  /*5690*/  FFMA.FTZ R2, R68, UR5, -R16.reuse ;  /* 0x0000000544027c23 */ /* 0x104fe40008010810 */
[C---:B------:R-:W-:Y:S02]  /*56a0*/  HMMA.16816.F32 R68, R4.reuse, R80, RZ ;  /* 0x000000500444723c */ /* 0x040fe400000018ff */
[----:B------:R2:W3:Y:S01]  /*56b0*/  MUFU.EX2 R211, R2 ;  /* 0x0000000200d37308 */ /* 0x0004e20000000800 */
[----:B-1----:R-:W-:Y:S02]  /*56c0*/  FMNMX.FTZ R136, R0, R12, !PT ;  /* 0x0000000c00887209 */ /* 0x002fe40007810000 */
[----:B------:R-:W-:Y:S02]  /*56d0*/  F2FP.F16.F32.PACK_AB R12, R235, R237 ;  /* 0x000000edeb0c723e */ /* 0x000fe400000000ff */
[C---:B------:R-:W-:Y:S01]  /*56e0*/  FSETP.NEU.FTZ.AND P0, PT, R136.reuse, -INF , PT ;  /* 0xff8000008800780b */ /* 0x040fe20003f1d000 */
[----:B------:R-:W-:Y:S01]  /*56f0*/  FMUL.FTZ R0, R136, UR5 ;  /* 0x0000000588007c20 */ /* 0x000fe20008410000 */
[--C-:B--2---:R-:W-:Y:S01]  /*5700*/  FFMA.FTZ R2, R76, UR5, -R16.reuse ;  /* 0x000000054c027c23 */ /* 0x104fe20008010810 */
[----:B---3--:R-:W-:Y:S01]  /*5710*/  F2FP.F16.F32.PACK_AB R9, R211, R13 ;  /* 0x0000000dd309723e */ /* 0x008fe200000000ff */
[C---:B------:R-:W-:Y:S02]  /*5720*/  HMMA.16816.F32 R76, R4.reuse, R42, RZ ;  /* 0x0000002a044c723c */ /* 0x040fe400000018ff */
[----:B------:R-:W-:Y:S01]  /*5730*/  FSEL R0, R0, RZ, P0 ;  /* 0x000000ff00007208 */ /* 0x000fe20000000000 */
[----:B------:R1:W-:Y:S03]  /*5740*/  MUFU.EX2 R208, R2 ;  /* 0x0000000200d07308 */ /* 0x0003e60000000800 */
[----:B------:R-:W-:Y:S01]  /*5750*/  HMMA.16816.F32 R4, R4, R90, RZ ;  /* 0x0000005a0404723c */ /* 0x000fe200000018ff */
[----:B-1----:R-:W-:-:S02]  /*5760*/  FFMA.FTZ R2, R96, UR5, -R16 ;  /* 0x0000000560027c23 */ /* 0x002fc40008010810 */
[----:B------:R-:W1:Y:S02]  /*5770*/  LDSM.16.MT88.4 R96, [R216+0xa400] ;  /* 0x00a40000d860783b */ /* 0x000e640000004200 */
[----:B------:R2:W3:Y:S02]  /*5780*/  MUFU.EX2 R165, R2 ;  /* 0x0000000200a57308 */ /* 0x0004e40000000800 */
[--C-:B--2---:R-:W-:Y:S01]  /*5790*/  FFMA.FTZ R2, R104, UR5, -R3.reuse ;  /* 0x0000000568027c23 */ /* 0x104fe20008010803 */
[----:B---3--:R-:W-:Y:S01]  /*57a0*/  F2FP.F16.F32.PACK_AB R11, R165, R208 ;  /* 0x000000d0a50b723e */ /* 0x008fe200000000ff */
[----:B------:R-:W2:Y:S04]  /*57b0*/  LDSM.16.MT88.4 R104, [R216+0xb400] ;  /* 0x00b40000d868783b */ /* 0x000ea80000004200 */
[----:B------:R3:W-:Y:S02]  /*57c0*/  MUFU.EX2 R226, R2 ;  /* 0x0000000200e27308 */ /* 0x0007e40000000800 */
[C---:B------:R-:W-:Y:S06]  /*57d0*/  HMMA.16816.F32 R156, R8.reuse, R102, R24 ;  /* 0x00000066089c723c */ /* 0x040fec0000001818 */
[C---:B------:R-:W-:Y:S06]  /*57e0*/  HMMA.16816.F32 R140, R8.reuse, R84, R20 ;  /* 0x00000054088c723c */ /* 0x040fec0000001814 */
[----:B------:R-:W-:Y:S01]  /*57f0*/  HMMA.16816.F32 R180, R8, R92, R44 ;  /* 0x0000005c08b4723c */ /* 0x000fe2000000182c */
[----:B---3--:R-:W-:-:S02]  /*5800*/  FFMA.FTZ R2, R108, UR5, -R3 ;  /* 0x000000056c027c23 */ /* 0x008fc40008010803 */
[----:B------:R-:W3:Y:S02]  /*5810*/  LDSM.16.MT88.4 R108, [R218+0xb400] ;  /* 0x00b40000da6c783b */ /* 0x000ee40000004200 */
[----:B------:R4:W5:Y:S01]  /*5820*/  MUFU.EX2 R210, R2 ;  /* 0x0000000200d27308 */ /* 0x0009620000000800 */
[C---:B-1----:R-:W-:Y:S06]  /*5830*/  HMMA.16816.F32 R152, R8.reuse, R98, R28 ;  /* 0x000000620898723c */ /* 0x042fec000000181c */
[C---:B------:R-:W-:Y:S06]  /*5840*/  HMMA.16816.F32 R172, R8.reuse, R96, R32 ;  /* 0x0000006008ac723c */ /* 0x040fec0000001820 */
[----:B------:R-:W-:Y:S01]  /*5850*/  HMMA.16816.F32 R148, R8, R100, R56 ;  /* 0x000000640894723c */ /* 0x000fe20000001838 */
[----:B----4-:R-:W-:Y:S01]  /*5860*/  FFMA.FTZ R2, R114, UR5, -R3 ;  /* 0x0000000572027c23 */ /* 0x010fe20008010803 */
[----:B------:R-:W-:Y:S01]  /*5870*/  IMAD.MOV.U32 R114, RZ, RZ, R14 ;  /* 0x000000ffff727224 */ /* 0x000fe200078e000e */
[----:B-----5:R-:W-:-:S03]  /*5880*/  F2FP.F16.F32.PACK_AB R14, R210, R226 ;  /* 0x000000e2d20e723e */ /* 0x020fc600000000ff */
[C---:B--2---:R-:W-:Y:S01]  /*5890*/  HMMA.16816.F32 R176, R8.reuse, R106, R52 ;  /* 0x0000006a08b0723c */ /* 0x044fe20000001834 */
[----:B------:R1:W-:Y:S05]  /*58a0*/  MUFU.EX2 R236, R2 ;  /* 0x0000000200ec7308 */ /* 0x0003ea0000000800 */
[C---:B------:R-:W-:Y:S06]  /*58b0*/  HMMA.16816.F32 R144, R8.reuse, R104, R68 ;  /* 0x000000680890723c */ /* 0x040fec0000001844 */
[----:B------:R-:W-:Y:S01]  /*58c0*/  HMMA.16816.F32 R76, R8, R86, R76 ;  /* 0x00000056084c723c */ /* 0x000fe2000000184c */
[----:B-1----:R-:W-:Y:S01]  /*58d0*/  FFMA.FTZ R2, R113, UR5, -R3 ;  /* 0x0000000571027c23 */ /* 0x002fe20008010803 */
[----:B------:R-:W-:-:S04]  /*58e0*/  MOV R113, R13 ;  /* 0x0000000d00717202 */ /* 0x000fc80000000f00 */
[C---:B---3--:R-:W-:Y:S01]  /*58f0*/  HMMA.16816.F32 R128, R8.reuse, R108, R64 ;  /* 0x0000006c0880723c */ /* 0x048fe20000001840 */
[----:B------:R1:W2:Y:S05]  /*5900*/  MUFU.EX2 R215, R2 ;  /* 0x0000000200d77308 */ /* 0x0002aa0000000800 */
[----:B------:R-:W-:Y:S01]  /*5910*/  HMMA.16816.F32 R168, R8, R94, R36 ;  /* 0x0000005e08a8723c */ /* 0x000fe20000001824 */
[----:B-1----:R-:W-:-:S04]  /*5920*/  FFMA.FTZ R2, R112, UR5, -R3 ;  /* 0x0000000570027c23 */ /* 0x002fc80008010803 */
[----:B------:R1:W-:Y:S02]  /*5930*/  MUFU.EX2 R224, R2 ;  /* 0x0000000200e07308 */ /* 0x0003e40000000800 */
[----:B-1----:R-:W-:-:S06]  /*5940*/  FFMA.FTZ R2, R119, UR5, -R0 ;  /* 0x0000000577027c23 */ /* 0x002fcc0008010800 */
[----:B------:R1:W-:Y:S02]  /*5950*/  MUFU.EX2 R242, R2 ;  /* 0x0000000200f27308 */ /* 0x0003e40000000800 */
[--C-:B-1----:R-:W-:Y:S02]  /*5960*/  FFMA.FTZ R2, R124, UR5, -R0.reuse ;  /* 0x000000057c027c23 */ /* 0x102fe40008010800 */
[----:B------:R-:W-:Y:S04]  /*5970*/  HMMA.16816.F32 R124, R8, R110, R4 ;  /* 0x0000006e087c723c */ /* 0x000fe80000001804 */
[----:B------:R1:W3:Y:S03]  /*5980*/  MUFU.EX2 R241, R2 ;  /* 0x0000000200f17308 */ /* 0x0002e60000000800 */
[----:B--2---:R-:W-:Y:S01]  /*5990*/  F2FP.F16.F32.PACK_AB R4, R215, R236 ;  /* 0x000000ecd704723e */ /* 0x004fe200000000ff */
[----:B-1----:R-:W-:Y:S01]  /*59a0*/  FFMA.FTZ R2, R116, UR5, -R0 ;  /* 0x0000000574027c23 */ /* 0x002fe20008010800 */
[----:B---3--:R-:W-:-:S03]  /*59b0*/  F2FP.F16.F32.PACK_AB R13, R241, R242 ;  /* 0x000000f2f10d723e */ /* 0x008fc600000000ff */
[----:B------:R1:W-:Y:S02]  /*59c0*/  MUFU.EX2 R240, R2 ;  /* 0x0000000200f07308 */ /* 0x0003e40000000800 */
[----:B-1----:R-:W-:-:S06]  /*59d0*/  FFMA.FTZ R2, R117, UR5, -R0 ;  /* 0x0000000575027c23 */ /* 0x002fcc0008010800 */
[----:B------:R1:W2:Y:S02]  /*59e0*/  MUFU.EX2 R234, R2 ;  /* 0x0000000200ea7308 */ /* 0x0002a40000000800 */
[----:B-1----:R-:W-:Y:S01]  /*59f0*/  FFMA.FTZ R2, R115, UR5, -R3 ;  /* 0x0000000573027c23 */ /* 0x002fe20008010803 */
[----:B--2---:R-:W-:-:S05]  /*5a00*/  F2FP.F16.F32.PACK_AB R15, R234, R240 ;  /* 0x000000f0ea0f723e */ /* 0x004fca00000000ff */
[----:B------:R1:W2:Y:S02]  /*5a10*/  MUFU.EX2 R243, R2 ;  /* 0x0000000200f37308 */ /* 0x0002a40000000800 */
[C---:B------:R-:W-:Y:S06]  /*5a20*/  HMMA.16816.F32 R28, R12.reuse, R40, RZ ;  /* 0x000000280c1c723c */ /* 0x040fec00000018ff */
[C---:B------:R-:W-:Y:S06]  /*5a30*/  HMMA.16816.F32 R24, R12.reuse, R72, RZ ;  /* 0x000000480c18723c */ /* 0x040fec00000018ff */
[----:B------:R-:W-:Y:S01]  /*5a40*/  HMMA.16816.F32 R52, R12, R74, RZ ;  /* 0x0000004a0c34723c */ /* 0x000fe200000018ff */
[----:B-1----:R-:W-:Y:S01]  /*5a50*/  FFMA.FTZ R2, R118, UR5, -R0 ;  /* 0x0000000576027c23 */ /* 0x002fe20008010800 */
[----:B------:R-:W-:Y:S01]  /*5a60*/  IMAD.MOV.U32 R73, RZ, RZ, R229 ;  /* 0x000000ffff497224 */ /* 0x000fe200078e00e5 */
[----:B------:R-:W-:-:S02]  /*5a70*/  MOV R72, R227 ;  /* 0x000000e300487202 */ /* 0x000fc40000000f00 */
[----:B------:R1:W-:Y:S01]  /*5a80*/  MUFU.EX2 R233, R2 ;  /* 0x0000000200e97308 */ /* 0x0003e20000000800 */
[C---:B------:R-:W-:Y:S01]  /*5a90*/  HMMA.16816.F32 R8, R12.reuse, R48, RZ ;  /* 0x000000300c08723c */ /* 0x040fe200000018ff */
[----:B------:R-:W-:Y:S01]  /*5aa0*/  IMAD.MOV.U32 R75, RZ, RZ, R226 ;  /* 0x000000ffff4b7224 */ /* 0x000fe200078e00e2 */
[----:B--2---:R-:W-:Y:S02]  /*5ab0*/  F2FP.F16.F32.PACK_AB R6, R243, R224 ;  /* 0x000000e0f306723e */ /* 0x004fe400000000ff */
[----:B------:R-:W-:Y:S02]  /*5ac0*/  MOV R74, R225 ;  /* 0x000000e1004a7202 */ /* 0x000fe40000000f00 */
[C---:B------:R-:W-:Y:S06]  /*5ad0*/  HMMA.16816.F32 R44, R12.reuse, R50, RZ ;  /* 0x000000320c2c723c */ /* 0x040fec00000018ff */
[----:B------:R-:W-:Y:S01]  /*5ae0*/  HMMA.16816.F32 R40, R12, R42, RZ ;  /* 0x0000002a0c28723c */ /* 0x000fe200000018ff */
[----:B-1----:R-:W-:-:S05]  /*5af0*/  FFMA.FTZ R2, R160, UR5, -R0 ;  /* 0x00000005a0027c23 */ /* 0x002fca0008010800 */
[C---:B------:R-:W-:Y:S01]  /*5b00*/  HMMA.16816.F32 R36, R12.reuse, R88, RZ ;  /* 0x000000580c24723c */ /* 0x040fe200000018ff */
[----:B------:R1:W2:Y:S05]  /*5b10*/  MUFU.EX2 R232, R2 ;  /* 0x0000000200e87308 */ /* 0x0002aa0000000800 */
[----:B------:R-:W-:Y:S01]  /*5b20*/  HMMA.16816.F32 R48, R12, R62, RZ ;  /* 0x0000003e0c30723c */ /* 0x000fe200000018ff */
[----:B------:R-:W-:Y:S01]  /*5b30*/  IMAD.MOV.U32 R88, RZ, RZ, R165 ;  /* 0x000000ffff587224 */ /* 0x000fe200078e00a5 */
[----:B------:R-:W-:-:S04]  /*5b40*/  MOV R89, R164 ;  /* 0x000000a400597202 */ /* 0x000fc80000000f00 */
[C---:B------:R-:W-:Y:S06]  /*5b50*/  HMMA.16816.F32 R20, R12.reuse, R60, RZ ;  /* 0x0000003c0c14723c */ /* 0x040fec00000018ff */
[----:B------:R-:W-:Y:S01]  /*5b60*/  HMMA.16816.F32 R32, R12, R80, RZ ;  /* 0x000000500c20723c */ /* 0x000fe200000018ff */
[----:B-1----:R-:W-:Y:S01]  /*5b70*/  FFMA.FTZ R2, R161, UR5, -R0 ;  /* 0x00000005a1027c23 */ /* 0x002fe20008010800 */
[----:B--2---:R-:W-:-:S03]  /*5b80*/  F2FP.F16.F32.PACK_AB R5, R232, R233 ;  /* 0x000000e9e805723e */ /* 0x004fc600000000ff */
[----:B------:R1:W-:Y:S01]  /*5b90*/  MUFU.EX2 R231, R2 ;  /* 0x0000000200e77308 */ /* 0x0003e20000000800 */
[C---:B------:R-:W-:Y:S06]  /*5ba0*/  HMMA.16816.F32 R64, R12.reuse, R90, RZ ;  /* 0x0000005a0c40723c */ /* 0x040fec00000018ff */
[----:B------:R-:W-:Y:S01]  /*5bb0*/  HMMA.16816.F32 R60, R12, R82, RZ ;  /* 0x000000520c3c723c */ /* 0x000fe200000018ff */
[----:B------:R-:W-:Y:S01]  /*5bc0*/  MOV R90, R167 ;  /* 0x000000a7005a7202 */ /* 0x000fe20000000f00 */
[----:B------:R-:W-:Y:S01]  /*5bd0*/  LDSM.16.MT88.4 R12, [R218+0x9800] ;  /* 0x00980000da0c783b */ /* 0x000fe20000004200 */
[----:B------:R-:W-:Y:S01]  /*5be0*/  MOV R91, R166 ;  /* 0x000000a6005b7202 */ /* 0x000fe20000000f00 */
[----:B-1----:R-:W-:-:S04]  /*5bf0*/  FFMA.FTZ R2, R162, UR5, -R0 ;  /* 0x00000005a2027c23 */ /* 0x002fc80008010800 */
[----:B------:R1:W2:Y:S02]  /*5c00*/  MUFU.EX2 R230, R2 ;  /* 0x0000000200e67308 */ /* 0x0002a40000000800 */
[----:B-1----:R-:W-:Y:S01]  /*5c10*/  FFMA.FTZ R2, R163, UR5, -R17 ;  /* 0x00000005a3027c23 */ /* 0x002fe20008010811 */
[----:B--2---:R-:W-:-:S05]  /*5c20*/  F2FP.F16.F32.PACK_AB R7, R230, R231 ;  /* 0x000000e7e607723e */ /* 0x004fca00000000ff */
[----:B------:R1:W-:Y:S02]  /*5c30*/  MUFU.EX2 R229, R2 ;  /* 0x0000000200e57308 */ /* 0x0003e40000000800 */
[C---:B------:R-:W-:Y:S06]  /*5c40*/  HMMA.16816.F32 R116, R4.reuse, R84, R28 ;  /* 0x000000540474723c */ /* 0x040fec000000181c */
[C---:B------:R-:W-:Y:S01]  /*5c50*/  HMMA.16816.F32 R68, R4.reuse, R100, R24 ;  /* 0x000000640444723c */ /* 0x040fe20000001818 */
[----:B------:R-:W-:Y:S01]  /*5c60*/  IMAD.MOV.U32 R29, RZ, RZ, R224 ;  /* 0x000000ffff1d7224 */ /* 0x000fe200078e00e0 */
[----:B------:R-:W-:Y:S01]  /*5c70*/  MOV R30, R223 ;  /* 0x000000df001e7202 */ /* 0x000fe20000000f00 */
[----:B------:R-:W-:Y:S01]  /*5c80*/  IMAD.MOV.U32 R31, RZ, RZ, R215 ;  /* 0x000000ffff1f7224 */ /* 0x000fe200078e00d7 */
[----:B------:R-:W-:Y:S01]  /*5c90*/  MOV R85, R114 ;  /* 0x0000007200557202 */ /* 0x000fe20000000f00 */
[----:B------:R-:W-:Y:S01]  /*5ca0*/  IMAD.MOV.U32 R84, RZ, RZ, R113 ;  /* 0x000000ffff547224 */ /* 0x000fe200078e0071 */
[C---:B------:R-:W-:Y:S01]  /*5cb0*/  HMMA.16816.F32 R44, R4.reuse, R94, R44 ;  /* 0x0000005e042c723c */ /* 0x040fe2000000182c */
[----:B-1----:R-:W-:Y:S01]  /*5cc0*/  FFMA.FTZ R2, R120, UR5, -R17 ;  /* 0x0000000578027c23 */ /* 0x002fe20008010811 */
[----:B------:R-:W-:Y:S01]  /*5cd0*/  IMAD.MOV.U32 R100, RZ, RZ, R212 ;  /* 0x000000ffff647224 */ /* 0x000fe200078e00d4 */
[----:B------:R-:W-:Y:S01]  /*5ce0*/  LDSM.16.MT88.4 R24, [R216+0xa800] ;  /* 0x00a80000d818783b */ /* 0x000fe20000004200 */
[----:B------:R-:W-:Y:S01]  /*5cf0*/  IMAD.MOV.U32 R120, RZ, RZ, R91 ;  /* 0x000000ffff787224 */ /* 0x000fe200078e005b */
[----:B------:R1:W2:Y:S01]  /*5d00*/  MUFU.EX2 R227, R2 ;  /* 0x0000000200e37308 */ /* 0x0002a20000000800 */
[----:B------:R-:W-:Y:S01]  /*5d10*/  HMMA.16816.F32 R112, R4, R92, R8 ;  /* 0x0000005c0470723c */ /* 0x000fe20000001808 */
[----:B------:R-:W-:Y:S01]  /*5d20*/  MOV R95, R211 ;  /* 0x000000d3005f7202 */ /* 0x000fe20000000f00 */
[----:B------:R-:W-:Y:S01]  /*5d30*/  LDSM.16.MT88.4 R8, [R216+0x9800] ;  /* 0x00980000d808783b */ /* 0x000fe20000004200 */
[----:B------:R-:W-:-:S02]  /*5d40*/  MOV R94, R208 ;  /* 0x000000d0005e7202 */ /* 0x000fc40000000f00 */
[----:B------:R-:W-:Y:S01]  /*5d50*/  MOV R101, R75 ;  /* 0x0000004b00657202 */ /* 0x000fe20000000f00 */
[----:B------:R-:W-:Y:S01]  /*5d60*/  HMMA.16816.F32 R56, R4, R86, R40 ;  /* 0x000000560438723c */ /* 0x000fe20000001828 */
[----:B------:R-:W-:Y:S02]  /*5d70*/  MOV R93, R214 ;  /* 0x000000d6005d7202 */ /* 0x000fe40000000f00 */
[----:B------:R-:W-:-:S03]  /*5d80*/  MOV R92, R213 ;  /* 0x000000d5005c7202 */ /* 0x000fc60000000f00 */
[C---:B------:R-:W-:Y:S01]  /*5d90*/  HMMA.16816.F32 R164, R4.reuse, R108, R36 ;  /* 0x0000006c04a4723c */ /* 0x040fe20000001824 */
[----:B------:R-:W-:Y:S01]  /*5da0*/  IMAD.MOV.U32 R86, RZ, RZ, R209 ;  /* 0x000000ffff567224 */ /* 0x000fe200078e00d1 */
[----:B------:R-:W-:Y:S01]  /*5db0*/  MOV R87, R72 ;  /* 0x0000004800577202 */ /* 0x000fe20000000f00 */
[----:B-1----:R-:W-:Y:S01]  /*5dc0*/  FFMA.FTZ R2, R121, UR5, -R17 ;  /* 0x0000000579027c23 */ /* 0x002fe20008010811 */
[----:B------:R-:W-:Y:S02]  /*5dd0*/  IMAD.MOV.U32 R121, RZ, RZ, R30 ;  /* 0x000000ffff797224 */ /* 0x000fe400078e001e */
[----:B------:R-:W-:Y:S01]  /*5de0*/  HMMA.16816.F32 R36, R4, R98, R48 ;  /* 0x000000620424723c */ /* 0x000fe20000001830 */
[----:B------:R-:W-:Y:S01]  /*5df0*/  MOV R108, R89 ;  /* 0x00000059006c7202 */ /* 0x000fe20000000f00 */
[----:B------:R1:W-:Y:S01]  /*5e00*/  MUFU.EX2 R226, R2 ;  /* 0x0000000200e27308 */ /* 0x0003e20000000800 */
[----:B------:R-:W-:-:S03]  /*5e10*/  IMAD.MOV.U32 R109, RZ, RZ, R74 ;  /* 0x000000ffff6d7224 */ /* 0x000fc600078e004a */
[C---:B------:R-:W-:Y:S01]  /*5e20*/  HMMA.16816.F32 R80, R4.reuse, R96, R20 ;  /* 0x000000600450723c */ /* 0x040fe20000001814 */
[----:B------:R-:W-:Y:S01]  /*5e30*/  MOV R49, R29 ;  /* 0x0000001d00317202 */ /* 0x000fe20000000f00 */
[----:B------:R-:W-:Y:S01]  /*5e40*/  LDSM.16.MT88.4 R20, [R218+0xb800] ;  /* 0x00b80000da14783b */ /* 0x000fe20000004200 */
[----:B------:R-:W-:Y:S01]  /*5e50*/  IMAD.MOV.U32 R48, RZ, RZ, R73 ;  /* 0x000000ffff307224 */ /* 0x000fe200078e0049 */
[----:B------:R-:W-:Y:S01]  /*5e60*/  MOV R51, R100 ;  /* 0x0000006400337202 */ /* 0x000fe20000000f00 */
[----:B------:R-:W-:Y:S01]  /*5e70*/  IMAD.MOV.U32 R50, RZ, RZ, R95 ;  /* 0x000000ffff327224 */ /* 0x000fe200078e005f */
[----:B------:R-:W-:Y:S01]  /*5e80*/  HMMA.16816.F32 R160, R4, R104, R32 ;  /* 0x0000006804a0723c */ /* 0x000fe20000001820 */
[----:B------:R-:W-:Y:S01]  /*5e90*/  LDSM.16.MT88.4 R32, [R216+0xb800] ;  /* 0x00b80000d820783b */ /* 0x000fe20000004200 */
[----:B------:R-:W-:Y:S01]  /*5ea0*/  MOV R97, R90 ;  /* 0x0000005a00617202 */ /* 0x000fe20000000f00 */
[----:B------:R-:W-:Y:S01]  /*5eb0*/  IMAD.MOV.U32 R100, RZ, RZ, R93 ;  /* 0x000000ffff647224 */ /* 0x000fe200078e005d */
[----:B------:R-:W-:-:S02]  /*5ec0*/  MOV R96, R88 ;  /* 0x0000005800607202 */ /* 0x000fc40000000f00 */
[C---:B------:R-:W-:Y:S01]  /*5ed0*/  HMMA.16816.F32 R40, R4.reuse, R102, R52 ;  /* 0x000000660428723c */ /* 0x040fe20000001834 */
[----:B-1----:R-:W-:Y:S01]  /*5ee0*/  FFMA.FTZ R2, R18, UR5, -R17 ;  /* 0x0000000512027c23 */ /* 0x002fe20008010811 */
[----:B------:R-:W-:Y:S02]  /*5ef0*/  MOV R18, R31 ;  /* 0x0000001f00127202 */ /* 0x000fe40000000f00 */
[----:B------:R-:W1:Y:S01]  /*5f00*/  LDSM.16.MT88.4 R28, [R218+0xa800] ;  /* 0x00a80000da1c783b */ /* 0x000e620000004200 */
[----:B------:R3:W4:Y:S01]  /*5f10*/  MUFU.EX2 R225, R2 ;  /* 0x0000000200e17308 */ /* 0x0007220000000800 */
[----:B------:R-:W-:Y:S01]  /*5f20*/  HMMA.16816.F32 R60, R4, R106, R60 ;  /* 0x0000006a043c723c */ /* 0x000fe2000000183c */
[----:B------:R-:W-:-:S05]  /*5f30*/  MOV R98, R51 ;  /* 0x0000003300627202 */ /* 0x000fca0000000f00 */
[----:B------:R-:W-:Y:S07]  /*5f40*/  HMMA.16816.F32 R64, R4, R110, R64 ;  /* 0x0000006e0440723c */ /* 0x000fee0000001840 */
[----:B--2---:R-:W-:Y:S01]  /*5f50*/  F2FP.F16.F32.PACK_AB R4, R227, R229 ;  /* 0x000000e5e304723e */ /* 0x004fe200000000ff */
[----:B---3--:R-:W-:Y:S01]  /*5f60*/  FFMA.FTZ R2, R201, UR5, -R16 ;  /* 0x00000005c9027c23 */ /* 0x008fe20008010810 */
[----:B----4-:R-:W-:-:S03]  /*5f70*/  F2FP.F16.F32.PACK_AB R6, R225, R226 ;  /* 0x000000e2e106723e */ /* 0x010fc600000000ff */
[----:B------:R2:W-:Y:S02]  /*5f80*/  MUFU.EX2 R224, R2 ;  /* 0x0000000200e07308 */ /* 0x0005e40000000800 */
[----:B--2---:R-:W-:Y:S01]  /*5f90*/  FFMA.FTZ R2, R122, UR5, -R16 ;  /* 0x000000057a027c23 */ /* 0x004fe20008010810 */
[----:B------:R-:W-:-:S05]  /*5fa0*/  MOV R122, R210 ;  /* 0x000000d2007a7202 */ /* 0x000fca0000000f00 */
[----:B------:R2:W3:Y:S02]  /*5fb0*/  MUFU.EX2 R223, R2 ;  /* 0x0000000200df7308 */ /* 0x0004e40000000800 */
[----:B--2---:R-:W-:Y:S01]  /*5fc0*/  FFMA.FTZ R2, R123, UR5, -R16 ;  /* 0x000000057b027c23 */ /* 0x004fe20008010810 */
[----:B---3--:R-:W-:Y:S02]  /*5fd0*/  F2FP.F16.F32.PACK_AB R5, R223, R224 ;  /* 0x000000e0df05723e */ /* 0x008fe400000000ff */
[----:B------:R-:W-:-:S03]  /*5fe0*/  MOV R123, R92 ;  /* 0x0000005c007b7202 */ /* 0x000fc60000000f00 */
[----:B------:R2:W-:Y:S01]  /*5ff0*/  MUFU.EX2 R215, R2 ;  /* 0x0000000200d77308 */ /* 0x0005e20000000800 */
[----:B------:R-:W-:Y:S01]  /*6000*/  MOV R99, R123 ;  /* 0x0000007b00637202 */ /* 0x000fe20000000f00 */
[----:B------:R-:W-:Y:S01]  /*6010*/  IMAD.MOV.U32 R123, RZ, RZ, R122 ;  /* 0x000000ffff7b7224 */ /* 0x000fe200078e007a */
[----:B------:R-:W-:Y:S01]  /*6020*/  MOV R122, R86 ;  /* 0x00000056007a7202 */ /* 0x000fe20000000f00 */
[----:B--2---:R-:W-:-:S04]  /*6030*/  FFMA.FTZ R2, R19, UR5, -R16 ;  /* 0x0000000513027c23 */ /* 0x004fc80008010810 */
[----:B------:R2:W3:Y:S02]  /*6040*/  MUFU.EX2 R214, R2 ;  /* 0x0000000200d67308 */ /* 0x0004e40000000800 */
[----:B--2---:R-:W-:Y:S01]  /*6050*/  FFMA.FTZ R2, R205, UR5, -R3 ;  /* 0x00000005cd027c23 */ /* 0x004fe20008010803 */
[----:B---3--:R-:W-:-:S05]  /*6060*/  F2FP.F16.F32.PACK_AB R7, R214, R215 ;  /* 0x000000d7d607723e */ /* 0x008fca00000000ff */
[----:B------:R2:W-:Y:S02]  /*6070*/  MUFU.EX2 R212, R2 ;  /* 0x0000000200d47308 */ /* 0x0005e40000000800 */
[C---:B-1----:R-:W-:Y:S06]  /*6080*/  HMMA.16816.F32 R104, R4.reuse, R28, R148 ;  /* 0x0000001c0468723c */ /* 0x042fec0000001894 */
[C---:B------:R-:W-:Y:S06]  /*6090*/  HMMA.16816.F32 R72, R4.reuse, R12, R180 ;  /* 0x0000000c0448723c */ /* 0x040fec00000018b4 */
[----:B------:R-:W-:Y:S01]  /*60a0*/  HMMA.16816.F32 R88, R4, R24, R172 ;  /* 0x000000180458723c */ /* 0x000fe200000018ac */
[----:B--2---:R-:W-:-:S04]  /*60b0*/  FFMA.FTZ R2, R138, UR5, -R3 ;  /* 0x000000058a027c23 */ /* 0x004fc80008010803 */
[----:B------:R1:W-:Y:S01]  /*60c0*/  MUFU.EX2 R213, R2 ;  /* 0x0000000200d57308 */ /* 0x0003e20000000800 */
[C---:B------:R-:W-:Y:S06]  /*60d0*/  HMMA.16816.F32 R148, R4.reuse, R10, R76 ;  /* 0x0000000a0494723c */ /* 0x040fec000000184c */
[C---:B------:R-:W-:Y:S06]  /*60e0*/  HMMA.16816.F32 R140, R4.reuse, R8, R140 ;  /* 0x00000008048c723c */ /* 0x040fec000000188c */
[----:B------:R-:W-:Y:S01]  /*60f0*/  HMMA.16816.F32 R52, R4, R32, R144 ;  /* 0x000000200434723c */ /* 0x000fe20000001890 */
[----:B-1----:R-:W-:-:S05]  /*6100*/  FFMA.FTZ R2, R139, UR5, -R3 ;  /* 0x000000058b027c23 */ /* 0x002fca0008010803 */
[C---:B------:R-:W-:Y:S01]  /*6110*/  HMMA.16816.F32 R180, R4.reuse, R20, R128 ;  /* 0x0000001404b4723c */ /* 0x040fe20000001880 */
[----:B------:R1:W-:Y:S05]  /*6120*/  MUFU.EX2 R211, R2 ;  /* 0x0000000200d37308 */ /* 0x0003ea0000000800 */
[C---:B------:R-:W-:Y:S06]  /*6130*/  HMMA.16816.F32 R76, R4.reuse, R14, R168 ;  /* 0x0000000e044c723c */ /* 0x040fec00000018a8 */
[C---:B------:R-:W-:Y:S06]  /*6140*/  HMMA.16816.F32 R156, R4.reuse, R30, R156 ;  /* 0x0000001e049c723c */ /* 0x040fec000000189c */
[----:B------:R-:W-:Y:S01]  /*6150*/  HMMA.16816.F32 R176, R4, R34, R176 ;  /* 0x0000002204b0723c */ /* 0x000fe200000018b0 */
[----:B-1----:R-:W-:-:S04]  /*6160*/  FFMA.FTZ R2, R184, UR5, -R3 ;  /* 0x00000005b8027c23 */ /* 0x002fc80008010803 */
[----:B------:R1:W-:Y:S01]  /*6170*/  MUFU.EX2 R210, R2 ;  /* 0x0000000200d27308 */ /* 0x0003e20000000800 */
[----:B------:R-:W-:Y:S01]  /*6180*/  HMMA.16816.F32 R172, R4, R22, R124 ;  /* 0x0000001604ac723c */ /* 0x000fe2000000187c */
[----:B-1----:R-:W-:-:S06]  /*6190*/  FFMA.FTZ R2, R185, UR5, -R3 ;  /* 0x00000005b9027c23 */ /* 0x002fcc0008010803 */
[----:B------:R1:W-:Y:S02]  /*61a0*/  MUFU.EX2 R209, R2 ;  /* 0x0000000200d17308 */ /* 0x0003e40000000800 */
[----:B-1----:R-:W-:-:S06]  /*61b0*/  FFMA.FTZ R2, R186, UR5, -R3 ;  /* 0x00000005ba027c23 */ /* 0x002fcc0008010803 */
[----:B------:R1:W2:Y:S02]  /*61c0*/  MUFU.EX2 R208, R2 ;  /* 0x0000000200d07308 */ /* 0x0002a40000000800 */
[----:B-1----:R-:W-:Y:S01]  /*61d0*/  FFMA.FTZ R2, R206, UR5, -R0 ;  /* 0x00000005ce027c23 */ /* 0x002fe20008010800 */
[----:B------:R-:W-:Y:S02]  /*61e0*/  MOV R206, R96 ;  /* 0x0000006000ce7202 */ /* 0x000fe40000000f00 */
[----:B--2---:R-:W-:-:S03]  /*61f0*/  F2FP.F16.F32.PACK_AB R128, R208, R209 ;  /* 0x000000d1d080723e */ /* 0x004fc600000000ff */
[----:B------:R1:W-:Y:S02]  /*6200*/  MUFU.EX2 R205, R2 ;  /* 0x0000000200cd7308 */ /* 0x0003e40000000800 */
[----:B-1----:R-:W-:-:S06]  /*6210*/  FFMA.FTZ R2, R187, UR5, -R0 ;  /* 0x00000005bb027c23 */ /* 0x002fcc0008010800 */
[----:B------:R1:W2:Y:S02]  /*6220*/  MUFU.EX2 R201, R2 ;  /* 0x0000000200c97308 */ /* 0x0002a40000000800 */
[----:B-1----:R-:W-:Y:S01]  /*6230*/  FFMA.FTZ R2, R189, UR5, -R0 ;  /* 0x00000005bd027c23 */ /* 0x002fe20008010800 */
[----:B------:R-:W-:-:S05]  /*6240*/  IMAD.MOV.U32 R189, RZ, RZ, R97 ;  /* 0x000000ffffbd7224 */ /* 0x000fca00078e0061 */
[----:B------:R1:W-:Y:S02]  /*6250*/  MUFU.EX2 R187, R2 ;  /* 0x0000000200bb7308 */ /* 0x0003e40000000800 */
[----:B-1----:R-:W-:Y:S01]  /*6260*/  FFMA.FTZ R2, R191, UR5, -R0 ;  /* 0x00000005bf027c23 */ /* 0x002fe20008010800 */
[----:B------:R-:W-:Y:S02]  /*6270*/  MOV R191, R94 ;  /* 0x0000005e00bf7202 */ /* 0x000fe40000000f00 */
[----:B------:R-:W-:Y:S03]  /*6280*/  HMMA.16816.F32 R92, R4, R26, R152 ;  /* 0x0000001a045c723c */ /* 0x000fe60000001898 */
[----:B------:R1:W3:Y:S01]  /*6290*/  MUFU.EX2 R185, R2 ;  /* 0x0000000200b97308 */ /* 0x0002e20000000800 */
[----:B------:R-:W4:Y:S03]  /*62a0*/  LDSM.16.MT88.4 R152, [R216+0x9c00] ;  /* 0x009c0000d898783b */ /* 0x000f260000004200 */
[----:B------:R-:W-:-:S02]  /*62b0*/  F2FP.F16.F32.PACK_AB R4, R213, R212 ;  /* 0x000000d4d504723e */ /* 0x000fc400000000ff */
[----:B--2---:R-:W-:Y:S02]  /*62c0*/  F2FP.F16.F32.PACK_AB R5, R201, R205 ;  /* 0x000000cdc905723e */ /* 0x004fe400000000ff */
[----:B------:R-:W-:Y:S01]  /*62d0*/  F2FP.F16.F32.PACK_AB R6, R210, R211 ;  /* 0x000000d3d206723e */ /* 0x000fe200000000ff */
[--C-:B-1----:R-:W-:Y:S01]  /*62e0*/  FFMA.FTZ R2, R188, UR5, -R3.reuse ;  /* 0x00000005bc027c23 */ /* 0x102fe20008010803 */
[----:B---3--:R-:W-:Y:S01]  /*62f0*/  F2FP.F16.F32.PACK_AB R7, R185, R187 ;  /* 0x000000bbb907723e */ /* 0x008fe200000000ff */
[----:B------:R-:W-:Y:S01]  /*6300*/  FFMA.FTZ R3, R190, UR5, -R3 ;  /* 0x00000005be037c23 */ /* 0x000fe20008010803 */
[----:B------:R-:W-:Y:S01]  /*6310*/  MOV R188, R48 ;  /* 0x0000003000bc7202 */ /* 0x000fe20000000f00 */
[----:B------:R1:W-:Y:S01]  /*6320*/  MUFU.EX2 R186, R2 ;  /* 0x0000000200ba7308 */ /* 0x0003e20000000800 */
[----:B------:R-:W-:-:S03]  /*6330*/  MOV R190, R49 ;  /* 0x0000003100be7202 */ /* 0x000fc60000000f00 */
[C---:B------:R-:W-:Y:S04]  /*6340*/  HMMA.16816.F32 R44, R4.reuse, R14, R44 ;  /* 0x0000000e042c723c */ /* 0x040fe8000000182c */
[----:B------:R2:W3:Y:S02]  /*6350*/  MUFU.EX2 R184, R3 ;  /* 0x0000000300b87308 */ /* 0x0004e40000000800 */
[C---:B------:R-:W-:Y:S06]  /*6360*/  HMMA.16816.F32 R40, R4.reuse, R30, R40 ;  /* 0x0000001e0428723c */ /* 0x040fec0000001828 */
[----:B------:R-:W-:Y:S01]  /*6370*/  HMMA.16816.F32 R36, R4, R26, R36 ;  /* 0x0000001a0424723c */ /* 0x000fe20000001824 */
[----:B-1----:R-:W-:Y:S01]  /*6380*/  FFMA.FTZ R2, R192, UR5, -R0 ;  /* 0x00000005c0027c23 */ /* 0x002fe20008010800 */
[----:B------:R-:W-:Y:S01]  /*6390*/  IMAD.MOV.U32 R192, RZ, RZ, R50 ;  /* 0x000000ffffc07224 */ /* 0x000fe200078e0032 */
[----:B------:R-:W-:-:S02]  /*63a0*/  MOV R30, R235 ;  /* 0x000000eb001e7202 */ /* 0x000fc40000000f00 */
[----:B------:R1:W-:Y:S01]  /*63b0*/  MUFU.EX2 R139, R2 ;  /* 0x00000002008b7308 */ /* 0x0003e20000000800 */
[C---:B------:R-:W-:Y:S01]  /*63c0*/  HMMA.16816.F32 R48, R4.reuse, R12, R112 ;  /* 0x0000000c0430723c */ /* 0x040fe20000001870 */
[----:B------:R-:W-:Y:S02]  /*63d0*/  MOV R26, R100 ;  /* 0x00000064001a7202 */ /* 0x000fe40000000f00 */
[----:B--2---:R-:W-:Y:S02]  /*63e0*/  MOV R3, R237 ;  /* 0x000000ed00037202 */ /* 0x004fe40000000f00 */
[----:B------:R-:W-:Y:S01]  /*63f0*/  MOV R31, R120 ;  /* 0x00000078001f7202 */ /* 0x000fe20000000f00 */
[----:B------:R-:W-:Y:S01]  /*6400*/  HMMA.16816.F32 R144, R4, R8, R116 ;  /* 0x000000080490723c */ /* 0x000fe20000001874 */
[----:B------:R-:W-:Y:S01]  /*6410*/  MOV R27, R122 ;  /* 0x0000007a001b7202 */ /* 0x000fe20000000f00 */
[----:B------:R-:W-:Y:S01]  /*6420*/  FADD.FTZ R3, R3, R30 ;  /* 0x0000001e03037221 */ /* 0x000fe20000010000 */
[----:B---3--:R-:W-:-:S03]  /*6430*/  F2FP.F16.F32.PACK_AB R130, R184, R186 ;  /* 0x000000bab882723e */ /* 0x008fc600000000ff */
[----:B------:R-:W-:Y:S01]  /*6440*/  HMMA.16816.F32 R56, R4, R10, R56 ;  /* 0x0000000a0438723c */ /* 0x000fe20000001838 */
[----:B------:R-:W-:Y:S01]  /*6450*/  LDSM.16.MT88.4 R8, [R218+0xbc00] ;  /* 0x00bc0000da08783b */ /* 0x000fe20000004200 */
[----:B-1----:R-:W-:Y:S01]  /*6460*/  FFMA.FTZ R2, R193, UR5, -R17 ;  /* 0x00000005c1027c23 */ /* 0x002fe20008010811 */
[----:B------:R-:W-:-:S03]  /*6470*/  MOV R193, R87 ;  /* 0x0000005700c17202 */ /* 0x000fc60000000f00 */
[C---:B------:R-:W-:Y:S01]  /*6480*/  HMMA.16816.F32 R160, R4.reuse, R32, R160 ;  /* 0x0000002004a0723c */ /* 0x040fe200000018a0 */
[----:B------:R1:W-:Y:S05]  /*6490*/  MUFU.EX2 R138, R2 ;  /* 0x00000002008a7308 */ /* 0x0003ea0000000800 */
[C---:B------:R-:W-:Y:S06]  /*64a0*/  HMMA.16816.F32 R60, R4.reuse, R34, R60 ;  /* 0x00000022043c723c */ /* 0x040fec000000183c */
[C---:B------:R-:W-:Y:S06]  /*64b0*/  HMMA.16816.F32 R164, R4.reuse, R20, R164 ;  /* 0x0000001404a4723c */ /* 0x040fec00000018a4 */
[----:B------:R-:W-:Y:S01]  /*64c0*/  HMMA.16816.F32 R64, R4, R22, R64 ;  /* 0x000000160440723c */ /* 0x000fe20000001840 */
[----:B-1----:R-:W-:Y:S01]  /*64d0*/  FFMA.FTZ R2, R194, UR5, -R17 ;  /* 0x00000005c2027c23 */ /* 0x002fe20008010811 */
[----:B------:R-:W-:-:S03]  /*64e0*/  IMAD.MOV.U32 R194, RZ, RZ, R18 ;  /* 0x000000ffffc27224 */ /* 0x000fc600078e0012 */
[----:B------:R1:W2:Y:S02]  /*64f0*/  MUFU.EX2 R19, R2 ;  /* 0x0000000200137308 */ /* 0x0002a40000000800 */
[----:B-1----:R-:W-:Y:S01]  /*6500*/  FFMA.FTZ R2, R195, UR5, -R17 ;  /* 0x00000005c3027c23 */ /* 0x002fe20008010811 */
[----:B------:R-:W-:Y:S02]  /*6510*/  MOV R195, R84 ;  /* 0x0000005400c37202 */ /* 0x000fe40000000f00 */
[----:B--2---:R-:W-:-:S03]  /*6520*/  F2FP.F16.F32.PACK_AB R168, R19, R138 ;  /* 0x0000008a13a8723e */ /* 0x004fc600000000ff */
[----:B------:R1:W-:Y:S02]  /*6530*/  MUFU.EX2 R18, R2 ;  /* 0x0000000200127308 */ /* 0x0003e40000000800 */
[----:B-1----:R-:W-:Y:S01]  /*6540*/  FFMA.FTZ R2, R196, UR5, -R17 ;  /* 0x00000005c4027c23 */ /* 0x002fe20008010811 */
[----:B------:R-:W-:Y:S01]  /*6550*/  IMAD.MOV.U32 R196, RZ, RZ, R236 ;  /* 0x000000ffffc47224 */ /* 0x000fe200078e00ec */
[----:B------:R-:W-:-:S04]  /*6560*/  MOV R17, R85 ;  /* 0x0000005500117202 */ /* 0x000fc80000000f00 */
[----:B------:R1:W2:Y:S01]  /*6570*/  MUFU.EX2 R236, R2 ;  /* 0x0000000200ec7308 */ /* 0x0002a20000000800 */
[----:B------:R-:W-:Y:S01]  /*6580*/  HMMA.16816.F32 R84, R4, R24, R80 ;  /* 0x000000180454723c */ /* 0x000fe20000001850 */
[----:B------:R-:W3:Y:S06]  /*6590*/  LDSM.16.MT88.4 R80, [R218+0x9c00] ;  /* 0x009c0000da50783b */ /* 0x000eec0000004200 */
[----:B------:R-:W-:Y:S02]  /*65a0*/  MOV R24, R99 ;  /* 0x0000006300187202 */ /* 0x000fe40000000f00 */
[----:B------:R-:W-:-:S02]  /*65b0*/  MOV R25, R98 ;  /* 0x0000006200197202 */ /* 0x000fc40000000f00 */
[----:B------:R-:W5:Y:S01]  /*65c0*/  LDSM.16.MT88.4 R96, [R216+0xac00] ;  /* 0x00ac0000d860783b */ /* 0x000f620000004200 */
[--C-:B-1----:R-:W-:Y:S01]  /*65d0*/  FFMA.FTZ R2, R197, UR5, -R16.reuse ;  /* 0x00000005c5027c23 */ /* 0x102fe20008010810 */
[----:B------:R-:W-:Y:S01]  /*65e0*/  IMAD.MOV.U32 R197, RZ, RZ, R123 ;  /* 0x000000ffffc57224 */ /* 0x000fe200078e007b */
[----:B--2---:R-:W-:Y:S02]  /*65f0*/  F2FP.F16.F32.PACK_AB R170, R236, R18 ;  /* 0x00000012ecaa723e */ /* 0x004fe400000000ff */
[----:B------:R1:W-:Y:S02]  /*6600*/  MUFU.EX2 R15, R2 ;  /* 0x00000002000f7308 */ /* 0x0003e40000000800 */
[----:B-1----:R-:W-:Y:S01]  /*6610*/  FFMA.FTZ R2, R198, UR5, -R16 ;  /* 0x00000005c6027c23 */ /* 0x002fe20008010810 */
[----:B------:R-:W-:Y:S02]  /*6620*/  IMAD.MOV.U32 R198, RZ, RZ, R101 ;  /* 0x000000ffffc67224 */ /* 0x000fe400078e0065 */
[----:B------:R-:W-:Y:S03]  /*6630*/  HMMA.16816.F32 R100, R4, R28, R68 ;  /* 0x0000001c0464723c */ /* 0x000fe60000001844 */
[----:B------:R1:W2:Y:S01]  /*6640*/  MUFU.EX2 R14, R2 ;  /* 0x00000002000e7308 */ /* 0x0002a20000000800 */
[----:B------:R-:W-:-:S04]  /*6650*/  FADD.FTZ R3, R198, R3 ;  /* 0x00000003c6037221 */ /* 0x000fc80000010000 */
[----:B------:R-:W-:Y:S01]  /*6660*/  FADD.FTZ R3, R197, R3 ;  /* 0x00000003c5037221 */ /* 0x000fe20000010000 */
[----:B------:R-:W-:Y:S02]  /*6670*/  MOV R29, R108 ;  /* 0x0000006c001d7202 */ /* 0x000fe40000000f00 */
[----:B------:R-:W-:Y:S01]  /*6680*/  MOV R28, R109 ;  /* 0x0000006d001c7202 */ /* 0x000fe20000000f00 */
[----:B------:R-:W-:Y:S01]  /*6690*/  FADD.FTZ R3, R196, R3 ;  /* 0x00000003c4037221 */ /* 0x000fe20000010000 */
[----:B------:R-:W5:Y:S03]  /*66a0*/  LDSM.16.MT88.4 R108, [R218+0xac00] ;  /* 0x00ac0000da6c783b */ /* 0x000f660000004200 */
[----:B------:R-:W-:Y:S01]  /*66b0*/  FADD.FTZ R4, R29, R28 ;  /* 0x0000001c1d047221 */ /* 0x000fe20000010000 */
[----:B------:R-:W-:Y:S01]  /*66c0*/  FADD.FTZ R3, R194, R3 ;  /* 0x00000003c2037221 */ /* 0x000fe20000010000 */
[----:B-1----:R-:W-:Y:S01]  /*66d0*/  FFMA.FTZ R2, R199, UR5, -R16 ;  /* 0x00000005c7027c23 */ /* 0x002fe20008010810 */
[----:B------:R-:W-:-:S02]  /*66e0*/  IMAD.MOV.U32 R199, RZ, RZ, R121 ;  /* 0x000000ffffc77224 */ /* 0x000fc400078e0079 */
[----:B------:R-:W-:Y:S01]  /*66f0*/  FADD.FTZ R4, R27, R4 ;  /* 0x000000041b047221 */ /* 0x000fe20000010000 */
[----:B------:R-:W1:Y:S01]  /*6700*/  LDSM.16.MT88.4 R120, [R216+0xbc00] ;  /* 0x00bc0000d878783b */ /* 0x000e620000004200 */
[----:B------:R4:W-:Y:S01]  /*6710*/  MUFU.EX2 R13, R2 ;  /* 0x00000002000d7308 */ /* 0x0009e20000000800 */
[----:B--2---:R-:W-:Y:S01]  /*6720*/  F2FP.F16.F32.PACK_AB R169, R14, R15 ;  /* 0x0000000f0ea9723e */ /* 0x004fe200000000ff */
[----:B------:R-:W-:-:S04]  /*6730*/  FADD.FTZ R4, R25, R4 ;  /* 0x0000000419047221 */ /* 0x000fc80000010000 */
[----:B------:R-:W-:-:S04]  /*6740*/  FADD.FTZ R4, R195, R4 ;  /* 0x00000004c3047221 */ /* 0x000fc80000010000 */
[----:B------:R-:W-:Y:S01]  /*6750*/  FADD.FTZ R4, R192, R4 ;  /* 0x00000004c0047221 */ /* 0x000fe20000010000 */
[----:B----4-:R-:W-:-:S04]  /*6760*/  FFMA.FTZ R2, R200, UR5, -R16 ;  /* 0x00000005c8027c23 */ /* 0x010fc80008010810 */
[----:B------:R2:W4:Y:S02]  /*6770*/  MUFU.EX2 R237, R2 ;  /* 0x0000000200ed7308 */ /* 0x0005240000000800 */
[----:B--2---:R-:W-:Y:S01]  /*6780*/  FFMA.FTZ R2, R202, UR5, -R0 ;  /* 0x00000005ca027c23 */ /* 0x004fe20008010800 */
[----:B----4-:R-:W-:-:S05]  /*6790*/  F2FP.F16.F32.PACK_AB R171, R237, R13 ;  /* 0x0000000dedab723e */ /* 0x010fca00000000ff */
[----:B------:R2:W4:Y:S02]  /*67a0*/  MUFU.EX2 R12, R2 ;  /* 0x00000002000c7308 */ /* 0x0005240000000800 */
[C---:B------:R-:W-:Y:S06]  /*67b0*/  HMMA.16816.F32 R140, R168.reuse, R152, R140 ;  /* 0x00000098a88c723c */ /* 0x040fec000000188c */
[C---:B------:R-:W-:Y:S06]  /*67c0*/  HMMA.16816.F32 R148, R168.reuse, R154, R148 ;  /* 0x0000009aa894723c */ /* 0x040fec0000001894 */
[----:B---3--:R-:W-:Y:S01]  /*67d0*/  HMMA.16816.F32 R72, R168, R80, R72 ;  /* 0x00000050a848723c */ /* 0x008fe20000001848 */
[--C-:B--2---:R-:W-:Y:S01]  /*67e0*/  FFMA.FTZ R2, R203, UR5, -R0.reuse ;  /* 0x00000005cb027c23 */ /* 0x104fe20008010800 */
[----:B------:R-:W-:Y:S01]  /*67f0*/  FFMA.FTZ R0, R204, UR5, -R0 ;  /* 0x00000005cc007c23 */ /* 0x000fe20008010800 */
[----:B----4-:R-:W-:-:S02]  /*6800*/  F2FP.F16.F32.PACK_AB R129, R12, R139 ;  /* 0x0000008b0c81723e */ /* 0x010fc400000000ff */
[----:B------:R2:W-:Y:S01]  /*6810*/  MUFU.EX2 R5, R2 ;  /* 0x0000000200057308 */ /* 0x0005e20000000800 */
[C---:B------:R-:W-:Y:S06]  /*6820*/  HMMA.16816.F32 R76, R168.reuse, R82, R76 ;  /* 0x00000052a84c723c */ /* 0x040fec000000184c */
[C---:B-----5:R-:W-:Y:S01]  /*6830*/  HMMA.16816.F32 R88, R168.reuse, R96, R88 ;  /* 0x00000060a858723c */ /* 0x060fe20000001858 */
[----:B------:R3:W4:Y:S05]  /*6840*/  MUFU.EX2 R235, R0 ;  /* 0x0000000000eb7308 */ /* 0x00072a0000000800 */
[----:B------:R-:W-:Y:S01]  /*6850*/  HMMA.16816.F32 R92, R168, R98, R92 ;  /* 0x00000062a85c723c */ /* 0x000fe2000000185c */
[----:B--2---:R-:W-:-:S05]  /*6860*/  FADD.FTZ R2, R242, R241 ;  /* 0x000000f1f2027221 */ /* 0x004fca0000010000 */
[----:B------:R-:W-:Y:S01]  /*6870*/  HMMA.16816.F32 R104, R168, R108, R104 ;  /* 0x0000006ca868723c */ /* 0x000fe20000001868 */
[----:B------:R-:W-:Y:S01]  /*6880*/  FADD.FTZ R2, R240, R2 ;  /* 0x00000002f0027221 */ /* 0x000fe20000010000 */
[----:B---3--:R-:W-:-:S03]  /*6890*/  FADD.FTZ R0, R199, R31 ;  /* 0x0000001fc7007221 */ /* 0x008fc60000010000 */
[----:B------:R-:W-:Y:S01]  /*68a0*/  FADD.FTZ R2, R234, R2 ;  /* 0x00000002ea027221 */ /* 0x000fe20000010000 */
[----:B------:R-:W-:Y:S01]  /*68b0*/  FADD.FTZ R234, R190, R3 ;  /* 0x00000003beea7221 */ /* 0x000fe20000010000 */
[----:B----4-:R-:W-:Y:S01]  /*68c0*/  F2FP.F16.F32.PACK_AB R131, R235, R5 ;  /* 0x00000005eb83723e */ /* 0x010fe200000000ff */
[----:B------:R-:W-:Y:S01]  /*68d0*/  FADD.FTZ R0, R26, R0 ;  /* 0x000000001a007221 */ /* 0x000fe20000010000 */
[----:B------:R-:W-:Y:S01]  /*68e0*/  FADD.FTZ R2, R233, R2 ;  /* 0x00000002e9027221 */ /* 0x000fe20000010000 */
[----:B------:R-:W-:Y:S01]  /*68f0*/  FADD.FTZ R234, R243, R234 ;  /* 0x000000eaf3ea7221 */ /* 0x000fe20000010000 */
[C---:B------:R-:W-:Y:S01]  /*6900*/  HMMA.16816.F32 R156, R168.reuse, R110, R156 ;  /* 0x0000006ea89c723c */ /* 0x040fe2000000189c */
[----:B------:R-:W-:Y:S01]  /*6910*/  FADD.FTZ R0, R24, R0 ;  /* 0x0000000018007221 */ /* 0x000fe20000010000 */
[----:B------:R-:W-:Y:S01]  /*6920*/  FADD.FTZ R2, R232, R2 ;  /* 0x00000002e8027221 */ /* 0x000fe20000010000 */
[----:B------:R-:W-:Y:S02]  /*6930*/  FADD.FTZ R234, R212, R234 ;  /* 0x000000ead4ea7221 */ /* 0x000fe40000010000 */
[----:B------:R-:W-:Y:S01]  /*6940*/  FADD.FTZ R0, R17, R0 ;  /* 0x0000000011007221 */ /* 0x000fe20000010000 */
[----:B------:R-:W-:Y:S01]  /*6950*/  FADD.FTZ R3, R231, R2 ;  /* 0x00000002e7037221 */ /* 0x000fe20000010000 */
[----:B------:R-:W-:Y:S01]  /*6960*/  FADD.FTZ R234, R213, R234 ;  /* 0x000000ead5ea7221 */ /* 0x000fe20000010000 */
[----:B-1----:R-:W-:Y:S01]  /*6970*/  HMMA.16816.F32 R112, R168, R120, R52 ;  /* 0x00000078a870723c */ /* 0x002fe20000001834 */
[----:B------:R-:W-:Y:S01]  /*6980*/  FADD.FTZ R0, R193, R0 ;  /* 0x00000000c1007221 */ /* 0x000fe20000010000 */
[----:B------:R-:W-:Y:S01]  /*6990*/  FADD.FTZ R3, R230, R3 ;  /* 0x00000003e6037221 */ /* 0x000fe20000010000 */
[----:B------:R-:W-:-:S02]  /*69a0*/  FADD.FTZ R234, R211, R234 ;  /* 0x000000ead3ea7221 */ /* 0x000fc40000010000 */
        /* <DEDUP_REMOVED lines=19> */
[----:B------:R-:W-:Y:S01]  /*6ae0*/  FADD.FTZ R234, R186, R234 ;  /* 0x000000eabaea7221 */ /* 0x000fe20000010000 */
        /* <DEDUP_REMOVED lines=15> */
[----:B------:R-:W-:Y:S01]  /*6be0*/  FADD.FTZ R236, R236, R2 ;  /* 0x00000002ecec7221 */ /* 0x000fe20000010000 */
[----:B------:R-:W-:-:S04]  /*6bf0*/  FADD.FTZ R237, R237, R0 ;  /* 0x00000000eded7221 */ /* 0x000fc80000010000 */
[C---:B------:R-:W-:Y:S06]  /*6c00*/  HMMA.16816.F32 R100, R128.reuse, R108, R100 ;  /* 0x0000006c8064723c */ /* 0x040fec0000001864 */
[----:B------:R-:W-:Y:S06]  /*6c10*/  HMMA.16816.F32 R160, R128, R120, R160 ;  /* 0x0000007880a0723c */ /* 0x000fec00000018a0 */
[----:B------:R-:W-:Y:S06]  /*6c20*/  HMMA.16816.F32 R124, R168, R8, R180 ;  /* 0x00000008a87c723c */ /* 0x000fec00000018b4 */
[C---:B------:R-:W-:Y:S06]  /*6c30*/  HMMA.16816.F32 R152, R128.reuse, R154, R56 ;  /* 0x0000009a8098723c */ /* 0x040fec0000001838 */
[C---:B------:R-:W-:Y:S06]  /*6c40*/  HMMA.16816.F32 R80, R128.reuse, R82, R44 ;  /* 0x000000528050723c */ /* 0x040fec000000182c */
[C---:B------:R-:W-:Y:S06]  /*6c50*/  HMMA.16816.F32 R96, R128.reuse, R98, R36 ;  /* 0x000000628060723c */ /* 0x040fec0000001824 */
[C---:B------:R-:W-:Y:S06]  /*6c60*/  HMMA.16816.F32 R108, R128.reuse, R110, R40 ;  /* 0x0000006e806c723c */ /* 0x040fec0000001828 */
[C---:B------:R-:W-:Y:S06]  /*6c70*/  HMMA.16816.F32 R120, R128.reuse, R122, R60 ;  /* 0x0000007a8078723c */ /* 0x040fec000000183c */
[----:B------:R-:W-:Y:S06]  /*6c80*/  HMMA.16816.F32 R164, R128, R8, R164 ;  /* 0x0000000880a4723c */ /* 0x000fec00000018a4 */
[-C--:B------:R-:W-:Y:S06]  /*6c90*/  HMMA.16816.F32 R168, R168, R10.reuse, R172 ;  /* 0x0000000aa8a8723c */ /* 0x080fec00000018ac */
[----:B------:R-:W-:Y:S01]  /*6ca0*/  HMMA.16816.F32 R128, R128, R10, R64 ;  /* 0x0000000a8080723c */ /* 0x000fe20000001840 */
[----:B------:R-:W-:-:S08]  /*6cb0*/  NOP ;  /* 0x0000000000007918 */ /* 0x000fd00000000000 */
[----:B------:R-:W-:-:S15]  /*6cc0*/  @!P5 BRA `(.L_x_120) ;  /* 0x000000400038d947 */ /* 0x000fde0003800000 */
[----:B------:R-:W2:Y:S01]  /*6cd0*/  LDL.LU R206, [R1+0x20] ;  /* 0x0000200001ce7983 */ /* 0x000ea20000300800 */
[----:B------:R-:W-:Y:S01]  /*6ce0*/  ULDC UR4, c[0x0][0x2d0] ;  /* 0x0000b40000047ab9 */ /* 0x000fe20000000800 */
[----:B------:R-:W1:Y:S01]  /*6cf0*/  LDC.64 R226, c[0x0][0x250] ;  /* 0x00009400ffe27b82 */ /* 0x000e620000000a00 */
[----:B------:R-:W-:Y:S01]  /*6d00*/  ISETP.GE.AND P4, PT, R244, UR4, PT ;  /* 0x00000004f4007c0c */ /* 0x000fe2000bf86270 */
[----:B------:R-:W3:Y:S01]  /*6d10*/  S2R R189, SR_TID.X ;  /* 0x0000000000bd7919 */ /* 0x000ee20000002100 */
[----:B------:R-:W-:Y:S01]  /*6d20*/  IMAD.MOV.U32 R3, RZ, RZ, R137 ;  /* 0x000000ffff037224 */ /* 0x000fe200078e0089 */
[----:B------:R-:W-:Y:S01]  /*6d30*/  MOV R139, R132 ;  /* 0x00000084008b7202 */ /* 0x000fe20000000f00 */
[----:B------:R-:W-:Y:S01]  /*6d40*/  IMAD.MOV.U32 R138, RZ, RZ, R135 ;  /* 0x000000ffff8a7224 */ /* 0x000fe200078e0087 */
[----:B------:R-:W-:Y:S01]  /*6d50*/  ULDC UR5, c[0x0][0x2d0] ;  /* 0x0000b40000057ab9 */ /* 0x000fe20000000800 */
[----:B------:R-:W-:Y:S01]  /*6d60*/  ULDC UR4, c[0x0][0x2ec] ;  /* 0x0000bb0000047ab9 */ /* 0x000fe20000000800 */
[----:B------:R-:W-:-:S06]  /*6d70*/  ULDC.64 UR6, c[0x0][0x248] ;  /* 0x0000920000067ab9 */ /* 0x000fcc0000000a00 */
[----:B------:R-:W4:Y:S08]  /*6d80*/  @!P4 LDC.64 R242, c[0x0][0x220] ;  /* 0x00008800fff2cb82 */ /* 0x000f300000000a00 */
[----:B------:R-:W1:Y:S01]  /*6d90*/  @!P4 LDC.64 R240, c[0x0][0x220] ;  /* 0x00008800fff0cb82 */ /* 0x000e620000000a00 */
[----:B---3--:R-:W-:-:S05]  /*6da0*/  LOP3.LUT R189, R189, 0x3, RZ, 0xc0, !PT ;  /* 0x00000003bdbd7812 */ /* 0x008fca00078ec0ff */
[----:B------:R-:W-:-:S05]  /*6db0*/  IMAD R224, R189, -0x2, R228 ;  /* 0xfffffffebde07824 */ /* 0x000fca00078e02e4 */
[----:B------:R-:W-:Y:S01]  /*6dc0*/  IADD3 R224, R134, R224, -R207 ;  /* 0x000000e086e07210 */ /* 0x000fe20007ffe8cf */
[----:B------:R-:W-:Y:S01]  /*6dd0*/  IMAD.MOV.U32 R134, RZ, RZ, R136 ;  /* 0x000000ffff867224 */ /* 0x000fe200078e0088 */
[----:B--2---:R-:W-:Y:S01]  /*6de0*/  LEA.HI.SX32 R223, R206, 0xfffffffe, 0x1a ;  /* 0xfffffffecedf7811 */ /* 0x004fe200078fd2ff */
[----:B-1--4-:R-:W-:Y:S06]  /*6df0*/  BRA `(.L_x_121) ;  /* 0x0000000000fc7947 */ /* 0x012fec0003800000 */
.L_x_123:
[----:B------:R-:W2:Y:S01]  /*6e00*/  LDL.64 R214, [R1] ;  /* 0x0000000001d67983 */ /* 0x000ea20000100a00 */
        /* <DEDUP_REMOVED lines=21> */
[----:B-----5:R-:W-:Y:S01]  /*6f60*/  @!P2 LEA R176, P1, R2, R176, 0x1 ;  /* 0x000000b002b0a211 */ /* 0x020fe200078208ff */
[----:B------:R-:W-:Y:S01]  /*6f70*/  @!PT LDS RZ, [RZ] ;  /* 0x00000000fffff984 */ /* 0x000fe20000000800 */
[----:B------:R-:W-:Y:S01]  /*6f80*/  @!PT LDS RZ, [RZ] ;  /* 0x00000000fffff984 */ /* 0x000fe20000000800 */
[----:B------:R-:W-:Y:S01]  /*6f90*/  @!PT LDS RZ, [RZ] ;  /* 0x00000000fffff984 */ /* 0x000fe20000000800 */
[----:B------:R1:W-:Y:S01]  /*6fa0*/  @!P4 LDGSTS.E.BYPASS.LTC128B.128 [R222+0x6000], desc[UR8][R136.64] ;  /* 0x0600000088decfae */ /* 0x0003e2000b901d48 */
[----:B------:R-:W-:Y:S02]  /*6fb0*/  IADD3 R132, P0, R248, R2, RZ ;  /* 0x00000002f8847210 */ /* 0x000fe40007f1e0ff */
[--C-:B------:R-:W-:Y:S01]  /*6fc0*/  @!P2 LEA.HI.X R177, R2, R177, R135.reuse, 0x1, P1 ;  /* 0x000000b102b1a211 */ /* 0x100fe200008f0c87 */
[----:B------:R2:W-:Y:S01]  /*6fd0*/  @P3 STS.128 [R222+0x7000], RZ ;  /* 0x007000ffde003388 */ /* 0x0005e20000000c00 */
[C---:B---3--:R-:W-:Y:S01]  /*6fe0*/  @!P4 LEA R174, P6, R132.reuse, R174, 0x1 ;  /* 0x000000ae84aec211 */ /* 0x048fe200078c08ff */
        /* <DEDUP_REMOVED lines=32> */
.L_x_121:
[----:B------:R-:W-:Y:S04]  /*71f0*/  DEPBAR.LE SB0, 0x0 ;  /* 0x000080000000791a */ /* 0x000fe80000000000 */
[----:B------:R-:W-:Y:S01]  /*7200*/  BAR.SYNC.DEFER_BLOCKING 0x0 ;  /* 0x0000000000007b1d */ /* 0x000fe20000010000 */
[----:B------:R-:W-:Y:S01]  /*7210*/  ISETP.GE.AND P3, PT, R238, UR5, PT ;  /* 0x00000005ee007c0c */ /* 0x000fe2000bf66270 */
[-C--:B------:R-:W-:Y:S01]  /*7220*/  IMAD.WIDE.U32 R4, R223, R226.reuse, RZ ;  /* 0x000000e2df047225 */ /* 0x080fe200078e00ff */
[----:B------:R-:W-:Y:S02]  /*7230*/  SHF.R.S32.HI R0, RZ, 0x1f, R223 ;  /* 0x0000001fff007819 */ /* 0x000fe400000114df */
[----:B------:R-:W-:Y:S01]  /*7240*/  ISETP.GE.AND P2, PT, R239, UR5, PT ;  /* 0x00000005ef007c0c */ /* 0x000fe2000bf46270 */
[----:B------:R-:W-:Y:S02]  /*7250*/  IMAD.MOV.U32 R136, RZ, RZ, -0x40 ;  /* 0xffffffc0ff887424 */ /* 0x000fe400078e00ff */
[----:B------:R-:W-:Y:S04]  /*7260*/  IMAD R0, R0, R226, RZ ;  /* 0x000000e200007224 */ /* 0x000fe800078e02ff */
[----:B------:R-:W-:Y:S01]  /*7270*/  IMAD R2, R223, R227, R0 ;  /* 0x000000e3df027224 */ /* 0x000fe200078e0200 */
[C---:B------:R-:W-:Y:S03]  /*7280*/  LEA R0, P0, R4.reuse, R250, 0x6 ;  /* 0x000000fa04007211 */ /* 0x040fe600078030ff */
[----:B------:R-:W-:Y:S05]  /*7290*/  IMAD.IADD R2, R5, 0x1, R2 ;  /* 0x0000000105027824 */ /* 0x000fea00078e0202 */
[----:B------:R-:W-:Y:S02]  /*72a0*/  LEA.HI.X R4, R4, R252, R2, 0x6, P0 ;  /* 0x000000fc04047211 */ /* 0x000fe400000f3402 */
[----:B------:R-:W-:Y:S01]  /*72b0*/  @!P4 LEA R6, P0, R0, R242, 0x1 ;  /* 0x000000f20006c211 */ /* 0x000fe200078008ff */
[----:B------:R-:W1:Y:S01]  /*72c0*/  @!P3 LDC.64 R14, c[0x0][0x220] ;  /* 0x00008800ff0ebb82 */ /* 0x000e620000000a00 */
[----:B------:R-:W-:Y:S01]  /*72d0*/  @P4 STS.64 [R222+0x9008], RZ ;  /* 0x009008ffde004388 */ /* 0x000fe20000000a00 */
[----:B------:R-:W-:Y:S02]  /*72e0*/  LEA R2, P6, R226, R0, 0x5 ;  /* 0x00000000e2027211 */ /* 0x000fe400078c28ff */
[--C-:B------:R-:W-:Y:S04]  /*72f0*/  @!P4 LEA.HI.X R7, R0, R243, R4.reuse, 0x1, P0 ;  /* 0x000000f30007c211 */ /* 0x100fe800000f0c04 */
[----:B------:R-:W2:Y:S01]  /*7300*/  @!P2 LDC.64 R12, c[0x0][0x220] ;  /* 0x00008800ff0cab82 */ /* 0x000ea20000000a00 */
[----:B------:R-:W-:Y:S01]  /*7310*/  @P4 STS [R222+0x9000], RZ ;  /* 0x009000ffde004388 */ /* 0x000fe20000000800 */
[----:B------:R-:W-:Y:S03]  /*7320*/  @!P4 LEA R10, P5, R2, R240, 0x1 ;  /* 0x000000f0020ac211 */ /* 0x000fe600078a08ff */
[----:B------:R-:W-:Y:S03]  /*7330*/  @P4 STS [R222+0x9004], RZ ;  /* 0x009004ffde004388 */ /* 0x000fe60000000800 */
[----:B------:R-:W3:Y:S01]  /*7340*/  @!P3 LDC.64 R8, c[0x0][0x220] ;  /* 0x00008800ff08bb82 */ /* 0x000ee20000000a00 */
[----:B------:R-:W-:Y:S01]  /*7350*/  @!PT LDS RZ, [RZ] ;  /* 0x00000000fffff984 */ /* 0x000fe20000000800 */
[----:B------:R-:W-:Y:S01]  /*7360*/  @!PT LDS RZ, [RZ] ;  /* 0x00000000fffff984 */ /* 0x000fe20000000800 */
[----:B------:R-:W-:Y:S01]  /*7370*/  @!PT LDS RZ, [RZ] ;  /* 0x00000000fffff984 */ /* 0x000fe20000000800 */
[----:B------:R4:W-:Y:S07]  /*7380*/  @!P4 LDGSTS.E.BYPASS.LTC128B.128 [R222+0x9000], desc[UR8][R6.64] ;  /* 0x0900000006decfae */ /* 0x0009ee000b901d48 */
[----:B------:R-:W4:Y:S01]  /*7390*/  @!P2 LDC.64 R16, c[0x0][0x220] ;  /* 0x00008800ff10ab82 */ /* 0x000f220000000a00 */
[----:B------:R-:W-:Y:S01]  /*73a0*/  @P3 STS.128 [R222+0xa000], RZ ;  /* 0x00a000ffde003388 */ /* 0x000fe20000000c00 */
[C---:B-1----:R-:W-:Y:S04]  /*73b0*/  @!P3 LEA R14, P1, R0.reuse, R14, 0x1 ;  /* 0x0000000e000eb211 */ /* 0x042fe800078208ff */
[C-C-:B------:R-:W-:Y:S02]  /*73c0*/  @!P3 LEA.HI.X R15, R0.reuse, R15, R4.reuse, 0x1, P1 ;  /* 0x0000000f000fb211 */ /* 0x140fe400008f0c04 */
[C---:B--2---:R-:W-:Y:S03]  /*73d0*/  @!P2 LEA R12, P0, R0.reuse, R12, 0x1 ;  /* 0x0000000c000ca211 */ /* 0x044fe600078008ff */
[----:B------:R-:W-:Y:S01]  /*73e0*/  @!PT LDS RZ, [RZ] ;  /* 0x00000000fffff984 */ /* 0x000fe20000000800 */
[----:B------:R-:W-:Y:S01]  /*73f0*/  @!PT LDS RZ, [RZ] ;  /* 0x00000000fffff984 */ /* 0x000fe20000000800 */
[----:B------:R-:W-:Y:S01]  /*7400*/  @!PT LDS RZ, [RZ] ;  /* 0x00000000fffff984 */ /* 0x000fe20000000800 */
[----:B------:R-:W-:Y:S01]  /*7410*/  @!P3 LDGSTS.E.BYPASS.LTC128B.128 [R222+0xa000], desc[UR8][R14.64+0x40] ;  /* 0x0a0000400edebfae */ /* 0x000fe2000b901d48 */
[----:B------:R-:W-:Y:S01]  /*7420*/  @!P2 LEA.HI.X R13, R0, R13, R4, 0x1, P0 ;  /* 0x0000000d000da211 */ /* 0x000fe200000f0c04 */
[C---:B------:R-:W-:Y:S01]  /*7430*/  IMAD R0, R223.reuse, R136, 0x40 ;  /* 0x00000040df007424 */ /* 0x040fe200078e0288 */
[----:B------:R-:W-:Y:S02]  /*7440*/  LEA.HI.X R4, R226, R4, R227, 0x5, P6 ;  /* 0x00000004e2047211 */ /* 0x000fe400030f2ce3 */
[----:B---3--:R-:W-:Y:S01]  /*7450*/  @!P3 LEA R8, P1, R2, R8, 0x1 ;  /* 0x000000080208b211 */ /* 0x008fe200078208ff */
[----:B------:R-:W-:Y:S01]  /*7460*/  IMAD.IADD R0, R224, 0x1, R0 ;  /* 0x00000001e0007824 */ /* 0x000fe200078e0200 */
[C-C-:B------:R-:W-:Y:S01]  /*7470*/  @!P4 LEA.HI.X R11, R2.reuse, R241, R4.reuse, 0x1, P5 ;  /* 0x000000f1020bc211 */ /* 0x140fe200028f0c04 */
[----:B------:R-:W-:Y:S01]  /*7480*/  @P2 STS.128 [R222+0xb000], RZ ;  /* 0x00b000ffde002388 */ /* 0x000fe20000000c00 */
[C-C-:B------:R-:W-:Y:S02]  /*7490*/  @!P3 LEA.HI.X R9, R2.reuse, R9, R4.reuse, 0x1, P1 ;  /* 0x000000090209b211 */ /* 0x140fe400008f0c04 */
[C---:B----4-:R-:W-:Y:S04]  /*74a0*/  @!P2 LEA R6, P0, R2.reuse, R16, 0x1 ;  /* 0x000000100206a211 */ /* 0x050fe800078008ff */
[----:B------:R-:W-:Y:S01]  /*74b0*/  @!P2 LEA.HI.X R7, R2, R17, R4, 0x1, P0 ;  /* 0x000000110207a211 */ /* 0x000fe200000f0c04 */
[----:B------:R-:W-:Y:S01]  /*74c0*/  @!PT LDS RZ, [RZ] ;  /* 0x00000000fffff984 */ /* 0x000fe20000000800 */
[----:B------:R-:W-:Y:S01]  /*74d0*/  @!PT LDS RZ, [RZ] ;  /* 0x00000000fffff984 */ /* 0x000fe20000000800 */
[----:B------:R-:W-:Y:S01]  /*74e0*/  @!PT LDS RZ, [RZ] ;  /* 0x00000000fffff984 */ /* 0x000fe20000000800 */
[----:B------:R-:W-:Y:S01]  /*74f0*/  @!P2 LDGSTS.E.BYPASS.LTC128B.128 [R222+0xb000], desc[UR8][R12.64+0x80] ;  /* 0x0b0000800cdeafae */ /* 0x000fe2000b901d48 */
[----:B------:R-:W-:Y:S04]  /*7500*/  IMAD R2, R223, -0x40, R224 ;  /* 0xffffffc0df027824 */ /* 0x000fe800078e02e0 */
[C---:B------:R-:W-:Y:S02]  /*7510*/  VIADD R137, R2.reuse, 0x8 ;  /* 0x0000000802897836 */ /* 0x040fe40000000000 */
[C---:B------:R-:W-:Y:S01]  /*7520*/  VIADD R132, R2.reuse, 0x48 ;  /* 0x0000004802847836 */ /* 0x040fe20000000000 */
[----:B------:R-:W-:Y:S01]  /*7530*/  @P4 STS.128 [R222+0x9800], RZ ;  /* 0x009800ffde004388 */ /* 0x000fe20000000c00 */
[C---:B------:R-:W-:Y:S02]  /*7540*/  VIADD R136, R2.reuse, 0x7 ;  /* 0x0000000702887836 */ /* 0x040fe40000000000 */
[----:B------:R-:W-:Y:S01]  /*7550*/  VIADD R135, R2, 0x3f ;  /* 0x0000003f02877836 */ /* 0x000fe20000000000 */
[----:B------:R-:W-:Y:S04]  /*7560*/  ISETP.GE.AND P0, PT, R132, RZ, PT ;  /* 0x000000ff8400720c */ /* 0x000fe80003f06270 */
[----:B------:R-:W-:Y:S01]  /*7570*/  @!PT LDS RZ, [RZ] ;  /* 0x00000000fffff984 */ /* 0x000fe20000000800 */
[----:B------:R-:W-:Y:S01]  /*7580*/  @!PT LDS RZ, [RZ] ;  /* 0x00000000fffff984 */ /* 0x000fe20000000800 */
[----:B------:R-:W-:Y:S01]  /*7590*/  @!PT LDS RZ, [RZ] ;  /* 0x00000000fffff984 */ /* 0x000fe20000000800 */
[----:B------:R-:W-:Y:S01]  /*75a0*/  @!P4 LDGSTS.E.BYPASS.LTC128B.128 [R222+0x9800], desc[UR8][R10.64] ;  /* 0x098000000adecfae */ /* 0x000fe2000b901d48 */
[----:B------:R-:W-:Y:S07]  /*75b0*/  ISETP.GE.AND P1, PT, R135, RZ, PT ;  /* 0x000000ff8700720c */ /* 0x000fee0003f26270 */
[----:B------:R-:W-:Y:S01]  /*75c0*/  @P3 STS.128 [R222+0xa800], RZ ;  /* 0x00a800ffde003388 */ /* 0x000fe20000000c00 */
[C---:B------:R-:W-:Y:S04]  /*75d0*/  @!P0 IADD3 R132, -R0.reuse, -0x8, RZ ;  /* 0xfffffff800848810 */ /* 0x040fe80007ffe1ff */
[----:B------:R-:W-:Y:S02]  /*75e0*/  I2FP.F32.S32 R132, R132 ;  /* 0x0000008400847245 */ /* 0x000fe40000201400 */
[----:B------:R-:W-:Y:S01]  /*75f0*/  @!P1 IADD3 R135, -R0, 0x1, RZ ;  /* 0x0000000100879810 */ /* 0x000fe20007ffe1ff */
[----:B------:R-:W-:Y:S01]  /*7600*/  @!PT LDS RZ, [RZ] ;  /* 0x00000000fffff984 */ /* 0x000fe20000000800 */
[----:B------:R-:W-:Y:S01]  /*7610*/  @!PT LDS RZ, [RZ] ;  /* 0x00000000fffff984 */ /* 0x000fe20000000800 */
[----:B------:R-:W-:Y:S01]  /*7620*/  @!PT LDS RZ, [RZ] ;  /* 0x00000000fffff984 */ /* 0x000fe20000000800 */
[----:B------:R-:W-:Y:S03]  /*7630*/  @!P3 LDGSTS.E.BYPASS.LTC128B.128 [R222+0xa800], desc[UR8][R8.64+0x40] ;  /* 0x0a80004008debfae */ /* 0x000fe6000b901d48 */
[----:B------:R-:W-:Y:S05]  /*7640*/  I2FP.F32.S32 R135, R135 ;  /* 0x0000008700877245 */ /* 0x000fea0000201400 */
[----:B------:R-:W-:Y:S08]  /*7650*/  @P2 STS.128 [R222+0xb800], RZ ;  /* 0x00b800ffde002388 */ /* 0x000ff00000000c00 */
[----:B------:R-:W-:Y:S01]  /*7660*/  @!PT LDS RZ, [RZ] ;  /* 0x00000000fffff984 */ /* 0x000fe20000000800 */
[----:B------:R-:W-:Y:S01]  /*7670*/  @!PT LDS RZ, [RZ] ;  /* 0x00000000fffff984 */ /* 0x000fe20000000800 */
[----:B------:R-:W-:Y:S01]  /*7680*/  @!PT LDS RZ, [RZ] ;  /* 0x00000000fffff984 */ /* 0x000fe20000000800 */
[----:B------:R1:W-:Y:S08]  /*7690*/  @!P2 LDGSTS.E.BYPASS.LTC128B.128 [R222+0xb800], desc[UR8][R6.64+0x80] ;  /* 0x0b80008006deafae */ /* 0x0003f0000b901d48 */
[----:B------:R-:W-:Y:S08]  /*76a0*/  LDSM.16.M88.4 R64, [R220] ;  /* 0x00000000dc40783b */ /* 0x000ff00000000200 */
[----:B------:R-:W1:Y:S08]  /*76b0*/  LDSM.16.M88.4 R16, [R217+0x6000] ;  /* 0x00600000d910783b */ /* 0x000e700000000200 */
[----:B------:R-:W2:Y:S08]  /*76c0*/  LDSM.16.M88.4 R60, [R220+0x1000] ;  /* 0x00100000dc3c783b */ /* 0x000eb00000000200 */
[----:B------:R-:W3:Y:S08]  /*76d0*/  LDSM.16.M88.4 R32, [R217+0x6400] ;  /* 0x00640000d920783b */ /* 0x000ef00000000200 */
[----:B------:R-:W0:Y:S08]  /*76e0*/  LDGDEPBAR ;  /* 0x00000000000079af */ /* 0x000e300000000000 */
[----:B------:R-:W4:Y:S08]  /*76f0*/  LDSM.16.M88.4 R48, [R217+0x6800] ;  /* 0x00680000d930783b */ /* 0x000f300000000200 */
[----:B------:R-:W5:Y:S01]  /*7700*/  LDSM.16.M88.4 R172, [R217+0x6c00] ;  /* 0x006c0000d9ac783b */ /* 0x000f620000000200 */
[-C--:B-1----:R-:W-:Y:S07]  /*7710*/  HMMA.16816.F32 R4, R64, R16.reuse, RZ ;  /* 0x000000104004723c */ /* 0x082fee00000018ff */
[----:B------:R-:W-:Y:S01]  /*7720*/  LDSM.16.M88.4 R176, [R221] ;  /* 0x00000000ddb0783b */ /* 0x000fe20000000200 */
[C---:B--2---:R-:W-:Y:S07]  /*7730*/  HMMA.16816.F32 R8, R60.reuse, R16, RZ ;  /* 0x000000103c08723c */ /* 0x044fee00000018ff */
[----:B------:R-:W1:Y:S01]  /*7740*/  LDSM.16.M88.4 R180, [R219+0x6000] ;  /* 0x00600000dbb4783b */ /* 0x000e620000000200 */
[-C--:B------:R-:W-:Y:S06]  /*7750*/  HMMA.16816.F32 R12, R60, R18.reuse, RZ ;  /* 0x000000123c0c723c */ /* 0x080fec00000018ff */
[C---:B------:R-:W-:Y:S01]  /*7760*/  HMMA.16816.F32 R16, R64.reuse, R18, RZ ;  /* 0x000000124010723c */ /* 0x040fe200000018ff */
[----:B------:R-:W2:Y:S05]  /*7770*/  LDSM.16.M88.4 R184, [R221+0x1000] ;  /* 0x00100000ddb8783b */ /* 0x000eaa0000000200 */
[-C--:B---3--:R-:W-:Y:S03]  /*7780*/  HMMA.16816.F32 R20, R64, R32.reuse, RZ ;  /* 0x000000204014723c */ /* 0x088fe600000018ff */
[----:B------:R-:W3:Y:S03]  /*7790*/  LDSM.16.M88.4 R188, [R219+0x6400] ;  /* 0x00640000dbbc783b */ /* 0x000ee60000000200 */
[C---:B------:R-:W-:Y:S05]  /*77a0*/  HMMA.16816.F32 R24, R60.reuse, R32, RZ ;  /* 0x000000203c18723c */ /* 0x040fea00000018ff */
[----:B------:R-:W3:Y:S01]  /*77b0*/  LDSM.16.M88.4 R192, [R219+0x6800] ;  /* 0x00680000dbc0783b */ /* 0x000ee20000000200 */
[-C--:B------:R-:W-:Y:S06]  /*77c0*/  HMMA.16816.F32 R28, R60, R34.reuse, RZ ;  /* 0x000000223c1c723c */ /* 0x080fec00000018ff */
[C---:B------:R-:W-:Y:S01]  /*77d0*/  HMMA.16816.F32 R32, R64.reuse, R34, RZ ;  /* 0x000000224020723c */ /* 0x040fe200000018ff */
[----:B------:R-:W3:Y:S05]  /*77e0*/  LDSM.16.M88.4 R196, [R219+0x6c00] ;  /* 0x006c0000dbc4783b */ /* 0x000eea0000000200 */
[-C--:B----4-:R-:W-:Y:S03]  /*77f0*/  HMMA.16816.F32 R36, R64, R48.reuse, RZ ;  /* 0x000000304024723c */ /* 0x090fe600000018ff */
[----:B------:R-:W-:Y:S03]  /*7800*/  LDSM.16.M88.4 R200, [R220+0x3000] ;  /* 0x00300000dcc8783b */ /* 0x000fe60000000200 */
[C---:B------:R-:W-:Y:S05]  /*7810*/  HMMA.16816.F32 R40, R60.reuse, R48, RZ ;  /* 0x000000303c28723c */ /* 0x040fea00000018ff */
[----:B------:R-:W-:Y:S01]  /*7820*/  LDSM.16.M88.4 R204, [R217+0x7400] ;  /* 0x00740000d9cc783b */ /* 0x000fe20000000200 */
[-C--:B------:R-:W-:Y:S06]  /*7830*/  HMMA.16816.F32 R44, R60, R50.reuse, RZ ;  /* 0x000000323c2c723c */ /* 0x080fec00000018ff */
[C---:B------:R-:W-:Y:S01]  /*7840*/  HMMA.16816.F32 R48, R64.reuse, R50, RZ ;  /* 0x000000324030723c */ /* 0x040fe200000018ff */
[----:B------:R-:W-:Y:S05]  /*7850*/  LDSM.16.M88.4 R208, [R221+0x2000] ;  /* 0x00200000ddd0783b */ /* 0x000fea0000000200 */
[-C--:B-----5:R-:W-:Y:S03]  /*7860*/  HMMA.16816.F32 R52, R64, R172.reuse, RZ ;  /* 0x000000ac4034723c */ /* 0x0a0fe600000018ff */
[----:B------:R-:W-:Y:S03]  /*7870*/  LDSM.16.M88.4 R212, [R219+0x7000] ;  /* 0x00700000dbd4783b */ /* 0x000fe60000000200 */
[C---:B------:R-:W-:Y:S06]  /*7880*/  HMMA.16816.F32 R56, R60.reuse, R172, RZ ;  /* 0x000000ac3c38723c */ /* 0x040fec00000018ff */
[-C--:B------:R-:W-:Y:S06]  /*7890*/  HMMA.16816.F32 R60, R60, R174.reuse, RZ ;  /* 0x000000ae3c3c723c */ /* 0x080fec00000018ff */
[----:B------:R-:W-:Y:S01]  /*78a0*/  HMMA.16816.F32 R64, R64, R174, RZ ;  /* 0x000000ae4040723c */ /* 0x000fe200000018ff */
[----:B------:R-:W-:Y:S05]  /*78b0*/  LDSM.16.M88.4 R172, [R220+0x2000] ;  /* 0x00200000dcac783b */ /* 0x000fea0000000200 */
[-C--:B-1----:R-:W-:Y:S06]  /*78c0*/  HMMA.16816.F32 R4, R176, R180.reuse, R4 ;  /* 0x000000b4b004723c */ /* 0x082fec0000001804 */
[C---:B--2---:R-:W-:Y:S06]  /*78d0*/  HMMA.16816.F32 R8, R184.reuse, R180, R8 ;  /* 0x000000b4b808723c */ /* 0x044fec0000001808 */
[-C--:B------:R-:W-:Y:S06]  /*78e0*/  HMMA.16816.F32 R12, R184, R182.reuse, R12 ;  /* 0x000000b6b80c723c */ /* 0x080fec000000180c */
[C---:B------:R-:W-:Y:S01]  /*78f0*/  HMMA.16816.F32 R16, R176.reuse, R182, R16 ;  /* 0x000000b6b010723c */ /* 0x040fe20000001810 */
[----:B------:R-:W1:Y:S05]  /*7900*/  LDSM.16.M88.4 R180, [R217+0x7000] ;  /* 0x00700000d9b4783b */ /* 0x000e6a0000000200 */
[-C--:B---3--:R-:W-:Y:S06]  /*7910*/  HMMA.16816.F32 R20, R176, R188.reuse, R20 ;  /* 0x000000bcb014723c */ /* 0x088fec0000001814 */
        /* <DEDUP_REMOVED lines=8> */
[----:B------:R-:W3:Y:S05]  /*79a0*/  LDSM.16.M88.4 R192, [R217+0x7c00] ;  /* 0x007c0000d9c0783b */ /* 0x000eea0000000200 */
[-C--:B------:R-:W-:Y:S06]  /*79b0*/  HMMA.16816.F32 R52, R176, R196.reuse, R52 ;  /* 0x000000c4b034723c */ /* 0x080fec0000001834 */
[C---:B------:R-:W-:Y:S06]  /*79c0*/  HMMA.16816.F32 R56, R184.reuse, R196, R56 ;  /* 0x000000c4b838723c */ /* 0x040fec0000001838 */
[-C--:B------:R-:W-:Y:S01]  /*79d0*/  HMMA.16816.F32 R60, R184, R198.reuse, R60 ;  /* 0x000000c6b83c723c */ /* 0x080fe2000000183c */
[----:B------:R-:W4:Y:S05]  /*79e0*/  LDSM.16.M88.4 R184, [R221+0x3000] ;  /* 0x00300000ddb8783b */ /* 0x000f2a0000000200 */
[----:B------:R-:W-:Y:S03]  /*79f0*/  HMMA.16816.F32 R64, R176, R198, R64 ;  /* 0x000000c6b040723c */ /* 0x000fe60000001840 */
[----:B------:R-:W5:Y:S03]  /*7a00*/  LDSM.16.M88.4 R176, [R219+0x7400] ;  /* 0x00740000dbb0783b */ /* 0x000f660000000200 */
[-C--:B-1----:R-:W-:Y:S05]  /*7a10*/  HMMA.16816.F32 R4, R172, R180.reuse, R4 ;  /* 0x000000b4ac04723c */ /* 0x082fea0000001804 */
[----:B------:R-:W-:Y:S01]  /*7a20*/  LDSM.16.M88.4 R196, [R220+0x5000] ;  /* 0x00500000dcc4783b */ /* 0x000fe20000000200 */
[C---:B------:R-:W-:Y:S06]  /*7a30*/  HMMA.16816.F32 R8, R200.reuse, R180, R8 ;  /* 0x000000b4c808723c */ /* 0x040fec0000001808 */
[-C--:B------:R-:W-:Y:S06]  /*7a40*/  HMMA.16816.F32 R12, R200, R182.reuse, R12 ;  /* 0x000000b6c80c723c */ /* 0x080fec000000180c */
[C---:B------:R-:W-:Y:S01]  /*7a50*/  HMMA.16816.F32 R16, R172.reuse, R182, R16 ;  /* 0x000000b6ac10723c */ /* 0x040fe20000001810 */
[----:B------:R-:W1:Y:S05]  /*7a60*/  LDSM.16.M88.4 R180, [R219+0x7800] ;  /* 0x00780000dbb4783b */ /* 0x000e6a0000000200 */
[-C--:B------:R-:W-:Y:S06]  /*7a70*/  HMMA.16816.F32 R20, R172, R204.reuse, R20 ;  /* 0x000000ccac14723c */ /* 0x080fec0000001814 */
[C---:B------:R-:W-:Y:S06]  /*7a80*/  HMMA.16816.F32 R24, R200.reuse, R204, R24 ;  /* 0x000000ccc818723c */ /* 0x040fec0000001818 */
[-C--:B------:R-:W-:Y:S06]  /*7a90*/  HMMA.16816.F32 R28, R200, R206.reuse, R28 ;  /* 0x000000cec81c723c */ /* 0x080fec000000181c */
[C---:B------:R-:W-:Y:S01]  /*7aa0*/  HMMA.16816.F32 R32, R172.reuse, R206, R32 ;  /* 0x000000ceac20723c */ /* 0x040fe20000001820 */
[----:B------:R-:W-:Y:S05]  /*7ab0*/  LDSM.16.M88.4 R204, [R217+0x8800] ;  /* 0x00880000d9cc783b */ /* 0x000fea0000000200 */
[-C--:B--2---:R-:W-:Y:S06]  /*7ac0*/  HMMA.16816.F32 R36, R172, R188.reuse, R36 ;  /* 0x000000bcac24723c */ /* 0x084fec0000001824 */
        /* <DEDUP_REMOVED lines=8> */
[----:B------:R-:W-:Y:S03]  /*7b50*/  HMMA.16816.F32 R64, R172, R194, R64 ;  /* 0x000000c2ac40723c */ /* 0x000fe60000001840 */
[----:B------:R-:W2:Y:S03]  /*7b60*/  LDSM.16.M88.4 R172, [R219+0x7c00] ;  /* 0x007c0000dbac783b */ /* 0x000ea60000000200 */
[-C--:B------:R-:W-:Y:S05]  /*7b70*/  HMMA.16816.F32 R4, R208, R212.reuse, R4 ;  /* 0x000000d4d004723c */ /* 0x080fea0000001804 */
[----:B------:R-:W3:Y:S01]  /*7b80*/  LDSM.16.M88.4 R192, [R217+0x8000] ;  /* 0x00800000d9c0783b */ /* 0x000ee20000000200 */
[C---:B----4-:R-:W-:Y:S06]  /*7b90*/  HMMA.16816.F32 R8, R184.reuse, R212, R8 ;  /* 0x000000d4b808723c */ /* 0x050fec0000001808 */
[-C--:B------:R-:W-:Y:S05]  /*7ba0*/  HMMA.16816.F32 R12, R184, R214.reuse, R12 ;  /* 0x000000d6b80c723c */ /* 0x080fea000000180c */
[C---:B------:R-:W-:Y:S01]  /*7bb0*/  VIADD R212, R2.reuse, 0xffffffd0 ;  /* 0xffffffd002d47836 */ /* 0x040fe20000000000 */
[C---:B------:R-:W-:Y:S05]  /*7bc0*/  HMMA.16816.F32 R16, R208.reuse, R214, R16 ;  /* 0x000000d6d010723c */ /* 0x040fea0000001810 */
[C---:B------:R-:W-:Y:S01]  /*7bd0*/  VIADD R213, R2.reuse, 0xffffffcf ;  /* 0xffffffcf02d57836 */ /* 0x040fe20000000000 */
[-C--:B-----5:R-:W-:Y:S06]  /*7be0*/  HMMA.16816.F32 R20, R208, R176.reuse, R20 ;  /* 0x000000b0d014723c */ /* 0x0a0fec0000001814 */
[C---:B------:R-:W-:Y:S06]  /*7bf0*/  HMMA.16816.F32 R24, R184.reuse, R176, R24 ;  /* 0x000000b0b818723c */ /* 0x040fec0000001818 */
[-C--:B------:R-:W-:Y:S06]  /*7c00*/  HMMA.16816.F32 R28, R184, R178.reuse, R28 ;  /* 0x000000b2b81c723c */ /* 0x080fec000000181c */
[C---:B------:R-:W-:Y:S01]  /*7c10*/  HMMA.16816.F32 R32, R208.reuse, R178, R32 ;  /* 0x000000b2d020723c */ /* 0x040fe20000001820 */
[----:B------:R-:W4:Y:S05]  /*7c20*/  LDSM.16.M88.4 R176, [R217+0x8c00] ;  /* 0x008c0000d9b0783b */ /* 0x000f2a0000000200 */
[-C--:B-1----:R-:W-:Y:S06]  /*7c30*/  HMMA.16816.F32 R36, R208, R180.reuse, R36 ;  /* 0x000000b4d024723c */ /* 0x082fec0000001824 */
[C---:B------:R-:W-:Y:S06]  /*7c40*/  HMMA.16816.F32 R40, R184.reuse, R180, R40 ;  /* 0x000000b4b828723c */ /* 0x040fec0000001828 */
[-C--:B------:R-:W-:Y:S06]  /*7c50*/  HMMA.16816.F32 R44, R184, R182.reuse, R44 ;  /* 0x000000b6b82c723c */ /* 0x080fec000000182c */
[C---:B------:R-:W-:Y:S01]  /*7c60*/  HMMA.16816.F32 R48, R208.reuse, R182, R48 ;  /* 0x000000b6d030723c */ /* 0x040fe20000001830 */
[----:B------:R-:W-:Y:S05]  /*7c70*/  LDSM.16.M88.4 R180, [R219+0x8000] ;  /* 0x00800000dbb4783b */ /* 0x000fea0000000200 */
[-C--:B--2---:R-:W-:Y:S06]  /*7c80*/  HMMA.16816.F32 R52, R208, R172.reuse, R52 ;  /* 0x000000acd034723c */ /* 0x084fec0000001834 */
[C---:B------:R-:W-:Y:S06]  /*7c90*/  HMMA.16816.F32 R56, R184.reuse, R172, R56 ;  /* 0x000000acb838723c */ /* 0x040fec0000001838 */
[-C--:B------:R-:W-:Y:S01]  /*7ca0*/  HMMA.16816.F32 R60, R184, R174.reuse, R60 ;  /* 0x000000aeb83c723c */ /* 0x080fe2000000183c */
[----:B------:R-:W-:Y:S05]  /*7cb0*/  LDSM.16.M88.4 R184, [R221+0x5000] ;  /* 0x00500000ddb8783b */ /* 0x000fea0000000200 */
[----:B------:R-:W-:Y:S03]  /*7cc0*/  HMMA.16816.F32 R64, R208, R174, R64 ;  /* 0x000000aed040723c */ /* 0x000fe60000001840 */
[----:B------:R-:W1:Y:S03]  /*7cd0*/  LDSM.16.M88.4 R172, [R221+0x4000] ;  /* 0x00400000ddac783b */ /* 0x000e660000000200 */
[-C--:B---3--:R-:W-:Y:S05]  /*7ce0*/  HMMA.16816.F32 R4, R188, R192.reuse, R4 ;  /* 0x000000c0bc04723c */ /* 0x088fea0000001804 */
[C---:B------:R-:W-:Y:S01]  /*7cf0*/  VIADD R210, R2.reuse, 0xffffffd8 ;  /* 0xffffffd802d27836 */ /* 0x040fe20000000000 */
[C---:B------:R-:W-:Y:S05]  /*7d00*/  HMMA.16816.F32 R8, R196.reuse, R192, R8 ;  /* 0x000000c0c408723c */ /* 0x040fea0000001808 */
[C---:B------:R-:W-:Y:S01]  /*7d10*/  VIADD R211, R2.reuse, 0xffffffd7 ;  /* 0xffffffd702d37836 */ /* 0x040fe20000000000 */
[-C--:B------:R-:W-:Y:S05]  /*7d20*/  HMMA.16816.F32 R12, R196, R194.reuse, R12 ;  /* 0x000000c2c40c723c */ /* 0x080fea000000180c */
[----:B------:R-:W-:Y:S01]  /*7d30*/  VIADD R192, R2, 0xffffffff ;  /* 0xffffffff02c07836 */ /* 0x000fe20000000000 */
[C---:B------:R-:W-:Y:S04]  /*7d40*/  HMMA.16816.F32 R16, R188.reuse, R194, R16 ;  /* 0x000000c2bc10723c */ /* 0x040fe80000001810 */
[----:B------:R-:W-:Y:S01]  /*7d50*/  ISETP.GE.AND P6, PT, R192, RZ, PT ;  /* 0x000000ffc000720c */ /* 0x000fe20003fc6270 */
[C---:B------:R-:W-:Y:S01]  /*7d60*/  VIADD R193, R2.reuse, 0xffffffdf ;  /* 0xffffffdf02c17836 */ /* 0x040fe20000000000 */
[-C--:B------:R-:W-:Y:S05]  /*7d70*/  HMMA.16816.F32 R20, R188, R200.reuse, R20 ;  /* 0x000000c8bc14723c */ /* 0x080fea0000001814 */
[C---:B------:R-:W-:Y:S01]  /*7d80*/  VIADD R194, R2.reuse, 0x30 ;  /* 0x0000003002c27836 */ /* 0x040fe20000000000 */
[C---:B------:R-:W-:Y:S05]  /*7d90*/  HMMA.16816.F32 R24, R196.reuse, R200, R24 ;  /* 0x000000c8c418723c */ /* 0x040fea0000001818 */
[C---:B------:R-:W-:Y:S01]  /*7da0*/  @!P6 IADD3 R192, -R2.reuse, 0x1, RZ ;  /* 0x0000000102c0e810 */ /* 0x040fe20007ffe1ff */
[-C--:B------:R-:W-:Y:S05]  /*7db0*/  HMMA.16816.F32 R28, R196, R202.reuse, R28 ;  /* 0x000000cac41c723c */ /* 0x080fea000000181c */
[C---:B------:R-:W-:Y:S01]  /*7dc0*/  VIADD R201, R2.reuse, 0x20 ;  /* 0x0000002002c97836 */ /* 0x040fe20000000000 */
[C---:B------:R-:W-:Y:S05]  /*7dd0*/  HMMA.16816.F32 R32, R188.reuse, R202, R32 ;  /* 0x000000cabc20723c */ /* 0x040fea0000001820 */
[----:B------:R-:W-:Y:S01]  /*7de0*/  VIADD R200, R2, 0xfffffff8 ;  /* 0xfffffff802c87836 */ /* 0x000fe20000000000 */
[-C--:B------:R-:W-:Y:S04]  /*7df0*/  HMMA.16816.F32 R36, R188, R204.reuse, R36 ;  /* 0x000000ccbc24723c */ /* 0x080fe80000001824 */
[----:B------:R-:W-:Y:S01]  /*7e00*/  ISETP.GE.AND P5, PT, R200, RZ, PT ;  /* 0x000000ffc800720c */ /* 0x000fe20003fa6270 */
[C---:B------:R-:W-:Y:S01]  /*7e10*/  VIADD R203, R2.reuse, 0x47 ;  /* 0x0000004702cb7836 */ /* 0x040fe20000000000 */
[C---:B------:R-:W-:Y:S04]  /*7e20*/  HMMA.16816.F32 R40, R196.reuse, R204, R40 ;  /* 0x000000ccc428723c */ /* 0x040fe80000001828 */
[----:B------:R-:W-:Y:S01]  /*7e30*/  ISETP.GE.AND P0, PT, R203, RZ, PT ;  /* 0x000000ffcb00720c */ /* 0x000fe20003f06270 */
[C---:B------:R-:W-:Y:S01]  /*7e40*/  VIADD R195, R2.reuse, 0xffffffef ;  /* 0xffffffef02c37836 */ /* 0x040fe20000000000 */
[-C--:B------:R-:W-:Y:S05]  /*7e50*/  HMMA.16816.F32 R44, R196, R206.reuse, R44 ;  /* 0x000000cec42c723c */ /* 0x080fea000000182c */
[----:B------:R-:W-:Y:S01]  /*7e60*/  @!P5 IADD3 R200, -R2, 0x8, RZ ;  /* 0x0000000802c8d810 */ /* 0x000fe20007ffe1ff */
[C---:B------:R-:W-:Y:S05]  /*7e70*/  HMMA.16816.F32 R48, R188.reuse, R206, R48 ;  /* 0x000000cebc30723c */ /* 0x040fea0000001830 */
[----:B------:R-:W-:Y:S01]  /*7e80*/  @!P0 IADD3 R203, -R0, -0x7, RZ ;  /* 0xfffffff900cb8810 */ /* 0x000fe20007ffe1ff */
[-C--:B----4-:R-:W-:Y:S05]  /*7e90*/  HMMA.16816.F32 R52, R188, R176.reuse, R52 ;  /* 0x000000b0bc34723c */ /* 0x090fea0000001834 */
[----:B------:R-:W-:Y:S01]  /*7ea0*/  I2FP.F32.S32 R203, R203 ;  /* 0x000000cb00cb7245 */ /* 0x000fe20000201400 */
[C---:B------:R-:W-:Y:S05]  /*7eb0*/  HMMA.16816.F32 R56, R196.reuse, R176, R56 ;  /* 0x000000b0c438723c */ /* 0x040fea0000001838 */
[C---:B------:R-:W-:Y:S01]  /*7ec0*/  VIADD R204, R2.reuse, 0x1f ;  /* 0x0000001f02cc7836 */ /* 0x040fe20000000000 */
[-C--:B------:R-:W-:Y:S05]  /*7ed0*/  HMMA.16816.F32 R60, R196, R178.reuse, R60 ;  /* 0x000000b2c43c723c */ /* 0x080fea000000183c */
[----:B------:R-:W-:Y:S01]  /*7ee0*/  VIADD R206, R2, 0x37 ;  /* 0x0000003702ce7836 */ /* 0x000fe20000000000 */
[----:B------:R-:W-:Y:S01]  /*7ef0*/  HMMA.16816.F32 R64, R188, R178, R64 ;  /* 0x000000b2bc40723c */ /* 0x000fe20000001840 */
[----:B------:R-:W2:Y:S03]  /*7f00*/  LDSM.16.M88.4 R176, [R219+0x8400] ;  /* 0x00840000dbb0783b */ /* 0x000ea60000000200 */
[----:B------:R-:W-:Y:S01]  /*7f10*/  ISETP.GE.AND P6, PT, R206, RZ, PT ;  /* 0x000000ffce00720c */ /* 0x000fe20003fc6270 */
[C---:B------:R-:W-:Y:S01]  /*7f20*/  VIADD R198, R2.reuse, 0xffffffe8 ;  /* 0xffffffe802c67836 */ /* 0x040fe20000000000 */
[-C--:B-1----:R-:W-:Y:S05]  /*7f30*/  HMMA.16816.F32 R4, R172, R180.reuse, R4 ;  /* 0x000000b4ac04723c */ /* 0x082fea0000001804 */
[----:B------:R-:W-:Y:S01]  /*7f40*/  VIADD R199, R2, 0xffffffe7 ;  /* 0xffffffe702c77836 */ /* 0x000fe20000000000 */
[C---:B------:R-:W-:Y:S05]  /*7f50*/  HMMA.16816.F32 R8, R184.reuse, R180, R8 ;  /* 0x000000b4b808723c */ /* 0x040fea0000001808 */
[----:B------:R-:W-:Y:S01]  /*7f60*/  @!P6 IADD3 R206, -R0, 0x9, RZ ;  /* 0x0000000900cee810 */ /* 0x000fe20007ffe1ff */
[-C--:B------:R-:W-:Y:S03]  /*7f70*/  HMMA.16816.F32 R12, R184, R182.reuse, R12 ;  /* 0x000000b6b80c723c */ /* 0x080fe6000000180c */
[----:B------:R-:W-:Y:S02]  /*7f80*/  ISETP.GE.AND P6, PT, R194, RZ, PT ;  /* 0x000000ffc200720c */ /* 0x000fe40003fc6270 */
[C---:B------:R-:W-:Y:S01]  /*7f90*/  IADD3 R180, -R2.reuse, -0x7, RZ ;  /* 0xfffffff902b47810 */ /* 0x040fe20007ffe1ff */
[C---:B------:R-:W-:Y:S05]  /*7fa0*/  HMMA.16816.F32 R16, R172.reuse, R182, R16 ;  /* 0x000000b6ac10723c */ /* 0x040fea0000001810 */
[C---:B------:R-:W-:Y:S01]  /*7fb0*/  IADD3 R181, -R2.reuse, -0x8, RZ ;  /* 0xfffffff802b57810 */ /* 0x040fe20007ffe1ff */
[C---:B------:R-:W-:Y:S02]  /*7fc0*/  VIADD R197, R2.reuse, 0x2f ;  /* 0x0000002f02c57836 */ /* 0x040fe40000000000 */
[----:B------:R-:W-:Y:S03]  /*7fd0*/  VIADD R207, R2, 0xfffffff7 ;  /* 0xfffffff702cf7836 */ /* 0x000fe60000000000 */
[----:B------:R-:W-:Y:S01]  /*7fe0*/  @!P6 IADD3 R194, -R0, 0x10, RZ ;  /* 0x0000001000c2e810 */ /* 0x000fe20007ffe1ff */
[-C--:B------:R-:W-:Y:S01]  /*7ff0*/  FFMA.FTZ R10, R132, -R133.reuse, R10 ;  /* 0x80000085840a7223 */ /* 0x080fe2000001000a */
[----:B------:R-:W-:Y:S01]  /*8000*/  ISETP.GE.AND P5, PT, R207, RZ, PT ;  /* 0x000000ffcf00720c */ /* 0x000fe20003fa6270 */
[----:B------:R-:W-:Y:S01]  /*8010*/  VIADD R205, R2, 0x38 ;  /* 0x0000003802cd7836 */ /* 0x000fe20000000000 */
[----:B------:R-:W-:Y:S01]  /*8020*/  ISETP.GE.AND P6, PT, R198, RZ, PT ;  /* 0x000000ffc600720c */ /* 0x000fe20003fc6270 */
[-C--:B------:R-:W-:Y:S01]  /*8030*/  FFMA.FTZ R9, R135, -R133.reuse, R9 ;  /* 0x8000008587097223 */ /* 0x080fe20000010009 */
[-C--:B--2---:R-:W-:Y:S03]  /*8040*/  HMMA.16816.F32 R20, R172, R176.reuse, R20 ;  /* 0x000000b0ac14723c */ /* 0x084fe60000001814 */
[----:B------:R-:W-:Y:S01]  /*8050*/  ISETP.GE.AND P1, PT, R205, RZ, PT ;  /* 0x000000ffcd00720c */ /* 0x000fe20003f26270 */
[----:B------:R-:W-:Y:S02]  /*8060*/  VIADD R196, R2, 0xfffffff0 ;  /* 0xfffffff002c47836 */ /* 0x000fe40000000000 */
[-C--:B------:R-:W-:Y:S01]  /*8070*/  FFMA.FTZ R15, R135, -R133.reuse, R15 ;  /* 0x80000085870f7223 */ /* 0x080fe2000001000f */
[C---:B------:R-:W-:Y:S04]  /*8080*/  HMMA.16816.F32 R24, R184.reuse, R176, R24 ;  /* 0x000000b0b818723c */ /* 0x040fe80000001818 */
[----:B------:R-:W-:Y:S01]  /*8090*/  ISETP.GE.AND P0, PT, R196, RZ, PT ;  /* 0x000000ffc400720c */ /* 0x000fe20003f06270 */
[C---:B------:R-:W-:Y:S01]  /*80a0*/  VIADD R191, R2.reuse, 0x28 ;  /* 0x0000002802bf7836 */ /* 0x040fe20000000000 */
[C---:B------:R-:W-:Y:S01]  /*80b0*/  @!P5 IADD3 R207, -R2.reuse, 0x9, RZ ;  /* 0x0000000902cfd810 */ /* 0x040fe20007ffe1ff */
[-C--:B------:R-:W-:Y:S03]  /*80c0*/  HMMA.16816.F32 R28, R184, R178.reuse, R28 ;  /* 0x000000b2b81c723c */ /* 0x080fe6000000181c */
[----:B------:R-:W-:Y:S01]  /*80d0*/  ISETP.GE.AND P5, PT, R197, RZ, PT ;  /* 0x000000ffc500720c */ /* 0x000fe20003fa6270 */
[C---:B------:R-:W-:Y:S01]  /*80e0*/  VIADD R190, R2.reuse, 0x27 ;  /* 0x0000002702be7836 */ /* 0x040fe20000000000 */
[----:B------:R-:W-:Y:S01]  /*80f0*/  IABS R176, R2 ;  /* 0x0000000200b07213 */ /* 0x000fe20000000000 */
[C---:B------:R-:W-:Y:S05]  /*8100*/  HMMA.16816.F32 R32, R172.reuse, R178, R32 ;  /* 0x000000b2ac20723c */ /* 0x040fea0000001820 */
[----:B------:R-:W-:Y:S01]  /*8110*/  @!P6 IADD3 R198, -R2, 0x18, RZ ;  /* 0x0000001802c6e810 */ /* 0x000fe20007ffe1ff */
[----:B------:R-:W-:Y:S01]  /*8120*/  IMAD.MOV.U32 R132, RZ, RZ, R176 ;  /* 0x000000ffff847224 */ /* 0x000fe200078e00b0 */
[----:B------:R-:W-:Y:S01]  /*8130*/  ISETP.GE.AND P6, PT, R201, RZ, PT ;  /* 0x000000ffc900720c */ /* 0x000fe20003fc6270 */
[----:B------:R-:W1:Y:S03]  /*8140*/  LDSM.16.M88.4 R176, [R219+0x8800] ;  /* 0x00880000dbb0783b */ /* 0x000e660000000200 */
[----:B------:R-:W-:Y:S01]  /*8150*/  @!P5 IADD3 R197, -R0, 0x11, RZ ;  /* 0x0000001100c5d810 */ /* 0x000fe20007ffe1ff */
[C---:B------:R-:W-:Y:S01]  /*8160*/  VIADD R202, R2.reuse, 0xffffffe0 ;  /* 0xffffffe002ca7836 */ /* 0x040fe20000000000 */
[----:B------:R-:W-:Y:S01]  /*8170*/  ISETP.GE.AND P5, PT, R199, RZ, PT ;  /* 0x000000ffc700720c */ /* 0x000fe20003fa6270 */
[----:B------:R-:W-:Y:S01]  /*8180*/  VIADD R208, R2, 0xffffffc8 ;  /* 0xffffffc802d07836 */ /* 0x000fe20000000000 */
[----:B------:R-:W-:Y:S01]  /*8190*/  @!P1 IADD3 R205, -R0, 0x8, RZ ;  /* 0x0000000800cd9810 */ /* 0x000fe20007ffe1ff */
[C---:B------:R-:W-:Y:S01]  /*81a0*/  VIADD R209, R2.reuse, 0xffffffc7 ;  /* 0xffffffc702d17836 */ /* 0x040fe20000000000 */
[----:B------:R-:W-:Y:S01]  /*81b0*/  ISETP.GE.AND P1, PT, R195, RZ, PT ;  /* 0x000000ffc300720c */ /* 0x000fe20003f26270 */
[C---:B------:R-:W-:Y:S01]  /*81c0*/  VIADD R135, R2.reuse, 0x18 ;  /* 0x0000001802877836 */ /* 0x040fe20000000000 */
[C---:B------:R-:W-:Y:S01]  /*81d0*/  @!P0 IADD3 R196, -R2.reuse, 0x10, RZ ;  /* 0x0000001002c48810 */ /* 0x040fe20007ffe1ff */
[----:B------:R-:W-:Y:S01]  /*81e0*/  VIADD R189, R2, 0x10 ;  /* 0x0000001002bd7836 */ /* 0x000fe20000000000 */
[----:B------:R-:W-:Y:S01]  /*81f0*/  @!P6 IADD3 R201, -R0, 0x20, RZ ;  /* 0x0000002000c9e810 */ /* 0x000fe20007ffe1ff */
[C---:B------:R-:W-:Y:S01]  /*8200*/  VIADD R188, R2.reuse, 0xf ;  /* 0x0000000f02bc7836 */ /* 0x040fe20000000000 */
[----:B------:R-:W-:Y:S01]  /*8210*/  ISETP.GE.AND P6, PT, R137, RZ, PT ;  /* 0x000000ff8900720c */ /* 0x000fe20003fc6270 */
[----:B------:R-:W-:Y:S01]  /*8220*/  FFMA.FTZ R11, R203, -R133, R11 ;  /* 0x80000085cb0b7223 */ /* 0x000fe2000001000b */
[----:B------:R-:W-:Y:S02]  /*8230*/  ISETP.GE.AND P0, PT, R191, RZ, PT ;  /* 0x000000ffbf00720c */ /* 0x000fe40003f06270 */
[----:B------:R-:W-:Y:S02]  /*8240*/  @!P5 IADD3 R199, -R2, 0x19, RZ ;  /* 0x0000001902c7d810 */ /* 0x000fe40007ffe1ff */
[----:B------:R-:W-:Y:S02]  /*8250*/  ISETP.GE.AND P5, PT, R204, RZ, PT ;  /* 0x000000ffcc00720c */ /* 0x000fe40003fa6270 */
[----:B------:R-:W-:Y:S02]  /*8260*/  SEL R181, R181, R137, !P6 ;  /* 0x00000089b5b57207 */ /* 0x000fe40007000000 */
[----:B------:R-:W-:Y:S02]  /*8270*/  @!P1 IADD3 R195, -R2, 0x11, RZ ;  /* 0x0000001102c39810 */ /* 0x000fe40007ffe1ff */
[----:B------:R-:W-:Y:S02]  /*8280*/  I2FP.F32.S32 R181, R181 ;  /* 0x000000b500b57245 */ /* 0x000fe40000201400 */
[----:B------:R-:W-:Y:S02]  /*8290*/  ISETP.GE.AND P1, PT, R190, RZ, PT ;  /* 0x000000ffbe00720c */ /* 0x000fe40003f26270 */
[----:B------:R-:W-:Y:S01]  /*82a0*/  @!P0 IADD3 R191, -R0, 0x18, RZ ;  /* 0x0000001800bf8810 */ /* 0x000fe20007ffe1ff */
[-C--:B------:R-:W-:Y:S01]  /*82b0*/  FFMA.FTZ R6, R181, -R133.reuse, R6 ;  /* 0x80000085b5067223 */ /* 0x080fe20000010006 */
[----:B------:R-:W-:Y:S02]  /*82c0*/  ISETP.GE.AND P0, PT, R202, RZ, PT ;  /* 0x000000ffca00720c */ /* 0x000fe40003f06270 */
[----:B------:R-:W-:Y:S02]  /*82d0*/  @!P5 IADD3 R204, -R0, 0x21, RZ ;  /* 0x0000002100ccd810 */ /* 0x000fe40007ffe1ff */
[----:B------:R-:W-:Y:S02]  /*82e0*/  ISETP.GE.AND P5, PT, R136, RZ, PT ;  /* 0x000000ff8800720c */ /* 0x000fe40003fa6270 */
[----:B------:R-:W-:Y:S01]  /*82f0*/  I2FP.F32.S32 R132, R132 ;  /* 0x0000008400847245 */ /* 0x000fe20000201400 */
[-C--:B-1----:R-:W-:Y:S03]  /*8300*/  HMMA.16816.F32 R36, R172, R176.reuse, R36 ;  /* 0x000000b0ac24723c */ /* 0x082fe60000001824 */
[----:B------:R-:W-:Y:S01]  /*8310*/  SEL R180, R180, R136, !P5 ;  /* 0x00000088b4b47207 */ /* 0x000fe20006800000 */
[-C--:B------:R-:W-:Y:S01]  /*8320*/  FFMA.FTZ R4, R132, -R133.reuse, R4 ;  /* 0x8000008584047223 */ /* 0x080fe20000010004 */
[----:B------:R-:W-:Y:S01]  /*8330*/  @!P1 IADD3 R190, -R0, 0x19, RZ ;  /* 0x0000001900be9810 */ /* 0x000fe20007ffe1ff */
[-C--:B------:R-:W-:Y:S01]  /*8340*/  FFMA.FTZ R18, R132, -R133.reuse, R18 ;  /* 0x8000008584127223 */ /* 0x080fe20000010012 */
[----:B------:R-:W-:Y:S01]  /*8350*/  I2FP.F32.S32 R180, R180 ;  /* 0x000000b400b47245 */ /* 0x000fe20000201400 */
[C---:B------:R-:W-:Y:S01]  /*8360*/  VIADD R132, R2.reuse, 0x17 ;  /* 0x0000001702847836 */ /* 0x040fe20000000000 */
[----:B------:R-:W-:Y:S01]  /*8370*/  ISETP.GE.AND P1, PT, R193, RZ, PT ;  /* 0x000000ffc100720c */ /* 0x000fe20003f26270 */
[C---:B------:R-:W-:Y:S04]  /*8380*/  HMMA.16816.F32 R40, R184.reuse, R176, R40 ;  /* 0x000000b0b828723c */ /* 0x040fe80000001828 */
[----:B------:R-:W-:Y:S01]  /*8390*/  @!P0 IADD3 R202, -R2, 0x20, RZ ;  /* 0x0000002002ca8810 */ /* 0x000fe20007ffe1ff */
[-C--:B------:R-:W-:Y:S01]  /*83a0*/  FFMA.FTZ R7, R180, -R133.reuse, R7 ;  /* 0x80000085b4077223 */ /* 0x080fe20000010007 */
[----:B------:R-:W-:Y:S01]  /*83b0*/  I2FP.F32.S32 R180, R192 ;  /* 0x000000c000b47245 */ /* 0x000fe20000201400 */
[-C--:B------:R-:W-:Y:S03]  /*83c0*/  HMMA.16816.F32 R44, R184, R178.reuse, R44 ;  /* 0x000000b2b82c723c */ /* 0x080fe6000000182c */
[----:B------:R-:W-:Y:S01]  /*83d0*/  ISETP.GE.AND P0, PT, R210, RZ, PT ;  /* 0x000000ffd200720c */ /* 0x000fe20003f06270 */
[-C--:B------:R-:W-:Y:S01]  /*83e0*/  FFMA.FTZ R5, R180, -R133.reuse, R5 ;  /* 0x80000085b4057223 */ /* 0x080fe20000010005 */
[----:B------:R-:W-:Y:S01]  /*83f0*/  @!P1 IADD3 R193, -R2, 0x21, RZ ;  /* 0x0000002102c19810 */ /* 0x000fe20007ffe1ff */
[----:B------:R-:W-:Y:S01]  /*8400*/  FFMA.FTZ R19, R180, -R133, R19 ;  /* 0x80000085b4137223 */ /* 0x000fe20000010013 */
[----:B------:R-:W-:Y:S01]  /*8410*/  ISETP.GE.AND P1, PT, R211, RZ, PT ;  /* 0x000000ffd300720c */ /* 0x000fe20003f26270 */
[----:B------:R-:W1:Y:S01]  /*8420*/  LDSM.16.M88.4 R180, [R219+0x8c00] ;  /* 0x008c0000dbb4783b */ /* 0x000e620000000200 */
[----:B------:R-:W-:Y:S04]  /*8430*/  DEPBAR.LE SB0, 0x0 ;  /* 0x000080000000791a */ /* 0x000fe80000000000 */
[----:B------:R-:W-:Y:S01]  /*8440*/  @!P6 IADD3 R137, -R0, 0x38, RZ ;  /* 0x000000380089e810 */ /* 0x000fe20007ffe1ff */
[C---:B------:R-:W-:Y:S01]  /*8450*/  HMMA.16816.F32 R48, R172.reuse, R178, R48 ;  /* 0x000000b2ac30723c */ /* 0x040fe20000001830 */
[----:B------:R-:W-:Y:S04]  /*8460*/  BAR.SYNC.DEFER_BLOCKING 0x0 ;  /* 0x0000000000007b1d */ /* 0x000fe80000010000 */
[C---:B------:R-:W-:Y:S02]  /*8470*/  @!P0 IADD3 R210, -R2.reuse, 0x28, RZ ;  /* 0x0000002802d28810 */ /* 0x040fe40007ffe1ff */
[----:B------:R-:W-:Y:S02]  /*8480*/  @!P1 IADD3 R211, -R2, 0x29, RZ ;  /* 0x0000002902d39810 */ /* 0x000fe40007ffe1ff */
[----:B------:R-:W-:Y:S02]  /*8490*/  ISETP.GE.AND P0, PT, R212, RZ, PT ;  /* 0x000000ffd400720c */ /* 0x000fe40003f06270 */
[----:B------:R-:W-:Y:S02]  /*84a0*/  ISETP.GE.AND P1, PT, R213, RZ, PT ;  /* 0x000000ffd500720c */ /* 0x000fe40003f26270 */
[----:B------:R-:W-:Y:S02]  /*84b0*/  @!P5 IADD3 R136, -R0, 0x39, RZ ;  /* 0x000000390088d810 */ /* 0x000fe40007ffe1ff */
[----:B------:R-:W-:Y:S02]  /*84c0*/  I2FP.F32.S32 R177, R205 ;  /* 0x000000cd00b17245 */ /* 0x000fe40000201400 */
[----:B------:R-:W-:Y:S02]  /*84d0*/  I2FP.F32.S32 R176, R206 ;  /* 0x000000ce00b07245 */ /* 0x000fe40000201400 */
[----:B------:R-:W-:Y:S01]  /*84e0*/  I2FP.F32.S32 R196, R196 ;  /* 0x000000c400c47245 */ /* 0x000fe20000201400 */
[C---:B------:R-:W-:Y:S01]  /*84f0*/  FFMA.FTZ R12, R177.reuse, -R133, R12 ;  /* 0x80000085b10c7223 */ /* 0x040fe2000001000c */
[----:B------:R-:W-:Y:S01]  /*8500*/  I2FP.F32.S32 R137, R137 ;  /* 0x0000008900897245 */ /* 0x000fe20000201400 */
[-C--:B------:R-:W-:Y:S01]  /*8510*/  FFMA.FTZ R26, R177, -R133.reuse, R26 ;  /* 0x80000085b11a7223 */ /* 0x080fe2000001001a */
[----:B------:R-:W-:Y:S01]  /*8520*/  @!P0 IADD3 R212, -R2, 0x30, RZ ;  /* 0x0000003002d48810 */ /* 0x000fe20007ffe1ff */
[-C--:B------:R-:W-:Y:S01]  /*8530*/  FFMA.FTZ R13, R176, -R133.reuse, R13 ;  /* 0x80000085b00d7223 */ /* 0x080fe2000001000d */
[----:B------:R-:W-:Y:S01]  /*8540*/  @!P1 IADD3 R213, -R2, 0x31, RZ ;  /* 0x0000003102d59810 */ /* 0x000fe20007ffe1ff */
[-C--:B------:R-:W-:Y:S01]  /*8550*/  FFMA.FTZ R27, R176, -R133.reuse, R27 ;  /* 0x80000085b01b7223 */ /* 0x080fe2000001001b */
[----:B------:R-:W-:Y:S01]  /*8560*/  ISETP.GE.AND P0, PT, R208, RZ, PT ;  /* 0x000000ffd000720c */ /* 0x000fe20003f06270 */
[CC--:B------:R-:W-:Y:S01]  /*8570*/  FFMA.FTZ R20, R196.reuse, -R133.reuse, R20 ;  /* 0x80000085c4147223 */ /* 0x0c0fe20000010014 */
[----:B------:R-:W-:Y:S01]  /*8580*/  ISETP.GE.AND P1, PT, R209, RZ, PT ;  /* 0x000000ffd100720c */ /* 0x000fe20003f26270 */
[----:B------:R-:W-:Y:S01]  /*8590*/  FFMA.FTZ R34, R196, -R133, R34 ;  /* 0x80000085c4227223 */ /* 0x000fe20000010022 */
[----:B------:R-:W-:Y:S02]  /*85a0*/  I2FP.F32.S32 R195, R195 ;  /* 0x000000c300c37245 */ /* 0x000fe40000201400 */
[----:B------:R-:W-:Y:S01]  /*85b0*/  I2FP.F32.S32 R178, R202 ;  /* 0x000000ca00b27245 */ /* 0x000fe20000201400 */
[-C--:B-1----:R-:W-:Y:S03]  /*85c0*/  HMMA.16816.F32 R52, R172, R180.reuse, R52 ;  /* 0x000000b4ac34723c */ /* 0x082fe60000001834 */
[----:B------:R-:W-:Y:S01]  /*85d0*/  I2FP.F32.S32 R191, R191 ;  /* 0x000000bf00bf7245 */ /* 0x000fe20000201400 */
[----:B------:R-:W-:Y:S01]  /*85e0*/  FFMA.FTZ R21, R195, -R133, R21 ;  /* 0x80000085c3157223 */ /* 0x000fe20000010015 */
[----:B------:R-:W-:Y:S01]  /*85f0*/  I2FP.F32.S32 R179, R193 ;  /* 0x000000c100b37245 */ /* 0x000fe20000201400 */
[C---:B------:R-:W-:Y:S04]  /*8600*/  HMMA.16816.F32 R56, R184.reuse, R180, R56 ;  /* 0x000000b4b838723c */ /* 0x040fe80000001838 */
[----:B------:R-:W-:Y:S01]  /*8610*/  ISETP.GT.AND P5, PT, R223, RZ, PT ;  /* 0x000000ffdf00720c */ /* 0x000fe20003fa4270 */
[-C--:B------:R-:W-:Y:S01]  /*8620*/  FFMA.FTZ R35, R195, -R133.reuse, R35 ;  /* 0x80000085c3237223 */ /* 0x080fe20000010023 */
[----:B------:R-:W-:Y:S01]  /*8630*/  @!P0 IADD3 R208, -R2, 0x38, RZ ;  /* 0x0000003802d08810 */ /* 0x000fe20007ffe1ff */
[-C--:B------:R-:W-:Y:S03]  /*8640*/  HMMA.16816.F32 R60, R184, R182.reuse, R60 ;  /* 0x000000b6b83c723c */ /* 0x080fe6000000183c */
[----:B------:R-:W-:Y:S01]  /*8650*/  ISETP.GE.AND P0, PT, R135, RZ, PT ;  /* 0x000000ff8700720c */ /* 0x000fe20003f06270 */
[-C--:B------:R-:W-:Y:S01]  /*8660*/  FFMA.FTZ R36, R178, -R133.reuse, R36 ;  /* 0x80000085b2247223 */ /* 0x080fe20000010024 */
[----:B------:R-:W-:Y:S01]  /*8670*/  @!P1 IADD3 R209, -R2, 0x39, RZ ;  /* 0x0000003902d19810 */ /* 0x000fe20007ffe1ff */
[----:B------:R-:W-:Y:S04]  /*8680*/  HMMA.16816.F32 R64, R172, R182, R64 ;  /* 0x000000b6ac40723c */ /* 0x000fe80000001840 */
[----:B------:R-:W-:Y:S01]  /*8690*/  ISETP.GE.AND P1, PT, R132, RZ, PT ;  /* 0x000000ff8400720c */ /* 0x000fe20003f26270 */
[-C--:B------:R-:W-:Y:S01]  /*86a0*/  FFMA.FTZ R28, R191, -R133.reuse, R28 ;  /* 0x80000085bf1c7223 */ /* 0x080fe2000001001c */
[----:B------:R-:W-:Y:S01]  /*86b0*/  I2FP.F32.S32 R2, R200 ;  /* 0x000000c800027245 */ /* 0x000fe20000201400 */
[-C--:B------:R-:W-:Y:S01]  /*86c0*/  FFMA.FTZ R37, R179, -R133.reuse, R37 ;  /* 0x80000085b3257223 */ /* 0x080fe20000010025 */
[----:B------:R-:W-:Y:S03]  /*86d0*/  I2FP.F32.S32 R190, R190 ;  /* 0x000000be00be7245 */ /* 0x000fe60000201400 */
[----:B------:R-:W-:Y:S01]  /*86e0*/  @!P0 IADD3 R135, -R0, 0x28, RZ ;  /* 0x0000002800878810 */ /* 0x000fe20007ffe1ff */
[CC--:B------:R-:W-:Y:S01]  /*86f0*/  FFMA.FTZ R16, R2.reuse, -R133.reuse, R16 ;  /* 0x8000008502107223 */ /* 0x0c0fe20000010010 */
[----:B------:R-:W-:Y:S01]  /*8700*/  ISETP.GE.AND P0, PT, R189, RZ, PT ;  /* 0x000000ffbd00720c */ /* 0x000fe20003f06270 */
[-C--:B------:R-:W-:Y:S01]  /*8710*/  FFMA.FTZ R22, R2, -R133.reuse, R22 ;  /* 0x8000008502167223 */ /* 0x080fe20000010016 */
[----:B------:R-:W-:Y:S01]  /*8720*/  I2FP.F32.S32 R2, R194 ;  /* 0x000000c200027245 */ /* 0x000fe20000201400 */
[-C--:B------:R-:W-:Y:S01]  /*8730*/  FFMA.FTZ R29, R190, -R133.reuse, R29 ;  /* 0x80000085be1d7223 */ /* 0x080fe2000001001d */
[----:B------:R-:W-:Y:S01]  /*8740*/  @!P1 IADD3 R132, -R0, 0x29, RZ ;  /* 0x0000002900849810 */ /* 0x000fe20007ffe1ff */
[-C--:B------:R-:W-:Y:S01]  /*8750*/  FFMA.FTZ R60, R137, -R133.reuse, R60 ;  /* 0x80000085893c7223 */ /* 0x080fe2000001003c */
[----:B------:R-:W-:Y:S01]  /*8760*/  ISETP.GE.AND P1, PT, R188, RZ, PT ;  /* 0x000000ffbc00720c */ /* 0x000fe20003f26270 */
[CC--:B------:R-:W-:Y:S01]  /*8770*/  FFMA.FTZ R24, R2.reuse, -R133.reuse, R24 ;  /* 0x8000008502187223 */ /* 0x0c0fe20000010018 */
[----:B------:R-:W-:Y:S01]  /*8780*/  I2FP.F32.S32 R177, R132 ;  /* 0x0000008400b17245 */ /* 0x000fe20000201400 */
[-C--:B------:R-:W-:Y:S01]  /*8790*/  FFMA.FTZ R30, R2, -R133.reuse, R30 ;  /* 0x80000085021e7223 */ /* 0x080fe2000001001e */
[----:B------:R-:W-:Y:S01]  /*87a0*/  I2FP.F32.S32 R2, R198 ;  /* 0x000000c600027245 */ /* 0x000fe20000201400 */
[-C--:B------:R-:W-:Y:S01]  /*87b0*/  FFMA.FTZ R50, R178, -R133.reuse, R50 ;  /* 0x80000085b2327223 */ /* 0x080fe20000010032 */
[----:B------:R-:W-:Y:S01]  /*87c0*/  I2FP.F32.S32 R132, R212 ;  /* 0x000000d400847245 */ /* 0x000fe20000201400 */
[-C--:B------:R-:W-:Y:S01]  /*87d0*/  FFMA.FTZ R42, R191, -R133.reuse, R42 ;  /* 0x80000085bf2a7223 */ /* 0x080fe2000001002a */
[----:B------:R-:W-:Y:S01]  /*87e0*/  @!P0 IADD3 R189, -R0, 0x30, RZ ;  /* 0x0000003000bd8810 */ /* 0x000fe20007ffe1ff */
[C---:B------:R-:W-:Y:S01]  /*87f0*/  FFMA.FTZ R32, R2.reuse, -R133, R32 ;  /* 0x8000008502207223 */ /* 0x040fe20000010020 */
[----:B------:R-:W-:Y:S01]  /*8800*/  I2FP.F32.S32 R176, R135 ;  /* 0x0000008700b07245 */ /* 0x000fe20000201400 */
[----:B------:R-:W-:Y:S01]  /*8810*/  FFMA.FTZ R38, R2, -R133, R38 ;  /* 0x8000008502267223 */ /* 0x000fe20000010026 */
[----:B------:R-:W-:Y:S01]  /*8820*/  I2FP.F32.S32 R2, R201 ;  /* 0x000000c900027245 */ /* 0x000fe20000201400 */
[-C--:B------:R-:W-:Y:S01]  /*8830*/  FFMA.FTZ R52, R132, -R133.reuse, R52 ;  /* 0x8000008584347223 */ /* 0x080fe20000010034 */
[----:B------:R-:W-:Y:S01]  /*8840*/  @!P1 IADD3 R188, -R0, 0x31, RZ ;  /* 0x0000003100bc9810 */ /* 0x000fe20007ffe1ff */
[-C--:B------:R-:W-:Y:S01]  /*8850*/  FFMA.FTZ R66, R132, -R133.reuse, R66 ;  /* 0x8000008584427223 */ /* 0x080fe20000010042 */
[----:B------:R-:W-:Y:S01]  /*8860*/  IABS R0, R0 ;  /* 0x0000000000007213 */ /* 0x000fe20000000000 */
[CC--:B------:R-:W-:Y:S01]  /*8870*/  FFMA.FTZ R40, R2.reuse, -R133.reuse, R40 ;  /* 0x8000008502287223 */ /* 0x0c0fe20000010028 */
[----:B------:R-:W-:Y:S01]  /*8880*/  I2FP.F32.S32 R135, R210 ;  /* 0x000000d200877245 */ /* 0x000fe20000201400 */
[-C--:B------:R-:W-:Y:S01]  /*8890*/  FFMA.FTZ R46, R2, -R133.reuse, R46 ;  /* 0x80000085022e7223 */ /* 0x080fe2000001002e */
[----:B------:R-:W-:Y:S01]  /*88a0*/  I2FP.F32.S32 R0, R0 ;  /* 0x0000000000007245 */ /* 0x000fe20000201400 */
[----:B------:R-:W-:Y:S01]  /*88b0*/  FFMA.FTZ R51, R179, -R133, R51 ;  /* 0x80000085b3337223 */ /* 0x000fe20000010033 */
[----:B------:R-:W-:Y:S01]  /*88c0*/  I2FP.F32.S32 R2, R213 ;  /* 0x000000d500027245 */ /* 0x000fe20000201400 */
[----:B------:R-:W-:Y:S01]  /*88d0*/  FFMA.FTZ R48, R135, -R133, R48 ;  /* 0x8000008587307223 */ /* 0x000fe20000010030 */
[----:B------:R-:W-:Y:S01]  /*88e0*/  FMNMX.FTZ R132, R4, R3, !PT ;  /* 0x0000000304847209 */ /* 0x000fe20007810000 */
[CC--:B------:R-:W-:Y:S01]  /*88f0*/  FFMA.FTZ R8, R0.reuse, -R133.reuse, R8 ;  /* 0x8000008500087223 */ /* 0x0c0fe20000010008 */
[----:B------:R-:W-:Y:S01]  /*8900*/  I2FP.F32.S32 R172, R208 ;  /* 0x000000d000ac7245 */ /* 0x000fe20000201400 */
[----:B------:R-:W-:Y:S01]  /*8910*/  FFMA.FTZ R14, R0, -R133, R14 ;  /* 0x80000085000e7223 */ /* 0x000fe2000001000e */
[----:B------:R-:W-:Y:S01]  /*8920*/  I2FP.F32.S32 R0, R207 ;  /* 0x000000cf00007245 */ /* 0x000fe20000201400 */
[CC--:B------:R-:W-:Y:S01]  /*8930*/  FFMA.FTZ R53, R2.reuse, -R133.reuse, R53 ;  /* 0x8000008502357223 */ /* 0x0c0fe20000010035 */
[----:B------:R-:W-:Y:S01]  /*8940*/  FMNMX.FTZ R132, R5, R132, !PT ;  /* 0x0000008405847209 */ /* 0x000fe20007810000 */
[-C--:B------:R-:W-:Y:S01]  /*8950*/  FFMA.FTZ R67, R2, -R133.reuse, R67 ;  /* 0x8000008502437223 */ /* 0x080fe20000010043 */
[----:B------:R-:W-:Y:S01]  /*8960*/  FMNMX.FTZ R2, R6, R134, !PT ;  /* 0x0000008606027209 */ /* 0x000fe20007810000 */
[-C--:B------:R-:W-:Y:S01]  /*8970*/  FFMA.FTZ R17, R0, -R133.reuse, R17 ;  /* 0x8000008500117223 */ /* 0x080fe20000010011 */
[----:B------:R-:W-:Y:S01]  /*8980*/  FMNMX.FTZ R132, R16, R132, !PT ;  /* 0x0000008410847209 */ /* 0x000fe20007810000 */
[----:B------:R-:W-:Y:S01]  /*8990*/  FFMA.FTZ R23, R0, -R133, R23 ;  /* 0x8000008500177223 */ /* 0x000fe20000010017 */
[----:B------:R-:W-:Y:S01]  /*89a0*/  I2FP.F32.S32 R0, R197 ;  /* 0x000000c500007245 */ /* 0x000fe20000201400 */
[----:B------:R-:W-:Y:S01]  /*89b0*/  FFMA.FTZ R54, R135, -R133, R54 ;  /* 0x8000008587367223 */ /* 0x000fe20000010036 */
[----:B------:R-:W-:Y:S01]  /*89c0*/  I2FP.F32.S32 R135, R209 ;  /* 0x000000d100877245 */ /* 0x000fe20000201400 */
[-C--:B------:R-:W-:Y:S01]  /*89d0*/  FFMA.FTZ R43, R190, -R133.reuse, R43 ;  /* 0x80000085be2b7223 */ /* 0x080fe2000001002b */
[----:B------:R-:W-:Y:S01]  /*89e0*/  FMNMX.FTZ R2, R7, R2, !PT ;  /* 0x0000000207027209 */ /* 0x000fe20007810000 */
[CC--:B------:R-:W-:Y:S01]  /*89f0*/  FFMA.FTZ R25, R0.reuse, -R133.reuse, R25 ;  /* 0x8000008500197223 */ /* 0x0c0fe20000010019 */
[----:B------:R-:W-:Y:S01]  /*8a00*/  FMNMX.FTZ R137, R17, R132, !PT ;  /* 0x0000008411897209 */ /* 0x000fe20007810000 */
[----:B------:R-:W-:Y:S01]  /*8a10*/  FFMA.FTZ R31, R0, -R133, R31 ;  /* 0x80000085001f7223 */ /* 0x000fe2000001001f */
[----:B------:R-:W-:Y:S01]  /*8a20*/  I2FP.F32.S32 R0, R199 ;  /* 0x000000c700007245 */ /* 0x000fe20000201400 */
[-C--:B------:R-:W-:Y:S01]  /*8a30*/  FFMA.FTZ R65, R135, -R133.reuse, R65 ;  /* 0x8000008587417223 */ /* 0x080fe20000010041 */
[----:B------:R-:W-:Y:S01]  /*8a40*/  FMNMX.FTZ R135, R8, R138, !PT ;  /* 0x0000008a08877209 */ /* 0x000fe20007810000 */
[----:B------:R-:W-:Y:S01]  /*8a50*/  FFMA.FTZ R44, R176, -R133, R44 ;  /* 0x80000085b02c7223 */ /* 0x000fe2000001002c */
[----:B------:R-:W-:Y:S01]  /*8a60*/  FMNMX.FTZ R137, R20, R137, !PT ;  /* 0x0000008914897209 */ /* 0x000fe20007810000 */
[C---:B------:R-:W-:Y:S01]  /*8a70*/  FFMA.FTZ R33, R0.reuse, -R133, R33 ;  /* 0x8000008500217223 */ /* 0x040fe20000010021 */
[----:B------:R-:W-:Y:S01]  /*8a80*/  FMNMX.FTZ R132, R9, R135, !PT ;  /* 0x0000008709847209 */ /* 0x000fe20007810000 */
[-C--:B------:R-:W-:Y:S01]  /*8a90*/  FFMA.FTZ R39, R0, -R133.reuse, R39 ;  /* 0x8000008500277223 */ /* 0x080fe20000010027 */
[----:B------:R-:W-:Y:S01]  /*8aa0*/  I2FP.F32.S32 R0, R204 ;  /* 0x000000cc00007245 */ /* 0x000fe20000201400 */
[-C--:B------:R-:W-:Y:S01]  /*8ab0*/  FFMA.FTZ R45, R177, -R133.reuse, R45 ;  /* 0x80000085b12d7223 */ /* 0x080fe2000001002d */
[----:B------:R-:W-:Y:S01]  /*8ac0*/  FMNMX.FTZ R132, R12, R132, !PT ;  /* 0x000000840c847209 */ /* 0x000fe20007810000 */
[----:B------:R-:W-:Y:S01]  /*8ad0*/  FFMA.FTZ R64, R172, -R133, R64 ;  /* 0x80000085ac407223 */ /* 0x000fe20000010040 */
[----:B------:R-:W-:Y:S01]  /*8ae0*/  FMNMX.FTZ R180, R21, R137, !PT ;  /* 0x0000008915b47209 */ /* 0x000fe20007810000 */
[CC--:B------:R-:W-:Y:S01]  /*8af0*/  FFMA.FTZ R41, R0.reuse, -R133.reuse, R41 ;  /* 0x8000008500297223 */ /* 0x0c0fe20000010029 */
[----:B------:R-:W-:Y:S01]  /*8b00*/  FMNMX.FTZ R132, R13, R132, !PT ;  /* 0x000000840d847209 */ /* 0x000fe20007810000 */
[----:B------:R-:W-:Y:S01]  /*8b10*/  FFMA.FTZ R47, R0, -R133, R47 ;  /* 0x80000085002f7223 */ /* 0x000fe2000001002f */
[----:B------:R-:W-:Y:S01]  /*8b20*/  I2FP.F32.S32 R0, R211 ;  /* 0x000000d300007245 */ /* 0x000fe20000201400 */
[-C--:B------:R-:W-:Y:S01]  /*8b30*/  FFMA.FTZ R58, R176, -R133.reuse, R58 ;  /* 0x80000085b03a7223 */ /* 0x080fe2000001003a */
[----:B------:R-:W-:Y:S01]  /*8b40*/  FMNMX.FTZ R180, R32, R180, !PT ;  /* 0x000000b420b47209 */ /* 0x000fe20007810000 */
[-C--:B------:R-:W-:Y:S01]  /*8b50*/  FFMA.FTZ R59, R177, -R133.reuse, R59 ;  /* 0x80000085b13b7223 */ /* 0x080fe2000001003b */
[----:B------:R-:W-:Y:S01]  /*8b60*/  FMNMX.FTZ R132, R24, R132, !PT ;  /* 0x0000008418847209 */ /* 0x000fe20007810000 */
[CC--:B------:R-:W-:Y:S01]  /*8b70*/  FFMA.FTZ R49, R0.reuse, -R133.reuse, R49 ;  /* 0x8000008500317223 */ /* 0x0c0fe20000010031 */
[----:B------:R-:W-:Y:S01]  /*8b80*/  FMNMX.FTZ R180, R33, R180, !PT ;  /* 0x000000b421b47209 */ /* 0x000fe20007810000 */
[-C--:B------:R-:W-:Y:S01]  /*8b90*/  FFMA.FTZ R55, R0, -R133.reuse, R55 ;  /* 0x8000008500377223 */ /* 0x080fe20000010037 */
[----:B------:R-:W-:Y:S02]  /*8ba0*/  I2FP.F32.S32 R0, R188 ;  /* 0x000000bc00007245 */ /* 0x000fe40000201400 */
[----:B------:R-:W-:Y:S02]  /*8bb0*/  I2FP.F32.S32 R188, R136 ;  /* 0x0000008800bc7245 */ /* 0x000fe40000201400 */
[----:B------:R-:W-:Y:S01]  /*8bc0*/  FMNMX.FTZ R136, R18, R2, !PT ;  /* 0x0000000212887209 */ /* 0x000fe20007810000 */
[----:B------:R-:W-:Y:S01]  /*8bd0*/  FFMA.FTZ R57, R0, -R133, R57 ;  /* 0x8000008500397223 */ /* 0x000fe20000010039 */
        /* <DEDUP_REMOVED lines=28> */
[----:B------:R-:W-:Y:S02]  /*8da0*/  I2FP.F32.S32 R189, R189 ;  /* 0x000000bd00bd7245 */ /* 0x000fe40000201400 */
[----:B------:R-:W-:Y:S02]  /*8db0*/  FMNMX.FTZ R2, R43, R2, !PT ;  /* 0x000000022b027209 */ /* 0x000fe40007810000 */
        /* <DEDUP_REMOVED lines=13> */
.L_x_122:
[----:B--2---:R-:W1:Y:S01]  /*8e90*/  SHFL.BFLY PT, R137, R180, 0x2, 0x1f ;  /* 0x0c401f00b4897f89 */ /* 0x004e6200000e0000 */
[----:B------:R-:W-:Y:S01]  /*8ea0*/  FMNMX.FTZ R136, R67, R186, !PT ;  /* 0x000000ba43887209 */ /* 0x000fe20007810000 */
[----:B------:R-:W-:Y:S01]  /*8eb0*/  FFMA.FTZ R61, R188, -R133, R61 ;  /* 0x80000085bc3d7223 */ /* 0x000fe2000001003d */
[----:B------:R-:W-:Y:S01]  /*8ec0*/  FMNMX.FTZ R132, R57, R181, !PT ;  /* 0x000000b539847209 */ /* 0x000fe20007810000 */
[----:B------:R-:W-:Y:S01]  /*8ed0*/  FFMA.FTZ R62, R189, -R133, R62 ;  /* 0x80000085bd3e7223 */ /* 0x000fe2000001003e */
[----:B------:R-:W-:Y:S03]  /*8ee0*/  FMNMX.FTZ R2, R58, R187, !PT ;  /* 0x000000bb3a027209 */ /* 0x000fe60007810000 */
[----:B------:R-:W2:Y:S01]  /*8ef0*/  SHFL.BFLY PT, R172, R136, 0x2, 0x1f ;  /* 0x0c401f0088ac7f89 */ /* 0x000ea200000e0000 */
[----:B------:R-:W-:Y:S01]  /*8f00*/  FMNMX.FTZ R132, R60, R132, !PT ;  /* 0x000000843c847209 */ /* 0x000fe20007810000 */
[----:B------:R-:W-:Y:S01]  /*8f10*/  FFMA.FTZ R63, R0, -R133, R63 ;  /* 0x80000085003f7223 */ /* 0x000fe2000001003f */
[----:B------:R-:W-:Y:S05]  /*8f20*/  FMNMX.FTZ R2, R59, R2, !PT ;  /* 0x000000023b027209 */ /* 0x000fea0007810000 */
[----:B------:R-:W-:Y:S01]  /*8f30*/  LDSM.16.MT88.4 R176, [R218+0x9000] ;  /* 0x00900000dab0783b */ /* 0x000fe20000004200 */
[----:B------:R-:W-:Y:S02]  /*8f40*/  FMNMX.FTZ R174, R61, R132, !PT ;  /* 0x000000843dae7209 */ /* 0x000fe40007810000 */
[----:B------:R-:W-:Y:S04]  /*8f50*/  FMNMX.FTZ R0, R62, R2, !PT ;  /* 0x000000023e007209 */ /* 0x000fe80007810000 */
[----:B------:R-:W-:Y:S01]  /*8f60*/  FMNMX.FTZ R0, R63, R0, !PT ;  /* 0x000000003f007209 */ /* 0x000fe20007810000 */
[----:B------:R-:W3:Y:S08]  /*8f70*/  SHFL.BFLY PT, R132, R174, 0x2, 0x1f ;  /* 0x0c401f00ae847f89 */ /* 0x000ef000000e0000 */
[----:B------:R-:W4:Y:S01]  /*8f80*/  SHFL.BFLY PT, R2, R0, 0x2, 0x1f ;  /* 0x0c401f0000027f89 */ /* 0x000f2200000e0000 */
[----:B-1----:R-:W-:Y:S07]  /*8f90*/  FMNMX.FTZ R137, R180, R137, !PT ;  /* 0x00000089b4897209 */ /* 0x002fee0007810000 */
[----:B------:R-:W1:Y:S01]  /*8fa0*/  SHFL.BFLY PT, R135, R137, 0x1, 0x1f ;  /* 0x0c201f0089877f89 */ /* 0x000e6200000e0000 */
[----:B--2---:R-:W-:Y:S07]  /*8fb0*/  FMNMX.FTZ R136, R136, R172, !PT ;  /* 0x000000ac88887209 */ /* 0x004fee0007810000 */
[----:B------:R-:W2:Y:S01]  /*8fc0*/  SHFL.BFLY PT, R172, R136, 0x1, 0x1f ;  /* 0x0c201f0088ac7f89 */ /* 0x000ea200000e0000 */
[----:B---3--:R-:W-:Y:S02]  /*8fd0*/  FMNMX.FTZ R174, R174, R132, !PT ;  /* 0x00000084aeae7209 */ /* 0x008fe40007810000 */
[----:B----4-:R-:W-:Y:S05]  /*8fe0*/  FMNMX.FTZ R2, R0, R2, !PT ;  /* 0x0000000200027209 */ /* 0x010fea0007810000 */
[----:B------:R-:W3:Y:S08]  /*8ff0*/  SHFL.BFLY PT, R173, R174, 0x1, 0x1f ;  /* 0x0c201f00aead7f89 */ /* 0x000ef000000e0000 */
[----:B------:R-:W4:Y:S01]  /*9000*/  SHFL.BFLY PT, R132, R2, 0x1, 0x1f ;  /* 0x0c201f0002847f89 */ /* 0x000f2200000e0000 */
[----:B-1----:R-:W-:Y:S04]  /*9010*/  FMNMX.FTZ R137, R137, R135, !PT ;  /* 0x0000008789897209 */ /* 0x002fe80007810000 */
[C---:B------:R-:W-:Y:S01]  /*9020*/  FSETP.NEU.FTZ.AND P0, PT, R137.reuse, -INF , PT ;  /* 0xff8000008900780b */ /* 0x040fe20003f1d000 */
[----:B------:R-:W-:Y:S01]  /*9030*/  FADD.FTZ R0, -R137, R3 ;  /* 0x0000000389007221 */ /* 0x000fe20000010100 */
[----:B--2---:R-:W-:Y:S03]  /*9040*/  FMNMX.FTZ R136, R136, R172, !PT ;  /* 0x000000ac88887209 */ /* 0x004fe60007810000 */
[----:B------:R-:W-:Y:S02]  /*9050*/  FMUL.FTZ R3, R0, UR4 ;  /* 0x0000000400037c20 */ /* 0x000fe40008410000 */
[----:B------:R-:W-:Y:S02]  /*9060*/  FADD.FTZ R0, -R136, R134 ;  /* 0x0000008688007221 */ /* 0x000fe40000010100 */
[----:B------:R1:W2:Y:S01]  /*9070*/  MUFU.EX2 R134, R3 ;  /* 0x0000000300867308 */ /* 0x0002a20000000800 */
[----:B---3--:R-:W-:Y:S02]  /*9080*/  FMNMX.FTZ R135, R174, R173, !PT ;  /* 0x000000adae877209 */ /* 0x008fe40007810000 */
[----:B------:R-:W3:Y:S01]  /*9090*/  LDSM.16.MT88.4 R172, [R216+0x9000] ;  /* 0x00900000d8ac783b */ /* 0x000ee20000004200 */
[----:B----4-:R-:W-:Y:S02]  /*90a0*/  FMNMX.FTZ R132, R2, R132, !PT ;  /* 0x0000008402847209 */ /* 0x010fe40007810000 */
[C---:B------:R-:W-:Y:S03]  /*90b0*/  FMUL.FTZ R180, R135.reuse, UR4 ;  /* 0x0000000487b47c20 */ /* 0x040fe60008410000 */
[----:B------:R-:W-:Y:S01]  /*90c0*/  FMUL.FTZ R181, R132, UR4 ;  /* 0x0000000484b57c20 */ /* 0x000fe20008410000 */
[----:B-1----:R-:W-:Y:S01]  /*90d0*/  FMUL.FTZ R3, R0, UR4 ;  /* 0x0000000400037c20 */ /* 0x002fe20008410000 */
[----:B------:R-:W-:Y:S01]  /*90e0*/  FADD.FTZ R0, -R135, R138 ;  /* 0x0000008a87007221 */ /* 0x000fe20000010100 */
[----:B------:R-:W-:Y:S01]  /*90f0*/  FMUL.FTZ R138, R137, UR4 ;  /* 0x00000004898a7c20 */ /* 0x000fe20008410000 */
[C---:B--2---:R-:W-:Y:S01]  /*9100*/  FMUL.FTZ R68, R134.reuse, R68 ;  /* 0x0000004486447220 */ /* 0x044fe20000410000 */
[----:B------:R-:W-:Y:S01]  /*9110*/  FMUL.FTZ R69, R134, R69 ;  /* 0x0000004586457220 */ /* 0x000fe20000410000 */
[----:B------:R-:W-:Y:S01]  /*9120*/  FMUL.FTZ R2, R0, UR4 ;  /* 0x0000000400027c20 */ /* 0x000fe20008410000 */
[----:B------:R-:W-:Y:S01]  /*9130*/  FADD.FTZ R0, -R132, R139 ;  /* 0x0000008b84007221 */ /* 0x000fe20000010100 */
[----:B------:R-:W-:Y:S01]  /*9140*/  FSEL R138, R138, RZ, P0 ;  /* 0x000000ff8a8a7208 */ /* 0x000fe20000000000 */
[C---:B------:R-:W-:Y:S01]  /*9150*/  FMUL.FTZ R139, R136.reuse, UR4 ;  /* 0x00000004888b7c20 */ /* 0x040fe20008410000 */
[----:B------:R-:W-:Y:S01]  /*9160*/  FSETP.NEU.FTZ.AND P0, PT, R136, -INF , PT ;  /* 0xff8000008800780b */ /* 0x000fe20003f1d000 */
[----:B------:R-:W-:Y:S01]  /*9170*/  FMUL.FTZ R0, R0, UR4 ;  /* 0x0000000400007c20 */ /* 0x000fe20008410000 */
[----:B------:R-:W1:Y:S01]  /*9180*/  MUFU.EX2 R2, R2 ;  /* 0x0000000200027308 */ /* 0x000e620000000800 */
        /* <DEDUP_REMOVED lines=15> */
[----:B------:R-:W2:Y:S01]  /*9280*/  MUFU.EX2 R0, R0 ;  /* 0x0000000000007308 */ /* 0x000ea20000000800 */
[--C-:B------:R-:W-:Y:S01]  /*9290*/  FFMA.FTZ R12, R12, UR4, -R180.reuse ;  /* 0x000000040c0c7c23 */ /* 0x100fe200080108b4 */
[----:B------:R-:W-:Y:S01]  /*92a0*/  FFMA.FTZ R13, R13, UR4, -R180 ;  /* 0x000000040d0d7c23 */ /* 0x000fe200080108b4 */
[--C-:B------:R-:W-:Y:S01]  /*92b0*/  FFMA.FTZ R10, R10, UR4, -R181.reuse ;  /* 0x000000040a0a7c23 */ /* 0x100fe200080108b5 */
[--C-:B------:R-:W-:Y:S01]  /*92c0*/  FFMA.FTZ R11, R11, UR4, -R181.reuse ;  /* 0x000000040b0b7c23 */ /* 0x100fe200080108b5 */
[--C-:B------:R-:W-:Y:S01]  /*92d0*/  FFMA.FTZ R14, R14, UR4, -R181.reuse ;  /* 0x000000040e0e7c23 */ /* 0x100fe200080108b5 */
[----:B------:R-:W-:Y:S01]  /*92e0*/  FFMA.FTZ R15, R15, UR4, -R181 ;  /* 0x000000040f0f7c23 */ /* 0x000fe200080108b5 */
[C---:B-1----:R-:W-:Y:S03]  /*92f0*/  FMUL.FTZ R72, R2.reuse, R72 ;  /* 0x0000004802487220 */ /* 0x042fe60000410000 */
        /* <DEDUP_REMOVED lines=9> */
[C---:B--2---:R-:W-:Y:S01]  /*9390*/  FMUL.FTZ R74, R0.reuse, R74 ;  /* 0x0000004a004a7220 */ /* 0x044fe20000410000 */
[C---:B------:R-:W-:Y:S01]  /*93a0*/  FMUL.FTZ R75, R0.reuse, R75 ;  /* 0x0000004b004b7220 */ /* 0x040fe20000410000 */
[C---:B------:R-:W-:Y:S01]  /*93b0*/  FMUL.FTZ R78, R0.reuse, R78 ;  /* 0x0000004e004e7220 */ /* 0x040fe20000410000 */
[----:B------:R-:W-:Y:S01]  /*93c0*/  FMUL.FTZ R79, R0, R79 ;  /* 0x0000004f004f7220 */ /* 0x000fe20000410000 */
[C---:B------:R-:W-:Y:S01]  /*93d0*/  FMUL.FTZ R88, R2.reuse, R88 ;  /* 0x0000005802587220 */ /* 0x040fe20000410000 */
[----:B------:R-:W-:Y:S01]  /*93e0*/  FMUL.FTZ R89, R2, R89 ;  /* 0x0000005902597220 */ /* 0x000fe20000410000 */
[----:B------:R-:W-:Y:S03]  /*93f0*/  FMUL.FTZ R90, R0, R90 ;  /* 0x0000005a005a7220 */ /* 0x000fe60000410000 */
[----:B------:R2:W-:Y:S01]  /*9400*/  MUFU.EX2 R207, R10 ;  /* 0x0000000a00cf7308 */ /* 0x0005e20000000800 */
[----:B-1----:R-:W-:Y:S01]  /*9410*/  FMUL.FTZ R8, R2, R140 ;  /* 0x0000008c02087220 */ /* 0x002fe20000410000 */
[----:B------:R-:W-:Y:S01]  /*9420*/  FMUL.FTZ R91, R0, R91 ;  /* 0x0000005b005b7220 */ /* 0x000fe20000410000 */
[C---:B------:R-:W-:Y:S01]  /*9430*/  FMUL.FTZ R92, R2.reuse, R92 ;  /* 0x0000005c025c7220 */ /* 0x040fe20000410000 */
[----:B------:R-:W-:Y:S01]  /*9440*/  FMUL.FTZ R93, R2, R93 ;  /* 0x0000005d025d7220 */ /* 0x000fe20000410000 */
[C---:B------:R-:W-:Y:S01]  /*9450*/  FMUL.FTZ R94, R0.reuse, R94 ;  /* 0x0000005e005e7220 */ /* 0x040fe20000410000 */
[----:B------:R-:W-:Y:S01]  /*9460*/  FMUL.FTZ R95, R0, R95 ;  /* 0x0000005f005f7220 */ /* 0x000fe20000410000 */
[--C-:B------:R-:W-:Y:S03]  /*9470*/  FFMA.FTZ R36, R36, UR4, -R138.reuse ;  /* 0x0000000424247c23 */ /* 0x100fe6000801088a */
[----:B------:R1:W-:Y:S01]  /*9480*/  MUFU.EX2 R211, R11 ;  /* 0x0000000b00d37308 */ /* 0x0003e20000000800 */
[----:B----4-:R-:W-:Y:S01]  /*9490*/  FMUL.FTZ R9, R2, R141 ;  /* 0x0000008d02097220 */ /* 0x010fe20000410000 */
[--C-:B------:R-:W-:Y:S01]  /*94a0*/  FFMA.FTZ R37, R37, UR4, -R138.reuse ;  /* 0x0000000425257c23 */ /* 0x100fe2000801088a */
[--C-:B------:R-:W-:Y:S01]  /*94b0*/  FFMA.FTZ R38, R38, UR4, -R139.reuse ;  /* 0x0000000426267c23 */ /* 0x100fe2000801088b */
[--C-:B------:R-:W-:Y:S01]  /*94c0*/  FFMA.FTZ R39, R39, UR4, -R139.reuse ;  /* 0x0000000427277c23 */ /* 0x100fe2000801088b */
[--C-:B------:R-:W-:Y:S01]  /*94d0*/  FFMA.FTZ R48, R48, UR4, -R138.reuse ;  /* 0x0000000430307c23 */ /* 0x100fe2000801088a */
[----:B------:R-:W-:Y:S01]  /*94e0*/  FFMA.FTZ R49, R49, UR4, -R138 ;  /* 0x0000000431317c23 */ /* 0x000fe2000801088a */
[--C-:B------:R-:W-:Y:S03]  /*94f0*/  FFMA.FTZ R50, R50, UR4, -R139.reuse ;  /* 0x0000000432327c23 */ /* 0x100fe6000801088b */
[----:B------:R-:W4:Y:S01]  /*9500*/  MUFU.EX2 R3, R3 ;  /* 0x0000000300037308 */ /* 0x000f220000000800 */
[----:B--2---:R-:W-:Y:S01]  /*9510*/  FMUL.FTZ R10, R0, R142 ;  /* 0x0000008e000a7220 */ /* 0x004fe20000410000 */
[----:B------:R-:W-:Y:S01]  /*9520*/  FFMA.FTZ R51, R51, UR4, -R139 ;  /* 0x0000000433337c23 */ /* 0x000fe2000801088b */
[--C-:B------:R-:W-:Y:S01]  /*9530*/  FFMA.FTZ R40, R40, UR4, -R180.reuse ;  /* 0x0000000428287c23 */ /* 0x100fe200080108b4 */
[----:B------:R-:W-:Y:S01]  /*9540*/  FFMA.FTZ R41, R41, UR4, -R180 ;  /* 0x0000000429297c23 */ /* 0x000fe200080108b4 */
[--C-:B------:R-:W-:Y:S01]  /*9550*/  FFMA.FTZ R42, R42, UR4, -R181.reuse ;  /* 0x000000042a2a7c23 */ /* 0x100fe200080108b5 */
[----:B------:R-:W-:Y:S01]  /*9560*/  FFMA.FTZ R43, R43, UR4, -R181 ;  /* 0x000000042b2b7c23 */ /* 0x000fe200080108b5 */
[--C-:B------:R-:W-:Y:S03]  /*9570*/  FFMA.FTZ R52, R52, UR4, -R138.reuse ;  /* 0x0000000434347c23 */ /* 0x100fe6000801088a */
[----:B------:R2:W-:Y:S01]  /*9580*/  MUFU.EX2 R232, R16 ;  /* 0x0000001000e87308 */ /* 0x0005e20000000800 */
[----:B-1----:R-:W-:Y:S01]  /*9590*/  FMUL.FTZ R11, R0, R143 ;  /* 0x0000008f000b7220 */ /* 0x002fe20000410000 */
[----:B------:R-:W-:Y:S01]  /*95a0*/  FFMA.FTZ R53, R53, UR4, -R138 ;  /* 0x0000000435357c23 */ /* 0x000fe2000801088a */
[--C-:B------:R-:W-:Y:S01]  /*95b0*/  FFMA.FTZ R54, R54, UR4, -R139.reuse ;  /* 0x0000000436367c23 */ /* 0x100fe2000801088b */
[----:B------:R-:W-:Y:S01]  /*95c0*/  FFMA.FTZ R55, R55, UR4, -R139 ;  /* 0x0000000437377c23 */ /* 0x000fe2000801088b */
[--C-:B------:R-:W-:Y:S01]  /*95d0*/  FFMA.FTZ R56, R56, UR4, -R180.reuse ;  /* 0x0000000438387c23 */ /* 0x100fe200080108b4 */
[----:B------:R-:W-:Y:S01]  /*95e0*/  FFMA.FTZ R57, R57, UR4, -R180 ;  /* 0x0000000439397c23 */ /* 0x000fe200080108b4 */
[--C-:B------:R-:W-:Y:S03]  /*95f0*/  FFMA.FTZ R58, R58, UR4, -R181.reuse ;  /* 0x000000043a3a7c23 */ /* 0x100fe600080108b5 */
[----:B------:R-:W1:Y:S01]  /*9600*/  MUFU.EX2 R233, R17 ;  /* 0x0000001100e97308 */ /* 0x000e620000000800 */
[C---:B----4-:R-:W-:Y:S01]  /*9610*/  FMUL.FTZ R70, R3.reuse, R70 ;  /* 0x0000004603467220 */ /* 0x050fe20000410000 */
[C---:B------:R-:W-:Y:S01]  /*9620*/  FMUL.FTZ R71, R3.reuse, R71 ;  /* 0x0000004703477220 */ /* 0x040fe20000410000 */
[C---:B------:R-:W-:Y:S01]  /*9630*/  FMUL.FTZ R82, R3.reuse, R82 ;  /* 0x0000005203527220 */ /* 0x040fe20000410000 */
[C---:B------:R-:W-:Y:S01]  /*9640*/  FMUL.FTZ R83, R3.reuse, R83 ;  /* 0x0000005303537220 */ /* 0x040fe20000410000 */
[C---:B------:R-:W-:Y:S01]  /*9650*/  FMUL.FTZ R86, R3.reuse, R86 ;  /* 0x0000005603567220 */ /* 0x040fe20000410000 */
[----:B------:R-:W-:Y:S01]  /*9660*/  FMUL.FTZ R87, R3, R87 ;  /* 0x0000005703577220 */ /* 0x000fe20000410000 */
[----:B------:R-:W-:Y:S03]  /*9670*/  FFMA.FTZ R59, R59, UR4, -R181 ;  /* 0x000000043b3b7c23 */ /* 0x000fe600080108b5 */
[----:B------:R4:W-:Y:S01]  /*9680*/  MUFU.EX2 R228, R18 ;  /* 0x0000001200e47308 */ /* 0x0009e20000000800 */
[----:B--2---:R-:W-:Y:S01]  /*9690*/  FMUL.FTZ R16, R134, R152 ;  /* 0x0000009886107220 */ /* 0x004fe20000410000 */
[--C-:B------:R-:W-:Y:S01]  /*96a0*/  FFMA.FTZ R21, R21, UR4, -R138.reuse ;  /* 0x0000000415157c23 */ /* 0x100fe2000801088a */
[--C-:B------:R-:W-:Y:S01]  /*96b0*/  FFMA.FTZ R22, R22, UR4, -R139.reuse ;  /* 0x0000000416167c23 */ /* 0x100fe2000801088b */
[--C-:B------:R-:W-:Y:S01]  /*96c0*/  FFMA.FTZ R23, R23, UR4, -R139.reuse ;  /* 0x0000000417177c23 */ /* 0x100fe2000801088b */
[C---:B------:R-:W-:Y:S01]  /*96d0*/  FMUL.FTZ R96, R134.reuse, R96 ;  /* 0x0000006086607220 */ /* 0x040fe20000410000 */
[C---:B------:R-:W-:Y:S01]  /*96e0*/  FMUL.FTZ R97, R134.reuse, R97 ;  /* 0x0000006186617220 */ /* 0x040fe20000410000 */
[----:B------:R-:W-:Y:S03]  /*96f0*/  FMUL.FTZ R98, R3, R98 ;  /* 0x0000006203627220 */ /* 0x000fe60000410000 */
[----:B------:R-:W2:Y:S01]  /*9700*/  MUFU.EX2 R230, R19 ;  /* 0x0000001300e67308 */ /* 0x000ea20000000800 */
[----:B-1----:R-:W-:Y:S01]  /*9710*/  F2FP.F16.F32.PACK_AB R142, R233, R232 ;  /* 0x000000e8e98e723e */ /* 0x002fe200000000ff */
[C---:B------:R-:W-:Y:S01]  /*9720*/  FMUL.FTZ R17, R134.reuse, R153 ;  /* 0x0000009986117220 */ /* 0x040fe20000410000 */
[C---:B------:R-:W-:Y:S01]  /*9730*/  FMUL.FTZ R99, R3.reuse, R99 ;  /* 0x0000006303637220 */ /* 0x040fe20000410000 */
[C---:B------:R-:W-:Y:S01]  /*9740*/  FMUL.FTZ R100, R134.reuse, R100 ;  /* 0x0000006486647220 */ /* 0x040fe20000410000 */
[----:B------:R-:W-:Y:S01]  /*9750*/  FMUL.FTZ R101, R134, R101 ;  /* 0x0000006586657220 */ /* 0x000fe20000410000 */
[C---:B------:R-:W-:Y:S01]  /*9760*/  FMUL.FTZ R102, R3.reuse, R102 ;  /* 0x0000006603667220 */ /* 0x040fe20000410000 */
[C---:B------:R-:W-:Y:S03]  /*9770*/  FMUL.FTZ R103, R3.reuse, R103 ;  /* 0x0000006703677220 */ /* 0x040fe60000410000 */
[----:B------:R1:W-:Y:S01]  /*9780*/  MUFU.EX2 R229, R4 ;  /* 0x0000000400e57308 */ /* 0x0003e20000000800 */
[C---:B----4-:R-:W-:Y:S01]  /*9790*/  FMUL.FTZ R18, R3.reuse, R154 ;  /* 0x0000009a03127220 */ /* 0x050fe20000410000 */
[C---:B------:R-:W-:Y:S01]  /*97a0*/  FMUL.FTZ R104, R2.reuse, R104 ;  /* 0x0000006802687220 */ /* 0x040fe20000410000 */
[----:B------:R-:W-:Y:S01]  /*97b0*/  FMUL.FTZ R105, R2, R105 ;  /* 0x0000006902697220 */ /* 0x000fe20000410000 */
[C---:B------:R-:W-:Y:S01]  /*97c0*/  FMUL.FTZ R106, R0.reuse, R106 ;  /* 0x0000006a006a7220 */ /* 0x040fe20000410000 */
[----:B------:R-:W-:Y:S01]  /*97d0*/  FMUL.FTZ R107, R0, R107 ;  /* 0x0000006b006b7220 */ /* 0x000fe20000410000 */
[C---:B------:R-:W-:Y:S01]  /*97e0*/  FMUL.FTZ R108, R134.reuse, R108 ;  /* 0x0000006c866c7220 */ /* 0x040fe20000410000 */
[----:B------:R-:W-:Y:S03]  /*97f0*/  FMUL.FTZ R109, R134, R109 ;  /* 0x0000006d866d7220 */ /* 0x000fe60000410000 */
[----:B------:R-:W4:Y:S01]  /*9800*/  MUFU.EX2 R231, R5 ;  /* 0x0000000500e77308 */ /* 0x000f220000000800 */
[----:B--2---:R-:W-:Y:S01]  /*9810*/  F2FP.F16.F32.PACK_AB R143, R230, R228 ;  /* 0x000000e4e68f723e */ /* 0x004fe200000000ff */
[C---:B------:R-:W-:Y:S01]  /*9820*/  FMUL.FTZ R19, R3.reuse, R155 ;  /* 0x0000009b03137220 */ /* 0x040fe20000410000 */
[C---:B------:R-:W-:Y:S01]  /*9830*/  FMUL.FTZ R110, R3.reuse, R110 ;  /* 0x0000006e036e7220 */ /* 0x040fe20000410000 */
[----:B------:R-:W-:Y:S01]  /*9840*/  LDSM.16.MT88.4 R152, [R218+0xa000] ;  /* 0x00a00000da98783b */ /* 0x000fe20000004200 */
[----:B------:R-:W-:Y:S01]  /*9850*/  FMUL.FTZ R111, R3, R111 ;  /* 0x0000006f036f7220 */ /* 0x000fe20000410000 */
[C---:B------:R-:W-:Y:S01]  /*9860*/  FMUL.FTZ R112, R2.reuse, R112 ;  /* 0x0000007002707220 */ /* 0x040fe20000410000 */
[----:B------:R-:W-:Y:S03]  /*9870*/  FMUL.FTZ R113, R2, R113 ;  /* 0x0000007102717220 */ /* 0x000fe60000410000 */
[----:B------:R2:W-:Y:S01]  /*9880*/  MUFU.EX2 R215, R6 ;  /* 0x0000000600d77308 */ /* 0x0005e20000000800 */
[----:B-1----:R-:W-:Y:S01]  /*9890*/  FMUL.FTZ R4, R134, R144 ;  /* 0x0000009086047220 */ /* 0x002fe20000410000 */
[----:B------:R-:W-:Y:S01]  /*98a0*/  F2FP.F16.F32.PACK_AB R144, R214, R209 ;  /* 0x000000d1d690723e */ /* 0x000fe200000000ff */
[C---:B------:R-:W-:Y:S01]  /*98b0*/  FMUL.FTZ R114, R0.reuse, R114 ;  /* 0x0000007200727220 */ /* 0x040fe20000410000 */
[----:B------:R-:W-:Y:S01]  /*98c0*/  FMUL.FTZ R115, R0, R115 ;  /* 0x0000007300737220 */ /* 0x000fe20000410000 */
[C---:B------:R-:W-:Y:S01]  /*98d0*/  FMUL.FTZ R116, R2.reuse, R116 ;  /* 0x0000007402747220 */ /* 0x040fe20000410000 */
[----:B------:R-:W-:Y:S01]  /*98e0*/  FMUL.FTZ R117, R2, R117 ;  /* 0x0000007502757220 */ /* 0x000fe20000410000 */
[----:B------:R-:W-:Y:S03]  /*98f0*/  FMUL.FTZ R118, R0, R118 ;  /* 0x0000007600767220 */ /* 0x000fe60000410000 */
[----:B------:R-:W1:Y:S01]  /*9900*/  MUFU.EX2 R225, R7 ;  /* 0x0000000700e17308 */ /* 0x000e620000000800 */
[----:B----4-:R-:W-:Y:S01]  /*9910*/  F2FP.F16.F32.PACK_AB R140, R231, R229 ;  /* 0x000000e5e78c723e */ /* 0x010fe200000000ff */
[----:B------:R-:W-:Y:S01]  /*9920*/  FMUL.FTZ R5, R134, R145 ;  /* 0x0000009186057220 */ /* 0x000fe20000410000 */
[----:B------:R-:W-:Y:S01]  /*9930*/  F2FP.F16.F32.PACK_AB R145, R211, R207 ;  /* 0x000000cfd391723e */ /* 0x000fe200000000ff */
[----:B------:R-:W-:Y:S01]  /*9940*/  FMUL.FTZ R119, R0, R119 ;  /* 0x0000007700777220 */ /* 0x000fe20000410000 */
[C---:B------:R-:W-:Y:S01]  /*9950*/  FMUL.FTZ R120, R134.reuse, R120 ;  /* 0x0000007886787220 */ /* 0x040fe20000410000 */
[----:B------:R-:W-:Y:S01]  /*9960*/  FMUL.FTZ R121, R134, R121 ;  /* 0x0000007986797220 */ /* 0x000fe20000410000 */
[C---:B------:R-:W-:Y:S03]  /*9970*/  FMUL.FTZ R122, R3.reuse, R122 ;  /* 0x0000007a037a7220 */ /* 0x040fe60000410000 */
[----:B------:R4:W-:Y:S01]  /*9980*/  MUFU.EX2 R212, R12 ;  /* 0x0000000c00d47308 */ /* 0x0009e20000000800 */
[C---:B--2---:R-:W-:Y:S01]  /*9990*/  FMUL.FTZ R6, R3.reuse, R146 ;  /* 0x0000009203067220 */ /* 0x044fe20000410000 */
[----:B------:R-:W-:Y:S01]  /*99a0*/  FMUL.FTZ R123, R3, R123 ;  /* 0x0000007b037b7220 */ /* 0x000fe20000410000 */
[C---:B------:R-:W-:Y:S01]  /*99b0*/  FMUL.FTZ R124, R2.reuse, R124 ;  /* 0x0000007c027c7220 */ /* 0x040fe20000410000 */
[----:B------:R-:W-:Y:S01]  /*99c0*/  FMUL.FTZ R125, R2, R125 ;  /* 0x0000007d027d7220 */ /* 0x000fe20000410000 */
[C---:B------:R-:W-:Y:S01]  /*99d0*/  FMUL.FTZ R126, R0.reuse, R126 ;  /* 0x0000007e007e7220 */ /* 0x040fe20000410000 */
[----:B------:R-:W-:Y:S01]  /*99e0*/  FMUL.FTZ R127, R0, R127 ;  /* 0x0000007f007f7220 */ /* 0x000fe20000410000 */
[C---:B------:R-:W-:Y:S03]  /*99f0*/  FMUL.FTZ R128, R134.reuse, R128 ;  /* 0x0000008086807220 */ /* 0x040fe60000410000 */
[----:B------:R-:W2:Y:S01]  /*9a00*/  MUFU.EX2 R213, R13 ;  /* 0x0000000d00d57308 */ /* 0x000ea20000000800 */
[----:B-1----:R-:W-:Y:S01]  /*9a10*/  F2FP.F16.F32.PACK_AB R141, R225, R215 ;  /* 0x000000d7e18d723e */ /* 0x002fe200000000ff */
[C---:B------:R-:W-:Y:S01]  /*9a20*/  FMUL.FTZ R7, R3.reuse, R147 ;  /* 0x0000009303077220 */ /* 0x040fe20000410000 */
[----:B------:R-:W-:Y:S01]  /*9a30*/  FMUL.FTZ R129, R134, R129 ;  /* 0x0000008186817220 */ /* 0x000fe20000410000 */
[C---:B------:R-:W-:Y:S01]  /*9a40*/  FMUL.FTZ R130, R3.reuse, R130 ;  /* 0x0000008203827220 */ /* 0x040fe20000410000 */
[----:B------:R-:W-:Y:S01]  /*9a50*/  FMUL.FTZ R131, R3, R131 ;  /* 0x0000008303837220 */ /* 0x000fe20000410000 */
[--C-:B------:R-:W-:Y:S01]  /*9a60*/  FFMA.FTZ R64, R64, UR4, -R138.reuse ;  /* 0x0000000440407c23 */ /* 0x100fe2000801088a */
[--C-:B------:R-:W-:Y:S03]  /*9a70*/  FFMA.FTZ R66, R66, UR4, -R139.reuse ;  /* 0x0000000442427c23 */ /* 0x100fe6000801088b */
[----:B------:R1:W-:Y:S01]  /*9a80*/  MUFU.EX2 R208, R14 ;  /* 0x0000000e00d07308 */ /* 0x0003e20000000800 */
[-C--:B---3--:R-:W-:Y:S05]  /*9a90*/  HMMA.16816.F32 R4, R140, R172.reuse, R4 ;  /* 0x000000ac8c04723c */ /* 0x088fea0000001804 */
[----:B----4-:R-:W-:Y:S01]  /*9aa0*/  FMUL.FTZ R12, R2, R148 ;  /* 0x00000094020c7220 */ /* 0x010fe20000410000 */
[--C-:B------:R-:W-:Y:S03]  /*9ab0*/  FFMA.FTZ R20, R20, UR4, -R138.reuse ;  /* 0x0000000414147c23 */ /* 0x100fe6000801088a */
[----:B------:R-:W3:Y:S02]  /*9ac0*/  MUFU.EX2 R210, R15 ;  /* 0x0000000f00d27308 */ /* 0x000ee40000000800 */
[----:B--2---:R-:W-:Y:S01]  /*9ad0*/  F2FP.F16.F32.PACK_AB R146, R213, R212 ;  /* 0x000000d4d592723e */ /* 0x004fe200000000ff */
[----:B------:R-:W-:Y:S01]  /*9ae0*/  FMUL.FTZ R13, R2, R149 ;  /* 0x00000095020d7220 */ /* 0x000fe20000410000 */
[--C-:B------:R-:W-:Y:S01]  /*9af0*/  FFMA.FTZ R32, R32, UR4, -R138.reuse ;  /* 0x0000000420207c23 */ /* 0x100fe2000801088a */
[--C-:B------:R-:W-:Y:S01]  /*9b00*/  FFMA.FTZ R33, R33, UR4, -R138.reuse ;  /* 0x0000000421217c23 */ /* 0x100fe2000801088a */
[----:B------:R-:W-:Y:S04]  /*9b10*/  FFMA.FTZ R138, R65, UR4, -R138 ;  /* 0x00000004418a7c23 */ /* 0x000fe8000801088a */
[----:B------:R2:W-:Y:S01]  /*9b20*/  MUFU.EX2 R205, R21 ;  /* 0x0000001500cd7308 */ /* 0x0005e20000000800 */
[----:B-1----:R-:W-:Y:S01]  /*9b30*/  FMUL.FTZ R14, R0, R150 ;  /* 0x00000096000e7220 */ /* 0x002fe20000410000 */
[----:B------:R-:W-:Y:S01]  /*9b40*/  FFMA.FTZ R34, R34, UR4, -R139 ;  /* 0x0000000422227c23 */ /* 0x000fe2000801088b */
[--C-:B------:R-:W-:Y:S01]  /*9b50*/  FFMA.FTZ R24, R24, UR4, -R180.reuse ;  /* 0x0000000418187c23 */ /* 0x100fe200080108b4 */
[--C-:B------:R-:W-:Y:S01]  /*9b60*/  FFMA.FTZ R25, R25, UR4, -R180.reuse ;  /* 0x0000000419197c23 */ /* 0x100fe200080108b4 */
[--C-:B------:R-:W-:Y:S01]  /*9b70*/  FFMA.FTZ R26, R26, UR4, -R181.reuse ;  /* 0x000000041a1a7c23 */ /* 0x100fe200080108b5 */
[--C-:B------:R-:W-:Y:S01]  /*9b80*/  FFMA.FTZ R27, R27, UR4, -R181.reuse ;  /* 0x000000041b1b7c23 */ /* 0x100fe200080108b5 */
[--C-:B------:R-:W-:Y:S03]  /*9b90*/  FFMA.FTZ R28, R28, UR4, -R180.reuse ;  /* 0x000000041c1c7c23 */ /* 0x100fe600080108b4 */
[----:B------:R1:W4:Y:S01]  /*9ba0*/  MUFU.EX2 R204, R22 ;  /* 0x0000001600cc7308 */ /* 0x0003220000000800 */
[----:B---3--:R-:W-:Y:S01]  /*9bb0*/  F2FP.F16.F32.PACK_AB R147, R210, R208 ;  /* 0x000000d0d293723e */ /* 0x008fe200000000ff */
[----:B------:R-:W-:Y:S01]  /*9bc0*/  FMUL.FTZ R15, R0, R151 ;  /* 0x00000097000f7220 */ /* 0x000fe20000410000 */
[--C-:B------:R-:W-:Y:S01]  /*9bd0*/  FFMA.FTZ R29, R29, UR4, -R180.reuse ;  /* 0x000000041d1d7c23 */ /* 0x100fe200080108b4 */
[----:B------:R-:W3:Y:S01]  /*9be0*/  LDSM.16.MT88.4 R148, [R216+0xa000] ;  /* 0x00a00000d894783b */ /* 0x000ee20000004200 */
[--C-:B------:R-:W-:Y:S01]  /*9bf0*/  FFMA.FTZ R30, R30, UR4, -R181.reuse ;  /* 0x000000041e1e7c23 */ /* 0x100fe200080108b5 */
[--C-:B------:R-:W-:Y:S01]  /*9c00*/  FFMA.FTZ R44, R44, UR4, -R180.reuse ;  /* 0x000000042c2c7c23 */ /* 0x100fe200080108b4 */
[--C-:B------:R-:W-:Y:S01]  /*9c10*/  FFMA.FTZ R45, R45, UR4, -R180.reuse ;  /* 0x000000042d2d7c23 */ /* 0x100fe200080108b4 */
[C---:B------:R-:W-:Y:S02]  /*9c20*/  HMMA.16816.F32 R8, R144.reuse, R172, R8 ;  /* 0x000000ac9008723c */ /* 0x040fe40000001808 */
[----:B------:R-:W-:Y:S02]  /*9c30*/  MUFU.EX2 R190, R36 ;  /* 0x0000002400be7308 */ /* 0x000fe40000000800 */
[----:B--2---:R-:W-:Y:S01]  /*9c40*/  FMUL.FTZ R21, R2, R157 ;  /* 0x0000009d02157220 */ /* 0x004fe20000410000 */
[--C-:B------:R-:W-:Y:S01]  /*9c50*/  FFMA.FTZ R46, R46, UR4, -R181.reuse ;  /* 0x000000042e2e7c23 */ /* 0x100fe200080108b5 */
[-C--:B------:R-:W-:Y:S06]  /*9c60*/  HMMA.16816.F32 R12, R144, R174.reuse, R12 ;  /* 0x000000ae900c723c */ /* 0x080fec000000180c */
[----:B------:R-:W-:Y:S01]  /*9c70*/  MUFU.EX2 R191, R37 ;  /* 0x0000002500bf7308 */ /* 0x000fe20000000800 */
[----:B-1----:R-:W-:Y:S01]  /*9c80*/  FMUL.FTZ R22, R0, R158 ;  /* 0x0000009e00167220 */ /* 0x002fe20000410000 */
        /* <DEDUP_REMOVED lines=9> */
[----:B------:R-:W-:Y:S01]  /*9d20*/  FFMA.FTZ R62, R62, UR4, -R181 ;  /* 0x000000043e3e7c23 */ /* 0x000fe200080108b5 */
[C---:B------:R-:W-:Y:S08]  /*9d30*/  HMMA.16816.F32 R80, R140.reuse, R178, R80 ;  /* 0x000000b28c50723c */ /* 0x040ff00000001850 */
[----:B------:R-:W-:Y:S01]  /*9d40*/  MUFU.EX2 R185, R50 ;  /* 0x0000003200b97308 */ /* 0x000fe20000000800 */
[-C--:B---3--:R-:W-:Y:S03]  /*9d50*/  HMMA.16816.F32 R84, R140, R148.reuse, R84 ;  /* 0x000000948c54723c */ /* 0x088fe60000001854 */
[----:B------:R-:W-:Y:S03]  /*9d60*/  FFMA.FTZ R180, R61, UR4, -R180 ;  /* 0x000000043db47c23 */ /* 0x000fe600080108b4 */
[C---:B------:R-:W-:Y:S03]  /*9d70*/  HMMA.16816.F32 R88, R144.reuse, R148, R88 ;  /* 0x000000949058723c */ /* 0x040fe60000001858 */
[----:B------:R1:W-:Y:S03]  /*9d80*/  MUFU.EX2 R186, R51 ;  /* 0x0000003300ba7308 */ /* 0x0003e60000000800 */
[-C--:B------:R-:W-:Y:S07]  /*9d90*/  HMMA.16816.F32 R92, R144, R150.reuse, R92 ;  /* 0x00000096905c723c */ /* 0x080fee000000185c */
[----:B------:R2:W-:Y:S01]  /*9da0*/  MUFU.EX2 R203, R23 ;  /* 0x0000001700cb7308 */ /* 0x0005e20000000800 */
[C---:B------:R-:W-:Y:S01]  /*9db0*/  HMMA.16816.F32 R96, R140.reuse, R150, R96 ;  /* 0x000000968c60723c */ /* 0x040fe20000001860 */
[----:B------:R-:W3:Y:S08]  /*9dc0*/  LDSM.16.MT88.4 R148, [R216+0xb000] ;  /* 0x00b00000d894783b */ /* 0x000ef00000004200 */
[----:B------:R5:W-:Y:S01]  /*9dd0*/  MUFU.EX2 R206, R20 ;  /* 0x0000001400ce7308 */ /* 0x000be20000000800 */
[-C--:B------:R-:W-:Y:S01]  /*9de0*/  HMMA.16816.F32 R100, R140, R152.reuse, R100 ;  /* 0x000000988c64723c */ /* 0x080fe20000001864 */
[----:B-1----:R-:W-:Y:S05]  /*9df0*/  LDSM.16.MT88.4 R48, [R218+0xb400] ;  /* 0x00b40000da30783b */ /* 0x002fea0000004200 */
[C---:B------:R-:W-:Y:S03]  /*9e00*/  HMMA.16816.F32 R104, R144.reuse, R152, R104 ;  /* 0x000000989068723c */ /* 0x040fe60000001868 */
[----:B------:R1:W-:Y:S02]  /*9e10*/  MUFU.EX2 R201, R32 ;  /* 0x0000002000c97308 */ /* 0x0003e40000000800 */
[----:B--2---:R-:W-:Y:S08]  /*9e20*/  FMUL.FTZ R23, R0, R159 ;  /* 0x0000009f00177220 */ /* 0x004ff00000410000 */
[----:B------:R2:W-:Y:S01]  /*9e30*/  MUFU.EX2 R202, R33 ;  /* 0x0000002100ca7308 */ /* 0x0005e20000000800 */
[----:B-----5:R-:W-:Y:S01]  /*9e40*/  FMUL.FTZ R20, R2, R156 ;  /* 0x0000009c02147220 */ /* 0x020fe20000410000 */
[--C-:B------:R-:W-:Y:S01]  /*9e50*/  FFMA.FTZ R156, R35, UR4, -R139.reuse ;  /* 0x00000004239c7c23 */ /* 0x100fe2000801088b */
[----:B------:R-:W-:Y:S01]  /*9e60*/  FMUL.FTZ R35, R3, R163 ;  /* 0x000000a303237220 */ /* 0x000fe20000410000 */
[----:B------:R-:W-:Y:S06]  /*9e70*/  FFMA.FTZ R139, R67, UR4, -R139 ;  /* 0x00000004438b7c23 */ /* 0x000fec000801088b */
[----:B------:R5:W-:Y:S01]  /*9e80*/  MUFU.EX2 R199, R34 ;  /* 0x0000002200c77308 */ /* 0x000be20000000800 */
[-C--:B------:R-:W-:Y:S03]  /*9e90*/  HMMA.16816.F32 R20, R144, R154.reuse, R20 ;  /* 0x0000009a9014723c */ /* 0x080fe60000001814 */
[C---:B-1----:R-:W-:Y:S03]  /*9ea0*/  FMUL.FTZ R32, R134.reuse, R160 ;  /* 0x000000a086207220 */ /* 0x042fe60000410000 */
[C---:B------:R-:W-:Y:S01]  /*9eb0*/  HMMA.16816.F32 R108, R140.reuse, R154, R108 ;  /* 0x0000009a8c6c723c */ /* 0x040fe2000000186c */
[----:B------:R-:W1:Y:S02]  /*9ec0*/  LDSM.16.MT88.4 R152, [R218+0xb000] ;  /* 0x00b00000da98783b */ /* 0x000e640000004200 */
[----:B------:R4:W1:Y:S02]  /*9ed0*/  MUFU.EX2 R160, R24 ;  /* 0x0000001800a07308 */ /* 0x0008640000000800 */
[C---:B--2---:R-:W-:Y:S08]  /*9ee0*/  FMUL.FTZ R33, R134.reuse, R161 ;  /* 0x000000a186217220 */ /* 0x044ff00000410000 */
[----:B------:R2:W1:Y:S01]  /*9ef0*/  MUFU.EX2 R198, R25 ;  /* 0x0000001900c67308 */ /* 0x0004620000000800 */
[C---:B-----5:R-:W-:Y:S07]  /*9f00*/  FMUL.FTZ R34, R3.reuse, R162 ;  /* 0x000000a203227220 */ /* 0x060fee0000410000 */
[-C--:B---3--:R-:W-:Y:S02]  /*9f10*/  HMMA.16816.F32 R32, R140, R148.reuse, R32 ;  /* 0x000000948c20723c */ /* 0x088fe40000001820 */
[----:B------:R3:W5:Y:S01]  /*9f20*/  MUFU.EX2 R197, R26 ;  /* 0x0000001a00c57308 */ /* 0x0007620000000800 */
[C---:B----4-:R-:W-:Y:S03]  /*9f30*/  FMUL.FTZ R24, R134.reuse, R164 ;  /* 0x000000a486187220 */ /* 0x050fe60000410000 */
[C---:B------:R-:W-:Y:S06]  /*9f40*/  HMMA.16816.F32 R112, R144.reuse, R148, R112 ;  /* 0x000000949070723c */ /* 0x040fec0000001870 */
[----:B------:R4:W-:Y:S01]  /*9f50*/  MUFU.EX2 R195, R27 ;  /* 0x0000001b00c37308 */ /* 0x0009e20000000800 */
[C---:B--2---:R-:W-:Y:S01]  /*9f60*/  FMUL.FTZ R25, R134.reuse, R165 ;  /* 0x000000a586197220 */ /* 0x044fe20000410000 */
[-C--:B------:R-:W-:Y:S08]  /*9f70*/  HMMA.16816.F32 R116, R144, R150.reuse, R116 ;  /* 0x000000969074723c */ /* 0x080ff00000001874 */
[----:B------:R2:W5:Y:S01]  /*9f80*/  MUFU.EX2 R200, R156 ;  /* 0x0000009c00c87308 */ /* 0x0005620000000800 */
[C---:B------:R-:W-:Y:S01]  /*9f90*/  HMMA.16816.F32 R120, R140.reuse, R150, R120 ;  /* 0x000000968c78723c */ /* 0x040fe20000001878 */
[----:B------:R-:W5:Y:S03]  /*9fa0*/  LDSM.16.MT88.4 R148, [R216+0x9400] ;  /* 0x00940000d894783b */ /* 0x000f660000004200 */
[C---:B---3--:R-:W-:Y:S01]  /*9fb0*/  FMUL.FTZ R26, R3.reuse, R166 ;  /* 0x000000a6031a7220 */ /* 0x048fe20000410000 */
[----:B------:R-:W-:Y:S04]  /*9fc0*/  FFMA.FTZ R134, R134, R234, R229 ;  /* 0x000000ea86867223 */ /* 0x000fe800000100e5 */
[----:B------:R3:W-:Y:S02]  /*9fd0*/  MUFU.EX2 R196, R28 ;  /* 0x0000001c00c47308 */ /* 0x0007e40000000800 */
[C---:B----4-:R-:W-:Y:S01]  /*9fe0*/  FMUL.FTZ R27, R3.reuse, R167 ;  /* 0x000000a7031b7220 */ /* 0x050fe20000410000 */
[----:B------:R-:W-:Y:S06]  /*9ff0*/  FFMA.FTZ R3, R3, R235, R215 ;  /* 0x000000eb03037223 */ /* 0x000fec00000100d7 */
[-C--:B-1----:R-:W-:Y:S01]  /*a000*/  HMMA.16816.F32 R24, R140, R152.reuse, R24 ;  /* 0x000000988c18723c */ /* 0x082fe20000001818 */
[----:B------:R1:W4:Y:S01]  /*a010*/  MUFU.EX2 R194, R29 ;  /* 0x0000001d00c27308 */ /* 0x0003220000000800 */
[----:B--2---:R-:W2:Y:S01]  /*a020*/  LDSM.16.MT88.4 R156, [R218+0x9400] ;  /* 0x00940000da9c783b */ /* 0x004ea20000004200 */
[----:B------:R-:W-:Y:S03]  /*a030*/  FADD.FTZ R3, R225, R3 ;  /* 0x00000003e1037221 */ /* 0x000fe60000010000 */
[C---:B------:R-:W-:Y:S05]  /*a040*/  HMMA.16816.F32 R124, R144.reuse, R152, R124 ;  /* 0x00000098907c723c */ /* 0x040fea000000187c */
[----:B------:R4:W-:Y:S01]  /*a050*/  MUFU.EX2 R193, R30 ;  /* 0x0000001e00c17308 */ /* 0x0009e20000000800 */
[----:B---3--:R-:W-:Y:S01]  /*a060*/  FMUL.FTZ R28, R2, R168 ;  /* 0x000000a8021c7220 */ /* 0x008fe20000410000 */
[----:B------:R-:W-:Y:S01]  /*a070*/  FADD.FTZ R3, R228, R3 ;  /* 0x00000003e4037221 */ /* 0x000fe20000010000 */
[--C-:B------:R-:W-:Y:S03]  /*a080*/  FFMA.FTZ R152, R31, UR4, -R181.reuse ;  /* 0x000000041f987c23 */ /* 0x100fe600080108b5 */
[----:B------:R-:W-:Y:S04]  /*a090*/  FMUL.FTZ R31, R0, R171 ;  /* 0x000000ab001f7220 */ /* 0x000fe80000410000 */
[----:B------:R3:W2:Y:S01]  /*a0a0*/  MUFU.EX2 R192, R152 ;  /* 0x0000009800c07308 */ /* 0x0006a20000000800 */
[C---:B-1----:R-:W-:Y:S01]  /*a0b0*/  FMUL.FTZ R29, R2.reuse, R169 ;  /* 0x000000a9021d7220 */ /* 0x042fe20000410000 */
[----:B------:R-:W-:Y:S01]  /*a0c0*/  FFMA.FTZ R181, R63, UR4, -R181 ;  /* 0x000000043fb57c23 */ /* 0x000fe200080108b5 */
[----:B------:R-:W-:Y:S01]  /*a0d0*/  FFMA.FTZ R2, R2, R236, R209 ;  /* 0x000000ec02027223 */ /* 0x000fe200000100d1 */
[----:B------:R-:W-:Y:S03]  /*a0e0*/  FADD.FTZ R3, R230, R3 ;  /* 0x00000003e6037221 */ /* 0x000fe60000010000 */
[----:B------:R-:W-:Y:S03]  /*a0f0*/  FADD.FTZ R2, R214, R2 ;  /* 0x00000002d6027221 */ /* 0x000fe60000010000 */
[----:B------:R1:W-:Y:S01]  /*a100*/  MUFU.EX2 R167, R38 ;  /* 0x0000002600a77308 */ /* 0x0003e20000000800 */
[C---:B----4-:R-:W-:Y:S01]  /*a110*/  FMUL.FTZ R30, R0.reuse, R170 ;  /* 0x000000aa001e7220 */ /* 0x050fe20000410000 */
[----:B------:R-:W-:Y:S01]  /*a120*/  FFMA.FTZ R0, R0, R237, R207 ;  /* 0x000000ed00007223 */ /* 0x000fe200000100cf */
[----:B------:R-:W-:Y:S01]  /*a130*/  FADD.FTZ R2, R212, R2 ;  /* 0x00000002d4027221 */ /* 0x000fe20000010000 */
[----:B------:R-:W-:Y:S02]  /*a140*/  FADD.FTZ R3, R204, R3 ;  /* 0x00000003cc037221 */ /* 0x000fe40000010000 */
[----:B------:R-:W-:Y:S01]  /*a150*/  FADD.FTZ R0, R211, R0 ;  /* 0x00000000d3007221 */ /* 0x000fe20000010000 */
[----:B------:R-:W-:Y:S01]  /*a160*/  FADD.FTZ R2, R213, R2 ;  /* 0x00000002d5027221 */ /* 0x000fe20000010000 */
[-C--:B------:R-:W-:Y:S02]  /*a170*/  HMMA.16816.F32 R28, R144, R154.reuse, R28 ;  /* 0x0000009a901c723c */ /* 0x080fe4000000181c */
[----:B------:R-:W-:Y:S01]  /*a180*/  MUFU.EX2 R166, R40 ;  /* 0x0000002800a67308 */ /* 0x000fe20000000800 */
[----:B------:R-:W-:Y:S01]  /*a190*/  FADD.FTZ R0, R208, R0 ;  /* 0x00000000d0007221 */ /* 0x000fe20000010000 */
[----:B------:R-:W-:Y:S02]  /*a1a0*/  FADD.FTZ R2, R160, R2 ;  /* 0x00000002a0027221 */ /* 0x000fe40000010000 */
[----:B------:R-:W-:Y:S01]  /*a1b0*/  HMMA.16816.F32 R128, R140, R154, R128 ;  /* 0x0000009a8c80723c */ /* 0x000fe20000001880 */
[----:B---3--:R-:W3:Y:S05]  /*a1c0*/  LDSM.16.MT88.4 R152, [R216+0xa400] ;  /* 0x00a40000d898783b */ /* 0x008eea0000004200 */
[----:B------:R-:W-:Y:S01]  /*a1d0*/  MUFU.EX2 R165, R41 ;  /* 0x0000002900a57308 */ /* 0x000fe20000000800 */
[----:B------:R-:W-:Y:S01]  /*a1e0*/  F2FP.F16.F32.PACK_AB R144, R198, R160 ;  /* 0x000000a0c690723e */ /* 0x000fe200000000ff */
[----:B------:R-:W-:Y:S03]  /*a1f0*/  FADD.FTZ R0, R210, R0 ;  /* 0x00000000d2007221 */ /* 0x000fe60000010000 */
[----:B------:R-:W-:Y:S01]  /*a200*/  F2FP.F16.F32.PACK_AB R140, R205, R206 ;  /* 0x000000cecd8c723e */ /* 0x000fe200000000ff */
[----:B-1----:R-:W-:Y:S01]  /*a210*/  LDSM.16.MT88.4 R36, [R216+0xb400] ;  /* 0x00b40000d824783b */ /* 0x002fe20000004200 */
[----:B------:R-:W-:Y:S03]  /*a220*/  F2FP.F16.F32.PACK_AB R141, R203, R204 ;  /* 0x000000cccb8d723e */ /* 0x000fe600000000ff */
[----:B------:R-:W-:Y:S01]  /*a230*/  MUFU.EX2 R164, R42 ;  /* 0x0000002a00a47308 */ /* 0x000fe20000000800 */
[----:B------:R-:W-:Y:S01]  /*a240*/  F2FP.F16.F32.PACK_AB R142, R202, R201 ;  /* 0x000000c9ca8e723e */ /* 0x000fe200000000ff */
[----:B-----5:R-:W-:Y:S01]  /*a250*/  FADD.FTZ R0, R197, R0 ;  /* 0x00000000c5007221 */ /* 0x020fe20000010000 */
[----:B------:R-:W-:Y:S02]  /*a260*/  F2FP.F16.F32.PACK_AB R143, R200, R199 ;  /* 0x000000c7c88f723e */ /* 0x000fe400000000ff */
[----:B------:R-:W-:Y:S02]  /*a270*/  F2FP.F16.F32.PACK_AB R145, R195, R197 ;  /* 0x000000c5c391723e */ /* 0x000fe400000000ff */
[----:B------:R-:W-:Y:S03]  /*a280*/  F2FP.F16.F32.PACK_AB R146, R194, R196 ;  /* 0x000000c4c292723e */ /* 0x000fe600000000ff */
[----:B------:R1:W-:Y:S01]  /*a290*/  MUFU.EX2 R184, R43 ;  /* 0x0000002b00b87308 */ /* 0x0003e20000000800 */
[----:B--2---:R-:W-:Y:S01]  /*a2a0*/  F2FP.F16.F32.PACK_AB R147, R192, R193 ;  /* 0x000000c1c093723e */ /* 0x004fe200000000ff */
[-C--:B------:R-:W-:Y:S06]  /*a2b0*/  HMMA.16816.F32 R4, R140, R148.reuse, R4 ;  /* 0x000000948c04723c */ /* 0x080fec0000001804 */
[C---:B------:R-:W-:Y:S02]  /*a2c0*/  HMMA.16816.F32 R8, R144.reuse, R148, R8 ;  /* 0x000000949008723c */ /* 0x040fe40000001808 */
[----:B------:R-:W-:Y:S04]  /*a2d0*/  MUFU.EX2 R177, R52 ;  /* 0x0000003400b17308 */ /* 0x000fe80000000800 */
[-C--:B------:R-:W-:Y:S01]  /*a2e0*/  HMMA.16816.F32 R12, R144, R150.reuse, R12 ;  /* 0x00000096900c723c */ /* 0x080fe2000000180c */
[----:B-1----:R-:W-:Y:S05]  /*a2f0*/  LDSM.16.MT88.4 R40, [R216+0x9800] ;  /* 0x00980000d828783b */ /* 0x002fea0000004200 */
[----:B------:R-:W-:Y:S01]  /*a300*/  MUFU.EX2 R176, R53 ;  /* 0x0000003500b07308 */ /* 0x000fe20000000800 */
[C---:B------:R-:W-:Y:S02]  /*a310*/  HMMA.16816.F32 R16, R140.reuse, R150, R16 ;  /* 0x000000968c10723c */ /* 0x040fe40000001810 */
[----:B------:R-:W1:Y:S04]  /*a320*/  LDSM.16.MT88.4 R148, [R218+0xa400] ;  /* 0x00a40000da94783b */ /* 0x000e680000004200 */
[-C--:B------:R-:W-:Y:S03]  /*a330*/  HMMA.16816.F32 R68, R140, R156.reuse, R68 ;  /* 0x0000009c8c44723c */ /* 0x080fe60000001844 */
[----:B------:R-:W-:Y:S03]  /*a340*/  MUFU.EX2 R175, R54 ;  /* 0x0000003600af7308 */ /* 0x000fe60000000800 */
[C---:B------:R-:W-:Y:S07]  /*a350*/  HMMA.16816.F32 R72, R144.reuse, R156, R72 ;  /* 0x0000009c9048723c */ /* 0x040fee0000001848 */
[----:B------:R2:W-:Y:S01]  /*a360*/  MUFU.EX2 R173, R55 ;  /* 0x0000003700ad7308 */ /* 0x0005e20000000800 */
[-C--:B------:R-:W-:Y:S09]  /*a370*/  HMMA.16816.F32 R76, R144, R158.reuse, R76 ;  /* 0x0000009e904c723c */ /* 0x080ff2000000184c */
[----:B------:R-:W-:Y:S01]  /*a380*/  MUFU.EX2 R67, R56 ;  /* 0x0000003800437308 */ /* 0x000fe20000000800 */
[C---:B------:R-:W-:Y:S06]  /*a390*/  HMMA.16816.F32 R80, R140.reuse, R158, R80 ;  /* 0x0000009e8c50723c */ /* 0x040fec0000001850 */
[-C--:B---3--:R-:W-:Y:S03]  /*a3a0*/  HMMA.16816.F32 R84, R140, R152.reuse, R84 ;  /* 0x000000988c54723c */ /* 0x088fe60000001854 */
[----:B------:R-:W-:Y:S01]  /*a3b0*/  MUFU.EX2 R65, R58 ;  /* 0x0000003a00417308 */ /* 0x000fe20000000800 */
[----:B--2---:R-:W-:Y:S02]  /*a3c0*/  LDSM.16.MT88.4 R52, [R216+0xb800] ;  /* 0x00b80000d834783b */ /* 0x004fe40000004200 */
[C---:B------:R-:W-:Y:S07]  /*a3d0*/  HMMA.16816.F32 R88, R144.reuse, R152, R88 ;  /* 0x000000989058723c */ /* 0x040fee0000001858 */
[----:B------:R-:W-:Y:S01]  /*a3e0*/  MUFU.EX2 R174, R64 ;  /* 0x0000004000ae7308 */ /* 0x000fe20000000800 */
[-C--:B------:R-:W-:Y:S09]  /*a3f0*/  HMMA.16816.F32 R92, R144, R154.reuse, R92 ;  /* 0x0000009a905c723c */ /* 0x080ff2000000185c */
[----:B------:R-:W2:Y:S01]  /*a400*/  MUFU.EX2 R64, R59 ;  /* 0x0000003b00407308 */ /* 0x000ea20000000800 */
[C---:B------:R-:W-:Y:S01]  /*a410*/  HMMA.16816.F32 R96, R140.reuse, R154, R96 ;  /* 0x0000009a8c60723c */ /* 0x040fe20000001860 */
[----:B------:R-:W-:Y:S05]  /*a420*/  LDSM.16.MT88.4 R152, [R216+0x9c00] ;  /* 0x009c0000d898783b */ /* 0x000fea0000004200 */
[-C--:B-1----:R-:W-:Y:S03]  /*a430*/  HMMA.16816.F32 R100, R140, R148.reuse, R100 ;  /* 0x000000948c64723c */ /* 0x082fe60000001864 */
[----:B------:R1:W-:Y:S03]  /*a440*/  MUFU.EX2 R182, R44 ;  /* 0x0000002c00b67308 */ /* 0x0003e60000000800 */
[C---:B------:R-:W-:Y:S07]  /*a450*/  HMMA.16816.F32 R104, R144.reuse, R148, R104 ;  /* 0x000000949068723c */ /* 0x040fee0000001868 */
[----:B------:R3:W4:Y:S01]  /*a460*/  MUFU.EX2 R183, R45 ;  /* 0x0000002d00b77308 */ /* 0x0007220000000800 */
[----:B--2---:R-:W-:Y:S01]  /*a470*/  F2FP.F16.F32.PACK_AB R169, R64, R65 ;  /* 0x0000004140a9723e */ /* 0x004fe200000000ff */
[-C--:B------:R-:W-:Y:S08]  /*a480*/  HMMA.16816.F32 R20, R144, R150.reuse, R20 ;  /* 0x000000969014723c */ /* 0x080ff00000001814 */
[----:B------:R4:W-:Y:S01]  /*a490*/  MUFU.EX2 R179, R46 ;  /* 0x0000002e00b37308 */ /* 0x0009e20000000800 */
[C---:B------:R-:W-:Y:S01]  /*a4a0*/  HMMA.16816.F32 R108, R140.reuse, R150, R108 ;  /* 0x000000968c6c723c */ /* 0x040fe2000000186c */
[----:B------:R-:W2:Y:S03]  /*a4b0*/  LDSM.16.MT88.4 R148, [R218+0x9800] ;  /* 0x00980000da94783b */ /* 0x000ea60000004200 */
[----:B-1----:R-:W-:Y:S02]  /*a4c0*/  F2FP.F16.F32.PACK_AB R44, R165, R166 ;  /* 0x000000a6a52c723e */ /* 0x002fe400000000ff */
[-C--:B------:R-:W-:Y:S03]  /*a4d0*/  HMMA.16816.F32 R32, R140, R36.reuse, R32 ;  /* 0x000000248c20723c */ /* 0x080fe60000001820 */
[----:B------:R-:W1:Y:S02]  /*a4e0*/  MUFU.EX2 R178, R47 ;  /* 0x0000002f00b27308 */ /* 0x000e640000000800 */
[----:B---3--:R-:W-:Y:S01]  /*a4f0*/  F2FP.F16.F32.PACK_AB R45, R184, R164 ;  /* 0x000000a4b82d723e */ /* 0x008fe200000000ff */
[C---:B------:R-:W-:Y:S07]  /*a500*/  HMMA.16816.F32 R112, R144.reuse, R36, R112 ;  /* 0x000000249070723c */ /* 0x040fee0000001870 */
[----:B------:R-:W-:Y:S01]  /*a510*/  MUFU.EX2 R172, R138 ;  /* 0x0000008a00ac7308 */ /* 0x000fe20000000800 */
[----:B----4-:R-:W-:Y:S01]  /*a520*/  F2FP.F16.F32.PACK_AB R46, R183, R182 ;  /* 0x000000b6b72e723e */ /* 0x010fe200000000ff */
[-C--:B------:R-:W-:Y:S03]  /*a530*/  HMMA.16816.F32 R116, R144, R38.reuse, R116 ;  /* 0x000000269074723c */ /* 0x080fe60000001874 */
[----:B------:R-:W-:Y:S03]  /*a540*/  F2FP.F16.F32.PACK_AB R36, R191, R190 ;  /* 0x000000bebf24723e */ /* 0x000fe600000000ff */
[C---:B------:R-:W-:Y:S02]  /*a550*/  HMMA.16816.F32 R120, R140.reuse, R38, R120 ;  /* 0x000000268c78723c */ /* 0x040fe40000001878 */
[----:B------:R-:W-:Y:S03]  /*a560*/  MUFU.EX2 R138, R66 ;  /* 0x00000042008a7308 */ /* 0x000fe60000000800 */
[----:B------:R-:W-:Y:S01]  /*a570*/  F2FP.F16.F32.PACK_AB R37, R188, R167 ;  /* 0x000000a7bc25723e */ /* 0x000fe200000000ff */
[-C--:B------:R-:W-:Y:S06]  /*a580*/  HMMA.16816.F32 R24, R140, R48.reuse, R24 ;  /* 0x000000308c18723c */ /* 0x080fec0000001818 */
[----:B------:R-:W3:Y:S01]  /*a590*/  MUFU.EX2 R66, R57 ;  /* 0x0000003900427308 */ /* 0x000ee20000000800 */
[----:B------:R-:W-:Y:S01]  /*a5a0*/  F2FP.F16.F32.PACK_AB R38, R189, R187 ;  /* 0x000000bbbd26723e */ /* 0x000fe200000000ff */
[C---:B------:R-:W-:Y:S04]  /*a5b0*/  HMMA.16816.F32 R124, R144.reuse, R48, R124 ;  /* 0x00000030907c723c */ /* 0x040fe8000000187c */
[----:B------:R-:W-:Y:S02]  /*a5c0*/  F2FP.F16.F32.PACK_AB R39, R186, R185 ;  /* 0x000000b9ba27723e */ /* 0x000fe400000000ff */
[-C--:B------:R-:W-:Y:S02]  /*a5d0*/  HMMA.16816.F32 R28, R144, R50.reuse, R28 ;  /* 0x00000032901c723c */ /* 0x080fe4000000181c */
[----:B------:R-:W-:Y:S03]  /*a5e0*/  MUFU.EX2 R139, R139 ;  /* 0x0000008b008b7308 */ /* 0x000fe60000000800 */
[----:B-1----:R-:W-:Y:S01]  /*a5f0*/  F2FP.F16.F32.PACK_AB R47, R178, R179 ;  /* 0x000000b3b22f723e */ /* 0x002fe200000000ff */
[----:B------:R-:W-:Y:S01]  /*a600*/  HMMA.16816.F32 R128, R140, R50, R128 ;  /* 0x000000328c80723c */ /* 0x000fe20000001880 */
[----:B------:R-:W1:Y:S05]  /*a610*/  LDSM.16.MT88.4 R48, [R216+0xa800] ;  /* 0x00a80000d830783b */ /* 0x000e6a0000004200 */
[----:B------:R-:W-:Y:S01]  /*a620*/  MUFU.EX2 R60, R60 ;  /* 0x0000003c003c7308 */ /* 0x000fe20000000800 */
[----:B---3--:R-:W-:Y:S01]  /*a630*/  F2FP.F16.F32.PACK_AB R168, R66, R67 ;  /* 0x0000004342a8723e */ /* 0x008fe200000000ff */
[-C--:B------:R-:W-:Y:S01]  /*a640*/  HMMA.16816.F32 R4, R36, R40.reuse, R4 ;  /* 0x000000282404723c */ /* 0x080fe20000001804 */
[----:B------:R-:W-:Y:S07]  /*a650*/  LDSM.16.MT88.4 R56, [R216+0xac00] ;  /* 0x00ac0000d838783b */ /* 0x000fee0000004200 */
[----:B------:R-:W3:Y:S01]  /*a660*/  MUFU.EX2 R180, R180 ;  /* 0x000000b400b47308 */ /* 0x000ee20000000800 */
[C---:B------:R-:W-:Y:S06]  /*a670*/  HMMA.16816.F32 R8, R44.reuse, R40, R8 ;  /* 0x000000282c08723c */ /* 0x040fec0000001808 */
[-C--:B------:R-:W-:Y:S03]  /*a680*/  HMMA.16816.F32 R12, R44, R42.reuse, R12 ;  /* 0x0000002a2c0c723c */ /* 0x080fe6000000180c */
[----:B------:R-:W-:Y:S03]  /*a690*/  MUFU.EX2 R62, R62 ;  /* 0x0000003e003e7308 */ /* 0x000fe60000000800 */
[C---:B------:R-:W-:Y:S01]  /*a6a0*/  HMMA.16816.F32 R16, R36.reuse, R42, R16 ;  /* 0x0000002a2410723c */ /* 0x040fe20000001810 */
[----:B------:R-:W4:Y:S06]  /*a6b0*/  LDSM.16.MT88.4 R40, [R218+0xa800] ;  /* 0x00a80000da28783b */ /* 0x000f2c0000004200 */
[----:B------:R-:W5:Y:S01]  /*a6c0*/  MUFU.EX2 R181, R181 ;  /* 0x000000b500b57308 */ /* 0x000f620000000800 */
[----:B---3--:R-:W-:Y:S01]  /*a6d0*/  F2FP.F16.F32.PACK_AB R170, R180, R60 ;  /* 0x0000003cb4aa723e */ /* 0x008fe200000000ff */
[-C--:B--2---:R-:W-:Y:S06]  /*a6e0*/  HMMA.16816.F32 R68, R36, R148.reuse, R68 ;  /* 0x000000942444723c */ /* 0x084fec0000001844 */
[C---:B------:R-:W-:Y:S06]  /*a6f0*/  HMMA.16816.F32 R72, R44.reuse, R148, R72 ;  /* 0x000000942c48723c */ /* 0x040fec0000001848 */
[-C--:B------:R-:W-:Y:S05]  /*a700*/  HMMA.16816.F32 R76, R44, R150.reuse, R76 ;  /* 0x000000962c4c723c */ /* 0x080fea000000184c */
[----:B-----5:R-:W-:Y:S01]  /*a710*/  F2FP.F16.F32.PACK_AB R171, R181, R62 ;  /* 0x0000003eb5ab723e */ /* 0x020fe200000000ff */
[C---:B------:R-:W-:Y:S06]  /*a720*/  HMMA.16816.F32 R80, R36.reuse, R150, R80 ;  /* 0x000000962450723c */ /* 0x040fec0000001850 */
[-C--:B-1----:R-:W-:Y:S06]  /*a730*/  HMMA.16816.F32 R84, R36, R48.reuse, R84 ;  /* 0x000000302454723c */ /* 0x082fec0000001854 */
[C---:B------:R-:W-:Y:S06]  /*a740*/  HMMA.16816.F32 R88, R44.reuse, R48, R88 ;  /* 0x000000302c58723c */ /* 0x040fec0000001858 */
[-C--:B------:R-:W-:Y:S06]  /*a750*/  HMMA.16816.F32 R92, R44, R50.reuse, R92 ;  /* 0x000000322c5c723c */ /* 0x080fec000000185c */
[C---:B------:R-:W-:Y:S01]  /*a760*/  HMMA.16816.F32 R96, R36.reuse, R50, R96 ;  /* 0x000000322460723c */ /* 0x040fe20000001860 */
[----:B------:R-:W1:Y:S05]  /*a770*/  LDSM.16.MT88.4 R48, [R218+0xb800] ;  /* 0x00b80000da30783b */ /* 0x000e6a0000004200 */
[-C--:B----4-:R-:W-:Y:S06]  /*a780*/  HMMA.16816.F32 R100, R36, R40.reuse, R100 ;  /* 0x000000282464723c */ /* 0x090fec0000001864 */
[C---:B------:R-:W-:Y:S06]  /*a790*/  HMMA.16816.F32 R104, R44.reuse, R40, R104 ;  /* 0x000000282c68723c */ /* 0x040fec0000001868 */
[-C--:B------:R-:W-:Y:S06]  /*a7a0*/  HMMA.16816.F32 R20, R44, R42.reuse, R20 ;  /* 0x0000002a2c14723c */ /* 0x080fec0000001814 */
[C---:B------:R-:W-:Y:S01]  /*a7b0*/  HMMA.16816.F32 R108, R36.reuse, R42, R108 ;  /* 0x0000002a246c723c */ /* 0x040fe2000000186c */
[----:B------:R-:W2:Y:S05]  /*a7c0*/  LDSM.16.MT88.4 R40, [R218+0x9c00] ;  /* 0x009c0000da28783b */ /* 0x000eaa0000004200 */
[-C--:B------:R-:W-:Y:S06]  /*a7d0*/  HMMA.16816.F32 R32, R36, R52.reuse, R32 ;  /* 0x000000342420723c */ /* 0x080fec0000001820 */
[C---:B------:R-:W-:Y:S06]  /*a7e0*/  HMMA.16816.F32 R112, R44.reuse, R52, R112 ;  /* 0x000000342c70723c */ /* 0x040fec0000001870 */
[-C--:B------:R-:W-:Y:S06]  /*a7f0*/  HMMA.16816.F32 R116, R44, R54.reuse, R116 ;  /* 0x000000362c74723c */ /* 0x080fec0000001874 */
[C---:B------:R-:W-:Y:S01]  /*a800*/  HMMA.16816.F32 R120, R36.reuse, R54, R120 ;  /* 0x000000362478723c */ /* 0x040fe20000001878 */
[----:B------:R-:W3:Y:S05]  /*a810*/  LDSM.16.MT88.4 R52, [R218+0xac00] ;  /* 0x00ac0000da34783b */ /* 0x000eea0000004200 */
[-C--:B-1----:R-:W-:Y:S06]  /*a820*/  HMMA.16816.F32 R24, R36, R48.reuse, R24 ;  /* 0x000000302418723c */ /* 0x082fec0000001818 */
[C---:B------:R-:W-:Y:S06]  /*a830*/  HMMA.16816.F32 R124, R44.reuse, R48, R124 ;  /* 0x000000302c7c723c */ /* 0x040fec000000187c */
[-C--:B------:R-:W-:Y:S06]  /*a840*/  HMMA.16816.F32 R28, R44, R50.reuse, R28 ;  /* 0x000000322c1c723c */ /* 0x080fec000000181c */
[----:B------:R-:W-:Y:S07]  /*a850*/  HMMA.16816.F32 R128, R36, R50, R128 ;  /* 0x000000322480723c */ /* 0x000fee0000001880 */
[----:B------:R-:W-:Y:S04]  /*a860*/  F2FP.F16.F32.PACK_AB R36, R176, R177 ;  /* 0x000000b1b024723e */ /* 0x000fe800000000ff */
[----:B------:R-:W-:Y:S02]  /*a870*/  F2FP.F16.F32.PACK_AB R37, R173, R175 ;  /* 0x000000afad25723e */ /* 0x000fe400000000ff */
[----:B------:R-:W-:Y:S02]  /*a880*/  F2FP.F16.F32.PACK_AB R38, R172, R174 ;  /* 0x000000aeac26723e */ /* 0x000fe400000000ff */
[----:B------:R-:W-:Y:S07]  /*a890*/  F2FP.F16.F32.PACK_AB R39, R139, R138 ;  /* 0x0000008a8b27723e */ /* 0x000fee00000000ff */
[-C--:B------:R-:W-:Y:S01]  /*a8a0*/  HMMA.16816.F32 R144, R36, R152.reuse, R4 ;  /* 0x000000982490723c */ /* 0x080fe20000001804 */
[----:B------:R-:W1:Y:S05]  /*a8b0*/  LDSM.16.MT88.4 R4, [R216+0xbc00] ;  /* 0x00bc0000d804783b */ /* 0x000e6a0000004200 */
[C---:B------:R-:W-:Y:S03]  /*a8c0*/  HMMA.16816.F32 R140, R168.reuse, R152, R8 ;  /* 0x00000098a88c723c */ /* 0x040fe60000001808 */
[----:B------:R-:W4:Y:S03]  /*a8d0*/  LDSM.16.MT88.4 R8, [R218+0xbc00] ;  /* 0x00bc0000da08783b */ /* 0x000f260000004200 */
[-C--:B------:R-:W-:Y:S06]  /*a8e0*/  HMMA.16816.F32 R148, R168, R154.reuse, R12 ;  /* 0x0000009aa894723c */ /* 0x080fec000000180c */
[C---:B------:R-:W-:Y:S05]  /*a8f0*/  HMMA.16816.F32 R152, R36.reuse, R154, R16 ;  /* 0x0000009a2498723c */ /* 0x040fea0000001810 */
[----:B------:R-:W-:Y:S01]  /*a900*/  FADD.FTZ R12, R231, R134 ;  /* 0x00000086e70c7221 */ /* 0x000fe20000010000 */
[-C--:B--2---:R-:W-:Y:S05]  /*a910*/  HMMA.16816.F32 R68, R36, R40.reuse, R68 ;  /* 0x000000282444723c */ /* 0x084fea0000001844 */
[----:B------:R-:W-:Y:S01]  /*a920*/  MOV R134, R136 ;  /* 0x0000008800867202 */ /* 0x000fe20000000f00 */
        /* <DEDUP_REMOVED lines=20> */
[C---:B------:R-:W-:Y:S05]  /*aa70*/  HMMA.16816.F32 R108, R36.reuse, R54, R108 ;  /* 0x00000036246c723c */ /* 0x040fea000000186c */
[----:B------:R-:W-:Y:S01]  /*aa80*/  FADD.FTZ R3, R192, R3 ;  /* 0x00000003c0037221 */ /* 0x000fe20000010000 */
[-C--:B-1----:R-:W-:Y:S06]  /*aa90*/  HMMA.16816.F32 R160, R36, R4.reuse, R32 ;  /* 0x0000000424a0723c */ /* 0x082fec0000001820 */
[C---:B------:R-:W-:Y:S06]  /*aaa0*/  HMMA.16816.F32 R112, R168.reuse, R4, R112 ;  /* 0x00000004a870723c */ /* 0x040fec0000001870 */
[-C--:B------:R-:W-:Y:S05]  /*aab0*/  HMMA.16816.F32 R116, R168, R6.reuse, R116 ;  /* 0x00000006a874723c */ /* 0x080fea0000001874 */
[----:B------:R-:W-:Y:S01]  /*aac0*/  FADD.FTZ R4, R196, R12 ;  /* 0x0000000cc4047221 */ /* 0x000fe20000010000 */
[----:B------:R-:W-:Y:S01]  /*aad0*/  FADD.FTZ R5, R202, R0 ;  /* 0x00000000ca057221 */ /* 0x000fe20000010000 */
[----:B------:R-:W-:Y:S01]  /*aae0*/  FADD.FTZ R0, R200, R2 ;  /* 0x00000002c8007221 */ /* 0x000fe20000010000 */
[C---:B------:R-:W-:Y:S04]  /*aaf0*/  HMMA.16816.F32 R120, R36.reuse, R6, R120 ;  /* 0x000000062478723c */ /* 0x040fe80000001878 */
[----:B------:R-:W-:Y:S01]  /*ab00*/  FADD.FTZ R2, R194, R4 ;  /* 0x00000004c2027221 */ /* 0x000fe20000010000 */
[----:B------:R-:W-:Y:S01]  /*ab10*/  FADD.FTZ R4, R167, R0 ;  /* 0x00000000a7047221 */ /* 0x000fe20000010000 */
[----:B------:R-:W-:Y:S02]  /*ab20*/  FADD.FTZ R5, R190, R5 ;  /* 0x00000005be057221 */ /* 0x000fe40000010000 */
[----:B------:R-:W-:Y:S03]  /*ab30*/  FADD.FTZ R0, R166, R2 ;  /* 0x00000002a6007221 */ /* 0x000fe60000010000 */
[----:B------:R-:W-:Y:S01]  /*ab40*/  FADD.FTZ R2, R164, R3 ;  /* 0x00000003a4027221 */ /* 0x000fe20000010000 */
[----:B------:R-:W-:Y:S01]  /*ab50*/  FADD.FTZ R3, R165, R0 ;  /* 0x00000000a5037221 */ /* 0x000fe20000010000 */
[----:B------:R-:W-:Y:S01]  /*ab60*/  FADD.FTZ R5, R191, R5 ;  /* 0x00000005bf057221 */ /* 0x000fe20000010000 */
[-C--:B----4-:R-:W-:Y:S03]  /*ab70*/  HMMA.16816.F32 R164, R36, R8.reuse, R24 ;  /* 0x0000000824a4723c */ /* 0x090fe60000001818 */
        /* <DEDUP_REMOVED lines=26> */
[----:B------:R-:W-:Y:S01]  /*ad20*/  IADD3 R0, R223, -0x1, RZ ;  /* 0xffffffffdf007810 */ /* 0x000fe20007ffe0ff */
[----:B------:R-:W-:Y:S01]  /*ad30*/  FADD.FTZ R235, R139, R5 ;  /* 0x000000058beb7221 */ /* 0x000fe20000010000 */
[----:B------:R-:W-:Y:S01]  /*ad40*/  MOV R139, R132 ;  /* 0x00000084008b7202 */ /* 0x000fe20000000f00 */
[----:B------:R-:W-:Y:S01]  /*ad50*/  FADD.FTZ R236, R180, R3 ;  /* 0x00000003b4ec7221 */ /* 0x000fe20000010000 */
[----:B------:R-:W-:Y:S01]  /*ad60*/  MOV R223, R0 ;  /* 0x0000000000df7202 */ /* 0x000fe20000000f00 */
[----:B------:R-:W-:Y:S01]  /*ad70*/  FADD.FTZ R234, R172, R4 ;  /* 0x00000004acea7221 */ /* 0x000fe20000010000 */
[----:B------:R-:W-:Y:S01]  /*ad80*/  MOV R3, R137 ;  /* 0x0000008900037202 */ /* 0x000fe20000000f00 */
[----:B------:R-:W-:Y:S01]  /*ad90*/  FADD.FTZ R237, R181, R2 ;  /* 0x00000002b5ed7221 */ /* 0x000fe20000010000 */
[----:B------:R-:W-:Y:S06]  /*ada0*/  @P5 BRA `(.L_x_121) ;  /* 0xffffffc400105947 */ /* 0x000fec000383ffff */
.L_x_120:
[----:B------:R-:W2:Y:S01]  /*adb0*/  LDL R10, [R1+0x18] ;  /* 0x00001800010a7983 */ /* 0x000ea20000100800 */
[----:B------:R-:W1:Y:S01]  /*adc0*/  S2UR UR4, SR_CgaCtaId ;  /* 0x00000000000479c3 */ /* 0x000e620000008800 */
[----:B------:R-:W-:Y:S01]  /*add0*/  UMOV UR5, 0x400 ;  /* 0x0000040000057882 */ /* 0x000fe20000000000 */
[----:B------:R-:W3:Y:S01]  /*ade0*/  S2R R61, SR_TID.X ;  /* 0x00000000003d7919 */ /* 0x000ee20000002100 */
[----:B------:R-:W4:Y:S04]  /*adf0*/  SHFL.BFLY PT, R2, R234, 0x2, 0x1f ;  /* 0x0c401f00ea027f89 */ /* 0x000f2800000e0000 */
[----:B------:R-:W5:Y:S04]  /*ae00*/  SHFL.BFLY PT, R0, R235, 0x2, 0x1f ;  /* 0x0c401f00eb007f89 */ /* 0x000f6800000e0000 */
[----:B------:R-:W5:Y:S04]  /*ae10*/  SHFL.BFLY PT, R7, R236, 0x2, 0x1f ;  /* 0x0c401f00ec077f89 */ /* 0x000f6800000e0000 */
[----:B------:R-:W5:Y:S01]  /*ae20*/  SHFL.BFLY PT, R6, R237, 0x2, 0x1f ;  /* 0x0c401f00ed067f89 */ /* 0x000f6200000e0000 */
[----:B-1----:R-:W-:Y:S01]  /*ae30*/  ULEA UR4, UR4, UR5, 0x18 ;  /* 0x0000000504047291 */ /* 0x002fe2000f8ec03f */
[----:B----4-:R-:W-:Y:S01]  /*ae40*/  FADD.FTZ R2, R2, R234 ;  /* 0x000000ea02027221 */ /* 0x010fe20000010000 */
[----:B---3--:R-:W-:-:S04]  /*ae50*/  SHF.R.S32.HI R60, RZ, 0x1f, R61 ;  /* 0x0000001fff3c7819 */ /* 0x008fc8000001143d */
[----:B------:R-:W1:Y:S01]  /*ae60*/  SHFL.BFLY PT, R3, R2, 0x1, 0x1f ;  /* 0x0c201f0002037f89 */ /* 0x000e6200000e0000 */
[----:B-----5:R-:W-:Y:S01]  /*ae70*/  FADD.FTZ R0, R0, R235 ;  /* 0x000000eb00007221 */ /* 0x020fe20000010000 */
[CC--:B------:R-:W-:Y:S01]  /*ae80*/  LEA.HI R5, R60.reuse, R61.reuse, RZ, 0x2 ;  /* 0x0000003d3c057211 */ /* 0x0c0fe200078f10ff */
[----:B------:R-:W-:Y:S01]  /*ae90*/  FADD.FTZ R7, R7, R236 ;  /* 0x000000ec07077221 */ /* 0x000fe20000010000 */
[----:B------:R-:W-:Y:S02]  /*aea0*/  LEA.HI R60, R60, R61, RZ, 0x5 ;  /* 0x0000003d3c3c7211 */ /* 0x000fe400078f28ff */
[----:B------:R-:W3:Y:S01]  /*aeb0*/  SHFL.BFLY PT, R8, R0, 0x1, 0x1f ;  /* 0x0c201f0000087f89 */ /* 0x000ee200000e0000 */
[----:B------:R-:W-:Y:S01]  /*aec0*/  SHF.R.S32.HI R9, RZ, 0x2, R5 ;  /* 0x00000002ff097819 */ /* 0x000fe20000011405 */
[----:B------:R-:W-:Y:S01]  /*aed0*/  FADD.FTZ R6, R6, R237 ;  /* 0x000000ed06067221 */ /* 0x000fe20000010000 */
[----:B------:R-:W-:Y:S01]  /*aee0*/  LOP3.LUT R5, R5, 0xfffffffc, RZ, 0xc0, !PT ;  /* 0xfffffffc05057812 */ /* 0x000fe200078ec0ff */
[----:B------:R-:W4:Y:S01]  /*aef0*/  SHFL.BFLY PT, R54, R7, 0x1, 0x1f ;  /* 0x0c201f0007367f89 */ /* 0x000f2200000e0000 */
[----:B------:R-:W-:-:S02]  /*af00*/  SHF.R.S32.HI R4, RZ, 0x1f, R9 ;  /* 0x0000001fff047819 */ /* 0x000fc40000011409 */
[----:B------:R-:W-:Y:S01]  /*af10*/  IADD3 R5, -R5, R61, RZ ;  /* 0x0000003d05057210 */ /* 0x000fe20007ffe1ff */
[----:B------:R-:W5:Y:S01]  /*af20*/  SHFL.BFLY PT, R55, R6, 0x1, 0x1f ;  /* 0x0c201f0006377f89 */ /* 0x000f6200000e0000 */
[----:B------:R-:W-:-:S04]  /*af30*/  LEA.HI R4, R4, R9, RZ, 0x3 ;  /* 0x0000000904047211 */ /* 0x000fc800078f18ff */
[----:B------:R-:W-:-:S04]  /*af40*/  LOP3.LUT R4, R4, 0xfffffff8, RZ, 0xc0, !PT ;  /* 0xfffffff804047812 */ /* 0x000fc800078ec0ff */
[----:B------:R-:W-:Y:S01]  /*af50*/  IADD3 R4, R9, -R4, RZ ;  /* 0x8000000409047210 */ /* 0x000fe20007ffe0ff */
[----:B-1----:R-:W-:-:S03]  /*af60*/  FADD.FTZ R57, R2, R3 ;  /* 0x0000000302397221 */ /* 0x002fc60000010000 */
[----:B------:R-:W-:Y:S02]  /*af70*/  LEA.HI R3, R4, R4, RZ, 0x1 ;  /* 0x0000000404037211 */ /* 0x000fe400078f08ff */
[----:B------:R-:W-:Y:S01]  /*af80*/  FSETP.NE.FTZ.AND P5, PT, R57, RZ, PT ;  /* 0x000000ff3900720b */ /* 0x000fe20003fb5000 */
[----:B---3--:R-:W-:Y:S01]  /*af90*/  FADD.FTZ R56, R0, R8 ;  /* 0x0000000800387221 */ /* 0x008fe20000010000 */
[----:B------:R-:W-:Y:S02]  /*afa0*/  SHF.R.S32.HI R2, RZ, 0x1, R3 ;  /* 0x00000001ff027819 */ /* 0x000fe40000011403 */
[----:B------:R-:W-:Y:S01]  /*afb0*/  LOP3.LUT R3, R3, 0x3fffffe, RZ, 0xc0, !PT ;  /* 0x03fffffe03037812 */ /* 0x000fe200078ec0ff */
[----:B----4-:R-:W-:Y:S01]  /*afc0*/  FADD.FTZ R54, R7, R54 ;  /* 0x0000003607367221 */ /* 0x010fe20000010000 */
[----:B------:R-:W-:Y:S02]  /*afd0*/  SHF.L.U32 R9, R2, 0x6, RZ ;  /* 0x0000000602097819 */ /* 0x000fe400000006ff */
[----:B------:R-:W-:Y:S01]  /*afe0*/  FSETP.NE.FTZ.AND P4, PT, R56, RZ, PT ;  /* 0x000000ff3800720b */ /* 0x000fe20003f95000 */
[----:B-----5:R-:W-:Y:S01]  /*aff0*/  FADD.FTZ R55, R6, R55 ;  /* 0x0000003706377221 */ /* 0x020fe20000010000 */
[----:B------:R-:W-:-:S02]  /*b000*/  IADD3 R4, R4, -R3, RZ ;  /* 0x8000000304047210 */ /* 0x000fc40007ffe0ff */
[----:B------:R-:W-:Y:S02]  /*b010*/  MOV R0, 0x3f800000 ;  /* 0x3f80000000007802 */ /* 0x000fe40000000f00 */
[----:B------:R-:W-:Y:S02]  /*b020*/  LOP3.LUT R3, R9, 0xc0, RZ, 0xc0, !PT ;  /* 0x000000c009037812 */ /* 0x000fe400078ec0ff */
[----:B------:R-:W-:Y:S02]  /*b030*/  SHF.R.S32.HI R8, RZ, 0x5, R60 ;  /* 0x00000005ff087819 */ /* 0x000fe4000001143c */
[----:B------:R-:W-:Y:S01]  /*b040*/  LEA.HI R11, R3, R3, RZ, 0x1d ;  /* 0x00000003030b7211 */ /* 0x000fe200078fe8ff */
[----:B------:R-:W1:Y:S01]  /*b050*/  @P5 MUFU.RCP R0, R57 ;  /* 0x0000003900005308 */ /* 0x000e620000001000 */
[----:B------:R-:W-:Y:S02]  /*b060*/  MOV R3, 0x3f800000 ;  /* 0x3f80000000037802 */ /* 0x000fe40000000f00 */
[----:B------:R-:W-:-:S04]  /*b070*/  LEA R5, R8, R5, 0x8 ;  /* 0x0000000508057211 */ /* 0x000fc800078e40ff */
[----:B------:R-:W-:Y:S01]  /*b080*/  LEA R8, R4, R5, 0x4 ;  /* 0x0000000504087211 */ /* 0x000fe200078e20ff */
[----:B------:R3:W4:Y:S03]  /*b090*/  @P4 MUFU.RCP R3, R56 ;  /* 0x0000003800034308 */ /* 0x0007260000001000 */
[----:B------:R-:W-:-:S04]  /*b0a0*/  LEA R11, R8, R11, 0x1 ;  /* 0x0000000b080b7211 */ /* 0x000fc800078e08ff */
[----:B------:R-:W-:Y:S01]  /*b0b0*/  LEA R11, R11, UR4, 0x1 ;  /* 0x000000040b0b7c11 */ /* 0x000fe2000f8e08ff */
        /* <DEDUP_REMOVED lines=25> */
[----:B------:R-:W-:Y:S01]  /*b250*/  FMUL.FTZ R12, R0, R81 ;  /* 0x00000051000c7220 */ /* 0x000fe20000410000 */
        /* <DEDUP_REMOVED lines=11> */
.L_x_124:
        /* <DEDUP_REMOVED lines=23> */
.L_x_125:
        /* <DEDUP_REMOVED lines=10> */
[C---:B------:R-:W-:Y:S01]  /*b520*/  FMUL.FTZ R98, R3.reuse, R98 ;  /* 0x0000006203627220 */ /* 0x040fe20000410000 */
[----:B------:R-:W-:Y:S01]  /*b530*/  FSETP.NE.FTZ.AND P3, PT, R54, RZ, PT ;  /* 0x000000ff3600720b */ /* 0x000fe20003f75000 */
[----:B------:R-:W-:Y:S01]  /*b540*/  FMUL.FTZ R38, R3, R99 ;  /* 0x0000006303267220 */ /* 0x000fe20000410000 */
[----:B------:R-:W-:Y:S01]  /*b550*/  SEL R51, R51, 0xffffffe0, !P0 ;  /* 0xffffffe033337807 */ /* 0x000fe20004000000 */
[C---:B------:R-:W-:Y:S01]  /*b560*/  FMUL.FTZ R102, R3.reuse, R102 ;  /* 0x0000006603667220 */ /* 0x040fe20000410000 */
[----:B------:R-:W-:Y:S01]  /*b570*/  PLOP3.LUT P0, PT, PT, PT, PT, 0x8, 0x0 ;  /* 0x000000000000781c */ /* 0x000fe20003f0e170 */
[C---:B------:R-:W-:Y:S01]  /*b580*/  FMUL.FTZ R34, R3.reuse, R103 ;  /* 0x0000006703227220 */ /* 0x040fe20000410000 */
[----:B------:R-:W-:Y:S01]  /*b590*/  @!P1 PLOP3.LUT P0, PT, P2, PT, PT, 0x80, 0x0 ;  /* 0x000000000000981c */ /* 0x000fe2000170f070 */
[----:B------:R-:W-:Y:S01]  /*b5a0*/  FMUL.FTZ R110, R3, R110 ;  /* 0x0000006e036e7220 */ /* 0x000fe20000410000 */
        /* <DEDUP_REMOVED lines=14> */
[----:B------:R-:W3:Y:S01]  /*b690*/  S2UR UR4, SR_CTAID.X ;  /* 0x00000000000479c3 */ /* 0x000ee20000002500 */
[----:B------:R-:W-:Y:S01]  /*b6a0*/  F2FP.F16.F32.PACK_AB R4, R4, R146 ;  /* 0x000000920404723e */ /* 0x000fe200000000ff */
[----:B------:R-:W4:Y:S01]  /*b6b0*/  @P2 MUFU.RCP R0, R55 ;  /* 0x0000003700002308 */ /* 0x000f220000001000 */
[----:B------:R-:W-:Y:S01]  /*b6c0*/  F2FP.F16.F32.PACK_AB R16, R16, R68 ;  /* 0x000000441010723e */ /* 0x000fe200000000ff */
[----:B------:R-:W-:Y:S01]  /*b6d0*/  STS [R11], R5 ;  /* 0x000000050b007388 */ /* 0x000fe20000000800 */
[----:B------:R-:W-:Y:S01]  /*b6e0*/  F2FP.F16.F32.PACK_AB R15, R15, R70 ;  /* 0x000000460f0f723e */ /* 0x000fe200000000ff */
[----:B------:R-:W-:Y:S01]  /*b6f0*/  BSSY B0, `(.L_x_126) ;  /* 0x00000e4000007945 */ /* 0x000fe20003800000 */
[----:B------:R-:W-:Y:S01]  /*b700*/  F2FP.F16.F32.PACK_AB R12, R12, R80 ;  /* 0x000000500c0c723e */ /* 0x000fe200000000ff */
[----:B------:R1:W-:Y:S01]  /*b710*/  STS [R11+0x200], R4 ;  /* 0x000200040b007388 */ /* 0x0003e20000000800 */
[----:B------:R-:W-:Y:S01]  /*b720*/  F2FP.F16.F32.PACK_AB R9, R9, R82 ;  /* 0x000000520909723e */ /* 0x000fe200000000ff */
        /* <DEDUP_REMOVED lines=49> */
[----:B-1----:R-:W3:Y:S01]  /*ba40*/  @P1 LDC R4, c[0x0][0x2c0] ;  /* 0x0000b000ff041b82 */ /* 0x002ee20000000800 */
[----:B------:R-:W-:Y:S01]  /*ba50*/  F2FP.F16.F32.PACK_AB R0, R155, R154 ;  /* 0x0000009a9b00723e */ /* 0x000fe200000000ff */
[----:B------:R-:W1:Y:S01]  /*ba60*/  @P5 MUFU.LG2 R5, R57 ;  /* 0x0000003900055308 */ /* 0x000e620000000c00 */
        /* <DEDUP_REMOVED lines=10> */
[----:B------:R-:W-:Y:S01]  /*bb10*/  STS [R11+0x1200], R6 ;  /* 0x001200060b007388 */ /* 0x000fe20000000800 */
[----:B------:R-:W-:-:S02]  /*bb20*/  F2FP.F16.F32.PACK_AB R7, R79, R7 ;  /* 0x000000074f07723e */ /* 0x000fc400000000ff */
[----:B------:R-:W-:Y:S01]  /*bb30*/  F2FP.F16.F32.PACK_AB R43, R43, R84 ;  /* 0x000000542b2b723e */ /* 0x000fe200000000ff */
[----:B------:R-:W-:Y:S01]  /*bb40*/  STS [R10+0x1000], R18 ;  /* 0x001000120a007388 */ /* 0x000fe20000000800 */
[----:B------:R-:W-:Y:S01]  /*bb50*/  F2FP.F16.F32.PACK_AB R42, R42, R86 ;  /* 0x000000562a2a723e */ /* 0x000fe200000000ff */
[----:B-1----:R-:W-:Y:S01]  /*bb60*/  @P5 FMUL.FTZ R5, R5, 0.69314718246459960938 ;  /* 0x3f31721805055820 */ /* 0x002fe20000410000 */
[----:B------:R-:W-:Y:S01]  /*bb70*/  F2FP.F16.F32.PACK_AB R39, R39, R96 ;  /* 0x000000602727723e */ /* 0x000fe200000000ff */
[----:B------:R-:W-:Y:S01]  /*bb80*/  STS [R10+0x1200], R17 ;  /* 0x001200110a007388 */ /* 0x000fe20000000800 */
[----:B------:R-:W-:Y:S02]  /*bb90*/  F2FP.F16.F32.PACK_AB R38, R38, R98 ;  /* 0x000000622626723e */ /* 0x000fe400000000ff */
[----:B------:R-:W-:Y:S02]  /*bba0*/  F2FP.F16.F32.PACK_AB R41, R41, R88 ;  /* 0x000000582929723e */ /* 0x000fe400000000ff */
[----:B--2---:R-:W-:-:S02]  /*bbb0*/  IADD3 R2, R11, R51, RZ ;  /* 0x000000330b027210 */ /* 0x004fc40007ffe0ff */
[----:B------:R-:W-:Y:S02]  /*bbc0*/  F2FP.F16.F32.PACK_AB R40, R91, R40 ;  /* 0x000000285b28723e */ /* 0x000fe400000000ff */
[----:B----4-:R-:W-:Y:S01]  /*bbd0*/  IADD3 R0, R51, R10, RZ ;  /* 0x0000000a33007210 */ /* 0x010fe20007ffe0ff */
[----:B------:R-:W-:Y:S01]  /*bbe0*/  STS [R2], R16 ;  /* 0x0000001002007388 */ /* 0x000fe20000000800 */
[----:B------:R-:W-:Y:S02]  /*bbf0*/  F2FP.F16.F32.PACK_AB R37, R37, R92 ;  /* 0x0000005c2525723e */ /* 0x000fe400000000ff */
[----:B------:R-:W-:Y:S01]  /*bc00*/  F2FP.F16.F32.PACK_AB R36, R95, R36 ;  /* 0x000000245f24723e */ /* 0x000fe200000000ff */
[----:B------:R-:W-:Y:S01]  /*bc10*/  STS [R2+0x200], R15 ;  /* 0x0002000f02007388 */ /* 0x000fe20000000800 */
[----:B------:R-:W1:Y:S01]  /*bc20*/  @!P1 LDC R3, c[0x0][0x2c4] ;  /* 0x0000b100ff039b82 */ /* 0x000e620000000800 */
[----:B------:R-:W-:Y:S02]  /*bc30*/  F2FP.F16.F32.PACK_AB R35, R35, R100 ;  /* 0x000000642323723e */ /* 0x000fe400000000ff */
[----:B------:R-:W-:Y:S01]  /*bc40*/  STS [R0], R12 ;  /* 0x0000000c00007388 */ /* 0x000fe20000000800 */
        /* <DEDUP_REMOVED lines=14> */
[----:B------:R3:W-:Y:S01]  /*bd30*/  STS [R0+0x1200], R7 ;  /* 0x0012000700007388 */ /* 0x0007e20000000800 */
[----:B------:R-:W-:Y:S01]  /*bd40*/  F2FP.F16.F32.PACK_AB R22, R22, R122 ;  /* 0x0000007a1616723e */ /* 0x000fe200000000ff */
[----:B-1----:R-:W1:Y:S01]  /*bd50*/  @P0 LDC R3, c[0x0][0x2e4] ;  /* 0x0000b900ff030b82 */ /* 0x002e620000000800 */
[----:B------:R-:W-:Y:S01]  /*bd60*/  F2FP.F16.F32.PACK_AB R25, R25, R112 ;  /* 0x000000701919723e */ /* 0x000fe200000000ff */
[----:B------:R-:W-:Y:S01]  /*bd70*/  STS [R11+0x2000], R43 ;  /* 0x0020002b0b007388 */ /* 0x000fe20000000800 */
[----:B------:R-:W-:-:S02]  /*bd80*/  F2FP.F16.F32.PACK_AB R24, R115, R24 ;  /* 0x000000187318723e */ /* 0x000fc400000000ff */
[----:B------:R-:W-:Y:S01]  /*bd90*/  F2FP.F16.F32.PACK_AB R21, R21, R116 ;  /* 0x000000741515723e */ /* 0x000fe200000000ff */
[----:B------:R-:W-:Y:S01]  /*bda0*/  STS [R11+0x2200], R42 ;  /* 0x0022002a0b007388 */ /* 0x000fe20000000800 */
[----:B------:R-:W-:Y:S01]  /*bdb0*/  F2FP.F16.F32.PACK_AB R20, R119, R20 ;  /* 0x000000147714723e */ /* 0x000fe200000000ff */
[----:B--2---:R-:W2:Y:S01]  /*bdc0*/  @P5 LDC R9, c[0x0][0x2e8] ;  /* 0x0000ba00ff095b82 */ /* 0x004ea20000000800 */
[----:B------:R-:W-:Y:S01]  /*bdd0*/  F2FP.F16.F32.PACK_AB R19, R19, R164 ;  /* 0x000000a41313723e */ /* 0x000fe200000000ff */
[----:B------:R-:W-:Y:S01]  /*bde0*/  STS [R10+0x2000], R39 ;  /* 0x002000270a007388 */ /* 0x000fe20000000800 */
[----:B------:R-:W-:Y:S02]  /*bdf0*/  F2FP.F16.F32.PACK_AB R45, R45, R166 ;  /* 0x000000a62d2d723e */ /* 0x000fe400000000ff */
[----:B------:R-:W-:Y:S01]  /*be00*/  F2FP.F16.F32.PACK_AB R44, R44, R128 ;  /* 0x000000802c2c723e */ /* 0x000fe200000000ff */
[----:B------:R-:W-:Y:S01]  /*be10*/  STS [R10+0x2200], R38 ;  /* 0x002200260a007388 */ /* 0x000fe20000000800 */
[----:B------:R-:W-:Y:S01]  /*be20*/  F2FP.F16.F32.PACK_AB R46, R46, R130 ;  /* 0x000000822e2e723e */ /* 0x000fe200000000ff */
[----:B----4-:R-:W4:Y:S01]  /*be30*/  @P2 LDC R13, c[0x0][0x2e8] ;  /* 0x0000ba00ff0d2b82 */ /* 0x010f220000000800 */
[----:B------:R-:W-:Y:S01]  /*be40*/  F2FP.F16.F32.PACK_AB R48, R48, R124 ;  /* 0x0000007c3030723e */ /* 0x000fe200000000ff */
[----:B------:R-:W-:Y:S01]  /*be50*/  STS [R11+0x3000], R41 ;  /* 0x003000290b007388 */ /* 0x000fe20000000800 */
[----:B------:R-:W-:-:S02]  /*be60*/  F2FP.F16.F32.PACK_AB R47, R127, R47 ;  /* 0x0000002f7f2f723e */ /* 0x000fc400000000ff */
[----:B------:R-:W-:Y:S01]  /*be70*/  F2FP.F16.F32.PACK_AB R50, R50, R168 ;  /* 0x000000a83232723e */ /* 0x000fe200000000ff */
[----:B------:R-:W-:Y:S01]  /*be80*/  STS [R11+0x3200], R40 ;  /* 0x003200280b007388 */ /* 0x000fe20000000800 */
[----:B------:R-:W-:Y:S01]  /*be90*/  F2FP.F16.F32.PACK_AB R49, R171, R49 ;  /* 0x00000031ab31723e */ /* 0x000fe200000000ff */
[----:B---3--:R-:W1:Y:S01]  /*bea0*/  @!P1 LDC R8, c[0x0][0x270] ;  /* 0x00009c00ff089b82 */ /* 0x008e620000000800 */
[----:B------:R-:W-:Y:S01]  /*beb0*/  @!P1 MOV R4, 0x1 ;  /* 0x0000000100049802 */ /* 0x000fe20000000f00 */
[----:B------:R-:W-:Y:S01]  /*bec0*/  STS [R10+0x3000], R37 ;  /* 0x003000250a007388 */ /* 0x000fe20000000800 */
[----:B------:R-:W-:-:S03]  /*bed0*/  MOV R18, 0x7f800000 ;  /* 0x7f80000000127802 */ /* 0x000fc60000000f00 */
[----:B------:R-:W-:Y:S02]  /*bee0*/  STS [R10+0x3200], R36 ;  /* 0x003200240a007388 */ /* 0x000fe40000000800 */
[----:B------:R-:W3:Y:S02]  /*bef0*/  @P1 LDC.64 R6, c[0x0][0x2c0] ;  /* 0x0000b000ff061b82 */ /* 0x000ee40000000a00 */
[----:B------:R-:W-:Y:S04]  /*bf00*/  STS [R2+0x2000], R35 ;  /* 0x0020002302007388 */ /* 0x000fe80000000800 */
[----:B------:R-:W-:Y:S02]  /*bf10*/  STS [R2+0x2200], R34 ;  /* 0x0022002202007388 */ /* 0x000fe40000000800 */
[----:B------:R-:W4:Y:S02]  /*bf20*/  @P3 LDC R14, c[0x0][0x2e8] ;  /* 0x0000ba00ff0e3b82 */ /* 0x000f240000000800 */
        /* <DEDUP_REMOVED lines=18> */
[----:B--2---:R-:W2:Y:S03]  /*c050*/  @P3 MUFU.LG2 R11, R54 ;  /* 0x00000036000b3308 */ /* 0x004ea60000000c00 */
[----:B------:R-:W-:Y:S01]  /*c060*/  STS [R2+0x5000], R48 ;  /* 0x0050003002007388 */ /* 0x000fe20000000800 */
[----:B-1----:R-:W-:Y:S01]  /*c070*/  MOV R21, 0x7f800000 ;  /* 0x7f80000000157802 */ /* 0x002fe20000000f00 */
[----:B------:R-:W-:-:S02]  /*c080*/  @P5 FFMA.FTZ R21, R137, R9, R5 ;  /* 0x0000000989155223 */ /* 0x000fc40000010005 */
[----:B------:R1:W-:Y:S01]  /*c090*/  STS [R2+0x5200], R47 ;  /* 0x0052002f02007388 */ /* 0x0003e20000000800 */
[----:B---3--:R-:W3:Y:S01]  /*c0a0*/  @P4 MUFU.LG2 R10, R56 ;  /* 0x00000038000a4308 */ /* 0x008ee20000000c00 */
[----:B------:R-:W-:Y:S02]  /*c0b0*/  MOV R20, 0x7f800000 ;  /* 0x7f80000000147802 */ /* 0x000fe40000000f00 */
[----:B------:R-:W-:Y:S01]  /*c0c0*/  STS [R0+0x5000], R50 ;  /* 0x0050003200007388 */ /* 0x000fe20000000800 */
[----:B----4-:R-:W-:-:S03]  /*c0d0*/  MOV R19, 0x7f800000 ;  /* 0x7f80000000137802 */ /* 0x010fc60000000f00 */
[----:B------:R4:W-:Y:S01]  /*c0e0*/  STS [R0+0x5200], R49 ;  /* 0x0052003100007388 */ /* 0x0009e20000000800 */
[----:B------:R-:W-:Y:S06]  /*c0f0*/  BAR.SYNC.DEFER_BLOCKING 0x0 ;  /* 0x0000000000007b1d */ /* 0x000fec0000010000 */
[----:B------:R-:W2:Y:S01]  /*c100*/  S2R R12, SR_CTAID.Y ;  /* 0x00000000000c7919 */ /* 0x000ea20000002600 */
[----:B------:R-:W3:Y:S01]  /*c110*/  S2R R26, SR_CTAID.Z ;  /* 0x00000000001a7919 */ /* 0x000ee20000002700 */
[----:B-1----:R-:W-:Y:S02]  /*c120*/  LOP3.LUT R2, R60, 0xffffffe0, RZ, 0xc0, !PT ;  /* 0xffffffe03c027812 */ /* 0x002fe400078ec0ff */
[----:B----4-:R-:W-:Y:S01]  /*c130*/  @P1 MOV R0, 0x1 ;  /* 0x0000000100001802 */ /* 0x010fe20000000f00 */
[----:B------:R-:W-:Y:S01]  /*c140*/  @!P1 IMAD R0, R3, R8, RZ ;  /* 0x0000000803009224 */ /* 0x000fe200078e02ff */
[----:B------:R-:W-:Y:S01]  /*c150*/  IADD3 R8, -R2, R61, RZ ;  /* 0x0000003d02087210 */ /* 0x000fe20007ffe1ff */
[----:B------:R1:W4:Y:S03]  /*c160*/  LDS.128 R32, [R222+0x1800] ;  /* 0x00180000de207984 */ /* 0x0003260000000c00 */
[----:B------:R-:W-:Y:S01]  /*c170*/  LOP3.LUT P0, RZ, R8, 0x3, RZ, 0xc0, !PT ;  /* 0x0000000308ff7812 */ /* 0x000fe2000780c0ff */
[----:B------:R1:W1:Y:S01]  /*c180*/  LDS.128 R28, [R222+0x3800] ;  /* 0x00380000de1c7984 */ /* 0x0002620000000c00 */
[----:B--2---:R-:W-:-:S02]  /*c190*/  IMAD R2, R12, R0, RZ ;  /* 0x000000000c027224 */ /* 0x004fc400078e02ff */
[----:B------:R-:W-:Y:S01]  /*c1a0*/  @P1 IMAD R0, R7, R6, RZ ;  /* 0x0000000607001224 */ /* 0x000fe200078e02ff */
[----:B------:R-:W2:Y:S01]  /*c1b0*/  @P4 LDC R12, c[0x0][0x2e8] ;  /* 0x0000ba00ff0c4b82 */ /* 0x000ea20000000800 */
[----:B------:R-:W3:Y:S01]  /*c1c0*/  @P2 MUFU.LG2 R7, R55 ;  /* 0x0000003700072308 */ /* 0x000ee20000000c00 */
[----:B------:R-:W-:Y:S01]  /*c1d0*/  @!P1 MOV R0, R3 ;  /* 0x0000000300009202 */ /* 0x000fe20000000f00 */
[----:B------:R-:W-:Y:S01]  /*c1e0*/  @P3 FMUL.FTZ R6, R11, 0.69314718246459960938 ;  /* 0x3f3172180b063820 */ /* 0x000fe20000410000 */
[----:B------:R-:W-:Y:S01]  /*c1f0*/  SEL R3, R2, RZ, !P6 ;  /* 0x000000ff02037207 */ /* 0x000fe20007000000 */
[----:B------:R-:W-:Y:S02]  /*c200*/  IMAD R2, R4, UR4, RZ ;  /* 0x0000000404027c24 */ /* 0x000fe4000f8e02ff */
[----:B------:R-:W-:Y:S02]  /*c210*/  @P3 FFMA.FTZ R18, R135, R14, R6 ;  /* 0x0000000e87123223 */ /* 0x000fe40000010006 */
[----:B---3--:R-:W-:Y:S01]  /*c220*/  IMAD R0, R26, R0, R3 ;  /* 0x000000001a007224 */ /* 0x008fe200078e0203 */
[----:B------:R-:W-:Y:S01]  /*c230*/  SHF.L.U32 R3, R2, 0x7, RZ ;  /* 0x0000000702037819 */ /* 0x000fe200000006ff */
[----:B------:R-:W-:Y:S01]  /*c240*/  @P4 FMUL.FTZ R2, R10, 0.69314718246459960938 ;  /* 0x3f3172180a024820 */ /* 0x000fe20000410000 */
[----:B------:R-:W-:-:S02]  /*c250*/  @P2 FMUL.FTZ R5, R7, 0.69314718246459960938 ;  /* 0x3f31721807052820 */ /* 0x000fc40000410000 */
[----:B------:R-:W-:Y:S02]  /*c260*/  SHF.R.S32.HI R7, RZ, 0x1f, R3 ;  /* 0x0000001fff077819 */ /* 0x000fe40000011403 */
[--C-:B------:R-:W-:Y:S01]  /*c270*/  IADD3 R3, P5, P1, R3, R52, R0.reuse ;  /* 0x0000003403037210 */ /* 0x100fe200079be000 */
[----:B------:R-:W-:Y:S01]  /*c280*/  @P2 FFMA.FTZ R19, R132, R13, R5 ;  /* 0x0000000d84132223 */ /* 0x000fe20000010005 */
[----:B------:R-:W-:Y:S01]  /*c290*/  SHF.R.S32.HI R0, RZ, 0x1f, R0 ;  /* 0x0000001fff007819 */ /* 0x000fe20000011400 */
[----:B--2---:R-:W-:-:S03]  /*c2a0*/  @P4 FFMA.FTZ R20, R136, R12, R2 ;  /* 0x0000000c88144223 */ /* 0x004fc60000010002 */
[----:B------:R-:W-:Y:S01]  /*c2b0*/  IADD3.X R5, R7, R53, R0, P5, P1 ;  /* 0x0000003507057210 */ /* 0x000fe20002fe2400 */
[----:B-1--4-:R-:W-:Y:S06]  /*c2c0*/  @P0 BRA `(.L_x_127) ;  /* 0x0000000000980947 */ /* 0x012fec0003800000 */
[----:B------:R-:W2:Y:S04]  /*c2d0*/  LDL.LU R64, [R1+0x28] ;  /* 0x0000280001407983 */ /* 0x000ea80000300800 */
[----:B------:R-:W2:Y:S02]  /*c2e0*/  LDL.LU R63, [R1+0x34] ;  /* 0x00003400013f7983 */ /* 0x000ea40000300800 */
[----:B--2---:R-:W-:-:S04]  /*c2f0*/  IMAD R0, R63, 0x10, R64 ;  /* 0x000000103f007824 */ /* 0x004fc800078e0240 */
        /* <DEDUP_REMOVED lines=18> */
[----:B------:R-:W-:Y:S02]  /*c420*/  @!P4 LEA.HI.X.SX32 R13, R7, R5, 0x1, P1 ;  /* 0x00000005070dc211 */ /* 0x000fe400008f0eff */
[----:B------:R-:W-:Y:S02]  /*c430*/  @!P3 IADD3 R3, P0, R4, R3, RZ ;  /* 0x000000030403b210 */ /* 0x000fe40007f1e0ff */
[-C--:B------:R-:W-:Y:S02]  /*c440*/  @!P5 LEA.HI.X.SX32 R0, R0, R5.reuse, 0x1, P2 ;  /* 0x000000050000d211 */ /* 0x080fe400010f0eff */
        /* <DEDUP_REMOVED lines=14> */
.L_x_127:
[----:B------:R-:W-:Y:S05]  /*c530*/  BSYNC B0 ;  /* 0x0000000000007941 */ /* 0x000fea0003800000 */
.L_x_126:
        /* <DEDUP_REMOVED lines=38> */
.L_x_129:
[----:B------:R-:W-:Y:S05]  /*c7a0*/  BSYNC B0 ;  /* 0x0000000000007941 */ /* 0x000fea0003800000 */
.L_x_128:
        /* <DEDUP_REMOVED lines=24> */
.L_x_131:
[----:B------:R-:W-:Y:S05]  /*c930*/  BSYNC B0 ;  /* 0x0000000000007941 */ /* 0x000fea0003800000 */
.L_x_130:
        /* <DEDUP_REMOVED lines=24> */
.L_x_133:
[----:B------:R-:W-:Y:S05]  /*cac0*/  BSYNC B0 ;  /* 0x0000000000007941 */ /* 0x000fea0003800000 */
.L_x_132:
[----:B-12---:R-:W1:Y:S01]  /*cad0*/  LDS.128 R220, [R222+0x5800] ;  /* 0x00580000dedc7984 */ /* 0x006e620000000c00 */
        /* <DEDUP_REMOVED lines=20> */
[----:B-1----:R-:W-:Y:S01]  /*cc20*/  STG.E.128 desc[UR8][R2.64+0x80], R220 ;  /* 0x000080dc02007986 */ /* 0x002fe2000c101d08 */
[----:B------:R-:W-:Y:S05]  /*cc30*/  EXIT ;  /* 0x000000000000794d */ /* 0x000fea0003800000 */
.L_x_98:
        /* <DEDUP_REMOVED lines=11> */
[----:B------:R-:W1:Y:S08]  /*ccf0*/  @!P0 LDC R18, c[0x0][0x2c4] ;  /* 0x0000b100ff128b82 */ /* 0x000e700000000800 */
[----:B------:R-:W3:Y:S08]  /*cd00*/  @!P0 LDC R19, c[0x0][0x270] ;  /* 0x00009c00ff138b82 */ /* 0x000ef00000000800 */
        /* <DEDUP_REMOVED lines=13> */
[----:B------:R-:W-:Y:S01]  /*cde0*/  IMAD.IADD R16, R158, 0x1, -R3 ;  /* 0x000000019e107824 */ /* 0x000fe200078e0a03 */
[----:B------:R-:W-:Y:S01]  /*cdf0*/  SHF.R.S32.HI R11, RZ, 0x1f, R10 ;  /* 0x0000001fff0b7819 */ /* 0x000fe2000001140a */
[C---:B------:R-:W-:Y:S02]  /*ce00*/  @!P3 IMAD R0, R40.reuse, R5, R0 ;  /* 0x000000052800b224 */ /* 0x040fe400078e0200 */
[----:B------:R-:W-:-:S04]  /*ce10*/  @!P3 IMAD.WIDE.U32 R4, R40, R4, RZ ;  /* 0x000000042804b225 */ /* 0x000fc800078e00ff */
[----:B------:R-:W-:Y:S01]  /*ce20*/  @!P3 IMAD.MOV.U32 R2, RZ, RZ, R4 ;  /* 0x000000ffff02b224 */ /* 0x000fe200078e0004 */
[----:B------:R-:W-:Y:S01]  /*ce30*/  SHF.R.S32.HI R4, RZ, 0x1f, R20 ;  /* 0x0000001fff047819 */ /* 0x000fe20000011414 */
[----:B------:R-:W-:Y:S02]  /*ce40*/  IMAD.SHL.U32 R14, R16, 0x8, RZ ;  /* 0x00000008100e7824 */ /* 0x000fe400078e00ff */
[----:B------:R-:W-:Y:S01]  /*ce50*/  @!P3 IMAD.IADD R7, R5, 0x1, R0 ;  /* 0x000000010507b824 */ /* 0x000fe200078e0200 */
[----:B------:R-:W-:Y:S01]  /*ce60*/  IADD3 R0, -R228, R207, RZ ;  /* 0x000000cfe4007210 */ /* 0x000fe20007ffe1ff */
[----:B------:R-:W-:Y:S01]  /*ce70*/  IMAD R4, R4, UR4, RZ ;  /* 0x0000000404047c24 */ /* 0x000fe2000f8e02ff */
[----:B------:R-:W-:Y:S01]  /*ce80*/  IADD3 R2, P1, R14, R2, RZ ;  /* 0x000000020e027210 */ /* 0x000fe20007f3e0ff */
[----:B------:R-:W-:Y:S01]  /*ce90*/  VIADD R23, R10, 0x20 ;  /* 0x000000200a177836 */ /* 0x000fe20000000000 */
[----:B------:R-:W-:Y:S01]  /*cea0*/  IADD3 R26, R14, 0x40, RZ ;  /* 0x000000400e1a7810 */ /* 0x000fe20007ffe0ff */
[----:B------:R-:W-:Y:S01]  /*ceb0*/  IMAD R8, R20, UR5, R4 ;  /* 0x0000000514087c24 */ /* 0x000fe2000f8e0204 */
[----:B------:R-:W-:Y:S01]  /*cec0*/  LEA.HI.X.SX32 R3, R14, R7, 0x1, P1 ;  /* 0x000000070e037211 */ /* 0x000fe200008f0eff */
[----:B------:R-:W-:Y:S01]  /*ced0*/  IMAD.WIDE R4, R21, 0x80, R10 ;  /* 0x0000008015047825 */ /* 0x000fe200078e020a */
[----:B------:R-:W-:-:S02]  /*cee0*/  ISETP.GE.AND P1, PT, R10, R0, PT ;  /* 0x000000000a00720c */ /* 0x000fc40003f26270 */
[----:B------:R-:W-:Y:S01]  /*cef0*/  ISETP.GE.AND P3, PT, R23, R0, PT ;  /* 0x000000001700720c */ /* 0x000fe20003f66270 */
[----:B------:R-:W-:-:S04]  /*cf00*/  IMAD.WIDE.U32 R12, R20, UR4, R2 ;  /* 0x00000004140c7c25 */ /* 0x000fc8000f8e0002 */
[----:B------:R-:W-:Y:S02]  /*cf10*/  VIADD R27, R14, 0x20 ;  /* 0x000000200e1b7836 */ /* 0x000fe40000000000 */
        /* <DEDUP_REMOVED lines=18> */
.L_x_135:
[----:B------:R-:W-:Y:S05]  /*d040*/  BSYNC B0 ;  /* 0x0000000000007941 */ /* 0x000fea0003800000 */
.L_x_134:
        /* <DEDUP_REMOVED lines=24> */
.L_x_137:
[----:B------:R-:W-:Y:S05]  /*d1d0*/  BSYNC B0 ;  /* 0x0000000000007941 */ /* 0x000fea0003800000 */
.L_x_136:
        /* <DEDUP_REMOVED lines=30> */
.L_x_139:
[----:B------:R-:W-:Y:S05]  /*d3c0*/  BSYNC B0 ;  /* 0x0000000000007941 */ /* 0x000fea0003800000 */
.L_x_138:
        /* <DEDUP_REMOVED lines=32> */
.L_x_141:
[----:B------:R-:W-:Y:S05]  /*d5d0*/  BSYNC B0 ;  /* 0x0000000000007941 */ /* 0x000fea0003800000 */
.L_x_140:
        /* <DEDUP_REMOVED lines=16> */
.L_x_143:
[----:B------:R-:W-:Y:S05]  /*d6e0*/  BSYNC B0 ;  /* 0x0000000000007941 */ /* 0x000fea0003800000 */
.L_x_142:
        /* <DEDUP_REMOVED lines=10> */
.L_x_145:
[----:B------:R-:W-:Y:S05]  /*d790*/  BSYNC B0 ;  /* 0x0000000000007941 */ /* 0x000fea0003800000 */
.L_x_144:
        /* <DEDUP_REMOVED lines=10> */
.L_x_147:
[----:B------:R-:W-:Y:S05]  /*d840*/  BSYNC B0 ;  /* 0x0000000000007941 */ /* 0x000fea0003800000 */
.L_x_146:
        /* <DEDUP_REMOVED lines=10> */
.L_x_148:
        /* <DEDUP_REMOVED lines=9> */
.L_x_1208:


//--------------------- .text._ZN5flash16flash_fwd_kernelI23Flash_fwd_kernel_traitsILi96ELi128ELi64ELi4ELb0ELb0EN7cutlass6half_tE19Flash_kernel_traitsILi96ELi128ELi64ELi4ES3_EELb0ELb0ELb1ELb0ELb0ELb1ELb0ELb0EEEvNS_16Flash_fwd_paramsE --------------------------
	.section	.text._ZN5flash16flash_fwd_kernelI23Flash_fwd_kernel_traitsILi96ELi128ELi64ELi4ELb0ELb0EN7cutlass6half_tE19Flash_kernel_traitsILi96ELi128ELi64ELi4ES3_EELb0ELb0ELb1ELb0ELb0ELb1ELb0ELb0EEEvNS_16Flash_fwd_paramsE,"ax",@progbits
	.align	128
        .global         _ZN5flash16flash_fwd_kernelI23Flash_fwd_kernel_traitsILi96ELi128ELi64ELi4ELb0ELb0EN7cutlass6half_tE19Flash_kernel_traitsILi96ELi128ELi64ELi4ES3_EELb0ELb0ELb1ELb0ELb0ELb1ELb0ELb0EEEvNS_16Flash_fwd_paramsE
        .type           _ZN5flash16flash_fwd_kernelI23Flash_fwd_kernel_traitsILi96ELi128ELi64ELi4ELb0ELb0EN7cutlass6half_tE19Flash_kernel_traitsILi96ELi128ELi64ELi4ES3_EELb0ELb0ELb1ELb0ELb0ELb1ELb0ELb0EEEvNS_16Flash_fwd_paramsE,@function
        .size           _ZN5flash16flash_fwd_kernelI23Flash_fwd_kernel_traitsILi96ELi128ELi64ELi4ELb0ELb0EN7cutlass6half_tE19Flash_kernel_traitsILi96ELi128ELi64ELi4ES3_EELb0ELb0ELb1ELb0ELb0ELb1ELb0ELb0EEEvNS_16Flash_fwd_paramsE,(.L_x_1209 - _ZN5flash16flash_fwd_kernelI23Flash_fwd_kernel_traitsILi96ELi128ELi64ELi4ELb0ELb0EN7cutlass6half_tE19Flash_kernel_traitsILi96ELi128ELi64ELi4ES3_EELb0ELb0ELb1ELb0ELb0ELb1ELb0ELb0EEEvNS_16Flash_fwd_paramsE)
        .other          _ZN5flash16flash_fwd_kernelI23Flash_fwd_kernel_traitsILi96ELi128ELi64ELi4ELb0ELb0EN7cutlass6half_tE19Flash_kernel_traitsILi96ELi128ELi64ELi4ES3_EELb0ELb0ELb1ELb0ELb0ELb1ELb0ELb0EEEvNS_16Flash_fwd_paramsE,@"STO_CUDA_ENTRY STV_DEFAULT"
_ZN5flash16flash_fwd_kernelI23Flash_fwd_kernel_traitsILi96ELi128ELi64ELi4ELb0ELb0EN7cutlass6half_tE19Flash_kernel_traitsILi96ELi128ELi64ELi4ES3_EELb0ELb0ELb1ELb0ELb0ELb1ELb0ELb0EEEvNS_16Flash_fwd_paramsE:
.text._ZN5flash16flash_fwd_kernelI23Flash_fwd_kernel_traitsILi96ELi128ELi64ELi4ELb0ELb0EN7cutlass6half_tE19Flash_kernel_traitsILi96ELi128ELi64ELi4ES3_EELb0ELb0ELb1ELb0ELb0ELb1ELb0ELb0EEEvNS_16Flash_fwd_paramsE:
[----:B------:R-:W1:Y:S08]  /*0000*/  LDC R1, c[0x0][0x28] ;  /* 0x00000a00ff017b82 */ /* 0x000e700000000800 */
[----:B------:R-:W2:Y:S01]  /*0010*/  S2UR UR8, SR_CTAID.Y ;  /* 0x00000000000879c3 */ /* 0x000ea20000002600 */
[----:B------:R-:W-:Y:S01]  /*0020*/  ULDC.64 UR4, c[0x0][0x300] ;  /* 0x0000c00000047ab9 */ /* 0x000fe20000000a00 */
[----:B------:R-:W-:Y:S01]  /*0030*/  ULDC.64 UR6, c[0x0][0x2f0] ;  /* 0x0000bc0000067ab9 */ /* 0x000fe20000000a00 */
[----:B------:R-:W-:Y:S01]  /*0040*/  UISETP.NE.U32.AND UP1, UPT, UR4, URZ, UPT ;  /* 0x0000003f0400728c */ /* 0x000fe2000bf25070 */
[----:B-1----:R-:W-:Y:S01]  /*0050*/  VIADD R1, R1, 0xffffffd0 ;  /* 0xffffffd001017836 */ /* 0x002fe20000000000 */
[----:B------:R-:W-:-:S02]  /*0060*/  UISETP.NE.U32.AND UP2, UPT, UR6, URZ, UPT ;  /* 0x0000003f0600728c */ /* 0x000fc4000bf45070 */
[----:B------:R-:W-:Y:S01]  /*0070*/  UISETP.NE.AND.EX UP1, UPT, UR5, URZ, UPT, UP1 ;  /* 0x0000003f0500728c */ /* 0x000fe2000bf25310 */
[----:B------:R-:W-:Y:S01]  /*0080*/  ULDC.64 UR10, c[0x0][0x2f0] ;  /* 0x0000bc00000a7ab9 */ /* 0x000fe20000000a00 */
[----:B------:R-:W-:Y:S01]  /*0090*/  UISETP.NE.AND.EX UP2, UPT, UR7, URZ, UPT, UP2 ;  /* 0x0000003f0700728c */ /* 0x000fe2000bf45320 */
[----:B------:R-:W-:-:S03]  /*00a0*/  ULDC.U8 UR4, c[0x0][0x3c2] ;  /* 0x0000f08000047ab9 */ /* 0x000fc60000000000 */
[----:B------:R-:W-:Y:S01]  /*00b0*/  PLOP3.LUT P0, PT, PT, PT, UP1, 0x80, 0x0 ;  /* 0x000000000000781c */ /* 0x000fe20003f0f018 */
[----:B------:R-:W-:Y:S01]  /*00c0*/  ULDC.64 UR6, c[0x0][0x2f8] ;  /* 0x0000be0000067ab9 */ /* 0x000fe20000000a00 */
[----:B------:R-:W-:Y:S01]  /*00d0*/  UISETP.NE.AND UP3, UPT, UR4, URZ, UPT ;  /* 0x0000003f0400728c */ /* 0x000fe2000bf65270 */
[----:B------:R-:W-:Y:S01]  /*00e0*/  PLOP3.LUT P2, PT, PT, PT, UP2, 0x80, 0x0 ;  /* 0x000000000000781c */ /* 0x000fe20003f4f028 */
[----:B------:R-:W-:Y:S01]  /*00f0*/  UISETP.EQ.U32.AND UP0, UPT, UR6, URZ, UPT ;  /* 0x0000003f0600728c */ /* 0x000fe2000bf02070 */
[----:B------:R-:W-:Y:S01]  /*0100*/  ULDC.64 UR18, c[0x0][0x208] ;  /* 0x0000820000127ab9 */ /* 0x000fe20000000a00 */
[----:B------:R-:W-:Y:S02]  /*0110*/  ULDC.64 UR4, c[0x0][0x2f8] ;  /* 0x0000be0000047ab9 */ /* 0x000fe40000000a00 */
[----:B------:R-:W-:Y:S02]  /*0120*/  UISETP.EQ.OR.EX UP0, UPT, UR7, URZ, !UP3, UP0 ;  /* 0x0000003f0700728c */ /* 0x000fe4000df02700 */
[----:B--2---:R-:W-:-:S06]  /*0130*/  UIMAD.WIDE UR10, UR8, 0x4, UR10 ;  /* 0x00000004080a78a5 */ /* 0x004fcc000f8e020a */
[----:B------:R-:W-:Y:S02]  /*0140*/  IMAD.U32 R2, RZ, RZ, UR10 ;  /* 0x0000000aff027e24 */ /* 0x000fe4000f8e00ff */
[----:B------:R-:W-:Y:S01]  /*0150*/  IMAD.U32 R3, RZ, RZ, UR11 ;  /* 0x0000000bff037e24 */ /* 0x000fe2000f8e00ff */
[----:B------:R-:W-:Y:S02]  /*0160*/  @UP1 ULDC.64 UR10, c[0x0][0x300] ;  /* 0x0000c000000a1ab9 */ /* 0x000fe40000000a00 */
[----:B------:R-:W-:Y:S02]  /*0170*/  @UP1 UIMAD.WIDE UR10, UR8, 0x4, UR10 ;  /* 0x00000004080a18a5 */ /* 0x000fe4000f8e020a */
[----:B------:R-:W2:Y:S04]  /*0180*/  @P2 LDG.E R7, desc[UR18][R2.64] ;  /* 0x0000001202072981 */ /* 0x000ea8000c1e1900 */
[----:B------:R-:W-:Y:S01]  /*0190*/  IMAD.U32 R4, RZ, RZ, UR10 ;  /* 0x0000000aff047e24 */ /* 0x000fe2000f8e00ff */
[----:B------:R1:W3:Y:S01]  /*01a0*/  @P2 LDG.E R6, desc[UR18][R2.64+0x4] ;  /* 0x0000041202062981 */ /* 0x0002e2000c1e1900 */
[----:B------:R-:W-:Y:S01]  /*01b0*/  IMAD.U32 R5, RZ, RZ, UR11 ;  /* 0x0000000bff057e24 */ /* 0x000fe2000f8e00ff */
[----:B------:R-:W-:Y:S01]  /*01c0*/  PLOP3.LUT P1, PT, PT, PT, UP0, 0x80, 0x0 ;  /* 0x000000000000781c */ /* 0x000fe20003f2f008 */
[----:B------:R-:W-:-:S03]  /*01d0*/  UIMAD.WIDE UR4, UR8, 0x4, UR4 ;  /* 0x00000004080478a5 */ /* 0x000fc6000f8e0204 */
[----:B------:R-:W4:Y:S03]  /*01e0*/  @P0 LDG.E R4, desc[UR18][R4.64] ;  /* 0x0000001204040981 */ /* 0x000f26000c1e1900 */
[----:B-1----:R-:W-:Y:S02]  /*01f0*/  IMAD.U32 R2, RZ, RZ, UR4 ;  /* 0x00000004ff027e24 */ /* 0x002fe4000f8e00ff */
[----:B------:R-:W-:-:S05]  /*0200*/  IMAD.U32 R3, RZ, RZ, UR5 ;  /* 0x00000005ff037e24 */ /* 0x000fca000f8e00ff */
[----:B------:R-:W5:Y:S01]  /*0210*/  @!P1 LDG.E R0, desc[UR18][R2.64] ;  /* 0x0000001202009981 */ /* 0x000f62000c1e1900 */
[----:B------:R-:W-:Y:S01]  /*0220*/  UMOV UR16, 0xffffffff ;  /* 0xffffffff00107882 */ /* 0x000fe20000000000 */
[----:B------:R-:W-:Y:S01]  /*0230*/  UMOV UR9, URZ ;  /* 0x0000003f00097c82 */ /* 0x000fe20008000000 */
[----:B------:R-:W-:Y:S01]  /*0240*/  UMOV UR10, 0xffffffff ;  /* 0xffffffff000a7882 */ /* 0x000fe20000000000 */
[----:B------:R-:W1:Y:S08]  /*0250*/  S2UR UR17, SR_CTAID.X ;  /* 0x00000000001179c3 */ /* 0x000e700000002500 */
[----:B------:R-:W1:Y:S01]  /*0260*/  S2UR UR4, SR_CTAID.Z ;  /* 0x00000000000479c3 */ /* 0x000e620000002700 */
[----:B--2---:R-:W-:-:S02]  /*0270*/  @P2 R2UR UR16, R7 ;  /* 0x00000000071022ca */ /* 0x004fc400000e0000 */
[----:B---3--:R-:W-:Y:S02]  /*0280*/  @P2 R2UR UR29, R6 ;  /* 0x00000000061d22ca */ /* 0x008fe400000e0000 */
[----:B----4-:R-:W-:Y:S02]  /*0290*/  @P0 R2UR UR9, R4 ;  /* 0x00000000040902ca */ /* 0x010fe400000e0000 */
[----:B------:R-:W-:-:S04]  /*02a0*/  ISETP.NE.U32.AND P0, PT, RZ, UR6, PT ;  /* 0x00000006ff007c0c */ /* 0x000fc8000bf05070 */
[----:B------:R-:W-:-:S05]  /*02b0*/  ISETP.NE.AND.EX P0, PT, RZ, UR7, PT, P0 ;  /* 0x00000007ff007c0c */ /* 0x000fca000bf05300 */
[----:B------:R-:W-:-:S07]  /*02c0*/  @UP2 UIADD3 UR29, UR29, -UR16, URZ ;  /* 0x800000101d1d2290 */ /* 0x000fce000fffe03f */
[----:B------:R-:W-:Y:S01]  /*02d0*/  @!UP2 ULDC UR29, c[0x0][0x2c4] ;  /* 0x0000b100001daab9 */ /* 0x000fe20000000800 */
[----:B-----5:R-:W-:Y:S01]  /*02e0*/  @!P1 R2UR UR10, R0 ;  /* 0x00000000000a92ca */ /* 0x020fe200000e0000 */
[----:B-1----:R-:W-:-:S14]  /*02f0*/  @!P0 BRA `(.L_x_149) ;  /* 0x00000000001c8947 */ /* 0x002fdc0003800000 */
[----:B------:R-:W-:-:S13]  /*0300*/  PLOP3.LUT P0, PT, PT, PT, UP3, 0x80, 0x0 ;  /* 0x000000000000781c */ /* 0x000fda0003f0f038 */
[----:B------:R-:W2:Y:S04]  /*0310*/  @P0 LDG.E R0, desc[UR18][R2.64+0x4] ;  /* 0x0000041202000981 */ /* 0x000ea8000c1e1900 */
[----:B------:R-:W3:Y:S01]  /*0320*/  @!P0 LDG.E R2, desc[UR18][R2.64] ;  /* 0x0000001202028981 */ /* 0x000ee2000c1e1900 */
[----:B--2---:R-:W-:-:S13]  /*0330*/  @P0 R2UR UR5, R0 ;  /* 0x00000000000502ca */ /* 0x004fda00000e0000 */
[----:B------:R-:W-:-:S07]  /*0340*/  @UP3 UIADD3 UR5, UR5, -UR10, URZ ;  /* 0x8000000a05053290 */ /* 0x000fce000fffe03f */
[----:B---3--:R-:W-:Y:S01]  /*0350*/  @!P0 R2UR UR5, R2 ;  /* 0x00000000020582ca */ /* 0x008fe200000e0000 */
[----:B------:R-:W-:-:S14]  /*0360*/  BRA `(.L_x_150) ;  /* 0x0000000000047947 */ /* 0x000fdc0003800000 */
.L_x_149:
[----:B------:R-:W-:-:S05]  /*0370*/  ULDC UR5, c[0x0][0x2c8] ;  /* 0x0000b20000057ab9 */ /* 0x000fca0000000800 */
.L_x_150:
[----:B------:R-:W-:Y:S02]  /*0380*/  ULDC.64 UR6, c[0x0][0x308] ;  /* 0x0000c20000067ab9 */ /* 0x000fe40000000a00 */
[----:B------:R-:W-:-:S04]  /*0390*/  UISETP.NE.U32.AND UP2, UPT, UR6, URZ, UPT ;  /* 0x0000003f0600728c */ /* 0x000fc8000bf45070 */
[----:B------:R-:W-:-:S06]  /*03a0*/  UISETP.NE.AND.EX UP2, UPT, UR7, URZ, UPT, UP2 ;  /* 0x0000003f0700728c */ /* 0x000fcc000bf45320 */
[----:B------:R-:W-:-:S05]  /*03b0*/  PLOP3.LUT P0, PT, PT, PT, UP2, 0x80, 0x0 ;  /* 0x000000000000781c */ /* 0x000fca0003f0f028 */
[----:B------:R-:W-:Y:S02]  /*03c0*/  @UP2 ULDC.64 UR6, c[0x0][0x308] ;  /* 0x0000c20000062ab9 */ /* 0x000fe40000000a00 */
[----:B------:R-:W-:-:S06]  /*03d0*/  @UP2 UIMAD.WIDE UR6, UR8, 0x4, UR6 ;  /* 0x00000004080628a5 */ /* 0x000fcc000f8e0206 */
[----:B------:R-:W-:Y:S02]  /*03e0*/  IMAD.U32 R2, RZ, RZ, UR6 ;  /* 0x00000006ff027e24 */ /* 0x000fe4000f8e00ff */
[----:B------:R-:W-:Y:S01]  /*03f0*/  IMAD.U32 R3, RZ, RZ, UR7 ;  /* 0x00000007ff037e24 */ /* 0x000fe2000f8e00ff */
[----:B------:R-:W-:Y:S01]  /*0400*/  USHF.L.U32 UR27, UR17, 0x7, URZ ;  /* 0x00000007111b7899 */ /* 0x000fe2000800063f */
[----:B------:R-:W-:-:S03]  /*0410*/  @!UP2 ULDC.64 UR6, c[0x0][0x318] ;  /* 0x0000c6000006aab9 */ /* 0x000fc60000000a00 */
[----:B------:R-:W2:Y:S01]  /*0420*/  @P0 LDG.E R0, desc[UR18][R2.64] ;  /* 0x0000001202000981 */ /* 0x000ea2000c1e1900 */
[----:B------:R-:W-:Y:S02]  /*0430*/  UISETP.GT.AND UP1, UPT, UR29, UR27, UPT ;  /* 0x0000001b1d00728c */ /* 0x000fe4000bf24270 */
[----:B------:R-:W-:-:S03]  /*0440*/  @!UP2 UISETP.NE.U32.AND UP0, UPT, UR6, URZ, UPT ;  /* 0x0000003f0600a28c */ /* 0x000fc6000bf05070 */
[----:B------:R-:W-:Y:S01]  /*0450*/  @!UP2 ULDC UR6, c[0x0][0x2cc] ;  /* 0x0000b3000006aab9 */ /* 0x000fe20000000800 */
[----:B------:R-:W-:-:S04]  /*0460*/  @!UP2 UISETP.NE.AND.EX UP0, UPT, UR7, URZ, UPT, UP0 ;  /* 0x0000003f0700a28c */ /* 0x000fc8000bf05300 */
[----:B------:R-:W-:Y:S01]  /*0470*/  @!UP2 USEL UR6, UR6, URZ, UP0 ;  /* 0x0000003f0606a287 */ /* 0x000fe20008000000 */
[----:B--2---:R-:W-:Y:S02]  /*0480*/  @P0 R2UR UR28, R0 ;  /* 0x00000000001c02ca */ /* 0x004fe400000e0000 */
[----:B------:R-:W-:-:S11]  /*0490*/  PLOP3.LUT P0, PT, PT, PT, UP1, 0x80, 0x0 ;  /* 0x000000000000781c */ /* 0x000fd60003f0f018 */
[----:B------:R-:W-:Y:S02]  /*04a0*/  @UP2 UIADD3 UR28, UR28, -UR9, URZ ;  /* 0x800000091c1c2290 */ /* 0x000fe4000fffe03f */
[----:B------:R-:W-:Y:S10]  /*04b0*/  @!P0 EXIT ;  /* 0x000000000000894d */ /* 0x000ff40003800000 */
[----:B------:R-:W-:Y:S01]  /*04c0*/  @!UP2 UIADD3 UR28, UR6, UR5, -UR9 ;  /* 0x00000005061ca290 */ /* 0x000fe2000fffe809 */
[----:B------:R-:W1:Y:S01]  /*04d0*/  S2R R152, SR_TID.X ;  /* 0x0000000000987919 */ /* 0x000e620000002100 */
[----:B------:R-:W-:Y:S02]  /*04e0*/  UIADD3 UR7, -UR29, 0xbf, UR27 ;  /* 0x000000bf1d077890 */ /* 0x000fe4000fffe11b */
[----:B------:R-:W-:Y:S01]  /*04f0*/  UIADD3 UR14, UR28, UR27, -UR29 ;  /* 0x0000001b1c0e7290 */ /* 0x000fe2000fffe81d */
[----:B------:R-:W-:Y:S01]  /*0500*/  ULDC UR26, c[0x0][0x394] ;  /* 0x0000e500001a7ab9 */ /* 0x000fe20000000800 */
[----:B------:R-:W-:Y:S01]  /*0510*/  ULDC UR5, c[0x0][0x398] ;  /* 0x0000e60000057ab9 */ /* 0x000fe20000000800 */
[----:B------:R-:W-:Y:S02]  /*0520*/  UIADD3 UR12, UR28, 0x3f, URZ ;  /* 0x0000003f1c0c7890 */ /* 0x000fe4000fffe03f */
[----:B------:R-:W-:Y:S02]  /*0530*/  UIADD3 UR7, UR7, UR5, UR28 ;  /* 0x0000000507077290 */ /* 0x000fe4000fffe01c */
[----:B------:R-:W-:-:S02]  /*0540*/  UIADD3 UR14, UR14, -UR26, URZ ;  /* 0x8000001a0e0e7290 */ /* 0x000fc4000fffe03f */
[----:B------:R-:W-:Y:S02]  /*0550*/  USHF.R.S32.HI UR11, URZ, 0x1f, UR12 ;  /* 0x0000001f3f0b7899 */ /* 0x000fe4000801140c */
[----:B------:R-:W-:Y:S02]  /*0560*/  USHF.R.S32.HI UR6, URZ, 0x1f, UR7 ;  /* 0x0000001f3f067899 */ /* 0x000fe40008011407 */
[----:B------:R-:W-:Y:S02]  /*0570*/  USHF.R.S32.HI UR13, URZ, 0x1f, UR14 ;  /* 0x0000001f3f0d7899 */ /* 0x000fe4000801140e */
[----:B------:R-:W-:Y:S02]  /*0580*/  ULEA.HI UR11, UR11, UR12, URZ, 0x6 ;  /* 0x0000000c0b0b7291 */ /* 0x000fe4000f8f303f */
[----:B------:R-:W-:Y:S02]  /*0590*/  ULEA.HI UR6, UR6, UR7, URZ, 0x6 ;  /* 0x0000000706067291 */ /* 0x000fe4000f8f303f */
[----:B------:R-:W-:-:S02]  /*05a0*/  ULEA.HI UR13, UR13, UR14, URZ, 0x6 ;  /* 0x0000000e0d0d7291 */ /* 0x000fc4000f8f303f */
[----:B------:R-:W-:Y:S02]  /*05b0*/  USHF.R.S32.HI UR11, URZ, 0x6, UR11 ;  /* 0x000000063f0b7899 */ /* 0x000fe4000801140b */
[----:B------:R-:W-:Y:S02]  /*05c0*/  USHF.R.S32.HI UR6, URZ, 0x6, UR6 ;  /* 0x000000063f067899 */ /* 0x000fe40008011406 */
[----:B------:R-:W-:Y:S02]  /*05d0*/  USHF.R.S32.HI UR13, URZ, 0x6, UR13 ;  /* 0x000000063f0d7899 */ /* 0x000fe4000801140d */
[----:B------:R-:W-:Y:S02]  /*05e0*/  UISETP.LT.AND UP0, UPT, UR11, UR6, UPT ;  /* 0x000000060b00728c */ /* 0x000fe4000bf01270 */
[----:B------:R-:W-:Y:S02]  /*05f0*/  UISETP.LT.AND UP1, UPT, URZ, UR13, UPT ;  /* 0x0000000d3f00728c */ /* 0x000fe4000bf21270 */
[----:B------:R-:W-:-:S02]  /*0600*/  USEL UR25, UR11, UR6, UP0 ;  /* 0x000000060b197287 */ /* 0x000fc40008000000 */
[----:B------:R-:W-:-:S04]  /*0610*/  USEL UR15, URZ, UR13, !UP1 ;  /* 0x0000000d3f0f7287 */ /* 0x000fc8000c800000 */
[----:B------:R-:W-:-:S06]  /*0620*/  UISETP.GT.AND UP0, UPT, UR25, UR15, UPT ;  /* 0x0000000f1900728c */ /* 0x000fcc000bf04270 */
[----:B------:R-:W-:-:S13]  /*0630*/  PLOP3.LUT P0, PT, PT, PT, UP0, 0x80, 0x0 ;  /* 0x000000000000781c */ /* 0x000fda0003f0f008 */
[----:B-1----:R-:W-:Y:S05]  /*0640*/  @P0 BRA `(.L_x_151) ;  /* 0x0000000800e40947 */ /* 0x002fea0003800000 */
[----:B------:R-:W-:Y:S01]  /*0650*/  UISETP.NE.AND UP1, UPT, UR16, -0x1, UPT ;  /* 0xffffffff1000788c */ /* 0x000fe2000bf25270 */
[----:B------:R-:W-:Y:S01]  /*0660*/  SHF.R.S32.HI R8, RZ, 0x1f, R152 ;  /* 0x0000001fff087819 */ /* 0x000fe20000011498 */
[----:B------:R-:W-:Y:S01]  /*0670*/  ULDC.U8 UR5, c[0x0][0x3d9] ;  /* 0x0000f64000057ab9 */ /* 0x000fe20000000000 */
[----:B------:R-:W-:Y:S01]  /*0680*/  UIADD3 UR29, -UR27, UR29, URZ ;  /* 0x0000001d1b1d7290 */ /* 0x000fe2000fffe13f */
[----:B------:R-:W-:Y:S01]  /*0690*/  LOP3.LUT P3, RZ, R152, 0x3, RZ, 0xc0, !PT ;  /* 0x0000000398ff7812 */ /* 0x000fe2000786c0ff */
[----:B------:R-:W-:Y:S01]  /*06a0*/  UISETP.NE.AND UP2, UPT, UR5, URZ, UPT ;  /* 0x0000003f0500728c */ /* 0x000fe2000bf45270 */
[----:B------:R-:W-:Y:S01]  /*06b0*/  LEA.HI R8, R8, R152, RZ, 0x2 ;  /* 0x0000009808087211 */ /* 0x000fe200078f10ff */
[----:B------:R-:W-:Y:S01]  /*06c0*/  UMOV UR22, URZ ;  /* 0x0000003f00167c82 */ /* 0x000fe20008000000 */
[----:B------:R-:W-:Y:S01]  /*06d0*/  UMOV UR23, URZ ;  /* 0x0000003f00177c82 */ /* 0x000fe20008000000 */
[----:B------:R-:W-:Y:S01]  /*06e0*/  IMAD.U32 R4, RZ, RZ, UR17 ;  /* 0x00000011ff047e24 */ /* 0x000fe2000f8e00ff */
[----:B------:R-:W-:Y:S01]  /*06f0*/  LOP3.LUT R0, R8, 0x1ffffffc, RZ, 0xc0, !PT ;  /* 0x1ffffffc08007812 */ /* 0x000fe200078ec0ff */
[----:B------:R-:W-:Y:S01]  /*0700*/  @!UP1 USHF.R.S32.HI UR9, URZ, 0x1f, UR8 ;  /* 0x0000001f3f099899 */ /* 0x000fe20008011408 */
[----:B------:R-:W-:Y:S01]  /*0710*/  SHF.R.S32.HI R8, RZ, 0x2, R8 ;  /* 0x00000002ff087819 */ /* 0x000fe20000011408 */
[----:B------:R-:W-:Y:S01]  /*0720*/  @UP1 ULDC.64 UR10, c[0x0][0x298] ;  /* 0x0000a600000a1ab9 */ /* 0x000fe20000000a00 */
[----:B------:R-:W-:Y:S01]  /*0730*/  @!UP1 ULDC.64 UR6, c[0x0][0x290] ;  /* 0x0000a40000069ab9 */ /* 0x000fe20000000a00 */
[----:B------:R-:W-:Y:S01]  /*0740*/  @UP1 UIMAD.WIDE.U32 UR12, UR16, UR10, URZ ;  /* 0x0000000a100c12a5 */ /* 0x000fe2000f8e003f */
[----:B------:R-:W-:Y:S01]  /*0750*/  IMAD.IADD R0, R152, 0x1, -R0 ;  /* 0x0000000198007824 */ /* 0x000fe200078e0a00 */
[----:B------:R-:W-:Y:S01]  /*0760*/  @!UP1 UIMAD UR9, UR9, UR6, URZ ;  /* 0x00000006090992a4 */ /* 0x000fe2000f8e023f */
[----:B------:R-:W-:Y:S01]  /*0770*/  ISETP.GE.AND P4, PT, R8, UR29, PT ;  /* 0x0000001d08007c0c */ /* 0x000fe2000bf86270 */
[----:B------:R-:W-:Y:S01]  /*0780*/  ULDC.U8 UR10, c[0x0][0x3d8] ;  /* 0x0000f600000a7ab9 */ /* 0x000fe20000000000 */
[----:B------:R-:W-:Y:S01]  /*0790*/  @!UP1 UIMAD.WIDE.U32 UR14, UR8, UR6, URZ ;  /* 0x00000006080e92a5 */ /* 0x000fe2000f8e003f */
[----:B------:R-:W-:Y:S01]  /*07a0*/  IMAD.SHL.U32 R0, R0, 0x8, RZ ;  /* 0x0000000800007824 */ /* 0x000fe200078e00ff */
[----:B------:R-:W-:Y:S01]  /*07b0*/  UISETP.NE.AND UP3, UPT, UR10, URZ, UPT ;  /* 0x0000003f0a00728c */ /* 0x000fe2000bf65270 */
[----:B------:R-:W-:Y:S01]  /*07c0*/  SHF.R.S32.HI R9, RZ, 0x1f, R8 ;  /* 0x0000001fff097819 */ /* 0x000fe20000011408 */
[----:B------:R-:W-:Y:S01]  /*07d0*/  UISETP.NE.AND UP0, UPT, UR10, URZ, !UP2 ;  /* 0x0000003f0a00728c */ /* 0x000fe2000d705270 */
[C---:B------:R-:W-:Y:S01]  /*07e0*/  VIADD R14, R8.reuse, 0x20 ;  /* 0x00000020080e7836 */ /* 0x040fe20000000000 */
[----:B------:R-:W-:Y:S01]  /*07f0*/  @!UP1 UIMAD UR9, UR8, UR7, UR9 ;  /* 0x00000007080992a4 */ /* 0x000fe2000f8e0209 */
[C---:B------:R-:W-:Y:S01]  /*0800*/  VIADD R15, R8.reuse, 0x40 ;  /* 0x00000040080f7836 */ /* 0x040fe20000000000 */
[----:B------:R-:W-:Y:S01]  /*0810*/  UISETP.NE.OR UP3, UPT, UR5, URZ, !UP3 ;  /* 0x0000003f0500728c */ /* 0x000fe2000df65670 */
[C---:B------:R-:W-:Y:S01]  /*0820*/  VIADD R16, R8.reuse, 0x60 ;  /* 0x0000006008107836 */ /* 0x040fe20000000000 */
[----:B------:R-:W-:Y:S01]  /*0830*/  @UP1 UIMAD UR11, UR16, UR11, UR13 ;  /* 0x0000000b100b12a4 */ /* 0x000fe2000f8e020d */
[----:B------:R-:W-:Y:S01]  /*0840*/  BSSY B0, `(.L_x_152) ;  /* 0x0000036000007945 */ /* 0x000fe20003800000 */
[----:B------:R-:W-:Y:S01]  /*0850*/  @!UP1 UIADD3 UR11, UR15, UR9, URZ ;  /* 0x000000090f0b9290 */ /* 0x000fe2000fffe03f */
[----:B------:R-:W-:Y:S01]  /*0860*/  ISETP.GE.OR P6, PT, R8, UR29, P3 ;  /* 0x0000001d08007c0c */ /* 0x000fe20009fc6670 */
[----:B------:R-:W-:Y:S01]  /*0870*/  @!UP1 UMOV UR12, UR14 ;  /* 0x0000000e000c9c82 */ /* 0x000fe20008000000 */
[----:B------:R-:W-:Y:S01]  /*0880*/  @UP2 ULDC.64 UR6, c[0x0][0x2c0] ;  /* 0x0000b00000062ab9 */ /* 0x000fe20000000a00 */
[C---:B------:R-:W-:Y:S01]  /*0890*/  IADD3 R2, P0, R0.reuse, UR12, RZ ;  /* 0x0000000c00027c10 */ /* 0x040fe2000ff1e0ff */
[----:B------:R-:W-:Y:S01]  /*08a0*/  USHF.R.S32.HI UR13, URZ, 0x1f, UR4 ;  /* 0x0000001f3f0d7899 */ /* 0x000fe20008011404 */
[----:B------:R-:W-:Y:S01]  /*08b0*/  ISETP.GE.AND P2, PT, R15, UR29, PT ;  /* 0x0000001d0f007c0c */ /* 0x000fe2000bf46270 */
[----:B------:R-:W-:Y:S01]  /*08c0*/  @UP2 UIMAD UR20, UR7, UR6, URZ ;  /* 0x00000006071422a4 */ /* 0x000fe2000f8e023f */
[----:B------:R-:W-:Y:S01]  /*08d0*/  LEA.HI.X.SX32 R3, R0, UR11, 0x1, P0 ;  /* 0x0000000b00037c11 */ /* 0x000fe200080f0eff */
[----:B------:R-:W-:Y:S01]  /*08e0*/  @!UP2 ULDC UR9, c[0x0][0x2c4] ;  /* 0x0000b1000009aab9 */ /* 0x000fe20000000800 */
[----:B------:R-:W-:Y:S01]  /*08f0*/  ULDC.64 UR6, c[0x0][0x2a0] ;  /* 0x0000a80000067ab9 */ /* 0x000fe20000000a00 */
[----:B------:R-:W-:Y:S01]  /*0900*/  @!UP2 ULDC UR5, c[0x0][0x270] ;  /* 0x00009c000005aab9 */ /* 0x000fe20000000800 */
[----:B------:R-:W-:Y:S01]  /*0910*/  @UP0 ULDC UR9, c[0x0][0x2e4] ;  /* 0x0000b90000090ab9 */ /* 0x000fe20000000800 */
[----:B------:R-:W-:Y:S01]  /*0920*/  @UP2 UMOV UR10, 0x1 ;  /* 0x00000001000a2882 */ /* 0x000fe20000000000 */
[----:B------:R-:W-:Y:S01]  /*0930*/  UIMAD UR13, UR13, UR6, URZ ;  /* 0x000000060d0d72a4 */ /* 0x000fe2000f8e023f */
[----:B------:R-:W-:Y:S01]  /*0940*/  IMAD.U32 R0, RZ, RZ, UR6 ;  /* 0x00000006ff007e24 */ /* 0x000fe2000f8e00ff */
[----:B------:R-:W-:Y:S01]  /*0950*/  @!UP2 UIMAD UR10, UR9, UR5, URZ ;  /* 0x00000005090aa2a4 */ /* 0x000fe2000f8e023f */
[----:B------:R-:W-:Y:S01]  /*0960*/  ISETP.GE.AND P0, PT, R14, UR29, PT ;  /* 0x0000001d0e007c0c */ /* 0x000fe2000bf06270 */
[----:B------:R-:W-:Y:S01]  /*0970*/  @!UP3 ULDC UR6, c[0x0][0x2c4] ;  /* 0x0000b1000006bab9 */ /* 0x000fe20000000800 */
[----:B------:R-:W-:Y:S01]  /*0980*/  @UP2 ULDC UR11, c[0x0][0x2c0] ;  /* 0x0000b000000b2ab9 */ /* 0x000fe20000000800 */
[----:B------:R-:W-:Y:S01]  /*0990*/  @!UP3 UIMAD UR6, UR8, UR6, URZ ;  /* 0x000000060806b2a4 */ /* 0x000fe2000f8e023f */
[----:B------:R-:W-:Y:S01]  /*09a0*/  IMAD.WIDE.U32 R12, R0, UR4, R2 ;  /* 0x00000004000c7c25 */ /* 0x000fe2000f8e0002 */
[----:B------:R-:W-:Y:S01]  /*09b0*/  UIMAD UR10, UR8, UR10, URZ ;  /* 0x0000000a080a72a4 */ /* 0x000fe2000f8e023f */
[----:B------:R-:W-:Y:S01]  /*09c0*/  ISETP.GE.AND P1, PT, R16, UR29, PT ;  /* 0x0000001d10007c0c */ /* 0x000fe2000bf26270 */
[----:B------:R-:W-:Y:S01]  /*09d0*/  @!UP3 USEL UR6, UR6, UR16, !UP1 ;  /* 0x000000100606b287 */ /* 0x000fe2000c800000 */
[----:B------:R-:W-:Y:S01]  /*09e0*/  ISETP.GE.OR P5, PT, R14, UR29, P3 ;  /* 0x0000001d0e007c0c */ /* 0x000fe20009fa6670 */
[----:B------:R-:W-:Y:S01]  /*09f0*/  USEL UR10, UR10, URZ, UP3 ;  /* 0x0000003f0a0a7287 */ /* 0x000fe20009800000 */
[----:B------:R-:W-:Y:S01]  /*0a00*/  IMAD.WIDE R4, R4, 0x80, R8 ;  /* 0x0000008004047825 */ /* 0x000fe200078e0208 */
[----:B------:R-:W-:Y:S01]  /*0a10*/  @!UP2 UMOV UR11, 0x1 ;  /* 0x00000001000ba882 */ /* 0x000fe20000000000 */
[----:B------:R-:W-:Y:S01]  /*0a20*/  @!UP2 UMOV UR20, UR9 ;  /* 0x000000090014ac82 */ /* 0x000fe20008000000 */
[----:B------:R-:W-:-:S02]  /*0a30*/  UIMAD UR27, UR27, UR11, URZ ;  /* 0x0000000b1b1b72a4 */ /* 0x000fc4000f8e023f */
[----:B------:R-:W-:Y:S02]  /*0a40*/  UIMAD UR20, UR4, UR20, UR10 ;  /* 0x00000014041472a4 */ /* 0x000fe4000f8e020a */
[----:B------:R-:W-:Y:S01]  /*0a50*/  UIMAD UR7, UR4, UR7, UR13 ;  /* 0x00000007040772a4 */ /* 0x000fe2000f8e020d */
[----:B------:R-:W-:Y:S01]  /*0a60*/  @!UP3 UMOV UR22, UR6 ;  /* 0x000000060016bc82 */ /* 0x000fe20008000000 */
[----:B------:R-:W-:Y:S02]  /*0a70*/  @!UP3 USHF.R.S32.HI UR23, URZ, 0x1f, UR6 ;  /* 0x0000001f3f17b899 */ /* 0x000fe40008011406 */
[----:B------:R-:W-:Y:S02]  /*0a80*/  USHF.R.S32.HI UR4, URZ, 0x1f, UR27 ;  /* 0x0000001f3f047899 */ /* 0x000fe4000801141b */
[----:B------:R-:W-:Y:S01]  /*0a90*/  VIADD R11, R13, UR7 ;  /* 0x000000070d0b7c36 */ /* 0x000fe20008000000 */
[----:B------:R-:W-:Y:S02]  /*0aa0*/  USHF.R.S32.HI UR5, URZ, 0x1f, UR20 ;  /* 0x0000001f3f057899 */ /* 0x000fe40008011414 */
[----:B------:R-:W-:-:S04]  /*0ab0*/  UIADD3 UR6, UP1, UP0, UR27, UR22, UR20 ;  /* 0x000000161b067290 */ /* 0x000fc8000f83e014 */
[----:B------:R-:W-:Y:S01]  /*0ac0*/  UIADD3.X UR22, UR4, UR23, UR5, UP1, UP0 ;  /* 0x0000001704167290 */ /* 0x000fe20008fe0405 */
[----:B------:R-:W-:Y:S11]  /*0ad0*/  @P4 BRA `(.L_x_153) ;  /* 0x0000000000304947 */ /* 0x000ff60003800000 */
        /* <DEDUP_REMOVED lines=12> */
.L_x_153:
[----:B------:R-:W-:Y:S05]  /*0ba0*/  BSYNC B0 ;  /* 0x0000000000007941 */ /* 0x000fea0003800000 */
.L_x_152:
[----:B------:R-:W-:Y:S01]  /*0bb0*/  BSSY B0, `(.L_x_154) ;  /* 0x0000013000007945 */ /* 0x000fe20003800000 */
[----:B------:R-:W-:Y:S02]  /*0bc0*/  ISETP.GE.OR P4, PT, R15, UR29, P3 ;  /* 0x0000001d0f007c0c */ /* 0x000fe40009f86670 */
[----:B------:R-:W-:Y:S01]  /*0bd0*/  ISETP.GE.OR P3, PT, R16, UR29, P3 ;  /* 0x0000001d10007c0c */ /* 0x000fe20009f66670 */
[----:B------:R-:W-:-:S12]  /*0be0*/  @P0 BRA `(.L_x_155) ;  /* 0x00000000003c0947 */ /* 0x000fd80003800000 */
        /* <DEDUP_REMOVED lines=15> */
.L_x_155:
[----:B------:R-:W-:Y:S05]  /*0ce0*/  BSYNC B0 ;  /* 0x0000000000007941 */ /* 0x000fea0003800000 */
.L_x_154:
        /* <DEDUP_REMOVED lines=17> */
.L_x_157:
[----:B------:R-:W-:Y:S05]  /*0e00*/  BSYNC B0 ;  /* 0x0000000000007941 */ /* 0x000fea0003800000 */
.L_x_156:
[----:B------:R-:W-:Y:S04]  /*0e10*/  BSSY B0, `(.L_x_158) ;  /* 0x0000011000007945 */ /* 0x000fe80003800000 */
[----:B------:R-:W-:Y:S05]  /*0e20*/  @P1 BRA `(.L_x_159) ;  /* 0x00000000003c1947 */ /* 0x000fea0003800000 */
[----:B------:R-:W-:Y:S01]  /*0e30*/  IADD3 R0, P0, R4, 0x60, RZ ;  /* 0x0000006004007810 */ /* 0x000fe20007f1e0ff */
[----:B------:R-:W-:Y:S01]  /*0e40*/  ULDC.64 UR4, c[0x0][0x298] ;  /* 0x0000a60000047ab9 */ /* 0x000fe20000000a00 */
[----:B-123--:R-:W-:Y:S01]  /*0e50*/  MOV R3, R11 ;  /* 0x0000000b00037202 */ /* 0x00efe20000000f00 */
[----:B------:R-:W-:Y:S02]  /*0e60*/  IMAD.MOV.U32 R2, RZ, RZ, R12 ;  /* 0x000000ffff027224 */ /* 0x000fe400078e000c */
[----:B------:R-:W-:-:S04]  /*0e70*/  IMAD.X R4, RZ, RZ, R5, P0 ;  /* 0x000000ffff047224 */ /* 0x000fc800000e0605 */
[----:B------:R-:W-:Y:S02]  /*0e80*/  IMAD R6, R4, UR4, RZ ;  /* 0x0000000404067c24 */ /* 0x000fe4000f8e02ff */
        /* <DEDUP_REMOVED lines=9> */
.L_x_159:
[----:B------:R-:W-:Y:S05]  /*0f20*/  BSYNC B0 ;  /* 0x0000000000007941 */ /* 0x000fea0003800000 */
.L_x_158:
[----:B------:R-:W-:Y:S04]  /*0f30*/  BSSY B0, `(.L_x_160) ;  /* 0x000000a000007945 */ /* 0x000fe80003800000 */
[----:B------:R-:W-:Y:S05]  /*0f40*/  @P6 BRA `(.L_x_161) ;  /* 0x0000000000206947 */ /* 0x000fea0003800000 */
[----:B------:R-:W-:Y:S01]  /*0f50*/  IMAD R0, R8, UR11, RZ ;  /* 0x0000000b08007c24 */ /* 0x000fe2000f8e02ff */
[----:B------:R-:W-:-:S04]  /*0f60*/  ULDC.64 UR4, c[0x0][0x2b0] ;  /* 0x0000ac0000047ab9 */ /* 0x000fc80000000a00 */
[----:B-1234-:R-:W-:-:S04]  /*0f70*/  IADD3 R3, P0, R0, UR6, RZ ;  /* 0x0000000600037c10 */ /* 0x01efc8000ff1e0ff */
[----:B------:R-:W-:Y:S02]  /*0f80*/  LEA.HI.X.SX32 R0, R0, UR22, 0x1, P0 ;  /* 0x0000001600007c11 */ /* 0x000fe400080f0eff */
[----:B------:R-:W-:-:S04]  /*0f90*/  LEA R2, P0, R3, UR4, 0x2 ;  /* 0x0000000403027c11 */ /* 0x000fc8000f8010ff */
[----:B------:R-:W-:Y:S01]  /*0fa0*/  LEA.HI.X R3, R3, UR5, R0, 0x2, P0 ;  /* 0x0000000503037c11 */ /* 0x000fe200080f1400 */
[----:B------:R-:W-:-:S05]  /*0fb0*/  IMAD.MOV.U32 R0, RZ, RZ, 0x7f800000 ;  /* 0x7f800000ff007424 */ /* 0x000fca00078e00ff */
[----:B------:R1:W-:Y:S03]  /*0fc0*/  STG.E desc[UR18][R2.64], R0 ;  /* 0x0000000002007986 */ /* 0x0003e6000c101912 */
.L_x_161:
[----:B------:R-:W-:Y:S05]  /*0fd0*/  BSYNC B0 ;  /* 0x0000000000007941 */ /* 0x000fea0003800000 */
.L_x_160:
[----:B------:R-:W-:Y:S04]  /*0fe0*/  BSSY B0, `(.L_x_162) ;  /* 0x000000a000007945 */ /* 0x000fe80003800000 */
[----:B------:R-:W-:Y:S05]  /*0ff0*/  @P5 BRA `(.L_x_163) ;  /* 0x0000000000205947 */ /* 0x000fea0003800000 */
[----:B-1----:R-:W-:Y:S01]  /*1000*/  IMAD R0, R14, UR11, RZ ;  /* 0x0000000b0e007c24 */ /* 0x002fe2000f8e02ff */
[----:B------:R-:W-:-:S04]  /*1010*/  ULDC.64 UR4, c[0x0][0x2b0] ;  /* 0x0000ac0000047ab9 */ /* 0x000fc80000000a00 */
[----:B--234-:R-:W-:-:S04]  /*1020*/  IADD3 R3, P0, R0, UR6, RZ ;  /* 0x0000000600037c10 */ /* 0x01cfc8000ff1e0ff */
[----:B------:R-:W-:Y:S02]  /*1030*/  LEA.HI.X.SX32 R0, R0, UR22, 0x1, P0 ;  /* 0x0000001600007c11 */ /* 0x000fe400080f0eff */
[----:B------:R-:W-:-:S04]  /*1040*/  LEA R2, P0, R3, UR4, 0x2 ;  /* 0x0000000403027c11 */ /* 0x000fc8000f8010ff */
[----:B------:R-:W-:Y:S01]  /*1050*/  LEA.HI.X R3, R3, UR5, R0, 0x2, P0 ;  /* 0x0000000503037c11 */ /* 0x000fe200080f1400 */
[----:B------:R-:W-:-:S05]  /*1060*/  IMAD.MOV.U32 R0, RZ, RZ, 0x7f800000 ;  /* 0x7f800000ff007424 */ /* 0x000fca00078e00ff */
[----:B------:R1:W-:Y:S03]  /*1070*/  STG.E desc[UR18][R2.64], R0 ;  /* 0x0000000002007986 */ /* 0x0003e6000c101912 */
.L_x_163:
[----:B------:R-:W-:Y:S05]  /*1080*/  BSYNC B0 ;  /* 0x0000000000007941 */ /* 0x000fea0003800000 */
.L_x_162:
        /* <DEDUP_REMOVED lines=10> */
.L_x_165:
[----:B------:R-:W-:Y:S05]  /*1130*/  BSYNC B0 ;  /* 0x0000000000007941 */ /* 0x000fea0003800000 */
.L_x_164:
[----:B------:R-:W-:Y:S05]  /*1140*/  @P3 EXIT ;  /* 0x000000000000394d */ /* 0x000fea0003800000 */
[----:B-1----:R-:W-:Y:S01]  /*1150*/  IMAD R0, R16, UR11, RZ ;  /* 0x0000000b10007c24 */ /* 0x002fe2000f8e02ff */
[----:B------:R-:W-:-:S04]  /*1160*/  ULDC.64 UR4, c[0x0][0x2b0] ;  /* 0x0000ac0000047ab9 */ /* 0x000fc80000000a00 */
[----:B--234-:R-:W-:-:S04]  /*1170*/  IADD3 R3, P0, R0, UR6, RZ ;  /* 0x0000000600037c10 */ /* 0x01cfc8000ff1e0ff */
[----:B------:R-:W-:Y:S02]  /*1180*/  LEA.HI.X.SX32 R0, R0, UR22, 0x1, P0 ;  /* 0x0000001600007c11 */ /* 0x000fe400080f0eff */
[----:B------:R-:W-:-:S04]  /*1190*/  LEA R2, P0, R3, UR4, 0x2 ;  /* 0x0000000403027c11 */ /* 0x000fc8000f8010ff */
[----:B------:R-:W-:Y:S01]  /*11a0*/  LEA.HI.X R3, R3, UR5, R0, 0x2, P0 ;  /* 0x0000000503037c11 */ /* 0x000fe200080f1400 */
[----:B------:R-:W-:-:S05]  /*11b0*/  IMAD.MOV.U32 R0, RZ, RZ, 0x7f800000 ;  /* 0x7f800000ff007424 */ /* 0x000fca00078e00ff */
[----:B------:R-:W-:Y:S01]  /*11c0*/  STG.E desc[UR18][R2.64], R0 ;  /* 0x0000000002007986 */ /* 0x000fe2000c101912 */
[----:B------:R-:W-:Y:S05]  /*11d0*/  EXIT ;  /* 0x000000000000794d */ /* 0x000fea0003800000 */
.L_x_151:
[----:B------:R-:W1:Y:S01]  /*11e0*/  LDC R11, c[0x0][0x278] ;  /* 0x00009e00ff0b7b82 */ /* 0x000e620000000800 */
[----:B------:R-:W2:Y:S01]  /*11f0*/  S2R R6, SR_CTAID.Z ;  /* 0x0000000000067919 */ /* 0x000ea20000002700 */
[----:B------:R-:W-:Y:S01]  /*1200*/  SHF.R.S32.HI R33, RZ, 0x1f, R152 ;  /* 0x0000001fff217819 */ /* 0x000fe20000011498 */
[----:B------:R-:W-:Y:S02]  /*1210*/  UIADD3 UR14, -UR27, UR29, URZ ;  /* 0x0000001d1b0e7290 */ /* 0x000fe4000fffe13f */
[----:B------:R-:W-:Y:S01]  /*1220*/  UISETP.NE.AND UP0, UPT, UR16, -0x1, UPT ;  /* 0xffffffff1000788c */ /* 0x000fe2000bf05270 */
[CC--:B------:R-:W-:Y:S01]  /*1230*/  LEA.HI R9, R33.reuse, R152.reuse, RZ, 0x2 ;  /* 0x0000009821097211 */ /* 0x0c0fe200078f10ff */
[----:B------:R-:W-:Y:S01]  /*1240*/  UIADD3 UR24, UR25, -0x1, URZ ;  /* 0xffffffff19187890 */ /* 0x000fe2000fffe03f */
[----:B------:R-:W-:Y:S02]  /*1250*/  LEA.HI R35, R33, R152, RZ, 0x3 ;  /* 0x0000009821237211 */ /* 0x000fe400078f18ff */
[----:B------:R-:W-:Y:S01]  /*1260*/  LOP3.LUT R12, R9, 0xfffffffc, RZ, 0xc0, !PT ;  /* 0xfffffffc090c7812 */ /* 0x000fe200078ec0ff */
[----:B------:R-:W-:Y:S01]  /*1270*/  UIMAD UR20, UR24, -0x40, UR28 ;  /* 0xffffffc0181478a4 */ /* 0x000fe2000f8e021c */
[----:B------:R-:W-:-:S02]  /*1280*/  SHF.R.S32.HI R34, RZ, 0x3, R35 ;  /* 0x00000003ff227819 */ /* 0x000fc40000011423 */
[CC--:B------:R-:W-:Y:S01]  /*1290*/  LEA.HI R153, R33.reuse, R152.reuse, RZ, 0x5 ;  /* 0x0000009821997211 */ /* 0x0c0fe200078f28ff */
[----:B------:R-:W-:Y:S01]  /*12a0*/  IMAD.IADD R12, R152, 0x1, -R12 ;  /* 0x00000001980c7824 */ /* 0x000fe200078e0a0c */
[----:B------:R-:W-:Y:S01]  /*12b0*/  @UP0 ULDC.64 UR6, c[0x0][0x240] ;  /* 0x0000900000060ab9 */ /* 0x000fe20000000a00 */
[----:B------:R-:W-:Y:S01]  /*12c0*/  @!UP0 USHF.R.S32.HI UR21, URZ, 0x1f, UR8 ;  /* 0x0000001f3f158899 */ /* 0x000fe20008011408 */
[----:B------:R-:W-:Y:S01]  /*12d0*/  SHF.R.S32.HI R151, RZ, 0x5, R153 ;  /* 0x00000005ff977819 */ /* 0x000fe20000011499 */
[----:B------:R-:W-:Y:S01]  /*12e0*/  @UP0 UIMAD.WIDE.U32 UR12, UR16, UR6, URZ ;  /* 0x00000006100c02a5 */ /* 0x000fe2000f8e003f */
[----:B------:R-:W-:Y:S01]  /*12f0*/  IMAD.SHL.U32 R12, R12, 0x8, RZ ;  /* 0x000000080c0c7824 */ /* 0x000fe200078e00ff */
[----:B------:R-:W-:Y:S02]  /*1300*/  LEA.HI R33, R33, R152, RZ, 0x4 ;  /* 0x0000009821217211 */ /* 0x000fe400078f20ff */
[----:B------:R-:W-:Y:S01]  /*1310*/  @UP0 UIMAD UR11, UR16, UR7, UR13 ;  /* 0x00000007100b02a4 */ /* 0x000fe2000f8e020d */
[----:B-1----:R-:W-:Y:S01]  /*1320*/  IABS R0, R11 ;  /* 0x0000000b00007213 */ /* 0x002fe20000000000 */
[----:B------:R-:W-:Y:S01]  /*1330*/  USHF.R.S32.HI UR13, URZ, 0x1f, UR4 ;  /* 0x0000001f3f0d7899 */ /* 0x000fe20008011404 */
[----:B------:R-:W-:Y:S01]  /*1340*/  LOP3.LUT R7, R11, UR4, RZ, 0x3c, !PT ;  /* 0x000000040b077c12 */ /* 0x000fe2000f8e3cff */
[----:B------:R-:W-:Y:S01]  /*1350*/  @!UP0 ULDC.64 UR6, c[0x0][0x228] ;  /* 0x00008a0000068ab9 */ /* 0x000fe20000000a00 */
[----:B------:R-:W-:Y:S01]  /*1360*/  SHF.R.S32.HI R13, RZ, 0x1f, R12 ;  /* 0x0000001fff0d7819 */ /* 0x000fe2000001140c */
[----:B------:R-:W-:Y:S01]  /*1370*/  IMAD.MOV.U32 R10, RZ, RZ, R0 ;  /* 0x000000ffff0a7224 */ /* 0x000fe200078e0000 */
[----:B------:R-:W-:Y:S01]  /*1380*/  ISETP.GE.AND P5, PT, R7, RZ, PT ;  /* 0x000000ff0700720c */ /* 0x000fe20003fa6270 */
[----:B------:R-:W-:Y:S01]  /*1390*/  @!UP0 UIMAD UR21, UR21, UR6, URZ ;  /* 0x00000006151582a4 */ /* 0x000fe2000f8e023f */
[----:B------:R-:W-:Y:S01]  /*13a0*/  SHF.R.S32.HI R31, RZ, 0x4, R33 ;  /* 0x00000004ff1f7819 */ /* 0x000fe20000011421 */
[----:B------:R-:W1:Y:S01]  /*13b0*/  I2F.RP R2, R10 ;  /* 0x0000000a00027306 */ /* 0x000e620000209400 */
[----:B--2---:R-:W-:Y:S01]  /*13c0*/  IABS R6, R6 ;  /* 0x0000000600067213 */ /* 0x004fe20000000000 */
[----:B------:R-:W-:-:S02]  /*13d0*/  @!UP0 UIMAD.WIDE.U32 UR22, UR8, UR6, URZ ;  /* 0x00000006081682a5 */ /* 0x000fc4000f8e003f */
[----:B------:R-:W-:-:S03]  /*13e0*/  @!UP0 UIMAD UR21, UR8, UR7, UR21 ;  /* 0x00000007081582a4 */ /* 0x000fc6000f8e0215 */
[----:B------:R-:W-:Y:S01]  /*13f0*/  ULDC.64 UR6, c[0x0][0x258] ;  /* 0x0000960000067ab9 */ /* 0x000fe20000000a00 */
[----:B------:R-:W-:Y:S01]  /*1400*/  @!UP0 UIADD3 UR11, UR23, UR21, URZ ;  /* 0x00000015170b8290 */ /* 0x000fe2000fffe03f */
[----:B------:R-:W-:Y:S01]  /*1410*/  @!UP0 UMOV UR12, UR22 ;  /* 0x00000016000c8c82 */ /* 0x000fe20008000000 */
[----:B------:R-:W-:Y:S02]  /*1420*/  UIMAD UR13, UR13, UR6, URZ ;  /* 0x000000060d0d72a4 */ /* 0x000fe4000f8e023f */
[----:B------:R-:W-:Y:S01]  /*1430*/  UISETP.NE.AND UP0, UPT, UR10, -0x1, UPT ;  /* 0xffffffff0a00788c */ /* 0x000fe2000bf05270 */
[----:B-1----:R-:W1:Y:S01]  /*1440*/  MUFU.RCP R2, R2 ;  /* 0x0000000200027308 */ /* 0x002e620000001000 */
[----:B------:R-:W-:Y:S01]  /*1450*/  UIMAD UR7, UR4, UR7, UR13 ;  /* 0x00000007040772a4 */ /* 0x000fe2000f8e020d */
[----:B-1----:R-:W-:-:S06]  /*1460*/  VIADD R2, R2, 0xffffffe ;  /* 0x0ffffffe02027836 */ /* 0x002fcc0000000000 */
[----:B------:R-:W1:Y:S02]  /*1470*/  F2I.FTZ.U32.TRUNC.NTZ R3, R2 ;  /* 0x0000000200037305 */ /* 0x000e64000021f000 */
[----:B-1----:R-:W-:Y:S02]  /*1480*/  IMAD.MOV R0, RZ, RZ, -R3 ;  /* 0x000000ffff007224 */ /* 0x002fe400078e0a03 */
[----:B------:R-:W-:Y:S02]  /*1490*/  IMAD.MOV.U32 R2, RZ, RZ, RZ ;  /* 0x000000ffff027224 */ /* 0x000fe400078e00ff */
[----:B------:R-:W-:-:S04]  /*14a0*/  IMAD R0, R0, R10, RZ ;  /* 0x0000000a00007224 */ /* 0x000fc800078e02ff */
[----:B------:R-:W-:Y:S01]  /*14b0*/  IMAD.HI.U32 R0, R3, R0, R2 ;  /* 0x0000000003007227 */ /* 0x000fe200078e0002 */
[----:B------:R-:W-:-:S04]  /*14c0*/  SHF.R.S32.HI R2, RZ, 0x2, R9 ;  /* 0x00000002ff027819 */ /* 0x000fc80000011409 */
[----:B------:R-:W-:Y:S01]  /*14d0*/  ISETP.GE.AND P0, PT, R2, UR14, PT ;  /* 0x0000000e02007c0c */ /* 0x000fe2000bf06270 */
[----:B------:R-:W-:-:S04]  /*14e0*/  IMAD.HI.U32 R0, R0, R6, RZ ;  /* 0x0000000600007227 */ /* 0x000fc800078e00ff */
[C---:B------:R-:W-:Y:S02]  /*14f0*/  VIADD R4, R2.reuse, 0x40 ;  /* 0x0000004002047836 */ /* 0x040fe40000000000 */
[----:B------:R-:W-:Y:S02]  /*1500*/  IMAD.MOV R5, RZ, RZ, -R0 ;  /* 0x000000ffff057224 */ /* 0x000fe400078e0a00 */
[----:B------:R-:W-:Y:S01]  /*1510*/  VIADD R28, R2, 0x20 ;  /* 0x00000020021c7836 */ /* 0x000fe20000000000 */
[----:B------:R-:W-:Y:S01]  /*1520*/  ISETP.GE.AND P2, PT, R4, UR14, PT ;  /* 0x0000000e04007c0c */ /* 0x000fe2000bf46270 */
[----:B------:R-:W-:Y:S02]  /*1530*/  IMAD R4, R10, R5, R6 ;  /* 0x000000050a047224 */ /* 0x000fe400078e0206 */
[----:B------:R-:W-:Y:S01]  /*1540*/  VIADD R3, R2, 0x60 ;  /* 0x0000006002037836 */ /* 0x000fe20000000000 */
[----:B------:R-:W-:Y:S01]  /*1550*/  ISETP.GE.AND P3, PT, R28, UR14, PT ;  /* 0x0000000e1c007c0c */ /* 0x000fe2000bf66270 */
[----:B------:R-:W-:Y:S01]  /*1560*/  IMAD.SHL.U32 R5, R34, 0x40, RZ ;  /* 0x0000004022057824 */ /* 0x000fe200078e00ff */
[----:B------:R-:W-:Y:S01]  /*1570*/  ISETP.GT.U32.AND P6, PT, R10, R4, PT ;  /* 0x000000040a00720c */ /* 0x000fe20003fc4070 */
[----:B------:R-:W-:Y:S01]  /*1580*/  IMAD.U32 R6, RZ, RZ, UR17 ;  /* 0x00000011ff067e24 */ /* 0x000fe2000f8e00ff */
[----:B------:R-:W-:Y:S01]  /*1590*/  ISETP.GE.AND P1, PT, R3, UR14, PT ;  /* 0x0000000e03007c0c */ /* 0x000fe2000bf26270 */
[----:B------:R-:W1:Y:S01]  /*15a0*/  @!P0 LDC.64 R20, c[0x0][0x240] ;  /* 0x00009000ff148b82 */ /* 0x000e620000000a00 */
[----:B------:R-:W-:-:S02]  /*15b0*/  SHF.R.S32.HI R3, RZ, 0x1f, R2 ;  /* 0x0000001fff037819 */ /* 0x000fc40000011402 */
[----:B------:R-:W-:Y:S01]  /*15c0*/  LOP3.LUT R5, R5, 0xc0, RZ, 0xc0, !PT ;  /* 0x000000c005057812 */ /* 0x000fe200078ec0ff */
[----:B------:R-:W2:Y:S01]  /*15d0*/  @!P2 S2R R30, SR_CgaCtaId ;  /* 0x00000000001ea919 */ /* 0x000ea20000008800 */
[----:B------:R-:W-:Y:S02]  /*15e0*/  IMAD.WIDE R22, R6, 0x80, R2 ;  /* 0x0000008006167825 */ /* 0x000fe400078e0202 */
[----:B------:R-:W-:Y:S01]  /*15f0*/  LOP3.LUT R6, R5, 0x18, R12, 0xf8, !PT ;  /* 0x0000001805067812 */ /* 0x000fe200078ef80c */
[----:B------:R-:W3:Y:S01]  /*1600*/  @!P3 LDC.64 R14, c[0x0][0x240] ;  /* 0x00009000ff0ebb82 */ /* 0x000ee20000000a00 */
[----:B------:R-:W-:Y:S01]  /*1610*/  SHF.R.U32.HI R5, RZ, 0x3, R5 ;  /* 0x00000003ff057819 */ /* 0x000fe20000011605 */
[----:B------:R-:W-:Y:S01]  /*1620*/  @!P6 IMAD.IADD R4, R4, 0x1, -R10 ;  /* 0x000000010404e824 */ /* 0x000fe200078e0a0a */
[----:B------:R-:W4:Y:S01]  /*1630*/  @!P3 S2R R32, SR_CgaCtaId ;  /* 0x000000000020b919 */ /* 0x000f220000008800 */
[----:B------:R-:W-:Y:S01]  /*1640*/  @!P6 VIADD R0, R0, 0x1 ;  /* 0x000000010000e836 */ /* 0x000fe20000000000 */
[----:B------:R-:W-:Y:S01]  /*1650*/  LOP3.LUT R8, R6, R5, RZ, 0x3c, !PT ;  /* 0x0000000506087212 */ /* 0x000fe200078e3cff */
[----:B------:R-:W-:Y:S01]  /*1660*/  IMAD.U32 R5, RZ, RZ, UR6 ;  /* 0x00000006ff057e24 */ /* 0x000fe2000f8e00ff */
[----:B------:R-:W-:Y:S01]  /*1670*/  ISETP.GE.U32.AND P4, PT, R4, R10, PT ;  /* 0x0000000a0400720c */ /* 0x000fe20003f86070 */
[----:B------:R-:W5:Y:S01]  /*1680*/  @!P3 LDC.64 R26, c[0x0][0x210] ;  /* 0x00008400ff1abb82 */ /* 0x000f620000000a00 */
[----:B------:R-:W-:Y:S01]  /*1690*/  LEA.HI R4, R9, R2, RZ, 0x1 ;  /* 0x0000000209047211 */ /* 0x000fe200078f08ff */
[----:B------:R-:W-:Y:S01]  /*16a0*/  UMOV UR6, 0x400 ;  /* 0x0000040000067882 */ /* 0x000fe20000000000 */
[----:B------:R-:W-:-:S02]  /*16b0*/  ISETP.GE.AND P6, PT, R2, UR20, PT ;  /* 0x0000001402007c0c */ /* 0x000fc4000bfc6270 */
[----:B------:R-:W-:-:S03]  /*16c0*/  LOP3.LUT R4, R4, 0x7fffffe, RZ, 0xc0, !PT ;  /* 0x07fffffe04047812 */ /* 0x000fc600078ec0ff */
[----:B------:R-:W2:Y:S04]  /*16d0*/  @!P0 LDC.64 R24, c[0x0][0x210] ;  /* 0x00008400ff188b82 */ /* 0x000ea80000000a00 */
[----:B------:R-:W-:Y:S01]  /*16e0*/  @P4 VIADD R0, R0, 0x1 ;  /* 0x0000000100004836 */ /* 0x000fe20000000000 */
[----:B------:R-:W-:Y:S01]  /*16f0*/  IADD3 R6, P4, R12, UR12, RZ ;  /* 0x0000000c0c067c10 */ /* 0x000fe2000ff9e0ff */
[----:B------:R-:W-:Y:S02]  /*1700*/  @UP0 ULDC.64 UR12, c[0x0][0x248] ;  /* 0x00009200000c0ab9 */ /* 0x000fe40000000a00 */
[----:B------:R-:W-:Y:S01]  /*1710*/  IMAD.MOV.U32 R18, RZ, RZ, R0 ;  /* 0x000000ffff127224 */ /* 0x000fe200078e0000 */
[----:B------:R-:W-:Y:S01]  /*1720*/  IADD3.X R7, R13, UR11, RZ, P4, !PT ;  /* 0x0000000b0d077c10 */ /* 0x000fe2000a7fe4ff */
[----:B------:R-:W-:Y:S01]  /*1730*/  IMAD.IADD R0, R2, 0x1, -R4 ;  /* 0x0000000102007824 */ /* 0x000fe200078e0a04 */
[----:B------:R-:W-:Y:S01]  /*1740*/  @!P3 IADD3 R10, P4, R22, 0x20, RZ ;  /* 0x00000020160ab810 */ /* 0x000fe20007f9e0ff */
[----:B------:R-:W-:Y:S01]  /*1750*/  @!P5 IMAD.MOV R18, RZ, RZ, -R18 ;  /* 0x000000ffff12d224 */ /* 0x000fe200078e0a12 */
[----:B------:R-:W-:Y:S01]  /*1760*/  ISETP.NE.AND P5, PT, R11, RZ, PT ;  /* 0x000000ff0b00720c */ /* 0x000fe20003fa5270 */
[----:B------:R-:W-:Y:S01]  /*1770*/  IMAD R0, R151, 0x8, R0 ;  /* 0x0000000897007824 */ /* 0x000fe200078e0200 */
[----:B------:R-:W4:Y:S01]  /*1780*/  @!P6 S2R R29, SR_CgaCtaId ;  /* 0x00000000001de919 */ /* 0x000f220000008800 */
[----:B------:R-:W-:Y:S01]  /*1790*/  IMAD.WIDE.U32 R6, R5, UR4, R6 ;  /* 0x0000000405067c25 */ /* 0x000fe2000f8e0006 */
[----:B------:R-:W5:Y:S03]  /*17a0*/  S2UR UR4, SR_CgaCtaId ;  /* 0x00000000000479c3 */ /* 0x000f660000008800 */
[----:B------:R-:W-:-:S02]  /*17b0*/  IMAD.U32 R17, R0, 0x20, R8 ;  /* 0x0000002000117824 */ /* 0x000fc400078e0008 */
[----:B------:R-:W-:Y:S02]  /*17c0*/  @!P3 IMAD.X R0, RZ, RZ, R23, P4 ;  /* 0x000000ffff00b224 */ /* 0x000fe400020e0617 */
[----:B------:R-:W-:Y:S01]  /*17d0*/  VIADD R5, R7, UR7 ;  /* 0x0000000707057c36 */ /* 0x000fe20008000000 */
[----:B------:R-:W-:Y:S01]  /*17e0*/  @UP0 UIADD3 UR7, UR9, UR10, URZ ;  /* 0x0000000a09070290 */ /* 0x000fe2000fffe03f */
[----:B------:R-:W-:Y:S01]  /*17f0*/  @!P5 LOP3.LUT R18, RZ, R11, RZ, 0x33, !PT ;  /* 0x0000000bff12d212 */ /* 0x000fe200078e33ff */
[----:B---3--:R-:W-:Y:S01]  /*1800*/  @!P3 IMAD R0, R0, R14, RZ ;  /* 0x0000000e0000b224 */ /* 0x008fe200078e02ff */
[----:B------:R-:W-:Y:S01]  /*1810*/  ISETP.GE.AND P5, PT, R28, UR20, PT ;  /* 0x000000141c007c0c */ /* 0x000fe2000bfa6270 */
[----:B------:R-:W-:Y:S02]  /*1820*/  @!P3 IMAD.MOV.U32 R4, RZ, RZ, R6 ;  /* 0x000000ffff04b224 */ /* 0x000fe400078e0006 */
[----:B------:R-:W-:Y:S02]  /*1830*/  @!P3 IMAD R8, R10, R15, R0 ;  /* 0x0000000f0a08b224 */ /* 0x000fe400078e0200 */
[----:B-1----:R-:W-:-:S02]  /*1840*/  @!P0 IMAD R0, R23, R20, RZ ;  /* 0x0000001417008224 */ /* 0x002fc400078e02ff */
[----:B------:R-:W-:-:S04]  /*1850*/  @!P3 IMAD.WIDE.U32 R10, R10, R14, R4 ;  /* 0x0000000e0a0ab225 */ /* 0x000fc800078e0004 */
[----:B------:R-:W-:Y:S02]  /*1860*/  @!P0 IMAD R16, R22, R21, R0 ;  /* 0x0000001516108224 */ /* 0x000fe400078e0200 */
[----:B------:R-:W-:Y:S01]  /*1870*/  @!P3 IMAD.IADD R0, R11, 0x1, R8 ;  /* 0x000000010b00b824 */ /* 0x000fe200078e0208 */
[C---:B-----5:R-:W-:Y:S01]  /*1880*/  @!P3 LEA R8, P4, R10.reuse, R26, 0x1 ;  /* 0x0000001a0a08b211 */ /* 0x060fe200078808ff */
[----:B------:R-:W-:Y:S01]  /*1890*/  @!P0 IMAD.MOV.U32 R14, RZ, RZ, R6 ;  /* 0x000000ffff0e8224 */ /* 0x000fe200078e0006 */
[----:B------:R-:W1:Y:S01]  /*18a0*/  @!P1 S2R R26, SR_CgaCtaId ;  /* 0x00000000001a9919 */ /* 0x000e620000008800 */
[----:B------:R-:W-:Y:S01]  /*18b0*/  @!P0 IMAD.MOV.U32 R15, RZ, RZ, R5 ;  /* 0x000000ffff0f8224 */ /* 0x000fe200078e0005 */
[----:B------:R-:W-:Y:S01]  /*18c0*/  @!P3 LEA.HI.X R9, R10, R27, R0, 0x1, P4 ;  /* 0x0000001b0a09b211 */ /* 0x000fe200020f0c00 */
[----:B------:R-:W-:Y:S01]  /*18d0*/  ULEA UR4, UR4, UR6, 0x18 ;  /* 0x0000000604047291 */ /* 0x000fe2000f8ec03f */
[----:B------:R-:W3:Y:S01]  /*18e0*/  @!P5 S2R R19, SR_CgaCtaId ;  /* 0x000000000013d919 */ /* 0x000ee20000008800 */
[----:B------:R-:W-:Y:S01]  /*18f0*/  @!P0 IMAD.WIDE.U32 R14, R22, R20, R14 ;  /* 0x00000014160e8225 */ /* 0x000fe200078e000e */
[----:B------:R-:W-:Y:S01]  /*1900*/  LEA.HI R27, R33, R31, RZ, 0x1 ;  /* 0x0000001f211b7211 */ /* 0x000fe200078f08ff */
[----:B------:R-:W5:Y:S01]  /*1910*/  @!P2 LDC.64 R20, c[0x0][0x240] ;  /* 0x00009000ff14ab82 */ /* 0x000f620000000a00 */
[----:B------:R-:W-:Y:S01]  /*1920*/  @UP0 UIADD3 UR6, UR9, UR10, URZ ;  /* 0x0000000a09060290 */ /* 0x000fe2000fffe03f */
[----:B------:R-:W-:Y:S01]  /*1930*/  @!P0 IMAD.IADD R0, R15, 0x1, R16 ;  /* 0x000000010f008824 */ /* 0x000fe200078e0210 */
[C---:B--2---:R-:W-:Y:S01]  /*1940*/  @!P0 LEA R10, P4, R14.reuse, R24, 0x1 ;  /* 0x000000180e0a8211 */ /* 0x044fe200078808ff */
[----:B------:R-:W-:Y:S01]  /*1950*/  @UP0 ULDC.64 UR10, c[0x0][0x250] ;  /* 0x00009400000a0ab9 */ /* 0x000fe20000000a00 */
[----:B------:R-:W-:Y:S01]  /*1960*/  LEA R234, R17, UR4, 0x1 ;  /* 0x0000000411ea7c11 */ /* 0x000fe2000f8e08ff */
[----:B------:R-:W-:Y:S01]  /*1970*/  @UP0 UIMAD.WIDE.U32 UR32, UR6, UR12, URZ ;  /* 0x0000000c062002a5 */ /* 0x000fe2000f8e003f */
[----:B------:R-:W-:Y:S01]  /*1980*/  @!P0 LEA.HI.X R11, R14, R25, R0, 0x1, P4 ;  /* 0x000000190e0b8211 */ /* 0x000fe200020f0c00 */
[----:B------:R-:W-:Y:S01]  /*1990*/  @UP0 UIMAD.WIDE.U32 UR30, UR7, UR10, URZ ;  /* 0x0000000a071e02a5 */ /* 0x000fe2000f8e003f */
[----:B------:R-:W-:Y:S01]  /*19a0*/  LOP3.LUT R0, R27, 0xfffffffe, RZ, 0xc0, !PT ;  /* 0xfffffffe1b007812 */ /* 0x000fe200078ec0ff */
[----:B------:R-:W2:Y:S01]  /*19b0*/  @!P2 LDC.64 R24, c[0x0][0x210] ;  /* 0x00008400ff18ab82 */ /* 0x000ea20000000a00 */
[----:B------:R-:W-:Y:S01]  /*19c0*/  @!P2 MOV R14, 0x400 ;  /* 0x00000400000ea802 */ /* 0x000fe20000000f00 */
[----:B------:R-:W-:Y:S01]  /*19d0*/  @!PT LDS RZ, [RZ] ;  /* 0x00000000fffff984 */ /* 0x000fe20000000800 */
[----:B------:R-:W-:Y:S01]  /*19e0*/  @!PT LDS RZ, [RZ] ;  /* 0x00000000fffff984 */ /* 0x000fe20000000800 */
[----:B------:R-:W-:Y:S01]  /*19f0*/  @!PT LDS RZ, [RZ] ;  /* 0x00000000fffff984 */ /* 0x000fe20000000800 */
[----:B------:R-:W-:Y:S01]  /*1a00*/  @!P0 LDGSTS.E.BYPASS.LTC128B.128 [R234], desc[UR18][R10.64] ;  /* 0x000000000aea8fae */ /* 0x000fe2000b901d52 */
[----:B------:R-:W-:Y:S01]  /*1a10*/  @!P6 MOV R15, 0x400 ;  /* 0x00000400000fe802 */ /* 0x000fe20000000f00 */
[----:B------:R-:W-:Y:S01]  /*1a20*/  IMAD.IADD R31, R31, 0x1, -R0 ;  /* 0x000000011f1f7824 */ /* 0x000fe200078e0a00 */
[----:B------:R-:W-:Y:S01]  /*1a30*/  @!P2 LEA R30, R30, R14, 0x18 ;  /* 0x0000000e1e1ea211 */ /* 0x000fe200078ec0ff */
[----:B------:R-:W-:Y:S01]  /*1a40*/  @!P0 LDGSTS.E.BYPASS.LTC128B.128 [R234+0x2000], desc[UR18][R10.64+0x40] ;  /* 0x020000400aea8fae */ /* 0x000fe2000b901d52 */
[----:B------:R-:W-:Y:S01]  /*1a50*/  @!P1 MOV R14, 0x400 ;  /* 0x00000400000e9802 */ /* 0x000fe20000000f00 */
[----:B------:R-:W-:Y:S01]  /*1a60*/  @UP0 UIMAD UR6, UR6, UR13, URZ ;  /* 0x0000000d060602a4 */ /* 0x000fe2000f8e023f */
[----:B----4-:R-:W-:Y:S01]  /*1a70*/  @!P6 LEA R29, R29, R15, 0x18 ;  /* 0x0000000f1d1de211 */ /* 0x010fe200078ec0ff */
[----:B------:R4:W-:Y:S01]  /*1a80*/  @!P0 LDGSTS.E.BYPASS.LTC128B.128 [R234+0x4000], desc[UR18][R10.64+0x80] ;  /* 0x040000800aea8fae */ /* 0x0009e2000b901d52 */
[----:B------:R-:W-:Y:S01]  /*1a90*/  @!P2 IADD3 R0, P0, R22, 0x40, RZ ;  /* 0x000000401600a810 */ /* 0x000fe20007f1e0ff */
[----:B------:R-:W-:Y:S01]  /*1aa0*/  @UP0 UIMAD UR7, UR7, UR11, URZ ;  /* 0x0000000b070702a4 */ /* 0x000fe2000f8e023f */
[----:B------:R-:W-:-:S02]  /*1ab0*/  @!P3 MOV R15, 0x400 ;  /* 0x00000400000fb802 */ /* 0x000fc40000000f00 */
[----:B-1----:R-:W-:Y:S01]  /*1ac0*/  @!P1 LEA R26, R26, R14, 0x18 ;  /* 0x0000000e1a1a9211 */ /* 0x002fe200078ec0ff */
[----:B------:R-:W-:Y:S01]  /*1ad0*/  @UP0 UIADD3 UR22, UR31, UR7, URZ ;  /* 0x000000071f160290 */ /* 0x000fe2000fffe03f */
[----:B------:R-:W-:Y:S02]  /*1ae0*/  @!P3 LEA R15, R32, R15, 0x18 ;  /* 0x0000000f200fb211 */ /* 0x000fe400078ec0ff */
[----:B------:R-:W-:Y:S01]  /*1af0*/  ISETP.GE.AND P4, PT, R28, UR20, PT ;  /* 0x000000141c007c0c */ /* 0x000fe2000bf86270 */
[----:B----4-:R-:W-:Y:S01]  /*1b00*/  @!P2 IMAD.X R10, RZ, RZ, R23, P0 ;  /* 0x000000ffff0aa224 */ /* 0x010fe200000e0617 */
[----:B------:R-:W-:Y:S02]  /*1b10*/  @!P5 MOV R11, 0x400 ;  /* 0x00000400000bd802 */ /* 0x000fe40000000f00 */
[----:B------:R-:W-:Y:S01]  /*1b20*/  @!P1 IADD3 R22, P0, R22, 0x60, RZ ;  /* 0x0000006016169810 */ /* 0x000fe20007f1e0ff */
[----:B-----5:R-:W-:Y:S01]  /*1b30*/  @!P2 IMAD R10, R10, R20, RZ ;  /* 0x000000140a0aa224 */ /* 0x020fe200078e02ff */
[----:B---3--:R-:W-:Y:S01]  /*1b40*/  @!P5 LEA R27, R19, R11, 0x18 ;  /* 0x0000000b131bd211 */ /* 0x008fe200078ec0ff */
[----:B------:R-:W-:-:S02]  /*1b50*/  @!P2 IMAD.MOV.U32 R11, RZ, RZ, R5 ;  /* 0x000000ffff0ba224 */ /* 0x000fc400078e0005 */
[C---:B------:R-:W-:Y:S02]  /*1b60*/  @!P2 IMAD R14, R0.reuse, R21, R10 ;  /* 0x00000015000ea224 */ /* 0x040fe400078e020a */
[----:B------:R-:W-:Y:S02]  /*1b70*/  @!P2 IMAD.MOV.U32 R10, RZ, RZ, R6 ;  /* 0x000000ffff0aa224 */ /* 0x000fe400078e0006 */
[----:B------:R-:W-:Y:S02]  /*1b80*/  @!P1 IMAD.X R23, RZ, RZ, R23, P0 ;  /* 0x000000ffff179224 */ /* 0x000fe400000e0617 */
[----:B------:R-:W-:-:S04]  /*1b90*/  @!P2 IMAD.WIDE.U32 R10, R0, R20, R10 ;  /* 0x00000014000aa225 */ /* 0x000fc800078e000a */
[----:B------:R-:W-:-:S05]  /*1ba0*/  @!P3 IMAD R0, R17, 0x2, R15 ;  /* 0x000000021100b824 */ /* 0x000fca00078e020f */
[----:B------:R-:W-:Y:S04]  /*1bb0*/  @!P3 LDGSTS.E.BYPASS.LTC128B.128 [R0+0x800], desc[UR18][R8.64] ;  /* 0x008000000800bfae */ /* 0x000fe8000b901d52 */
[----:B------:R-:W-:Y:S04]  /*1bc0*/  @!P3 LDGSTS.E.BYPASS.LTC128B.128 [R0+0x2800], desc[UR18][R8.64+0x40] ;  /* 0x028000400800bfae */ /* 0x000fe8000b901d52 */
[----:B------:R1:W-:Y:S01]  /*1bd0*/  @!P3 LDGSTS.E.BYPASS.LTC128B.128 [R0+0x4800], desc[UR18][R8.64+0x80] ;  /* 0x048000800800bfae */ /* 0x0003e2000b901d52 */
[----:B------:R-:W-:Y:S01]  /*1be0*/  ISETP.GE.AND P3, PT, R2, UR20, PT ;  /* 0x0000001402007c0c */ /* 0x000fe2000bf66270 */
[----:B------:R-:W-:Y:S01]  /*1bf0*/  @UP0 UIADD3 UR20, UR33, UR6, URZ ;  /* 0x0000000621140290 */ /* 0x000fe2000fffe03f */
[----:B-1----:R-:W-:Y:S01]  /*1c00*/  @!P2 IMAD.IADD R0, R11, 0x1, R14 ;  /* 0x000000010b00a824 */ /* 0x002fe200078e020e */
[----:B--2---:R-:W-:-:S02]  /*1c10*/  @!P2 LEA R8, P0, R10, R24, 0x1 ;  /* 0x000000180a08a211 */ /* 0x004fc400078008ff */
[----:B------:R-:W-:Y:S02]  /*1c20*/  LOP3.LUT R11, R33, 0xfffffff0, RZ, 0xc0, !PT ;  /* 0xfffffff0210b7812 */ /* 0x000fe400078ec0ff */
[----:B------:R-:W-:Y:S02]  /*1c30*/  LOP3.LUT R14, R35, 0xfffffff8, RZ, 0xc0, !PT ;  /* 0xfffffff8230e7812 */ /* 0x000fe400078ec0ff */
[----:B------:R-:W-:Y:S01]  /*1c40*/  @!P2 LEA.HI.X R9, R10, R25, R0, 0x1, P0 ;  /* 0x000000190a09a211 */ /* 0x000fe200000f0c00 */
[C---:B------:R-:W-:Y:S01]  /*1c50*/  IMAD.IADD R0, R152.reuse, 0x1, -R11 ;  /* 0x0000000198007824 */ /* 0x040fe200078e0a0b */
[----:B------:R-:W-:Y:S01]  /*1c60*/  PLOP3.LUT P0, PT, PT, PT, UP0, 0x80, 0x0 ;  /* 0x000000000000781c */ /* 0x000fe20003f0f008 */
[----:B------:R-:W-:-:S03]  /*1c70*/  IMAD.IADD R14, R152, 0x1, -R14 ;  /* 0x00000001980e7824 */ /* 0x000fc600078e0a0e */
[----:B------:R-:W-:Y:S02]  /*1c80*/  LEA.HI R10, R0, R0, RZ, 0x1 ;  /* 0x00000000000a7211 */ /* 0x000fe400078f08ff */
[----:B------:R-:W-:Y:S02]  /*1c90*/  LEA.HI R11, R14, R14, RZ, 0x1 ;  /* 0x0000000e0e0b7211 */ /* 0x000fe400078f08ff */
[----:B------:R-:W-:Y:S02]  /*1ca0*/  LOP3.LUT R16, R10, 0x7fffffe, RZ, 0xc0, !PT ;  /* 0x07fffffe0a107812 */ /* 0x000fe400078ec0ff */
[----:B------:R-:W-:Y:S02]  /*1cb0*/  LOP3.LUT R15, R11, 0x7fffffe, RZ, 0xc0, !PT ;  /* 0x07fffffe0b0f7812 */ /* 0x000fe400078ec0ff */
[----:B------:R-:W-:Y:S01]  /*1cc0*/  SHF.R.S32.HI R19, RZ, 0x1f, R0 ;  /* 0x0000001fff137819 */ /* 0x000fe20000011400 */
[----:B------:R-:W-:Y:S02]  /*1cd0*/  IMAD.IADD R150, R0, 0x1, -R16 ;  /* 0x0000000100967824 */ /* 0x000fe400078e0a10 */
[----:B------:R-:W-:Y:S01]  /*1ce0*/  IMAD.IADD R25, R14, 0x1, -R15 ;  /* 0x000000010e197824 */ /* 0x000fe200078e0a0f */
[----:B------:R-:W-:Y:S01]  /*1cf0*/  LEA.HI R28, R19, R0, RZ, 0x3 ;  /* 0x00000000131c7211 */ /* 0x000fe200078f18ff */
[----:B------:R-:W-:Y:S06]  /*1d00*/  @P0 BRA `(.L_x_166) ;  /* 0x0000000000300947 */ /* 0x000fec0003800000 */
[----:B------:R-:W-:Y:S01]  /*1d10*/  USHF.R.S32.HI UR21, URZ, 0x1f, UR9 ;  /* 0x0000001f3f157899 */ /* 0x000fe20008011409 */
[----:B------:R-:W-:Y:S01]  /*1d20*/  ULDC.64 UR12, c[0x0][0x248] ;  /* 0x00009200000c7ab9 */ /* 0x000fe20000000a00 */
[----:B------:R-:W-:Y:S02]  /*1d30*/  USHF.R.S32.HI UR20, URZ, 0x1f, UR8 ;  /* 0x0000001f3f147899 */ /* 0x000fe40008011408 */
[----:B------:R-:W-:Y:S02]  /*1d40*/  UIMAD UR21, UR21, UR12, URZ ;  /* 0x0000000c151572a4 */ /* 0x000fe4000f8e023f */
[----:B------:R-:W-:Y:S02]  /*1d50*/  UIMAD.WIDE.U32 UR32, UR9, UR12, URZ ;  /* 0x0000000c092072a5 */ /* 0x000fe4000f8e003f */
[----:B------:R-:W-:Y:S01]  /*1d60*/  UIMAD UR21, UR9, UR13, UR21 ;  /* 0x0000000d091572a4 */ /* 0x000fe2000f8e0215 */
[----:B------:R-:W-:-:S03]  /*1d70*/  ULDC.64 UR6, c[0x0][0x230] ;  /* 0x00008c0000067ab9 */ /* 0x000fc60000000a00 */
[----:B------:R-:W-:Y:S02]  /*1d80*/  UIADD3 UR33, UR33, UR21, URZ ;  /* 0x0000001521217290 */ /* 0x000fe4000fffe03f */
[----:B------:R-:W-:Y:S02]  /*1d90*/  UIMAD UR20, UR20, UR6, URZ ;  /* 0x00000006141472a4 */ /* 0x000fe4000f8e023f */
[----:B------:R-:W-:Y:S02]  /*1da0*/  UIMAD.WIDE.U32 UR32, UR8, UR6, UR32 ;  /* 0x00000006082072a5 */ /* 0x000fe4000f8e0020 */
[----:B------:R-:W-:-:S04]  /*1db0*/  UIMAD UR7, UR8, UR7, UR20 ;  /* 0x00000007080772a4 */ /* 0x000fc8000f8e0214 */
[----:B------:R-:W-:Y:S02]  /*1dc0*/  UIADD3 UR20, UR33, UR7, URZ ;  /* 0x0000000721147290 */ /* 0x000fe4000fffe03f */
.L_x_166:
[--C-:B------:R-:W-:Y:S02]  /*1dd0*/  SHF.R.S32.HI R19, RZ, 0x1, R10.reuse ;  /* 0x00000001ff137819 */ /* 0x100fe4000001140a */
[----:B------:R-:W-:Y:S02]  /*1de0*/  SHF.R.S32.HI R14, RZ, 0x1f, R10 ;  /* 0x0000001fff0e7819 */ /* 0x000fe4000001140a */
[----:B------:R-:W-:Y:S01]  /*1df0*/  SHF.R.S32.HI R37, RZ, 0x1, R11 ;  /* 0x00000001ff257819 */ /* 0x000fe2000001140b */
[----:B------:R-:W-:Y:S06]  /*1e00*/  @P0 BRA `(.L_x_167) ;  /* 0x0000000000300947 */ /* 0x000fec0003800000 */
[----:B------:R-:W-:Y:S01]  /*1e10*/  USHF.R.S32.HI UR21, URZ, 0x1f, UR9 ;  /* 0x0000001f3f157899 */ /* 0x000fe20008011409 */
[----:B------:R-:W-:Y:S01]  /*1e20*/  ULDC.64 UR10, c[0x0][0x250] ;  /* 0x00009400000a7ab9 */ /* 0x000fe20000000a00 */
[----:B------:R-:W-:Y:S02]  /*1e30*/  ULDC.64 UR6, c[0x0][0x238] ;  /* 0x00008e0000067ab9 */ /* 0x000fe40000000a00 */
[----:B------:R-:W-:Y:S02]  /*1e40*/  UIMAD UR21, UR21, UR10, URZ ;  /* 0x0000000a151572a4 */ /* 0x000fe4000f8e023f */
[----:B------:R-:W-:Y:S02]  /*1e50*/  UIMAD.WIDE.U32 UR22, UR9, UR10, URZ ;  /* 0x0000000a091672a5 */ /* 0x000fe4000f8e003f */
[----:B------:R-:W-:Y:S02]  /*1e60*/  UIMAD UR21, UR9, UR11, UR21 ;  /* 0x0000000b091572a4 */ /* 0x000fe4000f8e0215 */
[----:B------:R-:W-:-:S02]  /*1e70*/  USHF.R.S32.HI UR9, URZ, 0x1f, UR8 ;  /* 0x0000001f3f097899 */ /* 0x000fc40008011408 */
[----:B------:R-:W-:Y:S02]  /*1e80*/  UIADD3 UR23, UR23, UR21, URZ ;  /* 0x0000001517177290 */ /* 0x000fe4000fffe03f */
[----:B------:R-:W-:Y:S02]  /*1e90*/  UIMAD UR9, UR9, UR6, URZ ;  /* 0x00000006090972a4 */ /* 0x000fe4000f8e023f */
[----:B------:R-:W-:Y:S02]  /*1ea0*/  UIMAD.WIDE.U32 UR30, UR8, UR6, UR22 ;  /* 0x00000006081e72a5 */ /* 0x000fe4000f8e0016 */
[----:B------:R-:W-:-:S04]  /*1eb0*/  UIMAD UR7, UR8, UR7, UR9 ;  /* 0x00000007080772a4 */ /* 0x000fc8000f8e0209 */
[----:B------:R-:W-:-:S12]  /*1ec0*/  UIADD3 UR22, UR31, UR7, URZ ;  /* 0x000000071f167290 */ /* 0x000fd8000fffe03f */
.L_x_167:
[C---:B------:R-:W-:Y:S01]  /*1ed0*/  IMAD R0, R3.reuse, UR12, RZ ;  /* 0x0000000c03007c24 */ /* 0x040fe2000f8e02ff */
[----:B------:R-:W1:Y:S01]  /*1ee0*/  @!P1 LDC.64 R20, c[0x0][0x240] ;  /* 0x00009000ff149b82 */ /* 0x000e620000000a00 */
[----:B------:R-:W-:Y:S01]  /*1ef0*/  IMAD.WIDE.U32 R10, R2, UR12, R12 ;  /* 0x0000000c020a7c25 */ /* 0x000fe2000f8e000c */
[----:B------:R-:W-:Y:S01]  /*1f00*/  ULDC.64 UR8, c[0x0][0x260] ;  /* 0x0000980000087ab9 */ /* 0x000fe20000000a00 */
[----:B------:R-:W-:Y:S02]  /*1f10*/  USHF.L.U32 UR21, UR12, 0x6, URZ ;  /* 0x000000060c157899 */ /* 0x000fe4000800063f */
[----:B------:R-:W-:Y:S01]  /*1f20*/  IMAD R4, R3, UR10, RZ ;  /* 0x0000000a03047c24 */ /* 0x000fe2000f8e02ff */
[----:B------:R-:W-:Y:S01]  /*1f30*/  IADD3 R10, P0, R10, UR32, RZ ;  /* 0x000000200a0a7c10 */ /* 0x000fe2000ff1e0ff */
[----:B------:R-:W-:Y:S01]  /*1f40*/  IMAD R3, R2, UR13, R0 ;  /* 0x0000000d02037c24 */ /* 0x000fe2000f8e0200 */
[----:B------:R-:W-:Y:S01]  /*1f50*/  LEA.HI R0, R14, R19, RZ, 0x2 ;  /* 0x000000130e007211 */ /* 0x000fe200078f10ff */
[C---:B------:R-:W-:Y:S01]  /*1f60*/  IMAD.WIDE.U32 R12, R2.reuse, UR10, R12 ;  /* 0x0000000a020c7c25 */ /* 0x040fe2000f8e000c */
[----:B------:R-:W-:Y:S01]  /*1f70*/  SHF.R.S32.HI R14, RZ, 0x1f, R18 ;  /* 0x0000001fff0e7819 */ /* 0x000fe20000011412 */
[----:B------:R-:W-:Y:S01]  /*1f80*/  USHF.L.U32 UR31, UR12, 0x5, URZ ;  /* 0x000000050c1f7899 */ /* 0x000fe2000800063f */
[----:B------:R-:W-:Y:S01]  /*1f90*/  IADD3.X R11, R11, UR20, R3, P0, !PT ;  /* 0x000000140b0b7c10 */ /* 0x000fe200087fe403 */
[----:B------:R-:W-:Y:S01]  /*1fa0*/  IMAD R7, R2, UR11, R4 ;  /* 0x0000000b02077c24 */ /* 0x000fe2000f8e0204 */
[----:B------:R-:W-:Y:S01]  /*1fb0*/  LOP3.LUT R4, R0, 0xfffffffc, RZ, 0xc0, !PT ;  /* 0xfffffffc00047812 */ /* 0x000fe200078ec0ff */
[----:B------:R-:W-:Y:S01]  /*1fc0*/  @!P2 IMAD R0, R17, 0x2, R30 ;  /* 0x000000021100a824 */ /* 0x000fe200078e021e */
[----:B------:R-:W-:Y:S01]  /*1fd0*/  IADD3 R12, P0, R12, UR30, RZ ;  /* 0x0000001e0c0c7c10 */ /* 0x000fe2000ff1e0ff */
[----:B------:R-:W-:Y:S01]  /*1fe0*/  IMAD.SHL.U32 R2, R37, 0x40, RZ ;  /* 0x0000004025027824 */ /* 0x000fe200078e00ff */
[----:B------:R-:W-:Y:S01]  /*1ff0*/  USHF.L.U64.HI UR20, UR12, 0x6, UR13 ;  /* 0x000000060c147899 */ /* 0x000fe2000801020d */
[----:B------:R-:W-:Y:S01]  /*2000*/  IMAD.IADD R36, R19, 0x1, -R4 ;  /* 0x0000000113247824 */ /* 0x000fe200078e0a04 */
[----:B------:R-:W-:Y:S01]  /*2010*/  IADD3.X R13, R13, UR22, R7, P0, !PT ;  /* 0x000000160d0d7c10 */ /* 0x000fe200087fe407 */
[----:B------:R-:W-:Y:S01]  /*2020*/  @!P1 IMAD.MOV.U32 R4, RZ, RZ, R6 ;  /* 0x000000ffff049224 */ /* 0x000fe200078e0006 */
[----:B------:R-:W-:Y:S01]  /*2030*/  @!PT LDS RZ, [RZ] ;  /* 0x00000000fffff984 */ /* 0x000fe20000000800 */
[----:B------:R-:W-:Y:S01]  /*2040*/  @!PT LDS RZ, [RZ] ;  /* 0x00000000fffff984 */ /* 0x000fe20000000800 */
[----:B------:R-:W-:Y:S01]  /*2050*/  @!PT LDS RZ, [RZ] ;  /* 0x00000000fffff984 */ /* 0x000fe20000000800 */
[----:B------:R-:W-:Y:S01]  /*2060*/  @!P2 LDGSTS.E.BYPASS.LTC128B.128 [R0+0x1000], desc[UR18][R8.64] ;  /* 0x010000000800afae */ /* 0x000fe2000b901d52 */
[----:B------:R-:W2:Y:S01]  /*2070*/  @!P1 LDC.64 R6, c[0x0][0x210] ;  /* 0x00008400ff069b82 */ /* 0x000ea20000000a00 */
[----:B------:R-:W-:Y:S01]  /*2080*/  IMAD.SHL.U32 R3, R34, 0x8, RZ ;  /* 0x0000000822037824 */ /* 0x000fe200078e00ff */
[----:B------:R-:W-:Y:S01]  /*2090*/  LOP3.LUT R2, R2, 0xc0, RZ, 0xc0, !PT ;  /* 0x000000c002027812 */ /* 0x000fe200078ec0ff */
[----:B------:R-:W-:Y:S01]  /*20a0*/  @!P2 LDGSTS.E.BYPASS.LTC128B.128 [R0+0x3000], desc[UR18][R8.64+0x40] ;  /* 0x030000400800afae */ /* 0x000fe2000b901d52 */
[----:B------:R-:W-:Y:S01]  /*20b0*/  IMAD.WIDE.U32 R32, R18, UR8, R10 ;  /* 0x0000000812207c25 */ /* 0x000fe2000f8e000a */
[----:B------:R-:W-:Y:S01]  /*20c0*/  ULDC.64 UR6, c[0x0][0x268] ;  /* 0x00009a0000067ab9 */ /* 0x000fe20000000a00 */
[----:B------:R-:W-:Y:S01]  /*20d0*/  LOP3.LUT R3, R2, 0x8, R3, 0xf8, !PT ;  /* 0x0000000802037812 */ /* 0x000fe200078ef803 */
[----:B------:R3:W-:Y:S01]  /*20e0*/  @!P2 LDGSTS.E.BYPASS.LTC128B.128 [R0+0x5000], desc[UR18][R8.64+0x80] ;  /* 0x050000800800afae */ /* 0x0007e2000b901d52 */
[----:B------:R-:W-:Y:S01]  /*20f0*/  SHF.R.U32.HI R2, RZ, 0x3, R2 ;  /* 0x00000003ff027819 */ /* 0x000fe20000011602 */
[----:B------:R-:W4:Y:S01]  /*2100*/  @!P5 LDC.64 R10, c[0x0][0x218] ;  /* 0x00008600ff0adb82 */ /* 0x000f220000000a00 */
[C---:B-1----:R-:W-:Y:S01]  /*2110*/  @!P1 IMAD.WIDE.U32 R4, R22.reuse, R20, R4 ;  /* 0x0000001416049225 */ /* 0x042fe200078e0004 */
[----:B------:R-:W-:Y:S01]  /*2120*/  USHF.L.U64.HI UR30, UR12, 0x5, UR13 ;  /* 0x000000050c1e7899 */ /* 0x000fe2000801020d */
[----:B------:R-:W-:Y:S01]  /*2130*/  LOP3.LUT R24, R3, R2, RZ, 0x3c, !PT ;  /* 0x0000000203187212 */ /* 0x000fe200078e3cff */
[----:B------:R-:W-:Y:S01]  /*2140*/  USHF.L.U64.HI UR22, UR10, 0x6, UR11 ;  /* 0x000000060a167899 */ /* 0x000fe2000801020b */
[----:B------:R-:W-:Y:S01]  /*2150*/  @!P1 IMAD R2, R23, R20, RZ ;  /* 0x0000001417029224 */ /* 0x000fe200078e02ff */
[----:B------:R-:W-:Y:S01]  /*2160*/  USHF.L.U32 UR23, UR10, 0x6, URZ ;  /* 0x000000060a177899 */ /* 0x000fe2000800063f */
[----:B------:R-:W-:Y:S01]  /*2170*/  IMAD.U32 R19, RZ, RZ, UR24 ;  /* 0x00000018ff137e24 */ /* 0x000fe2000f8e00ff */
[----:B------:R-:W-:Y:S01]  /*2180*/  STL.64 [R1+0x28], R32 ;  /* 0x0000282001007387 */ /* 0x000fe20000100a00 */
[----:B------:R-:W-:Y:S01]  /*2190*/  @!P1 IMAD R2, R22, R21, R2 ;  /* 0x0000001516029224 */ /* 0x000fe200078e0202 */
[----:B------:R-:W-:Y:S01]  /*21a0*/  UIADD3 UR26, UR28, -UR26, -UR29 ;  /* 0x8000001a1c1a7290 */ /* 0x000fe2000fffe81d */
[----:B------:R-:W-:Y:S01]  /*21b0*/  IMAD.MOV.U32 R156, RZ, RZ, R32 ;  /* 0x000000ffff9c7224 */ /* 0x000fe200078e0020 */
[----:B------:R-:W-:Y:S01]  /*21c0*/  UISETP.GT.AND UP0, UPT, UR24, UR15, UPT ;  /* 0x0000000f1800728c */ /* 0x000fe2000bf04270 */
[----:B------:R-:W-:Y:S01]  /*21d0*/  IMAD.WIDE.U32 R22, R18, UR6, R12 ;  /* 0x0000000612167c25 */ /* 0x000fe2000f8e000c */
[----:B--2---:R-:W-:-:S03]  /*21e0*/  @!P1 LEA R6, P0, R4, R6, 0x1 ;  /* 0x0000000604069211 */ /* 0x004fc600078008ff */
[C---:B------:R-:W-:Y:S02]  /*21f0*/  @!P1 IMAD R16, R17.reuse, 0x2, R26 ;  /* 0x0000000211109824 */ /* 0x040fe400078e021a */
[C---:B------:R-:W-:Y:S02]  /*2200*/  @!P6 IMAD R15, R17.reuse, 0x2, R29 ;  /* 0x00000002110fe824 */ /* 0x040fe400078e021d */
[----:B------:R-:W-:Y:S02]  /*2210*/  @!P5 IMAD R17, R17, 0x2, R27 ;  /* 0x000000021111d824 */ /* 0x000fe400078e021b */
[----:B------:R-:W-:Y:S01]  /*2220*/  IMAD.MOV.U32 R20, RZ, RZ, R22 ;  /* 0x000000ffff147224 */ /* 0x000fe200078e0016 */
[----:B---3--:R-:W1:Y:S01]  /*2230*/  @!P6 LDC.64 R8, c[0x0][0x218] ;  /* 0x00008600ff08eb82 */ /* 0x008e620000000a00 */
[----:B------:R-:W-:Y:S01]  /*2240*/  IMAD R0, R14, UR8, RZ ;  /* 0x000000080e007c24 */ /* 0x000fe2000f8e02ff */
[----:B------:R-:W-:-:S03]  /*2250*/  USHF.R.S32.HI UR8, URZ, 0x1f, UR24 ;  /* 0x0000001f3f087899 */ /* 0x000fc60008011418 */
[----:B------:R-:W-:Y:S01]  /*2260*/  IMAD R0, R18, UR9, R0 ;  /* 0x0000000912007c24 */ /* 0x000fe2000f8e0200 */
[----:B------:R-:W-:-:S03]  /*2270*/  UIMAD UR9, UR20, UR24, URZ ;  /* 0x00000018140972a4 */ /* 0x000fc6000f8e023f */
[----:B------:R-:W-:Y:S01]  /*2280*/  IMAD.IADD R157, R33, 0x1, R0 ;  /* 0x00000001219d7824 */ /* 0x000fe200078e0200 */
[----:B------:R-:W-:Y:S01]  /*2290*/  UIMAD UR9, UR8, UR21, UR9 ;  /* 0x00000015080972a4 */ /* 0x000fe2000f8e0209 */
[----:B------:R-:W-:Y:S02]  /*22a0*/  @!P1 IMAD.IADD R0, R5, 0x1, R2 ;  /* 0x0000000105009824 */ /* 0x000fe400078e0202 */
[----:B------:R-:W-:Y:S01]  /*22b0*/  IMAD.WIDE.U32 R2, R19, UR21, R156 ;  /* 0x0000001513027c25 */ /* 0x000fe2000f8e009c */
[----:B------:R-:W-:Y:S02]  /*22c0*/  STL.64 [R1+0x20], R156 ;  /* 0x0000209c01007387 */ /* 0x000fe40000100a00 */
[----:B------:R-:W-:Y:S01]  /*22d0*/  @!P1 LEA.HI.X R7, R4, R7, R0, 0x1, P0 ;  /* 0x0000000704079211 */ /* 0x000fe200000f0c00 */
[----:B------:R-:W-:Y:S01]  /*22e0*/  IMAD R5, R14, UR6, RZ ;  /* 0x000000060e057c24 */ /* 0x000fe2000f8e02ff */
[----:B------:R-:W-:Y:S01]  /*22f0*/  UIMAD UR6, UR22, UR24, URZ ;  /* 0x00000018160672a4 */ /* 0x000fe2000f8e023f */
[----:B------:R-:W-:Y:S01]  /*2300*/  VIADD R0, R3, UR9 ;  /* 0x0000000903007c36 */ /* 0x000fe20008000000 */
[----:B------:R-:W-:Y:S01]  /*2310*/  @!P5 IADD3 R3, P0, R2, UR31, RZ ;  /* 0x0000001f0203dc10 */ /* 0x000fe2000ff1e0ff */
[----:B------:R-:W-:Y:S01]  /*2320*/  IMAD R12, R18, UR7, R5 ;  /* 0x00000007120c7c24 */ /* 0x000fe2000f8e0205 */
[----:B------:R-:W-:Y:S01]  /*2330*/  @!P1 LDGSTS.E.BYPASS.LTC128B.128 [R16+0x1800], desc[UR18][R6.64] ;  /* 0x0180000006109fae */ /* 0x000fe2000b901d52 */
[----:B------:R-:W-:Y:S01]  /*2340*/  UIMAD UR6, UR8, UR23, UR6 ;  /* 0x00000017080672a4 */ /* 0x000fe2000f8e0206 */
[C---:B-1----:R-:W-:Y:S01]  /*2350*/  @!P6 LEA R4, P2, R2.reuse, R8, 0x1 ;  /* 0x000000080204e211 */ /* 0x042fe200078408ff */
[----:B------:R-:W-:Y:S01]  /*2360*/  IMAD.IADD R21, R23, 0x1, R12 ;  /* 0x0000000117157824 */ /* 0x000fe200078e020c */
[----:B------:R-:W-:Y:S01]  /*2370*/  @!P1 LDGSTS.E.BYPASS.LTC128B.128 [R16+0x3800], desc[UR18][R6.64+0x40] ;  /* 0x0380004006109fae */ /* 0x000fe2000b901d52 */
[----:B------:R-:W-:Y:S01]  /*2380*/  USHF.L.U32 UR9, UR10, 0x5, URZ ;  /* 0x000000050a097899 */ /* 0x000fe2000800063f */
[----:B------:R-:W-:Y:S01]  /*2390*/  @!P6 LEA.HI.X R5, R2, R9, R0, 0x1, P2 ;  /* 0x000000090205e211 */ /* 0x000fe200010f0c00 */
[----:B------:R-:W-:Y:S01]  /*23a0*/  USHF.L.U64.HI UR8, UR10, 0x5, UR11 ;  /* 0x000000050a087899 */ /* 0x000fe2000801020b */
[----:B------:R-:W-:Y:S01]  /*23b0*/  @!P5 IADD3.X R0, R0, UR30, RZ, P0, !PT ;  /* 0x0000001e0000dc10 */ /* 0x000fe200087fe4ff */
[----:B------:R1:W-:Y:S01]  /*23c0*/  @!P1 LDGSTS.E.BYPASS.LTC128B.128 [R16+0x5800], desc[UR18][R6.64+0x80] ;  /* 0x0580008006109fae */ /* 0x0003e2000b901d52 */
[C---:B----4-:R-:W-:Y:S01]  /*23d0*/  @!P5 LEA R2, P0, R3.reuse, R10, 0x1 ;  /* 0x0000000a0302d211 */ /* 0x050fe200078008ff */
[----:B------:R-:W2:Y:S02]  /*23e0*/  @!P3 LDC.64 R8, c[0x0][0x220] ;  /* 0x00008800ff08bb82 */ /* 0x000ea40000000a00 */
[----:B------:R-:W-:Y:S01]  /*23f0*/  @!P6 LDGSTS.E.BYPASS.LTC128B.128 [R15+0x6000], desc[UR18][R4.64] ;  /* 0x06000000040fefae */ /* 0x000fe2000b901d52 */
[----:B------:R-:W-:Y:S01]  /*2400*/  @!P5 LEA.HI.X R3, R3, R11, R0, 0x1, P0 ;  /* 0x0000000b0303d211 */ /* 0x000fe200000f0c00 */
[----:B------:R-:W-:-:S02]  /*2410*/  IMAD.SHL.U32 R0, R36, 0x40, RZ ;  /* 0x0000004024007824 */ /* 0x000fc400078e00ff */
[----:B------:R-:W-:Y:S02]  /*2420*/  @!P6 LDGSTS.E.BYPASS.LTC128B.128 [R15+0x7000], desc[UR18][R4.64+0x40] ;  /* 0x07000040040fefae */ /* 0x000fe4000b901d52 */
[----:B------:R-:W3:Y:S01]  /*2430*/  @!P4 LDC.64 R10, c[0x0][0x220] ;  /* 0x00008800ff0acb82 */ /* 0x000ee20000000a00 */
[----:B------:R-:W-:Y:S01]  /*2440*/  LOP3.LUT R0, R0, 0xc0, RZ, 0xc0, !PT ;  /* 0x000000c000007812 */ /* 0x000fe200078ec0ff */
[----:B------:R4:W-:Y:S04]  /*2450*/  @!P6 LDGSTS.E.BYPASS.LTC128B.128 [R15+0x8000], desc[UR18][R4.64+0x80] ;  /* 0x08000080040fefae */ /* 0x0009e8000b901d52 */
[----:B------:R-:W-:Y:S04]  /*2460*/  @!P5 LDGSTS.E.BYPASS.LTC128B.128 [R17+0x6800], desc[UR18][R2.64] ;  /* 0x068000000211dfae */ /* 0x000fe8000b901d52 */
[----:B------:R-:W-:Y:S04]  /*2470*/  @!P5 LDGSTS.E.BYPASS.LTC128B.128 [R17+0x7800], desc[UR18][R2.64+0x40] ;  /* 0x078000400211dfae */ /* 0x000fe8000b901d52 */
[----:B------:R5:W-:Y:S01]  /*2480*/  @!P5 LDGSTS.E.BYPASS.LTC128B.128 [R17+0x8800], desc[UR18][R2.64+0x80] ;  /* 0x088000800211dfae */ /* 0x000be2000b901d52 */
[----:B-1----:R-:W-:-:S03]  /*2490*/  IMAD R7, R31, 0x8, R25 ;  /* 0x000000081f077824 */ /* 0x002fc600078e0219 */
[----:B------:R-:W0:Y:S04]  /*24a0*/  LDGDEPBAR ;  /* 0x00000000000079af */ /* 0x000e280000000000 */
[----:B------:R-:W-:Y:S04]  /*24b0*/  STL.64 [R1+0x18], R22 ;  /* 0x0000181601007387 */ /* 0x000fe80000100a00 */
[----:B------:R-:W-:Y:S01]  /*24c0*/  STL.64 [R1], R20 ;  /* 0x0000001401007387 */ /* 0x000fe20000100a00 */
[----:B----4-:R-:W-:Y:S02]  /*24d0*/  IMAD.SHL.U32 R5, R28, 0x20, RZ ;  /* 0x000000201c057824 */ /* 0x010fe400078e00ff */
[----:B------:R-:W-:-:S03]  /*24e0*/  IMAD.SHL.U32 R4, R31, 0x8, RZ ;  /* 0x000000081f047824 */ /* 0x000fc600078e00ff */
[----:B------:R-:W-:Y:S02]  /*24f0*/  LOP3.LUT R149, R5, 0xffffff00, RZ, 0xc0, !PT ;  /* 0xffffff0005957812 */ /* 0x000fe400078ec0ff */
[----:B------:R-:W-:Y:S02]  /*2500*/  LOP3.LUT R6, R0, 0x8, R4, 0xf8, !PT ;  /* 0x0000000800067812 */ /* 0x000fe400078ef804 */
[----:B------:R-:W-:Y:S01]  /*2510*/  SHF.R.U32.HI R5, RZ, 0x3, R0 ;  /* 0x00000003ff057819 */ /* 0x000fe20000011600 */
[----:B-----5:R-:W-:Y:S01]  /*2520*/  IMAD.WIDE.U32 R2, R19, UR23, R20 ;  /* 0x0000001713027c25 */ /* 0x020fe2000f8e0014 */
[----:B------:R-:W-:-:S04]  /*2530*/  DEPBAR.LE SB0, 0x0 ;  /* 0x000080000000791a */ /* 0x000fc80000000000 */
[----:B------:R-:W-:Y:S01]  /*2540*/  BAR.SYNC.DEFER_BLOCKING 0x0 ;  /* 0x0000000000007b1d */ /* 0x000fe20000010000 */
[----:B------:R-:W-:Y:S01]  /*2550*/  VIADD R0, R3, UR6 ;  /* 0x0000000603007c36 */ /* 0x000fe20008000000 */
[C---:B--2---:R-:W-:Y:S01]  /*2560*/  @!P3 LEA R4, P1, R2.reuse, R8, 0x1 ;  /* 0x000000080204b211 */ /* 0x044fe200078208ff */
[----:B------:R-:W-:Y:S01]  /*2570*/  IMAD R8, R151, 0x200, R149 ;  /* 0x0000020097087824 */ /* 0x000fe200078e0295 */
[----:B------:R-:W-:Y:S01]  /*2580*/  @!P4 IADD3 R3, P0, R2, UR9, RZ ;  /* 0x000000090203cc10 */ /* 0x000fe2000ff1e0ff */
[----:B------:R-:W-:Y:S01]  /*2590*/  UIADD3 UR6, UR28, 0x1, -UR29 ;  /* 0x000000011c067890 */ /* 0x000fe2000fffe81d */
[----:B------:R-:W-:Y:S01]  /*25a0*/  LOP3.LUT R148, R6, R5, RZ, 0x3c, !PT ;  /* 0x0000000506947212 */ /* 0x000fe200078e3cff */
[----:B------:R-:W-:Y:S01]  /*25b0*/  IMAD R8, R150, 0x20, R8 ;  /* 0x0000002096087824 */ /* 0x000fe200078e0208 */
[----:B------:R-:W-:Y:S01]  /*25c0*/  @!P3 LEA.HI.X R5, R2, R9, R0, 0x1, P1 ;  /* 0x000000090205b211 */ /* 0x000fe200008f0c00 */
[----:B------:R-:W-:Y:S01]  /*25d0*/  UIADD3 UR6, UR6, UR5, URZ ;  /* 0x0000000506067290 */ /* 0x000fe2000fffe03f */
[----:B------:R-:W-:Y:S01]  /*25e0*/  @!P4 IADD3.X R2, R0, UR8, RZ, P0, !PT ;  /* 0x000000080002cc10 */ /* 0x000fe200087fe4ff */
[----:B------:R-:W-:Y:S01]  /*25f0*/  IMAD.U32 R0, R7, 0x20, R24 ;  /* 0x0000002007007824 */ /* 0x000fe200078e0018 */
[----:B---3--:R-:W-:-:S02]  /*2600*/  @!P4 LEA R6, P0, R3, R10, 0x1 ;  /* 0x0000000a0306c211 */ /* 0x008fc400078008ff */
[----:B------:R-:W-:Y:S02]  /*2610*/  LOP3.LUT P1, RZ, R36, 0x2, RZ, 0xc0, !PT ;  /* 0x0000000224ff7812 */ /* 0x000fe4000782c0ff */
[----:B------:R-:W-:Y:S01]  /*2620*/  @!P4 LEA.HI.X R7, R3, R11, R2, 0x1, P0 ;  /* 0x0000000b0307c211 */ /* 0x000fe200000f0c02 */
[----:B------:R-:W-:Y:S01]  /*2630*/  IMAD.IADD R2, R148, 0x1, R8 ;  /* 0x0000000194027824 */ /* 0x000fe200078e0208 */
[----:B------:R-:W-:Y:S02]  /*2640*/  LEA R221, R0, UR4, 0x1 ;  /* 0x0000000400dd7c11 */ /* 0x000fe4000f8e08ff */
[----:B------:R-:W-:Y:S02]  /*2650*/  LOP3.LUT P0, RZ, R37, 0x2, RZ, 0xc0, !PT ;  /* 0x0000000225ff7812 */ /* 0x000fe4000780c0ff */
[----:B------:R-:W-:Y:S01]  /*2660*/  LEA R224, R2, UR4, 0x1 ;  /* 0x0000000402e07c11 */ /* 0x000fe2000f8e08ff */
[----:B------:R-:W-:Y:S01]  /*2670*/  IMAD.MOV.U32 R2, RZ, RZ, 0x10 ;  /* 0x00000010ff027424 */ /* 0x000fe200078e00ff */
[----:B------:R-:W-:Y:S04]  /*2680*/  @P3 STS [R234+0x9000], RZ ;  /* 0x009000ffea003388 */ /* 0x000fe80000000800 */
[----:B------:R-:W-:Y:S01]  /*2690*/  @P3 STS [R234+0x9004], RZ ;  /* 0x009004ffea003388 */ /* 0x000fe20000000800 */
[----:B------:R-:W-:-:S02]  /*26a0*/  SEL R0, R2, 0xfffffff0, !P0 ;  /* 0xfffffff002007807 */ /* 0x000fc40004000000 */
[----:B------:R-:W-:Y:S01]  /*26b0*/  SEL R2, R2, 0xfffffff0, !P1 ;  /* 0xfffffff002027807 */ /* 0x000fe20004800000 */
[----:B------:R-:W-:Y:S02]  /*26c0*/  @P3 STS.64 [R234+0x9008], RZ ;  /* 0x009008ffea003388 */ /* 0x000fe40000000a00 */
[----:B------:R-:W-:Y:S01]  /*26d0*/  IMAD R223, R0, 0x2, R221 ;  /* 0x0000000200df7824 */ /* 0x000fe200078e02dd */
[----:B------:R-:W-:Y:S01]  /*26e0*/  LOP3.LUT R0, R153, 0xffffffe0, RZ, 0xc0, !PT ;  /* 0xffffffe099007812 */ /* 0x000fe200078ec0ff */
[----:B------:R-:W-:Y:S01]  /*26f0*/  @P3 STS.128 [R234+0xa000], RZ ;  /* 0x00a000ffea003388 */ /* 0x000fe20000000c00 */
[----:B------:R-:W-:-:S03]  /*2700*/  IMAD R225, R2, 0x2, R224 ;  /* 0x0000000202e17824 */ /* 0x000fc600078e02e0 */
[----:B------:R-:W-:Y:S01]  /*2710*/  @P3 STS.128 [R234+0xb000], RZ ;  /* 0x00b000ffea003388 */ /* 0x000fe20000000c00 */
[C---:B------:R-:W-:Y:S02]  /*2720*/  IMAD.IADD R0, R152.reuse, 0x1, -R0 ;  /* 0x0000000198007824 */ /* 0x040fe400078e0a00 */
[----:B------:R-:W-:Y:S01]  /*2730*/  IMAD.SHL.U32 R152, R152, 0x2, RZ ;  /* 0x0000000298987824 */ /* 0x000fe200078e00ff */
[----:B------:R-:W-:Y:S01]  /*2740*/  @!PT LDS RZ, [RZ] ;  /* 0x00000000fffff984 */ /* 0x000fe20000000800 */
[----:B------:R-:W-:Y:S01]  /*2750*/  @!PT LDS RZ, [RZ] ;  /* 0x00000000fffff984 */ /* 0x000fe20000000800 */
[----:B------:R-:W-:Y:S01]  /*2760*/  @!PT LDS RZ, [RZ] ;  /* 0x00000000fffff984 */ /* 0x000fe20000000800 */
[----:B------:R-:W-:Y:S02]  /*2770*/  @!P3 LDGSTS.E.BYPASS.LTC128B.128 [R234+0x9000], desc[UR18][R4.64] ;  /* 0x0900000004eabfae */ /* 0x000fe4000b901d52 */
[----:B------:R-:W-:Y:S02]  /*2780*/  SHF.R.S32.HI R3, RZ, 0x1f, R0 ;  /* 0x0000001fff037819 */ /* 0x000fe40000011400 */
[----:B------:R-:W-:Y:S01]  /*2790*/  @!P3 LDGSTS.E.BYPASS.LTC128B.128 [R234+0xa000], desc[UR18][R4.64+0x40] ;  /* 0x0a00004004eabfae */ /* 0x000fe2000b901d52 */
[----:B------:R-:W-:Y:S02]  /*27a0*/  LOP3.LUT R154, R152, 0x6, RZ, 0xc0, !PT ;  /* 0x00000006989a7812 */ /* 0x000fe400078ec0ff */
[----:B------:R-:W-:Y:S01]  /*27b0*/  LEA.HI R3, R3, R0, RZ, 0x2 ;  /* 0x0000000003037211 */ /* 0x000fe200078f10ff */
[----:B------:R-:W-:Y:S01]  /*27c0*/  @!P3 LDGSTS.E.BYPASS.LTC128B.128 [R234+0xb000], desc[UR18][R4.64+0x80] ;  /* 0x0b00008004eabfae */ /* 0x000fe2000b901d52 */
[----:B------:R-:W-:-:S02]  /*27d0*/  IMAD.U32 R0, RZ, RZ, UR24 ;  /* 0x00000018ff007e24 */ /* 0x000fc4000f8e00ff */
[----:B------:R-:W-:Y:S01]  /*27e0*/  SHF.R.S32.HI R3, RZ, 0x2, R3 ;  /* 0x00000002ff037819 */ /* 0x000fe20000011403 */
[----:B------:R-:W-:Y:S01]  /*27f0*/  @P4 STS.128 [R234+0x9800], RZ ;  /* 0x009800ffea004388 */ /* 0x000fe20000000c00 */
[----:B------:R-:W-:-:S03]  /*2800*/  IMAD R0, R0, 0x40, R154 ;  /* 0x0000004000007824 */ /* 0x000fc600078e029a */
[----:B------:R-:W-:Y:S04]  /*2810*/  @P4 STS.128 [R234+0xa800], RZ ;  /* 0x00a800ffea004388 */ /* 0x000fe80000000c00 */
[----:B------:R-:W-:Y:S04]  /*2820*/  @P4 STS.128 [R234+0xb800], RZ ;  /* 0x00b800ffea004388 */ /* 0x000fe80000000c00 */
[----:B------:R-:W-:Y:S01]  /*2830*/  @!PT LDS RZ, [RZ] ;  /* 0x00000000fffff984 */ /* 0x000fe20000000800 */
[----:B------:R-:W-:Y:S01]  /*2840*/  @!PT LDS RZ, [RZ] ;  /* 0x00000000fffff984 */ /* 0x000fe20000000800 */
[----:B------:R-:W-:Y:S01]  /*2850*/  @!PT LDS RZ, [RZ] ;  /* 0x00000000fffff984 */ /* 0x000fe20000000800 */
[----:B------:R-:W-:Y:S04]  /*2860*/  @!P4 LDGSTS.E.BYPASS.LTC128B.128 [R234+0x9800], desc[UR18][R6.64] ;  /* 0x0980000006eacfae */ /* 0x000fe8000b901d52 */
[----:B------:R-:W-:Y:S04]  /*2870*/  @!P4 LDGSTS.E.BYPASS.LTC128B.128 [R234+0xa800], desc[UR18][R6.64+0x40] ;  /* 0x0a80004006eacfae */ /* 0x000fe8000b901d52 */
[----:B------:R1:W-:Y:S04]  /*2880*/  @!P4 LDGSTS.E.BYPASS.LTC128B.128 [R234+0xb800], desc[UR18][R6.64+0x80] ;  /* 0x0b80008006eacfae */ /* 0x0003e8000b901d52 */
[----:B------:R-:W-:Y:S04]  /*2890*/  LDSM.16.M88.4 R32, [R221+0x6000] ;  /* 0x00600000dd20783b */ /* 0x000fe80000000200 */
[----:B------:R-:W-:Y:S04]  /*28a0*/  LDSM.16.M88.4 R28, [R221+0x6400] ;  /* 0x00640000dd1c783b */ /* 0x000fe80000000200 */
[----:B------:R-:W-:Y:S04]  /*28b0*/  LDSM.16.M88.4 R24, [R221+0x6800] ;  /* 0x00680000dd18783b */ /* 0x000fe80000000200 */
[----:B------:R-:W2:Y:S04]  /*28c0*/  LDSM.16.M88.4 R8, [R224] ;  /* 0x00000000e008783b */ /* 0x000ea80000000200 */
[----:B------:R-:W-:Y:S04]  /*28d0*/  LDSM.16.M88.4 R20, [R221+0x6c00] ;  /* 0x006c0000dd14783b */ /* 0x000fe80000000200 */
[----:B------:R-:W-:Y:S04]  /*28e0*/  LDSM.16.M88.4 R40, [R223+0x6000] ;  /* 0x00600000df28783b */ /* 0x000fe80000000200 */
[----:B-1----:R-:W1:Y:S04]  /*28f0*/  LDSM.16.M88.4 R4, [R224+0x1000] ;  /* 0x00100000e004783b */ /* 0x002e680000000200 */
[----:B------:R-:W3:Y:S04]  /*2900*/  LDSM.16.M88.4 R12, [R225+0x1000] ;  /* 0x00100000e10c783b */ /* 0x000ee80000000200 */
[----:B------:R-:W4:Y:S04]  /*2910*/  LDSM.16.M88.4 R36, [R223+0x6400] ;  /* 0x00640000df24783b */ /* 0x000f280000000200 */
[----:B------:R-:W5:Y:S04]  /*2920*/  LDSM.16.M88.4 R44, [R223+0x6800] ;  /* 0x00680000df2c783b */ /* 0x000f680000000200 */
[----:B------:R-:W5:Y:S04]  /*2930*/  LDSM.16.M88.4 R16, [R225] ;  /* 0x00000000e110783b */ /* 0x000f680000000200 */
[----:B------:R-:W5:Y:S04]  /*2940*/  LDSM.16.M88.4 R48, [R223+0x6c00] ;  /* 0x006c0000df30783b */ /* 0x000f680000000200 */
[----:B------:R-:W-:Y:S01]  /*2950*/  LDSM.16.M88.4 R84, [R221+0x7000] ;  /* 0x00700000dd54783b */ /* 0x000fe20000000200 */
[C---:B--2---:R-:W-:Y:S03]  /*2960*/  HMMA.16816.F32 R104, R8.reuse, R32, RZ ;  /* 0x000000200868723c */ /* 0x044fe600000018ff */
[----:B------:R-:W-:Y:S04]  /*2970*/  LDSM.16.M88.4 R80, [R221+0x7400] ;  /* 0x00740000dd50783b */ /* 0x000fe80000000200 */
[----:B------:R-:W-:Y:S01]  /*2980*/  LDSM.16.M88.4 R108, [R221+0x7800] ;  /* 0x00780000dd6c783b */ /* 0x000fe20000000200 */
[----:B------:R-:W-:Y:S03]  /*2990*/  HMMA.16816.F32 R92, R8, R34, RZ ;  /* 0x00000022085c723c */ /* 0x000fe600000018ff */
[----:B------:R-:W0:Y:S03]  /*29a0*/  LDGDEPBAR ;  /* 0x00000000000079af */ /* 0x000e260000000000 */
        /* <DEDUP_REMOVED lines=8> */
[----:B------:R-:W1:Y:S05]  /*2a30*/  LDSM.16.M88.4 R4, [R224+0x3000] ;  /* 0x00300000e004783b */ /* 0x000e6a0000000200 */
        /* <DEDUP_REMOVED lines=8> */
[C---:B---3--:R-:W-:Y:S03]  /*2ac0*/  HMMA.16816.F32 R132, R12.reuse, R40, R100 ;  /* 0x000000280c84723c */ /* 0x048fe60000001864 */
[----:B------:R-:W3:Y:S03]  /*2ad0*/  LDSM.16.M88.4 R100, [R221+0x7c00] ;  /* 0x007c0000dd64783b */ /* 0x000ee60000000200 */
[C---:B----4-:R-:W-:Y:S06]  /*2ae0*/  HMMA.16816.F32 R124, R12.reuse, R36, R88 ;  /* 0x000000240c7c723c */ /* 0x050fec0000001858 */
[C---:B------:R-:W-:Y:S06]  /*2af0*/  HMMA.16816.F32 R128, R12.reuse, R42, R96 ;  /* 0x0000002a0c80723c */ /* 0x040fec0000001860 */
[C---:B-----5:R-:W-:Y:S06]  /*2b00*/  HMMA.16816.F32 R120, R12.reuse, R44, R72 ;  /* 0x0000002c0c78723c */ /* 0x060fec0000001848 */
[C---:B------:R-:W-:Y:S06]  /*2b10*/  HMMA.16816.F32 R136, R12.reuse, R46, R68 ;  /* 0x0000002e0c88723c */ /* 0x040fec0000001844 */
[----:B------:R-:W-:Y:S06]  /*2b20*/  HMMA.16816.F32 R140, R12, R38, R76 ;  /* 0x000000260c8c723c */ /* 0x000fec000000184c */
[C---:B------:R-:W-:Y:S06]  /*2b30*/  HMMA.16816.F32 R88, R16.reuse, R40, R104 ;  /* 0x000000281058723c */ /* 0x040fec0000001868 */
[----:B------:R-:W-:Y:S01]  /*2b40*/  HMMA.16816.F32 R92, R16, R42, R92 ;  /* 0x0000002a105c723c */ /* 0x000fe2000000185c */
[----:B------:R-:W-:Y:S05]  /*2b50*/  LDSM.16.M88.4 R40, [R223+0x7800] ;  /* 0x00780000df28783b */ /* 0x000fea0000000200 */
[C---:B------:R-:W-:Y:S06]  /*2b60*/  HMMA.16816.F32 R116, R12.reuse, R48, R64 ;  /* 0x000000300c74723c */ /* 0x040fec0000001840 */
[----:B------:R-:W-:Y:S01]  /*2b70*/  HMMA.16816.F32 R96, R12, R50, R60 ;  /* 0x000000320c60723c */ /* 0x000fe2000000183c */
[----:B------:R-:W4:Y:S05]  /*2b80*/  LDSM.16.M88.4 R12, [R225+0x3000] ;  /* 0x00300000e10c783b */ /* 0x000f2a0000000200 */
[C---:B------:R-:W-:Y:S06]  /*2b90*/  HMMA.16816.F32 R144, R16.reuse, R44, R28 ;  /* 0x0000002c1090723c */ /* 0x040fec000000181c */
[C---:B------:R-:W-:Y:S01]  /*2ba0*/  HMMA.16816.F32 R68, R16.reuse, R46, R32 ;  /* 0x0000002e1044723c */ /* 0x040fe20000001820 */
[----:B------:R-:W5:Y:S05]  /*2bb0*/  LDSM.16.M88.4 R44, [R223+0x7400] ;  /* 0x00740000df2c783b */ /* 0x000f6a0000000200 */
[C---:B------:R-:W-:Y:S06]  /*2bc0*/  HMMA.16816.F32 R104, R16.reuse, R36, R56 ;  /* 0x000000241068723c */ /* 0x040fec0000001838 */
[C---:B------:R-:W-:Y:S06]  /*2bd0*/  HMMA.16816.F32 R76, R16.reuse, R48, R24 ;  /* 0x00000030104c723c */ /* 0x040fec0000001818 */
[C---:B------:R-:W-:Y:S01]  /*2be0*/  HMMA.16816.F32 R72, R16.reuse, R38, R52 ;  /* 0x000000261048723c */ /* 0x040fe20000001834 */
[----:B------:R-:W-:Y:S05]  /*2bf0*/  LDSM.16.M88.4 R52, [R223+0x7c00] ;  /* 0x007c0000df34783b */ /* 0x000fea0000000200 */
[----:B------:R-:W-:Y:S01]  /*2c00*/  HMMA.16816.F32 R64, R16, R50, R112 ;  /* 0x000000321040723c */ /* 0x000fe20000001870 */
[----:B------:R-:W5:Y:S05]  /*2c10*/  LDSM.16.M88.4 R16, [R225+0x2000] ;  /* 0x00200000e110783b */ /* 0x000f6a0000000200 */
[C---:B-1----:R-:W-:Y:S06]  /*2c20*/  HMMA.16816.F32 R60, R4.reuse, R84, R132 ;  /* 0x00000054043c723c */ /* 0x042fec0000001884 */
[C---:B------:R-:W-:Y:S06]  /*2c30*/  HMMA.16816.F32 R48, R4.reuse, R80, R124 ;  /* 0x000000500430723c */ /* 0x040fec000000187c */
[C---:B------:R-:W-:Y:S06]  /*2c40*/  HMMA.16816.F32 R56, R4.reuse, R86, R128 ;  /* 0x000000560438723c */ /* 0x040fec0000001880 */
[C---:B------:R-:W-:Y:S06]  /*2c50*/  HMMA.16816.F32 R32, R4.reuse, R108, R120 ;  /* 0x0000006c0420723c */ /* 0x040fec0000001878 */
[C---:B------:R-:W-:Y:S06]  /*2c60*/  HMMA.16816.F32 R28, R4.reuse, R110, R136 ;  /* 0x0000006e041c723c */ /* 0x040fec0000001888 */
[----:B------:R-:W-:Y:S06]  /*2c70*/  HMMA.16816.F32 R36, R4, R82, R140 ;  /* 0x000000520424723c */ /* 0x000fec000000188c */
[C---:B--2---:R-:W-:Y:S06]  /*2c80*/  HMMA.16816.F32 R88, R8.reuse, R84, R88 ;  /* 0x000000540858723c */ /* 0x044fec0000001858 */
[----:B------:R-:W-:Y:S06]  /*2c90*/  HMMA.16816.F32 R92, R8, R86, R92 ;  /* 0x00000056085c723c */ /* 0x000fec000000185c */
[C---:B---3--:R-:W-:Y:S06]  /*2ca0*/  HMMA.16816.F32 R24, R4.reuse, R100, R116 ;  /* 0x000000640418723c */ /* 0x048fec0000001874 */
[----:B------:R-:W-:Y:S06]  /*2cb0*/  HMMA.16816.F32 R4, R4, R102, R96 ;  /* 0x000000660404723c */ /* 0x000fec0000001860 */
[C---:B------:R-:W-:Y:S06]  /*2cc0*/  HMMA.16816.F32 R84, R8.reuse, R80, R104 ;  /* 0x000000500854723c */ /* 0x040fec0000001868 */
[----:B------:R-:W-:Y:S06]  /*2cd0*/  HMMA.16816.F32 R72, R8, R82, R72 ;  /* 0x000000520848723c */ /* 0x000fec0000001848 */
[----:B----4-:R-:W-:Y:S06]  /*2ce0*/  HMMA.16816.F32 R124, R12, R20, R60 ;  /* 0x000000140c7c723c */ /* 0x010fec000000183c */
[----:B------:R-:W-:Y:S06]  /*2cf0*/  HMMA.16816.F32 R80, R8, R100, R76 ;  /* 0x000000640850723c */ /* 0x000fec000000184c */
[C---:B------:R-:W-:Y:S06]  /*2d00*/  HMMA.16816.F32 R120, R12.reuse, R22, R56 ;  /* 0x000000160c78723c */ /* 0x040fec0000001838 */
[----:B-----5:R-:W-:Y:S06]  /*2d10*/  HMMA.16816.F32 R60, R12, R44, R48 ;  /* 0x0000002c0c3c723c */ /* 0x020fec0000001830 */
[C---:B------:R-:W-:Y:S06]  /*2d20*/  HMMA.16816.F32 R76, R8.reuse, R108, R144 ;  /* 0x0000006c084c723c */ /* 0x040fec0000001890 */
[C---:B------:R-:W-:Y:S06]  /*2d30*/  HMMA.16816.F32 R68, R8.reuse, R110, R68 ;  /* 0x0000006e0844723c */ /* 0x040fec0000001844 */
[----:B------:R-:W-:Y:S01]  /*2d40*/  HMMA.16816.F32 R64, R8, R102, R64 ;  /* 0x000000660840723c */ /* 0x000fe20000001840 */
[----:B------:R-:W-:Y:S05]  /*2d50*/  LDSM.16.M88.4 R8, [R224+0x5000] ;  /* 0x00500000e008783b */ /* 0x000fea0000000200 */
[C---:B------:R-:W-:Y:S01]  /*2d60*/  HMMA.16816.F32 R56, R12.reuse, R40, R32 ;  /* 0x000000280c38723c */ /* 0x040fe20000001820 */
[----:B------:R-:W1:Y:S05]  /*2d70*/  LDSM.16.M88.4 R32, [R221+0x8400] ;  /* 0x00840000dd20783b */ /* 0x000e6a0000000200 */
[C---:B------:R-:W-:Y:S01]  /*2d80*/  HMMA.16816.F32 R48, R12.reuse, R42, R28 ;  /* 0x0000002a0c30723c */ /* 0x040fe2000000181c */
[----:B------:R-:W2:Y:S05]  /*2d90*/  LDSM.16.M88.4 R28, [R221+0x8800] ;  /* 0x00880000dd1c783b */ /* 0x000eaa0000000200 */
[----:B------:R-:W-:Y:S01]  /*2da0*/  HMMA.16816.F32 R128, R12, R46, R36 ;  /* 0x0000002e0c80723c */ /* 0x000fe20000001824 */
[----:B------:R-:W3:Y:S05]  /*2db0*/  LDSM.16.M88.4 R36, [R221+0x8000] ;  /* 0x00800000dd24783b */ /* 0x000eea0000000200 */
[C---:B------:R-:W-:Y:S06]  /*2dc0*/  HMMA.16816.F32 R112, R16.reuse, R20, R88 ;  /* 0x000000141070723c */ /* 0x040fec0000001858 */
[----:B------:R-:W-:Y:S01]  /*2dd0*/  HMMA.16816.F32 R108, R16, R22, R92 ;  /* 0x00000016106c723c */ /* 0x000fe2000000185c */
[----:B------:R-:W4:Y:S04]  /*2de0*/  LDSM.16.M88.4 R20, [R221+0x8c00] ;  /* 0x008c0000dd14783b */ /* 0x000f280000000200 */
[----:B------:R-:W-:Y:S01]  /*2df0*/  LDSM.16.M88.4 R92, [R223+0x8c00] ;  /* 0x008c0000df5c783b */ /* 0x000fe20000000200 */
[C---:B------:R-:W-:Y:S03]  /*2e00*/  HMMA.16816.F32 R132, R12.reuse, R52, R24 ;  /* 0x000000340c84723c */ /* 0x040fe60000001818 */
[----:B------:R-:W-:Y:S03]  /*2e10*/  LDSM.16.M88.4 R24, [R223+0x8000] ;  /* 0x00800000df18783b */ /* 0x000fe60000000200 */
[----:B------:R-:W-:Y:S01]  /*2e20*/  HMMA.16816.F32 R116, R12, R54, R4 ;  /* 0x000000360c74723c */ /* 0x000fe20000001804 */
[----:B------:R-:W5:Y:S04]  /*2e30*/  LDSM.16.M88.4 R12, [R224+0x4000] ;  /* 0x00400000e00c783b */ /* 0x000f680000000200 */
[----:B------:R-:W5:Y:S01]  /*2e40*/  LDSM.16.M88.4 R4, [R225+0x5000] ;  /* 0x00500000e104783b */ /* 0x000f620000000200 */
[C---:B------:R-:W-:Y:S06]  /*2e50*/  HMMA.16816.F32 R104, R16.reuse, R44, R84 ;  /* 0x0000002c1068723c */ /* 0x040fec0000001854 */
[C---:B------:R-:W-:Y:S01]  /*2e60*/  HMMA.16816.F32 R100, R16.reuse, R46, R72 ;  /* 0x0000002e1064723c */ /* 0x040fe20000001848 */
[----:B------:R-:W5:Y:S05]  /*2e70*/  LDSM.16.M88.4 R44, [R223+0x8400] ;  /* 0x00840000df2c783b */ /* 0x000f6a0000000200 */
[C---:B------:R-:W-:Y:S01]  /*2e80*/  HMMA.16816.F32 R96, R16.reuse, R40, R76 ;  /* 0x000000281060723c */ /* 0x040fe2000000184c */
[----:B------:R-:W5:Y:S05]  /*2e90*/  LDSM.16.M88.4 R76, [R223+0x8800] ;  /* 0x00880000df4c783b */ /* 0x000f6a0000000200 */
[C---:B------:R-:W-:Y:S06]  /*2ea0*/  HMMA.16816.F32 R84, R16.reuse, R52, R80 ;  /* 0x000000341054723c */ /* 0x040fec0000001850 */
[C---:B------:R-:W-:Y:S06]  /*2eb0*/  HMMA.16816.F32 R88, R16.reuse, R42, R68 ;  /* 0x0000002a1058723c */ /* 0x040fec0000001844 */
[----:B------:R-:W-:Y:S01]  /*2ec0*/  HMMA.16816.F32 R80, R16, R54, R64 ;  /* 0x000000361050723c */ /* 0x000fe20000001840 */
[----:B------:R-:W5:Y:S01]  /*2ed0*/  LDSM.16.M88.4 R16, [R225+0x4000] ;  /* 0x00400000e110783b */ /* 0x000f620000000200 */
[----:B------:R-:W-:-:S04]  /*2ee0*/  DEPBAR.LE SB0, 0x0 ;  /* 0x000080000000791a */ /* 0x000fc80000000000 */
[C---:B-1----:R-:W-:Y:S06]  /*2ef0*/  HMMA.16816.F32 R64, R8.reuse, R32, R60 ;  /* 0x000000200840723c */ /* 0x042fec000000183c */
[C---:B--2---:R-:W-:Y:S06]  /*2f00*/  HMMA.16816.F32 R52, R8.reuse, R30, R48 ;  /* 0x0000001e0834723c */ /* 0x044fec0000001830 */
[C---:B---3--:R-:W-:Y:S06]  /*2f10*/  HMMA.16816.F32 R72, R8.reuse, R36, R124 ;  /* 0x000000240848723c */ /* 0x048fec000000187c */
[C---:B------:R-:W-:Y:S06]  /*2f20*/  HMMA.16816.F32 R68, R8.reuse, R38, R120 ;  /* 0x000000260844723c */ /* 0x040fec0000001878 */
[C---:B------:R-:W-:Y:S06]  /*2f30*/  HMMA.16816.F32 R60, R8.reuse, R34, R128 ;  /* 0x00000022083c723c */ /* 0x040fec0000001880 */
[C---:B------:R-:W-:Y:S06]  /*2f40*/  HMMA.16816.F32 R56, R8.reuse, R28, R56 ;  /* 0x0000001c0838723c */ /* 0x040fec0000001838 */
[C---:B----4-:R-:W-:Y:S06]  /*2f50*/  HMMA.16816.F32 R48, R8.reuse, R20, R132 ;  /* 0x000000140830723c */ /* 0x050fec0000001884 */
[----:B------:R-:W-:Y:S06]  /*2f60*/  HMMA.16816.F32 R40, R8, R22, R116 ;  /* 0x000000160828723c */ /* 0x000fec0000001874 */
[C---:B-----5:R-:W-:Y:S06]  /*2f70*/  HMMA.16816.F32 R8, R12.reuse, R36, R112 ;  /* 0x000000240c08723c */ /* 0x060fec0000001870 */
        /* <DEDUP_REMOVED lines=13> */
[----:B------:R-:W-:Y:S01]  /*3050*/  HMMA.16816.F32 R104, R12, R32, R104 ;  /* 0x000000200c68723c */ /* 0x000fe20000001868 */
[----:B------:R-:W-:Y:S01]  /*3060*/  LEA R4, R151, UR27, 0x4 ;  /* 0x0000001b97047c11 */ /* 0x000fe2000f8e20ff */
[----:B------:R-:W-:-:S02]  /*3070*/  IMAD.U32 R5, RZ, RZ, UR28 ;  /* 0x0000001cff057e24 */ /* 0x000fc4000f8e00ff */
[----:B------:R-:W-:Y:S02]  /*3080*/  VIADD R7, R0, 0x1 ;  /* 0x0000000100077836 */ /* 0x000fe40000000000 */
[----:B------:R-:W-:Y:S01]  /*3090*/  IMAD.IADD R3, R4, 0x1, R3 ;  /* 0x0000000104037824 */ /* 0x000fe200078e0203 */
[----:B------:R-:W-:Y:S01]  /*30a0*/  HMMA.16816.F32 R100, R12, R34, R100 ;  /* 0x000000220c64723c */ /* 0x000fe20000001864 */
[----:B------:R-:W-:-:S03]  /*30b0*/  IMAD.U32 R4, RZ, RZ, UR6 ;  /* 0x00000006ff047e24 */ /* 0x000fc6000f8e00ff */
[C---:B------:R-:W-:Y:S01]  /*30c0*/  VIADDMNMX R233, R3.reuse, UR6, R5, PT ;  /* 0x0000000603e97c46 */ /* 0x040fe2000b800105 */
[C---:B------:R-:W-:Y:S01]  /*30d0*/  VIADD R5, R3.reuse, 0x40 ;  /* 0x0000004003057836 */ /* 0x040fe20000000000 */
[C---:B------:R-:W-:Y:S01]  /*30e0*/  HMMA.16816.F32 R12, R16.reuse, R24, R8 ;  /* 0x00000018100c723c */ /* 0x040fe20000001808 */
[--C-:B------:R-:W-:Y:S02]  /*30f0*/  IADD3 R6, R4, 0x8, R3.reuse ;  /* 0x0000000804067810 */ /* 0x100fe40007ffe003 */
[----:B------:R-:W-:Y:S02]  /*3100*/  VIADDMNMX R228, R3, UR26, RZ, !PT ;  /* 0x0000001a03e47c46 */ /* 0x000fe4000f8001ff */
[----:B------:R-:W-:Y:S01]  /*3110*/  VIADDMNMX R229, R5, UR26, RZ, !PT ;  /* 0x0000001a05e57c46 */ /* 0x000fe2000f8001ff */
[----:B------:R-:W-:Y:S01]  /*3120*/  VIADD R5, R0, 0x20 ;  /* 0x0000002000057836 */ /* 0x000fe20000000000 */
[C-C-:B------:R-:W-:Y:S01]  /*3130*/  IADD3 R8, R4.reuse, 0x48, R3.reuse ;  /* 0x0000004804087810 */ /* 0x140fe20007ffe003 */
[C---:B------:R-:W-:Y:S01]  /*3140*/  HMMA.16816.F32 R48, R16.reuse, R26, R36 ;  /* 0x0000001a1030723c */ /* 0x040fe20000001824 */
[----:B------:R-:W-:Y:S01]  /*3150*/  IADD3 R9, R4, 0x40, R3 ;  /* 0x0000004004097810 */ /* 0x000fe20007ffe003 */
[C---:B------:R-:W-:Y:S01]  /*3160*/  VIADD R4, R3.reuse, 0x8 ;  /* 0x0000000803047836 */ /* 0x040fe20000000000 */
[----:B------:R-:W-:Y:S01]  /*3170*/  VIMNMX R230, R8, UR28, PT ;  /* 0x0000001c08e67c48 */ /* 0x000fe2000bfe0100 */
[----:B------:R-:W-:Y:S01]  /*3180*/  VIADD R3, R3, 0x48 ;  /* 0x0000004803037836 */ /* 0x000fe20000000000 */
[----:B------:R-:W-:Y:S01]  /*3190*/  VIMNMX R231, R9, UR28, PT ;  /* 0x0000001c09e77c48 */ /* 0x000fe2000bfe0100 */
[C---:B------:R-:W-:Y:S01]  /*31a0*/  VIADD R9, R0.reuse, 0x9 ;  /* 0x0000000900097836 */ /* 0x040fe20000000000 */
[----:B------:R-:W-:Y:S01]  /*31b0*/  ISETP.GE.AND P0, PT, R7, R230, PT ;  /* 0x000000e60700720c */ /* 0x000fe20003f06270 */
[C---:B------:R-:W-:Y:S01]  /*31c0*/  VIADD R8, R0.reuse, 0x11 ;  /* 0x0000001100087836 */ /* 0x040fe20000000000 */
[----:B------:R-:W-:Y:S01]  /*31d0*/  VIADDMNMX R226, R3, UR26, RZ, !PT ;  /* 0x0000001a03e27c46 */ /* 0x000fe2000f8001ff */
[C---:B------:R-:W-:Y:S01]  /*31e0*/  VIADD R3, R0.reuse, 0x8 ;  /* 0x0000000800037836 */ /* 0x040fe20000000000 */
[----:B------:R-:W-:Y:S01]  /*31f0*/  ISETP.GE.AND P5, PT, R0, R231, PT ;  /* 0x000000e70000720c */ /* 0x000fe20003fa6270 */
[----:B------:R-:W-:Y:S01]  /*3200*/  HMMA.16816.F32 R104, R16, R44, R104 ;  /* 0x0000002c1068723c */ /* 0x000fe20000001868 */
[----:B------:R-:W-:-:S02]  /*3210*/  ISETP.LT.OR P0, PT, R7, R226, P0 ;  /* 0x000000e20700720c */ /* 0x000fc40000701670 */
[----:B------:R-:W-:Y:S02]  /*3220*/  ISETP.GE.AND P2, PT, R0, R230, PT ;  /* 0x000000e60000720c */ /* 0x000fe40003f46270 */
[----:B------:R-:W-:Y:S01]  /*3230*/  FSEL R34, R75, -INF , !P0 ;  /* 0xff8000004b227808 */ /* 0x000fe20004000000 */
[C---:B------:R-:W-:Y:S01]  /*3240*/  HMMA.16816.F32 R44, R16.reuse, R46, R100 ;  /* 0x0000002e102c723c */ /* 0x040fe20000001864 */
[-C--:B------:R-:W-:Y:S02]  /*3250*/  ISETP.GE.AND P0, PT, R3, R231.reuse, PT ;  /* 0x000000e70300720c */ /* 0x080fe40003f06270 */
[----:B------:R-:W-:Y:S02]  /*3260*/  ISETP.GE.AND P4, PT, R7, R231, PT ;  /* 0x000000e70700720c */ /* 0x000fe40003f86270 */
[-C--:B------:R-:W-:Y:S01]  /*3270*/  ISETP.LT.OR P0, PT, R3, R229.reuse, P0 ;  /* 0x000000e50300720c */ /* 0x080fe20000701670 */
[----:B------:R-:W-:Y:S01]  /*3280*/  HMMA.16816.F32 R24, R16, R76, R96 ;  /* 0x0000004c1018723c */ /* 0x000fe20000001860 */
[----:B------:R-:W-:-:S02]  /*3290*/  ISETP.LT.OR P4, PT, R7, R229, P4 ;  /* 0x000000e50700720c */ /* 0x000fc40002781670 */
[----:B------:R-:W-:Y:S02]  /*32a0*/  FSEL R23, R68, -INF , !P0 ;  /* 0xff80000044177808 */ /* 0x000fe40004000000 */
[C---:B------:R-:W-:Y:S01]  /*32b0*/  ISETP.GE.AND P0, PT, R9.reuse, R230, PT ;  /* 0x000000e60900720c */ /* 0x040fe20003f06270 */
[C---:B------:R-:W-:Y:S01]  /*32c0*/  HMMA.16816.F32 R76, R16.reuse, R78, R88 ;  /* 0x0000004e104c723c */ /* 0x040fe20000001858 */
[C---:B------:R-:W-:Y:S02]  /*32d0*/  ISETP.LT.OR P5, PT, R0.reuse, R229, P5 ;  /* 0x000000e50000720c */ /* 0x040fe40002fa1670 */
[-C--:B------:R-:W-:Y:S02]  /*32e0*/  ISETP.LT.OR P0, PT, R9, R226.reuse, P0 ;  /* 0x000000e20900720c */ /* 0x080fe40000701670 */
[----:B------:R-:W-:Y:S01]  /*32f0*/  ISETP.LT.OR P2, PT, R0, R226, P2 ;  /* 0x000000e20000720c */ /* 0x000fe20001741670 */
[----:B------:R-:W-:Y:S01]  /*3300*/  HMMA.16816.F32 R28, R16, R92, R28 ;  /* 0x0000005c101c723c */ /* 0x000fe2000000181c */
[----:B------:R-:W-:-:S02]  /*3310*/  FSEL R41, R71, -INF , !P0 ;  /* 0xff80000047297808 */ /* 0x000fc40004000000 */
[----:B------:R-:W-:Y:S02]  /*3320*/  ISETP.GE.AND P0, PT, R8, R230, PT ;  /* 0x000000e60800720c */ /* 0x000fe40003f06270 */
[----:B------:R-:W-:Y:S01]  /*3330*/  VIMNMX R232, R6, UR28, PT ;  /* 0x0000001c06e87c48 */ /* 0x000fe2000bfe0100 */
[----:B------:R-:W-:Y:S01]  /*3340*/  VIADD R6, R0, 0x19 ;  /* 0x0000001900067836 */ /* 0x000fe20000000000 */
[----:B------:R-:W-:Y:S01]  /*3350*/  FSEL R21, R72, -INF , !P5 ;  /* 0xff80000048157808 */ /* 0x000fe20006800000 */
[----:B------:R-:W-:Y:S01]  /*3360*/  HMMA.16816.F32 R36, R16, R94, R84 ;  /* 0x0000005e1024723c */ /* 0x000fe20000001854 */
[----:B------:R-:W-:Y:S02]  /*3370*/  FSEL R33, R74, -INF , !P2 ;  /* 0xff8000004a217808 */ /* 0x000fe40005000000 */
[----:B------:R-:W-:Y:S02]  /*3380*/  FSEL R22, R73, -INF , !P4 ;  /* 0xff80000049167808 */ /* 0x000fe40006000000 */
[----:B------:R-:W-:-:S02]  /*3390*/  ISETP.LT.OR P0, PT, R8, R226, P0 ;  /* 0x000000e20800720c */ /* 0x000fc40000701670 */
[----:B------:R-:W-:Y:S01]  /*33a0*/  VIADDMNMX R227, R4, UR26, RZ, !PT ;  /* 0x0000001a04e37c46 */ /* 0x000fe2000f8001ff */
[----:B------:R-:W-:Y:S01]  /*33b0*/  VIADD R4, R0, 0x21 ;  /* 0x0000002100047836 */ /* 0x000fe20000000000 */
[----:B------:R-:W-:Y:S01]  /*33c0*/  BAR.SYNC.DEFER_BLOCKING 0x0 ;  /* 0x0000000000007b1d */ /* 0x000fe20000010000 */
[C---:B------:R-:W-:Y:S02]  /*33d0*/  ISETP.GE.AND P6, PT, R3.reuse, R233, PT ;  /* 0x000000e90300720c */ /* 0x040fe40003fc6270 */
[C---:B------:R-:W-:Y:S02]  /*33e0*/  ISETP.GE.AND P4, PT, R3.reuse, R232, PT ;  /* 0x000000e80300720c */ /* 0x040fe40003f86270 */
[----:B------:R-:W-:Y:S02]  /*33f0*/  ISETP.GE.AND P5, PT, R3, R230, PT ;  /* 0x000000e60300720c */ /* 0x000fe40003fa6270 */
[----:B------:R-:W-:Y:S02]  /*3400*/  ISETP.GE.AND P2, PT, R9, R231, PT ;  /* 0x000000e70900720c */ /* 0x000fe40003f46270 */
[----:B------:R-:W-:-:S02]  /*3410*/  ISETP.GE.AND P3, PT, R7, R233, PT ;  /* 0x000000e90700720c */ /* 0x000fc40003f66270 */
[----:B------:R-:W-:Y:S02]  /*3420*/  FSEL R101, R67, -INF , !P0 ;  /* 0xff80000043657808 */ /* 0x000fe40004000000 */
[C---:B------:R-:W-:Y:S02]  /*3430*/  ISETP.LT.OR P6, PT, R3.reuse, R228, P6 ;  /* 0x000000e40300720c */ /* 0x040fe400037c1670 */
[C---:B------:R-:W-:Y:S02]  /*3440*/  ISETP.LT.OR P4, PT, R3.reuse, R227, P4 ;  /* 0x000000e30300720c */ /* 0x040fe40002781670 */
[----:B------:R-:W-:Y:S01]  /*3450*/  ISETP.LT.OR P5, PT, R3, R226, P5 ;  /* 0x000000e20300720c */ /* 0x000fe20002fa1670 */
[----:B------:R-:W-:Y:S01]  /*3460*/  VIADD R3, R0, 0x10 ;  /* 0x0000001000037836 */ /* 0x000fe20000000000 */
[----:B------:R-:W-:Y:S02]  /*3470*/  ISETP.LT.OR P2, PT, R9, R229, P2 ;  /* 0x000000e50900720c */ /* 0x000fe40001741670 */
[----:B------:R-:W-:-:S02]  /*3480*/  ISETP.GE.AND P0, PT, R6, R230, PT ;  /* 0x000000e60600720c */ /* 0x000fc40003f06270 */
[C---:B------:R-:W-:Y:S02]  /*3490*/  ISETP.LT.OR P3, PT, R7.reuse, R228, P3 ;  /* 0x000000e40700720c */ /* 0x040fe40001f61670 */
[----:B------:R-:W-:Y:S02]  /*34a0*/  ISETP.GE.AND P1, PT, R7, R232, PT ;  /* 0x000000e80700720c */ /* 0x000fe40003f26270 */
[----:B------:R-:W-:Y:S02]  /*34b0*/  FSEL R32, R69, -INF , !P2 ;  /* 0xff80000045207808 */ /* 0x000fe40005000000 */
[----:B------:R-:W-:Y:S02]  /*34c0*/  ISETP.LT.OR P0, PT, R6, R226, P0 ;  /* 0x000000e20600720c */ /* 0x000fe40000701670 */
[----:B------:R-:W-:Y:S02]  /*34d0*/  ISETP.GE.AND P2, PT, R0, R232, PT ;  /* 0x000000e80000720c */ /* 0x000fe40003f46270 */
[----:B------:R-:W-:-:S02]  /*34e0*/  FSEL R40, R13, -INF , !P3 ;  /* 0xff8000000d287808 */ /* 0x000fc40005800000 */
[----:B------:R-:W-:Y:S01]  /*34f0*/  ISETP.LT.OR P1, PT, R7, R227, P1 ;  /* 0x000000e30700720c */ /* 0x000fe20000f21670 */
[C---:B------:R-:W-:Y:S01]  /*3500*/  VIADD R7, R0.reuse, 0x18 ;  /* 0x0000001800077836 */ /* 0x040fe20000000000 */
[----:B------:R-:W-:Y:S02]  /*3510*/  ISETP.GE.AND P3, PT, R3, R231, PT ;  /* 0x000000e70300720c */ /* 0x000fe40003f66270 */
[----:B------:R-:W-:Y:S02]  /*3520*/  FSEL R133, R63, -INF , !P0 ;  /* 0xff8000003f857808 */ /* 0x000fe40004000000 */
[----:B------:R-:W-:Y:S02]  /*3530*/  ISETP.LT.OR P2, PT, R0, R227, P2 ;  /* 0x000000e30000720c */ /* 0x000fe40001741670 */
[----:B------:R-:W-:Y:S02]  /*3540*/  ISETP.GE.AND P0, PT, R5, R230, PT ;  /* 0x000000e60500720c */ /* 0x000fe40003f06270 */
[----:B------:R-:W-:-:S02]  /*3550*/  FSEL R68, R15, -INF , !P1 ;  /* 0xff8000000f447808 */ /* 0x000fc40004800000 */
[C---:B------:R-:W-:Y:S02]  /*3560*/  ISETP.LT.OR P3, PT, R3.reuse, R229, P3 ;  /* 0x000000e50300720c */ /* 0x040fe40001f61670 */
[----:B------:R-:W-:Y:S02]  /*3570*/  ISETP.GE.AND P1, PT, R3, R230, PT ;  /* 0x000000e60300720c */ /* 0x000fe40003f26270 */
[----:B------:R-:W-:Y:S02]  /*3580*/  FSEL R55, R14, -INF , !P2 ;  /* 0xff8000000e377808 */ /* 0x000fe40005000000 */
[----:B------:R-:W-:Y:S02]  /*3590*/  ISETP.LT.OR P0, PT, R5, R226, P0 ;  /* 0x000000e20500720c */ /* 0x000fe40000701670 */
[----:B------:R-:W-:Y:S02]  /*35a0*/  ISETP.GE.AND P2, PT, R8, R231, PT ;  /* 0x000000e70800720c */ /* 0x000fe40003f46270 */
[----:B------:R-:W-:-:S02]  /*35b0*/  FSEL R64, R64, -INF , !P3 ;  /* 0xff80000040407808 */ /* 0x000fc40005800000 */
[----:B------:R-:W-:Y:S02]  /*35c0*/  ISETP.LT.OR P1, PT, R3, R226, P1 ;  /* 0x000000e20300720c */ /* 0x000fe40000f21670 */
        /* <DEDUP_REMOVED lines=9> */
[----:B------:R-:W-:Y:S02]  /*3660*/  FSEL R35, R70, -INF , !P5 ;  /* 0xff80000046237808 */ /* 0x000fe40006800000 */
[----:B------:R-:W-:-:S02]  /*3670*/  ISETP.GE.AND P2, PT, R6, R231, PT ;  /* 0x000000e70600720c */ /* 0x000fc40003f46270 */
[----:B------:R-:W-:Y:S02]  /*3680*/  FSEL R60, R60, -INF , !P3 ;  /* 0xff8000003c3c7808 */ /* 0x000fe40005800000 */
[----:B------:R-:W-:Y:S02]  /*3690*/  ISETP.GE.AND P5, PT, R0, R233, PT ;  /* 0x000000e90000720c */ /* 0x000fe40003fa6270 */
[----:B------:R-:W-:Y:S02]  /*36a0*/  ISETP.LT.OR P1, PT, R7, R226, P1 ;  /* 0x000000e20700720c */ /* 0x000fe40000f21670 */
[----:B------:R-:W-:Y:S02]  /*36b0*/  ISETP.GE.AND P3, PT, R5, R231, PT ;  /* 0x000000e70500720c */ /* 0x000fe40003f66270 */
[----:B------:R-:W-:Y:S02]  /*36c0*/  FSEL R175, R59, -INF , !P0 ;  /* 0xff8000003baf7808 */ /* 0x000fe40004000000 */
[----:B------:R-:W-:-:S02]  /*36d0*/  ISETP.LT.OR P2, PT, R6, R229, P2 ;  /* 0x000000e50600720c */ /* 0x000fc40001741670 */
[----:B------:R-:W-:Y:S02]  /*36e0*/  ISETP.GE.AND P0, PT, R8, R233, PT ;  /* 0x000000e90800720c */ /* 0x000fe40003f06270 */
[----:B------:R-:W-:Y:S02]  /*36f0*/  ISETP.LT.OR P5, PT, R0, R228, P5 ;  /* 0x000000e40000720c */ /* 0x000fe40002fa1670 */
[----:B------:R-:W-:Y:S02]  /*3700*/  FSEL R132, R62, -INF , !P1 ;  /* 0xff8000003e847808 */ /* 0x000fe40004800000 */
[----:B------:R-:W-:Y:S02]  /*3710*/  ISETP.LT.OR P3, PT, R5, R229, P3 ;  /* 0x000000e50500720c */ /* 0x000fe40001f61670 */
[----:B------:R-:W-:Y:S02]  /*3720*/  ISETP.GE.AND P1, PT, R3, R233, PT ;  /* 0x000000e90300720c */ /* 0x000fe40003f26270 */
[----:B------:R-:W-:-:S02]  /*3730*/  FSEL R61, R61, -INF , !P2 ;  /* 0xff8000003d3d7808 */ /* 0x000fc40005000000 */
[----:B------:R-:W-:Y:S02]  /*3740*/  ISETP.LT.OR P0, PT, R8, R228, P0 ;  /* 0x000000e40800720c */ /* 0x000fe40000701670 */
[----:B------:R-:W-:Y:S02]  /*3750*/  FSEL R20, R12, -INF , !P5 ;  /* 0xff8000000c147808 */ /* 0x000fe40006800000 */
[----:B------:R-:W-:Y:S02]  /*3760*/  ISETP.GE.AND P2, PT, R4, R231, PT ;  /* 0x000000e70400720c */ /* 0x000fe40003f46270 */
[----:B------:R-:W-:Y:S02]  /*3770*/  FSEL R164, R56, -INF , !P3 ;  /* 0xff80000038a47808 */ /* 0x000fe40005800000 */
[C---:B------:R-:W-:Y:S02]  /*3780*/  ISETP.GE.AND P5, PT, R9.reuse, R233, PT ;  /* 0x000000e90900720c */ /* 0x040fe40003fa6270 */
[----:B------:R-:W-:-:S02]  /*3790*/  ISETP.GE.AND P3, PT, R9, R232, PT ;  /* 0x000000e80900720c */ /* 0x000fc40003f66270 */
[----:B------:R-:W-:Y:S02]  /*37a0*/  ISETP.LT.OR P1, PT, R3, R228, P1 ;  /* 0x000000e40300720c */ /* 0x000fe40000f21670 */
[----:B------:R-:W-:Y:S02]  /*37b0*/  FSEL R48, R48, -INF , !P6 ;  /* 0xff80000030307808 */ /* 0x000fe40007000000 */
[----:B------:R-:W-:Y:S02]  /*37c0*/  ISETP.GE.AND P6, PT, R7, R233, PT ;  /* 0x000000e90700720c */ /* 0x000fe40003fc6270 */
[----:B------:R-:W-:Y:S02]  /*37d0*/  FSEL R54, R105, -INF , !P0 ;  /* 0xff80000069367808 */ /* 0x000fe40004000000 */
[----:B------:R-:W-:Y:S02]  /*37e0*/  ISETP.LT.OR P2, PT, R4, R229, P2 ;  /* 0x000000e50400720c */ /* 0x000fe40001741670 */
[----:B------:R-:W-:-:S02]  /*37f0*/  ISETP.GE.AND P0, PT, R5, R233, PT ;  /* 0x000000e90500720c */ /* 0x000fc40003f06270 */
[CC--:B------:R-:W-:Y:S02]  /*3800*/  ISETP.LT.OR P5, PT, R9.reuse, R228.reuse, P5 ;  /* 0x000000e40900720c */ /* 0x0c0fe40002fa1670 */
[----:B------:R-:W-:Y:S01]  /*3810*/  ISETP.LT.OR P3, PT, R9, R227, P3 ;  /* 0x000000e30900720c */ /* 0x000fe20001f61670 */
[----:B------:R-:W-:Y:S01]  /*3820*/  VIADD R9, R0, 0x28 ;  /* 0x0000002800097836 */ /* 0x000fe20000000000 */
[----:B------:R-:W-:Y:S02]  /*3830*/  FSEL R53, R104, -INF , !P1 ;  /* 0xff80000068357808 */ /* 0x000fe40004800000 */
[-C--:B------:R-:W-:Y:S02]  /*3840*/  ISETP.LT.OR P1, PT, R7, R228.reuse, P6 ;  /* 0x000000e40700720c */ /* 0x080fe40003721670 */
[----:B------:R-:W-:Y:S02]  /*3850*/  FSEL R165, R57, -INF , !P2 ;  /* 0xff80000039a57808 */ /* 0x000fe40005000000 */
[----:B------:R-:W-:-:S02]  /*3860*/  ISETP.LT.OR P0, PT, R5, R228, P0 ;  /* 0x000000e40500720c */ /* 0x000fc40000701670 */
[----:B------:R-:W-:Y:S02]  /*3870*/  ISETP.GE.AND P2, PT, R3, R232, PT ;  /* 0x000000e80300720c */ /* 0x000fe40003f46270 */
[----:B------:R-:W-:Y:S02]  /*3880*/  FSEL R52, R49, -INF , !P5 ;  /* 0xff80000031347808 */ /* 0x000fe40006800000 */
[----:B------:R-:W-:Y:S02]  /*3890*/  ISETP.GE.AND P5, PT, R6, R233, PT ;  /* 0x000000e90600720c */ /* 0x000fe40003fa6270 */
[----:B------:R-:W-:Y:S02]  /*38a0*/  FSEL R44, R44, -INF , !P1 ;  /* 0xff8000002c2c7808 */ /* 0x000fe40004800000 */
[----:B------:R-:W-:Y:S02]  /*38b0*/  ISETP.GE.AND P1, PT, R9, R231, PT ;  /* 0x000000e70900720c */ /* 0x000fe40003f26270 */
[----:B------:R-:W-:-:S02]  /*38c0*/  FSEL R154, R24, -INF , !P0 ;  /* 0xff800000189a7808 */ /* 0x000fc40004000000 */
[----:B------:R-:W-:Y:S01]  /*38d0*/  ISETP.LT.OR P2, PT, R3, R227, P2 ;  /* 0x000000e30300720c */ /* 0x000fe20001741670 */
[----:B------:R-:W-:Y:S01]  /*38e0*/  VIADD R3, R0, 0x29 ;  /* 0x0000002900037836 */ /* 0x000fe20000000000 */
[----:B------:R-:W-:Y:S02]  /*38f0*/  PLOP3.LUT P0, PT, PT, PT, UP0, 0x80, 0x0 ;  /* 0x000000000000781c */ /* 0x000fe40003f0f008 */
[----:B------:R-:W-:Y:S02]  /*3900*/  ISETP.LT.OR P5, PT, R6, R228, P5 ;  /* 0x000000e40600720c */ /* 0x000fe40002fa1670 */
[C---:B------:R-:W-:Y:S02]  /*3910*/  ISETP.GE.AND P6, PT, R9.reuse, R230, PT ;  /* 0x000000e60900720c */ /* 0x040fe40003fc6270 */
[----:B------:R-:W-:Y:S02]  /*3920*/  ISETP.LT.OR P1, PT, R9, R229, P1 ;  /* 0x000000e50900720c */ /* 0x000fe40000f21670 */
[----:B------:R-:W-:-:S02]  /*3930*/  FSEL R45, R45, -INF , !P5 ;  /* 0xff8000002d2d7808 */ /* 0x000fc40006800000 */
[----:B------:R-:W-:Y:S02]  /*3940*/  ISETP.GE.AND P5, PT, R3, R231, PT ;  /* 0x000000e70300720c */ /* 0x000fe40003fa6270 */
[----:B------:R-:W-:Y:S02]  /*3950*/  ISETP.LT.OR P6, PT, R9, R226, P6 ;  /* 0x000000e20900720c */ /* 0x000fe400037c1670 */
[----:B------:R-:W-:Y:S02]  /*3960*/  FSEL R155, R80, -INF , !P1 ;  /* 0xff800000509b7808 */ /* 0x000fe40004800000 */
[C---:B------:R-:W-:Y:S02]  /*3970*/  ISETP.GE.AND P1, PT, R3.reuse, R230, PT ;  /* 0x000000e60300720c */ /* 0x040fe40003f26270 */
[----:B------:R-:W-:Y:S02]  /*3980*/  ISETP.LT.OR P5, PT, R3, R229, P5 ;  /* 0x000000e50300720c */ /* 0x000fe40002fa1670 */
[----:B------:R-:W-:-:S02]  /*3990*/  FSEL R174, R82, -INF , !P6 ;  /* 0xff80000052ae7808 */ /* 0x000fc40007000000 */
[CC--:B------:R-:W-:Y:S02]  /*39a0*/  ISETP.GE.AND P6, PT, R4.reuse, R233.reuse, PT ;  /* 0x000000e90400720c */ /* 0x0c0fe40003fc6270 */
[----:B------:R-:W-:Y:S02]  /*39b0*/  ISETP.LT.OR P1, PT, R3, R226, P1 ;  /* 0x000000e20300720c */ /* 0x000fe40000f21670 */
[----:B------:R-:W-:Y:S02]  /*39c0*/  FSEL R172, R81, -INF , !P5 ;  /* 0xff80000051ac7808 */ /* 0x000fe40006800000 */
[----:B------:R-:W-:Y:S02]  /*39d0*/  ISETP.GE.AND P5, PT, R9, R233, PT ;  /* 0x000000e90900720c */ /* 0x000fe40003fa6270 */
[----:B------:R-:W-:Y:S02]  /*39e0*/  ISETP.LT.OR P6, PT, R4, R228, P6 ;  /* 0x000000e40400720c */ /* 0x000fe400037c1670 */
[----:B------:R-:W-:Y:S01]  /*39f0*/  FSEL R176, R83, -INF , !P1 ;  /* 0xff80000053b07808 */ /* 0x000fe20004800000 */
[----:B------:R-:W-:Y:S10]  /*3a00*/  @!P0 BRA `(.L_x_168) ;  /* 0x0000000000608947 */ /* 0x000ff40003800000 */
[----:B------:R-:W-:Y:S01]  /*3a10*/  UIADD3 UR7, UR25, -0x2, URZ ;  /* 0xfffffffe19077890 */ /* 0x000fe2000fffe03f */
[----:B------:R-:W-:-:S03]  /*3a20*/  IMAD.U32 R14, RZ, RZ, UR30 ;  /* 0x0000001eff0e7e24 */ /* 0x000fc6000f8e00ff */
[----:B------:R-:W-:Y:S02]  /*3a30*/  USHF.R.S32.HI UR6, URZ, 0x1f, UR7 ;  /* 0x0000001f3f067899 */ /* 0x000fe40008011407 */
[----:B------:R-:W-:Y:S01]  /*3a40*/  UIMAD UR5, UR20, UR7, URZ ;  /* 0x00000007140572a4 */ /* 0x000fe2000f8e023f */
[----:B------:R-:W-:-:S03]  /*3a50*/  IMAD.U32 R10, RZ, RZ, UR7 ;  /* 0x00000007ff0a7e24 */ /* 0x000fc6000f8e00ff */
[----:B------:R-:W-:Y:S01]  /*3a60*/  UIMAD UR5, UR6, UR21, UR5 ;  /* 0x00000015060572a4 */ /* 0x000fe2000f8e0205 */
[----:B------:R-:W-:Y:S02]  /*3a70*/  IMAD.WIDE.U32 R12, R10, UR21, R156 ;  /* 0x000000150a0c7c25 */ /* 0x000fe4000f8e009c */
[----:B------:R-:W-:-:S03]  /*3a80*/  ULDC.64 UR6, c[0x0][0x218] ;  /* 0x0000860000067ab9 */ /* 0x000fc60000000a00 */
[----:B------:R-:W-:Y:S01]  /*3a90*/  VIADD R11, R13, UR5 ;  /* 0x000000050d0b7c36 */ /* 0x000fe20008000000 */
[C---:B------:R-:W-:Y:S02]  /*3aa0*/  LEA R10, P1, R12.reuse, UR6, 0x1 ;  /* 0x000000060c0a7c11 */ /* 0x040fe4000f8208ff */
[----:B------:R-:W-:Y:S02]  /*3ab0*/  MOV R13, UR31 ;  /* 0x0000001f000d7c02 */ /* 0x000fe40008000f00 */
        /* <DEDUP_REMOVED lines=13> */
.L_x_168:
[C---:B-1----:R-:W-:Y:S01]  /*3b90*/  VIADD R13, R0.reuse, 0x30 ;  /* 0x00000030000d7836 */ /* 0x042fe20000000000 */
[----:B------:R-:W-:Y:S01]  /*3ba0*/  ISETP.LT.OR P1, PT, R9, R228, P5 ;  /* 0x000000e40900720c */ /* 0x000fe20002f21670 */
[C---:B------:R-:W-:Y:S01]  /*3bb0*/  VIADD R12, R0.reuse, 0x31 ;  /* 0x00000031000c7836 */ /* 0x040fe20000000000 */
[-C--:B------:R-:W-:Y:S01]  /*3bc0*/  ISETP.GE.AND P5, PT, R3, R233.reuse, PT ;  /* 0x000000e90300720c */ /* 0x080fe20003fa6270 */
[----:B------:R-:W-:Y:S01]  /*3bd0*/  VIADD R15, R0, 0x38 ;  /* 0x00000038000f7836 */ /* 0x000fe20000000000 */
[----:B------:R-:W-:Y:S01]  /*3be0*/  FSEL R177, R76, -INF , !P1 ;  /* 0xff8000004cb17808 */ /* 0x000fe20004800000 */
[----:B------:R-:W-:Y:S01]  /*3bf0*/  VIADD R16, R0, 0x39 ;  /* 0x0000003900107836 */ /* 0x000fe20000000000 */
[----:B------:R-:W-:Y:S01]  /*3c00*/  FMNMX.FTZ R0, R20, R40, !PT ;  /* 0x0000002814007209 */ /* 0x000fe20007810000 */
[----:B------:R-:W-:Y:S01]  /*3c10*/  ULDC UR26, c[0x0][0x2ec] ;  /* 0x0000bb00001a7ab9 */ /* 0x000fe20000000800 */
[----:B------:R-:W-:Y:S02]  /*3c20*/  ISETP.GE.AND P1, PT, R13, R233, PT ;  /* 0x000000e90d00720c */ /* 0x000fe40003f26270 */
        /* <DEDUP_REMOVED lines=13> */
[----:B------:R-:W-:Y:S02]  /*3d00*/  ISETP.LT.OR P1, PT, R13, R228, P1 ;  /* 0x000000e40d00720c */ /* 0x000fe40000f21670 */
[----:B------:R-:W-:Y:S02]  /*3d10*/  FMNMX.FTZ R0, R35, R0, !PT ;  /* 0x0000000023007209 */ /* 0x000fe40007810000 */
[----:B------:R-:W-:Y:S02]  /*3d20*/  FSEL R173, R25, -INF , !P6 ;  /* 0xff80000019ad7808 */ /* 0x000fe40007000000 */
[----:B------:R-:W-:Y:S02]  /*3d30*/  FMNMX.FTZ R11, R154, R11, !PT ;  /* 0x0000000b9a0b7209 */ /* 0x000fe40007810000 */
[----:B------:R-:W-:Y:S02]  /*3d40*/  FSEL R184, R28, -INF , !P1 ;  /* 0xff8000001cb87808 */ /* 0x000fe40004800000 */
[----:B------:R-:W-:-:S02]  /*3d50*/  FMNMX.FTZ R10, R61, R10, !PT ;  /* 0x0000000a3d0a7209 */ /* 0x000fc40007810000 */
[----:B------:R-:W-:Y:S02]  /*3d60*/  ISETP.LT.OR P5, PT, R3, R228, P5 ;  /* 0x000000e40300720c */ /* 0x000fe40002fa1670 */
[----:B------:R-:W-:Y:S02]  /*3d70*/  ISETP.GE.AND P1, PT, R15, R233, PT ;  /* 0x000000e90f00720c */ /* 0x000fe40003f26270 */
[----:B------:R-:W-:Y:S02]  /*3d80*/  FMNMX.FTZ R0, R41, R0, !PT ;  /* 0x0000000029007209 */ /* 0x000fe40007810000 */
[----:B------:R-:W-:Y:S02]  /*3d90*/  ISETP.GE.AND P6, PT, R13, R231, PT ;  /* 0x000000e70d00720c */ /* 0x000fe40003fc6270 */
[----:B------:R-:W-:Y:S02]  /*3da0*/  FMNMX.FTZ R11, R173, R11, !PT ;  /* 0x0000000bad0b7209 */ /* 0x000fe40007810000 */
[----:B------:R-:W-:-:S02]  /*3db0*/  FMNMX.FTZ R10, R164, R10, !PT ;  /* 0x0000000aa40a7209 */ /* 0x000fc40007810000 */
[----:B------:R-:W-:Y:S02]  /*3dc0*/  FSEL R179, R77, -INF , !P5 ;  /* 0xff8000004db37808 */ /* 0x000fe40006800000 */
[----:B------:R-:W-:Y:S02]  /*3dd0*/  ISETP.LT.OR P1, PT, R15, R228, P1 ;  /* 0x000000e40f00720c */ /* 0x000fe40000f21670 */
[----:B------:R-:W-:Y:S02]  /*3de0*/  FMNMX.FTZ R0, R100, R0, !PT ;  /* 0x0000000064007209 */ /* 0x000fe40007810000 */
[----:B------:R-:W-:Y:S02]  /*3df0*/  ISETP.GE.AND P5, PT, R12, R233, PT ;  /* 0x000000e90c00720c */ /* 0x000fe40003fa6270 */
[----:B------:R-:W-:Y:S02]  /*3e00*/  ISETP.LT.OR P6, PT, R13, R229, P6 ;  /* 0x000000e50d00720c */ /* 0x000fe400037c1670 */
[----:B------:R-:W-:-:S02]  /*3e10*/  FMNMX.FTZ R11, R177, R11, !PT ;  /* 0x0000000bb10b7209 */ /* 0x000fc40007810000 */
[----:B------:R-:W-:Y:S02]  /*3e20*/  FMNMX.FTZ R10, R165, R10, !PT ;  /* 0x0000000aa50a7209 */ /* 0x000fe40007810000 */
[----:B------:R-:W-:Y:S02]  /*3e30*/  FSEL R182, R36, -INF , !P1 ;  /* 0xff80000024b67808 */ /* 0x000fe40004800000 */
[----:B------:R-:W-:Y:S02]  /*3e40*/  FMNMX.FTZ R0, R101, R0, !PT ;  /* 0x0000000065007209 */ /* 0x000fe40007810000 */
[----:B------:R-:W-:Y:S02]  /*3e50*/  ISETP.LT.OR P5, PT, R12, R228, P5 ;  /* 0x000000e40c00720c */ /* 0x000fe40002fa1670 */
[----:B------:R-:W-:Y:S02]  /*3e60*/  ISETP.GE.AND P1, PT, R15, R231, PT ;  /* 0x000000e70f00720c */ /* 0x000fe40003f26270 */
[----:B------:R-:W-:-:S02]  /*3e70*/  FSEL R214, R108, -INF , !P6 ;  /* 0xff8000006cd67808 */ /* 0x000fc40007000000 */
[----:B------:R-:W-:Y:S02]  /*3e80*/  FMNMX.FTZ R11, R179, R11, !PT ;  /* 0x0000000bb30b7209 */ /* 0x000fe40007810000 */
[----:B------:R-:W-:Y:S02]  /*3e90*/  ISETP.GE.AND P6, PT, R12, R231, PT ;  /* 0x000000e70c00720c */ /* 0x000fe40003fc6270 */
[----:B------:R-:W-:Y:S02]  /*3ea0*/  FMNMX.FTZ R10, R155, R10, !PT ;  /* 0x0000000a9b0a7209 */ /* 0x000fe40007810000 */
[----:B------:R-:W-:Y:S02]  /*3eb0*/  FMNMX.FTZ R0, R132, R0, !PT ;  /* 0x0000000084007209 */ /* 0x000fe40007810000 */
[----:B------:R-:W-:Y:S02]  /*3ec0*/  FSEL R183, R29, -INF , !P5 ;  /* 0xff8000001db77808 */ /* 0x000fe40006800000 */
[----:B------:R-:W-:-:S02]  /*3ed0*/  ISETP.LT.OR P1, PT, R15, R229, P1 ;  /* 0x000000e50f00720c */ /* 0x000fc40000f21670 */
[----:B------:R-:W-:Y:S02]  /*3ee0*/  ISETP.GE.AND P5, PT, R16, R233, PT ;  /* 0x000000e91000720c */ /* 0x000fe40003fa6270 */
[----:B------:R-:W-:Y:S02]  /*3ef0*/  FMNMX.FTZ R105, R184, R11, !PT ;  /* 0x0000000bb8697209 */ /* 0x000fe40007810000 */
[----:B------:R-:W-:Y:S02]  /*3f00*/  ISETP.LT.OR P6, PT, R12, R229, P6 ;  /* 0x000000e50c00720c */ /* 0x000fe400037c1670 */
[----:B------:R-:W-:Y:S02]  /*3f10*/  FMNMX.FTZ R10, R172, R10, !PT ;  /* 0x0000000aac0a7209 */ /* 0x000fe40007810000 */
[----:B------:R-:W-:Y:S02]  /*3f20*/  FMNMX.FTZ R0, R133, R0, !PT ;  /* 0x0000000085007209 */ /* 0x000fe40007810000 */
[----:B------:R-:W-:-:S02]  /*3f30*/  FSEL R210, R112, -INF , !P1 ;  /* 0xff80000070d27808 */ /* 0x000fc40004800000 */
[C---:B------:R-:W-:Y:S02]  /*3f40*/  ISETP.LT.OR P5, PT, R16.reuse, R228, P5 ;  /* 0x000000e41000720c */ /* 0x040fe40002fa1670 */
[----:B------:R-:W-:Y:S02]  /*3f50*/  ISETP.GE.AND P1, PT, R16, R231, PT ;  /* 0x000000e71000720c */ /* 0x000fe40003f26270 */
[----:B------:R-:W-:Y:S02]  /*3f60*/  FMNMX.FTZ R105, R183, R105, !PT ;  /* 0x00000069b7697209 */ /* 0x000fe40007810000 */
[----:B------:R-:W-:Y:S02]  /*3f70*/  FSEL R213, R109, -INF , !P6 ;  /* 0xff8000006dd57808 */ /* 0x000fe40007000000 */
[----:B------:R-:W-:Y:S02]  /*3f80*/  FMNMX.FTZ R10, R214, R10, !PT ;  /* 0x0000000ad60a7209 */ /* 0x000fe40007810000 */
[----:B------:R-:W-:-:S02]  /*3f90*/  FMNMX.FTZ R0, R178, R0, !PT ;  /* 0x00000000b2007209 */ /* 0x000fc40007810000 */
[----:B------:R-:W-:Y:S02]  /*3fa0*/  FSEL R200, R37, -INF , !P5 ;  /* 0xff80000025c87808 */ /* 0x000fe40006800000 */
[----:B------:R-:W-:Y:S02]  /*3fb0*/  FMNMX.FTZ R105, R182, R105, !PT ;  /* 0x00000069b6697209 */ /* 0x000fe40007810000 */
[----:B------:R-:W-:Y:S02]  /*3fc0*/  ISETP.LT.OR P1, PT, R16, R229, P1 ;  /* 0x000000e51000720c */ /* 0x000fe40000f21670 */
[----:B------:R-:W-:Y:S02]  /*3fd0*/  FMNMX.FTZ R103, R213, R10, !PT ;  /* 0x0000000ad5677209 */ /* 0x000fe40007810000 */
[----:B------:R-:W-:Y:S02]  /*3fe0*/  ISETP.GE.AND P6, PT, R13, R230, PT ;  /* 0x000000e60d00720c */ /* 0x000fe40003fc6270 */
[----:B------:R-:W-:-:S02]  /*3ff0*/  FMNMX.FTZ R0, R175, R0, !PT ;  /* 0x00000000af007209 */ /* 0x000fc40007810000 */
[----:B------:R-:W-:Y:S02]  /*4000*/  FMNMX.FTZ R105, R200, R105, !PT ;  /* 0x00000069c8697209 */ /* 0x000fe40007810000 */
[----:B------:R-:W-:Y:S02]  /*4010*/  FSEL R208, R113, -INF , !P1 ;  /* 0xff80000071d07808 */ /* 0x000fe40004800000 */
[----:B------:R-:W-:Y:S01]  /*4020*/  FMNMX.FTZ R103, R210, R103, !PT ;  /* 0x00000067d2677209 */ /* 0x000fe20007810000 */
[----:B------:R-:W1:Y:S01]  /*4030*/  SHFL.BFLY PT, R10, R105, 0x2, 0x1f ;  /* 0x0c401f00690a7f89 */ /* 0x000e6200000e0000 */
[----:B------:R-:W-:Y:S02]  /*4040*/  ISETP.GE.AND P1, PT, R12, R230, PT ;  /* 0x000000e60c00720c */ /* 0x000fe40003f26270 */
[----:B------:R-:W-:Y:S02]  /*4050*/  ISETP.LT.OR P6, PT, R13, R226, P6 ;  /* 0x000000e20d00720c */ /* 0x000fe400037c1670 */
[----:B------:R-:W-:-:S02]  /*4060*/  FMNMX.FTZ R0, R174, R0, !PT ;  /* 0x00000000ae007209 */ /* 0x000fc40007810000 */
[----:B------:R-:W-:Y:S02]  /*4070*/  FMNMX.FTZ R103, R208, R103, !PT ;  /* 0x00000067d0677209 */ /* 0x000fe40007810000 */
[----:B------:R-:W-:Y:S02]  /*4080*/  ISETP.LT.OR P1, PT, R12, R226, P1 ;  /* 0x000000e20c00720c */ /* 0x000fe40000f21670 */
[----:B------:R-:W-:Y:S01]  /*4090*/  ISETP.GE.AND P5, PT, R15, R230, PT ;  /* 0x000000e60f00720c */ /* 0x000fe20003fa6270 */
[----:B------:R-:W2:Y:S01]  /*40a0*/  SHFL.BFLY PT, R11, R103, 0x2, 0x1f ;  /* 0x0c401f00670b7f89 */ /* 0x000ea200000e0000 */
[----:B------:R-:W-:Y:S02]  /*40b0*/  FSEL R203, R110, -INF , !P6 ;  /* 0xff8000006ecb7808 */ /* 0x000fe40007000000 */
[----:B------:R-:W-:Y:S02]  /*40c0*/  FMNMX.FTZ R0, R176, R0, !PT ;  /* 0x00000000b0007209 */ /* 0x000fe40007810000 */
[----:B------:R-:W-:-:S02]  /*40d0*/  FSEL R209, R111, -INF , !P1 ;  /* 0xff8000006fd17808 */ /* 0x000fc40004800000 */
[C---:B------:R-:W-:Y:S02]  /*40e0*/  ISETP.GE.AND P1, PT, R16.reuse, R230, PT ;  /* 0x000000e61000720c */ /* 0x040fe40003f26270 */
[----:B------:R-:W-:Y:S02]  /*40f0*/  ISETP.LT.OR P5, PT, R15, R226, P5 ;  /* 0x000000e20f00720c */ /* 0x000fe40002fa1670 */
[----:B------:R-:W-:Y:S02]  /*4100*/  FMNMX.FTZ R0, R203, R0, !PT ;  /* 0x00000000cb007209 */ /* 0x000fe40007810000 */
[----:B------:R-:W-:Y:S02]  /*4110*/  ISETP.LT.OR P1, PT, R16, R226, P1 ;  /* 0x000000e21000720c */ /* 0x000fe40000f21670 */
[----:B------:R-:W-:Y:S02]  /*4120*/  FSEL R212, R114, -INF , !P5 ;  /* 0xff80000072d47808 */ /* 0x000fe40006800000 */
[----:B------:R-:W-:-:S02]  /*4130*/  FMNMX.FTZ R0, R209, R0, !PT ;  /* 0x00000000d1007209 */ /* 0x000fc40007810000 */
[----:B------:R-:W-:Y:S02]  /*4140*/  FSEL R215, R115, -INF , !P1 ;  /* 0xff80000073d77808 */ /* 0x000fe40004800000 */
[----:B------:R-:W-:Y:S02]  /*4150*/  FMNMX.FTZ R0, R212, R0, !PT ;  /* 0x00000000d4007209 */ /* 0x000fe40007810000 */
[----:B------:R-:W-:Y:S02]  /*4160*/  ISETP.GE.AND P1, PT, R6, R232, PT ;  /* 0x000000e80600720c */ /* 0x000fe40003f26270 */
[----:B------:R-:W-:Y:S02]  /*4170*/  FMNMX.FTZ R0, R215, R0, !PT ;  /* 0x00000000d7007209 */ /* 0x000fe40007810000 */
[----:B-1----:R-:W-:Y:S02]  /*4180*/  FMNMX.FTZ R105, R105, R10, !PT ;  /* 0x0000000a69697209 */ /* 0x002fe40007810000 */
[----:B------:R-:W-:Y:S01]  /*4190*/  FSEL R14, R51, -INF , !P3 ;  /* 0xff800000330e7808 */ /* 0x000fe20005800000 */
[----:B------:R-:W1:Y:S01]  /*41a0*/  SHFL.BFLY PT, R102, R0, 0x2, 0x1f ;  /* 0x0c401f0000667f89 */ /* 0x000e6200000e0000 */
[----:B------:R-:W-:-:S02]  /*41b0*/  ISETP.GE.AND P3, PT, R4, R232, PT ;  /* 0x000000e80400720c */ /* 0x000fc40003f66270 */
[----:B------:R-:W-:Y:S02]  /*41c0*/  ISETP.LT.OR P1, PT, R6, R227, P1 ;  /* 0x000000e30600720c */ /* 0x000fe40000f21670 */
[----:B------:R-:W-:Y:S01]  /*41d0*/  FSEL R10, R50, -INF , !P4 ;  /* 0xff800000320a7808 */ /* 0x000fe20006000000 */
[----:B------:R-:W3:Y:S01]  /*41e0*/  SHFL.BFLY PT, R6, R105, 0x1, 0x1f ;  /* 0x0c201f0069067f89 */ /* 0x000ee200000e0000 */
[-C--:B------:R-:W-:Y:S02]  /*41f0*/  ISETP.GE.AND P6, PT, R8, R232.reuse, PT ;  /* 0x000000e80800720c */ /* 0x080fe40003fc6270 */
[----:B--2---:R-:W-:Y:S02]  /*4200*/  FMNMX.FTZ R103, R103, R11, !PT ;  /* 0x0000000b67677209 */ /* 0x004fe40007810000 */
[----:B------:R-:W-:Y:S02]  /*4210*/  ISETP.GE.AND P4, PT, R5, R232, PT ;  /* 0x000000e80500720c */ /* 0x000fe40003f86270 */
[----:B------:R-:W-:-:S02]  /*4220*/  ISETP.LT.OR P3, PT, R4, R227, P3 ;  /* 0x000000e30400720c */ /* 0x000fc40001f61670 */
[----:B------:R-:W-:Y:S02]  /*4230*/  FMNMX.FTZ R4, R55, R68, !PT ;  /* 0x0000004437047209 */ /* 0x000fe40007810000 */
[-C--:B------:R-:W-:Y:S02]  /*4240*/  ISETP.LT.OR P6, PT, R8, R227.reuse, P6 ;  /* 0x000000e30800720c */ /* 0x080fe400037c1670 */
[----:B------:R-:W-:Y:S02]  /*4250*/  ISETP.LT.OR P4, PT, R5, R227, P4 ;  /* 0x000000e30500720c */ /* 0x000fe40002781670 */
[----:B------:R-:W2:Y:S01]  /*4260*/  SHFL.BFLY PT, R5, R103, 0x1, 0x1f ;  /* 0x0c201f0067057f89 */ /* 0x000ea200000e0000 */
[----:B------:R-:W-:Y:S02]  /*4270*/  FMNMX.FTZ R4, R10, R4, !PT ;  /* 0x000000040a047209 */ /* 0x000fe40007810000 */
[----:B------:R-:W-:Y:S02]  /*4280*/  FSEL R88, R107, -INF , !P6 ;  /* 0xff8000006b587808 */ /* 0x000fe40007000000 */
[----:B------:R-:W-:-:S02]  /*4290*/  ISETP.GE.AND P6, PT, R3, R232, PT ;  /* 0x000000e80300720c */ /* 0x000fc40003fc6270 */
[----:B------:R-:W-:Y:S02]  /*42a0*/  ISETP.GE.AND P5, PT, R7, R232, PT ;  /* 0x000000e80700720c */ /* 0x000fe40003fa6270 */
[----:B------:R-:W-:Y:S02]  /*42b0*/  FSEL R89, R106, -INF , !P2 ;  /* 0xff8000006a597808 */ /* 0x000fe40005000000 */
[----:B------:R-:W-:Y:S02]  /*42c0*/  FMNMX.FTZ R4, R14, R4, !PT ;  /* 0x000000040e047209 */ /* 0x000fe40007810000 */
[-C--:B------:R-:W-:Y:S02]  /*42d0*/  ISETP.LT.OR P6, PT, R3, R227.reuse, P6 ;  /* 0x000000e30300720c */ /* 0x080fe400037c1670 */
[----:B------:R-:W-:Y:S02]  /*42e0*/  ISETP.LT.OR P5, PT, R7, R227, P5 ;  /* 0x000000e30700720c */ /* 0x000fe40002fa1670 */
[----:B------:R-:W-:-:S02]  /*42f0*/  FMNMX.FTZ R3, R89, R4, !PT ;  /* 0x0000000459037209 */ /* 0x000fc40007810000 */
[----:B-1----:R-:W-:Y:S02]  /*4300*/  FMNMX.FTZ R102, R0, R102, !PT ;  /* 0x0000006600667209 */ /* 0x002fe40007810000 */
[----:B------:R-:W-:Y:S02]  /*4310*/  FSEL R91, R46, -INF , !P5 ;  /* 0xff8000002e5b7808 */ /* 0x000fe40006800000 */
[----:B------:R-:W-:Y:S02]  /*4320*/  FMNMX.FTZ R0, R88, R3, !PT ;  /* 0x0000000358007209 */ /* 0x000fe40007810000 */
[----:B------:R-:W-:Y:S02]  /*4330*/  FSEL R90, R47, -INF , !P1 ;  /* 0xff8000002f5a7808 */ /* 0x000fe40004800000 */
[----:B------:R-:W-:Y:S02]  /*4340*/  FMNMX.FTZ R0, R91, R0, !PT ;  /* 0x000000005b007209 */ /* 0x000fe40007810000 */
[----:B---3--:R-:W-:-:S02]  /*4350*/  FMNMX.FTZ R105, R105, R6, !PT ;  /* 0x0000000669697209 */ /* 0x008fc40007810000 */
[----:B------:R-:W-:Y:S02]  /*4360*/  ISETP.GE.AND P2, PT, R9, R232, PT ;  /* 0x000000e80900720c */ /* 0x000fe40003f46270 */
[----:B------:R-:W-:Y:S01]  /*4370*/  FSEL R153, R26, -INF , !P4 ;  /* 0xff8000001a997808 */ /* 0x000fe20006000000 */
[----:B------:R-:W-:Y:S01]  /*4380*/  FMUL.FTZ R3, R105, UR26 ;  /* 0x0000001a69037c20 */ /* 0x000fe20008410000 */
[----:B------:R-:W-:Y:S02]  /*4390*/  FMNMX.FTZ R0, R90, R0, !PT ;  /* 0x000000005a007209 */ /* 0x000fe40007810000 */
[----:B------:R-:W-:Y:S02]  /*43a0*/  ISETP.GE.AND P5, PT, R13, R232, PT ;  /* 0x000000e80d00720c */ /* 0x000fe40003fa6270 */
[----:B--2---:R-:W-:Y:S02]  /*43b0*/  FMNMX.FTZ R103, R103, R5, !PT ;  /* 0x0000000567677209 */ /* 0x004fe40007810000 */
[----:B------:R-:W-:Y:S01]  /*43c0*/  ISETP.LT.OR P2, PT, R9, R227, P2 ;  /* 0x000000e30900720c */ /* 0x000fe20001741670 */
[----:B------:R-:W1:Y:S01]  /*43d0*/  SHFL.BFLY PT, R5, R102, 0x1, 0x1f ;  /* 0x0c201f0066057f89 */ /* 0x000e6200000e0000 */
[----:B------:R-:W-:-:S02]  /*43e0*/  FSETP.NEU.FTZ.AND P4, PT, R105, -INF , PT ;  /* 0xff8000006900780b */ /* 0x000fc40003f9d000 */
[----:B------:R-:W-:Y:S02]  /*43f0*/  FSEL R152, R27, -INF , !P3 ;  /* 0xff8000001b987808 */ /* 0x000fe40005800000 */
[----:B------:R-:W-:Y:S02]  /*4400*/  FMNMX.FTZ R0, R153, R0, !PT ;  /* 0x0000000099007209 */ /* 0x000fe40007810000 */
[----:B------:R-:W-:Y:S01]  /*4410*/  ISETP.LT.OR P5, PT, R13, R227, P5 ;  /* 0x000000e30d00720c */ /* 0x000fe20002fa1670 */
[----:B------:R-:W-:Y:S01]  /*4420*/  FMUL.FTZ R13, R103, UR26 ;  /* 0x0000001a670d7c20 */ /* 0x000fe20008410000 */
[----:B------:R-:W-:Y:S02]  /*4430*/  FSEL R3, R3, RZ, P4 ;  /* 0x000000ff03037208 */ /* 0x000fe40002000000 */
[----:B------:R-:W-:Y:S02]  /*4440*/  FSEL R106, R78, -INF , !P2 ;  /* 0xff8000004e6a7808 */ /* 0x000fe40005000000 */
[----:B------:R-:W-:Y:S01]  /*4450*/  FMNMX.FTZ R0, R152, R0, !PT ;  /* 0x0000000098007209 */ /* 0x000fe20007810000 */
[----:B------:R-:W-:Y:S01]  /*4460*/  FFMA.FTZ R4, R20, UR26, -R3 ;  /* 0x0000001a14047c23 */ /* 0x000fe20008010803 */
[----:B------:R-:W-:-:S02]  /*4470*/  FSETP.NEU.FTZ.AND P3, PT, R103, -INF , PT ;  /* 0xff8000006700780b */ /* 0x000fc40003f7d000 */
[-C--:B------:R-:W-:Y:S01]  /*4480*/  ISETP.GE.AND P2, PT, R15, R232.reuse, PT ;  /* 0x000000e80f00720c */ /* 0x080fe20003f46270 */
[----:B------:R2:W-:Y:S01]  /*4490*/  MUFU.EX2 R191, R4 ;  /* 0x0000000400bf7308 */ /* 0x0005e20000000800 */
[----:B------:R-:W-:Y:S02]  /*44a0*/  ISETP.GE.AND P1, PT, R12, R232, PT ;  /* 0x000000e80c00720c */ /* 0x000fe40003f26270 */
[----:B------:R-:W-:Y:S02]  /*44b0*/  FSEL R107, R79, -INF , !P6 ;  /* 0xff8000004f6b7808 */ /* 0x000fe40007000000 */
[----:B------:R-:W-:Y:S02]  /*44c0*/  FMNMX.FTZ R0, R106, R0, !PT ;  /* 0x000000006a007209 */ /* 0x000fe40007810000 */
[----:B------:R-:W-:Y:S02]  /*44d0*/  FSEL R13, R13, RZ, P3 ;  /* 0x000000ff0d0d7208 */ /* 0x000fe40001800000 */
[----:B------:R-:W-:-:S02]  /*44e0*/  ISETP.LT.OR P2, PT, R15, R227, P2 ;  /* 0x000000e30f00720c */ /* 0x000fc40001741670 */
[----:B------:R-:W-:Y:S02]  /*44f0*/  ISETP.LT.OR P1, PT, R12, R227, P1 ;  /* 0x000000e30c00720c */ /* 0x000fe40000f21670 */
[----:B------:R-:W-:Y:S02]  /*4500*/  FSEL R15, R30, -INF , !P5 ;  /* 0xff8000001e0f7808 */ /* 0x000fe40006800000 */
[----:B------:R-:W-:Y:S01]  /*4510*/  FMNMX.FTZ R0, R107, R0, !PT ;  /* 0x000000006b007209 */ /* 0x000fe20007810000 */
[----:B--2---:R-:W-:Y:S01]  /*4520*/  FFMA.FTZ R4, R21, UR26, -R13 ;  /* 0x0000001a15047c23 */ /* 0x004fe2000801080d */
[----:B------:R-:W-:Y:S02]  /*4530*/  ISETP.GE.AND P3, PT, R16, R232, PT ;  /* 0x000000e81000720c */ /* 0x000fe40003f66270 */
[----:B------:R-:W-:Y:S01]  /*4540*/  FSEL R201, R31, -INF , !P1 ;  /* 0xff8000001fc97808 */ /* 0x000fe20004800000 */
[----:B------:R2:W-:Y:S01]  /*4550*/  MUFU.EX2 R187, R4 ;  /* 0x0000000400bb7308 */ /* 0x0005e20000000800 */
[----:B------:R-:W-:-:S02]  /*4560*/  FMNMX.FTZ R0, R15, R0, !PT ;  /* 0x000000000f007209 */ /* 0x000fc40007810000 */
[----:B------:R-:W-:Y:S02]  /*4570*/  ISETP.LT.OR P3, PT, R16, R227, P3 ;  /* 0x000000e31000720c */ /* 0x000fe40001f61670 */
[----:B------:R-:W-:Y:S02]  /*4580*/  FSEL R202, R38, -INF , !P2 ;  /* 0xff80000026ca7808 */ /* 0x000fe40005000000 */
[----:B------:R-:W-:Y:S02]  /*4590*/  FMNMX.FTZ R0, R201, R0, !PT ;  /* 0x00000000c9007209 */ /* 0x000fe40007810000 */
[----:B------:R-:W-:Y:S02]  /*45a0*/  FSEL R211, R39, -INF , !P3 ;  /* 0xff80000027d37808 */ /* 0x000fe40005800000 */
[----:B-1----:R-:W-:Y:S01]  /*45b0*/  FMNMX.FTZ R102, R102, R5, !PT ;  /* 0x0000000566667209 */ /* 0x002fe20007810000 */
[----:B------:R-:W-:-:S03]  /*45c0*/  FFMA.FTZ R5, R23, UR26, -R13 ;  /* 0x0000001a17057c23 */ /* 0x000fc6000801080d */
[----:B------:R-:W-:Y:S01]  /*45d0*/  FSETP.NEU.FTZ.AND P1, PT, R102, -INF , PT ;  /* 0xff8000006600780b */ /* 0x000fe20003f3d000 */
[----:B------:R1:W-:Y:S01]  /*45e0*/  MUFU.EX2 R189, R5 ;  /* 0x0000000500bd7308 */ /* 0x0003e20000000800 */
[----:B--2---:R-:W-:Y:S01]  /*45f0*/  FFMA.FTZ R4, R22, UR26, -R13 ;  /* 0x0000001a16047c23 */ /* 0x004fe2000801080d */
[----:B------:R-:W-:-:S05]  /*4600*/  FMUL.FTZ R12, R102, UR26 ;  /* 0x0000001a660c7c20 */ /* 0x000fca0008410000 */
[----:B------:R-:W-:Y:S01]  /*4610*/  FSEL R12, R12, RZ, P1 ;  /* 0x000000ff0c0c7208 */ /* 0x000fe20000800000 */
[----:B------:R2:W-:Y:S01]  /*4620*/  MUFU.EX2 R190, R4 ;  /* 0x0000000400be7308 */ /* 0x0005e20000000800 */
[----:B-1----:R-:W-:Y:S01]  /*4630*/  IMAD R5, R150, 0x20, R149 ;  /* 0x0000002096057824 */ /* 0x002fe200078e0295 */
[----:B--2---:R-:W-:Y:S01]  /*4640*/  FMNMX.FTZ R4, R202, R0, !PT ;  /* 0x00000000ca047209 */ /* 0x004fe20007810000 */
[----:B------:R-:W-:-:S03]  /*4650*/  FFMA.FTZ R0, R32, UR26, -R13 ;  /* 0x0000001a20007c23 */ /* 0x000fc6000801080d */
[----:B------:R-:W-:Y:S02]  /*4660*/  FMNMX.FTZ R4, R211, R4, !PT ;  /* 0x00000004d3047209 */ /* 0x000fe40007810000 */
[----:B------:R1:W-:Y:S03]  /*4670*/  MUFU.EX2 R57, R0 ;  /* 0x0000000000397308 */ /* 0x0003e60000000800 */
[----:B------:R-:W2:Y:S01]  /*4680*/  SHFL.BFLY PT, R6, R4, 0x2, 0x1f ;  /* 0x0c401f0004067f89 */ /* 0x000ea200000e0000 */
[----:B-1----:R-:W-:Y:S02]  /*4690*/  IMAD.IADD R0, R148, 0x1, R5 ;  /* 0x0000000194007824 */ /* 0x002fe400078e0205 */
[----:B------:R-:W-:-:S03]  /*46a0*/  FFMA.FTZ R5, R33, UR26, -R12 ;  /* 0x0000001a21057c23 */ /* 0x000fc6000801080c */
[----:B------:R-:W-:Y:S01]  /*46b0*/  LEA R220, R0, UR4, 0x1 ;  /* 0x0000000400dc7c11 */ /* 0x000fe2000f8e08ff */
[----:B------:R-:W-:Y:S01]  /*46c0*/  FFMA.FTZ R0, R34, UR26, -R12 ;  /* 0x0000001a22007c23 */ /* 0x000fe2000801080c */
        /* <DEDUP_REMOVED lines=10> */
[----:B-1----:R-:W-:Y:S01]  /*4770*/  FFMA.FTZ R0, R35, UR26, -R12 ;  /* 0x0000001a23007c23 */ /* 0x002fe2000801080c */
[----:B---3--:R-:W-:-:S02]  /*4780*/  F2FP.F16.F32.PACK_AB R5, R185, R186 ;  /* 0x000000bab905723e */ /* 0x008fc400000000ff */
[----:B------:R-:W-:Y:S01]  /*4790*/  LDSM.16.MT88.4 R32, [R220+0xb400] ;  /* 0x00b40000dc20783b */ /* 0x000fe20000004200 */
[----:B------:R2:W1:Y:S01]  /*47a0*/  MUFU.EX2 R192, R0 ;  /* 0x0000000000c07308 */ /* 0x0004620000000800 */
[----:B-----5:R-:W-:Y:S02]  /*47b0*/  FFMA.FTZ R2, R40, UR26, -R3 ;  /* 0x0000001a28027c23 */ /* 0x020fe40008010803 */
[----:B------:R-:W-:Y:S05]  /*47c0*/  LDSM.16.MT88.4 R40, [R220+0xb000] ;  /* 0x00b00000dc28783b */ /* 0x000fea0000004200 */
[----:B------:R3:W-:Y:S01]  /*47d0*/  MUFU.EX2 R58, R2 ;  /* 0x00000002003a7308 */ /* 0x0007e20000000800 */
[----:B--2---:R-:W-:-:S02]  /*47e0*/  FMNMX.FTZ R0, R4, R6, !PT ;  /* 0x0000000604007209 */ /* 0x004fc40007810000 */
[----:B------:R-:W-:Y:S02]  /*47f0*/  F2FP.F16.F32.PACK_AB R4, R190, R187 ;  /* 0x000000bbbe04723e */ /* 0x000fe400000000ff */
[----:B------:R-:W-:Y:S01]  /*4800*/  F2FP.F16.F32.PACK_AB R6, R57, R189 ;  /* 0x000000bd3906723e */ /* 0x000fe200000000ff */
[----:B------:R-:W2:Y:S01]  /*4810*/  SHFL.BFLY PT, R8, R0, 0x1, 0x1f ;  /* 0x0c201f0000087f89 */ /* 0x000ea200000e0000 */
[----:B-1----:R-:W-:Y:S01]  /*4820*/  F2FP.F16.F32.PACK_AB R7, R181, R192 ;  /* 0x000000c0b507723e */ /* 0x002fe200000000ff */
[--C-:B---3--:R-:W-:Y:S02]  /*4830*/  FFMA.FTZ R2, R48, UR26, -R3.reuse ;  /* 0x0000001a30027c23 */ /* 0x108fe40008010803 */
[----:B------:R-:W1:Y:S02]  /*4840*/  LDSM.16.MT88.4 R48, [R222+0xb000] ;  /* 0x00b00000de30783b */ /* 0x000e640000004200 */
[----:B------:R3:W-:Y:S02]  /*4850*/  MUFU.EX2 R188, R2 ;  /* 0x0000000200bc7308 */ /* 0x0007e40000000800 */
[C---:B----4-:R-:W-:Y:S06]  /*4860*/  HMMA.16816.F32 R112, R4.reuse, R36, RZ ;  /* 0x000000240470723c */ /* 0x050fec00000018ff */
[C---:B------:R-:W-:Y:S06]  /*4870*/  HMMA.16816.F32 R76, R4.reuse, R38, RZ ;  /* 0x00000026044c723c */ /* 0x040fec00000018ff */
[----:B------:R-:W-:Y:S01]  /*4880*/  HMMA.16816.F32 R124, R4, R16, RZ ;  /* 0x00000010047c723c */ /* 0x000fe200000018ff */
[----:B---3--:R-:W-:Y:S01]  /*4890*/  FFMA.FTZ R2, R52, UR26, -R3 ;  /* 0x0000001a34027c23 */ /* 0x008fe20008010803 */
[----:B--2---:R-:W-:-:S04]  /*48a0*/  FMNMX.FTZ R104, R0, R8, !PT ;  /* 0x0000000800687209 */ /* 0x004fc80007810000 */
[----:B------:R-:W-:Y:S01]  /*48b0*/  HMMA.16816.F32 R108, R4, R40, RZ ;  /* 0x00000028046c723c */ /* 0x000fe200000018ff */
[----:B------:R2:W3:Y:S01]  /*48c0*/  MUFU.EX2 R168, R2 ;  /* 0x0000000200a87308 */ /* 0x0004e20000000800 */
[C---:B------:R-:W-:Y:S01]  /*48d0*/  FSETP.NEU.FTZ.AND P1, PT, R104.reuse, -INF , PT ;  /* 0xff8000006800780b */ /* 0x040fe20003f3d000 */
[----:B------:R-:W-:-:S03]  /*48e0*/  FMUL.FTZ R0, R104, UR26 ;  /* 0x0000001a68007c20 */ /* 0x000fc60008410000 */
[----:B------:R-:W-:Y:S02]  /*48f0*/  HMMA.16816.F32 R120, R4, R20, RZ ;  /* 0x000000140478723c */ /* 0x000fe400000018ff */
[----:B------:R-:W-:-:S04]  /*4900*/  FSEL R0, R0, RZ, P1 ;  /* 0x000000ff00007208 */ /* 0x000fc80000800000 */
[C---:B------:R-:W-:Y:S06]  /*4910*/  HMMA.16816.F32 R116, R4.reuse, R24, RZ ;  /* 0x000000180474723c */ /* 0x040fec00000018ff */
[----:B------:R-:W-:Y:S01]  /*4920*/  HMMA.16816.F32 R92, R4, R18, RZ ;  /* 0x00000012045c723c */ /* 0x000fe200000018ff */
[----:B--2---:R-:W-:-:S04]  /*4930*/  FFMA.FTZ R2, R53, UR26, -R3 ;  /* 0x0000001a35027c23 */ /* 0x004fc80008010803 */
[----:B------:R2:W-:Y:S01]  /*4940*/  MUFU.EX2 R56, R2 ;  /* 0x0000000200387308 */ /* 0x0005e20000000800 */
[C---:B-1----:R-:W-:Y:S06]  /*4950*/  HMMA.16816.F32 R96, R4.reuse, R48, RZ ;  /* 0x000000300460723c */ /* 0x042fec00000018ff */
[C---:B------:R-:W-:Y:S06]  /*4960*/  HMMA.16816.F32 R84, R4.reuse, R22, RZ ;  /* 0x000000160454723c */ /* 0x040fec00000018ff */
[----:B------:R-:W-:Y:S01]  /*4970*/  HMMA.16816.F32 R80, R4, R26, RZ ;  /* 0x0000001a0450723c */ /* 0x000fe200000018ff */
[----:B--2---:R-:W-:-:S05]  /*4980*/  FFMA.FTZ R2, R54, UR26, -R3 ;  /* 0x0000001a36027c23 */ /* 0x004fca0008010803 */
[----:B------:R-:W-:Y:S01]  /*4990*/  HMMA.16816.F32 R72, R4, R42, RZ ;  /* 0x0000002a0448723c */ /* 0x000fe200000018ff */
[----:B------:R1:W-:Y:S02]  /*49a0*/  MUFU.EX2 R166, R2 ;  /* 0x0000000200a67308 */ /* 0x0003e40000000800 */
[----:B-1----:R-:W-:-:S06]  /*49b0*/  FFMA.FTZ R2, R55, UR26, -R0 ;  /* 0x0000001a37027c23 */ /* 0x002fcc0008010800 */
[----:B------:R1:W-:Y:S02]  /*49c0*/  MUFU.EX2 R251, R2 ;  /* 0x0000000200fb7308 */ /* 0x0003e40000000800 */
[--C-:B-1----:R-:W-:Y:S02]  /*49d0*/  FFMA.FTZ R2, R68, UR26, -R0.reuse ;  /* 0x0000001a44027c23 */ /* 0x102fe40008010800 */
[----:B------:R-:W-:Y:S04]  /*49e0*/  HMMA.16816.F32 R68, R4, R50, RZ ;  /* 0x000000320444723c */ /* 0x000fe800000018ff */
[----:B------:R1:W2:Y:S02]  /*49f0*/  MUFU.EX2 R250, R2 ;  /* 0x0000000200fa7308 */ /* 0x0002a40000000800 */
[----:B-1----:R-:W-:Y:S01]  /*4a00*/  FFMA.FTZ R2, R10, UR26, -R0 ;  /* 0x0000001a0a027c23 */ /* 0x002fe20008010800 */
[----:B---3--:R-:W-:-:S02]  /*4a10*/  F2FP.F16.F32.PACK_AB R10, R168, R188 ;  /* 0x000000bca80a723e */ /* 0x008fc400000000ff */
[----:B--2---:R-:W-:-:S03]  /*4a20*/  F2FP.F16.F32.PACK_AB R9, R250, R251 ;  /* 0x000000fbfa09723e */ /* 0x004fc600000000ff */
[----:B------:R1:W-:Y:S02]  /*4a30*/  MUFU.EX2 R235, R2 ;  /* 0x0000000200eb7308 */ /* 0x0003e40000000800 */
[----:B-1----:R-:W-:Y:S01]  /*4a40*/  FFMA.FTZ R2, R14, UR26, -R0 ;  /* 0x0000001a0e027c23 */ /* 0x002fe20008010800 */
[----:B------:R-:W-:-:S05]  /*4a50*/  IMAD.MOV.U32 R14, RZ, RZ, R58 ;  /* 0x000000ffff0e7224 */ /* 0x000fca00078e003a */
[----:B------:R1:W2:Y:S01]  /*4a60*/  MUFU.EX2 R236, R2 ;  /* 0x0000000200ec7308 */ /* 0x0002a20000000800 */
[----:B------:R-:W-:Y:S01]  /*4a70*/  F2FP.F16.F32.PACK_AB R8, R14, R191 ;  /* 0x000000bf0e08723e */ /* 0x000fe200000000ff */
        /* <DEDUP_REMOVED lines=9> */
[C---:B------:R-:W-:Y:S01]  /*4b10*/  HMMA.16816.F32 R144, R8.reuse, R22, RZ ;  /* 0x000000160890723c */ /* 0x040fe200000018ff */
[----:B------:R-:W-:Y:S05]  /*4b20*/  LDSM.16.MT88.4 R44, [R222+0xb400] ;  /* 0x00b40000de2c783b */ /* 0x000fea0000004200 */
[C---:B------:R-:W-:Y:S06]  /*4b30*/  HMMA.16816.F32 R148, R8.reuse, R26, RZ ;  /* 0x0000001a0894723c */ /* 0x040fec00000018ff */
[----:B------:R-:W-:Y:S01]  /*4b40*/  HMMA.16816.F32 R156, R8, R42, RZ ;  /* 0x0000002a089c723c */ /* 0x000fe200000018ff */
[----:B------:R-:W-:Y:S01]  /*4b50*/  LDSM.16.MT88.4 R40, [R222+0x9800] ;  /* 0x00980000de28783b */ /* 0x000fe20000004200 */
[----:B--2---:R-:W-:-:S04]  /*4b60*/  FFMA.FTZ R2, R64, UR26, -R13 ;  /* 0x0000001a40027c23 */ /* 0x004fc8000801080d */
[----:B------:R-:W-:Y:S01]  /*4b70*/  HMMA.16816.F32 R160, R8, R50, RZ ;  /* 0x0000003208a0723c */ /* 0x000fe200000018ff */
[----:B------:R2:W-:Y:S02]  /*4b80*/  MUFU.EX2 R252, R2 ;  /* 0x0000000200fc7308 */ /* 0x0005e40000000800 */
[----:B--2---:R-:W-:-:S03]  /*4b90*/  FFMA.FTZ R2, R65, UR26, -R13 ;  /* 0x0000001a41027c23 */ /* 0x004fc6000801080d */
[----:B------:R-:W-:Y:S01]  /*4ba0*/  HMMA.16816.F32 R64, R8, R20, RZ ;  /* 0x000000140840723c */ /* 0x000fe200000018ff */
[----:B------:R-:W-:Y:S02]  /*4bb0*/  LDSM.16.MT88.4 R20, [R220+0x9400] ;  /* 0x00940000dc14783b */ /* 0x000fe40000004200 */
[----:B------:R2:W3:Y:S02]  /*4bc0*/  MUFU.EX2 R194, R2 ;  /* 0x0000000200c27308 */ /* 0x0004e40000000800 */
[----:B--2---:R-:W-:Y:S01]  /*4bd0*/  FFMA.FTZ R2, R60, UR26, -R13 ;  /* 0x0000001a3c027c23 */ /* 0x004fe2000801080d */
[----:B---3--:R-:W-:-:S05]  /*4be0*/  F2FP.F16.F32.PACK_AB R4, R194, R252 ;  /* 0x000000fcc204723e */ /* 0x008fca00000000ff */
[----:B------:R2:W-:Y:S02]  /*4bf0*/  MUFU.EX2 R196, R2 ;  /* 0x0000000200c47308 */ /* 0x0005e40000000800 */
[----:B--2---:R-:W-:Y:S02]  /*4c00*/  FFMA.FTZ R2, R61, UR26, -R13 ;  /* 0x0000001a3d027c23 */ /* 0x004fe4000801080d */
[----:B------:R-:W-:Y:S01]  /*4c10*/  HMMA.16816.F32 R60, R8, R24, RZ ;  /* 0x00000018083c723c */ /* 0x000fe200000018ff */
[----:B------:R-:W2:Y:S03]  /*4c20*/  LDSM.16.MT88.4 R24, [R220+0xa400] ;  /* 0x00a40000dc18783b */ /* 0x000ea60000004200 */
[----:B------:R3:W4:Y:S02]  /*4c30*/  MUFU.EX2 R180, R2 ;  /* 0x0000000200b47308 */ /* 0x0007240000000800 */
[----:B---3--:R-:W-:Y:S01]  /*4c40*/  FFMA.FTZ R2, R100, UR26, -R12 ;  /* 0x0000001a64027c23 */ /* 0x008fe2000801080c */
[----:B------:R-:W-:Y:S01]  /*4c50*/  IMAD.MOV.U32 R100, RZ, RZ, R57 ;  /* 0x000000ffff647224 */ /* 0x000fe200078e0039 */
[----:B----4-:R-:W-:-:S04]  /*4c60*/  F2FP.F16.F32.PACK_AB R6, R180, R196 ;  /* 0x000000c4b406723e */ /* 0x010fc800000000ff */
[----:B------:R3:W-:Y:S02]  /*4c70*/  MUFU.EX2 R246, R2 ;  /* 0x0000000200f67308 */ /* 0x0007e40000000800 */
[----:B---3--:R-:W-:Y:S01]  /*4c80*/  FFMA.FTZ R2, R101, UR26, -R12 ;  /* 0x0000001a65027c23 */ /* 0x008fe2000801080c */
[----:B------:R-:W-:Y:S02]  /*4c90*/  IMAD.MOV.U32 R101, RZ, RZ, R56 ;  /* 0x000000ffff657224 */ /* 0x000fe400078e0038 */
[----:B------:R-:W-:Y:S03]  /*4ca0*/  HMMA.16816.F32 R56, R8, R36, RZ ;  /* 0x000000240838723c */ /* 0x000fe600000018ff */
[----:B------:R3:W4:Y:S02]  /*4cb0*/  MUFU.EX2 R249, R2 ;  /* 0x0000000200f97308 */ /* 0x0007240000000800 */
[----:B---3--:R-:W-:Y:S01]  /*4cc0*/  FFMA.FTZ R2, R132, UR26, -R12 ;  /* 0x0000001a84027c23 */ /* 0x008fe2000801080c */
[----:B----4-:R-:W-:-:S05]  /*4cd0*/  F2FP.F16.F32.PACK_AB R5, R249, R246 ;  /* 0x000000f6f905723e */ /* 0x010fca00000000ff */
[----:B------:R3:W-:Y:S02]  /*4ce0*/  MUFU.EX2 R248, R2 ;  /* 0x0000000200f87308 */ /* 0x0007e40000000800 */
[----:B---3--:R-:W-:Y:S02]  /*4cf0*/  FFMA.FTZ R2, R133, UR26, -R12 ;  /* 0x0000001a85027c23 */ /* 0x008fe4000801080c */
[C---:B------:R-:W-:Y:S04]  /*4d00*/  HMMA.16816.F32 R132, R8.reuse, R38, RZ ;  /* 0x000000260884723c */ /* 0x040fe800000018ff */
[----:B------:R3:W4:Y:S02]  /*4d10*/  MUFU.EX2 R247, R2 ;  /* 0x0000000200f77308 */ /* 0x0007240000000800 */
[----:B------:R-:W-:Y:S01]  /*4d20*/  HMMA.16816.F32 R36, R8, R48, RZ ;  /* 0x000000300824723c */ /* 0x000fe200000018ff */
[----:B------:R-:W-:Y:S06]  /*4d30*/  LDSM.16.MT88.4 R48, [R220+0x9800] ;  /* 0x00980000dc30783b */ /* 0x000fec0000004200 */
[----:B------:R-:W-:-:S02]  /*4d40*/  F2FP.F16.F32.PACK_AB R8, R166, R101 ;  /* 0x00000065a608723e */ /* 0x000fc400000000ff */
[----:B------:R-:W-:Y:S01]  /*4d50*/  F2FP.F16.F32.PACK_AB R10, R195, R193 ;  /* 0x000000c1c30a723e */ /* 0x000fe200000000ff */
[----:B---3--:R-:W-:Y:S01]  /*4d60*/  FFMA.FTZ R2, R89, UR26, -R0 ;  /* 0x0000001a59027c23 */ /* 0x008fe20008010800 */
[----:B----4-:R-:W-:-:S03]  /*4d70*/  F2FP.F16.F32.PACK_AB R7, R247, R248 ;  /* 0x000000f8f707723e */ /* 0x010fc600000000ff */
[----:B------:R3:W-:Y:S04]  /*4d80*/  MUFU.EX2 R218, R2 ;  /* 0x0000000200da7308 */ /* 0x0007e80000000800 */
[C---:B------:R-:W-:Y:S06]  /*4d90*/  HMMA.16816.F32 R108, R4.reuse, R32, R108 ;  /* 0x00000020046c723c */ /* 0x040fec000000186c */
[C---:B-1----:R-:W-:Y:S06]  /*4da0*/  HMMA.16816.F32 R140, R4.reuse, R18, R84 ;  /* 0x00000012048c723c */ /* 0x042fec0000001854 */
[----:B--2---:R-:W-:Y:S01]  /*4db0*/  HMMA.16816.F32 R84, R4, R26, R80 ;  /* 0x0000001a0454723c */ /* 0x004fe20000001850 */
[----:B---3--:R-:W-:-:S04]  /*4dc0*/  FFMA.FTZ R2, R88, UR26, -R0 ;  /* 0x0000001a58027c23 */ /* 0x008fc80008010800 */
[----:B------:R1:W2:Y:S01]  /*4dd0*/  MUFU.EX2 R219, R2 ;  /* 0x0000000200db7308 */ /* 0x0002a20000000800 */
[C---:B------:R-:W-:Y:S06]  /*4de0*/  HMMA.16816.F32 R80, R4.reuse, R30, R76 ;  /* 0x0000001e0450723c */ /* 0x040fec000000184c */
[C---:B------:R-:W-:Y:S06]  /*4df0*/  HMMA.16816.F32 R76, R4.reuse, R34, R72 ;  /* 0x00000022044c723c */ /* 0x040fec0000001848 */
[----:B------:R-:W-:Y:S01]  /*4e00*/  HMMA.16816.F32 R72, R4, R46, R68 ;  /* 0x0000002e0448723c */ /* 0x000fe20000001844 */
[----:B-1----:R-:W-:Y:S01]  /*4e10*/  FFMA.FTZ R2, R91, UR26, -R0 ;  /* 0x0000001a5b027c23 */ /* 0x002fe20008010800 */
[----:B--2---:R-:W-:-:S04]  /*4e20*/  F2FP.F16.F32.PACK_AB R9, R219, R218 ;  /* 0x000000dadb09723e */ /* 0x004fc800000000ff */
[C---:B------:R-:W-:Y:S01]  /*4e30*/  HMMA.16816.F32 R120, R4.reuse, R16, R120 ;  /* 0x000000100478723c */ /* 0x040fe20000001878 */
[----:B------:R1:W-:Y:S05]  /*4e40*/  MUFU.EX2 R217, R2 ;  /* 0x0000000200d97308 */ /* 0x0003ea0000000800 */
[C---:B------:R-:W-:Y:S06]  /*4e50*/  HMMA.16816.F32 R124, R4.reuse, R20, R124 ;  /* 0x00000014047c723c */ /* 0x040fec000000187c */
[C---:B------:R-:W-:Y:S06]  /*4e60*/  HMMA.16816.F32 R116, R4.reuse, R24, R116 ;  /* 0x000000180474723c */ /* 0x040fec0000001874 */
[----:B------:R-:W-:Y:S01]  /*4e70*/  HMMA.16816.F32 R96, R4, R44, R96 ;  /* 0x0000002c0460723c */ /* 0x000fe20000001860 */
[----:B-1----:R-:W-:-:S04]  /*4e80*/  FFMA.FTZ R2, R90, UR26, -R0 ;  /* 0x0000001a5a027c23 */ /* 0x002fc80008010800 */
[----:B------:R1:W2:Y:S01]  /*4e90*/  MUFU.EX2 R216, R2 ;  /* 0x0000000200d87308 */ /* 0x0002a20000000800 */
[C---:B------:R-:W-:Y:S06]  /*4ea0*/  HMMA.16816.F32 R92, R4.reuse, R22, R92 ;  /* 0x00000016045c723c */ /* 0x040fec000000185c */
[----:B------:R-:W-:Y:S01]  /*4eb0*/  HMMA.16816.F32 R112, R4, R28, R112 ;  /* 0x0000001c0470723c */ /* 0x000fe20000001870 */
[----:B-1----:R-:W-:Y:S01]  /*4ec0*/  FFMA.FTZ R2, R154, UR26, -R3 ;  /* 0x0000001a9a027c23 */ /* 0x002fe20008010803 */
[----:B--2---:R-:W-:Y:S01]  /*4ed0*/  F2FP.F16.F32.PACK_AB R11, R216, R217 ;  /* 0x000000d9d80b723e */ /* 0x004fe200000000ff */
[----:B------:R-:W-:-:S02]  /*4ee0*/  IMAD.MOV.U32 R154, RZ, RZ, R166 ;  /* 0x000000ffff9a7224 */ /* 0x000fc400078e00a6 */
[----:B------:R1:W-:Y:S04]  /*4ef0*/  MUFU.EX2 R245, R2 ;  /* 0x0000000200f57308 */ /* 0x0003e80000000800 */
[C---:B------:R-:W-:Y:S01]  /*4f00*/  HMMA.16816.F32 R204, R8.reuse, R44, R36 ;  /* 0x0000002c08cc723c */ /* 0x040fe20000001824 */
[----:B------:R-:W2:Y:S05]  /*4f10*/  LDSM.16.MT88.4 R36, [R220+0xa800] ;  /* 0x00a80000dc24783b */ /* 0x000eaa0000004200 */
[----:B------:R-:W-:Y:S01]  /*4f20*/  HMMA.16816.F32 R160, R8, R46, R160 ;  /* 0x0000002e08a0723c */ /* 0x000fe200000018a0 */
[----:B------:R-:W-:-:S02]  /*4f30*/  IMAD.MOV.U32 R45, RZ, RZ, R188 ;  /* 0x000000ffff2d7224 */ /* 0x000fc400078e00bc */
[----:B------:R-:W-:-:S03]  /*4f40*/  IMAD.MOV.U32 R44, RZ, RZ, R194 ;  /* 0x000000ffff2c7224 */ /* 0x000fc600078e00c2 */
[----:B------:R-:W-:Y:S01]  /*4f50*/  HMMA.16816.F32 R64, R8, R16, R64 ;  /* 0x000000100840723c */ /* 0x000fe20000001840 */
[----:B-1----:R-:W-:-:S04]  /*4f60*/  FFMA.FTZ R2, R164, UR26, -R13 ;  /* 0x0000001aa4027c23 */ /* 0x002fc8000801080d */
[----:B------:R1:W-:Y:S01]  /*4f70*/  MUFU.EX2 R244, R2 ;  /* 0x0000000200f47308 */ /* 0x0003e20000000800 */
[C---:B------:R-:W-:Y:S06]  /*4f80*/  HMMA.16816.F32 R68, R8.reuse, R20, R128 ;  /* 0x000000140844723c */ /* 0x040fec0000001880 */
[----:B------:R-:W-:Y:S01]  /*4f90*/  HMMA.16816.F32 R88, R8, R34, R156 ;  /* 0x000000220858723c */ /* 0x000fe2000000189c */
[----:B-1----:R-:W-:-:S05]  /*4fa0*/  FFMA.FTZ R2, R165, UR26, -R13 ;  /* 0x0000001aa5027c23 */ /* 0x002fca000801080d */
[C---:B------:R-:W-:Y:S01]  /*4fb0*/  HMMA.16816.F32 R164, R8.reuse, R24, R60 ;  /* 0x0000001808a4723c */ /* 0x040fe2000000183c */
[----:B------:R1:W3:Y:S05]  /*4fc0*/  MUFU.EX2 R243, R2 ;  /* 0x0000000200f37308 */ /* 0x0002ea0000000800 */
[----:B------:R-:W-:Y:S01]  /*4fd0*/  HMMA.16816.F32 R60, R8, R22, R136 ;  /* 0x00000016083c723c */ /* 0x000fe20000001888 */
[----:B------:R-:W-:Y:S06]  /*4fe0*/  LDSM.16.MT88.4 R20, [R222+0xb800] ;  /* 0x00b80000de14783b */ /* 0x000fec0000004200 */
[----:B------:R-:W-:-:S02]  /*4ff0*/  IMAD.MOV.U32 R136, RZ, RZ, R100 ;  /* 0x000000ffff887224 */ /* 0x000fc400078e0064 */
[----:B------:R-:W-:Y:S02]  /*5000*/  IMAD.MOV.U32 R138, RZ, RZ, R193 ;  /* 0x000000ffff8a7224 */ /* 0x000fe400078e00c1 */
[----:B------:R-:W-:Y:S02]  /*5010*/  IMAD.MOV.U32 R139, RZ, RZ, R192 ;  /* 0x000000ffff8b7224 */ /* 0x000fe400078e00c0 */
[--C-:B-1----:R-:W-:Y:S01]  /*5020*/  FFMA.FTZ R2, R155, UR26, -R13.reuse ;  /* 0x0000001a9b027c23 */ /* 0x102fe2000801080d */
[----:B------:R-:W-:Y:S01]  /*5030*/  IMAD.MOV.U32 R155, RZ, RZ, R168 ;  /* 0x000000ffff9b7224 */ /* 0x000fe200078e00a8 */
[----:B---3--:R-:W-:Y:S01]  /*5040*/  F2FP.F16.F32.PACK_AB R4, R243, R244 ;  /* 0x000000f4f304723e */ /* 0x008fe200000000ff */
[C---:B------:R-:W-:Y:S01]  /*5050*/  HMMA.16816.F32 R168, R8.reuse, R28, R56 ;  /* 0x0000001c08a8723c */ /* 0x040fe20000001838 */
[----:B------:R1:W-:Y:S05]  /*5060*/  MUFU.EX2 R242, R2 ;  /* 0x0000000200f27308 */ /* 0x0003ea0000000800 */
[C---:B------:R-:W-:Y:S01]  /*5070*/  HMMA.16816.F32 R56, R8.reuse, R18, R144 ;  /* 0x000000120838723c */ /* 0x040fe20000001890 */
[----:B------:R-:W3:Y:S05]  /*5080*/  LDSM.16.MT88.4 R16, [R220+0xb800] ;  /* 0x00b80000dc10783b */ /* 0x000eea0000004200 */
[----:B------:R-:W-:Y:S01]  /*5090*/  HMMA.16816.F32 R28, R8, R30, R132 ;  /* 0x0000001e081c723c */ /* 0x000fe20000001884 */
[----:B-1----:R-:W-:Y:S01]  /*50a0*/  FFMA.FTZ R2, R172, UR26, -R13 ;  /* 0x0000001aac027c23 */ /* 0x002fe2000801080d */
[----:B------:R-:W-:-:S04]  /*50b0*/  IMAD.MOV.U32 R172, RZ, RZ, R196 ;  /* 0x000000ffffac7224 */ /* 0x000fc800078e00c4 */
[C---:B------:R-:W-:Y:S01]  /*50c0*/  HMMA.16816.F32 R196, R8.reuse, R32, R52 ;  /* 0x0000002008c4723c */ /* 0x040fe20000001834 */
[----:B------:R1:W4:Y:S05]  /*50d0*/  MUFU.EX2 R241, R2 ;  /* 0x0000000200f17308 */ /* 0x00032a0000000800 */
[----:B------:R-:W-:Y:S01]  /*50e0*/  HMMA.16816.F32 R52, R8, R26, R148 ;  /* 0x0000001a0834723c */ /* 0x000fe20000001894 */
[----:B------:R-:W-:Y:S01]  /*50f0*/  IMAD.MOV.U32 R33, RZ, RZ, R181 ;  /* 0x000000ffff217224 */ /* 0x000fe200078e00b5 */
[----:B------:R-:W5:Y:S01]  /*5100*/  LDSM.16.MT88.4 R24, [R222+0xa800] ;  /* 0x00a80000de18783b */ /* 0x000f620000004200 */
[----:B------:R-:W-:Y:S02]  /*5110*/  IMAD.MOV.U32 R32, RZ, RZ, R180 ;  /* 0x000000ffff207224 */ /* 0x000fe400078e00b4 */
[----:B------:R-:W-:-:S02]  /*5120*/  IMAD.MOV.U32 R137, RZ, RZ, R33 ;  /* 0x000000ffff897224 */ /* 0x000fc400078e0021 */
[----:B------:R-:W-:Y:S02]  /*5130*/  IMAD.MOV.U32 R33, RZ, RZ, R186 ;  /* 0x000000ffff217224 */ /* 0x000fe400078e00ba */
[----:B------:R-:W-:Y:S02]  /*5140*/  IMAD.MOV.U32 R149, RZ, RZ, R172 ;  /* 0x000000ffff957224 */ /* 0x000fe400078e00ac */
[----:B------:R-:W-:Y:S02]  /*5150*/  IMAD.MOV.U32 R150, RZ, RZ, R154 ;  /* 0x000000ffff967224 */ /* 0x000fe400078e009a */
[----:B-1----:R-:W-:Y:S01]  /*5160*/  FFMA.FTZ R2, R178, UR26, -R12 ;  /* 0x0000001ab2027c23 */ /* 0x002fe2000801080c */
[----:B----4-:R-:W-:Y:S01]  /*5170*/  F2FP.F16.F32.PACK_AB R6, R241, R242 ;  /* 0x000000f2f106723e */ /* 0x010fe200000000ff */
[----:B------:R-:W-:Y:S02]  /*5180*/  IMAD.MOV.U32 R151, RZ, RZ, R155 ;  /* 0x000000ffff977224 */ /* 0x000fe400078e009b */
[----:B------:R1:W-:Y:S01]  /*5190*/  MUFU.EX2 R240, R2 ;  /* 0x0000000200f07308 */ /* 0x0003e20000000800 */
[----:B------:R-:W-:-:S02]  /*51a0*/  IMAD.MOV.U32 R159, RZ, RZ, R150 ;  /* 0x000000ffff9f7224 */ /* 0x000fc400078e0096 */
[----:B------:R-:W-:Y:S02]  /*51b0*/  IMAD.MOV.U32 R154, RZ, RZ, R191 ;  /* 0x000000ffff9a7224 */ /* 0x000fe400078e00bf */
[----:B------:R-:W-:Y:S02]  /*51c0*/  IMAD.MOV.U32 R155, RZ, RZ, R190 ;  /* 0x000000ffff9b7224 */ /* 0x000fe400078e00be */
[----:B------:R-:W-:Y:S02]  /*51d0*/  IMAD.MOV.U32 R150, RZ, RZ, R136 ;  /* 0x000000ffff967224 */ /* 0x000fe400078e0088 */
[----:B------:R-:W-:Y:S02]  /*51e0*/  IMAD.MOV.U32 R172, RZ, RZ, R185 ;  /* 0x000000ffffac7224 */ /* 0x000fe400078e00b9 */
[----:B------:R-:W-:Y:S02]  /*51f0*/  IMAD.MOV.U32 R136, RZ, RZ, R139 ;  /* 0x000000ffff887224 */ /* 0x000fe400078e008b */
[----:B------:R-:W-:-:S02]  /*5200*/  IMAD.MOV.U32 R139, RZ, RZ, R172 ;  /* 0x000000ffff8b7224 */ /* 0x000fc400078e00ac */
[----:B-1----:R-:W-:Y:S01]  /*5210*/  FFMA.FTZ R2, R175, UR26, -R12 ;  /* 0x0000001aaf027c23 */ /* 0x002fe2000801080c */
[----:B------:R-:W-:-:S03]  /*5220*/  IMAD.MOV.U32 R175, RZ, RZ, R189 ;  /* 0x000000ffffaf7224 */ /* 0x000fc600078e00bd */
[----:B------:R1:W4:Y:S02]  /*5230*/  MUFU.EX2 R239, R2 ;  /* 0x0000000200ef7308 */ /* 0x0003240000000800 */
[----:B-1----:R-:W-:Y:S01]  /*5240*/  FFMA.FTZ R2, R174, UR26, -R12 ;  /* 0x0000001aae027c23 */ /* 0x002fe2000801080c */
[----:B------:R-:W-:Y:S01]  /*5250*/  IMAD.MOV.U32 R174, RZ, RZ, R101 ;  /* 0x000000ffffae7224 */ /* 0x000fe200078e0065 */
[----:B----4-:R-:W-:-:S04]  /*5260*/  F2FP.F16.F32.PACK_AB R5, R239, R240 ;  /* 0x000000f0ef05723e */ /* 0x010fc800000000ff */
[----:B------:R1:W-:Y:S01]  /*5270*/  MUFU.EX2 R238, R2 ;  /* 0x0000000200ee7308 */ /* 0x0003e20000000800 */
[----:B------:R-:W-:Y:S02]  /*5280*/  IMAD.MOV.U32 R148, RZ, RZ, R174 ;  /* 0x000000ffff947224 */ /* 0x000fe400078e00ae */
[----:B-1----:R-:W-:-:S05]  /*5290*/  FFMA.FTZ R2, R176, UR26, -R12 ;  /* 0x0000001ab0027c23 */ /* 0x002fca000801080c */
[----:B------:R1:W4:Y:S02]  /*52a0*/  MUFU.EX2 R237, R2 ;  /* 0x0000000200ed7308 */ /* 0x0003240000000800 */
[----:B-1----:R-:W-:Y:S01]  /*52b0*/  FFMA.FTZ R2, R173, UR26, -R3 ;  /* 0x0000001aad027c23 */ /* 0x002fe20008010803 */
[----:B----4-:R-:W-:-:S05]  /*52c0*/  F2FP.F16.F32.PACK_AB R7, R237, R238 ;  /* 0x000000eeed07723e */ /* 0x010fca00000000ff */
[----:B------:R1:W4:Y:S02]  /*52d0*/  MUFU.EX2 R181, R2 ;  /* 0x0000000200b57308 */ /* 0x0003240000000800 */
[C---:B------:R-:W-:Y:S06]  /*52e0*/  HMMA.16816.F32 R140, R4.reuse, R42, R140 ;  /* 0x0000002a048c723c */ /* 0x040fec000000188c */
[C---:B------:R-:W-:Y:S06]  /*52f0*/  HMMA.16816.F32 R132, R4.reuse, R40, R120 ;  /* 0x000000280484723c */ /* 0x040fec0000001878 */
[----:B--2---:R-:W-:Y:S01]  /*5300*/  HMMA.16816.F32 R144, R4, R36, R116 ;  /* 0x000000240490723c */ /* 0x004fe20000001874 */
[----:B-1----:R-:W-:Y:S01]  /*5310*/  FFMA.FTZ R2, R177, UR26, -R3 ;  /* 0x0000001ab1027c23 */ /* 0x002fe20008010803 */
[----:B----4-:R-:W-:-:S03]  /*5320*/  F2FP.F16.F32.PACK_AB R8, R181, R245 ;  /* 0x000000f5b508723e */ /* 0x010fc600000000ff */
[----:B------:R1:W-:Y:S01]  /*5330*/  MUFU.EX2 R180, R2 ;  /* 0x0000000200b47308 */ /* 0x0003e20000000800 */
[C---:B------:R-:W-:Y:S01]  /*5340*/  HMMA.16816.F32 R128, R4.reuse, R48, R124 ;  /* 0x000000300480723c */ /* 0x040fe2000000187c */
[----:B------:R-:W-:Y:S05]  /*5350*/  LDSM.16.MT88.4 R124, [R220+0x9c00] ;  /* 0x009c0000dc7c783b */ /* 0x000fea0000004200 */
[C---:B------:R-:W-:Y:S06]  /*5360*/  HMMA.16816.F32 R120, R4.reuse, R50, R92 ;  /* 0x000000320478723c */ /* 0x040fec000000185c */
[----:B---3--:R-:W-:Y:S01]  /*5370*/  HMMA.16816.F32 R188, R4, R16, R108 ;  /* 0x0000001004bc723c */ /* 0x008fe2000000186c */
[----:B-1----:R-:W-:-:S05]  /*5380*/  FFMA.FTZ R2, R179, UR26, -R3 ;  /* 0x0000001ab3027c23 */ /* 0x002fca0008010803 */
[C---:B------:R-:W-:Y:S01]  /*5390*/  HMMA.16816.F32 R84, R4.reuse, R38, R84 ;  /* 0x000000260454723c */ /* 0x040fe20000001854 */
[----:B------:R1:W2:Y:S05]  /*53a0*/  MUFU.EX2 R179, R2 ;  /* 0x0000000200b37308 */ /* 0x0002aa0000000800 */
[C---:B------:R-:W-:Y:S06]  /*53b0*/  HMMA.16816.F32 R76, R4.reuse, R18, R76 ;  /* 0x00000012044c723c */ /* 0x040fec000000184c */
[----:B------:R-:W-:Y:S01]  /*53c0*/  HMMA.16816.F32 R108, R4, R22, R72 ;  /* 0x00000016046c723c */ /* 0x000fe20000001848 */
[----:B-1----:R-:W-:Y:S01]  /*53d0*/  FFMA.FTZ R2, R184, UR26, -R3 ;  /* 0x0000001ab8027c23 */ /* 0x002fe20008010803 */
[----:B--2---:R-:W-:-:S03]  /*53e0*/  F2FP.F16.F32.PACK_AB R10, R179, R180 ;  /* 0x000000b4b30a723e */ /* 0x004fc600000000ff */
[----:B------:R1:W-:Y:S02]  /*53f0*/  MUFU.EX2 R178, R2 ;  /* 0x0000000200b27308 */ /* 0x0003e40000000800 */
[----:B-1----:R-:W-:Y:S01]  /*5400*/  FFMA.FTZ R2, R183, UR26, -R3 ;  /* 0x0000001ab7027c23 */ /* 0x002fe20008010803 */
[----:B------:R-:W-:Y:S02]  /*5410*/  IMAD.MOV.U32 R183, RZ, RZ, R32 ;  /* 0x000000ffffb77224 */ /* 0x000fe400078e0020 */
[----:B------:R-:W-:-:S03]  /*5420*/  IMAD.MOV.U32 R32, RZ, RZ, R187 ;  /* 0x000000ffff207224 */ /* 0x000fc600078e00bb */
[----:B------:R1:W2:Y:S01]  /*5430*/  MUFU.EX2 R177, R2 ;  /* 0x0000000200b17308 */ /* 0x0002a20000000800 */
[----:B-----5:R-:W-:Y:S01]  /*5440*/  HMMA.16816.F32 R184, R4, R24, R112 ;  /* 0x0000001804b8723c */ /* 0x020fe20000001870 */
[--C-:B-1----:R-:W-:Y:S01]  /*5450*/  FFMA.FTZ R2, R182, UR26, -R3.reuse ;  /* 0x0000001ab6027c23 */ /* 0x102fe20008010803 */
[----:B------:R-:W-:Y:S01]  /*5460*/  FFMA.FTZ R3, R200, UR26, -R3 ;  /* 0x0000001ac8037c23 */ /* 0x000fe20008010803 */
[----:B------:R-:W-:-:S04]  /*5470*/  IMAD.MOV.U32 R200, RZ, RZ, R138 ;  /* 0x000000ffffc87224 */ /* 0x000fc800078e008a */
[----:B------:R1:W-:Y:S01]  /*5480*/  MUFU.EX2 R176, R2 ;  /* 0x0000000200b07308 */ /* 0x0003e20000000800 */
[----:B------:R-:W-:Y:S02]  /*5490*/  IMAD.MOV.U32 R138, RZ, RZ, R45 ;  /* 0x000000ffff8a7224 */ /* 0x000fe400078e002d */
[----:B------:R-:W-:Y:S02]  /*54a0*/  IMAD.MOV.U32 R182, RZ, RZ, R195 ;  /* 0x000000ffffb67224 */ /* 0x000fe400078e00c3 */
[----:B------:R-:W-:Y:S07]  /*54b0*/  HMMA.16816.F32 R192, R4, R20, R96 ;  /* 0x0000001404c0723c */ /* 0x000fee0000001860 */
[----:B--2---:R-:W-:Y:S01]  /*54c0*/  F2FP.F16.F32.PACK_AB R96, R177, R178 ;  /* 0x000000b2b160723e */ /* 0x004fe200000000ff */
[----:B-1----:R-:W-:-:S04]  /*54d0*/  FFMA.FTZ R2, R153, UR26, -R0 ;  /* 0x0000001a99027c23 */ /* 0x002fc80008010800 */
[----:B------:R1:W-:Y:S02]  /*54e0*/  MUFU.EX2 R101, R2 ;  /* 0x0000000200657308 */ /* 0x0003e40000000800 */
[----:B-1----:R-:W-:-:S06]  /*54f0*/  FFMA.FTZ R2, R152, UR26, -R0 ;  /* 0x0000001a98027c23 */ /* 0x002fcc0008010800 */
[----:B------:R1:W2:Y:S02]  /*5500*/  MUFU.EX2 R100, R2 ;  /* 0x0000000200647308 */ /* 0x0002a40000000800 */
[----:B-1----:R-:W-:Y:S01]  /*5510*/  FFMA.FTZ R2, R106, UR26, -R0 ;  /* 0x0000001a6a027c23 */ /* 0x002fe20008010800 */
[----:B--2---:R-:W-:-:S05]  /*5520*/  F2FP.F16.F32.PACK_AB R9, R100, R101 ;  /* 0x000000656409723e */ /* 0x004fca00000000ff */
[----:B------:R1:W2:Y:S08]  /*5530*/  MUFU.EX2 R106, R3 ;  /* 0x00000003006a7308 */ /* 0x0002b00000000800 */
[----:B------:R3:W-:Y:S01]  /*5540*/  MUFU.EX2 R47, R2 ;  /* 0x00000002002f7308 */ /* 0x0007e20000000800 */
[----:B-1----:R-:W-:Y:S01]  /*5550*/  IMAD.MOV.U32 R3, RZ, RZ, R154 ;  /* 0x000000ffff037224 */ /* 0x002fe200078e009a */
[----:B--2---:R-:W-:Y:S01]  /*5560*/  F2FP.F16.F32.PACK_AB R98, R106, R176 ;  /* 0x000000b06a62723e */ /* 0x004fe200000000ff */
[----:B---3--:R-:W-:Y:S01]  /*5570*/  FFMA.FTZ R2, R107, UR26, -R0 ;  /* 0x0000001a6b027c23 */ /* 0x008fe20008010800 */
[----:B------:R-:W-:-:S02]  /*5580*/  IMAD.MOV.U32 R107, RZ, RZ, R149 ;  /* 0x000000ffff6b7224 */ /* 0x000fc400078e0095 */
[----:B------:R-:W-:Y:S02]  /*5590*/  IMAD.MOV.U32 R149, RZ, RZ, R137 ;  /* 0x000000ffff957224 */ /* 0x000fe400078e0089 */
[----:B------:R1:W2:Y:S01]  /*55a0*/  MUFU.EX2 R46, R2 ;  /* 0x00000002002e7308 */ /* 0x0002a20000000800 */
[----:B------:R-:W-:Y:S02]  /*55b0*/  IMAD.MOV.U32 R137, RZ, RZ, R175 ;  /* 0x000000ffff897224 */ /* 0x000fe400078e00af */
[----:B------:R-:W-:Y:S01]  /*55c0*/  HMMA.16816.F32 R172, R4, R26, R80 ;  /* 0x0000001a04ac723c */ /* 0x000fe20000001850 */
[----:B------:R-:W-:Y:S04]  /*55d0*/  LDSM.16.MT88.4 R4, [R222+0xbc00] ;  /* 0x00bc0000de04783b */ /* 0x000fe80000004200 */
[----:B------:R-:W-:Y:S01]  /*55e0*/  LDSM.16.MT88.4 R80, [R220+0xbc00] ;  /* 0x00bc0000dc50783b */ /* 0x000fe20000004200 */
[----:B-1----:R-:W-:Y:S01]  /*55f0*/  FFMA.FTZ R2, R15, UR26, -R0 ;  /* 0x0000001a0f027c23 */ /* 0x002fe20008010800 */
[----:B--2---:R-:W-:-:S03]  /*5600*/  F2FP.F16.F32.PACK_AB R11, R46, R47 ;  /* 0x0000002f2e0b723e */ /* 0x004fc600000000ff */
[----:B------:R1:W-:Y:S04]  /*5610*/  MUFU.EX2 R45, R2 ;  /* 0x00000002002d7308 */ /* 0x0003e80000000800 */
[C---:B------:R-:W-:Y:S06]  /*5620*/  HMMA.16816.F32 R56, R8.reuse, R42, R56 ;  /* 0x0000002a0838723c */ /* 0x040fec0000001838 */
[----:B------:R-:W-:Y:S01]  /*5630*/  HMMA.16816.F32 R116, R8, R48, R68 ;  /* 0x000000300874723c */ /* 0x000fe20000001844 */
[----:B------:R-:W-:-:S02]  /*5640*/  IMAD.MOV.U32 R42, RZ, RZ, R32 ;  /* 0x000000ffff2a7224 */ /* 0x000fc400078e0020 */
[----:B------:R-:W-:-:S03]  /*5650*/  IMAD.MOV.U32 R43, RZ, RZ, R139 ;  /* 0x000000ffff2b7224 */ /* 0x000fc600078e008b */
[C---:B------:R-:W-:Y:S01]  /*5660*/  HMMA.16816.F32 R60, R8.reuse, R50, R60 ;  /* 0x00000032083c723c */ /* 0x040fe2000000183c */
[----:B-1----:R-:W-:Y:S01]  /*5670*/  FFMA.FTZ R2, R214, UR26, -R13 ;  /* 0x0000001ad6027c23 */ /* 0x002fe2000801080d */
[----:B------:R-:W-:Y:S02]  /*5680*/  IMAD.MOV.U32 R214, RZ, RZ, R44 ;  /* 0x000000ffffd67224 */ /* 0x000fe400078e002c */
[----:B------:R-:W-:Y:S01]  /*5690*/  IMAD.MOV.U32 R48, RZ, RZ, R148 ;  /* 0x000000ffff307224 */ /* 0x000fe200078e0094 */
[----:B------:R1:W-:Y:S01]  /*56a0*/  MUFU.EX2 R44, R2 ;  /* 0x00000002002c7308 */ /* 0x0003e20000000800 */
[C---:B------:R-:W-:Y:S01]  /*56b0*/  HMMA.16816.F32 R52, R8.reuse, R38, R52 ;  /* 0x000000260834723c */ /* 0x040fe20000001834 */
[----:B------:R-:W-:Y:S02]  /*56c0*/  IMAD.MOV.U32 R51, RZ, RZ, R150 ;  /* 0x000000ffff337224 */ /* 0x000fe400078e0096 */
[----:B------:R-:W-:Y:S02]  /*56d0*/  IMAD.MOV.U32 R50, RZ, RZ, R151 ;  /* 0x000000ffff327224 */ /* 0x000fe400078e0097 */
[----:B------:R-:W-:Y:S01]  /*56e0*/  IMAD.MOV.U32 R49, RZ, RZ, R159 ;  /* 0x000000ffff317224 */ /* 0x000fe200078e009f */
[C---:B------:R-:W-:Y:S06]  /*56f0*/  HMMA.16816.F32 R68, R8.reuse, R16, R196 ;  /* 0x000000100844723c */ /* 0x040fec00000018c4 */
[----:B------:R-:W-:Y:S01]  /*5700*/  HMMA.16816.F32 R64, R8, R40, R64 ;  /* 0x000000280840723c */ /* 0x000fe20000001840 */
[----:B-1----:R-:W-:Y:S01]  /*5710*/  FFMA.FTZ R2, R213, UR26, -R13 ;  /* 0x0000001ad5027c23 */ /* 0x002fe2000801080d */
[----:B------:R-:W-:-:S04]  /*5720*/  IMAD.MOV.U32 R213, RZ, RZ, R149 ;  /* 0x000000ffffd57224 */ /* 0x000fc800078e0095 */
[----:B------:R-:W-:Y:S01]  /*5730*/  HMMA.16816.F32 R28, R8, R26, R28 ;  /* 0x0000001a081c723c */ /* 0x000fe2000000181c */
[----:B------:R-:W-:Y:S01]  /*5740*/  IMAD.MOV.U32 R40, RZ, RZ, R138 ;  /* 0x000000ffff287224 */ /* 0x000fe200078e008a */
[----:B------:R1:W2:Y:S01]  /*5750*/  MUFU.EX2 R35, R2 ;  /* 0x0000000200237308 */ /* 0x0002a20000000800 */
[----:B------:R-:W-:-:S03]  /*5760*/  IMAD.MOV.U32 R41, RZ, RZ, R137 ;  /* 0x000000ffff297224 */ /* 0x000fc600078e0089 */
[C---:B------:R-:W-:Y:S06]  /*5770*/  HMMA.16816.F32 R148, R8.reuse, R36, R164 ;  /* 0x000000240894723c */ /* 0x040fec00000018a4 */
[C---:B------:R-:W-:Y:S01]  /*5780*/  HMMA.16816.F32 R164, R8.reuse, R24, R168 ;  /* 0x0000001808a4723c */ /* 0x040fe200000018a8 */
[----:B------:R-:W-:Y:S05]  /*5790*/  LDSM.16.MT88.4 R168, [R222+0xac00] ;  /* 0x00ac0000dea8783b */ /* 0x000fea0000004200 */
[C---:B------:R-:W-:Y:S01]  /*57a0*/  HMMA.16816.F32 R36, R8.reuse, R20, R204 ;  /* 0x000000140824723c */ /* 0x040fe200000018cc */
[--C-:B-1----:R-:W-:Y:S01]  /*57b0*/  FFMA.FTZ R2, R210, UR26, -R13.reuse ;  /* 0x0000001ad2027c23 */ /* 0x102fe2000801080d */
[----:B------:R-:W-:Y:S01]  /*57c0*/  IMAD.MOV.U32 R210, RZ, RZ, R136 ;  /* 0x000000ffffd27224 */ /* 0x000fe200078e0088 */
[----:B--2---:R-:W-:Y:S01]  /*57d0*/  F2FP.F16.F32.PACK_AB R92, R35, R44 ;  /* 0x0000002c235c723e */ /* 0x004fe200000000ff */
[----:B------:R-:W-:Y:S01]  /*57e0*/  LDSM.16.MT88.4 R136, [R222+0x9c00] ;  /* 0x009c0000de88783b */ /* 0x000fe20000004200 */
[----:B------:R1:W-:Y:S01]  /*57f0*/  MUFU.EX2 R34, R2 ;  /* 0x0000000200227308 */ /* 0x0003e20000000800 */
[C---:B------:R-:W-:Y:S06]  /*5800*/  HMMA.16816.F32 R16, R8.reuse, R18, R88 ;  /* 0x000000120810723c */ /* 0x040fec0000001858 */
[----:B------:R-:W-:Y:S01]  /*5810*/  HMMA.16816.F32 R20, R8, R22, R160 ;  /* 0x000000160814723c */ /* 0x000fe200000018a0 */
[----:B-1----:R-:W-:Y:S01]  /*5820*/  FFMA.FTZ R2, R208, UR26, -R13 ;  /* 0x0000001ad0027c23 */ /* 0x002fe2000801080d */
[----:B------:R-:W-:-:S03]  /*5830*/  IMAD.MOV.U32 R208, RZ, RZ, R33 ;  /* 0x000000ffffd07224 */ /* 0x000fc600078e0021 */
[----:B------:R1:W2:Y:S02]  /*5840*/  MUFU.EX2 R33, R2 ;  /* 0x0000000200217308 */ /* 0x0002a40000000800 */
[----:B------:R-:W-:-:S04]  /*5850*/  FADD.FTZ R10, R208, R43 ;  /* 0x0000002bd00a7221 */ /* 0x000fc80000010000 */
[----:B------:R-:W-:Y:S01]  /*5860*/  FADD.FTZ R10, R210, R10 ;  /* 0x0000000ad20a7221 */ /* 0x000fe20000010000 */
[--C-:B-1----:R-:W-:Y:S01]  /*5870*/  FFMA.FTZ R2, R203, UR26, -R12.reuse ;  /* 0x0000001acb027c23 */ /* 0x102fe2000801080c */
[----:B------:R-:W-:Y:S01]  /*5880*/  IMAD.MOV.U32 R203, RZ, RZ, R155 ;  /* 0x000000ffffcb7224 */ /* 0x000fe200078e009b */
[----:B--2---:R-:W-:Y:S01]  /*5890*/  F2FP.F16.F32.PACK_AB R94, R33, R34 ;  /* 0x00000022215e723e */ /* 0x004fe200000000ff */
[----:B------:R-:W1:Y:S01]  /*58a0*/  LDSM.16.MT88.4 R152, [R220+0xac00] ;  /* 0x00ac0000dc98783b */ /* 0x000e620000004200 */
[----:B------:R2:W-:Y:S02]  /*58b0*/  MUFU.EX2 R32, R2 ;  /* 0x0000000200207308 */ /* 0x0005e40000000800 */
[----:B--2---:R-:W-:Y:S01]  /*58c0*/  FFMA.FTZ R2, R209, UR26, -R12 ;  /* 0x0000001ad1027c23 */ /* 0x004fe2000801080c */
[----:B------:R-:W-:-:S05]  /*58d0*/  IMAD.MOV.U32 R209, RZ, RZ, R14 ;  /* 0x000000ffffd17224 */ /* 0x000fca00078e000e */
[----:B------:R2:W3:Y:S01]  /*58e0*/  MUFU.EX2 R15, R2 ;  /* 0x00000002000f7308 */ /* 0x0004e20000000800 */
[----:B------:R-:W-:-:S04]  /*58f0*/  FADD.FTZ R3, R3, R209 ;  /* 0x000000d103037221 */ /* 0x000fc80000010000 */
[----:B------:R-:W-:-:S04]  /*5900*/  FADD.FTZ R3, R40, R3 ;  /* 0x0000000328037221 */ /* 0x000fc80000010000 */
[----:B------:R-:W-:-:S04]  /*5910*/  FADD.FTZ R3, R50, R3 ;  /* 0x0000000332037221 */ /* 0x000fc80000010000 */
[----:B------:R-:W-:Y:S01]  /*5920*/  FADD.FTZ R3, R48, R3 ;  /* 0x0000000330037221 */ /* 0x000fe20000010000 */
[--C-:B--2---:R-:W-:Y:S01]  /*5930*/  FFMA.FTZ R2, R212, UR26, -R12.reuse ;  /* 0x0000001ad4027c23 */ /* 0x104fe2000801080c */
[----:B---3--:R-:W-:Y:S02]  /*5940*/  F2FP.F16.F32.PACK_AB R93, R15, R32 ;  /* 0x000000200f5d723e */ /* 0x008fe400000000ff */
[----:B------:R-:W-:Y:S01]  /*5950*/  FADD.FTZ R3, R49, R3 ;  /* 0x0000000331037221 */ /* 0x000fe20000010000 */
[----:B------:R2:W-:Y:S02]  /*5960*/  MUFU.EX2 R24, R2 ;  /* 0x0000000200187308 */ /* 0x0005e40000000800 */
[----:B--2---:R-:W-:-:S06]  /*5970*/  FFMA.FTZ R2, R215, UR26, -R12 ;  /* 0x0000001ad7027c23 */ /* 0x004fcc000801080c */
[----:B------:R2:W3:Y:S02]  /*5980*/  MUFU.EX2 R14, R2 ;  /* 0x00000002000e7308 */ /* 0x0004e40000000800 */
[----:B--2---:R-:W-:Y:S01]  /*5990*/  FFMA.FTZ R2, R201, UR26, -R0 ;  /* 0x0000001ac9027c23 */ /* 0x004fe20008010800 */
[----:B---3--:R-:W-:-:S05]  /*59a0*/  F2FP.F16.F32.PACK_AB R95, R14, R24 ;  /* 0x000000180e5f723e */ /* 0x008fca00000000ff */
[----:B------:R2:W3:Y:S02]  /*59b0*/  MUFU.EX2 R13, R2 ;  /* 0x00000002000d7308 */ /* 0x0004e40000000800 */
[C---:B-1----:R-:W-:Y:S06]  /*59c0*/  HMMA.16816.F32 R156, R92.reuse, R154, R84 ;  /* 0x0000009a5c9c723c */ /* 0x042fec0000001854 */
[C---:B------:R-:W-:Y:S06]  /*59d0*/  HMMA.16816.F32 R88, R92.reuse, R4, R192 ;  /* 0x000000045c58723c */ /* 0x040fec00000018c0 */
[----:B------:R-:W-:Y:S01]  /*59e0*/  HMMA.16816.F32 R112, R92, R124, R128 ;  /* 0x0000007c5c70723c */ /* 0x000fe20000001880 */
[--C-:B--2---:R-:W-:Y:S01]  /*59f0*/  FFMA.FTZ R2, R202, UR26, -R0.reuse ;  /* 0x0000001aca027c23 */ /* 0x104fe20008010800 */
[----:B------:R-:W-:Y:S01]  /*5a00*/  FFMA.FTZ R0, R211, UR26, -R0 ;  /* 0x0000001ad3007c23 */ /* 0x000fe20008010800 */
[----:B---3--:R-:W-:-:S02]  /*5a10*/  F2FP.F16.F32.PACK_AB R97, R13, R45 ;  /* 0x0000002d0d61723e */ /* 0x008fc400000000ff */
        /* <DEDUP_REMOVED lines=11> */
[----:B------:R-:W-:Y:S01]  /*5ad0*/  FADD.FTZ R2, R213, R10 ;  /* 0x0000000ad5027221 */ /* 0x000fe20000010000 */
[----:B------:R-:W-:Y:S01]  /*5ae0*/  FADD.FTZ R0, R235, R0 ;  /* 0x00000000eb007221 */ /* 0x000fe20000010000 */
[----:B------:R-:W-:Y:S03]  /*5af0*/  HMMA.16816.F32 R160, R92, R168, R184 ;  /* 0x000000a85ca0723c */ /* 0x000fe600000018b8 */
[----:B------:R-:W-:-:S03]  /*5b00*/  FADD.FTZ R0, R236, R0 ;  /* 0x00000000ec007221 */ /* 0x000fc60000010000 */
[----:B------:R-:W-:Y:S01]  /*5b10*/  HMMA.16816.F32 R84, R96, R4, R36 ;  /* 0x000000046054723c */ /* 0x000fe20000001824 */
[----:B------:R-:W-:-:S05]  /*5b20*/  FADD.FTZ R0, R218, R0 ;  /* 0x00000000da007221 */ /* 0x000fca0000010000 */
[C---:B------:R-:W-:Y:S01]  /*5b30*/  HMMA.16816.F32 R172, R92.reuse, R170, R172 ;  /* 0x000000aa5cac723c */ /* 0x040fe200000018ac */
[----:B------:R-:W-:Y:S01]  /*5b40*/  FADD.FTZ R4, R252, R9 ;  /* 0x00000009fc047221 */ /* 0x000fe20000010000 */
[----:B------:R-:W-:Y:S01]  /*5b50*/  FADD.FTZ R5, R246, R2 ;  /* 0x00000002f6057221 */ /* 0x000fe20000010000 */
[----:B------:R-:W-:Y:S02]  /*5b60*/  FADD.FTZ R2, R219, R0 ;  /* 0x00000000db027221 */ /* 0x000fe40000010000 */
        /* <DEDUP_REMOVED lines=43> */
[----:B------:R1:W-:Y:S04]  /*5e20*/  STL [R1+0x14], R4 ;  /* 0x0000140401007387 */ /* 0x0003e80000100800 */
[----:B------:R1:W-:Y:S01]  /*5e30*/  STL [R1+0xc], R3 ;  /* 0x00000c0301007387 */ /* 0x0003e20000100800 */
[----:B------:R-:W-:Y:S03]  /*5e40*/  HMMA.16816.F32 R76, R92, R82, R76 ;  /* 0x000000525c4c723c */ /* 0x000fe6000000184c */
[----:B------:R1:W-:Y:S03]  /*5e50*/  STL [R1+0x10], R235 ;  /* 0x000010eb01007387 */ /* 0x0003e60000100800 */
[C---:B------:R-:W-:Y:S01]  /*5e60*/  HMMA.16816.F32 R116, R96.reuse, R124, R116 ;  /* 0x0000007c6074723c */ /* 0x040fe20000001874 */
[----:B------:R1:W-:Y:S05]  /*5e70*/  STL [R1+0x8], R252 ;  /* 0x000008fc01007387 */ /* 0x0003ea0000100800 */
        /* <DEDUP_REMOVED lines=12> */
[----:B-1----:R-:W-:-:S15]  /*5f40*/  @!P0 BRA `(.L_x_169) ;  /* 0x0000008800088947 */ /* 0x002fde0003800000 */
[----:B------:R-:W2:Y:S01]  /*5f50*/  LDL.64 R182, [R1] ;  /* 0x0000000001b67983 */ /* 0x000ea20000100a00 */
[----:B------:R-:W-:Y:S01]  /*5f60*/  UIADD3 UR24, UR25, -0x2, URZ ;  /* 0xfffffffe19187890 */ /* 0x000fe2000fffe03f */
[----:B------:R-:W-:-:S04]  /*5f70*/  DEPBAR.LE SB0, 0x0 ;  /* 0x000080000000791a */ /* 0x000fc80000000000 */
[----:B------:R-:W-:Y:S01]  /*5f80*/  USHF.R.S32.HI UR4, URZ, 0x1f, UR24 ;  /* 0x0000001f3f047899 */ /* 0x000fe20008011418 */
[----:B------:R-:W-:Y:S01]  /*5f90*/  IMAD.U32 R4, RZ, RZ, UR24 ;  /* 0x00000018ff047e24 */ /* 0x000fe2000f8e00ff */
[----:B------:R-:W-:Y:S01]  /*5fa0*/  UIMAD UR5, UR22, UR24, URZ ;  /* 0x00000018160572a4 */ /* 0x000fe2000f8e023f */
[----:B------:R-:W-:Y:S01]  /*5fb0*/  IMAD.U32 R6, RZ, RZ, UR9 ;  /* 0x00000009ff067e24 */ /* 0x000fe2000f8e00ff */
[----:B------:R-:W-:Y:S01]  /*5fc0*/  ULDC.64 UR6, c[0x0][0x220] ;  /* 0x0000880000067ab9 */ /* 0x000fe20000000a00 */
[----:B------:R-:W1:Y:S01]  /*5fd0*/  S2R R107, SR_TID.X ;  /* 0x00000000006b7919 */ /* 0x000e620000002100 */
[----:B------:R-:W-:Y:S01]  /*5fe0*/  UIMAD UR4, UR4, UR23, UR5 ;  /* 0x00000017040472a4 */ /* 0x000fe2000f8e0205 */
[----:B-1----:R-:W-:-:S05]  /*5ff0*/  IMAD.SHL.U32 R107, R107, 0x2, RZ ;  /* 0x000000026b6b7824 */ /* 0x002fca00078e00ff */
[----:B------:R-:W-:Y:S01]  /*6000*/  LOP3.LUT R107, R107, 0x6, RZ, 0xc0, !PT ;  /* 0x000000066b6b7812 */ /* 0x000fe200078ec0ff */
[----:B------:R-:W-:Y:S01]  /*6010*/  BAR.SYNC.DEFER_BLOCKING 0x0 ;  /* 0x0000000000007b1d */ /* 0x000fe20000010000 */
[----:B--2---:R-:W-:-:S04]  /*6020*/  IMAD.WIDE.U32 R4, R4, UR23, R182 ;  /* 0x0000001704047c25 */ /* 0x004fc8000f8e00b6 */
[----:B------:R-:W-:Y:S01]  /*6030*/  VIADD R0, R5, UR4 ;  /* 0x0000000405007c36 */ /* 0x000fe20008000000 */
[C---:B------:R-:W-:Y:S01]  /*6040*/  LEA R2, P0, R4.reuse, UR6, 0x1 ;  /* 0x0000000604027c11 */ /* 0x040fe2000f8008ff */
[----:B------:R-:W-:Y:S01]  /*6050*/  IMAD.U32 R5, RZ, RZ, UR9 ;  /* 0x00000009ff057e24 */ /* 0x000fe2000f8e00ff */
[----:B------:R-:W-:Y:S02]  /*6060*/  UIADD3 UR4, UR25, -0x2, URZ ;  /* 0xfffffffe19047890 */ /* 0x000fe4000fffe03f */
[----:B------:R-:W-:Y:S01]  /*6070*/  LEA.HI.X R3, R4, UR7, R0, 0x1, P0 ;  /* 0x0000000704037c11 */ /* 0x000fe200080f0c00 */
[----:B------:R-:W-:Y:S01]  /*6080*/  IMAD.U32 R0, RZ, RZ, UR8 ;  /* 0x00000008ff007e24 */ /* 0x000fe2000f8e00ff */
[----:B------:R-:W-:Y:S01]  /*6090*/  LEA R4, P0, R5, R2, 0x1 ;  /* 0x0000000205047211 */ /* 0x000fe200078008ff */
[----:B------:R-:W-:Y:S02]  /*60a0*/  UISETP.GT.AND UP0, UPT, UR4, UR15, UPT ;  /* 0x0000000f0400728c */ /* 0x000fe4000bf04270 */
[----:B------:R-:W-:Y:S01]  /*60b0*/  @!PT LDS RZ, [RZ] ;  /* 0x00000000fffff984 */ /* 0x000fe20000000800 */
[----:B------:R-:W-:Y:S01]  /*60c0*/  @!PT LDS RZ, [RZ] ;  /* 0x00000000fffff984 */ /* 0x000fe20000000800 */
[----:B------:R-:W-:Y:S01]  /*60d0*/  @!PT LDS RZ, [RZ] ;  /* 0x00000000fffff984 */ /* 0x000fe20000000800 */
[----:B------:R-:W-:Y:S01]  /*60e0*/  LDGSTS.E.BYPASS.LTC128B.128 [R234+0x9000], desc[UR18][R2.64] ;  /* 0x0900000002ea7fae */ /* 0x000fe2000b901d52 */
[----:B------:R-:W-:-:S03]  /*60f0*/  LEA.HI.X R5, R6, R3, R0, 0x1, P0 ;  /* 0x0000000306057211 */ /* 0x000fc600000f0c00 */
[----:B------:R-:W-:Y:S04]  /*6100*/  LDGSTS.E.BYPASS.LTC128B.128 [R234+0xa000], desc[UR18][R2.64+0x40] ;  /* 0x0a00004002ea7fae */ /* 0x000fe8000b901d52 */
[----:B------:R-:W-:Y:S04]  /*6110*/  LDGSTS.E.BYPASS.LTC128B.128 [R234+0xb000], desc[UR18][R2.64+0x80] ;  /* 0x0b00008002ea7fae */ /* 0x000fe8000b901d52 */
[----:B------:R-:W-:Y:S04]  /*6120*/  LDGSTS.E.BYPASS.LTC128B.128 [R234+0x9800], desc[UR18][R4.64] ;  /* 0x0980000004ea7fae */ /* 0x000fe8000b901d52 */
[----:B------:R-:W-:Y:S04]  /*6130*/  LDGSTS.E.BYPASS.LTC128B.128 [R234+0xa800], desc[UR18][R4.64+0x40] ;  /* 0x0a80004004ea7fae */ /* 0x000fe8000b901d52 */
[----:B------:R1:W-:Y:S04]  /*6140*/  LDGSTS.E.BYPASS.LTC128B.128 [R234+0xb800], desc[UR18][R4.64+0x80] ;  /* 0x0b80008004ea7fae */ /* 0x0003e8000b901d52 */
[----:B------:R-:W-:Y:S04]  /*6150*/  LDSM.16.M88.4 R12, [R224] ;  /* 0x00000000e00c783b */ /* 0x000fe80000000200 */
[----:B------:R-:W2:Y:S04]  /*6160*/  LDSM.16.M88.4 R16, [R221+0x6000] ;  /* 0x00600000dd10783b */ /* 0x000ea80000000200 */
[----:B------:R-:W3:Y:S04]  /*6170*/  LDSM.16.M88.4 R8, [R224+0x1000] ;  /* 0x00100000e008783b */ /* 0x000ee80000000200 */
[----:B------:R-:W4:Y:S04]  /*6180*/  LDSM.16.M88.4 R20, [R221+0x6800] ;  /* 0x00680000dd14783b */ /* 0x000f280000000200 */
[----:B------:R-:W5:Y:S04]  /*6190*/  LDSM.16.M88.4 R24, [R221+0x6400] ;  /* 0x00640000dd18783b */ /* 0x000f680000000200 */
[----:B------:R-:W5:Y:S04]  /*61a0*/  LDSM.16.M88.4 R28, [R221+0x6c00] ;  /* 0x006c0000dd1c783b */ /* 0x000f680000000200 */
[----:B-1----:R-:W-:Y:S04]  /*61b0*/  LDSM.16.M88.4 R4, [R225+0x1000] ;  /* 0x00100000e104783b */ /* 0x002fe80000000200 */
[----:B------:R-:W1:Y:S04]  /*61c0*/  LDSM.16.M88.4 R32, [R223+0x6800] ;  /* 0x00680000df20783b */ /* 0x000e680000000200 */
[----:B------:R-:W1:Y:S04]  /*61d0*/  LDSM.16.M88.4 R36, [R223+0x6400] ;  /* 0x00640000df24783b */ /* 0x000e680000000200 */
[----:B------:R-:W1:Y:S04]  /*61e0*/  LDSM.16.M88.4 R40, [R223+0x6000] ;  /* 0x00600000df28783b */ /* 0x000e680000000200 */
[----:B------:R-:W1:Y:S01]  /*61f0*/  LDSM.16.M88.4 R44, [R223+0x6c00] ;  /* 0x006c0000df2c783b */ /* 0x000e620000000200 */
[-C--:B--2---:R-:W-:Y:S03]  /*6200*/  HMMA.16816.F32 R216, R12, R16.reuse, RZ ;  /* 0x000000100cd8723c */ /* 0x084fe600000018ff */
[----:B------:R-:W-:Y:S04]  /*6210*/  LDSM.16.M88.4 R56, [R221+0x7000] ;  /* 0x00700000dd38783b */ /* 0x000fe80000000200 */
[----:B------:R-:W-:Y:S01]  /*6220*/  LDSM.16.M88.4 R48, [R221+0x7400] ;  /* 0x00740000dd30783b */ /* 0x000fe20000000200 */
[C---:B---3--:R-:W-:Y:S03]  /*6230*/  HMMA.16816.F32 R52, R8.reuse, R16, RZ ;  /* 0x000000100834723c */ /* 0x048fe600000018ff */
[----:B------:R-:W0:Y:S03]  /*6240*/  LDGDEPBAR ;  /* 0x00000000000079af */ /* 0x000e260000000000 */
[-C--:B------:R-:W-:Y:S06]  /*6250*/  HMMA.16816.F32 R212, R8, R18.reuse, RZ ;  /* 0x0000001208d4723c */ /* 0x080fec00000018ff */
[----:B------:R-:W-:Y:S01]  /*6260*/  HMMA.16816.F32 R208, R12, R18, RZ ;  /* 0x000000120cd0723c */ /* 0x000fe200000018ff */
[----:B------:R-:W2:Y:S05]  /*6270*/  LDSM.16.M88.4 R16, [R225] ;  /* 0x00000000e110783b */ /* 0x000eaa0000000200 */
[C---:B----4-:R-:W-:Y:S06]  /*6280*/  HMMA.16816.F32 R196, R8.reuse, R22, RZ ;  /* 0x0000001608c4723c */ /* 0x050fec00000018ff */
[C---:B-----5:R-:W-:Y:S06]  /*6290*/  HMMA.16816.F32 R188, R8.reuse, R24, RZ ;  /* 0x0000001808bc723c */ /* 0x060fec00000018ff */
[C---:B------:R-:W-:Y:S06]  /*62a0*/  HMMA.16816.F32 R204, R8.reuse, R26, RZ ;  /* 0x0000001a08cc723c */ /* 0x040fec00000018ff */
[C---:B------:R-:W-:Y:S06]  /*62b0*/  HMMA.16816.F32 R200, R8.reuse, R20, RZ ;  /* 0x0000001408c8723c */ /* 0x040fec00000018ff */
[C---:B------:R-:W-:Y:S06]  /*62c0*/  HMMA.16816.F32 R192, R8.reuse, R28, RZ ;  /* 0x0000001c08c0723c */ /* 0x040fec00000018ff */
[----:B------:R-:W-:Y:S06]  /*62d0*/  HMMA.16816.F32 R184, R8, R30, RZ ;  /* 0x0000001e08b8723c */ /* 0x000fec00000018ff */
[C---:B------:R-:W-:Y:S06]  /*62e0*/  HMMA.16816.F32 R8, R12.reuse, R28, RZ ;  /* 0x0000001c0c08723c */ /* 0x040fec00000018ff */
[C---:B------:R-:W-:Y:S06]  /*62f0*/  HMMA.16816.F32 R108, R12.reuse, R20, RZ ;  /* 0x000000140c6c723c */ /* 0x040fec00000018ff */
[----:B------:R-:W-:Y:S01]  /*6300*/  HMMA.16816.F32 R64, R12, R22, RZ ;  /* 0x000000160c40723c */ /* 0x000fe200000018ff */
[----:B------:R-:W3:Y:S05]  /*6310*/  LDSM.16.M88.4 R20, [R224+0x3000] ;  /* 0x00300000e014783b */ /* 0x000eea0000000200 */
[----:B-1----:R-:W-:Y:S06]  /*6320*/  HMMA.16816.F32 R244, R4, R34, R196 ;  /* 0x0000002204f4723c */ /* 0x002fec00000018c4 */
[C---:B------:R-:W-:Y:S06]  /*6330*/  HMMA.16816.F32 R180, R12.reuse, R24, RZ ;  /* 0x000000180cb4723c */ /* 0x040fec00000018ff */
[C---:B------:R-:W-:Y:S01]  /*6340*/  HMMA.16816.F32 R176, R12.reuse, R26, RZ ;  /* 0x0000001a0cb0723c */ /* 0x040fe200000018ff */
[----:B------:R-:W-:Y:S05]  /*6350*/  LDSM.16.M88.4 R24, [R221+0x7c00] ;  /* 0x007c0000dd18783b */ /* 0x000fea0000000200 */
[----:B------:R-:W-:Y:S01]  /*6360*/  HMMA.16816.F32 R60, R12, R30, RZ ;  /* 0x0000001e0c3c723c */ /* 0x000fe200000018ff */
[----:B------:R-:W1:Y:S05]  /*6370*/  LDSM.16.M88.4 R28, [R221+0x7800] ;  /* 0x00780000dd1c783b */ /* 0x000e6a0000000200 */
[----:B------:R-:W-:Y:S01]  /*6380*/  HMMA.16816.F32 R12, R4, R36, R188 ;  /* 0x00000024040c723c */ /* 0x000fe200000018bc */
[----:B------:R-:W-:-:S02]  /*6390*/  IMAD.MOV.U32 R100, RZ, RZ, R244 ;  /* 0x000000ffff647224 */ /* 0x000fc400078e00f4 */
[----:B------:R-:W-:Y:S02]  /*63a0*/  IMAD.MOV.U32 R3, RZ, RZ, R245 ;  /* 0x000000ffff037224 */ /* 0x000fe400078e00f5 */
[----:B------:R-:W-:Y:S01]  /*63b0*/  IMAD.MOV.U32 R2, RZ, RZ, R246 ;  /* 0x000000ffff027224 */ /* 0x000fe200078e00f6 */
[----:B------:R-:W-:Y:S01]  /*63c0*/  HMMA.16816.F32 R240, R4, R38, R204 ;  /* 0x0000002604f0723c */ /* 0x000fe200000018cc */
[----:B------:R-:W-:-:S05]  /*63d0*/  IMAD.MOV.U32 R0, RZ, RZ, R247 ;  /* 0x000000ffff007224 */ /* 0x000fca00078e00f7 */
[C---:B------:R-:W-:Y:S06]  /*63e0*/  HMMA.16816.F32 R52, R4.reuse, R40, R52 ;  /* 0x000000280434723c */ /* 0x040fec0000001834 */
[C---:B------:R-:W-:Y:S06]  /*63f0*/  HMMA.16816.F32 R188, R4.reuse, R32, R200 ;  /* 0x0000002004bc723c */ /* 0x040fec00000018c8 */
[C---:B------:R-:W-:Y:S06]  /*6400*/  HMMA.16816.F32 R236, R4.reuse, R44, R192 ;  /* 0x0000002c04ec723c */ /* 0x040fec00000018c0 */
[C---:B------:R-:W-:Y:S06]  /*6410*/  HMMA.16816.F32 R212, R4.reuse, R42, R212 ;  /* 0x0000002a04d4723c */ /* 0x040fec00000018d4 */
[----:B------:R-:W-:Y:S06]  /*6420*/  HMMA.16816.F32 R204, R4, R46, R184 ;  /* 0x0000002e04cc723c */ /* 0x000fec00000018b8 */
[C---:B--2---:R-:W-:Y:S01]  /*6430*/  HMMA.16816.F32 R4, R16.reuse, R44, R8 ;  /* 0x0000002c1004723c */ /* 0x044fe20000001808 */
[----:B------:R-:W2:Y:S05]  /*6440*/  LDSM.16.M88.4 R8, [R224+0x2000] ;  /* 0x00200000e008783b */ /* 0x000eaa0000000200 */
[C---:B------:R-:W-:Y:S06]  /*6450*/  HMMA.16816.F32 R248, R16.reuse, R32, R108 ;  /* 0x0000002010f8723c */ /* 0x040fec000000186c */
[----:B------:R-:W-:Y:S01]  /*6460*/  HMMA.16816.F32 R216, R16, R40, R216 ;  /* 0x0000002810d8723c */ /* 0x000fe200000018d8 */
[----:B------:R-:W-:-:S02]  /*6470*/  IMAD.MOV.U32 R108, RZ, RZ, R100 ;  /* 0x000000ffff6c7224 */ /* 0x000fc400078e0064 */
[----:B------:R-:W-:Y:S02]  /*6480*/  IMAD.MOV.U32 R109, RZ, RZ, R3 ;  /* 0x000000ffff6d7224 */ /* 0x000fe400078e0003 */
[----:B------:R-:W-:Y:S01]  /*6490*/  IMAD.MOV.U32 R110, RZ, RZ, R2 ;  /* 0x000000ffff6e7224 */ /* 0x000fe200078e0002 */
[C---:B------:R-:W-:Y:S01]  /*64a0*/  HMMA.16816.F32 R208, R16.reuse, R42, R208 ;  /* 0x0000002a10d0723c */ /* 0x040fe200000018d0 */
[----:B------:R-:W-:Y:S01]  /*64b0*/  IMAD.MOV.U32 R111, RZ, RZ, R0 ;  /* 0x000000ffff6f7224 */ /* 0x000fe200078e0000 */
[----:B------:R-:W-:Y:S04]  /*64c0*/  LDSM.16.M88.4 R40, [R223+0x7400] ;  /* 0x00740000df28783b */ /* 0x000fe80000000200 */
[----:B------:R-:W-:Y:S01]  /*64d0*/  IMAD.MOV.U32 R100, RZ, RZ, R4 ;  /* 0x000000ffff647224 */ /* 0x000fe200078e0004 */
[----:B------:R-:W-:Y:S01]  /*64e0*/  HMMA.16816.F32 R244, R16, R36, R180 ;  /* 0x0000002410f4723c */ /* 0x000fe200000018b4 */
[----:B------:R-:W-:-:S02]  /*64f0*/  IMAD.MOV.U32 R3, RZ, RZ, R5 ;  /* 0x000000ffff037224 */ /* 0x000fc400078e0005 */
[----:B------:R-:W-:Y:S02]  /*6500*/  IMAD.MOV.U32 R2, RZ, RZ, R6 ;  /* 0x000000ffff027224 */ /* 0x000fe400078e0006 */
[----:B------:R-:W-:Y:S01]  /*6510*/  IMAD.MOV.U32 R0, RZ, RZ, R7 ;  /* 0x000000ffff007224 */ /* 0x000fe200078e0007 */
[C---:B------:R-:W-:Y:S01]  /*6520*/  HMMA.16816.F32 R200, R16.reuse, R38, R176 ;  /* 0x0000002610c8723c */ /* 0x040fe200000018b0 */
[----:B------:R-:W4:Y:S05]  /*6530*/  LDSM.16.M88.4 R4, [R225+0x3000] ;  /* 0x00300000e104783b */ /* 0x000f2a0000000200 */
[C---:B------:R-:W-:Y:S06]  /*6540*/  HMMA.16816.F32 R196, R16.reuse, R34, R64 ;  /* 0x0000002210c4723c */ /* 0x040fec0000001840 */
[----:B------:R-:W-:Y:S01]  /*6550*/  HMMA.16816.F32 R192, R16, R46, R60 ;  /* 0x0000002e10c0723c */ /* 0x000fe2000000183c */
[----:B------:R-:W5:Y:S04]  /*6560*/  LDSM.16.M88.4 R16, [R223+0x7000] ;  /* 0x00700000df10783b */ /* 0x000f680000000200 */
[----:B------:R-:W-:Y:S01]  /*6570*/  LDSM.16.M88.4 R60, [R223+0x7c00] ;  /* 0x007c0000df3c783b */ /* 0x000fe20000000200 */
[C---:B---3--:R-:W-:Y:S03]  /*6580*/  HMMA.16816.F32 R180, R20.reuse, R56, R52 ;  /* 0x0000003814b4723c */ /* 0x048fe60000001834 */
[----:B------:R-:W3:Y:S03]  /*6590*/  LDSM.16.M88.4 R52, [R223+0x7800] ;  /* 0x00780000df34783b */ /* 0x000ee60000000200 */
[C---:B------:R-:W-:Y:S01]  /*65a0*/  HMMA.16816.F32 R36, R20.reuse, R48, R12 ;  /* 0x000000301424723c */ /* 0x040fe2000000180c */
[----:B------:R-:W3:Y:S05]  /*65b0*/  LDSM.16.M88.4 R12, [R225+0x2000] ;  /* 0x00200000e10c783b */ /* 0x000eea0000000200 */
[C---:B------:R-:W-:Y:S06]  /*65c0*/  HMMA.16816.F32 R32, R20.reuse, R50, R240 ;  /* 0x000000321420723c */ /* 0x040fec00000018f0 */
[C---:B-1----:R-:W-:Y:S06]  /*65d0*/  HMMA.16816.F32 R176, R20.reuse, R28, R188 ;  /* 0x0000001c14b0723c */ /* 0x042fec00000018bc */
[C---:B------:R-:W-:Y:S06]  /*65e0*/  HMMA.16816.F32 R188, R20.reuse, R30, R108 ;  /* 0x0000001e14bc723c */ /* 0x040fec000000186c */
[C---:B------:R-:W-:Y:S06]  /*65f0*/  HMMA.16816.F32 R184, R20.reuse, R24, R236 ;  /* 0x0000001814b8723c */ /* 0x040fec00000018ec */
[C---:B------:R-:W-:Y:S06]  /*6600*/  HMMA.16816.F32 R44, R20.reuse, R58, R212 ;  /* 0x0000003a142c723c */ /* 0x040fec00000018d4 */
[----:B------:R-:W-:Y:S01]  /*6610*/  HMMA.16816.F32 R108, R20, R26, R204 ;  /* 0x0000001a146c723c */ /* 0x000fe200000018cc */
[----:B------:R-:W-:Y:S05]  /*6620*/  LDSM.16.M88.4 R20, [R224+0x4000] ;  /* 0x00400000e014783b */ /* 0x000fea0000000200 */
[----:B--2---:R-:W-:Y:S01]  /*6630*/  HMMA.16816.F32 R64, R8, R56, R216 ;  /* 0x000000380840723c */ /* 0x004fe200000018d8 */
[----:B------:R-:W-:-:S02]  /*6640*/  IMAD.MOV.U32 R204, RZ, RZ, R100 ;  /* 0x000000ffffcc7224 */ /* 0x000fc400078e0064 */
[----:B------:R-:W-:Y:S02]  /*6650*/  IMAD.MOV.U32 R205, RZ, RZ, R3 ;  /* 0x000000ffffcd7224 */ /* 0x000fe400078e0003 */
[----:B------:R-:W-:Y:S01]  /*6660*/  IMAD.MOV.U32 R206, RZ, RZ, R2 ;  /* 0x000000ffffce7224 */ /* 0x000fe200078e0002 */
[----:B------:R-:W-:Y:S01]  /*6670*/  HMMA.16816.F32 R216, R8, R26, R192 ;  /* 0x0000001a08d8723c */ /* 0x000fe200000018c0 */
[----:B------:R-:W-:Y:S02]  /*6680*/  IMAD.MOV.U32 R207, RZ, RZ, R0 ;  /* 0x000000ffffcf7224 */ /* 0x000fe400078e0000 */
[----:B------:R-:W-:-:S03]  /*6690*/  IMAD.U32 R0, RZ, RZ, UR4 ;  /* 0x00000004ff007e24 */ /* 0x000fc6000f8e00ff */
[----:B------:R-:W-:Y:S01]  /*66a0*/  HMMA.16816.F32 R56, R8, R58, R208 ;  /* 0x0000003a0838723c */ /* 0x000fe200000018d0 */
[----:B------:R-:W-:-:S04]  /*66b0*/  IMAD R0, R0, 0x40, R107 ;  /* 0x0000004000007824 */ /* 0x000fc800078e026b */
[C---:B------:R-:W-:Y:S01]  /*66c0*/  VIADD R2, R0.reuse, 0x1 ;  /* 0x0000000100027836 */ /* 0x040fe20000000000 */
[----:B----4-:R-:W-:Y:S01]  /*66d0*/  HMMA.16816.F32 R192, R4, R42, R32 ;  /* 0x0000002a04c0723c */ /* 0x010fe20000001820 */
[----:B------:R-:W1:Y:S01]  /*66e0*/  LDSM.16.M88.4 R32, [R221+0x8000] ;  /* 0x00800000dd20783b */ /* 0x000e620000000200 */
[C---:B------:R-:W-:Y:S01]  /*66f0*/  ISETP.GE.AND P2, PT, R0.reuse, R233, PT ;  /* 0x000000e90000720c */ /* 0x040fe20003f46270 */
[----:B------:R-:W-:Y:S01]  /*6700*/  VIADD R3, R0, 0x9 ;  /* 0x0000000900037836 */ /* 0x000fe20000000000 */
[----:B------:R-:W-:Y:S02]  /*6710*/  ISETP.GE.AND P0, PT, R2, R231, PT ;  /* 0x000000e70200720c */ /* 0x000fe40003f06270 */
[----:B------:R-:W-:Y:S01]  /*6720*/  HMMA.16816.F32 R212, R8, R48, R244 ;  /* 0x0000003008d4723c */ /* 0x000fe200000018f4 */
[----:B------:R-:W-:Y:S02]  /*6730*/  ISETP.LT.OR P2, PT, R0, R228, P2 ;  /* 0x000000e40000720c */ /* 0x000fe40001741670 */
[----:B------:R-:W-:-:S02]  /*6740*/  ISETP.GE.AND P4, PT, R2, R230, PT ;  /* 0x000000e60200720c */ /* 0x000fc40003f86270 */
[----:B------:R-:W-:Y:S01]  /*6750*/  ISETP.GE.AND P1, PT, R0, R231, PT ;  /* 0x000000e70000720c */ /* 0x000fe20003f26270 */
[C---:B------:R-:W-:Y:S01]  /*6760*/  HMMA.16816.F32 R244, R8.reuse, R24, R204 ;  /* 0x0000001808f4723c */ /* 0x040fe200000018cc */
[----:B------:R-:W-:Y:S01]  /*6770*/  LDSM.16.M88.4 R24, [R221+0x8400] ;  /* 0x00840000dd18783b */ /* 0x000fe20000000200 */
[CC--:B------:R-:W-:Y:S02]  /*6780*/  ISETP.LT.OR P0, PT, R2.reuse, R229.reuse, P0 ;  /* 0x000000e50200720c */ /* 0x0c0fe40000701670 */
[----:B------:R-:W-:Y:S02]  /*6790*/  ISETP.LT.OR P4, PT, R2, R226, P4 ;  /* 0x000000e20200720c */ /* 0x000fe40002781670 */
[----:B------:R-:W-:Y:S01]  /*67a0*/  HMMA.16816.F32 R208, R8, R50, R200 ;  /* 0x0000003208d0723c */ /* 0x000fe200000018c8 */
[----:B------:R-:W-:Y:S02]  /*67b0*/  ISETP.LT.OR P1, PT, R0, R229, P1 ;  /* 0x000000e50000720c */ /* 0x000fe40000f21670 */
[----:B------:R-:W-:-:S02]  /*67c0*/  ISETP.GE.AND P6, PT, R2, R233, PT ;  /* 0x000000e90200720c */ /* 0x000fc40003fc6270 */
[-C--:B------:R-:W-:Y:S01]  /*67d0*/  ISETP.GE.AND P5, PT, R2, R232.reuse, PT ;  /* 0x000000e80200720c */ /* 0x080fe20003fa6270 */
[----:B------:R-:W-:Y:S01]  /*67e0*/  HMMA.16816.F32 R236, R8, R30, R196 ;  /* 0x0000001e08ec723c */ /* 0x000fe200000018c4 */
[----:B------:R-:W-:Y:S02]  /*67f0*/  ISETP.GE.AND P3, PT, R0, R232, PT ;  /* 0x000000e80000720c */ /* 0x000fe40003f66270 */
[C---:B------:R-:W-:Y:S02]  /*6800*/  ISETP.LT.OR P6, PT, R2.reuse, R228, P6 ;  /* 0x000000e40200720c */ /* 0x040fe400037c1670 */
[-C--:B------:R-:W-:Y:S01]  /*6810*/  ISETP.LT.OR P5, PT, R2, R227.reuse, P5 ;  /* 0x000000e30200720c */ /* 0x080fe20002fa1670 */
[----:B-----5:R-:W-:Y:S01]  /*6820*/  HMMA.16816.F32 R204, R4, R16, R180 ;  /* 0x0000001004cc723c */ /* 0x020fe200000018b4 */
[C---:B------:R-:W-:Y:S01]  /*6830*/  ISETP.LT.OR P3, PT, R0.reuse, R227, P3 ;  /* 0x000000e30000720c */ /* 0x040fe20001f61670 */
[----:B------:R-:W-:-:S04]  /*6840*/  VIADD R2, R0, 0x8 ;  /* 0x0000000800027836 */ /* 0x000fc80000000000 */
[C---:B------:R-:W-:Y:S01]  /*6850*/  HMMA.16816.F32 R200, R4.reuse, R18, R44 ;  /* 0x0000001204c8723c */ /* 0x040fe2000000182c */
[----:B------:R-:W-:Y:S05]  /*6860*/  LDSM.16.M88.4 R44, [R221+0x8c00] ;  /* 0x008c0000dd2c783b */ /* 0x000fea0000000200 */
[C---:B------:R-:W-:Y:S01]  /*6870*/  HMMA.16816.F32 R196, R4.reuse, R40, R36 ;  /* 0x0000002804c4723c */ /* 0x040fe20000001824 */
[----:B------:R-:W-:Y:S05]  /*6880*/  LDSM.16.M88.4 R36, [R221+0x8800] ;  /* 0x00880000dd24783b */ /* 0x000fea0000000200 */
[C---:B---3--:R-:W-:Y:S06]  /*6890*/  HMMA.16816.F32 R180, R4.reuse, R52, R176 ;  /* 0x0000003404b4723c */ /* 0x048fec00000018b0 */
[C---:B------:R-:W-:Y:S06]  /*68a0*/  HMMA.16816.F32 R188, R4.reuse, R54, R188 ;  /* 0x0000003604bc723c */ /* 0x040fec00000018bc */
[C---:B------:R-:W-:Y:S06]  /*68b0*/  HMMA.16816.F32 R184, R4.reuse, R60, R184 ;  /* 0x0000003c04b8723c */ /* 0x040fec00000018b8 */
[----:B------:R-:W-:Y:S01]  /*68c0*/  HMMA.16816.F32 R108, R4, R62, R108 ;  /* 0x0000003e046c723c */ /* 0x000fe2000000186c */
[----:B------:R-:W2:Y:S05]  /*68d0*/  LDSM.16.M88.4 R4, [R224+0x5000] ;  /* 0x00500000e004783b */ /* 0x000eaa0000000200 */
[----:B------:R-:W-:Y:S06]  /*68e0*/  HMMA.16816.F32 R48, R12, R16, R64 ;  /* 0x000000100c30723c */ /* 0x000fec0000001840 */
[----:B------:R-:W-:Y:S01]  /*68f0*/  HMMA.16816.F32 R240, R8, R28, R248 ;  /* 0x0000001c08f0723c */ /* 0x000fe200000018f8 */
[----:B------:R-:W-:Y:S04]  /*6900*/  LDSM.16.M88.4 R28, [R223+0x8000] ;  /* 0x00800000df1c783b */ /* 0x000fe80000000200 */
[----:B------:R-:W-:Y:S01]  /*6910*/  LDSM.16.M88.4 R8, [R225+0x5000] ;  /* 0x00500000e108783b */ /* 0x000fe20000000200 */
[C---:B------:R-:W-:Y:S03]  /*6920*/  HMMA.16816.F32 R56, R12.reuse, R18, R56 ;  /* 0x000000120c38723c */ /* 0x040fe60000001838 */
[----:B------:R-:W3:Y:S03]  /*6930*/  LDSM.16.M88.4 R16, [R225+0x4000] ;  /* 0x00400000e110783b */ /* 0x000ee60000000200 */
[C---:B------:R-:W-:Y:S06]  /*6940*/  HMMA.16816.F32 R64, R12.reuse, R40, R212 ;  /* 0x000000280c40723c */ /* 0x040fec00000018d4 */
[----:B------:R-:W-:Y:S06]  /*6950*/  HMMA.16816.F32 R176, R12, R42, R208 ;  /* 0x0000002a0cb0723c */ /* 0x000fec00000018d0 */
[----:B-1----:R-:W-:Y:S06]  /*6960*/  HMMA.16816.F32 R40, R20, R32, R48 ;  /* 0x000000201428723c */ /* 0x002fec0000001830 */
[C---:B------:R-:W-:Y:S06]  /*6970*/  HMMA.16816.F32 R208, R12.reuse, R52, R240 ;  /* 0x000000340cd0723c */ /* 0x040fec00000018f0 */
[C---:B------:R-:W-:Y:S06]  /*6980*/  HMMA.16816.F32 R236, R12.reuse, R54, R236 ;  /* 0x000000360cec723c */ /* 0x040fec00000018ec */
[C---:B------:R-:W-:Y:S06]  /*6990*/  HMMA.16816.F32 R244, R12.reuse, R60, R244 ;  /* 0x0000003c0cf4723c */ /* 0x040fec00000018f4 */
[----:B------:R-:W-:Y:S06]  /*69a0*/  HMMA.16816.F32 R216, R12, R62, R216 ;  /* 0x0000003e0cd8723c */ /* 0x000fec00000018d8 */
[----:B--2---:R-:W-:Y:S06]  /*69b0*/  HMMA.16816.F32 R12, R4, R32, R204 ;  /* 0x00000020040c723c */ /* 0x004fec00000018cc */
[----:B---3--:R-:W-:Y:S06]  /*69c0*/  HMMA.16816.F32 R40, R16, R28, R40 ;  /* 0x0000001c1028723c */ /* 0x008fec0000001828 */
[C---:B------:R-:W-:Y:S06]  /*69d0*/  HMMA.16816.F32 R48, R4.reuse, R34, R200 ;  /* 0x000000220430723c */ /* 0x040fec00000018c8 */
[C---:B------:R-:W-:Y:S06]  /*69e0*/  HMMA.16816.F32 R200, R4.reuse, R44, R184 ;  /* 0x0000002c04c8723c */ /* 0x040fec00000018b8 */
[C---:B------:R-:W-:Y:S06]  /*69f0*/  HMMA.16816.F32 R196, R4.reuse, R24, R196 ;  /* 0x0000001804c4723c */ /* 0x040fec00000018c4 */
[----:B------:R-:W-:Y:S01]  /*6a00*/  HMMA.16816.F32 R192, R4, R26, R192 ;  /* 0x0000001a04c0723c */ /* 0x000fe200000018c0 */
[----:B------:R-:W-:-:S02]  /*6a10*/  FSEL R60, R40, -INF , !P2 ;  /* 0xff800000283c7808 */ /* 0x000fc40005000000 */
[C---:B------:R-:W-:Y:S02]  /*6a20*/  ISETP.GE.AND P2, PT, R0.reuse, R230, PT ;  /* 0x000000e60000720c */ /* 0x040fe40003f46270 */
[----:B------:R-:W-:Y:S01]  /*6a30*/  FSEL R62, R41, -INF , !P6 ;  /* 0xff800000293e7808 */ /* 0x000fe20007000000 */
[----:B------:R-:W-:Y:S01]  /*6a40*/  HMMA.16816.F32 R180, R4, R36, R180 ;  /* 0x0000002404b4723c */ /* 0x000fe200000018b4 */
[----:B------:R-:W-:Y:S02]  /*6a50*/  ISETP.LT.OR P2, PT, R0, R226, P2 ;  /* 0x000000e20000720c */ /* 0x000fe40001741670 */
[----:B------:R-:W-:-:S03]  /*6a60*/  ISETP.GE.AND P6, PT, R3, R233, PT ;  /* 0x000000e90300720c */ /* 0x000fc60003fc6270 */
[----:B------:R-:W-:Y:S01]  /*6a70*/  HMMA.16816.F32 R188, R4, R38, R188 ;  /* 0x0000002604bc723c */ /* 0x000fe200000018bc */
[----:B------:R-:W-:-:S05]  /*6a80*/  ISETP.LT.OR P6, PT, R3, R228, P6 ;  /* 0x000000e40300720c */ /* 0x000fca00037c1670 */
[----:B------:R-:W-:Y:S01]  /*6a90*/  HMMA.16816.F32 R184, R4, R46, R108 ;  /* 0x0000002e04b8723c */ /* 0x000fe2000000186c */
[----:B------:R-:W1:Y:S05]  /*6aa0*/  LDSM.16.M88.4 R4, [R223+0x8400] ;  /* 0x00840000df04783b */ /* 0x000e6a0000000200 */
[----:B------:R-:W-:Y:S06]  /*6ab0*/  HMMA.16816.F32 R32, R20, R34, R56 ;  /* 0x000000221420723c */ /* 0x000fec0000001838 */
[----:B------:R-:W-:Y:S06]  /*6ac0*/  HMMA.16816.F32 R12, R8, R28, R12 ;  /* 0x0000001c080c723c */ /* 0x000fec000000180c */
[----:B------:R-:W-:Y:S06]  /*6ad0*/  HMMA.16816.F32 R56, R20, R24, R64 ;  /* 0x000000181438723c */ /* 0x000fec0000001840 */
[----:B------:R-:W-:Y:S01]  /*6ae0*/  HMMA.16816.F32 R48, R8, R30, R48 ;  /* 0x0000001e0830723c */ /* 0x000fe20000001830 */
[----:B------:R-:W-:-:S02]  /*6af0*/  FSEL R66, R42, -INF , !P3 ;  /* 0xff8000002a427808 */ /* 0x000fc40005800000 */
[C---:B------:R-:W-:Y:S02]  /*6b00*/  ISETP.GE.AND P3, PT, R2.reuse, R233, PT ;  /* 0x000000e90200720c */ /* 0x040fe40003f66270 */
[----:B------:R-:W-:Y:S01]  /*6b10*/  FSEL R67, R43, -INF , !P5 ;  /* 0xff8000002b437808 */ /* 0x000fe20006800000 */
[----:B------:R-:W-:Y:S01]  /*6b20*/  HMMA.16816.F32 R28, R16, R30, R32 ;  /* 0x0000001e101c723c */ /* 0x000fe20000001820 */
[----:B------:R-:W-:Y:S02]  /*6b30*/  ISETP.LT.OR P3, PT, R2, R228, P3 ;  /* 0x000000e40200720c */ /* 0x000fe40001f61670 */
[----:B------:R-:W-:-:S03]  /*6b40*/  ISETP.GE.AND P5, PT, R3, R232, PT ;  /* 0x000000e80300720c */ /* 0x000fc60003fa6270 */
[----:B------:R-:W-:Y:S01]  /*6b50*/  FSEL R106, R12, -INF , !P1 ;  /* 0xff8000000c6a7808 */ /* 0x000fe20004800000 */
[----:B------:R-:W-:Y:S01]  /*6b60*/  HMMA.16816.F32 R176, R20, R26, R176 ;  /* 0x0000001a14b0723c */ /* 0x000fe200000018b0 */
[----:B------:R-:W-:Y:S02]  /*6b70*/  FSEL R100, R14, -INF , !P2 ;  /* 0xff8000000e647808 */ /* 0x000fe40005000000 */
[----:B------:R-:W-:Y:S02]  /*6b80*/  FSEL R101, R13, -INF , !P0 ;  /* 0xff8000000d657808 */ /* 0x000fe40004000000 */
[----:B------:R-:W-:Y:S01]  /*6b90*/  FSEL R107, R15, -INF , !P4 ;  /* 0xff8000000f6b7808 */ /* 0x000fe20006000000 */
[----:B-1----:R-:W-:Y:S01]  /*6ba0*/  HMMA.16816.F32 R32, R16, R4, R56 ;  /* 0x000000041020723c */ /* 0x002fe20000001838 */
[----:B------:R-:W1:Y:S01]  /*6bb0*/  LDSM.16.M88.4 R12, [R223+0x8800] ;  /* 0x00880000df0c783b */ /* 0x000e620000000200 */
[C---:B------:R-:W-:Y:S02]  /*6bc0*/  ISETP.GE.AND P1, PT, R2.reuse, R232, PT ;  /* 0x000000e80200720c */ /* 0x040fe40003f26270 */
[----:B------:R-:W-:-:S02]  /*6bd0*/  ISETP.GE.AND P2, PT, R2, R231, PT ;  /* 0x000000e70200720c */ /* 0x000fc40003f46270 */
[C---:B------:R-:W-:Y:S01]  /*6be0*/  ISETP.GE.AND P0, PT, R2.reuse, R230, PT ;  /* 0x000000e60200720c */ /* 0x040fe20003f06270 */
[----:B------:R-:W-:Y:S01]  /*6bf0*/  HMMA.16816.F32 R52, R20, R36, R208 ;  /* 0x000000241434723c */ /* 0x000fe200000018d0 */
[C---:B------:R-:W-:Y:S02]  /*6c00*/  ISETP.LT.OR P1, PT, R2.reuse, R227, P1 ;  /* 0x000000e30200720c */ /* 0x040fe40000f21670 */
[C---:B------:R-:W-:Y:S02]  /*6c10*/  ISETP.LT.OR P2, PT, R2.reuse, R229, P2 ;  /* 0x000000e50200720c */ /* 0x040fe40001741670 */
[----:B------:R-:W-:Y:S01]  /*6c20*/  ISETP.LT.OR P0, PT, R2, R226, P0 ;  /* 0x000000e20200720c */ /* 0x000fe20000701670 */
[----:B------:R-:W-:Y:S01]  /*6c30*/  HMMA.16816.F32 R24, R8, R4, R196 ;  /* 0x000000040818723c */ /* 0x000fe200000018c4 */
[----:B------:R-:W-:Y:S01]  /*6c40*/  FSEL R61, R28, -INF , !P3 ;  /* 0xff8000001c3d7808 */ /* 0x000fe20005800000 */
[----:B------:R-:W-:Y:S01]  /*6c50*/  VIADD R2, R0, 0x10 ;  /* 0x0000001000027836 */ /* 0x000fe20000000000 */
        /* <DEDUP_REMOVED lines=10> */
[----:B------:R-:W-:Y:S01]  /*6d00*/  FSEL R65, R50, -INF , !P0 ;  /* 0xff80000032417808 */ /* 0x000fe20004000000 */
[C---:B------:R-:W-:Y:S01]  /*6d10*/  HMMA.16816.F32 R40, R20.reuse, R44, R244 ;  /* 0x0000002c1428723c */ /* 0x040fe200000018f4 */
[----:B------:R-:W-:Y:S02]  /*6d20*/  FSEL R64, R48, -INF , !P2 ;  /* 0xff80000030407808 */ /* 0x000fe40005000000 */
[----:B------:R-:W-:Y:S02]  /*6d30*/  FSEL R63, R49, -INF , !P4 ;  /* 0xff800000313f7808 */ /* 0x000fe40006000000 */
[----:B------:R-:W-:Y:S01]  /*6d40*/  ISETP.LT.OR P1, PT, R2, R228, P1 ;  /* 0x000000e40200720c */ /* 0x000fe20000f21670 */
[----:B------:R-:W-:Y:S01]  /*6d50*/  HMMA.16816.F32 R44, R20, R46, R216 ;  /* 0x0000002e142c723c */ /* 0x000fe200000018d8 */
[----:B------:R-:W-:Y:S02]  /*6d60*/  FSEL R51, R51, -INF , !P3 ;  /* 0xff80000033337808 */ /* 0x000fe40005800000 */
[----:B------:R-:W-:-:S02]  /*6d70*/  FSEL R50, R29, -INF , !P6 ;  /* 0xff8000001d327808 */ /* 0x000fc40007000000 */
[C---:B------:R-:W-:Y:S01]  /*6d80*/  ISETP.GE.AND P2, PT, R2.reuse, R232, PT ;  /* 0x000000e80200720c */ /* 0x040fe20003f46270 */
[----:B-1----:R-:W-:Y:S01]  /*6d90*/  HMMA.16816.F32 R20, R16, R14, R56 ;  /* 0x0000000e1014723c */ /* 0x002fe20000001838 */
[C---:B------:R-:W-:Y:S02]  /*6da0*/  ISETP.GE.AND P0, PT, R2.reuse, R231, PT ;  /* 0x000000e70200720c */ /* 0x040fe40003f06270 */
[----:B------:R-:W-:Y:S02]  /*6db0*/  ISETP.GE.AND P4, PT, R2, R230, PT ;  /* 0x000000e60200720c */ /* 0x000fe40003f86270 */
[C---:B------:R-:W-:Y:S02]  /*6dc0*/  ISETP.GE.AND P3, PT, R3.reuse, R233, PT ;  /* 0x000000e90300720c */ /* 0x040fe40003f66270 */
[----:B------:R-:W-:Y:S02]  /*6dd0*/  ISETP.GE.AND P6, PT, R3, R232, PT ;  /* 0x000000e80300720c */ /* 0x000fe40003fc6270 */
[----:B------:R-:W-:-:S02]  /*6de0*/  FSEL R108, R31, -INF , !P5 ;  /* 0xff8000001f6c7808 */ /* 0x000fc40006800000 */
[----:B------:R-:W-:Y:S01]  /*6df0*/  FSEL R49, R32, -INF , !P1 ;  /* 0xff80000020317808 */ /* 0x000fe20004800000 */
[----:B------:R-:W-:Y:S01]  /*6e00*/  HMMA.16816.F32 R28, R8, R6, R192 ;  /* 0x00000006081c723c */ /* 0x000fe200000018c0 */
[C---:B------:R-:W-:Y:S01]  /*6e10*/  ISETP.LT.OR P2, PT, R2.reuse, R227, P2 ;  /* 0x000000e30200720c */ /* 0x040fe20001741670 */
[----:B------:R-:W1:Y:S01]  /*6e20*/  LDSM.16.M88.4 R4, [R223+0x8c00] ;  /* 0x008c0000df04783b */ /* 0x000e620000000200 */
[----:B------:R-:W-:Y:S01]  /*6e30*/  ISETP.LT.OR P0, PT, R2, R229, P0 ;  /* 0x000000e50200720c */ /* 0x000fe20000701670 */
[----:B------:R-:W-:-:S04]  /*6e40*/  DEPBAR.LE SB0, 0x0 ;  /* 0x000080000000791a */ /* 0x000fc80000000000 */
[----:B------:R-:W-:Y:S01]  /*6e50*/  BAR.SYNC.DEFER_BLOCKING 0x0 ;  /* 0x0000000000007b1d */ /* 0x000fe20000010000 */
[----:B------:R-:W-:Y:S01]  /*6e60*/  ISETP.LT.OR P4, PT, R2, R226, P4 ;  /* 0x000000e20200720c */ /* 0x000fe20002781670 */
[----:B------:R-:W-:Y:S01]  /*6e70*/  VIADD R2, R0, 0x18 ;  /* 0x0000001800027836 */ /* 0x000fe20000000000 */
[C---:B------:R-:W-:Y:S02]  /*6e80*/  ISETP.GE.AND P5, PT, R3.reuse, R231, PT ;  /* 0x000000e70300720c */ /* 0x040fe40003fa6270 */
[C---:B------:R-:W-:Y:S02]  /*6e90*/  ISETP.GE.AND P1, PT, R3.reuse, R230, PT ;  /* 0x000000e60300720c */ /* 0x040fe40003f26270 */
[C---:B------:R-:W-:Y:S02]  /*6ea0*/  ISETP.LT.OR P3, PT, R3.reuse, R228, P3 ;  /* 0x000000e40300720c */ /* 0x040fe40001f61670 */
[C---:B------:R-:W-:Y:S02]  /*6eb0*/  ISETP.LT.OR P6, PT, R3.reuse, R227, P6 ;  /* 0x000000e30300720c */ /* 0x040fe400037c1670 */
[----:B------:R-:W-:-:S02]  /*6ec0*/  ISETP.LT.OR P5, PT, R3, R229, P5 ;  /* 0x000000e50300720c */ /* 0x000fc40002fa1670 */
[----:B------:R-:W-:Y:S01]  /*6ed0*/  ISETP.LT.OR P1, PT, R3, R226, P1 ;  /* 0x000000e20300720c */ /* 0x000fe20000f21670 */
[----:B------:R-:W-:Y:S01]  /*6ee0*/  VIADD R3, R0, 0x19 ;  /* 0x0000001900037836 */ /* 0x000fe20000000000 */
[----:B------:R-:W-:Y:S02]  /*6ef0*/  FSEL R192, R34, -INF , !P2 ;  /* 0xff80000022c07808 */ /* 0x000fe40005000000 */
[----:B------:R-:W-:Y:S02]  /*6f00*/  FSEL R48, R33, -INF , !P3 ;  /* 0xff80000021307808 */ /* 0x000fe40005800000 */
[----:B------:R-:W-:Y:S02]  /*6f10*/  FSEL R193, R35, -INF , !P6 ;  /* 0xff80000023c17808 */ /* 0x000fe40007000000 */
[----:B------:R-:W-:Y:S01]  /*6f20*/  HMMA.16816.F32 R32, R16, R12, R52 ;  /* 0x0000000c1020723c */ /* 0x000fe20000001834 */
[----:B------:R-:W-:Y:S02]  /*6f30*/  ISETP.GE.AND P2, PT, R2, R233, PT ;  /* 0x000000e90200720c */ /* 0x000fe40003f46270 */
[----:B------:R-:W-:-:S02]  /*6f40*/  FSEL R110, R24, -INF , !P0 ;  /* 0xff800000186e7808 */ /* 0x000fc40004000000 */
[----:B------:R-:W-:Y:S01]  /*6f50*/  FSEL R177, R26, -INF , !P4 ;  /* 0xff8000001ab17808 */ /* 0x000fe20006000000 */
[C---:B------:R-:W-:Y:S01]  /*6f60*/  HMMA.16816.F32 R52, R8.reuse, R14, R188 ;  /* 0x0000000e0834723c */ /* 0x040fe200000018bc */
[----:B------:R-:W-:Y:S02]  /*6f70*/  FSEL R111, R25, -INF , !P5 ;  /* 0xff800000196f7808 */ /* 0x000fe40006800000 */
[----:B------:R-:W-:Y:S02]  /*6f80*/  FSEL R179, R27, -INF , !P1 ;  /* 0xff8000001bb37808 */ /* 0x000fe40004800000 */
[C---:B------:R-:W-:Y:S01]  /*6f90*/  ISETP.LT.OR P2, PT, R2.reuse, R228, P2 ;  /* 0x000000e40200720c */ /* 0x040fe20001741670 */
[----:B------:R-:W-:Y:S01]  /*6fa0*/  HMMA.16816.F32 R24, R8, R12, R180 ;  /* 0x0000000c0818723c */ /* 0x000fe200000018b4 */
[C---:B------:R-:W-:Y:S02]  /*6fb0*/  ISETP.GE.AND P0, PT, R2.reuse, R232, PT ;  /* 0x000000e80200720c */ /* 0x040fe40003f06270 */
[----:B------:R-:W-:-:S02]  /*6fc0*/  ISETP.GE.AND P4, PT, R2, R231, PT ;  /* 0x000000e70200720c */ /* 0x000fc40003f86270 */
[----:B------:R-:W-:Y:S01]  /*6fd0*/  ISETP.GE.AND P3, PT, R2, R230, PT ;  /* 0x000000e60200720c */ /* 0x000fe20003f66270 */
[-C--:B-1----:R-:W-:Y:S01]  /*6fe0*/  HMMA.16816.F32 R12, R16, R4.reuse, R40 ;  /* 0x00000004100c723c */ /* 0x082fe20000001828 */
[----:B------:R-:W-:Y:S02]  /*6ff0*/  FSEL R36, R36, -INF , !P2 ;  /* 0xff80000024247808 */ /* 0x000fe40005000000 */
[C---:B------:R-:W-:Y:S02]  /*7000*/  ISETP.LT.OR P0, PT, R2.reuse, R227, P0 ;  /* 0x000000e30200720c */ /* 0x040fe40000701670 */
[C---:B------:R-:W-:Y:S01]  /*7010*/  ISETP.LT.OR P4, PT, R2.reuse, R229, P4 ;  /* 0x000000e50200720c */ /* 0x040fe20002781670 */
[----:B------:R-:W-:Y:S01]  /*7020*/  HMMA.16816.F32 R40, R8, R4, R200 ;  /* 0x000000040828723c */ /* 0x000fe200000018c8 */
[----:B------:R-:W-:Y:S01]  /*7030*/  ISETP.LT.OR P3, PT, R2, R226, P3 ;  /* 0x000000e20200720c */ /* 0x000fe20001f61670 */
[----:B------:R-:W-:Y:S01]  /*7040*/  VIADD R2, R0, 0x20 ;  /* 0x0000002000027836 */ /* 0x000fe20000000000 */
[----:B------:R-:W-:-:S02]  /*7050*/  ISETP.GE.AND P6, PT, R3, R233, PT ;  /* 0x000000e90300720c */ /* 0x000fc40003fc6270 */
[C---:B------:R-:W-:Y:S01]  /*7060*/  ISETP.GE.AND P5, PT, R3.reuse, R232, PT ;  /* 0x000000e80300720c */ /* 0x040fe20003fa6270 */
[----:B------:R-:W-:Y:S01]  /*7070*/  HMMA.16816.F32 R16, R16, R6, R44 ;  /* 0x000000061010723c */ /* 0x000fe2000000182c */
[C---:B------:R-:W-:Y:S01]  /*7080*/  ISETP.GE.AND P1, PT, R3.reuse, R231, PT ;  /* 0x000000e70300720c */ /* 0x040fe20003f26270 */
[----:B------:R-:W-:Y:S01]  /*7090*/  VIADD R4, R0, 0x38 ;  /* 0x0000003800047836 */ /* 0x000fe20000000000 */
[C---:B------:R-:W-:Y:S02]  /*70a0*/  ISETP.GE.AND P2, PT, R3.reuse, R230, PT ;  /* 0x000000e60300720c */ /* 0x040fe40003f46270 */
[C---:B------:R-:W-:Y:S02]  /*70b0*/  ISETP.LT.OR P6, PT, R3.reuse, R228, P6 ;  /* 0x000000e40300720c */ /* 0x040fe400037c1670 */
[C---:B------:R-:W-:Y:S02]  /*70c0*/  ISETP.LT.OR P5, PT, R3.reuse, R227, P5 ;  /* 0x000000e30300720c */ /* 0x040fe40002fa1670 */
[----:B------:R-:W-:-:S02]  /*70d0*/  ISETP.LT.OR P1, PT, R3, R229, P1 ;  /* 0x000000e50300720c */ /* 0x000fc40000f21670 */
[----:B------:R-:W-:Y:S01]  /*70e0*/  ISETP.LT.OR P2, PT, R3, R226, P2 ;  /* 0x000000e20300720c */ /* 0x000fe20001741670 */
[----:B------:R-:W-:Y:S01]  /*70f0*/  VIADD R3, R0, 0x21 ;  /* 0x0000002100037836 */ /* 0x000fe20000000000 */
[----:B------:R-:W-:Y:S02]  /*7100*/  FSEL R182, R38, -INF , !P0 ;  /* 0xff80000026b67808 */ /* 0x000fe40004000000 */
[----:B------:R-:W-:Y:S02]  /*7110*/  ISETP.GE.AND P0, PT, R2, R233, PT ;  /* 0x000000e90200720c */ /* 0x000fe40003f06270 */
[----:B------:R-:W-:Y:S02]  /*7120*/  FSEL R38, R28, -INF , !P4 ;  /* 0xff8000001c267808 */ /* 0x000fe40006000000 */
[----:B------:R-:W-:Y:S02]  /*7130*/  FSEL R180, R30, -INF , !P3 ;  /* 0xff8000001eb47808 */ /* 0x000fe40005800000 */
[----:B------:R-:W-:-:S02]  /*7140*/  FSEL R176, R29, -INF , !P1 ;  /* 0xff8000001db07808 */ /* 0x000fc40004800000 */
[C---:B------:R-:W-:Y:S02]  /*7150*/  ISETP.GE.AND P4, PT, R2.reuse, R232, PT ;  /* 0x000000e80200720c */ /* 0x040fe40003f86270 */
[C---:B------:R-:W-:Y:S02]  /*7160*/  ISETP.GE.AND P3, PT, R2.reuse, R231, PT ;  /* 0x000000e70200720c */ /* 0x040fe40003f66270 */
[C---:B------:R-:W-:Y:S02]  /*7170*/  ISETP.GE.AND P1, PT, R2.reuse, R230, PT ;  /* 0x000000e60200720c */ /* 0x040fe40003f26270 */
[----:B------:R-:W-:Y:S02]  /*7180*/  FSEL R181, R39, -INF , !P5 ;  /* 0xff80000027b57808 */ /* 0x000fe40006800000 */
[----:B------:R-:W-:Y:S02]  /*7190*/  ISETP.LT.OR P0, PT, R2, R228, P0 ;  /* 0x000000e40200720c */ /* 0x000fe40000701670 */
[----:B------:R-:W-:-:S02]  /*71a0*/  ISETP.GE.AND P5, PT, R3, R233, PT ;  /* 0x000000e90300720c */ /* 0x000fc40003fa6270 */
[C---:B------:R-:W-:Y:S02]  /*71b0*/  ISETP.LT.OR P4, PT, R2.reuse, R227, P4 ;  /* 0x000000e30200720c */ /* 0x040fe40002781670 */
[C---:B------:R-:W-:Y:S02]  /*71c0*/  ISETP.LT.OR P3, PT, R2.reuse, R229, P3 ;  /* 0x000000e50200720c */ /* 0x040fe40001f61670 */
[----:B------:R-:W-:Y:S01]  /*71d0*/  ISETP.LT.OR P1, PT, R2, R226, P1 ;  /* 0x000000e20200720c */ /* 0x000fe20000f21670 */
[----:B------:R-:W-:Y:S01]  /*71e0*/  VIADD R2, R0, 0x28 ;  /* 0x0000002800027836 */ /* 0x000fe20000000000 */
[----:B------:R-:W-:Y:S02]  /*71f0*/  FSEL R178, R31, -INF , !P2 ;  /* 0xff8000001fb27808 */ /* 0x000fe40005000000 */
[----:B------:R-:W-:Y:S02]  /*7200*/  FSEL R28, R37, -INF , !P6 ;  /* 0xff800000251c7808 */ /* 0x000fe40007000000 */
[----:B------:R-:W-:-:S02]  /*7210*/  FSEL R194, R32, -INF , !P0 ;  /* 0xff80000020c27808 */ /* 0x000fc40004000000 */
[C---:B------:R-:W-:Y:S02]  /*7220*/  ISETP.LT.OR P5, PT, R3.reuse, R228, P5 ;  /* 0x000000e40300720c */ /* 0x040fe40002fa1670 */
[C---:B------:R-:W-:Y:S02]  /*7230*/  ISETP.GE.AND P6, PT, R3.reuse, R232, PT ;  /* 0x000000e80300720c */ /* 0x040fe40003fc6270 */
[C---:B------:R-:W-:Y:S02]  /*7240*/  ISETP.GE.AND P2, PT, R3.reuse, R231, PT ;  /* 0x000000e70300720c */ /* 0x040fe40003f46270 */
[----:B------:R-:W-:Y:S02]  /*7250*/  ISETP.GE.AND P0, PT, R3, R230, PT ;  /* 0x000000e60300720c */ /* 0x000fe40003f06270 */
[----:B------:R-:W-:Y:S02]  /*7260*/  FSEL R214, R34, -INF , !P4 ;  /* 0xff80000022d67808 */ /* 0x000fe40006000000 */
[----:B------:R-:W-:-:S02]  /*7270*/  FSEL R190, R24, -INF , !P3 ;  /* 0xff80000018be7808 */ /* 0x000fc40005800000 */
[----:B------:R-:W-:Y:S02]  /*7280*/  FSEL R196, R26, -INF , !P1 ;  /* 0xff8000001ac47808 */ /* 0x000fe40004800000 */
[----:B------:R-:W-:Y:S02]  /*7290*/  FSEL R188, R33, -INF , !P5 ;  /* 0xff80000021bc7808 */ /* 0x000fe40006800000 */
[C---:B------:R-:W-:Y:S02]  /*72a0*/  ISETP.LT.OR P6, PT, R3.reuse, R227, P6 ;  /* 0x000000e30300720c */ /* 0x040fe400037c1670 */
[C---:B------:R-:W-:Y:S02]  /*72b0*/  ISETP.LT.OR P2, PT, R3.reuse, R229, P2 ;  /* 0x000000e50300720c */ /* 0x040fe40001741670 */
[----:B------:R-:W-:Y:S02]  /*72c0*/  ISETP.LT.OR P0, PT, R3, R226, P0 ;  /* 0x000000e20300720c */ /* 0x000fe40000701670 */
[----:B------:R-:W-:-:S02]  /*72d0*/  ISETP.GE.AND P4, PT, R2, R233, PT ;  /* 0x000000e90200720c */ /* 0x000fc40003f86270 */
[C---:B------:R-:W-:Y:S02]  /*72e0*/  ISETP.GE.AND P3, PT, R2.reuse, R232, PT ;  /* 0x000000e80200720c */ /* 0x040fe40003f66270 */
[C---:B------:R-:W-:Y:S02]  /*72f0*/  ISETP.GE.AND P1, PT, R2.reuse, R231, PT ;  /* 0x000000e70200720c */ /* 0x040fe40003f26270 */
[C---:B------:R-:W-:Y:S02]  /*7300*/  ISETP.GE.AND P5, PT, R2.reuse, R230, PT ;  /* 0x000000e60200720c */ /* 0x040fe40003fa6270 */
[----:B------:R-:W-:Y:S02]  /*7310*/  FMNMX.FTZ R3, R105, R60, !PT ;  /* 0x0000003c69037209 */ /* 0x000fe40007810000 */
[C---:B------:R-:W-:Y:S02]  /*7320*/  ISETP.LT.OR P4, PT, R2.reuse, R228, P4 ;  /* 0x000000e40200720c */ /* 0x040fe40002781670 */
[----:B------:R-:W-:-:S02]  /*7330*/  ISETP.LT.OR P3, PT, R2, R227, P3 ;  /* 0x000000e30200720c */ /* 0x000fc40001f61670 */
[C---:B------:R-:W-:Y:S02]  /*7340*/  ISETP.LT.OR P1, PT, R2.reuse, R229, P1 ;  /* 0x000000e50200720c */ /* 0x040fe40000f21670 */
[----:B------:R-:W-:Y:S01]  /*7350*/  ISETP.LT.OR P5, PT, R2, R226, P5 ;  /* 0x000000e20200720c */ /* 0x000fe20002fa1670 */
[----:B------:R-:W-:Y:S01]  /*7360*/  VIADD R2, R0, 0x29 ;  /* 0x0000002900027836 */ /* 0x000fe20000000000 */
[----:B------:R-:W-:Y:S02]  /*7370*/  FMNMX.FTZ R3, R62, R3, !PT ;  /* 0x000000033e037209 */ /* 0x000fe40007810000 */
[----:B------:R-:W-:Y:S02]  /*7380*/  FSEL R213, R35, -INF , !P6 ;  /* 0xff80000023d57808 */ /* 0x000fe40007000000 */
[----:B------:R-:W-:Y:S02]  /*7390*/  FSEL R189, R25, -INF , !P2 ;  /* 0xff80000019bd7808 */ /* 0x000fe40005000000 */
[----:B------:R-:W-:-:S02]  /*73a0*/  FSEL R191, R27, -INF , !P0 ;  /* 0xff8000001bbf7808 */ /* 0x000fc40004000000 */
[----:B------:R-:W-:Y:S01]  /*73b0*/  FSEL R201, R20, -INF , !P4 ;  /* 0xff80000014c97808 */ /* 0x000fe20006000000 */
[----:B------:R-:W-:Y:S01]  /*73c0*/  HMMA.16816.F32 R24, R8, R6, R184 ;  /* 0x000000060818723c */ /* 0x000fe200000018b8 */
[----:B------:R-:W-:Y:S02]  /*73d0*/  FMNMX.FTZ R3, R61, R3, !PT ;  /* 0x000000033d037209 */ /* 0x000fe40007810000 */
[C---:B------:R-:W-:Y:S02]  /*73e0*/  ISETP.GE.AND P6, PT, R2.reuse, R233, PT ;  /* 0x000000e90200720c */ /* 0x040fe40003fc6270 */
[C---:B------:R-:W-:Y:S02]  /*73f0*/  ISETP.GE.AND P2, PT, R2.reuse, R232, PT ;  /* 0x000000e80200720c */ /* 0x040fe40003f46270 */
[C---:B------:R-:W-:Y:S02]  /*7400*/  ISETP.GE.AND P0, PT, R2.reuse, R231, PT ;  /* 0x000000e70200720c */ /* 0x040fe40003f06270 */
[----:B------:R-:W-:-:S02]  /*7410*/  ISETP.GE.AND P4, PT, R2, R230, PT ;  /* 0x000000e60200720c */ /* 0x000fc40003f86270 */
[----:B------:R-:W-:Y:S02]  /*7420*/  FMNMX.FTZ R3, R50, R3, !PT ;  /* 0x0000000332037209 */ /* 0x000fe40007810000 */
[C---:B------:R-:W-:Y:S02]  /*7430*/  ISETP.LT.OR P6, PT, R2.reuse, R228, P6 ;  /* 0x000000e40200720c */ /* 0x040fe400037c1670 */
[C---:B------:R-:W-:Y:S02]  /*7440*/  ISETP.LT.OR P2, PT, R2.reuse, R227, P2 ;  /* 0x000000e30200720c */ /* 0x040fe40001741670 */
[C---:B------:R-:W-:Y:S02]  /*7450*/  ISETP.LT.OR P0, PT, R2.reuse, R229, P0 ;  /* 0x000000e50200720c */ /* 0x040fe40000701670 */
[----:B------:R-:W-:Y:S01]  /*7460*/  ISETP.LT.OR P4, PT, R2, R226, P4 ;  /* 0x000000e20200720c */ /* 0x000fe20002781670 */
[----:B------:R-:W-:Y:S01]  /*7470*/  VIADD R2, R0, 0x30 ;  /* 0x0000003000027836 */ /* 0x000fe20000000000 */
[----:B------:R-:W-:-:S02]  /*7480*/  FMNMX.FTZ R3, R49, R3, !PT ;  /* 0x0000000331037209 */ /* 0x000fc40007810000 */
[----:B------:R-:W-:Y:S02]  /*7490*/  FSEL R211, R22, -INF , !P3 ;  /* 0xff80000016d37808 */ /* 0x000fe40005800000 */
[----:B------:R-:W-:Y:S02]  /*74a0*/  FSEL R197, R21, -INF , !P6 ;  /* 0xff80000015c57808 */ /* 0x000fe40007000000 */
[----:B------:R-:W-:Y:S02]  /*74b0*/  FSEL R212, R23, -INF , !P2 ;  /* 0xff80000017d47808 */ /* 0x000fe40005000000 */
[----:B------:R-:W-:Y:S02]  /*74c0*/  FSEL R183, R52, -INF , !P1 ;  /* 0xff80000034b77808 */ /* 0x000fe40004800000 */
[C---:B------:R-:W-:Y:S02]  /*74d0*/  ISETP.GE.AND P6, PT, R2.reuse, R233, PT ;  /* 0x000000e90200720c */ /* 0x040fe40003fc6270 */
[----:B------:R-:W-:-:S02]  /*74e0*/  ISETP.GE.AND P2, PT, R2, R232, PT ;  /* 0x000000e80200720c */ /* 0x000fc40003f46270 */
[C---:B------:R-:W-:Y:S02]  /*74f0*/  ISETP.GE.AND P1, PT, R2.reuse, R231, PT ;  /* 0x000000e70200720c */ /* 0x040fe40003f26270 */
[----:B------:R-:W-:Y:S02]  /*7500*/  ISETP.GE.AND P3, PT, R2, R230, PT ;  /* 0x000000e60200720c */ /* 0x000fe40003f66270 */
[----:B------:R-:W-:Y:S02]  /*7510*/  FMNMX.FTZ R3, R48, R3, !PT ;  /* 0x0000000330037209 */ /* 0x000fe40007810000 */
[C---:B------:R-:W-:Y:S02]  /*7520*/  ISETP.LT.OR P6, PT, R2.reuse, R228, P6 ;  /* 0x000000e40200720c */ /* 0x040fe400037c1670 */
[C---:B------:R-:W-:Y:S02]  /*7530*/  ISETP.LT.OR P2, PT, R2.reuse, R227, P2 ;  /* 0x000000e30200720c */ /* 0x040fe40001741670 */
[----:B------:R-:W-:-:S02]  /*7540*/  ISETP.LT.OR P1, PT, R2, R229, P1 ;  /* 0x000000e50200720c */ /* 0x000fc40000f21670 */
[----:B------:R-:W-:Y:S02]  /*7550*/  ISETP.LT.OR P3, PT, R2, R226, P3 ;  /* 0x000000e20200720c */ /* 0x000fe40001f61670 */
[----:B------:R-:W-:Y:S01]  /*7560*/  FMNMX.FTZ R2, R36, R3, !PT ;  /* 0x0000000324027209 */ /* 0x000fe20007810000 */
[----:B------:R-:W-:Y:S01]  /*7570*/  VIADD R3, R0, 0x31 ;  /* 0x0000003100037836 */ /* 0x000fe20000000000 */
[----:B------:R-:W-:Y:S02]  /*7580*/  FSEL R195, R12, -INF , !P6 ;  /* 0xff8000000cc37808 */ /* 0x000fe40007000000 */
[----:B------:R-:W-:Y:S02]  /*7590*/  FMNMX.FTZ R2, R28, R2, !PT ;  /* 0x000000021c027209 */ /* 0x000fe40007810000 */
[----:B------:R-:W-:Y:S02]  /*75a0*/  ISETP.GE.AND P6, PT, R3, R233, PT ;  /* 0x000000e90300720c */ /* 0x000fe40003fc6270 */
[----:B------:R-:W-:-:S02]  /*75b0*/  FMNMX.FTZ R2, R194, R2, !PT ;  /* 0x00000002c2027209 */ /* 0x000fc40007810000 */
[----:B------:R-:W-:Y:S02]  /*75c0*/  FSEL R210, R14, -INF , !P2 ;  /* 0xff8000000ed27808 */ /* 0x000fe40005000000 */
[----:B------:R-:W-:Y:S02]  /*75d0*/  FMNMX.FTZ R2, R188, R2, !PT ;  /* 0x00000002bc027209 */ /* 0x000fe40007810000 */
[C---:B------:R-:W-:Y:S02]  /*75e0*/  ISETP.GE.AND P2, PT, R3.reuse, R232, PT ;  /* 0x000000e80300720c */ /* 0x040fe40003f46270 */
[----:B------:R-:W-:Y:S02]  /*75f0*/  ISETP.LT.OR P6, PT, R3, R228, P6 ;  /* 0x000000e40300720c */ /* 0x000fe400037c1670 */
[----:B------:R-:W-:Y:S01]  /*7600*/  FMNMX.FTZ R5, R201, R2, !PT ;  /* 0x00000002c9057209 */ /* 0x000fe20007810000 */
[----:B------:R-:W-:Y:S01]  /*7610*/  VIADD R2, R0, 0x39 ;  /* 0x0000003900027836 */ /* 0x000fe20000000000 */
[----:B------:R-:W-:-:S02]  /*7620*/  ISETP.LT.OR P2, PT, R3, R227, P2 ;  /* 0x000000e30300720c */ /* 0x000fc40001741670 */
[----:B------:R-:W-:Y:S02]  /*7630*/  FSEL R198, R13, -INF , !P6 ;  /* 0xff8000000dc67808 */ /* 0x000fe40007000000 */
[----:B------:R-:W-:Y:S02]  /*7640*/  ISETP.GE.AND P6, PT, R4, R233, PT ;  /* 0x000000e90400720c */ /* 0x000fe40003fc6270 */
[----:B------:R-:W-:Y:S02]  /*7650*/  FMNMX.FTZ R0, R197, R5, !PT ;  /* 0x00000005c5007209 */ /* 0x000fe40007810000 */
[----:B------:R-:W-:Y:S02]  /*7660*/  FSEL R47, R53, -INF , !P0 ;  /* 0xff800000352f7808 */ /* 0x000fe40004000000 */
[----:B------:R-:W-:Y:S02]  /*7670*/  PLOP3.LUT P0, PT, PT, PT, UP0, 0x80, 0x0 ;  /* 0x000000000000781c */ /* 0x000fe40003f0f008 */
[----:B------:R-:W-:-:S02]  /*7680*/  FSEL R217, R15, -INF , !P2 ;  /* 0xff8000000fd97808 */ /* 0x000fc40005000000 */
[----:B------:R-:W-:Y:S02]  /*7690*/  ISETP.LT.OR P6, PT, R4, R228, P6 ;  /* 0x000000e40400720c */ /* 0x000fe400037c1670 */
[----:B------:R-:W-:Y:S02]  /*76a0*/  ISETP.GE.AND P2, PT, R2, R233, PT ;  /* 0x000000e90200720c */ /* 0x000fe40003f46270 */
[----:B------:R-:W-:Y:S02]  /*76b0*/  FMNMX.FTZ R0, R195, R0, !PT ;  /* 0x00000000c3007209 */ /* 0x000fe40007810000 */
[----:B------:R-:W-:Y:S02]  /*76c0*/  FSEL R199, R16, -INF , !P6 ;  /* 0xff80000010c77808 */ /* 0x000fe40007000000 */
[----:B------:R-:W-:Y:S02]  /*76d0*/  ISETP.LT.OR P2, PT, R2, R228, P2 ;  /* 0x000000e40200720c */ /* 0x000fe40001741670 */
[----:B------:R-:W-:-:S02]  /*76e0*/  FMNMX.FTZ R0, R198, R0, !PT ;  /* 0x00000000c6007209 */ /* 0x000fc40007810000 */
[----:B------:R-:W-:Y:S02]  /*76f0*/  FMNMX.FTZ R5, R104, R66, !PT ;  /* 0x0000004268057209 */ /* 0x000fe40007810000 */
[----:B------:R-:W-:Y:S02]  /*7700*/  FSEL R208, R17, -INF , !P2 ;  /* 0xff80000011d07808 */ /* 0x000fe40005000000 */
[----:B------:R-:W-:Y:S02]  /*7710*/  FMNMX.FTZ R0, R199, R0, !PT ;  /* 0x00000000c7007209 */ /* 0x000fe40007810000 */
[----:B------:R-:W-:Y:S02]  /*7720*/  FMNMX.FTZ R10, R67, R5, !PT ;  /* 0x00000005430a7209 */ /* 0x000fe40007810000 */
[----:B------:R-:W-:Y:S02]  /*7730*/  ISETP.GE.AND P6, PT, R4, R232, PT ;  /* 0x000000e80400720c */ /* 0x000fe40003fc6270 */
[----:B------:R-:W-:-:S02]  /*7740*/  FSEL R209, R40, -INF , !P1 ;  /* 0xff80000028d17808 */ /* 0x000fc40004800000 */
[----:B------:R-:W-:Y:S02]  /*7750*/  FMNMX.FTZ R11, R103, R106, !PT ;  /* 0x0000006a670b7209 */ /* 0x000fe40007810000 */
[----:B------:R-:W-:Y:S01]  /*7760*/  FMNMX.FTZ R5, R208, R0, !PT ;  /* 0x00000000d0057209 */ /* 0x000fe20007810000 */
[----:B------:R-:W-:Y:S06]  /*7770*/  @!P0 BRA `(.L_x_170) ;  /* 0x0000000000708947 */ /* 0x000fec0003800000 */
[----:B------:R-:W2:Y:S04]  /*7780*/  LDL.64 R248, [R1+0x28] ;  /* 0x0000280001f87983 */ /* 0x000ea80000100a00 */
[----:B------:R-:W3:Y:S01]  /*7790*/  LDL.64 R250, [R1+0x20] ;  /* 0x0000200001fa7983 */ /* 0x000ee20000100a00 */
[----:B------:R-:W-:-:S04]  /*77a0*/  UIADD3 UR5, UR25, -0x3, URZ ;  /* 0xfffffffd19057890 */ /* 0x000fc8000fffe03f */
[----:B------:R-:W-:Y:S02]  /*77b0*/  USHF.R.S32.HI UR4, URZ, 0x1f, UR5 ;  /* 0x0000001f3f047899 */ /* 0x000fe40008011405 */
[----:B------:R-:W-:Y:S02]  /*77c0*/  UIMAD.WIDE.U32 UR28, UR5, UR12, URZ ;  /* 0x0000000c051c72a5 */ /* 0x000fe4000f8e003f */
[----:B------:R-:W-:-:S04]  /*77d0*/  UIMAD UR4, UR4, UR12, URZ ;  /* 0x0000000c040472a4 */ /* 0x000fc8000f8e023f */
[----:B------:R-:W-:Y:S01]  /*77e0*/  UIMAD UR4, UR5, UR13, UR4 ;  /* 0x0000000d050472a4 */ /* 0x000fe2000f8e0204 */
[----:B------:R-:W-:Y:S02]  /*77f0*/  IMAD.U32 R0, RZ, RZ, UR28 ;  /* 0x0000001cff007e24 */ /* 0x000fe4000f8e00ff */
[----:B------:R-:W-:Y:S01]  /*7800*/  IMAD.U32 R8, RZ, RZ, UR28 ;  /* 0x0000001cff087e24 */ /* 0x000fe2000f8e00ff */
[----:B------:R-:W-:-:S06]  /*7810*/  UIADD3 UR4, UR29, UR4, URZ ;  /* 0x000000041d047290 */ /* 0x000fcc000fffe03f */
[----:B------:R-:W-:Y:S01]  /*7820*/  IMAD.U32 R7, RZ, RZ, UR4 ;  /* 0x00000004ff077e24 */ /* 0x000fe2000f8e00ff */
[----:B------:R-:W-:Y:S01]  /*7830*/  ULDC.64 UR4, c[0x0][0x218] ;  /* 0x0000860000047ab9 */ /* 0x000fe20000000a00 */
[----:B--2---:R-:W-:-:S04]  /*7840*/  LEA R0, P1, R0, R248, 0x6 ;  /* 0x000000f800007211 */ /* 0x004fc800078230ff */
[----:B------:R-:W-:Y:S02]  /*7850*/  LEA R6, P2, R0, UR4, 0x1 ;  /* 0x0000000400067c11 */ /* 0x000fe4000f8408ff */
[----:B---3--:R-:W-:Y:S02]  /*7860*/  LEA.HI.X R7, R8, R251, R7, 0x6, P1 ;  /* 0x000000fb08077211 */ /* 0x008fe400008f3407 */
[----:B------:R-:W-:Y:S02]  /*7870*/  IADD3 R8, P1, R6, UR21, RZ ;  /* 0x0000001506087c10 */ /* 0x000fe4000ff3e0ff */
[----:B------:R-:W-:-:S04]  /*7880*/  LEA.HI.X R7, R0, UR5, R7, 0x1, P2 ;  /* 0x0000000500077c11 */ /* 0x000fc800090f0c07 */
[----:B------:R-:W-:Y:S01]  /*7890*/  IADD3.X R9, R7, UR20, RZ, P1, !PT ;  /* 0x0000001407097c10 */ /* 0x000fe20008ffe4ff */
        /* <DEDUP_REMOVED lines=10> */
.L_x_170:
[----:B------:R-:W2:Y:S04]  /*7940*/  LDL.LU R57, [R1+0x14] ;  /* 0x0000140001397983 */ /* 0x000ea80000300800 */
[----:B------:R-:W3:Y:S01]  /*7950*/  LDL.LU R242, [R1+0xc] ;  /* 0x00000c0001f27983 */ /* 0x000ee20000300800 */
[----:B-1----:R-:W-:Y:S02]  /*7960*/  FMNMX.FTZ R6, R109, R10, !PT ;  /* 0x0000000a6d067209 */ /* 0x002fe40007810000 */
[----:B------:R-:W-:Y:S01]  /*7970*/  FMNMX.FTZ R0, R101, R11, !PT ;  /* 0x0000000b65007209 */ /* 0x000fe20007810000 */
[----:B------:R-:W1:Y:S01]  /*7980*/  SHFL.BFLY PT, R8, R5, 0x2, 0x1f ;  /* 0x0c401f0005087f89 */ /* 0x000e6200000e0000 */
[----:B------:R-:W-:Y:S02]  /*7990*/  FMNMX.FTZ R6, R108, R6, !PT ;  /* 0x000000066c067209 */ /* 0x000fe40007810000 */
[----:B------:R-:W-:Y:S01]  /*79a0*/  FMNMX.FTZ R0, R64, R0, !PT ;  /* 0x0000000040007209 */ /* 0x000fe20007810000 */
[----:B------:R-:W-:Y:S01]  /*79b0*/  LDSM.16.MT88.4 R20, [R222+0x9000] ;  /* 0x00900000de14783b */ /* 0x000fe20000004200 */
[----:B------:R-:W-:-:S02]  /*79c0*/  ISETP.GE.AND P1, PT, R3, R231, PT ;  /* 0x000000e70300720c */ /* 0x000fc40003f26270 */
[----:B------:R-:W-:Y:S01]  /*79d0*/  ISETP.GE.AND P2, PT, R3, R230, PT ;  /* 0x000000e60300720c */ /* 0x000fe20003f46270 */
[----:B------:R-:W-:Y:S01]  /*79e0*/  LDSM.16.MT88.4 R32, [R220+0xb000] ;  /* 0x00b00000dc20783b */ /* 0x000fe20000004200 */
[----:B------:R-:W-:Y:S02]  /*79f0*/  FMNMX.FTZ R7, R192, R6, !PT ;  /* 0x00000006c0077209 */ /* 0x000fe40007810000 */
[----:B------:R-:W-:Y:S02]  /*7a00*/  FMNMX.FTZ R0, R63, R0, !PT ;  /* 0x000000003f007209 */ /* 0x000fe40007810000 */
[C---:B------:R-:W-:Y:S02]  /*7a10*/  ISETP.LT.OR P1, PT, R3.reuse, R229, P1 ;  /* 0x000000e50300720c */ /* 0x040fe40000f21670 */
[----:B------:R-:W-:Y:S02]  /*7a20*/  ISETP.LT.OR P2, PT, R3, R226, P2 ;  /* 0x000000e20300720c */ /* 0x000fe40001741670 */
        /* <DEDUP_REMOVED lines=8> */
[----:B-1----:R-:W-:Y:S02]  /*7ab0*/  FMNMX.FTZ R0, R5, R8, !PT ;  /* 0x0000000805007209 */ /* 0x002fe40007810000 */
        /* <DEDUP_REMOVED lines=8> */
[----:B------:R-:W-:Y:S02]  /*7b40*/  FMNMX.FTZ R6, R211, R6, !PT ;  /* 0x00000006d3067209 */ /* 0x000fe40007810000 */
[----:B------:R-:W-:Y:S02]  /*7b50*/  FMNMX.FTZ R3, R189, R5, !PT ;  /* 0x00000005bd037209 */ /* 0x000fe40007810000 */
[----:B------:R-:W-:-:S02]  /*7b60*/  ISETP.LT.OR P6, PT, R4, R227, P6 ;  /* 0x000000e30400720c */ /* 0x000fc400037c1670 */
[----:B------:R-:W-:Y:S02]  /*7b70*/  FMNMX.FTZ R6, R212, R6, !PT ;  /* 0x00000006d4067209 */ /* 0x000fe40007810000 */
[----:B------:R-:W-:Y:S02]  /*7b80*/  FMNMX.FTZ R5, R183, R3, !PT ;  /* 0x00000003b7057209 */ /* 0x000fe40007810000 */
[----:B------:R-:W-:Y:S02]  /*7b90*/  FMNMX.FTZ R3, R179, R7, !PT ;  /* 0x00000007b3037209 */ /* 0x000fe40007810000 */
[----:B------:R-:W-:Y:S02]  /*7ba0*/  FSEL R215, R18, -INF , !P6 ;  /* 0xff80000012d77808 */ /* 0x000fe40007000000 */
[----:B------:R-:W-:Y:S02]  /*7bb0*/  FSEL R206, R41, -INF , !P1 ;  /* 0xff80000029ce7808 */ /* 0x000fe40004800000 */
[----:B------:R-:W-:-:S02]  /*7bc0*/  ISETP.GE.AND P6, PT, R2, R232, PT ;  /* 0x000000e80200720c */ /* 0x000fc40003fc6270 */
[----:B------:R-:W-:Y:S02]  /*7bd0*/  ISETP.GE.AND P1, PT, R4, R231, PT ;  /* 0x000000e70400720c */ /* 0x000fe40003f26270 */
[----:B------:R-:W-:Y:S02]  /*7be0*/  FMNMX.FTZ R6, R210, R6, !PT ;  /* 0x00000006d2067209 */ /* 0x000fe40007810000 */
[----:B------:R-:W-:Y:S02]  /*7bf0*/  FMNMX.FTZ R5, R47, R5, !PT ;  /* 0x000000052f057209 */ /* 0x000fe40007810000 */
[----:B------:R-:W-:Y:S02]  /*7c00*/  FMNMX.FTZ R3, R180, R3, !PT ;  /* 0x00000003b4037209 */ /* 0x000fe40007810000 */
[----:B------:R-:W-:Y:S02]  /*7c10*/  ISETP.LT.OR P6, PT, R2, R227, P6 ;  /* 0x000000e30200720c */ /* 0x000fe400037c1670 */
[----:B------:R-:W-:-:S02]  /*7c20*/  ISETP.LT.OR P1, PT, R4, R229, P1 ;  /* 0x000000e50400720c */ /* 0x000fc40000f21670 */
[----:B------:R-:W-:Y:S02]  /*7c30*/  FMNMX.FTZ R6, R217, R6, !PT ;  /* 0x00000006d9067209 */ /* 0x000fe40007810000 */
[----:B------:R-:W-:Y:S02]  /*7c40*/  FMNMX.FTZ R5, R209, R5, !PT ;  /* 0x00000005d1057209 */ /* 0x000fe40007810000 */
[----:B------:R-:W-:Y:S02]  /*7c50*/  FMNMX.FTZ R3, R178, R3, !PT ;  /* 0x00000003b2037209 */ /* 0x000fe40007810000 */
[----:B------:R-:W-:Y:S02]  /*7c60*/  FSEL R216, R19, -INF , !P6 ;  /* 0xff80000013d87808 */ /* 0x000fe40007000000 */
[----:B------:R-:W-:Y:S01]  /*7c70*/  FSEL R204, R24, -INF , !P1 ;  /* 0xff80000018cc7808 */ /* 0x000fe20004800000 */
[----:B------:R-:W-:Y:S01]  /*7c80*/  LDSM.16.MT88.4 R16, [R220+0x9000] ;  /* 0x00900000dc10783b */ /* 0x000fe20000004200 */
[----:B------:R-:W-:-:S02]  /*7c90*/  FMNMX.FTZ R6, R215, R6, !PT ;  /* 0x00000006d7067209 */ /* 0x000fc40007810000 */
[----:B------:R-:W-:Y:S02]  /*7ca0*/  FMNMX.FTZ R5, R206, R5, !PT ;  /* 0x00000005ce057209 */ /* 0x000fe40007810000 */
[----:B------:R-:W-:Y:S02]  /*7cb0*/  FMNMX.FTZ R3, R196, R3, !PT ;  /* 0x00000003c4037209 */ /* 0x000fe40007810000 */
[----:B------:R-:W-:Y:S02]  /*7cc0*/  ISETP.GE.AND P1, PT, R2, R231, PT ;  /* 0x000000e70200720c */ /* 0x000fe40003f26270 */
[----:B------:R-:W-:Y:S02]  /*7cd0*/  FMNMX.FTZ R8, R216, R6, !PT ;  /* 0x00000006d8087209 */ /* 0x000fe40007810000 */
[----:B------:R-:W-:Y:S02]  /*7ce0*/  FMNMX.FTZ R7, R204, R5, !PT ;  /* 0x00000005cc077209 */ /* 0x000fe40007810000 */
[----:B------:R-:W-:Y:S01]  /*7cf0*/  FSEL R13, R54, -INF , !P5 ;  /* 0xff800000360d7808 */ /* 0x000fe20006800000 */
[----:B------:R-:W-:Y:S01]  /*7d00*/  SHFL.BFLY PT, R6, R8, 0x2, 0x1f ;  /* 0x0c401f0008067f89 */ /* 0x000fe200000e0000 */
[----:B------:R-:W-:-:S02]  /*7d10*/  FMNMX.FTZ R5, R191, R3, !PT ;  /* 0x00000003bf057209 */ /* 0x000fc40007810000 */
[----:B-1----:R-:W-:Y:S02]  /*7d20*/  FMNMX.FTZ R59, R0, R9, !PT ;  /* 0x00000009003b7209 */ /* 0x002fe40007810000 */
[----:B------:R-:W-:Y:S02]  /*7d30*/  ISETP.LT.OR P1, PT, R2, R229, P1 ;  /* 0x000000e50200720c */ /* 0x000fe40000f21670 */
[----:B------:R-:W-:Y:S01]  /*7d40*/  FSEL R46, R55, -INF , !P4 ;  /* 0xff800000372e7808 */ /* 0x000fe20006000000 */
[----:B------:R-:W-:Y:S01]  /*7d50*/  FMUL.FTZ R0, R59, UR26 ;  /* 0x0000001a3b007c20 */ /* 0x000fe20008410000 */
[----:B------:R-:W-:Y:S02]  /*7d60*/  FMNMX.FTZ R5, R13, R5, !PT ;  /* 0x000000050d057209 */ /* 0x000fe40007810000 */
[----:B------:R-:W-:Y:S02]  /*7d70*/  FSEL R203, R25, -INF , !P1 ;  /* 0xff80000019cb7808 */ /* 0x000fe40004800000 */
[----:B------:R-:W-:-:S02]  /*7d80*/  FSETP.NEU.FTZ.AND P1, PT, R59, -INF , PT ;  /* 0xff8000003b00780b */ /* 0x000fc40003f3d000 */
[-C--:B------:R-:W-:Y:S02]  /*7d90*/  ISETP.GE.AND P5, PT, R4, R230.reuse, PT ;  /* 0x000000e60400720c */ /* 0x080fe40003fa6270 */
[----:B------:R-:W-:Y:S02]  /*7da0*/  FSEL R200, R42, -INF , !P3 ;  /* 0xff8000002ac87808 */ /* 0x000fe40005800000 */
[----:B------:R-:W-:Y:S02]  /*7db0*/  FMNMX.FTZ R5, R46, R5, !PT ;  /* 0x000000052e057209 */ /* 0x000fe40007810000 */
[----:B------:R-:W-:Y:S02]  /*7dc0*/  FMNMX.FTZ R3, R203, R7, !PT ;  /* 0x00000007cb037209 */ /* 0x000fe40007810000 */
[----:B------:R-:W-:Y:S02]  /*7dd0*/  ISETP.GE.AND P4, PT, R2, R230, PT ;  /* 0x000000e60200720c */ /* 0x000fe40003f86270 */
[----:B------:R-:W-:Y:S01]  /*7de0*/  FSEL R0, R0, RZ, P1 ;  /* 0x000000ff00007208 */ /* 0x000fe20000800000 */
[----:B------:R-:W1:Y:S01]  /*7df0*/  SHFL.BFLY PT, R7, R3, 0x2, 0x1f ;  /* 0x0c401f0003077f89 */ /* 0x000e6200000e0000 */
[----:B------:R-:W-:-:S02]  /*7e00*/  ISETP.LT.OR P5, PT, R4, R226, P5 ;  /* 0x000000e20400720c */ /* 0x000fc40002fa1670 */
[----:B------:R-:W-:Y:S02]  /*7e10*/  FSEL R202, R43, -INF , !P2 ;  /* 0xff8000002bca7808 */ /* 0x000fe40005000000 */
[----:B------:R-:W-:Y:S01]  /*7e20*/  FMNMX.FTZ R4, R200, R5, !PT ;  /* 0x00000005c8047209 */ /* 0x000fe20007810000 */
[--C-:B------:R-:W-:Y:S01]  /*7e30*/  FFMA.FTZ R5, R62, UR26, -R0.reuse ;  /* 0x0000001a3e057c23 */ /* 0x100fe20008010800 */
[----:B------:R-:W-:Y:S01]  /*7e40*/  ISETP.LT.OR P4, PT, R2, R226, P4 ;  /* 0x000000e20200720c */ /* 0x000fe20002781670 */
[----:B------:R-:W-:Y:S01]  /*7e50*/  FFMA.FTZ R2, R60, UR26, -R0 ;  /* 0x0000001a3c027c23 */ /* 0x000fe20008010800 */
[----:B------:R-:W-:Y:S01]  /*7e60*/  FSEL R205, R26, -INF , !P5 ;  /* 0xff8000001acd7808 */ /* 0x000fe20006800000 */
[----:B------:R4:W-:Y:S01]  /*7e70*/  MUFU.EX2 R40, R5 ;  /* 0x0000000500287308 */ /* 0x0009e20000000800 */
[----:B------:R-:W-:Y:S02]  /*7e80*/  FMNMX.FTZ R4, R202, R4, !PT ;  /* 0x00000004ca047209 */ /* 0x000fe40007810000 */
[----:B------:R-:W-:-:S02]  /*7e90*/  FSEL R207, R27, -INF , !P4 ;  /* 0xff8000001bcf7808 */ /* 0x000fc40006000000 */
[----:B------:R-:W-:Y:S01]  /*7ea0*/  MOV R241, R252 ;  /* 0x000000fc00f17202 */ /* 0x000fe20000000f00 */
[----:B------:R-:W-:Y:S01]  /*7eb0*/  LDSM.16.MT88.4 R24, [R220+0xa000] ;  /* 0x00a00000dc18783b */ /* 0x000fe20000004200 */
[----:B------:R-:W-:Y:S01]  /*7ec0*/  MOV R39, R235 ;  /* 0x000000eb00277202 */ /* 0x000fe20000000f00 */
[----:B------:R5:W5:Y:S01]  /*7ed0*/  MUFU.EX2 R244, R2 ;  /* 0x0000000200f47308 */ /* 0x000b620000000800 */
[----:B-1----:R-:W-:Y:S01]  /*7ee0*/  FMNMX.FTZ R3, R3, R7, !PT ;  /* 0x0000000703037209 */ /* 0x002fe20007810000 */
[----:B----4-:R-:W-:-:S04]  /*7ef0*/  FFMA.FTZ R5, R61, UR26, -R0 ;  /* 0x0000001a3d057c23 */ /* 0x010fc80008010800 */
[----:B------:R-:W1:Y:S02]  /*7f00*/  SHFL.BFLY PT, R7, R3, 0x1, 0x1f ;  /* 0x0c201f0003077f89 */ /* 0x000e6400000e0000 */
[----:B------:R4:W-:Y:S01]  /*7f10*/  MUFU.EX2 R238, R5 ;  /* 0x0000000500ee7308 */ /* 0x0009e20000000800 */
[----:B-----5:R-:W-:Y:S02]  /*7f20*/  FMNMX.FTZ R2, R205, R4, !PT ;  /* 0x00000004cd027209 */ /* 0x020fe40007810000 */
[----:B------:R-:W-:Y:S02]  /*7f30*/  FMNMX.FTZ R4, R8, R6, !PT ;  /* 0x0000000608047209 */ /* 0x000fe40007810000 */
[----:B------:R-:W-:-:S03]  /*7f40*/  FMNMX.FTZ R2, R207, R2, !PT ;  /* 0x00000002cf027209 */ /* 0x000fc60007810000 */
[----:B------:R-:W5:Y:S04]  /*7f50*/  SHFL.BFLY PT, R8, R4, 0x1, 0x1f ;  /* 0x0c201f0004087f89 */ /* 0x000f6800000e0000 */
[----:B------:R-:W5:Y:S01]  /*7f60*/  SHFL.BFLY PT, R6, R2, 0x2, 0x1f ;  /* 0x0c401f0002067f89 */ /* 0x000f6200000e0000 */
[----:B----4-:R-:W-:-:S04]  /*7f70*/  FFMA.FTZ R5, R50, UR26, -R0 ;  /* 0x0000001a32057c23 */ /* 0x010fc80008010800 */
[----:B------:R4:W-:Y:S01]  /*7f80*/  MUFU.EX2 R218, R5 ;  /* 0x0000000500da7308 */ /* 0x0009e20000000800 */
[----:B-1----:R-:W-:Y:S01]  /*7f90*/  FMNMX.FTZ R252, R3, R7, !PT ;  /* 0x0000000703fc7209 */ /* 0x002fe20007810000 */
[----:B------:R-:W-:Y:S02]  /*7fa0*/  FFMA.FTZ R3, R28, UR26, -R0 ;  /* 0x0000001a1c037c23 */ /* 0x000fe40008010800 */
[----:B------:R-:W-:Y:S01]  /*7fb0*/  LDSM.16.MT88.4 R28, [R222+0xa000] ;  /* 0x00a00000de1c783b */ /* 0x000fe20000004200 */
[----:B------:R-:W-:-:S03]  /*7fc0*/  FSETP.NEU.FTZ.AND P3, PT, R252, -INF , PT ;  /* 0xff800000fc00780b */ /* 0x000fc60003f7d000 */
[----:B------:R1:W-:Y:S01]  /*7fd0*/  MUFU.EX2 R56, R3 ;  /* 0x0000000300387308 */ /* 0x0003e20000000800 */
[----:B-----5:R-:W-:Y:S01]  /*7fe0*/  FMNMX.FTZ R58, R4, R8, !PT ;  /* 0x00000008043a7209 */ /* 0x020fe20007810000 */
[--C-:B------:R-:W-:Y:S01]  /*7ff0*/  FFMA.FTZ R4, R36, UR26, -R0.reuse ;  /* 0x0000001a24047c23 */ /* 0x100fe20008010800 */
[----:B----4-:R-:W-:Y:S01]  /*8000*/  FFMA.FTZ R5, R49, UR26, -R0 ;  /* 0x0000001a31057c23 */ /* 0x010fe20008010800 */
[----:B------:R-:W-:Y:S02]  /*8010*/  FMNMX.FTZ R2, R2, R6, !PT ;  /* 0x0000000602027209 */ /* 0x000fe40007810000 */
[C---:B------:R-:W-:Y:S01]  /*8020*/  FMUL.FTZ R12, R58.reuse, UR26 ;  /* 0x0000001a3a0c7c20 */ /* 0x040fe20008410000 */
[----:B------:R-:W-:Y:S01]  /*8030*/  FSETP.NEU.FTZ.AND P4, PT, R58, -INF , PT ;  /* 0xff8000003a00780b */ /* 0x000fe20003f9d000 */
[----:B------:R4:W-:Y:S03]  /*8040*/  MUFU.EX2 R37, R5 ;  /* 0x0000000500257308 */ /* 0x0009e60000000800 */
[----:B------:R-:W-:Y:S01]  /*8050*/  FSEL R12, R12, RZ, P4 ;  /* 0x000000ff0c0c7208 */ /* 0x000fe20002000000 */
[----:B-1----:R-:W-:-:S04]  /*8060*/  FMUL.FTZ R3, R252, UR26 ;  /* 0x0000001afc037c20 */ /* 0x002fc80008410000 */
[----:B------:R1:W-:Y:S01]  /*8070*/  MUFU.EX2 R245, R4 ;  /* 0x0000000400f57308 */ /* 0x0003e20000000800 */
[----:B------:R-:W-:-:S05]  /*8080*/  FSEL R3, R3, RZ, P3 ;  /* 0x000000ff03037208 */ /* 0x000fca0001800000 */
[----:B------:R-:W-:Y:S01]  /*8090*/  FFMA.FTZ R8, R110, UR26, -R3 ;  /* 0x0000001a6e087c23 */ /* 0x000fe20008010803 */
[----:B----4-:R-:W-:-:S03]  /*80a0*/  FFMA.FTZ R5, R48, UR26, -R0 ;  /* 0x0000001a30057c23 */ /* 0x010fc60008010800 */
[----:B------:R4:W-:Y:S01]  /*80b0*/  MUFU.EX2 R249, R8 ;  /* 0x0000000800f97308 */ /* 0x0009e20000000800 */
[----:B-1----:R-:W-:-:S07]  /*80c0*/  FFMA.FTZ R4, R66, UR26, -R12 ;  /* 0x0000001a42047c23 */ /* 0x002fce000801080c */
[----:B------:R1:W-:Y:S08]  /*80d0*/  MUFU.EX2 R43, R5 ;  /* 0x00000005002b7308 */ /* 0x0003f00000000800 */
[----:B------:R5:W-:Y:S01]  /*80e0*/  MUFU.EX2 R246, R4 ;  /* 0x0000000400f67308 */ /* 0x000be20000000800 */
[----:B----4-:R-:W-:-:S07]  /*80f0*/  FFMA.FTZ R8, R111, UR26, -R3 ;  /* 0x0000001a6f087c23 */ /* 0x010fce0008010803 */
[----:B------:R4:W-:Y:S01]  /*8100*/  MUFU.EX2 R248, R8 ;  /* 0x0000000800f87308 */ /* 0x0009e20000000800 */
[----:B-1----:R-:W1:Y:S01]  /*8110*/  SHFL.BFLY PT, R5, R2, 0x1, 0x1f ;  /* 0x0c201f0002057f89 */ /* 0x002e6200000e0000 */
[----:B-----5:R-:W-:-:S06]  /*8120*/  FFMA.FTZ R4, R67, UR26, -R12 ;  /* 0x0000001a43047c23 */ /* 0x020fcc000801080c */
[----:B------:R5:W-:Y:S01]  /*8130*/  MUFU.EX2 R243, R4 ;  /* 0x0000000400f37308 */ /* 0x000be20000000800 */
[----:B----4-:R-:W-:Y:S02]  /*8140*/  F2FP.F16.F32.PACK_AB R8, R40, R244 ;  /* 0x000000f42808723e */ /* 0x010fe400000000ff */
[----:B-1----:R-:W-:Y:S01]  /*8150*/  FMNMX.FTZ R235, R2, R5, !PT ;  /* 0x0000000502eb7209 */ /* 0x002fe20007810000 */
[--C-:B------:R-:W-:Y:S01]  /*8160*/  FFMA.FTZ R2, R101, UR26, -R3.reuse ;  /* 0x0000001a65027c23 */ /* 0x100fe20008010803 */
[----:B------:R-:W-:Y:S02]  /*8170*/  FSEL R5, R252, RZ, P3 ;  /* 0x000000fffc057208 */ /* 0x000fe40001800000 */
[----:B------:R-:W-:Y:S01]  /*8180*/  FSETP.NEU.FTZ.AND P2, PT, R235, -INF , PT ;  /* 0xff800000eb00780b */ /* 0x000fe20003f5d000 */
[----:B-----5:R-:W-:Y:S01]  /*8190*/  FFMA.FTZ R4, R106, UR26, -R3 ;  /* 0x0000001a6a047c23 */ /* 0x020fe20008010803 */
[----:B------:R1:W-:Y:S01]  /*81a0*/  MUFU.EX2 R219, R2 ;  /* 0x0000000200db7308 */ /* 0x0003e20000000800 */
[----:B------:R-:W-:-:S04]  /*81b0*/  FADD.FTZ R5, R103, -R5 ;  /* 0x8000000567057221 */ /* 0x000fc80000010000 */
[----:B------:R-:W-:-:S03]  /*81c0*/  FMUL.FTZ R5, R5, UR26 ;  /* 0x0000001a05057c20 */ /* 0x000fc60008410000 */
[----:B------:R4:W-:Y:S08]  /*81d0*/  MUFU.EX2 R240, R4 ;  /* 0x0000000400f07308 */ /* 0x0009f00000000800 */
[----:B------:R5:W2:Y:S01]  /*81e0*/  MUFU.EX2 R45, R5 ;  /* 0x00000005002d7308 */ /* 0x000aa20000000800 */
[----:B-1----:R-:W-:-:S05]  /*81f0*/  FMUL.FTZ R2, R235, UR26 ;  /* 0x0000001aeb027c20 */ /* 0x002fca0008410000 */
[----:B------:R-:W-:Y:S01]  /*8200*/  FSEL R2, R2, RZ, P2 ;  /* 0x000000ff02027208 */ /* 0x000fe20001000000 */
[----:B----4-:R-:W-:-:S04]  /*8210*/  FFMA.FTZ R4, R64, UR26, -R3 ;  /* 0x0000001a40047c23 */ /* 0x010fc80008010803 */
[----:B------:R-:W-:Y:S01]  /*8220*/  FFMA.FTZ R6, R51, UR26, -R2 ;  /* 0x0000001a33067c23 */ /* 0x000fe20008010802 */
[----:B------:R1:W-:Y:S01]  /*8230*/  MUFU.EX2 R41, R4 ;  /* 0x0000000400297308 */ /* 0x0003e20000000800 */
[----:B------:R-:W4:Y:S01]  /*8240*/  LDSM.16.MT88.4 R48, [R222+0xb000] ;  /* 0x00b00000de30783b */ /* 0x000f220000004200 */
[----:B-----5:R-:W-:Y:S01]  /*8250*/  FSEL R5, R58, RZ, P4 ;  /* 0x000000ff3a057208 */ /* 0x020fe20002000000 */
[-C--:B--2---:R-:W-:Y:S01]  /*8260*/  FMUL.FTZ R112, R112, R45.reuse ;  /* 0x0000002d70707220 */ /* 0x084fe20000410000 */
[-C--:B------:R-:W-:Y:S01]  /*8270*/  FMUL.FTZ R113, R113, R45.reuse ;  /* 0x0000002d71717220 */ /* 0x080fe20000410000 */
[----:B------:R-:W-:-:S03]  /*8280*/  FMUL.FTZ R120, R120, R45 ;  /* 0x0000002d78787220 */ /* 0x000fc60000410000 */
[----:B------:R2:W-:Y:S01]  /*8290*/  MUFU.EX2 R42, R6 ;  /* 0x00000006002a7308 */ /* 0x0005e20000000800 */
[----:B------:R-:W-:Y:S01]  /*82a0*/  FADD.FTZ R10, R104, -R5 ;  /* 0x80000005680a7221 */ /* 0x000fe20000010000 */
[-C--:B------:R-:W-:Y:S01]  /*82b0*/  FMUL.FTZ R121, R121, R45.reuse ;  /* 0x0000002d79797220 */ /* 0x080fe20000410000 */
[-C--:B------:R-:W-:Y:S01]  /*82c0*/  FMUL.FTZ R140, R140, R45.reuse ;  /* 0x0000002d8c8c7220 */ /* 0x080fe20000410000 */
[-C--:B------:R-:W-:Y:S01]  /*82d0*/  FMUL.FTZ R141, R141, R45.reuse ;  /* 0x0000002d8d8d7220 */ /* 0x080fe20000410000 */
[----:B------:R-:W-:Y:S01]  /*82e0*/  FMUL.FTZ R10, R10, UR26 ;  /* 0x0000001a0a0a7c20 */ /* 0x000fe20008410000 */
[-C--:B------:R-:W-:Y:S01]  /*82f0*/  FMUL.FTZ R128, R128, R45.reuse ;  /* 0x0000002d80807220 */ /* 0x080fe20000410000 */
[-C--:B------:R-:W-:Y:S01]  /*8300*/  FMUL.FTZ R129, R129, R45.reuse ;  /* 0x0000002d81817220 */ /* 0x080fe20000410000 */
[-C--:B------:R-:W-:Y:S01]  /*8310*/  FMUL.FTZ R144, R144, R45.reuse ;  /* 0x0000002d90907220 */ /* 0x080fe20000410000 */
[----:B-1----:R-:W-:Y:S01]  /*8320*/  FFMA.FTZ R4, R63, UR26, -R3 ;  /* 0x0000001a3f047c23 */ /* 0x002fe20008010803 */
[----:B------:R1:W5:Y:S01]  /*8330*/  MUFU.EX2 R14, R10 ;  /* 0x0000000a000e7308 */ /* 0x0003620000000800 */
[-C--:B------:R-:W-:Y:S01]  /*8340*/  FMUL.FTZ R145, R145, R45.reuse ;  /* 0x0000002d91917220 */ /* 0x080fe20000410000 */
[-C--:B------:R-:W-:Y:S01]  /*8350*/  FMUL.FTZ R156, R156, R45.reuse ;  /* 0x0000002d9c9c7220 */ /* 0x080fe20000410000 */
[-C--:B------:R-:W-:Y:S01]  /*8360*/  FMUL.FTZ R157, R157, R45.reuse ;  /* 0x0000002d9d9d7220 */ /* 0x080fe20000410000 */
[-C--:B------:R-:W-:Y:S01]  /*8370*/  FMUL.FTZ R160, R160, R45.reuse ;  /* 0x0000002da0a07220 */ /* 0x080fe20000410000 */
[-C--:B------:R-:W-:Y:S01]  /*8380*/  FMUL.FTZ R161, R161, R45.reuse ;  /* 0x0000002da1a17220 */ /* 0x080fe20000410000 */
[-C--:B------:R-:W-:Y:S01]  /*8390*/  FMUL.FTZ R172, R172, R45.reuse ;  /* 0x0000002dacac7220 */ /* 0x080fe20000410000 */
[----:B--2---:R-:W-:Y:S01]  /*83a0*/  FSEL R6, R59, RZ, P1 ;  /* 0x000000ff3b067208 */ /* 0x004fe20000800000 */
[----:B------:R2:W3:Y:S01]  /*83b0*/  MUFU.EX2 R239, R4 ;  /* 0x0000000400ef7308 */ /* 0x0004e20000000800 */
[-C--:B------:R-:W-:Y:S01]  /*83c0*/  FMUL.FTZ R173, R173, R45.reuse ;  /* 0x0000002dadad7220 */ /* 0x080fe20000410000 */
[-C--:B------:R-:W-:Y:S01]  /*83d0*/  FMUL.FTZ R72, R72, R45.reuse ;  /* 0x0000002d48487220 */ /* 0x080fe20000410000 */
[-C--:B------:R-:W-:Y:S01]  /*83e0*/  FMUL.FTZ R73, R73, R45.reuse ;  /* 0x0000002d49497220 */ /* 0x080fe20000410000 */
[----:B------:R-:W-:Y:S01]  /*83f0*/  FADD.FTZ R9, R105, -R6 ;  /* 0x8000000669097221 */ /* 0x000fe20000010000 */
[-C--:B------:R-:W-:Y:S01]  /*8400*/  FMUL.FTZ R76, R76, R45.reuse ;  /* 0x0000002d4c4c7220 */ /* 0x080fe20000410000 */
[-C--:B------:R-:W-:Y:S01]  /*8410*/  FMUL.FTZ R77, R77, R45.reuse ;  /* 0x0000002d4d4d7220 */ /* 0x080fe20000410000 */
[-C--:B------:R-:W-:Y:S01]  /*8420*/  FMUL.FTZ R88, R88, R45.reuse ;  /* 0x0000002d58587220 */ /* 0x080fe20000410000 */
[----:B------:R-:W-:Y:S01]  /*8430*/  FMUL.FTZ R9, R9, UR26 ;  /* 0x0000001a09097c20 */ /* 0x000fe20008410000 */
[-C--:B------:R-:W-:Y:S01]  /*8440*/  FMUL.FTZ R89, R89, R45.reuse ;  /* 0x0000002d59597220 */ /* 0x080fe20000410000 */
[-C--:B------:R-:W-:Y:S01]  /*8450*/  FMUL.FTZ R92, R92, R45.reuse ;  /* 0x0000002d5c5c7220 */ /* 0x080fe20000410000 */
[----:B------:R-:W-:Y:S01]  /*8460*/  FMUL.FTZ R93, R93, R45 ;  /* 0x0000002d5d5d7220 */ /* 0x000fe20000410000 */
[----:B------:R-:W4:Y:S01]  /*8470*/  MUFU.EX2 R15, R9 ;  /* 0x00000009000f7308 */ /* 0x000f220000000800 */
[----:B-1----:R-:W-:Y:S01]  /*8480*/  F2FP.F16.F32.PACK_AB R10, R218, R238 ;  /* 0x000000eeda0a723e */ /* 0x002fe200000000ff */
[-C--:B-----5:R-:W-:Y:S01]  /*8490*/  FMUL.FTZ R134, R134, R14.reuse ;  /* 0x0000000e86867220 */ /* 0x0a0fe20000410000 */
[-C--:B------:R-:W-:Y:S01]  /*84a0*/  FMUL.FTZ R135, R135, R14.reuse ;  /* 0x0000000e87877220 */ /* 0x080fe20000410000 */
[-C--:B------:R-:W-:Y:S01]  /*84b0*/  FMUL.FTZ R138, R138, R14.reuse ;  /* 0x0000000e8a8a7220 */ /* 0x080fe20000410000 */
[--C-:B--2---:R-:W-:Y:S01]  /*84c0*/  FFMA.FTZ R4, R100, UR26, -R2.reuse ;  /* 0x0000001a64047c23 */ /* 0x104fe20008010802 */
[----:B---3--:R-:W-:Y:S01]  /*84d0*/  F2FP.F16.F32.PACK_AB R6, R239, R41 ;  /* 0x00000029ef06723e */ /* 0x008fe200000000ff */
[-C--:B------:R-:W-:Y:S01]  /*84e0*/  FMUL.FTZ R139, R139, R14.reuse ;  /* 0x0000000e8b8b7220 */ /* 0x080fe20000410000 */
[-C--:B------:R-:W-:Y:S01]  /*84f0*/  FMUL.FTZ R150, R150, R14.reuse ;  /* 0x0000000e96967220 */ /* 0x080fe20000410000 */
[----:B------:R1:W-:Y:S01]  /*8500*/  MUFU.EX2 R236, R4 ;  /* 0x0000000400ec7308 */ /* 0x0003e20000000800 */
[-C--:B------:R-:W-:Y:S01]  /*8510*/  FMUL.FTZ R151, R151, R14.reuse ;  /* 0x0000000e97977220 */ /* 0x080fe20000410000 */
[-C--:B------:R-:W-:Y:S01]  /*8520*/  FMUL.FTZ R154, R154, R14.reuse ;  /* 0x0000000e9a9a7220 */ /* 0x080fe20000410000 */
[-C--:B------:R-:W-:Y:S01]  /*8530*/  FMUL.FTZ R155, R155, R14.reuse ;  /* 0x0000000e9b9b7220 */ /* 0x080fe20000410000 */
[-C--:B------:R-:W-:Y:S01]  /*8540*/  FMUL.FTZ R118, R118, R14.reuse ;  /* 0x0000000e76767220 */ /* 0x080fe20000410000 */
[-C--:B------:R-:W-:Y:S01]  /*8550*/  FMUL.FTZ R119, R119, R14.reuse ;  /* 0x0000000e77777220 */ /* 0x080fe20000410000 */
[-C--:B------:R-:W-:Y:S01]  /*8560*/  FMUL.FTZ R126, R126, R14.reuse ;  /* 0x0000000e7e7e7220 */ /* 0x080fe20000410000 */
[-C--:B------:R-:W-:Y:S01]  /*8570*/  FMUL.FTZ R127, R127, R14.reuse ;  /* 0x0000000e7f7f7220 */ /* 0x080fe20000410000 */
[-C--:B----4-:R-:W-:Y:S01]  /*8580*/  FMUL.FTZ R132, R132, R15.reuse ;  /* 0x0000000f84847220 */ /* 0x090fe20000410000 */
[-C--:B------:R-:W-:Y:S01]  /*8590*/  FMUL.FTZ R133, R133, R15.reuse ;  /* 0x0000000f85857220 */ /* 0x080fe20000410000 */
[-C--:B------:R-:W-:Y:S01]  /*85a0*/  FMUL.FTZ R136, R136, R15.reuse ;  /* 0x0000000f88887220 */ /* 0x080fe20000410000 */
[-C--:B------:R-:W-:Y:S01]  /*85b0*/  FMUL.FTZ R137, R137, R15.reuse ;  /* 0x0000000f89897220 */ /* 0x080fe20000410000 */
[-C--:B------:R-:W-:Y:S01]  /*85c0*/  FMUL.FTZ R148, R148, R15.reuse ;  /* 0x0000000f94947220 */ /* 0x080fe20000410000 */
[-C--:B------:R-:W-:Y:S01]  /*85d0*/  FMUL.FTZ R149, R149, R15.reuse ;  /* 0x0000000f95957220 */ /* 0x080fe20000410000 */
[-C--:B------:R-:W-:Y:S01]  /*85e0*/  FMUL.FTZ R152, R152, R15.reuse ;  /* 0x0000000f98987220 */ /* 0x080fe20000410000 */
[-C--:B------:R-:W-:Y:S01]  /*85f0*/  FMUL.FTZ R153, R153, R15.reuse ;  /* 0x0000000f99997220 */ /* 0x080fe20000410000 */
[-C--:B------:R-:W-:Y:S01]  /*8600*/  FMUL.FTZ R116, R116, R15.reuse ;  /* 0x0000000f74747220 */ /* 0x080fe20000410000 */
[--C-:B-1----:R-:W-:Y:S01]  /*8610*/  FFMA.FTZ R4, R107, UR26, -R2.reuse ;  /* 0x0000001a6b047c23 */ /* 0x102fe20008010802 */
[-C--:B------:R-:W-:Y:S01]  /*8620*/  FMUL.FTZ R117, R117, R15.reuse ;  /* 0x0000000f75757220 */ /* 0x080fe20000410000 */
[-C--:B------:R-:W-:Y:S01]  /*8630*/  FMUL.FTZ R124, R124, R15.reuse ;  /* 0x0000000f7c7c7220 */ /* 0x080fe20000410000 */
[-C--:B------:R-:W-:Y:S01]  /*8640*/  FMUL.FTZ R125, R125, R15.reuse ;  /* 0x0000000f7d7d7220 */ /* 0x080fe20000410000 */
[----:B------:R1:W2:Y:S01]  /*8650*/  MUFU.EX2 R36, R4 ;  /* 0x0000000400247308 */ /* 0x0002a20000000800 */
        /* <DEDUP_REMOVED lines=15> */
[----:B------:R-:W-:Y:S01]  /*8750*/  FMUL.FTZ R83, R83, R14 ;  /* 0x0000000e53537220 */ /* 0x000fe20000410000 */
[----:B-1----:R-:W-:Y:S01]  /*8760*/  FFMA.FTZ R4, R65, UR26, -R2 ;  /* 0x0000001a41047c23 */ /* 0x002fe20008010802 */
[----:B--2---:R-:W-:Y:S01]  /*8770*/  F2FP.F16.F32.PACK_AB R5, R36, R236 ;  /* 0x000000ec2405723e */ /* 0x004fe200000000ff */
[-C--:B------:R-:W-:Y:S01]  /*8780*/  FMUL.FTZ R84, R84, R15.reuse ;  /* 0x0000000f54547220 */ /* 0x080fe20000410000 */
[-C--:B------:R-:W-:Y:S01]  /*8790*/  FMUL.FTZ R85, R85, R15.reuse ;  /* 0x0000000f55557220 */ /* 0x080fe20000410000 */
[----:B------:R1:W2:Y:S01]  /*87a0*/  MUFU.EX2 R237, R4 ;  /* 0x0000000400ed7308 */ /* 0x0002a20000000800 */
[-C--:B------:R-:W-:Y:S01]  /*87b0*/  FMUL.FTZ R86, R86, R14.reuse ;  /* 0x0000000e56567220 */ /* 0x080fe20000410000 */
[-C--:B------:R-:W-:Y:S01]  /*87c0*/  FMUL.FTZ R87, R87, R14.reuse ;  /* 0x0000000e57577220 */ /* 0x080fe20000410000 */
[-C--:B------:R-:W-:Y:S01]  /*87d0*/  FMUL.FTZ R96, R96, R15.reuse ;  /* 0x0000000f60607220 */ /* 0x080fe20000410000 */
[----:B------:R-:W-:Y:S01]  /*87e0*/  FMUL.FTZ R97, R97, R15 ;  /* 0x0000000f61617220 */ /* 0x000fe20000410000 */
[-C--:B------:R-:W-:Y:S01]  /*87f0*/  FMUL.FTZ R98, R98, R14.reuse ;  /* 0x0000000e62627220 */ /* 0x080fe20000410000 */
[----:B------:R-:W-:Y:S01]  /*8800*/  FMUL.FTZ R99, R99, R14 ;  /* 0x0000000e63637220 */ /* 0x000fe20000410000 */
[----:B-1----:R-:W-:-:S02]  /*8810*/  FSEL R4, R235, RZ, P2 ;  /* 0x000000ffeb047208 */ /* 0x002fc40001000000 */
[----:B--2---:R-:W-:-:S03]  /*8820*/  F2FP.F16.F32.PACK_AB R7, R42, R237 ;  /* 0x000000ed2a07723e */ /* 0x004fc600000000ff */
[----:B------:R-:W-:-:S04]  /*8830*/  FADD.FTZ R4, R102, -R4 ;  /* 0x8000000466047221 */ /* 0x000fc80000010000 */
[----:B------:R-:W-:-:S04]  /*8840*/  FMUL.FTZ R4, R4, UR26 ;  /* 0x0000001a04047c20 */ /* 0x000fc80008410000 */
[----:B------:R1:W2:Y:S02]  /*8850*/  MUFU.EX2 R44, R4 ;  /* 0x00000004002c7308 */ /* 0x0002a40000000800 */
[----:B-1----:R-:W-:Y:S01]  /*8860*/  FFMA.FTZ R4, R109, UR26, -R12 ;  /* 0x0000001a6d047c23 */ /* 0x002fe2000801080c */
[-C--:B--2---:R-:W-:Y:S01]  /*8870*/  FMUL.FTZ R114, R114, R44.reuse ;  /* 0x0000002c72727220 */ /* 0x084fe20000410000 */
[-C--:B------:R-:W-:Y:S01]  /*8880*/  FMUL.FTZ R115, R115, R44.reuse ;  /* 0x0000002c73737220 */ /* 0x080fe20000410000 */
[----:B------:R-:W-:-:S03]  /*8890*/  FMUL.FTZ R122, R122, R44 ;  /* 0x0000002c7a7a7220 */ /* 0x000fc60000410000 */
        /* <DEDUP_REMOVED lines=17> */
[----:B-1----:R-:W-:Y:S01]  /*89b0*/  FFMA.FTZ R4, R108, UR26, -R12 ;  /* 0x0000001a6c047c23 */ /* 0x002fe2000801080c */
[-C--:B------:R-:W-:Y:S01]  /*89c0*/  FMUL.FTZ R79, R79, R44.reuse ;  /* 0x0000002c4f4f7220 */ /* 0x080fe20000410000 */
[-C--:B------:R-:W-:Y:S01]  /*89d0*/  FMUL.FTZ R90, R90, R44.reuse ;  /* 0x0000002c5a5a7220 */ /* 0x080fe20000410000 */
[-C--:B------:R-:W-:Y:S01]  /*89e0*/  FMUL.FTZ R91, R91, R44.reuse ;  /* 0x0000002c5b5b7220 */ /* 0x080fe20000410000 */
[----:B------:R1:W2:Y:S01]  /*89f0*/  MUFU.EX2 R250, R4 ;  /* 0x0000000400fa7308 */ /* 0x0002a20000000800 */
[-C--:B------:R-:W-:Y:S01]  /*8a00*/  FMUL.FTZ R94, R94, R44.reuse ;  /* 0x0000002c5e5e7220 */ /* 0x080fe20000410000 */
[----:B------:R-:W-:Y:S01]  /*8a10*/  FMUL.FTZ R95, R95, R44 ;  /* 0x0000002c5f5f7220 */ /* 0x000fe20000410000 */
[----:B-1----:R-:W-:-:S02]  /*8a20*/  F2FP.F16.F32.PACK_AB R4, R219, R240 ;  /* 0x000000f0db04723e */ /* 0x002fc400000000ff */
[----:B--2---:R-:W-:-:S05]  /*8a30*/  F2FP.F16.F32.PACK_AB R11, R250, R251 ;  /* 0x000000fbfa0b723e */ /* 0x004fca00000000ff */
        /* <DEDUP_REMOVED lines=9> */
[----:B------:R-:W-:-:S02]  /*8ad0*/  MOV R172, R246 ;  /* 0x000000f600ac7202 */ /* 0x000fc40000000f00 */
[----:B------:R-:W-:Y:S02]  /*8ae0*/  MOV R173, R236 ;  /* 0x000000ec00ad7202 */ /* 0x000fe40000000f00 */
[----:B------:R-:W-:Y:S01]  /*8af0*/  F2FP.F16.F32.PACK_AB R9, R243, R172 ;  /* 0x000000acf309723e */ /* 0x000fe200000000ff */
[C---:B------:R-:W-:Y:S01]  /*8b00*/  HMMA.16816.F32 R112, R4.reuse, R34, R76 ;  /* 0x000000220470723c */ /* 0x040fe2000000184c */
[----:B------:R-:W-:Y:S02]  /*8b10*/  MOV R174, R59 ;  /* 0x0000003b00ae7202 */ /* 0x000fe40000000f00 */
[----:B------:R-:W-:Y:S02]  /*8b20*/  MOV R175, R58 ;  /* 0x0000003a00af7202 */ /* 0x000fe40000000f00 */
[----:B------:R-:W-:Y:S01]  /*8b30*/  MOV R236, R57 ;  /* 0x0000003900ec7202 */ /* 0x000fe20000000f00 */
[----:B------:R-:W-:Y:S01]  /*8b40*/  HMMA.16816.F32 R120, R4, R48, R88 ;  /* 0x000000300478723c */ /* 0x000fe20000001858 */
[----:B------:R-:W-:-:S02]  /*8b50*/  MOV R75, R56 ;  /* 0x00000038004b7202 */ /* 0x000fc40000000f00 */
[----:B------:R-:W-:Y:S02]  /*8b60*/  MOV R79, R42 ;  /* 0x0000002a004f7202 */ /* 0x000fe40000000f00 */
[----:B------:R-:W-:Y:S01]  /*8b70*/  MOV R78, R41 ;  /* 0x00000029004e7202 */ /* 0x000fe20000000f00 */
[----:B------:R-:W-:Y:S01]  /*8b80*/  HMMA.16816.F32 R140, R4, R50, R92 ;  /* 0x00000032048c723c */ /* 0x000fe2000000185c */
[----:B------:R-:W-:Y:S02]  /*8b90*/  MOV R77, R244 ;  /* 0x000000f4004d7202 */ /* 0x000fe40000000f00 */
[----:B------:R-:W-:-:S03]  /*8ba0*/  MOV R76, R243 ;  /* 0x000000f3004c7202 */ /* 0x000fc60000000f00 */
[C---:B------:R-:W-:Y:S01]  /*8bb0*/  HMMA.16816.F32 R132, R8.reuse, R20, R132 ;  /* 0x000000140884723c */ /* 0x040fe20000001884 */
[----:B------:R-:W-:Y:S01]  /*8bc0*/  FFMA.FTZ R4, R38, UR26, -R3 ;  /* 0x0000001a26047c23 */ /* 0x000fe20008010803 */
[----:B------:R-:W-:Y:S02]  /*8bd0*/  MOV R95, R36 ;  /* 0x00000024005f7202 */ /* 0x000fe40000000f00 */
[----:B------:R-:W-:Y:S01]  /*8be0*/  MOV R94, R43 ;  /* 0x0000002b005e7202 */ /* 0x000fe20000000f00 */
[----:B------:R1:W-:Y:S01]  /*8bf0*/  MUFU.EX2 R247, R4 ;  /* 0x0000000400f77308 */ /* 0x0003e20000000800 */
[----:B------:R-:W-:Y:S01]  /*8c00*/  HMMA.16816.F32 R56, R8, R22, R136 ;  /* 0x000000160838723c */ /* 0x000fe20000001888 */
[----:B------:R-:W-:Y:S01]  /*8c10*/  LDSM.16.MT88.4 R20, [R220+0xa400] ;  /* 0x00a40000dc14783b */ /* 0x000fe20000004200 */
[----:B------:R-:W-:Y:S02]  /*8c20*/  MOV R93, R242 ;  /* 0x000000f2005d7202 */ /* 0x000fe40000000f00 */
[----:B------:R-:W-:-:S02]  /*8c30*/  MOV R92, R241 ;  /* 0x000000f1005c7202 */ /* 0x000fc40000000f00 */
[C---:B------:R-:W-:Y:S01]  /*8c40*/  HMMA.16816.F32 R148, R8.reuse, R24, R148 ;  /* 0x000000180894723c */ /* 0x040fe20000001894 */
[----:B------:R-:W-:Y:S02]  /*8c50*/  MOV R138, R245 ;  /* 0x000000f5008a7202 */ /* 0x000fe40000000f00 */
[----:B------:R-:W-:Y:S02]  /*8c60*/  MOV R136, R93 ;  /* 0x0000005d00887202 */ /* 0x000fe40000000f00 */
[----:B------:R-:W-:Y:S01]  /*8c70*/  MOV R139, R236 ;  /* 0x000000ec008b7202 */ /* 0x000fe20000000f00 */
[----:B------:R-:W-:Y:S01]  /*8c80*/  HMMA.16816.F32 R128, R8, R26, R152 ;  /* 0x0000001a0880723c */ /* 0x000fe20000001898 */
[----:B------:R-:W2:Y:S01]  /*8c90*/  LDSM.16.MT88.4 R24, [R220+0x9400] ;  /* 0x00940000dc18783b */ /* 0x000ea20000004200 */
[----:B------:R-:W-:Y:S01]  /*8ca0*/  MOV R137, R172 ;  /* 0x000000ac00897202 */ /* 0x000fe20000000f00 */
[----:B-1----:R-:W-:-:S03]  /*8cb0*/  FFMA.FTZ R4, R176, UR26, -R3 ;  /* 0x0000001ab0047c23 */ /* 0x002fc60008010803 */
[C---:B------:R-:W-:Y:S01]  /*8cc0*/  HMMA.16816.F32 R108, R8.reuse, R16, R116 ;  /* 0x00000010086c723c */ /* 0x040fe20000001874 */
[----:B------:R-:W-:Y:S01]  /*8cd0*/  MOV R152, R75 ;  /* 0x0000004b00987202 */ /* 0x000fe20000000f00 */
[----:B------:R1:W3:Y:S01]  /*8ce0*/  MUFU.EX2 R246, R4 ;  /* 0x0000000400f67308 */ /* 0x0002e20000000800 */
[----:B------:R-:W-:Y:S02]  /*8cf0*/  MOV R75, R37 ;  /* 0x00000025004b7202 */ /* 0x000fe40000000f00 */
[----:B------:R-:W-:Y:S01]  /*8d00*/  MOV R155, R77 ;  /* 0x0000004d009b7202 */ /* 0x000fe20000000f00 */
[C---:B------:R-:W-:Y:S01]  /*8d10*/  HMMA.16816.F32 R88, R8.reuse, R18, R124 ;  /* 0x000000120858723c */ /* 0x040fe2000000187c */
[----:B------:R-:W-:Y:S01]  /*8d20*/  MOV R117, R238 ;  /* 0x000000ee00757202 */ /* 0x000fe20000000f00 */
[----:B------:R-:W4:Y:S01]  /*8d30*/  LDSM.16.MT88.4 R16, [R222+0x9400] ;  /* 0x00940000de10783b */ /* 0x000f220000004200 */
[----:B------:R-:W-:Y:S02]  /*8d40*/  MOV R116, R40 ;  /* 0x0000002800747202 */ /* 0x000fe40000000f00 */
[----:B------:R-:W-:Y:S01]  /*8d50*/  MOV R238, R39 ;  /* 0x0000002700ee7202 */ /* 0x000fe20000000f00 */
[----:B------:R-:W-:Y:S01]  /*8d60*/  HMMA.16816.F32 R164, R8, R28, R164 ;  /* 0x0000001c08a4723c */ /* 0x000fe200000018a4 */
[----:B------:R-:W-:Y:S01]  /*8d70*/  LDSM.16.MT88.4 R36, [R220+0xb400] ;  /* 0x00b40000dc24783b */ /* 0x000fe20000004200 */
[----:B------:R-:W-:-:S02]  /*8d80*/  MOV R119, R240 ;  /* 0x000000f000777202 */ /* 0x000fc40000000f00 */
[----:B------:R-:W-:Y:S01]  /*8d90*/  MOV R118, R239 ;  /* 0x000000ef00767202 */ /* 0x000fe20000000f00 */
[----:B------:R-:W-:Y:S01]  /*8da0*/  LDSM.16.MT88.4 R40, [R222+0xb400] ;  /* 0x00b40000de28783b */ /* 0x000fe20000004200 */
[C---:B------:R-:W-:Y:S01]  /*8db0*/  HMMA.16816.F32 R168, R8.reuse, R30, R168 ;  /* 0x0000001e08a8723c */ /* 0x040fe200000018a8 */
[----:B-1----:R-:W-:Y:S01]  /*8dc0*/  FFMA.FTZ R4, R177, UR26, -R2 ;  /* 0x0000001ab1047c23 */ /* 0x002fe20008010802 */
[----:B---3--:R-:W-:Y:S01]  /*8dd0*/  F2FP.F16.F32.PACK_AB R6, R246, R247 ;  /* 0x000000f7f606723e */ /* 0x008fe200000000ff */
[----:B------:R-:W1:Y:S01]  /*8de0*/  LDSM.16.MT88.4 R28, [R222+0xa400] ;  /* 0x00a40000de1c783b */ /* 0x000e620000004200 */
[----:B------:R-:W-:Y:S01]  /*8df0*/  MOV R154, R119 ;  /* 0x00000077009a7202 */ /* 0x000fe20000000f00 */
[----:B------:R3:W-:Y:S01]  /*8e00*/  MUFU.EX2 R245, R4 ;  /* 0x0000000400f57308 */ /* 0x0007e20000000800 */
[----:B------:R-:W-:Y:S01]  /*8e10*/  HMMA.16816.F32 R124, R8, R32, R68 ;  /* 0x00000020087c723c */ /* 0x000fe20000001844 */
[----:B------:R-:W-:-:S05]  /*8e20*/  MOV R153, R92 ;  /* 0x0000005c00997202 */ /* 0x000fca0000000f00 */
[C---:B------:R-:W-:Y:S01]  /*8e30*/  HMMA.16816.F32 R80, R8.reuse, R34, R80 ;  /* 0x000000220850723c */ /* 0x040fe20000001850 */
[----:B------:R-:W-:Y:S05]  /*8e40*/  LDSM.16.MT88.4 R32, [R222+0x9800] ;  /* 0x00980000de20783b */ /* 0x000fea0000004200 */
[----:B------:R-:W-:Y:S01]  /*8e50*/  HMMA.16816.F32 R84, R8, R48, R84 ;  /* 0x000000300854723c */ /* 0x000fe20000001854 */
[----:B---3--:R-:W-:Y:S01]  /*8e60*/  FFMA.FTZ R4, R179, UR26, -R2 ;  /* 0x0000001ab3047c23 */ /* 0x008fe20008010802 */
[----:B------:R-:W-:-:S04]  /*8e70*/  MOV R179, R175 ;  /* 0x000000af00b37202 */ /* 0x000fc80000000f00 */
[----:B------:R-:W-:Y:S01]  /*8e80*/  HMMA.16816.F32 R96, R8, R50, R96 ;  /* 0x000000320860723c */ /* 0x000fe20000001860 */
[----:B------:R3:W5:Y:S06]  /*8e90*/  MUFU.EX2 R244, R4 ;  /* 0x0000000400f47308 */ /* 0x00076c0000000800 */
[----:B------:R-:W-:Y:S01]  /*8ea0*/  FFMA.FTZ R8, R182, UR26, -R12 ;  /* 0x0000001ab6087c23 */ /* 0x000fe2000801080c */
[----:B------:R-:W-:Y:S02]  /*8eb0*/  MOV R182, R218 ;  /* 0x000000da00b67202 */ /* 0x000fe40000000f00 */
[----:B------:R-:W-:Y:S01]  /*8ec0*/  F2FP.F16.F32.PACK_AB R10, R152, R138 ;  /* 0x0000008a980a723e */ /* 0x000fe200000000ff */
[----:B------:R2:W-:Y:S01]  /*8ed0*/  MUFU.EX2 R239, R8 ;  /* 0x0000000800ef7308 */ /* 0x0005e20000000800 */
[----:B---3--:R-:W-:Y:S01]  /*8ee0*/  FFMA.FTZ R4, R180, UR26, -R2 ;  /* 0x0000001ab4047c23 */ /* 0x008fe20008010802 */
[----:B-----5:R-:W-:-:S02]  /*8ef0*/  F2FP.F16.F32.PACK_AB R5, R244, R245 ;  /* 0x000000f5f405723e */ /* 0x020fc400000000ff */
[----:B------:R-:W-:-:S04]  /*8f00*/  MOV R180, R76 ;  /* 0x0000004c00b47202 */ /* 0x000fc80000000f00 */
[----:B------:R3:W-:Y:S01]  /*8f10*/  MUFU.EX2 R243, R4 ;  /* 0x0000000400f37308 */ /* 0x0007e20000000800 */
[----:B--2---:R-:W-:Y:S01]  /*8f20*/  FFMA.FTZ R8, R181, UR26, -R12 ;  /* 0x0000001ab5087c23 */ /* 0x004fe2000801080c */
[----:B------:R-:W-:Y:S01]  /*8f30*/  MOV R181, R75 ;  /* 0x0000004b00b57202 */ /* 0x000fe20000000f00 */
[----:B---3--:R-:W-:Y:S01]  /*8f40*/  FFMA.FTZ R4, R178, UR26, -R2 ;  /* 0x0000001ab2047c23 */ /* 0x008fe20008010802 */
[----:B------:R-:W-:-:S04]  /*8f50*/  MOV R178, R219 ;  /* 0x000000db00b27202 */ /* 0x000fc80000000f00 */
[----:B------:R2:W3:Y:S02]  /*8f60*/  MUFU.EX2 R242, R4 ;  /* 0x0000000400f27308 */ /* 0x0004e40000000800 */
[----:B--2---:R-:W-:Y:S01]  /*8f70*/  FFMA.FTZ R4, R192, UR26, -R12 ;  /* 0x0000001ac0047c23 */ /* 0x004fe2000801080c */
[----:B---3--:R-:W-:-:S05]  /*8f80*/  F2FP.F16.F32.PACK_AB R7, R242, R243 ;  /* 0x000000f3f207723e */ /* 0x008fca00000000ff */
[----:B------:R2:W-:Y:S02]  /*8f90*/  MUFU.EX2 R241, R4 ;  /* 0x0000000400f17308 */ /* 0x0005e40000000800 */
[----:B--2---:R-:W-:-:S06]  /*8fa0*/  FFMA.FTZ R4, R193, UR26, -R12 ;  /* 0x0000001ac1047c23 */ /* 0x004fcc000801080c */
[----:B------:R2:W3:Y:S02]  /*8fb0*/  MUFU.EX2 R240, R4 ;  /* 0x0000000400f07308 */ /* 0x0004e40000000800 */
[----:B--2---:R-:W-:Y:S02]  /*8fc0*/  F2FP.F16.F32.PACK_AB R4, R248, R249 ;  /* 0x000000f9f804723e */ /* 0x004fe400000000ff */
[----:B---3--:R-:W-:-:S05]  /*8fd0*/  F2FP.F16.F32.PACK_AB R9, R240, R241 ;  /* 0x000000f1f009723e */ /* 0x008fca00000000ff */
[C---:B------:R-:W-:Y:S06]  /*8fe0*/  HMMA.16816.F32 R48, R4.reuse, R24, R184 ;  /* 0x000000180430723c */ /* 0x040fec00000018b8 */
[C---:B------:R-:W-:Y:S01]  /*8ff0*/  HMMA.16816.F32 R72, R4.reuse, R20, R144 ;  /* 0x000000140448723c */ /* 0x040fe20000001890 */
[----:B------:R-:W-:Y:S02]  /*9000*/  MOV R185, R78 ;  /* 0x0000004e00b97202 */ /* 0x000fe40000000f00 */
[----:B------:R-:W-:Y:S02]  /*9010*/  MOV R186, R237 ;  /* 0x000000ed00ba7202 */ /* 0x000fe40000000f00 */
[----:B------:R-:W-:Y:S01]  /*9020*/  MOV R187, R238 ;  /* 0x000000ee00bb7202 */ /* 0x000fe20000000f00 */
[----:B------:R-:W-:Y:S01]  /*9030*/  HMMA.16816.F32 R52, R4, R26, R52 ;  /* 0x0000001a0434723c */ /* 0x000fe20000001834 */
[----:B------:R-:W-:Y:S01]  /*9040*/  MOV R144, R79 ;  /* 0x0000004f00907202 */ /* 0x000fe20000000f00 */
[----:B------:R2:W3:Y:S01]  /*9050*/  MUFU.EX2 R238, R8 ;  /* 0x0000000800ee7308 */ /* 0x0004e20000000800 */
[----:B------:R-:W-:-:S02]  /*9060*/  MOV R147, R116 ;  /* 0x0000007400937202 */ /* 0x000fc40000000f00 */
[----:B------:R-:W-:Y:S01]  /*9070*/  MOV R146, R117 ;  /* 0x0000007500927202 */ /* 0x000fe20000000f00 */
[----:B------:R-:W-:Y:S01]  /*9080*/  HMMA.16816.F32 R76, R4, R22, R156 ;  /* 0x00000016044c723c */ /* 0x000fe2000000189c */
[----:B------:R-:W-:Y:S02]  /*9090*/  MOV R145, R118 ;  /* 0x0000007600917202 */ /* 0x000fe40000000f00 */
[----:B------:R-:W-:-:S03]  /*90a0*/  MOV R184, R174 ;  /* 0x000000ae00b87202 */ /* 0x000fc60000000f00 */
[C---:B----4-:R-:W-:Y:S01]  /*90b0*/  HMMA.16816.F32 R60, R4.reuse, R16, R60 ;  /* 0x00000010043c723c */ /* 0x050fe2000000183c */
[----:B------:R-:W-:Y:S02]  /*90c0*/  MOV R157, R94 ;  /* 0x0000005e009d7202 */ /* 0x000fe40000000f00 */
[----:B------:R-:W-:Y:S02]  /*90d0*/  MOV R158, R95 ;  /* 0x0000005f009e7202 */ /* 0x000fe40000000f00 */
[----:B------:R-:W-:Y:S01]  /*90e0*/  MOV R159, R173 ;  /* 0x000000ad009f7202 */ /* 0x000fe20000000f00 */
[C---:B------:R-:W-:Y:S01]  /*90f0*/  HMMA.16816.F32 R64, R4.reuse, R18, R64 ;  /* 0x000000120440723c */ /* 0x040fe20000001840 */
[----:B--2---:R-:W-:Y:S02]  /*9100*/  F2FP.F16.F32.PACK_AB R8, R157, R181 ;  /* 0x000000b59d08723e */ /* 0x004fe400000000ff */
[----:B---3--:R-:W-:Y:S02]  /*9110*/  F2FP.F16.F32.PACK_AB R11, R238, R239 ;  /* 0x000000efee0b723e */ /* 0x008fe400000000ff */
[----:B------:R-:W-:Y:S01]  /*9120*/  MOV R156, R147 ;  /* 0x00000093009c7202 */ /* 0x000fe20000000f00 */
[C---:B-1----:R-:W-:Y:S06]  /*9130*/  HMMA.16816.F32 R92, R4.reuse, R28, R160 ;  /* 0x0000001c045c723c */ /* 0x042fec00000018a0 */
[----:B------:R-:W-:Y:S01]  /*9140*/  HMMA.16816.F32 R104, R4, R30, R104 ;  /* 0x0000001e0468723c */ /* 0x000fe20000001868 */
[----:B------:R-:W-:-:S02]  /*9150*/  MOV R163, R146 ;  /* 0x0000009200a37202 */ /* 0x000fc40000000f00 */
[----:B------:R-:W-:Y:S02]  /*9160*/  MOV R161, R144 ;  /* 0x0000009000a17202 */ /* 0x000fe40000000f00 */
[----:B------:R-:W-:Y:S01]  /*9170*/  MOV R162, R145 ;  /* 0x0000009100a27202 */ /* 0x000fe20000000f00 */
[C---:B------:R-:W-:Y:S06]  /*9180*/  HMMA.16816.F32 R100, R4.reuse, R36, R100 ;  /* 0x000000240464723c */ /* 0x040fec0000001864 */
[C---:B------:R-:W-:Y:S06]  /*9190*/  HMMA.16816.F32 R112, R4.reuse, R38, R112 ;  /* 0x000000260470723c */ /* 0x040fec0000001870 */
[C---:B------:R-:W-:Y:S06]  /*91a0*/  HMMA.16816.F32 R120, R4.reuse, R40, R120 ;  /* 0x000000280478723c */ /* 0x040fec0000001878 */
[----:B------:R-:W-:Y:S06]  /*91b0*/  HMMA.16816.F32 R116, R4, R42, R140 ;  /* 0x0000002a0474723c */ /* 0x000fec000000188c */
[----:B------:R-:W-:Y:S01]  /*91c0*/  HMMA.16816.F32 R68, R8, R16, R132 ;  /* 0x000000100844723c */ /* 0x000fe20000001884 */
[----:B------:R-:W-:-:S04]  /*91d0*/  FFMA.FTZ R4, R194, UR26, -R0 ;  /* 0x0000001ac2047c23 */ /* 0x000fc80008010800 */
[----:B------:R1:W-:Y:S01]  /*91e0*/  MUFU.EX2 R237, R4 ;  /* 0x0000000400ed7308 */ /* 0x0003e20000000800 */
[C---:B------:R-:W-:Y:S06]  /*91f0*/  HMMA.16816.F32 R108, R8.reuse, R24, R108 ;  /* 0x00000018086c723c */ /* 0x040fec000000186c */
[C---:B------:R-:W-:Y:S01]  /*9200*/  HMMA.16816.F32 R88, R8.reuse, R26, R88 ;  /* 0x0000001a0858723c */ /* 0x040fe20000001858 */
[----:B------:R-:W2:Y:S05]  /*9210*/  LDSM.16.MT88.4 R24, [R220+0x9800] ;  /* 0x00980000dc18783b */ /* 0x000eaa0000004200 */
[----:B------:R-:W-:Y:S01]  /*9220*/  HMMA.16816.F32 R56, R8, R18, R56 ;  /* 0x000000120838723c */ /* 0x000fe20000001838 */
[----:B------:R-:W-:Y:S01]  /*9230*/  LDSM.16.MT88.4 R16, [R220+0xb800] ;  /* 0x00b80000dc10783b */ /* 0x000fe20000004200 */
[----:B-1----:R-:W-:-:S04]  /*9240*/  FFMA.FTZ R4, R188, UR26, -R0 ;  /* 0x0000001abc047c23 */ /* 0x002fc80008010800 */
[C---:B------:R-:W-:Y:S01]  /*9250*/  HMMA.16816.F32 R148, R8.reuse, R20, R148 ;  /* 0x000000140894723c */ /* 0x040fe20000001894 */
[----:B------:R1:W-:Y:S05]  /*9260*/  MUFU.EX2 R236, R4 ;  /* 0x0000000400ec7308 */ /* 0x0003ea0000000800 */
[C---:B------:R-:W-:Y:S01]  /*9270*/  HMMA.16816.F32 R128, R8.reuse, R22, R128 ;  /* 0x000000160880723c */ /* 0x040fe20000001880 */
[----:B------:R-:W-:Y:S05]  /*9280*/  LDSM.16.MT88.4 R20, [R222+0xb800] ;  /* 0x00b80000de14783b */ /* 0x000fea0000004200 */
[C---:B------:R-:W-:Y:S06]  /*9290*/  HMMA.16816.F32 R164, R8.reuse, R28, R164 ;  /* 0x0000001c08a4723c */ /* 0x040fec00000018a4 */
[C---:B------:R-:W-:Y:S01]  /*92a0*/  HMMA.16816.F32 R168, R8.reuse, R30, R168 ;  /* 0x0000001e08a8723c */ /* 0x040fe200000018a8 */
[----:B-1----:R-:W-:Y:S01]  /*92b0*/  FFMA.FTZ R4, R190, UR26, -R3 ;  /* 0x0000001abe047c23 */ /* 0x002fe20008010803 */
[----:B------:R-:W1:Y:S03]  /*92c0*/  LDSM.16.MT88.4 R28, [R220+0xa800] ;  /* 0x00a80000dc1c783b */ /* 0x000e660000004200 */
[----:B------:R3:W-:Y:S01]  /*92d0*/  MUFU.EX2 R219, R4 ;  /* 0x0000000400db7308 */ /* 0x0007e20000000800 */
[C---:B------:R-:W-:Y:S06]  /*92e0*/  HMMA.16816.F32 R172, R8.reuse, R36, R124 ;  /* 0x0000002408ac723c */ /* 0x040fec000000187c */
[----:B------:R-:W-:Y:S01]  /*92f0*/  HMMA.16816.F32 R140, R8, R38, R80 ;  /* 0x00000026088c723c */ /* 0x000fe20000001850 */
[----:B------:R-:W-:Y:S01]  /*9300*/  MOV R125, R163 ;  /* 0x000000a3007d7202 */ /* 0x000fe20000000f00 */
[----:B------:R-:W4:Y:S01]  /*9310*/  LDSM.16.MT88.4 R36, [R222+0xa800] ;  /* 0x00a80000de24783b */ /* 0x000f220000004200 */
[----:B------:R-:W-:-:S02]  /*9320*/  MOV R126, R156 ;  /* 0x0000009c007e7202 */ /* 0x000fc40000000f00 */
[----:B------:R-:W-:Y:S01]  /*9330*/  MOV R127, R158 ;  /* 0x0000009e007f7202 */ /* 0x000fe20000000f00 */
[----:B------:R-:W-:Y:S01]  /*9340*/  HMMA.16816.F32 R84, R8, R40, R84 ;  /* 0x000000280854723c */ /* 0x000fe20000001854 */
[----:B------:R-:W-:Y:S01]  /*9350*/  LDSM.16.MT88.4 R80, [R220+0xbc00] ;  /* 0x00bc0000dc50783b */ /* 0x000fe20000004200 */
[----:B---3--:R-:W-:-:S04]  /*9360*/  FFMA.FTZ R4, R189, UR26, -R3 ;  /* 0x0000001abd047c23 */ /* 0x008fc80008010803 */
[----:B------:R-:W-:Y:S01]  /*9370*/  HMMA.16816.F32 R132, R8, R42, R96 ;  /* 0x0000002a0884723c */ /* 0x000fe20000001860 */
[----:B------:R3:W-:Y:S06]  /*9380*/  MUFU.EX2 R218, R4 ;  /* 0x0000000400da7308 */ /* 0x0007ec0000000800 */
[----:B------:R-:W-:Y:S01]  /*9390*/  FFMA.FTZ R8, R198, UR26, -R0 ;  /* 0x0000001ac6087c23 */ /* 0x000fe20008010800 */
[----:B------:R-:W-:Y:S02]  /*93a0*/  MOV R198, R181 ;  /* 0x000000b500c67202 */ /* 0x000fe40000000f00 */
[----:B------:R-:W-:-:S02]  /*93b0*/  MOV R181, R186 ;  /* 0x000000ba00b57202 */ /* 0x000fc40000000f00 */
[----:B------:R5:W-:Y:S01]  /*93c0*/  MUFU.EX2 R186, R8 ;  /* 0x0000000800ba7308 */ /* 0x000be20000000800 */
[----:B---3--:R-:W-:-:S07]  /*93d0*/  FFMA.FTZ R4, R183, UR26, -R3 ;  /* 0x0000001ab7047c23 */ /* 0x008fce0008010803 */
[----:B------:R3:W-:Y:S01]  /*93e0*/  MUFU.EX2 R194, R4 ;  /* 0x0000000400c27308 */ /* 0x0007e20000000800 */
[----:B-----5:R-:W-:Y:S01]  /*93f0*/  FFMA.FTZ R8, R199, UR26, -R0 ;  /* 0x0000001ac7087c23 */ /* 0x020fe20008010800 */
[----:B------:R-:W-:Y:S01]  /*9400*/  MOV R199, R161 ;  /* 0x000000a100c77202 */ /* 0x000fe20000000f00 */
[----:B---3--:R-:W-:Y:S01]  /*9410*/  FFMA.FTZ R4, R47, UR26, -R3 ;  /* 0x0000001a2f047c23 */ /* 0x008fe20008010803 */
[----:B------:R-:W-:-:S04]  /*9420*/  MOV R47, R185 ;  /* 0x000000b9002f7202 */ /* 0x000fc80000000f00 */
[----:B------:R3:W-:Y:S08]  /*9430*/  MUFU.EX2 R185, R8 ;  /* 0x0000000800b97308 */ /* 0x0007f00000000800 */
[----:B------:R5:W2:Y:S01]  /*9440*/  MUFU.EX2 R193, R4 ;  /* 0x0000000400c17308 */ /* 0x000aa20000000800 */
[----:B---3--:R-:W-:Y:S01]  /*9450*/  FFMA.FTZ R8, R214, UR26, -R12 ;  /* 0x0000001ad6087c23 */ /* 0x008fe2000801080c */
[----:B------:R-:W-:Y:S01]  /*9460*/  MOV R214, R162 ;  /* 0x000000a200d67202 */ /* 0x000fe20000000f00 */
[----:B-----5:R-:W-:Y:S01]  /*9470*/  FFMA.FTZ R4, R196, UR26, -R2 ;  /* 0x0000001ac4047c23 */ /* 0x020fe20008010802 */
[----:B------:R-:W-:-:S04]  /*9480*/  MOV R196, R184 ;  /* 0x000000b800c47202 */ /* 0x000fc80000000f00 */
[----:B------:R3:W-:Y:S01]  /*9490*/  MUFU.EX2 R184, R8 ;  /* 0x0000000800b87308 */ /* 0x0007e20000000800 */
[----:B--2---:R-:W-:-:S07]  /*94a0*/  F2FP.F16.F32.PACK_AB R6, R193, R194 ;  /* 0x000000c2c106723e */ /* 0x004fce00000000ff */
[----:B------:R2:W-:Y:S01]  /*94b0*/  MUFU.EX2 R192, R4 ;  /* 0x0000000400c07308 */ /* 0x0005e20000000800 */
[----:B---3--:R-:W-:Y:S01]  /*94c0*/  FFMA.FTZ R8, R213, UR26, -R12 ;  /* 0x0000001ad5087c23 */ /* 0x008fe2000801080c */
[----:B------:R-:W-:-:S06]  /*94d0*/  MOV R213, R182 ;  /* 0x000000b600d57202 */ /* 0x000fcc0000000f00 */
[----:B------:R3:W5:Y:S01]  /*94e0*/  MUFU.EX2 R182, R8 ;  /* 0x0000000800b67308 */ /* 0x0007620000000800 */
[----:B--2---:R-:W-:Y:S01]  /*94f0*/  FFMA.FTZ R4, R191, UR26, -R2 ;  /* 0x0000001abf047c23 */ /* 0x004fe20008010802 */
[----:B------:R-:W-:-:S06]  /*9500*/  MOV R191, R159 ;  /* 0x0000009f00bf7202 */ /* 0x000fcc0000000f00 */
[----:B------:R2:W1:Y:S01]  /*9510*/  MUFU.EX2 R190, R4 ;  /* 0x0000000400be7308 */ /* 0x0004620000000800 */
[----:B---3--:R-:W-:Y:S01]  /*9520*/  FFMA.FTZ R8, R211, UR26, -R12 ;  /* 0x0000001ad3087c23 */ /* 0x008fe2000801080c */
[----:B------:R-:W-:Y:S02]  /*9530*/  MOV R211, R181 ;  /* 0x000000b500d37202 */ /* 0x000fe40000000f00 */
[----:B-----5:R-:W-:-:S04]  /*9540*/  F2FP.F16.F32.PACK_AB R9, R182, R184 ;  /* 0x000000b8b609723e */ /* 0x020fc800000000ff */
[----:B------:R3:W-:Y:S01]  /*9550*/  MUFU.EX2 R181, R8 ;  /* 0x0000000800b57308 */ /* 0x0007e20000000800 */
[----:B--2---:R-:W-:Y:S01]  /*9560*/  FFMA.FTZ R4, R13, UR26, -R2 ;  /* 0x0000001a0d047c23 */ /* 0x004fe20008010802 */
[----:B------:R-:W-:Y:S01]  /*9570*/  FFMA.FTZ R13, R195, UR26, -R0 ;  /* 0x0000001ac30d7c23 */ /* 0x000fe20008010800 */
[----:B------:R-:W-:-:S05]  /*9580*/  MOV R195, R157 ;  /* 0x0000009d00c37202 */ /* 0x000fca0000000f00 */
[----:B------:R2:W-:Y:S01]  /*9590*/  MUFU.EX2 R177, R4 ;  /* 0x0000000400b17308 */ /* 0x0005e20000000800 */
[----:B------:R-:W-:Y:S02]  /*95a0*/  MOV R157, R187 ;  /* 0x000000bb009d7202 */ /* 0x000fe40000000f00 */
[----:B-1----:R-:W-:Y:S02]  /*95b0*/  F2FP.F16.F32.PACK_AB R5, R190, R192 ;  /* 0x000000c0be05723e */ /* 0x002fe400000000ff */
[----:B------:R-:W-:-:S03]  /*95c0*/  MOV R183, R157 ;  /* 0x0000009d00b77202 */ /* 0x000fc60000000f00 */
[----:B------:R-:W-:Y:S01]  /*95d0*/  MUFU.EX2 R187, R13 ;  /* 0x0000000d00bb7308 */ /* 0x000fe20000000800 */
[----:B---3--:R-:W-:Y:S01]  /*95e0*/  FFMA.FTZ R8, R212, UR26, -R12 ;  /* 0x0000001ad4087c23 */ /* 0x008fe2000801080c */
[----:B------:R-:W-:Y:S02]  /*95f0*/  MOV R212, R47 ;  /* 0x0000002f00d47202 */ /* 0x000fe40000000f00 */
[----:B------:R-:W-:-:S04]  /*9600*/  MOV R47, R180 ;  /* 0x000000b4002f7202 */ /* 0x000fc80000000f00 */
[----:B------:R1:W3:Y:S01]  /*9610*/  MUFU.EX2 R180, R8 ;  /* 0x0000000800b47308 */ /* 0x0002e20000000800 */
[----:B--2---:R-:W-:-:S07]  /*9620*/  FFMA.FTZ R4, R46, UR26, -R2 ;  /* 0x0000001a2e047c23 */ /* 0x004fce0008010802 */
[----:B------:R2:W5:Y:S01]  /*9630*/  MUFU.EX2 R176, R4 ;  /* 0x0000000400b07308 */ /* 0x0005620000000800 */
[----:B-1----:R-:W-:Y:S02]  /*9640*/  F2FP.F16.F32.PACK_AB R8, R236, R237 ;  /* 0x000000edec08723e */ /* 0x002fe400000000ff */
[----:B---3--:R-:W-:Y:S01]  /*9650*/  F2FP.F16.F32.PACK_AB R11, R180, R181 ;  /* 0x000000b5b40b723e */ /* 0x008fe200000000ff */
[--C-:B--2---:R-:W-:Y:S01]  /*9660*/  FFMA.FTZ R4, R201, UR26, -R0.reuse ;  /* 0x0000001ac9047c23 */ /* 0x104fe20008010800 */
[----:B-----5:R-:W-:Y:S02]  /*9670*/  F2FP.F16.F32.PACK_AB R7, R176, R177 ;  /* 0x000000b1b007723e */ /* 0x020fe400000000ff */
[----:B------:R-:W-:Y:S01]  /*9680*/  MOV R201, R152 ;  /* 0x0000009800c97202 */ /* 0x000fe20000000f00 */
[----:B------:R1:W-:Y:S02]  /*9690*/  MUFU.EX2 R189, R4 ;  /* 0x0000000400bd7308 */ /* 0x0003e40000000800 */
[--C-:B-1----:R-:W-:Y:S01]  /*96a0*/  FFMA.FTZ R4, R197, UR26, -R0.reuse ;  /* 0x0000001ac5047c23 */ /* 0x102fe20008010800 */
[----:B------:R-:W-:Y:S01]  /*96b0*/  FFMA.FTZ R0, R208, UR26, -R0 ;  /* 0x0000001ad0007c23 */ /* 0x000fe20008010800 */
[----:B------:R-:W-:-:S02]  /*96c0*/  MOV R208, R125 ;  /* 0x0000007d00d07202 */ /* 0x000fc40000000f00 */
[----:B------:R-:W-:Y:S02]  /*96d0*/  MOV R125, R126 ;  /* 0x0000007e007d7202 */ /* 0x000fe40000000f00 */
[----:B------:R1:W2:Y:S01]  /*96e0*/  MUFU.EX2 R188, R4 ;  /* 0x0000000400bc7308 */ /* 0x0002a20000000800 */
[----:B------:R-:W-:Y:S02]  /*96f0*/  MOV R126, R183 ;  /* 0x000000b7007e7202 */ /* 0x000fe40000000f00 */
[----:B------:R-:W-:-:S05]  /*9700*/  MOV R197, R138 ;  /* 0x0000008a00c57202 */ /* 0x000fca0000000f00 */
[----:B------:R3:W-:Y:S01]  /*9710*/  MUFU.EX2 R183, R0 ;  /* 0x0000000000b77308 */ /* 0x0007e20000000800 */
[----:B-1----:R-:W-:Y:S02]  /*9720*/  F2FP.F16.F32.PACK_AB R4, R218, R219 ;  /* 0x000000dbda04723e */ /* 0x002fe400000000ff */
[----:B--2---:R-:W-:-:S05]  /*9730*/  F2FP.F16.F32.PACK_AB R10, R188, R189 ;  /* 0x000000bdbc0a723e */ /* 0x004fca00000000ff */
[C---:B------:R-:W-:Y:S01]  /*9740*/  HMMA.16816.F32 R96, R4.reuse, R24, R48 ;  /* 0x000000180460723c */ /* 0x040fe20000001830 */
[----:B---3--:R-:W-:Y:S01]  /*9750*/  FFMA.FTZ R0, R210, UR26, -R12 ;  /* 0x0000001ad2007c23 */ /* 0x008fe2000801080c */
[----:B------:R-:W-:Y:S02]  /*9760*/  MOV R210, R127 ;  /* 0x0000007f00d27202 */ /* 0x000fe40000000f00 */
[----:B------:R-:W-:Y:S02]  /*9770*/  MOV R127, R191 ;  /* 0x000000bf007f7202 */ /* 0x000fe40000000f00 */
[----:B------:R-:W-:Y:S01]  /*9780*/  MOV R191, R196 ;  /* 0x000000c400bf7202 */ /* 0x000fe20000000f00 */
[C---:B------:R-:W-:Y:S01]  /*9790*/  HMMA.16816.F32 R144, R4.reuse, R26, R52 ;  /* 0x0000001a0490723c */ /* 0x040fe20000001834 */
[----:B------:R-:W-:Y:S02]  /*97a0*/  MOV R196, R179 ;  /* 0x000000b300c47202 */ /* 0x000fe40000000f00 */
[----:B------:R1:W-:Y:S03]  /*97b0*/  MUFU.EX2 R179, R0 ;  /* 0x0000000000b37308 */ /* 0x0003e60000000800 */
[----:B------:R-:W-:Y:S06]  /*97c0*/  HMMA.16816.F32 R64, R4, R34, R64 ;  /* 0x000000220440723c */ /* 0x000fec0000001840 */
[C---:B------:R-:W-:Y:S06]  /*97d0*/  HMMA.16816.F32 R48, R8.reuse, R26, R88 ;  /* 0x0000001a0830723c */ /* 0x040fec0000001858 */
[----:B------:R-:W-:Y:S01]  /*97e0*/  HMMA.16816.F32 R56, R8, R34, R56 ;  /* 0x000000220838723c */ /* 0x000fe20000001838 */
[----:B-1----:R-:W-:Y:S01]  /*97f0*/  FFMA.FTZ R0, R209, UR26, -R3 ;  /* 0x0000001ad1007c23 */ /* 0x002fe20008010803 */
[----:B------:R-:W-:-:S03]  /*9800*/  MOV R209, R178 ;  /* 0x000000b200d17202 */ /* 0x000fc60000000f00 */
[----:B------:R1:W-:Y:S02]  /*9810*/  MUFU.EX2 R178, R0 ;  /* 0x0000000000b27308 */ /* 0x0003e40000000800 */
[----:B------:R-:W-:Y:S01]  /*9820*/  MOV R35, R127 ;  /* 0x0000007f00237202 */ /* 0x000fe20000000f00 */
[----:B------:R-:W-:Y:S01]  /*9830*/  HMMA.16816.F32 R108, R8, R24, R108 ;  /* 0x00000018086c723c */ /* 0x000fe2000000186c */
[----:B------:R-:W-:-:S05]  /*9840*/  MOV R34, R154 ;  /* 0x0000009a00227202 */ /* 0x000fca0000000f00 */
[C---:B------:R-:W-:Y:S06]  /*9850*/  HMMA.16816.F32 R156, R4.reuse, R30, R76 ;  /* 0x0000001e049c723c */ /* 0x040fec000000184c */
[----:B------:R-:W-:Y:S01]  /*9860*/  HMMA.16816.F32 R60, R4, R32, R60 ;  /* 0x00000020043c723c */ /* 0x000fe2000000183c */
[----:B-1----:R-:W-:Y:S01]  /*9870*/  FFMA.FTZ R0, R206, UR26, -R3 ;  /* 0x0000001ace007c23 */ /* 0x002fe20008010803 */
[----:B------:R-:W-:-:S04]  /*9880*/  MOV R206, R47 ;  /* 0x0000002f00ce7202 */ /* 0x000fc80000000f00 */
[C---:B------:R-:W-:Y:S01]  /*9890*/  HMMA.16816.F32 R72, R4.reuse, R28, R72 ;  /* 0x0000001c0448723c */ /* 0x040fe20000001848 */
[----:B------:R1:W2:Y:S05]  /*98a0*/  MUFU.EX2 R47, R0 ;  /* 0x00000000002f7308 */ /* 0x0002aa0000000800 */
[C---:B----4-:R-:W-:Y:S06]  /*98b0*/  HMMA.16816.F32 R160, R4.reuse, R36, R92 ;  /* 0x0000002404a0723c */ /* 0x050fec000000185c */
[----:B------:R-:W-:Y:S01]  /*98c0*/  HMMA.16816.F32 R104, R4, R38, R104 ;  /* 0x000000260468723c */ /* 0x000fe20000001868 */
[--C-:B-1----:R-:W-:Y:S01]  /*98d0*/  FFMA.FTZ R0, R204, UR26, -R3.reuse ;  /* 0x0000001acc007c23 */ /* 0x102fe20008010803 */
[----:B------:R-:W-:Y:S01]  /*98e0*/  FFMA.FTZ R3, R203, UR26, -R3 ;  /* 0x0000001acb037c23 */ /* 0x000fe20008010803 */
[----:B------:R-:W-:-:S03]  /*98f0*/  MOV R204, R125 ;  /* 0x0000007d00cc7202 */ /* 0x000fc60000000f00 */
[C---:B------:R-:W-:Y:S01]  /*9900*/  HMMA.16816.F32 R100, R4.reuse, R16, R100 ;  /* 0x000000100464723c */ /* 0x040fe20000001864 */
[----:B------:R1:W-:Y:S01]  /*9910*/  MUFU.EX2 R46, R0 ;  /* 0x00000000002e7308 */ /* 0x0003e20000000800 */
[----:B------:R-:W-:Y:S02]  /*9920*/  MOV R203, R126 ;  /* 0x0000007e00cb7202 */ /* 0x000fe40000000f00 */
[----:B------:R-:W3:Y:S01]  /*9930*/  LDSM.16.MT88.4 R124, [R220+0x9c00] ;  /* 0x009c0000dc7c783b */ /* 0x000ee20000004200 */
[----:B--2---:R-:W-:Y:S01]  /*9940*/  F2FP.F16.F32.PACK_AB R92, R47, R178 ;  /* 0x000000b22f5c723e */ /* 0x004fe200000000ff */
[C---:B------:R-:W-:Y:S06]  /*9950*/  HMMA.16816.F32 R76, R4.reuse, R18, R112 ;  /* 0x00000012044c723c */ /* 0x040fec0000001870 */
[----:B------:R-:W-:Y:S01]  /*9960*/  HMMA.16816.F32 R52, R4, R20, R120 ;  /* 0x000000140434723c */ /* 0x000fe20000001878 */
[----:B-1----:R-:W-:-:S05]  /*9970*/  FFMA.FTZ R0, R200, UR26, -R2 ;  /* 0x0000001ac8007c23 */ /* 0x002fca0008010802 */
[----:B------:R-:W-:Y:S01]  /*9980*/  HMMA.16816.F32 R116, R4, R22, R116 ;  /* 0x000000160474723c */ /* 0x000fe20000001874 */
[----:B------:R-:W1:Y:S01]  /*9990*/  LDSM.16.MT88.4 R4, [R222+0xbc00] ;  /* 0x00bc0000de04783b */ /* 0x000e620000004200 */
[----:B------:R-:W-:Y:S01]  /*99a0*/  MOV R200, R136 ;  /* 0x0000008800c87202 */ /* 0x000fe20000000f00 */
[----:B------:R2:W-:Y:S03]  /*99b0*/  MUFU.EX2 R27, R0 ;  /* 0x00000000001b7308 */ /* 0x0005e60000000800 */
[C---:B------:R-:W-:Y:S05]  /*99c0*/  HMMA.16816.F32 R68, R8.reuse, R32, R68 ;  /* 0x000000200844723c */ /* 0x040fea0000001844 */
[----:B------:R-:W4:Y:S01]  /*99d0*/  MUFU.EX2 R32, R3 ;  /* 0x0000000300207308 */ /* 0x000f220000000800 */
[C---:B------:R-:W-:Y:S06]  /*99e0*/  HMMA.16816.F32 R148, R8.reuse, R28, R148 ;  /* 0x0000001c0894723c */ /* 0x040fec0000001894 */
[----:B------:R-:W-:Y:S01]  /*99f0*/  HMMA.16816.F32 R164, R8, R36, R164 ;  /* 0x0000002408a4723c */ /* 0x000fe200000018a4 */
[----:B--2---:R-:W-:Y:S01]  /*9a00*/  FFMA.FTZ R0, R202, UR26, -R2 ;  /* 0x0000001aca007c23 */ /* 0x004fe20008010802 */
[----:B------:R-:W-:-:S03]  /*9a10*/  MOV R202, R137 ;  /* 0x0000008900ca7202 */ /* 0x000fc60000000f00 */
[----:B------:R2:W5:Y:S01]  /*9a20*/  MUFU.EX2 R25, R0 ;  /* 0x0000000000197308 */ /* 0x0005620000000800 */
[----:B------:R-:W-:Y:S01]  /*9a30*/  HMMA.16816.F32 R40, R8, R16, R172 ;  /* 0x000000100828723c */ /* 0x000fe200000018ac */
[----:B----4-:R-:W-:Y:S02]  /*9a40*/  F2FP.F16.F32.PACK_AB R94, R32, R46 ;  /* 0x0000002e205e723e */ /* 0x010fe400000000ff */
[----:B------:R-:W-:-:S03]  /*9a50*/  MOV R3, R153 ;  /* 0x0000009900037202 */ /* 0x000fc60000000f00 */
[----:B------:R-:W-:Y:S02]  /*9a60*/  HMMA.16816.F32 R84, R8, R20, R84 ;  /* 0x000000140854723c */ /* 0x000fe40000001854 */
[----:B------:R-:W-:-:S04]  /*9a70*/  FFMA.FTZ R3, R3, R45, R34 ;  /* 0x0000002d03037223 */ /* 0x000fc80000010022 */
[----:B------:R-:W-:Y:S01]  /*9a80*/  HMMA.16816.F32 R28, R8, R30, R128 ;  /* 0x0000001e081c723c */ /* 0x000fe20000001880 */
[--C-:B--2---:R-:W-:Y:S01]  /*9a90*/  FFMA.FTZ R0, R205, UR26, -R2.reuse ;  /* 0x0000001acd007c23 */ /* 0x104fe20008010802 */
[----:B------:R-:W-:-:S04]  /*9aa0*/  FFMA.FTZ R2, R207, UR26, -R2 ;  /* 0x0000001acf027c23 */ /* 0x000fc80008010802 */
[C---:B------:R-:W-:Y:S01]  /*9ab0*/  HMMA.16816.F32 R36, R8.reuse, R38, R168 ;  /* 0x000000260824723c */ /* 0x040fe200000018a8 */
[----:B------:R-:W-:Y:S01]  /*9ac0*/  MOV R205, R139 ;  /* 0x0000008b00cd7202 */ /* 0x000fe20000000f00 */
[----:B------:R2:W-:Y:S01]  /*9ad0*/  MUFU.EX2 R26, R0 ;  /* 0x00000000001a7308 */ /* 0x0005e20000000800 */
[----:B------:R-:W-:Y:S01]  /*9ae0*/  MOV R207, R155 ;  /* 0x0000009b00cf7202 */ /* 0x000fe20000000f00 */
[----:B------:R-:W-:Y:S01]  /*9af0*/  LDSM.16.MT88.4 R136, [R222+0x9c00] ;  /* 0x009c0000de88783b */ /* 0x000fe20000004200 */
[----:B-----5:R-:W-:Y:S01]  /*9b00*/  F2FP.F16.F32.PACK_AB R93, R25, R27 ;  /* 0x0000001b195d723e */ /* 0x020fe200000000ff */
[C---:B------:R-:W-:Y:S02]  /*9b10*/  HMMA.16816.F32 R16, R8.reuse, R18, R140 ;  /* 0x000000120810723c */ /* 0x040fe4000000188c */
[----:B------:R-:W4:Y:S02]  /*9b20*/  LDSM.16.MT88.4 R152, [R220+0xac00] ;  /* 0x00ac0000dc98783b */ /* 0x000f240000004200 */
[----:B------:R-:W5:Y:S02]  /*9b30*/  MUFU.EX2 R24, R2 ;  /* 0x0000000200187308 */ /* 0x000f640000000800 */
[----:B------:R-:W-:Y:S01]  /*9b40*/  HMMA.16816.F32 R20, R8, R22, R132 ;  /* 0x000000160814723c */ /* 0x000fe20000001884 */
[----:B------:R-:W4:Y:S01]  /*9b50*/  LDSM.16.MT88.4 R168, [R222+0xac00] ;  /* 0x00ac0000dea8783b */ /* 0x000f220000004200 */
[----:B--2---:R-:W-:-:S05]  /*9b60*/  FFMA.FTZ R0, R217, UR26, -R12 ;  /* 0x0000001ad9007c23 */ /* 0x004fca000801080c */
[----:B------:R-:W-:Y:S01]  /*9b70*/  FFMA.FTZ R8, R205, R15, R207 ;  /* 0x0000000fcd087223 */ /* 0x000fe200000100cf */
[----:B------:R2:W1:Y:S03]  /*9b80*/  MUFU.EX2 R33, R0 ;  /* 0x0000000000217308 */ /* 0x0004660000000800 */
[----:B------:R-:W-:Y:S01]  /*9b90*/  FADD.FTZ R11, R204, R8 ;  /* 0x00000008cc0b7221 */ /* 0x000fe20000010000 */
[----:B-----5:R-:W-:Y:S01]  /*9ba0*/  F2FP.F16.F32.PACK_AB R95, R24, R26 ;  /* 0x0000001a185f723e */ /* 0x020fe200000000ff */
[----:B------:R-:W-:-:S04]  /*9bb0*/  FFMA.FTZ R2, R203, R44, R35 ;  /* 0x0000002ccb027223 */ /* 0x000fc80000010023 */
[----:B------:R-:W-:Y:S02]  /*9bc0*/  FADD.FTZ R8, R210, R2 ;  /* 0x00000002d2087221 */ /* 0x000fe40000010000 */
[----:B---3--:R-:W-:Y:S01]  /*9bd0*/  HMMA.16816.F32 R112, R92, R124, R96 ;  /* 0x0000007c5c70723c */ /* 0x008fe20000001860 */
[----:B--2---:R-:W-:-:S06]  /*9be0*/  FFMA.FTZ R0, R215, UR26, -R12 ;  /* 0x0000001ad7007c23 */ /* 0x004fcc000801080c */
[----:B------:R-:W-:Y:S01]  /*9bf0*/  F2FP.F16.F32.PACK_AB R96, R186, R187 ;  /* 0x000000bbba60723e */ /* 0x000fe200000000ff */
[----:B-1----:R-:W-:Y:S01]  /*9c00*/  HMMA.16816.F32 R88, R92, R4, R52 ;  /* 0x000000045c58723c */ /* 0x002fe20000001834 */
[----:B------:R-:W-:Y:S01]  /*9c10*/  F2FP.F16.F32.PACK_AB R97, R33, R179 ;  /* 0x000000b32161723e */ /* 0x000fe200000000ff */
[----:B------:R1:W-:Y:S01]  /*9c20*/  MUFU.EX2 R13, R0 ;  /* 0x00000000000d7308 */ /* 0x0003e20000000800 */
[----:B------:R-:W-:-:S03]  /*9c30*/  F2FP.F16.F32.PACK_AB R98, R183, R185 ;  /* 0x000000b9b762723e */ /* 0x000fc600000000ff */
[C---:B------:R-:W-:Y:S06]  /*9c40*/  HMMA.16816.F32 R120, R92.reuse, R126, R144 ;  /* 0x0000007e5c78723c */ /* 0x040fec0000001890 */
[C---:B----4-:R-:W-:Y:S06]  /*9c50*/  HMMA.16816.F32 R144, R92.reuse, R152, R72 ;  /* 0x000000985c90723c */ /* 0x050fec0000001848 */
[----:B------:R-:W-:Y:S01]  /*9c60*/  HMMA.16816.F32 R128, R92, R136, R60 ;  /* 0x000000885c80723c */ /* 0x000fe2000000183c */
[----:B-1----:R-:W-:-:S04]  /*9c70*/  FFMA.FTZ R0, R216, UR26, -R12 ;  /* 0x0000001ad8007c23 */ /* 0x002fc8000801080c */
[----:B------:R1:W2:Y:S01]  /*9c80*/  MUFU.EX2 R9, R0 ;  /* 0x0000000000097308 */ /* 0x0002a20000000800 */
[C---:B------:R-:W-:Y:S06]  /*9c90*/  HMMA.16816.F32 R140, R92.reuse, R138, R64 ;  /* 0x0000008a5c8c723c */ /* 0x040fec0000001840 */
[C---:B------:R-:W-:Y:S06]  /*9ca0*/  HMMA.16816.F32 R156, R92.reuse, R154, R156 ;  /* 0x0000009a5c9c723c */ /* 0x040fec000000189c */
[----:B------:R-:W-:Y:S01]  /*9cb0*/  HMMA.16816.F32 R160, R92, R168, R160 ;  /* 0x000000a85ca0723c */ /* 0x000fe200000018a0 */
[----:B-1----:R-:W-:Y:S01]  /*9cc0*/  FFMA.FTZ R0, R200, R14, R202 ;  /* 0x0000000ec8007223 */ /* 0x002fe200000100ca */
[----:B--2---:R-:W-:-:S04]  /*9cd0*/  F2FP.F16.F32.PACK_AB R99, R9, R13 ;  /* 0x0000000d0963723e */ /* 0x004fc800000000ff */
[----:B------:R-:W-:Y:S01]  /*9ce0*/  HMMA.16816.F32 R172, R92, R170, R104 ;  /* 0x000000aa5cac723c */ /* 0x000fe20000001868 */
[----:B------:R-:W-:Y:S01]  /*9cf0*/  FADD.FTZ R10, R206, R0 ;  /* 0x00000000ce0a7221 */ /* 0x000fe20000010000 */
[----:B------:R-:W-:Y:S01]  /*9d00*/  FADD.FTZ R0, R209, R3 ;  /* 0x00000003d1007221 */ /* 0x000fe20000010000 */
[----:B------:R-:W-:Y:S02]  /*9d10*/  FADD.FTZ R3, R208, R11 ;  /* 0x0000000bd0037221 */ /* 0x000fe40000010000 */
[----:B------:R-:W-:Y:S01]  /*9d20*/  FADD.FTZ R2, R251, R10 ;  /* 0x0000000afb027221 */ /* 0x000fe20000010000 */
[----:B------:R-:W-:Y:S01]  /*9d30*/  FADD.FTZ R0, R212, R0 ;  /* 0x00000000d4007221 */ /* 0x000fe20000010000 */
[----:B------:R-:W-:Y:S01]  /*9d40*/  HMMA.16816.F32 R84, R96, R4, R84 ;  /* 0x000000046054723c */ /* 0x000fe20000001854 */
[----:B------:R-:W-:Y:S01]  /*9d50*/  FADD.FTZ R3, R213, R3 ;  /* 0x00000003d5037221 */ /* 0x000fe20000010000 */
[----:B------:R-:W-:Y:S01]  /*9d60*/  FADD.FTZ R2, R250, R2 ;  /* 0x00000002fa027221 */ /* 0x000fe20000010000 */
[----:B------:R-:W-:Y:S01]  /*9d70*/  FADD.FTZ R0, R214, R0 ;  /* 0x00000000d6007221 */ /* 0x000fe20000010000 */
[----:B------:R-:W-:Y:S01]  /*9d80*/  MOV R104, R196 ;  /* 0x000000c400687202 */ /* 0x000fe20000000f00 */
        /* <DEDUP_REMOVED lines=52> */
[----:B------:R-:W-:-:S02]  /*a0d0*/  MOV R102, R235 ;  /* 0x000000eb00667202 */ /* 0x000fc40000000f00 */
[----:B------:R-:W-:Y:S01]  /*a0e0*/  FADD.FTZ R0, R24, R0 ;  /* 0x0000000018007221 */ /* 0x000fe20000010000 */
[----:B------:R-:W-:Y:S01]  /*a0f0*/  HMMA.16816.F32 R92, R92, R6, R116 ;  /* 0x000000065c5c723c */ /* 0x000fe20000001874 */
[----:B------:R1:W-:Y:S01]  /*a100*/  STL [R1+0x14], R4 ;  /* 0x0000140401007387 */ /* 0x0003e20000100800 */
[----:B------:R-:W-:-:S03]  /*a110*/  MOV R103, R252 ;  /* 0x000000fc00677202 */ /* 0x000fc60000000f00 */
[----:B------:R1:W-:Y:S01]  /*a120*/  STL [R1+0xc], R3 ;  /* 0x00000c0301007387 */ /* 0x0003e20000100800 */
[C---:B------:R-:W-:Y:S03]  /*a130*/  HMMA.16816.F32 R132, R96.reuse, R136, R68 ;  /* 0x000000886084723c */ /* 0x040fe60000001844 */
        /* <DEDUP_REMOVED lines=14> */
[----:B------:R-:W2:Y:S04]  /*a220*/  LDL.64 R212, [R1+0x18] ;  /* 0x0000180001d47983 */ /* 0x000ea80000100a00 */
[----:B------:R-:W3:Y:S01]  /*a230*/  LDL.64 R198, [R1] ;  /* 0x0000000001c67983 */ /* 0x000ee20000100a00 */
[----:B------:R-:W-:Y:S01]  /*a240*/  UIADD3 UR24, UR25, -0x3, URZ ;  /* 0xfffffffd19187890 */ /* 0x000fe2000fffe03f */
[----:B------:R-:W-:-:S04]  /*a250*/  DEPBAR.LE SB0, 0x0 ;  /* 0x000080000000791a */ /* 0x000fc80000000000 */
        /* <DEDUP_REMOVED lines=8> */
[----:B------:R-:W-:-:S04]  /*a2e0*/  UIADD3 UR4, UR25, -0x3, URZ ;  /* 0xfffffffd19047890 */ /* 0x000fc8000fffe03f */
[----:B------:R-:W-:Y:S01]  /*a2f0*/  UISETP.GT.AND UP0, UPT, UR4, UR15, UPT ;  /* 0x0000000f0400728c */ /* 0x000fe2000bf04270 */
[----:B------:R-:W-:Y:S01]  /*a300*/  BAR.SYNC.DEFER_BLOCKING 0x0 ;  /* 0x0000000000007b1d */ /* 0x000fe20000010000 */
[----:B--2---:R-:W-:-:S04]  /*a310*/  LEA R0, P0, R4, R212, 0x6 ;  /* 0x000000d404007211 */ /* 0x004fc800078030ff */
[----:B------:R-:W-:Y:S02]  /*a320*/  LEA R2, P1, R0, UR6, 0x1 ;  /* 0x0000000600027c11 */ /* 0x000fe4000f8208ff */
[----:B---3--:R-:W-:Y:S02]  /*a330*/  LEA.HI.X R3, R4, R199, R3, 0x6, P0 ;  /* 0x000000c704037211 */ /* 0x008fe400000f3403 */
[----:B------:R-:W-:Y:S02]  /*a340*/  IADD3 R4, P0, R2, UR23, RZ ;  /* 0x0000001702047c10 */ /* 0x000fe4000ff1e0ff */
[----:B------:R-:W-:Y:S01]  /*a350*/  LEA.HI.X R3, R0, UR7, R3, 0x1, P1 ;  /* 0x0000000700037c11 */ /* 0x000fe200088f0c03 */
[----:B------:R-:W-:-:S03]  /*a360*/  IMAD.U32 R0, RZ, RZ, UR24 ;  /* 0x00000018ff007e24 */ /* 0x000fc6000f8e00ff */
[----:B------:R-:W-:Y:S01]  /*a370*/  IADD3.X R5, R3, UR22, RZ, P0, !PT ;  /* 0x0000001603057c10 */ /* 0x000fe200087fe4ff */
[----:B------:R-:W-:Y:S01]  /*a380*/  @!PT LDS RZ, [RZ] ;  /* 0x00000000fffff984 */ /* 0x000fe20000000800 */
[----:B------:R-:W-:Y:S01]  /*a390*/  @!PT LDS RZ, [RZ] ;  /* 0x00000000fffff984 */ /* 0x000fe20000000800 */
[----:B------:R-:W-:Y:S01]  /*a3a0*/  @!PT LDS RZ, [RZ] ;  /* 0x00000000fffff984 */ /* 0x000fe20000000800 */
[----:B------:R-:W-:Y:S04]  /*a3b0*/  LDGSTS.E.BYPASS.LTC128B.128 [R234+0x9000], desc[UR18][R2.64] ;  /* 0x0900000002ea7fae */ /* 0x000fe8000b901d52 */
[----:B------:R-:W-:Y:S04]  /*a3c0*/  LDGSTS.E.BYPASS.LTC128B.128 [R234+0xa000], desc[UR18][R2.64+0x40] ;  /* 0x0a00004002ea7fae */ /* 0x000fe8000b901d52 */
[----:B------:R1:W-:Y:S04]  /*a3d0*/  LDGSTS.E.BYPASS.LTC128B.128 [R234+0xb000], desc[UR18][R2.64+0x80] ;  /* 0x0b00008002ea7fae */ /* 0x0003e8000b901d52 */
[----:B------:R-:W-:Y:S04]  /*a3e0*/  LDGSTS.E.BYPASS.LTC128B.128 [R234+0x9800], desc[UR18][R4.64] ;  /* 0x0980000004ea7fae */ /* 0x000fe8000b901d52 */
[----:B------:R-:W-:Y:S04]  /*a3f0*/  LDGSTS.E.BYPASS.LTC128B.128 [R234+0xa800], desc[UR18][R4.64+0x40] ;  /* 0x0a80004004ea7fae */ /* 0x000fe8000b901d52 */
[----:B------:R2:W-:Y:S04]  /*a400*/  LDGSTS.E.BYPASS.LTC128B.128 [R234+0xb800], desc[UR18][R4.64+0x80] ;  /* 0x0b80008004ea7fae */ /* 0x0005e8000b901d52 */
[----:B------:R-:W-:Y:S04]  /*a410*/  LDSM.16.M88.4 R8, [R224] ;  /* 0x00000000e008783b */ /* 0x000fe80000000200 */
[----:B------:R-:W3:Y:S04]  /*a420*/  LDSM.16.M88.4 R16, [R221+0x6000] ;  /* 0x00600000dd10783b */ /* 0x000ee80000000200 */
[----:B------:R-:W-:Y:S01]  /*a430*/  LDSM.16.M88.4 R20, [R221+0x6c00] ;  /* 0x006c0000dd14783b */ /* 0x000fe20000000200 */
[----:B-1----:R-:W-:-:S03]  /*a440*/  IMAD.MOV.U32 R3, RZ, RZ, R191 ;  /* 0x000000ffff037224 */ /* 0x002fc600078e00bf */
[----:B------:R-:W-:Y:S01]  /*a450*/  LDSM.16.M88.4 R24, [R221+0x6800] ;  /* 0x00680000dd18783b */ /* 0x000fe20000000200 */
[----:B------:R-:W-:-:S03]  /*a460*/  IMAD.MOV.U32 R2, RZ, RZ, R196 ;  /* 0x000000ffff027224 */ /* 0x000fc600078e00c4 */
[----:B------:R-:W1:Y:S04]  /*a470*/  LDSM.16.M88.4 R28, [R221+0x6400] ;  /* 0x00640000dd1c783b */ /* 0x000e680000000200 */
[----:B------:R-:W-:Y:S04]  /*a480*/  LDSM.16.M88.4 R12, [R225+0x1000] ;  /* 0x00100000e10c783b */ /* 0x000fe80000000200 */
[----:B--2---:R-:W2:Y:S04]  /*a490*/  LDSM.16.M88.4 R4, [R224+0x1000] ;  /* 0x00100000e004783b */ /* 0x004ea80000000200 */
[----:B------:R-:W4:Y:S04]  /*a4a0*/  LDSM.16.M88.4 R52, [R223+0x6c00] ;  /* 0x006c0000df34783b */ /* 0x000f280000000200 */
[----:B------:R-:W5:Y:S04]  /*a4b0*/  LDSM.16.M88.4 R44, [R223+0x6800] ;  /* 0x00680000df2c783b */ /* 0x000f680000000200 */
[----:B------:R-:W5:Y:S04]  /*a4c0*/  LDSM.16.M88.4 R40, [R223+0x6000] ;  /* 0x00600000df28783b */ /* 0x000f680000000200 */
[----:B------:R-:W5:Y:S01]  /*a4d0*/  LDSM.16.M88.4 R48, [R223+0x6400] ;  /* 0x00640000df30783b */ /* 0x000f620000000200 */
[C---:B---3--:R-:W-:Y:S03]  /*a4e0*/  HMMA.16816.F32 R184, R8.reuse, R16, RZ ;  /* 0x0000001008b8723c */ /* 0x048fe600000018ff */
[----:B------:R-:W0:Y:S03]  /*a4f0*/  LDGDEPBAR ;  /* 0x00000000000079af */ /* 0x000e260000000000 */
[C---:B------:R-:W-:Y:S06]  /*a500*/  HMMA.16816.F32 R200, R8.reuse, R18, RZ ;  /* 0x0000001208c8723c */ /* 0x040fec00000018ff */
[C---:B-1----:R-:W-:Y:S06]  /*a510*/  HMMA.16816.F32 R180, R8.reuse, R28, RZ ;  /* 0x0000001c08b4723c */ /* 0x042fec00000018ff */
[----:B------:R-:W-:Y:S06]  /*a520*/  HMMA.16816.F32 R196, R8, R30, RZ ;  /* 0x0000001e08c4723c */ /* 0x000fec00000018ff */
[C---:B--2---:R-:W-:Y:S06]  /*a530*/  HMMA.16816.F32 R100, R4.reuse, R16, RZ ;  /* 0x000000100464723c */ /* 0x044fec00000018ff */
[C---:B------:R-:W-:Y:S01]  /*a540*/  HMMA.16816.F32 R64, R4.reuse, R18, RZ ;  /* 0x000000120440723c */ /* 0x040fe200000018ff */
[----:B------:R-:W1:Y:S05]  /*a550*/  LDSM.16.M88.4 R16, [R225] ;  /* 0x00000000e110783b */ /* 0x000e6a0000000200 */
[C---:B------:R-:W-:Y:S06]  /*a560*/  HMMA.16816.F32 R32, R4.reuse, R20, RZ ;  /* 0x000000140420723c */ /* 0x040fec00000018ff */
[C---:B------:R-:W-:Y:S06]  /*a570*/  HMMA.16816.F32 R36, R4.reuse, R24, RZ ;  /* 0x000000180424723c */ /* 0x040fec00000018ff */
[C---:B------:R-:W-:Y:S06]  /*a580*/  HMMA.16816.F32 R60, R4.reuse, R28, RZ ;  /* 0x0000001c043c723c */ /* 0x040fec00000018ff */
[C---:B------:R-:W-:Y:S01]  /*a590*/  HMMA.16816.F32 R56, R4.reuse, R30, RZ ;  /* 0x0000001e0438723c */ /* 0x040fe200000018ff */
[----:B------:R-:W-:Y:S05]  /*a5a0*/  LDSM.16.M88.4 R28, [R221+0x7800] ;  /* 0x00780000dd1c783b */ /* 0x000fea0000000200 */
[C---:B------:R-:W-:Y:S06]  /*a5b0*/  HMMA.16816.F32 R104, R4.reuse, R26, RZ ;  /* 0x0000001a0468723c */ /* 0x040fec00000018ff */
[----:B------:R-:W-:Y:S06]  /*a5c0*/  HMMA.16816.F32 R4, R4, R22, RZ ;  /* 0x000000160404723c */ /* 0x000fec00000018ff */
[C---:B------:R-:W-:Y:S06]  /*a5d0*/  HMMA.16816.F32 R176, R8.reuse, R24, RZ ;  /* 0x0000001808b0723c */ /* 0x040fec00000018ff */
[C---:B------:R-:W-:Y:S01]  /*a5e0*/  HMMA.16816.F32 R192, R8.reuse, R26, RZ ;  /* 0x0000001a08c0723c */ /* 0x040fe200000018ff */
[----:B------:R-:W-:Y:S05]  /*a5f0*/  LDSM.16.M88.4 R24, [R221+0x7c00] ;  /* 0x007c0000dd18783b */ /* 0x000fea0000000200 */
[C---:B------:R-:W-:Y:S06]  /*a600*/  HMMA.16816.F32 R108, R8.reuse, R20, RZ ;  /* 0x00000014086c723c */ /* 0x040fec00000018ff */
[----:B------:R-:W-:Y:S01]  /*a610*/  HMMA.16816.F32 R188, R8, R22, RZ ;  /* 0x0000001608bc723c */ /* 0x000fe200000018ff */
[----:B------:R-:W-:Y:S05]  /*a620*/  LDSM.16.M88.4 R8, [R224+0x2000] ;  /* 0x00200000e008783b */ /* 0x000fea0000000200 */
[C---:B----4-:R-:W-:Y:S01]  /*a630*/  HMMA.16816.F32 R248, R12.reuse, R52, R32 ;  /* 0x000000340cf8723c */ /* 0x050fe20000001820 */
[----:B------:R-:W2:Y:S05]  /*a640*/  LDSM.16.M88.4 R32, [R221+0x7400] ;  /* 0x00740000dd20783b */ /* 0x000eaa0000000200 */
[C---:B-----5:R-:W-:Y:S01]  /*a650*/  HMMA.16816.F32 R244, R12.reuse, R44, R36 ;  /* 0x0000002c0cf4723c */ /* 0x060fe20000001824 */
[----:B------:R-:W3:Y:S05]  /*a660*/  LDSM.16.M88.4 R36, [R221+0x7000] ;  /* 0x00700000dd24783b */ /* 0x000eea0000000200 */
[C---:B------:R-:W-:Y:S06]  /*a670*/  HMMA.16816.F32 R212, R12.reuse, R40, R100 ;  /* 0x000000280cd4723c */ /* 0x040fec0000001864 */
[C---:B------:R-:W-:Y:S06]  /*a680*/  HMMA.16816.F32 R240, R12.reuse, R48, R60 ;  /* 0x000000300cf0723c */ /* 0x040fec000000183c */
[C---:B------:R-:W-:Y:S06]  /*a690*/  HMMA.16816.F32 R204, R12.reuse, R42, R64 ;  /* 0x0000002a0ccc723c */ /* 0x040fec0000001840 */
[C---:B------:R-:W-:Y:S06]  /*a6a0*/  HMMA.16816.F32 R208, R12.reuse, R50, R56 ;  /* 0x000000320cd0723c */ /* 0x040fec0000001838 */
[C---:B------:R-:W-:Y:S06]  /*a6b0*/  HMMA.16816.F32 R216, R12.reuse, R46, R104 ;  /* 0x0000002e0cd8723c */ /* 0x040fec0000001868 */
[----:B------:R-:W-:Y:S01]  /*a6c0*/  HMMA.16816.F32 R236, R12, R54, R4 ;  /* 0x000000360cec723c */ /* 0x000fe20000001804 */
[----:B------:R-:W4:Y:S05]  /*a6d0*/  LDSM.16.M88.4 R4, [R224+0x3000] ;  /* 0x00300000e004783b */ /* 0x000f2a0000000200 */
        /* <DEDUP_REMOVED lines=8> */
[C---:B------:R-:W-:Y:S06]  /*a760*/  HMMA.16816.F32 R108, R16.reuse, R46, R192 ;  /* 0x0000002e106c723c */ /* 0x040fec00000018c0 */
[----:B------:R-:W-:Y:S01]  /*a770*/  HMMA.16816.F32 R104, R16, R54, R188 ;  /* 0x000000361068723c */ /* 0x000fe200000018bc */
[----:B------:R-:W-:Y:S04]  /*a780*/  LDSM.16.M88.4 R52, [R223+0x7c00] ;  /* 0x007c0000df34783b */ /* 0x000fe80000000200 */
[----:B------:R-:W-:Y:S01]  /*a790*/  LDSM.16.M88.4 R16, [R225+0x3000] ;  /* 0x00300000e110783b */ /* 0x000fe20000000200 */
[C---:B--2---:R-:W-:Y:S03]  /*a7a0*/  HMMA.16816.F32 R184, R8.reuse, R32, R12 ;  /* 0x0000002008b8723c */ /* 0x044fe6000000180c */
[----:B------:R-:W1:Y:S03]  /*a7b0*/  LDSM.16.M88.4 R12, [R225+0x2000] ;  /* 0x00200000e10c783b */ /* 0x000e660000000200 */
[C---:B---3--:R-:W-:Y:S01]  /*a7c0*/  HMMA.16816.F32 R188, R8.reuse, R36, R20 ;  /* 0x0000002408bc723c */ /* 0x048fe20000001814 */
[----:B------:R-:W2:Y:S05]  /*a7d0*/  LDSM.16.M88.4 R20, [R223+0x7000] ;  /* 0x00700000df14783b */ /* 0x000eaa0000000200 */
[C---:B------:R-:W-:Y:S06]  /*a7e0*/  HMMA.16816.F32 R180, R8.reuse, R28, R56 ;  /* 0x0000001c08b4723c */ /* 0x040fec0000001838 */
[C---:B------:R-:W-:Y:S06]  /*a7f0*/  HMMA.16816.F32 R176, R8.reuse, R24, R64 ;  /* 0x0000001808b0723c */ /* 0x040fec0000001840 */
[C---:B------:R-:W-:Y:S06]  /*a800*/  HMMA.16816.F32 R56, R8.reuse, R38, R60 ;  /* 0x000000260838723c */ /* 0x040fec000000183c */
[C---:B------:R-:W-:Y:S06]  /*a810*/  HMMA.16816.F32 R44, R8.reuse, R34, R100 ;  /* 0x00000022082c723c */ /* 0x040fec0000001864 */
[C---:B------:R-:W-:Y:S06]  /*a820*/  HMMA.16816.F32 R64, R8.reuse, R30, R108 ;  /* 0x0000001e0840723c */ /* 0x040fec000000186c */
[----:B------:R-:W-:Y:S06]  /*a830*/  HMMA.16816.F32 R60, R8, R26, R104 ;  /* 0x0000001a083c723c */ /* 0x000fec0000001868 */
[C---:B----4-:R-:W-:Y:S06]  /*a840*/  HMMA.16816.F32 R8, R4.reuse, R36, R212 ;  /* 0x000000240408723c */ /* 0x050fec00000018d4 */
[C---:B------:R-:W-:Y:S06]  /*a850*/  HMMA.16816.F32 R192, R4.reuse, R34, R208 ;  /* 0x0000002204c0723c */ /* 0x040fec00000018d0 */
[C---:B------:R-:W-:Y:S06]  /*a860*/  HMMA.16816.F32 R36, R4.reuse, R38, R204 ;  /* 0x000000260424723c */ /* 0x040fec00000018cc */
[C---:B------:R-:W-:Y:S06]  /*a870*/  HMMA.16816.F32 R208, R4.reuse, R30, R216 ;  /* 0x0000001e04d0723c */ /* 0x040fec00000018d8 */
[C---:B------:R-:W-:Y:S01]  /*a880*/  HMMA.16816.F32 R108, R4.reuse, R32, R240 ;  /* 0x00000020046c723c */ /* 0x040fe200000018f0 */
[----:B------:R-:W-:Y:S01]  /*a890*/  LDSM.16.M88.4 R32, [R221+0x8000] ;  /* 0x00800000dd20783b */ /* 0x000fe20000000200 */
[----:B------:R-:W3:Y:S04]  /*a8a0*/  S2R R243, SR_TID.X ;  /* 0x0000000000f37919 */ /* 0x000ee80000002100 */
[C---:B------:R-:W-:Y:S01]  /*a8b0*/  HMMA.16816.F32 R212, R4.reuse, R28, R244 ;  /* 0x0000001c04d4723c */ /* 0x040fe200000018f4 */
[----:B------:R-:W-:Y:S05]  /*a8c0*/  LDSM.16.M88.4 R28, [R223+0x8000] ;  /* 0x00800000df1c783b */ /* 0x000fea0000000200 */
[C---:B------:R-:W-:Y:S06]  /*a8d0*/  HMMA.16816.F32 R216, R4.reuse, R24, R248 ;  /* 0x0000001804d8723c */ /* 0x040fec00000018f8 */
[----:B------:R-:W-:Y:S01]  /*a8e0*/  HMMA.16816.F32 R204, R4, R26, R236 ;  /* 0x0000001a04cc723c */ /* 0x000fe200000018ec */
[----:B------:R-:W4:Y:S04]  /*a8f0*/  LDSM.16.M88.4 R4, [R224+0x4000] ;  /* 0x00400000e004783b */ /* 0x000f280000000200 */
[----:B------:R-:W-:Y:S01]  /*a900*/  LDSM.16.M88.4 R24, [R221+0x8400] ;  /* 0x00840000dd18783b */ /* 0x000fe20000000200 */
[C---:B-1----:R-:W-:Y:S06]  /*a910*/  HMMA.16816.F32 R196, R12.reuse, R40, R184 ;  /* 0x000000280cc4723c */ /* 0x042fec00000018b8 */
[C---:B--2---:R-:W-:Y:S06]  /*a920*/  HMMA.16816.F32 R188, R12.reuse, R20, R188 ;  /* 0x000000140cbc723c */ /* 0x044fec00000018bc */
[----:B------:R-:W-:Y:S01]  /*a930*/  HMMA.16816.F32 R200, R12, R22, R56 ;  /* 0x000000160cc8723c */ /* 0x000fe20000001838 */
[----:B---3--:R-:W-:-:S05]  /*a940*/  IMAD.SHL.U32 R243, R243, 0x2, RZ ;  /* 0x00000002f3f37824 */ /* 0x008fca00078e00ff */
[----:B------:R-:W-:Y:S01]  /*a950*/  HMMA.16816.F32 R184, R12, R42, R44 ;  /* 0x0000002a0cb8723c */ /* 0x000fe2000000182c */
[----:B------:R-:W-:Y:S01]  /*a960*/  LDSM.16.M88.4 R44, [R221+0x8c00] ;  /* 0x008c0000dd2c783b */ /* 0x000fe20000000200 */
[----:B------:R-:W-:-:S04]  /*a970*/  LOP3.LUT R243, R243, 0x6, RZ, 0xc0, !PT ;  /* 0x00000006f3f37812 */ /* 0x000fc800078ec0ff */
[----:B------:R-:W-:Y:S01]  /*a980*/  HMMA.16816.F32 R180, R12, R48, R180 ;  /* 0x000000300cb4723c */ /* 0x000fe200000018b4 */
[----:B------:R-:W-:-:S05]  /*a990*/  IMAD R0, R0, 0x40, R243 ;  /* 0x0000004000007824 */ /* 0x000fca00078e02f3 */
[C---:B------:R-:W-:Y:S01]  /*a9a0*/  HMMA.16816.F32 R104, R12.reuse, R50, R64 ;  /* 0x000000320c68723c */ /* 0x040fe20000001840 */
[C---:B------:R-:W-:Y:S02]  /*a9b0*/  ISETP.GE.AND P3, PT, R0.reuse, R233, PT ;  /* 0x000000e90000720c */ /* 0x040fe40003f66270 */
[C---:B------:R-:W-:Y:S02]  /*a9c0*/  ISETP.GE.AND P4, PT, R0.reuse, R232, PT ;  /* 0x000000e80000720c */ /* 0x040fe40003f86270 */
[C---:B------:R-:W-:Y:S01]  /*a9d0*/  ISETP.LT.OR P3, PT, R0.reuse, R228, P3 ;  /* 0x000000e40000720c */ /* 0x040fe20001f61670 */
[C---:B------:R-:W-:Y:S01]  /*a9e0*/  HMMA.16816.F32 R176, R12.reuse, R52, R176 ;  /* 0x000000340cb0723c */ /* 0x040fe200000018b0 */
[C---:B------:R-:W-:Y:S02]  /*a9f0*/  ISETP.GE.AND P0, PT, R0.reuse, R231, PT ;  /* 0x000000e70000720c */ /* 0x040fe40003f06270 */
[C---:B------:R-:W-:Y:S02]  /*aa00*/  ISETP.LT.OR P4, PT, R0.reuse, R227, P4 ;  /* 0x000000e30000720c */ /* 0x040fe40002781670 */
[----:B------:R-:W-:Y:S01]  /*aa10*/  ISETP.LT.OR P0, PT, R0, R229, P0 ;  /* 0x000000e50000720c */ /* 0x000fe20000701670 */
[----:B------:R-:W-:Y:S01]  /*aa20*/  HMMA.16816.F32 R100, R12, R54, R60 ;  /* 0x000000360c64723c */ /* 0x000fe2000000183c */
[----:B------:R-:W1:Y:S05]  /*aa30*/  LDSM.16.M88.4 R12, [R224+0x5000] ;  /* 0x00500000e00c783b */ /* 0x000e6a0000000200 */
[C---:B------:R-:W-:Y:S01]  /*aa40*/  HMMA.16816.F32 R60, R16.reuse, R22, R36 ;  /* 0x00000016103c723c */ /* 0x040fe20000001824 */
[----:B------:R-:W2:Y:S05]  /*aa50*/  LDSM.16.M88.4 R36, [R221+0x8800] ;  /* 0x00880000dd24783b */ /* 0x000eaa0000000200 */
[C---:B------:R-:W-:Y:S01]  /*aa60*/  HMMA.16816.F32 R56, R16.reuse, R20, R8 ;  /* 0x000000141038723c */ /* 0x040fe20000001808 */
[----:B------:R-:W3:Y:S04]  /*aa70*/  LDSM.16.M88.4 R8, [R225+0x4000] ;  /* 0x00400000e108783b */ /* 0x000ee80000000200 */
[----:B------:R-:W5:Y:S01]  /*aa80*/  LDSM.16.M88.4 R20, [R225+0x5000] ;  /* 0x00500000e114783b */ /* 0x000f620000000200 */
[C---:B------:R-:W-:Y:S06]  /*aa90*/  HMMA.16816.F32 R64, R16.reuse, R40, R108 ;  /* 0x000000281040723c */ /* 0x040fec000000186c */
[----:B------:R-:W-:Y:S06]  /*aaa0*/  HMMA.16816.F32 R108, R16, R42, R192 ;  /* 0x0000002a106c723c */ /* 0x000fec00000018c0 */
[----:B----4-:R-:W-:Y:S06]  /*aab0*/  HMMA.16816.F32 R40, R4, R32, R188 ;  /* 0x000000200428723c */ /* 0x010fec00000018bc */
[C---:B------:R-:W-:Y:S06]  /*aac0*/  HMMA.16816.F32 R212, R16.reuse, R48, R212 ;  /* 0x0000003010d4723c */ /* 0x040fec00000018d4 */
[C---:B------:R-:W-:Y:S06]  /*aad0*/  HMMA.16816.F32 R208, R16.reuse, R50, R208 ;  /* 0x0000003210d0723c */ /* 0x040fec00000018d0 */
[C---:B------:R-:W-:Y:S06]  /*aae0*/  HMMA.16816.F32 R216, R16.reuse, R52, R216 ;  /* 0x0000003410d8723c */ /* 0x040fec00000018d8 */
[----:B------:R-:W-:Y:S06]  /*aaf0*/  HMMA.16816.F32 R204, R16, R54, R204 ;  /* 0x0000003610cc723c */ /* 0x000fec00000018cc */
[----:B-1----:R-:W-:Y:S06]  /*ab00*/  HMMA.16816.F32 R16, R12, R32, R56 ;  /* 0x000000200c10723c */ /* 0x002fec0000001838 */
[-C--:B------:R-:W-:Y:S06]  /*ab10*/  HMMA.16816.F32 R52, R4, R34.reuse, R200 ;  /* 0x000000220434723c */ /* 0x080fec00000018c8 */
[----:B------:R-:W-:Y:S06]  /*ab20*/  HMMA.16816.F32 R32, R12, R34, R60 ;  /* 0x000000220c20723c */ /* 0x000fec000000183c */
[C---:B------:R-:W-:Y:S06]  /*ab30*/  HMMA.16816.F32 R56, R4.reuse, R24, R196 ;  /* 0x000000180438723c */ /* 0x040fec00000018c4 */
[C---:B------:R-:W-:Y:S06]  /*ab40*/  HMMA.16816.F32 R184, R4.reuse, R26, R184 ;  /* 0x0000001a04b8723c */ /* 0x040fec00000018b8 */
[C---:B--2---:R-:W-:Y:S06]  /*ab50*/  HMMA.16816.F32 R180, R4.reuse, R36, R180 ;  /* 0x0000002404b4723c */ /* 0x044fec00000018b4 */
[C---:B------:R-:W-:Y:S06]  /*ab60*/  HMMA.16816.F32 R192, R4.reuse, R38, R104 ;  /* 0x0000002604c0723c */ /* 0x040fec0000001868 */
[C---:B------:R-:W-:Y:S06]  /*ab70*/  HMMA.16816.F32 R196, R4.reuse, R44, R176 ;  /* 0x0000002c04c4723c */ /* 0x040fec00000018b0 */
[----:B------:R-:W-:Y:S01]  /*ab80*/  HMMA.16816.F32 R188, R4, R46, R100 ;  /* 0x0000002e04bc723c */ /* 0x000fe20000001864 */
[----:B------:R-:W1:Y:S01]  /*ab90*/  LDSM.16.M88.4 R4, [R223+0x8400] ;  /* 0x00840000df04783b */ /* 0x000e620000000200 */
[----:B------:R-:W-:-:S02]  /*aba0*/  IMAD.MOV.U32 R179, RZ, RZ, R2 ;  /* 0x000000ffffb37224 */ /* 0x000fc400078e0002 */
[----:B------:R-:W-:Y:S02]  /*abb0*/  VIADD R2, R0, 0x1 ;  /* 0x0000000100027836 */ /* 0x000fe40000000000 */
[-C--:B---3--:R-:W-:Y:S01]  /*abc0*/  HMMA.16816.F32 R40, R8, R28.reuse, R40 ;  /* 0x0000001c0828723c */ /* 0x088fe20000001828 */
[----:B------:R-:W-:Y:S02]  /*abd0*/  IMAD.MOV.U32 R178, RZ, RZ, R3 ;  /* 0x000000ffffb27224 */ /* 0x000fe400078e0003 */
[----:B------:R-:W-:Y:S01]  /*abe0*/  ISETP.GE.AND P6, PT, R2, R233, PT ;  /* 0x000000e90200720c */ /* 0x000fe20003fc6270 */
[----:B------:R-:W-:Y:S01]  /*abf0*/  VIADD R3, R0, 0x9 ;  /* 0x0000000900037836 */ /* 0x000fe20000000000 */
[C---:B------:R-:W-:Y:S01]  /*ac00*/  ISETP.GE.AND P5, PT, R2.reuse, R232, PT ;  /* 0x000000e80200720c */ /* 0x040fe20003fa6270 */
[----:B-----5:R-:W-:Y:S01]  /*ac10*/  HMMA.16816.F32 R16, R20, R28, R16 ;  /* 0x0000001c1410723c */ /* 0x020fe20000001810 */
[C---:B------:R-:W-:Y:S02]  /*ac20*/  ISETP.GE.AND P1, PT, R2.reuse, R231, PT ;  /* 0x000000e70200720c */ /* 0x040fe40003f26270 */
[----:B------:R-:W-:-:S02]  /*ac30*/  ISETP.GE.AND P2, PT, R2, R230, PT ;  /* 0x000000e60200720c */ /* 0x000fc40003f46270 */
[C---:B------:R-:W-:Y:S01]  /*ac40*/  ISETP.LT.OR P6, PT, R2.reuse, R228, P6 ;  /* 0x000000e40200720c */ /* 0x040fe200037c1670 */
[-C--:B------:R-:W-:Y:S01]  /*ac50*/  HMMA.16816.F32 R32, R20, R30.reuse, R32 ;  /* 0x0000001e1420723c */ /* 0x080fe20000001820 */
[C---:B------:R-:W-:Y:S02]  /*ac60*/  ISETP.LT.OR P5, PT, R2.reuse, R227, P5 ;  /* 0x000000e30200720c */ /* 0x040fe40002fa1670 */
[C---:B------:R-:W-:Y:S02]  /*ac70*/  ISETP.LT.OR P1, PT, R2.reuse, R229, P1 ;  /* 0x000000e50200720c */ /* 0x040fe40000f21670 */
[----:B------:R-:W-:Y:S01]  /*ac80*/  ISETP.LT.OR P2, PT, R2, R226, P2 ;  /* 0x000000e20200720c */ /* 0x000fe20001741670 */
[----:B------:R-:W-:Y:S01]  /*ac90*/  HMMA.16816.F32 R28, R8, R30, R52 ;  /* 0x0000001e081c723c */ /* 0x000fe20000001834 */
[----:B------:R-:W-:-:S05]  /*aca0*/  VIADD R2, R0, 0x8 ;  /* 0x0000000800027836 */ /* 0x000fca0000000000 */
[----:B------:R-:W-:Y:S01]  /*acb0*/  FSEL R62, R40, -INF , !P3 ;  /* 0xff800000283e7808 */ /* 0x000fe20005800000 */
[C---:B------:R-:W-:Y:S01]  /*acc0*/  HMMA.16816.F32 R48, R12.reuse, R24, R64 ;  /* 0x000000180c30723c */ /* 0x040fe20000001840 */
[----:B------:R-:W-:Y:S02]  /*acd0*/  ISETP.GE.AND P3, PT, R0, R230, PT ;  /* 0x000000e60000720c */ /* 0x000fe40003f66270 */
[----:B------:R-:W-:Y:S02]  /*ace0*/  FSEL R176, R42, -INF , !P4 ;  /* 0xff8000002ab07808 */ /* 0x000fe40006000000 */
[----:B------:R-:W-:Y:S01]  /*acf0*/  ISETP.LT.OR P3, PT, R0, R226, P3 ;  /* 0x000000e20000720c */ /* 0x000fe20001f61670 */
[----:B------:R-:W-:Y:S01]  /*ad00*/  HMMA.16816.F32 R52, R12, R26, R108 ;  /* 0x0000001a0c34723c */ /* 0x000fe2000000186c */
[----:B------:R-:W-:Y:S02]  /*ad10*/  ISETP.GE.AND P4, PT, R2, R233, PT ;  /* 0x000000e90200720c */ /* 0x000fe40003f86270 */
[----:B------:R-:W-:-:S02]  /*ad20*/  FSEL R106, R16, -INF , !P0 ;  /* 0xff800000106a7808 */ /* 0x000fc40004000000 */
[----:B------:R-:W-:Y:S02]  /*ad30*/  FSEL R107, R18, -INF , !P3 ;  /* 0xff800000126b7808 */ /* 0x000fe40005800000 */
[----:B------:R-:W-:Y:S02]  /*ad40*/  FSEL R177, R17, -INF , !P1 ;  /* 0xff80000011b17808 */ /* 0x000fe40004800000 */
[----:B------:R-:W-:Y:S02]  /*ad50*/  FSEL R108, R19, -INF , !P2 ;  /* 0xff800000136c7808 */ /* 0x000fe40005000000 */
[----:B------:R-:W2:Y:S01]  /*ad60*/  LDSM.16.M88.4 R16, [R223+0x8800] ;  /* 0x00880000df10783b */ /* 0x000ea20000000200 */
[----:B------:R-:W-:Y:S02]  /*ad70*/  ISETP.LT.OR P4, PT, R2, R228, P4 ;  /* 0x000000e40200720c */ /* 0x000fe40002781670 */
[----:B------:R-:W-:Y:S02]  /*ad80*/  FSEL R64, R41, -INF , !P6 ;  /* 0xff80000029407808 */ /* 0x000fe40007000000 */
[----:B------:R-:W-:-:S02]  /*ad90*/  FSEL R101, R43, -INF , !P5 ;  /* 0xff8000002b657808 */ /* 0x000fc40006800000 */
[-C--:B-1----:R-:W-:Y:S01]  /*ada0*/  HMMA.16816.F32 R40, R8, R4.reuse, R56 ;  /* 0x000000040828723c */ /* 0x082fe20000001838 */
[----:B------:R-:W-:Y:S02]  /*adb0*/  FSEL R63, R28, -INF , !P4 ;  /* 0xff8000001c3f7808 */ /* 0x000fe40006000000 */
[CC--:B------:R-:W-:Y:S02]  /*adc0*/  ISETP.GE.AND P3, PT, R2.reuse, R231.reuse, PT ;  /* 0x000000e70200720c */ /* 0x0c0fe40003f66270 */
[CC--:B------:R-:W-:Y:S01]  /*add0*/  ISETP.GE.AND P1, PT, R2.reuse, R230.reuse, PT ;  /* 0x000000e60200720c */ /* 0x0c0fe20003f26270 */
[----:B------:R-:W-:Y:S01]  /*ade0*/  HMMA.16816.F32 R24, R20, R4, R48 ;  /* 0x000000041418723c */ /* 0x000fe20000001830 */
[C---:B------:R-:W-:Y:S02]  /*adf0*/  ISETP.GE.AND P2, PT, R3.reuse, R231, PT ;  /* 0x000000e70300720c */ /* 0x040fe40003f46270 */
[----:B------:R-:W-:Y:S02]  /*ae00*/  ISETP.GE.AND P4, PT, R3, R230, PT ;  /* 0x000000e60300720c */ /* 0x000fe40003f86270 */
[C---:B------:R-:W-:Y:S01]  /*ae10*/  ISETP.LT.OR P3, PT, R2.reuse, R229, P3 ;  /* 0x000000e50200720c */ /* 0x040fe20001f61670 */
[----:B------:R-:W-:Y:S01]  /*ae20*/  HMMA.16816.F32 R48, R12, R36, R212 ;  /* 0x000000240c30723c */ /* 0x000fe200000018d4 */
[----:B------:R-:W-:-:S02]  /*ae30*/  ISETP.LT.OR P1, PT, R2, R226, P1 ;  /* 0x000000e20200720c */ /* 0x000fc40000f21670 */
[C---:B------:R-:W-:Y:S02]  /*ae40*/  ISETP.LT.OR P2, PT, R3.reuse, R229, P2 ;  /* 0x000000e50300720c */ /* 0x040fe40001741670 */
[----:B------:R-:W-:Y:S01]  /*ae50*/  ISETP.LT.OR P4, PT, R3, R226, P4 ;  /* 0x000000e20300720c */ /* 0x000fe20002781670 */
[----:B------:R-:W-:Y:S01]  /*ae60*/  HMMA.16816.F32 R56, R12, R38, R208 ;  /* 0x000000260c38723c */ /* 0x000fe200000018d0 */
[----:B------:R-:W-:Y:S02]  /*ae70*/  ISETP.GE.AND P0, PT, R2, R232, PT ;  /* 0x000000e80200720c */ /* 0x000fe40003f06270 */
[----:B------:R-:W-:Y:S02]  /*ae80*/  FSEL R66, R32, -INF , !P3 ;  /* 0xff80000020427808 */ /* 0x000fe40005800000 */
[----:B------:R-:W-:Y:S02]  /*ae90*/  FSEL R100, R34, -INF , !P1 ;  /* 0xff80000022647808 */ /* 0x000fe40004800000 */
[----:B------:R-:W-:-:S02]  /*aea0*/  FSEL R65, R33, -INF , !P2 ;  /* 0xff80000021417808 */ /* 0x000fc40005000000 */
[----:B------:R-:W-:Y:S02]  /*aeb0*/  FSEL R67, R35, -INF , !P4 ;  /* 0xff80000023437808 */ /* 0x000fe40006000000 */
[----:B------:R-:W-:Y:S01]  /*aec0*/  ISETP.LT.OR P0, PT, R2, R227, P0 ;  /* 0x000000e30200720c */ /* 0x000fe20000701670 */
[C---:B------:R-:W-:Y:S01]  /*aed0*/  HMMA.16816.F32 R32, R8.reuse, R6, R184 ;  /* 0x000000060820723c */ /* 0x040fe200000018b8 */
[C---:B------:R-:W-:Y:S01]  /*aee0*/  ISETP.GE.AND P6, PT, R3.reuse, R233, PT ;  /* 0x000000e90300720c */ /* 0x040fe20003fc6270 */
[C---:B------:R-:W-:Y:S01]  /*aef0*/  VIADD R2, R0.reuse, 0x10 ;  /* 0x0000001000027836 */ /* 0x040fe20000000000 */
[C---:B------:R-:W-:Y:S02]  /*af00*/  ISETP.GE.AND P5, PT, R3.reuse, R232, PT ;  /* 0x000000e80300720c */ /* 0x040fe40003fa6270 */
[C---:B------:R-:W-:Y:S01]  /*af10*/  ISETP.LT.OR P6, PT, R3.reuse, R228, P6 ;  /* 0x000000e40300720c */ /* 0x040fe200037c1670 */
[----:B--2---:R-:W-:Y:S01]  /*af20*/  HMMA.16816.F32 R36, R8, R16, R180 ;  /* 0x000000100824723c */ /* 0x004fe200000018b4 */
[----:B------:R-:W-:Y:S01]  /*af30*/  ISETP.LT.OR P5, PT, R3, R227, P5 ;  /* 0x000000e30300720c */ /* 0x000fe20002fa1670 */
[----:B------:R-:W-:Y:S01]  /*af40*/  VIADD R3, R0, 0x11 ;  /* 0x0000001100037836 */ /* 0x000fe20000000000 */
[----:B------:R-:W-:-:S02]  /*af50*/  FSEL R110, R30, -INF , !P0 ;  /* 0xff8000001e6e7808 */ /* 0x000fc40004000000 */
[C---:B------:R-:W-:Y:S01]  /*af60*/  ISETP.GE.AND P0, PT, R2.reuse, R233, PT ;  /* 0x000000e90200720c */ /* 0x040fe20003f06270 */
[----:B------:R-:W-:Y:S01]  /*af70*/  HMMA.16816.F32 R56, R20, R18, R56 ;  /* 0x000000121438723c */ /* 0x000fe20000001838 */
[C---:B------:R-:W-:Y:S02]  /*af80*/  ISETP.GE.AND P3, PT, R2.reuse, R232, PT ;  /* 0x000000e80200720c */ /* 0x040fe40003f66270 */
[C---:B------:R-:W-:Y:S02]  /*af90*/  ISETP.GE.AND P1, PT, R2.reuse, R231, PT ;  /* 0x000000e70200720c */ /* 0x040fe40003f26270 */
[----:B------:R-:W-:Y:S02]  /*afa0*/  ISETP.GE.AND P2, PT, R2, R230, PT ;  /* 0x000000e60200720c */ /* 0x000fe40003f46270 */
[----:B------:R-:W-:Y:S02]  /*afb0*/  FSEL R61, R29, -INF , !P6 ;  /* 0xff8000001d3d7808 */ /* 0x000fe40007000000 */
[----:B------:R-:W-:-:S02]  /*afc0*/  FSEL R109, R31, -INF , !P5 ;  /* 0xff8000001f6d7808 */ /* 0x000fc40006800000 */
[----:B------:R-:W-:Y:S01]  /*afd0*/  HMMA.16816.F32 R28, R20, R6, R52 ;  /* 0x00000006141c723c */ /* 0x000fe20000001834 */
[C---:B------:R-:W-:Y:S01]  /*afe0*/  ISETP.LT.OR P0, PT, R2.reuse, R228, P0 ;  /* 0x000000e40200720c */ /* 0x040fe20000701670 */
[----:B------:R-:W1:Y:S01]  /*aff0*/  LDSM.16.M88.4 R4, [R223+0x8c00] ;  /* 0x008c0000df04783b */ /* 0x000e620000000200 */
[----:B------:R-:W-:Y:S01]  /*b000*/  ISETP.LT.OR P3, PT, R2, R227, P3 ;  /* 0x000000e30200720c */ /* 0x000fe20001f61670 */
[----:B------:R-:W-:-:S04]  /*b010*/  DEPBAR.LE SB0, 0x0 ;  /* 0x000080000000791a */ /* 0x000fc80000000000 */
[----:B------:R-:W-:Y:S01]  /*b020*/  BAR.SYNC.DEFER_BLOCKING 0x0 ;  /* 0x0000000000007b1d */ /* 0x000fe20000010000 */
[C---:B------:R-:W-:Y:S02]  /*b030*/  ISETP.LT.OR P1, PT, R2.reuse, R229, P1 ;  /* 0x000000e50200720c */ /* 0x040fe40000f21670 */
[----:B------:R-:W-:Y:S01]  /*b040*/  ISETP.LT.OR P2, PT, R2, R226, P2 ;  /* 0x000000e20200720c */ /* 0x000fe20001741670 */
[----:B------:R-:W-:Y:S01]  /*b050*/  VIADD R2, R0, 0x18 ;  /* 0x0000001800027836 */ /* 0x000fe20000000000 */
[----:B------:R-:W-:Y:S02]  /*b060*/  FSEL R60, R40, -INF , !P0 ;  /* 0xff800000283c7808 */ /* 0x000fe40004000000 */
[C---:B------:R-:W-:Y:S02]  /*b070*/  ISETP.GE.AND P4, PT, R3.reuse, R233, PT ;  /* 0x000000e90300720c */ /* 0x040fe40003f86270 */
[C---:B------:R-:W-:Y:S02]  /*b080*/  ISETP.GE.AND P6, PT, R3.reuse, R232, PT ;  /* 0x000000e80300720c */ /* 0x040fe40003fc6270 */
[----:B------:R-:W-:-:S02]  /*b090*/  ISETP.GE.AND P5, PT, R3, R231, PT ;  /* 0x000000e70300720c */ /* 0x000fc40003fa6270 */
[C---:B------:R-:W-:Y:S02]  /*b0a0*/  ISETP.GE.AND P0, PT, R3.reuse, R230, PT ;  /* 0x000000e60300720c */ /* 0x040fe40003f06270 */
[----:B------:R-:W-:Y:S02]  /*b0b0*/  FSEL R203, R42, -INF , !P3 ;  /* 0xff8000002acb7808 */ /* 0x000fe40005800000 */
[----:B------:R-:W-:Y:S02]  /*b0c0*/  ISETP.GE.AND P3, PT, R2, R233, PT ;  /* 0x000000e90200720c */ /* 0x000fe40003f66270 */
[C---:B------:R-:W-:Y:S02]  /*b0d0*/  ISETP.LT.OR P4, PT, R3.reuse, R228, P4 ;  /* 0x000000e40300720c */ /* 0x040fe40002781670 */
[C---:B------:R-:W-:Y:S02]  /*b0e0*/  ISETP.LT.OR P6, PT, R3.reuse, R227, P6 ;  /* 0x000000e30300720c */ /* 0x040fe400037c1670 */
[----:B------:R-:W-:-:S02]  /*b0f0*/  ISETP.LT.OR P5, PT, R3, R229, P5 ;  /* 0x000000e50300720c */ /* 0x000fc40002fa1670 */
[----:B------:R-:W-:Y:S01]  /*b100*/  ISETP.LT.OR P0, PT, R3, R226, P0 ;  /* 0x000000e20300720c */ /* 0x000fe20000701670 */
[----:B------:R-:W-:Y:S01]  /*b110*/  VIADD R3, R0, 0x19 ;  /* 0x0000001900037836 */ /* 0x000fe20000000000 */
[----:B------:R-:W-:Y:S02]  /*b120*/  ISETP.LT.OR P3, PT, R2, R228, P3 ;  /* 0x000000e40200720c */ /* 0x000fe40001f61670 */
[----:B------:R-:W-:Y:S02]  /*b130*/  FSEL R54, R24, -INF , !P1 ;  /* 0xff80000018367808 */ /* 0x000fe40004800000 */
[----:B------:R-:W-:Y:S02]  /*b140*/  FSEL R200, R26, -INF , !P2 ;  /* 0xff8000001ac87808 */ /* 0x000fe40005000000 */
[----:B------:R-:W-:Y:S02]  /*b150*/  FSEL R55, R25, -INF , !P5 ;  /* 0xff80000019377808 */ /* 0x000fe40006800000 */
[----:B------:R-:W-:-:S02]  /*b160*/  FSEL R201, R27, -INF , !P0 ;  /* 0xff8000001bc97808 */ /* 0x000fc40004000000 */
[----:B------:R-:W-:Y:S01]  /*b170*/  FSEL R53, R41, -INF , !P4 ;  /* 0xff80000029357808 */ /* 0x000fe20006000000 */
[----:B------:R-:W-:Y:S01]  /*b180*/  HMMA.16816.F32 R24, R20, R16, R48 ;  /* 0x000000101418723c */ /* 0x000fe20000001830 */
[----:B------:R-:W-:Y:S02]  /*b190*/  FSEL R52, R32, -INF , !P3 ;  /* 0xff80000020347808 */ /* 0x000fe40005800000 */
[CC--:B------:R-:W-:Y:S02]  /*b1a0*/  ISETP.GE.AND P2, PT, R2.reuse, R231.reuse, PT ;  /* 0x000000e70200720c */ /* 0x0c0fe40003f46270 */
[-C--:B------:R-:W-:Y:S02]  /*b1b0*/  ISETP.GE.AND P4, PT, R2, R230.reuse, PT ;  /* 0x000000e60200720c */ /* 0x080fe40003f86270 */
[C---:B------:R-:W-:Y:S02]  /*b1c0*/  ISETP.GE.AND P0, PT, R3.reuse, R231, PT ;  /* 0x000000e70300720c */ /* 0x040fe40003f06270 */
[----:B------:R-:W-:-:S02]  /*b1d0*/  ISETP.GE.AND P3, PT, R3, R230, PT ;  /* 0x000000e60300720c */ /* 0x000fc40003f66270 */
[C---:B------:R-:W-:Y:S02]  /*b1e0*/  ISETP.GE.AND P1, PT, R2.reuse, R232, PT ;  /* 0x000000e80200720c */ /* 0x040fe40003f26270 */
[CC--:B------:R-:W-:Y:S02]  /*b1f0*/  ISETP.LT.OR P2, PT, R2.reuse, R229.reuse, P2 ;  /* 0x000000e50200720c */ /* 0x0c0fe40001741670 */
[-C--:B------:R-:W-:Y:S02]  /*b200*/  ISETP.LT.OR P4, PT, R2, R226.reuse, P4 ;  /* 0x000000e20200720c */ /* 0x080fe40002781670 */
[----:B------:R-:W-:Y:S02]  /*b210*/  FSEL R208, R43, -INF , !P6 ;  /* 0xff8000002bd07808 */ /* 0x000fe40007000000 */
[C---:B------:R-:W-:Y:S01]  /*b220*/  ISETP.LT.OR P0, PT, R3.reuse, R229, P0 ;  /* 0x000000e50300720c */ /* 0x040fe20000701670 */
[----:B------:R-:W-:Y:S01]  /*b230*/  HMMA.16816.F32 R40, R12, R44, R216 ;  /* 0x0000002c0c28723c */ /* 0x000fe200000018d8 */
[----:B------:R-:W-:-:S02]  /*b240*/  ISETP.LT.OR P3, PT, R3, R226, P3 ;  /* 0x000000e20300720c */ /* 0x000fc40001f61670 */
[C---:B------:R-:W-:Y:S02]  /*b250*/  ISETP.GE.AND P6, PT, R3.reuse, R233, PT ;  /* 0x000000e90300720c */ /* 0x040fe40003fc6270 */
[----:B------:R-:W-:Y:S01]  /*b260*/  ISETP.GE.AND P5, PT, R3, R232, PT ;  /* 0x000000e80300720c */ /* 0x000fe20003fa6270 */
[----:B------:R-:W-:Y:S01]  /*b270*/  HMMA.16816.F32 R44, R12, R46, R204 ;  /* 0x0000002e0c2c723c */ /* 0x000fe200000018cc */
[----:B------:R-:W-:Y:S01]  /*b280*/  ISETP.LT.OR P1, PT, R2, R227, P1 ;  /* 0x000000e30200720c */ /* 0x000fe20000f21670 */
[----:B------:R-:W-:Y:S01]  /*b290*/  VIADD R2, R0, 0x20 ;  /* 0x0000002000027836 */ /* 0x000fe20000000000 */
[----:B------:R-:W-:Y:S02]  /*b2a0*/  FSEL R48, R28, -INF , !P2 ;  /* 0xff8000001c307808 */ /* 0x000fe40005000000 */
[----:B------:R-:W-:Y:S01]  /*b2b0*/  FSEL R51, R30, -INF , !P4 ;  /* 0xff8000001e337808 */ /* 0x000fe20006000000 */
[----:B-1----:R-:W-:Y:S01]  /*b2c0*/  HMMA.16816.F32 R12, R8, R4, R196 ;  /* 0x00000004080c723c */ /* 0x002fe200000018c4 */
[----:B------:R-:W-:-:S02]  /*b2d0*/  FSEL R49, R29, -INF , !P0 ;  /* 0xff8000001d317808 */ /* 0x000fc40004000000 */
[----:B------:R-:W-:Y:S02]  /*b2e0*/  FSEL R50, R31, -INF , !P3 ;  /* 0xff8000001f327808 */ /* 0x000fe40005800000 */
[C---:B------:R-:W-:Y:S01]  /*b2f0*/  ISETP.LT.OR P6, PT, R3.reuse, R228, P6 ;  /* 0x000000e40300720c */ /* 0x040fe200037c1670 */
[----:B------:R-:W-:Y:S01]  /*b300*/  HMMA.16816.F32 R28, R8, R18, R192 ;  /* 0x00000012081c723c */ /* 0x000fe200000018c0 */
[----:B------:R-:W-:Y:S01]  /*b310*/  ISETP.LT.OR P5, PT, R3, R227, P5 ;  /* 0x000000e30300720c */ /* 0x000fe20002fa1670 */
[----:B------:R-:W-:Y:S01]  /*b320*/  VIADD R3, R0, 0x21 ;  /* 0x0000002100037836 */ /* 0x000fe20000000000 */
[----:B------:R-:W-:Y:S02]  /*b330*/  FSEL R209, R34, -INF , !P1 ;  /* 0xff80000022d17808 */ /* 0x000fe40004800000 */
[C---:B------:R-:W-:Y:S01]  /*b340*/  ISETP.GE.AND P1, PT, R2.reuse, R233, PT ;  /* 0x000000e90200720c */ /* 0x040fe20003f26270 */
[----:B------:R-:W-:Y:S01]  /*b350*/  HMMA.16816.F32 R40, R20, R4, R40 ;  /* 0x000000041428723c */ /* 0x000fe20000001828 */
[----:B------:R-:W-:-:S02]  /*b360*/  ISETP.GE.AND P2, PT, R2, R232, PT ;  /* 0x000000e80200720c */ /* 0x000fc40003f46270 */
[C---:B------:R-:W-:Y:S02]  /*b370*/  ISETP.GE.AND P4, PT, R2.reuse, R231, PT ;  /* 0x000000e70200720c */ /* 0x040fe40003f86270 */
[----:B------:R-:W-:Y:S01]  /*b380*/  ISETP.GE.AND P0, PT, R2, R230, PT ;  /* 0x000000e60200720c */ /* 0x000fe20003f06270 */
[----:B------:R-:W-:Y:S01]  /*b390*/  HMMA.16816.F32 R44, R20, R6, R44 ;  /* 0x00000006142c723c */ /* 0x000fe2000000182c */
[----:B------:R-:W-:Y:S01]  /*b3a0*/  ISETP.GE.AND P3, PT, R3, R233, PT ;  /* 0x000000e90300720c */ /* 0x000fe20003f66270 */
[----:B------:R-:W-:Y:S01]  /*b3b0*/  VIADD R4, R0, 0x38 ;  /* 0x0000003800047836 */ /* 0x000fe20000000000 */
        /* <DEDUP_REMOVED lines=10> */
[----:B------:R-:W-:Y:S02]  /*b460*/  FSEL R16, R33, -INF , !P6 ;  /* 0xff80000021107808 */ /* 0x000fe40007000000 */
[----:B------:R-:W-:Y:S02]  /*b470*/  FSEL R202, R35, -INF , !P5 ;  /* 0xff80000023ca7808 */ /* 0x000fe40006800000 */
[----:B------:R-:W-:Y:S01]  /*b480*/  FSEL R210, R36, -INF , !P1 ;  /* 0xff80000024d27808 */ /* 0x000fe20004800000 */
[----:B------:R-:W-:Y:S01]  /*b490*/  HMMA.16816.F32 R32, R8, R6, R188 ;  /* 0x000000060820723c */ /* 0x000fe200000018bc */
[C---:B------:R-:W-:Y:S02]  /*b4a0*/  ISETP.GE.AND P2, PT, R2.reuse, R233, PT ;  /* 0x000000e90200720c */ /* 0x040fe40003f46270 */
[C---:B------:R-:W-:Y:S02]  /*b4b0*/  ISETP.GE.AND P4, PT, R2.reuse, R232, PT ;  /* 0x000000e80200720c */ /* 0x040fe40003f86270 */
[----:B------:R-:W-:-:S02]  /*b4c0*/  ISETP.GE.AND P0, PT, R2, R231, PT ;  /* 0x000000e70200720c */ /* 0x000fc40003f06270 */
[C---:B------:R-:W-:Y:S02]  /*b4d0*/  ISETP.GE.AND P3, PT, R2.reuse, R230, PT ;  /* 0x000000e60200720c */ /* 0x040fe40003f66270 */
[C---:B------:R-:W-:Y:S02]  /*b4e0*/  ISETP.GE.AND P6, PT, R3.reuse, R232, PT ;  /* 0x000000e80300720c */ /* 0x040fe40003fc6270 */
[C---:B------:R-:W-:Y:S02]  /*b4f0*/  ISETP.GE.AND P5, PT, R3.reuse, R231, PT ;  /* 0x000000e70300720c */ /* 0x040fe40003fa6270 */
[----:B------:R-:W-:Y:S02]  /*b500*/  ISETP.GE.AND P1, PT, R3, R230, PT ;  /* 0x000000e60300720c */ /* 0x000fe40003f26270 */
[C---:B------:R-:W-:Y:S02]  /*b510*/  ISETP.LT.OR P2, PT, R2.reuse, R228, P2 ;  /* 0x000000e40200720c */ /* 0x040fe40001741670 */
[----:B------:R-:W-:-:S02]  /*b520*/  ISETP.LT.OR P4, PT, R2, R227, P4 ;  /* 0x000000e30200720c */ /* 0x000fc40002781670 */
[C---:B------:R-:W-:Y:S02]  /*b530*/  ISETP.LT.OR P0, PT, R2.reuse, R229, P0 ;  /* 0x000000e50200720c */ /* 0x040fe40000701670 */
[-C--:B------:R-:W-:Y:S01]  /*b540*/  ISETP.LT.OR P3, PT, R2, R226.reuse, P3 ;  /* 0x000000e20200720c */ /* 0x080fe20001f61670 */
[----:B------:R-:W-:Y:S01]  /*b550*/  VIADD R2, R0, 0x29 ;  /* 0x0000002900027836 */ /* 0x000fe20000000000 */
[C---:B------:R-:W-:Y:S02]  /*b560*/  ISETP.LT.OR P6, PT, R3.reuse, R227, P6 ;  /* 0x000000e30300720c */ /* 0x040fe400037c1670 */
[C---:B------:R-:W-:Y:S02]  /*b570*/  ISETP.LT.OR P5, PT, R3.reuse, R229, P5 ;  /* 0x000000e50300720c */ /* 0x040fe40002fa1670 */
[----:B------:R-:W-:Y:S02]  /*b580*/  ISETP.LT.OR P1, PT, R3, R226, P1 ;  /* 0x000000e20300720c */ /* 0x000fe40000f21670 */
        /* <DEDUP_REMOVED lines=9> */
[----:B------:R-:W-:Y:S01]  /*b620*/  FMNMX.FTZ R8, R64, R3, !PT ;  /* 0x0000000340087209 */ /* 0x000fe20007810000 */
[----:B------:R-:W-:Y:S01]  /*b630*/  VIADD R3, R0, 0x30 ;  /* 0x0000003000037836 */ /* 0x000fe20000000000 */
[C---:B------:R-:W-:Y:S02]  /*b640*/  ISETP.LT.OR P6, PT, R2.reuse, R228, P6 ;  /* 0x000000e40200720c */ /* 0x040fe400037c1670 */
[C---:B------:R-:W-:Y:S02]  /*b650*/  ISETP.LT.OR P1, PT, R2.reuse, R227, P1 ;  /* 0x000000e30200720c */ /* 0x040fe40000f21670 */
[----:B------:R-:W-:-:S02]  /*b660*/  ISETP.LT.OR P5, PT, R2, R229, P5 ;  /* 0x000000e50200720c */ /* 0x000fc40002fa1670 */
[----:B------:R-:W-:Y:S02]  /*b670*/  ISETP.LT.OR P2, PT, R2, R226, P2 ;  /* 0x000000e20200720c */ /* 0x000fe40001741670 */
[----:B------:R-:W-:Y:S02]  /*b680*/  FMNMX.FTZ R2, R63, R8, !PT ;  /* 0x000000083f027209 */ /* 0x000fe40007810000 */
[----:B------:R-:W-:Y:S02]  /*b690*/  FSEL R237, R30, -INF , !P4 ;  /* 0xff8000001eed7808 */ /* 0x000fe40006000000 */
[----:B------:R-:W-:Y:S01]  /*b6a0*/  FMNMX.FTZ R8, R61, R2, !PT ;  /* 0x000000023d087209 */ /* 0x000fe20007810000 */
[----:B------:R-:W-:Y:S01]  /*b6b0*/  VIADD R2, R0, 0x31 ;  /* 0x0000003100027836 */ /* 0x000fe20000000000 */
[----:B------:R-:W-:Y:S02]  /*b6c0*/  FSEL R238, R31, -INF , !P1 ;  /* 0xff8000001fee7808 */ /* 0x000fe40004800000 */
[----:B------:R-:W-:-:S02]  /*b6d0*/  FMNMX.FTZ R8, R60, R8, !PT ;  /* 0x000000083c087209 */ /* 0x000fc40007810000 */
[C---:B------:R-:W-:Y:S02]  /*b6e0*/  ISETP.GE.AND P4, PT, R3.reuse, R233, PT ;  /* 0x000000e90300720c */ /* 0x040fe40003f86270 */
[----:B------:R-:W-:Y:S02]  /*b6f0*/  ISETP.GE.AND P1, PT, R3, R232, PT ;  /* 0x000000e80300720c */ /* 0x000fe40003f26270 */
[----:B------:R-:W-:Y:S02]  /*b700*/  FMNMX.FTZ R8, R53, R8, !PT ;  /* 0x0000000835087209 */ /* 0x000fe40007810000 */
[C---:B------:R-:W-:Y:S02]  /*b710*/  ISETP.LT.OR P4, PT, R3.reuse, R228, P4 ;  /* 0x000000e40300720c */ /* 0x040fe40002781670 */
[----:B------:R-:W-:Y:S02]  /*b720*/  ISETP.LT.OR P1, PT, R3, R227, P1 ;  /* 0x000000e30300720c */ /* 0x000fe40000f21670 */
[----:B------:R-:W-:-:S02]  /*b730*/  FMNMX.FTZ R8, R52, R8, !PT ;  /* 0x0000000834087209 */ /* 0x000fc40007810000 */
[----:B------:R-:W-:Y:S02]  /*b740*/  FSEL R206, R12, -INF , !P4 ;  /* 0xff8000000cce7808 */ /* 0x000fe40006000000 */
[----:B------:R-:W-:Y:S02]  /*b750*/  FSEL R240, R14, -INF , !P1 ;  /* 0xff8000000ef07808 */ /* 0x000fe40004800000 */
[C---:B------:R-:W-:Y:S02]  /*b760*/  ISETP.GE.AND P4, PT, R3.reuse, R231, PT ;  /* 0x000000e70300720c */ /* 0x040fe40003f86270 */
[----:B------:R-:W-:Y:S02]  /*b770*/  ISETP.GE.AND P1, PT, R3, R230, PT ;  /* 0x000000e60300720c */ /* 0x000fe40003f26270 */
[----:B------:R-:W-:Y:S02]  /*b780*/  FMNMX.FTZ R8, R16, R8, !PT ;  /* 0x0000000810087209 */ /* 0x000fe40007810000 */
[----:B------:R-:W-:-:S02]  /*b790*/  FSEL R198, R29, -INF , !P6 ;  /* 0xff8000001dc67808 */ /* 0x000fc40007000000 */
[----:B------:R-:W-:Y:S02]  /*b7a0*/  ISETP.GE.AND P6, PT, R2, R233, PT ;  /* 0x000000e90200720c */ /* 0x000fe40003fc6270 */
[C---:B------:R-:W-:Y:S02]  /*b7b0*/  ISETP.LT.OR P4, PT, R3.reuse, R229, P4 ;  /* 0x000000e50300720c */ /* 0x040fe40002781670 */
[----:B------:R-:W-:Y:S02]  /*b7c0*/  ISETP.LT.OR P1, PT, R3, R226, P1 ;  /* 0x000000e20300720c */ /* 0x000fe40000f21670 */
[----:B------:R-:W-:Y:S02]  /*b7d0*/  FMNMX.FTZ R3, R210, R8, !PT ;  /* 0x00000008d2037209 */ /* 0x000fe40007810000 */
[----:B------:R-:W-:Y:S02]  /*b7e0*/  ISETP.LT.OR P6, PT, R2, R228, P6 ;  /* 0x000000e40200720c */ /* 0x000fe400037c1670 */
[----:B------:R-:W-:-:S02]  /*b7f0*/  FSEL R193, R56, -INF , !P0 ;  /* 0xff80000038c17808 */ /* 0x000fc40004000000 */
[----:B------:R-:W-:Y:S02]  /*b800*/  FMNMX.FTZ R3, R195, R3, !PT ;  /* 0x00000003c3037209 */ /* 0x000fe40007810000 */
[----:B------:R-:W-:Y:S02]  /*b810*/  ISETP.GE.AND P0, PT, R4, R233, PT ;  /* 0x000000e90400720c */ /* 0x000fe40003f06270 */
[----:B------:R-:W-:Y:S02]  /*b820*/  FSEL R218, R13, -INF , !P6 ;  /* 0xff8000000dda7808 */ /* 0x000fe40007000000 */
[----:B------:R-:W-:Y:S02]  /*b830*/  ISETP.GE.AND P6, PT, R2, R232, PT ;  /* 0x000000e80200720c */ /* 0x000fe40003fc6270 */
[----:B------:R-:W-:Y:S01]  /*b840*/  FMNMX.FTZ R5, R214, R3, !PT ;  /* 0x00000003d6057209 */ /* 0x000fe20007810000 */
[----:B------:R-:W-:Y:S01]  /*b850*/  VIADD R3, R0, 0x39 ;  /* 0x0000003900037836 */ /* 0x000fe20000000000 */
[----:B------:R-:W-:-:S02]  /*b860*/  ISETP.LT.OR P0, PT, R4, R228, P0 ;  /* 0x000000e40400720c */ /* 0x000fc40000701670 */
[----:B------:R-:W-:Y:S02]  /*b870*/  ISETP.LT.OR P6, PT, R2, R227, P6 ;  /* 0x000000e30200720c */ /* 0x000fe400037c1670 */
[----:B------:R-:W-:Y:S02]  /*b880*/  FMNMX.FTZ R0, R198, R5, !PT ;  /* 0x00000005c6007209 */ /* 0x000fe40007810000 */
[----:B------:R-:W-:Y:S02]  /*b890*/  FSEL R199, R32, -INF , !P0 ;  /* 0xff80000020c77808 */ /* 0x000fe40004000000 */
[----:B------:R-:W-:Y:S02]  /*b8a0*/  PLOP3.LUT P0, PT, PT, PT, UP0, 0x80, 0x0 ;  /* 0x000000000000781c */ /* 0x000fe40003f0f008 */
[----:B------:R-:W-:Y:S02]  /*b8b0*/  FSEL R244, R15, -INF , !P6 ;  /* 0xff8000000ff47808 */ /* 0x000fe40007000000 */
[----:B------:R-:W-:-:S02]  /*b8c0*/  ISETP.GE.AND P6, PT, R3, R233, PT ;  /* 0x000000e90300720c */ /* 0x000fc40003fc6270 */
[----:B------:R-:W-:Y:S02]  /*b8d0*/  FMNMX.FTZ R0, R206, R0, !PT ;  /* 0x00000000ce007209 */ /* 0x000fe40007810000 */
[----:B------:R-:W-:Y:S02]  /*b8e0*/  ISETP.LT.OR P6, PT, R3, R228, P6 ;  /* 0x000000e40300720c */ /* 0x000fe400037c1670 */
[----:B------:R-:W-:Y:S02]  /*b8f0*/  FMNMX.FTZ R0, R218, R0, !PT ;  /* 0x00000000da007209 */ /* 0x000fe40007810000 */
[----:B------:R-:W-:Y:S02]  /*b900*/  FSEL R236, R33, -INF , !P6 ;  /* 0xff80000021ec7808 */ /* 0x000fe40007000000 */
[----:B------:R-:W-:Y:S02]  /*b910*/  FMNMX.FTZ R0, R199, R0, !PT ;  /* 0x00000000c7007209 */ /* 0x000fe40007810000 */
[----:B------:R-:W-:-:S02]  /*b920*/  ISETP.GE.AND P6, PT, R4, R232, PT ;  /* 0x000000e80400720c */ /* 0x000fc40003fc6270 */
[----:B------:R-:W-:Y:S02]  /*b930*/  FMNMX.FTZ R10, R179, R176, !PT ;  /* 0x000000b0b30a7209 */ /* 0x000fe40007810000 */
[----:B------:R-:W-:Y:S01]  /*b940*/  FMNMX.FTZ R5, R236, R0, !PT ;  /* 0x00000000ec057209 */ /* 0x000fe20007810000 */
[----:B------:R-:W-:Y:S08]  /*b950*/  @!P0 BRA `(.L_x_171) ;  /* 0x0000000000708947 */ /* 0x000ff00003800000 */
        /* <DEDUP_REMOVED lines=13> */
[----:B---3--:R-:W-:Y:S02]  /*ba30*/  LEA.HI.X R7, R7, R243, R6, 0x6, P0 ;  /* 0x000000f307077211 */ /* 0x008fe400000f3406 */
[----:B------:R-:W-:-:S04]  /*ba40*/  LEA R6, P0, R0, UR4, 0x1 ;  /* 0x0000000400067c11 */ /* 0x000fc8000f8008ff */
[----:B------:R-:W-:Y:S02]  /*ba50*/  LEA.HI.X R7, R0, UR5, R7, 0x1, P0 ;  /* 0x0000000500077c11 */ /* 0x000fe400080f0c07 */
[----:B------:R-:W-:-:S03]  /*ba60*/  IADD3 R8, P0, R6, UR21, RZ ;  /* 0x0000001506087c10 */ /* 0x000fc6000ff1e0ff */
[----:B------:R-:W-:Y:S01]  /*ba70*/  @!PT LDS RZ, [RZ] ;  /* 0x00000000fffff984 */ /* 0x000fe20000000800 */
[----:B------:R-:W-:Y:S01]  /*ba80*/  @!PT LDS RZ, [RZ] ;  /* 0x00000000fffff984 */ /* 0x000fe20000000800 */
[----:B------:R-:W-:Y:S01]  /*ba90*/  @!PT LDS RZ, [RZ] ;  /* 0x00000000fffff984 */ /* 0x000fe20000000800 */
[----:B------:R1:W-:Y:S01]  /*baa0*/  LDGSTS.E.BYPASS.LTC128B.128 [R234+0x6000], desc[UR18][R6.64] ;  /* 0x0600000006ea7fae */ /* 0x0003e2000b901d52 */
[----:B------:R-:W-:-:S03]  /*bab0*/  IADD3.X R9, R7, UR20, RZ, P0, !PT ;  /* 0x0000001407097c10 */ /* 0x000fc600087fe4ff */
[----:B------:R1:W-:Y:S04]  /*bac0*/  LDGSTS.E.BYPASS.LTC128B.128 [R234+0x7000], desc[UR18][R6.64+0x40] ;  /* 0x0700004006ea7fae */ /* 0x0003e8000b901d52 */
[----:B------:R1:W-:Y:S04]  /*bad0*/  LDGSTS.E.BYPASS.LTC128B.128 [R234+0x8000], desc[UR18][R6.64+0x80] ;  /* 0x0800008006ea7fae */ /* 0x0003e8000b901d52 */
[----:B------:R1:W-:Y:S04]  /*bae0*/  LDGSTS.E.BYPASS.LTC128B.128 [R234+0x6800], desc[UR18][R8.64] ;  /* 0x0680000008ea7fae */ /* 0x0003e8000b901d52 */
[----:B------:R1:W-:Y:S04]  /*baf0*/  LDGSTS.E.BYPASS.LTC128B.128 [R234+0x7800], desc[UR18][R8.64+0x40] ;  /* 0x0780004008ea7fae */ /* 0x0003e8000b901d52 */
[----:B------:R1:W-:Y:S04]  /*bb00*/  LDGSTS.E.BYPASS.LTC128B.128 [R234+0x8800], desc[UR18][R8.64+0x80] ;  /* 0x0880008008ea7fae */ /* 0x0003e8000b901d52 */
[----:B------:R-:W0:Y:S02]  /*bb10*/  LDGDEPBAR ;  /* 0x00000000000079af */ /* 0x000e240000000000 */
.L_x_171:
[----:B------:R-:W2:Y:S04]  /*bb20*/  LDL.LU R24, [R1+0x10] ;  /* 0x0000100001187983 */ /* 0x000ea80000300800 */
[----:B------:R-:W3:Y:S04]  /*bb30*/  LDL.LU R25, [R1+0x8] ;  /* 0x0000080001197983 */ /* 0x000ee80000300800 */
[----:B------:R-:W4:Y:S04]  /*bb40*/  LDL.LU R26, [R1+0xc] ;  /* 0x00000c00011a7983 */ /* 0x000f280000300800 */
[----:B------:R-:W5:Y:S01]  /*bb50*/  LDL.LU R27, [R1+0x14] ;  /* 0x00001400011b7983 */ /* 0x000f620000300800 */
[----:B-1----:R-:W-:-:S02]  /*bb60*/  FMNMX.FTZ R6, R101, R10, !PT ;  /* 0x0000000a65067209 */ /* 0x002fc40007810000 */
[----:B------:R-:W-:Y:S01]  /*bb70*/  FMNMX.FTZ R0, R252, R106, !PT ;  /* 0x0000006afc007209 */ /* 0x000fe20007810000 */
[----:B------:R-:W1:Y:S01]  /*bb80*/  SHFL.BFLY PT, R8, R5, 0x2, 0x1f ;  /* 0x0c401f0005087f89 */ /* 0x000e6200000e0000 */
[----:B------:R-:W-:Y:S02]  /*bb90*/  FMNMX.FTZ R6, R110, R6, !PT ;  /* 0x000000066e067209 */ /* 0x000fe40007810000 */
[----:B------:R-:W-:Y:S01]  /*bba0*/  FMNMX.FTZ R0, R177, R0, !PT ;  /* 0x00000000b1007209 */ /* 0x000fe20007810000 */
[----:B------:R-:W-:Y:S01]  /*bbb0*/  LDSM.16.MT88.4 R28, [R222+0xa000] ;  /* 0x00a00000de1c783b */ /* 0x000fe20000004200 */
[----:B------:R-:W-:Y:S02]  /*bbc0*/  FMNMX.FTZ R6, R109, R6, !PT ;  /* 0x000000066d067209 */ /* 0x000fe40007810000 */
[----:B------:R-:W-:Y:S01]  /*bbd0*/  FMNMX.FTZ R0, R66, R0, !PT ;  /* 0x0000000042007209 */ /* 0x000fe20007810000 */
[----:B------:R-:W-:Y:S01]  /*bbe0*/  LDSM.16.MT88.4 R20, [R222+0x9000] ;  /* 0x00900000de14783b */ /* 0x000fe20000004200 */
[----:B------:R-:W-:-:S02]  /*bbf0*/  FMNMX.FTZ R6, R203, R6, !PT ;  /* 0x00000006cb067209 */ /* 0x000fc40007810000 */
[----:B------:R-:W-:Y:S01]  /*bc00*/  FSEL R192, R57, -INF , !P5 ;  /* 0xff80000039c07808 */ /* 0x000fe20006800000 */
[----:B------:R-:W-:Y:S01]  /*bc10*/  LDSM.16.MT88.4 R36, [R222+0xb000] ;  /* 0x00b00000de24783b */ /* 0x000fe20000004200 */
[----:B------:R-:W-:Y:S02]  /*bc20*/  FMNMX.FTZ R0, R65, R0, !PT ;  /* 0x0000000041007209 */ /* 0x000fe40007810000 */
[C---:B------:R-:W-:Y:S02]  /*bc30*/  ISETP.GE.AND P0, PT, R2.reuse, R231, PT ;  /* 0x000000e70200720c */ /* 0x040fe40003f06270 */
[----:B------:R-:W-:Y:S02]  /*bc40*/  ISETP.GE.AND P5, PT, R2, R230, PT ;  /* 0x000000e60200720c */ /* 0x000fe40003fa6270 */
[----:B------:R-:W-:Y:S02]  /*bc50*/  FMNMX.FTZ R6, R208, R6, !PT ;  /* 0x00000006d0067209 */ /* 0x000fe40007810000 */
[----:B------:R-:W-:-:S02]  /*bc60*/  FMNMX.FTZ R0, R54, R0, !PT ;  /* 0x0000000036007209 */ /* 0x000fc40007810000 */
[C---:B------:R-:W-:Y:S02]  /*bc70*/  ISETP.LT.OR P0, PT, R2.reuse, R229, P0 ;  /* 0x000000e50200720c */ /* 0x040fe40000701670 */
[----:B------:R-:W-:Y:S02]  /*bc80*/  ISETP.LT.OR P5, PT, R2, R226, P5 ;  /* 0x000000e20200720c */ /* 0x000fe40002fa1670 */
[----:B------:R-:W-:Y:S02]  /*bc90*/  FMNMX.FTZ R2, R209, R6, !PT ;  /* 0x00000006d1027209 */ /* 0x000fe40007810000 */
[----:B------:R-:W-:Y:S02]  /*bca0*/  FMNMX.FTZ R6, R235, R107, !PT ;  /* 0x0000006beb067209 */ /* 0x000fe40007810000 */
[----:B------:R-:W-:Y:S02]  /*bcb0*/  FMNMX.FTZ R7, R55, R0, !PT ;  /* 0x0000000037077209 */ /* 0x000fe40007810000 */
[----:B-1----:R-:W-:-:S02]  /*bcc0*/  FMNMX.FTZ R0, R5, R8, !PT ;  /* 0x0000000805007209 */ /* 0x002fc40007810000 */
[----:B------:R-:W-:Y:S02]  /*bcd0*/  FMNMX.FTZ R5, R202, R2, !PT ;  /* 0x00000002ca057209 */ /* 0x000fe40007810000 */
[----:B------:R-:W-:Y:S01]  /*bce0*/  FMNMX.FTZ R2, R108, R6, !PT ;  /* 0x000000066c027209 */ /* 0x000fe20007810000 */
[----:B------:R-:W1:Y:S01]  /*bcf0*/  SHFL.BFLY PT, R8, R0, 0x1, 0x1f ;  /* 0x0c201f0000087f89 */ /* 0x000e6200000e0000 */
        /* <DEDUP_REMOVED lines=12> */
[----:B------:R-:W-:Y:S02]  /*bdc0*/  FMNMX.FTZ R6, R238, R6, !PT ;  /* 0x00000006ee067209 */ /* 0x000fe40007810000 */
[----:B------:R-:W-:Y:S02]  /*bdd0*/  FMNMX.FTZ R2, R201, R7, !PT ;  /* 0x00000007c9027209 */ /* 0x000fe40007810000 */
[----:B------:R-:W-:Y:S02]  /*bde0*/  FSEL R242, R34, -INF , !P6 ;  /* 0xff80000022f27808 */ /* 0x000fe40007000000 */
[----:B------:R-:W-:-:S02]  /*bdf0*/  ISETP.GE.AND P6, PT, R3, R232, PT ;  /* 0x000000e80300720c */ /* 0x000fc40003fc6270 */
[----:B------:R-:W-:Y:S02]  /*be00*/  FMNMX.FTZ R6, R240, R6, !PT ;  /* 0x00000006f0067209 */ /* 0x000fe40007810000 */
[----:B------:R-:W-:Y:S02]  /*be10*/  FMNMX.FTZ R2, R51, R2, !PT ;  /* 0x0000000233027209 */ /* 0x000fe40007810000 */
[----:B------:R-:W-:Y:S02]  /*be20*/  FMNMX.FTZ R103, R192, R5, !PT ;  /* 0x00000005c0677209 */ /* 0x000fe40007810000 */
[----:B------:R-:W-:Y:S02]  /*be30*/  ISETP.LT.OR P6, PT, R3, R227, P6 ;  /* 0x000000e30300720c */ /* 0x000fe400037c1670 */
[----:B------:R-:W-:Y:S02]  /*be40*/  FMNMX.FTZ R5, R244, R6, !PT ;  /* 0x00000006f4057209 */ /* 0x000fe40007810000 */
[----:B------:R-:W-:-:S02]  /*be50*/  FMNMX.FTZ R2, R50, R2, !PT ;  /* 0x0000000232027209 */ /* 0x000fc40007810000 */
[----:B------:R-:W-:Y:S02]  /*be60*/  FSEL R217, R40, -INF , !P4 ;  /* 0xff80000028d97808 */ /* 0x000fe40006000000 */
[----:B------:R-:W-:Y:S02]  /*be70*/  ISETP.GE.AND P4, PT, R4, R231, PT ;  /* 0x000000e70400720c */ /* 0x000fe40003f86270 */
[----:B------:R-:W-:Y:S02]  /*be80*/  FSEL R243, R35, -INF , !P6 ;  /* 0xff80000023f37808 */ /* 0x000fe40007000000 */
[----:B------:R-:W-:Y:S01]  /*be90*/  FSEL R216, R41, -INF , !P0 ;  /* 0xff80000029d87808 */ /* 0x000fe20004000000 */
[----:B------:R-:W-:Y:S01]  /*bea0*/  LDSM.16.MT88.4 R32, [R220+0xb000] ;  /* 0x00b00000dc20783b */ /* 0x000fe20000004200 */
[----:B------:R-:W-:Y:S02]  /*beb0*/  FMNMX.FTZ R5, R242, R5, !PT ;  /* 0x00000005f2057209 */ /* 0x000fe40007810000 */
[----:B------:R-:W-:-:S02]  /*bec0*/  FMNMX.FTZ R2, R205, R2, !PT ;  /* 0x00000002cd027209 */ /* 0x000fc40007810000 */
[----:B------:R-:W-:Y:S02]  /*bed0*/  ISETP.GE.AND P0, PT, R3, R231, PT ;  /* 0x000000e70300720c */ /* 0x000fe40003f06270 */
[----:B------:R-:W-:Y:S02]  /*bee0*/  ISETP.LT.OR P4, PT, R4, R229, P4 ;  /* 0x000000e50400720c */ /* 0x000fe40002781670 */
[----:B------:R-:W-:Y:S02]  /*bef0*/  FMNMX.FTZ R103, R217, R103, !PT ;  /* 0x00000067d9677209 */ /* 0x000fe40007810000 */
[----:B------:R-:W-:Y:S02]  /*bf00*/  FMNMX.FTZ R6, R243, R5, !PT ;  /* 0x00000005f3067209 */ /* 0x000fe40007810000 */
[----:B------:R-:W-:Y:S02]  /*bf10*/  FSEL R13, R58, -INF , !P3 ;  /* 0xff8000003a0d7808 */ /* 0x000fe40005800000 */
[----:B------:R-:W-:Y:S01]  /*bf20*/  FMNMX.FTZ R2, R197, R2, !PT ;  /* 0x00000002c5027209 */ /* 0x000fe20007810000 */
[----:B------:R-:W1:Y:S02]  /*bf30*/  SHFL.BFLY PT, R104, R6, 0x2, 0x1f ;  /* 0x0c401f0006687f89 */ /* 0x000e6400000e0000 */
[----:B-1----:R-:W-:-:S02]  /*bf40*/  FMNMX.FTZ R105, R0, R8, !PT ;  /* 0x0000000800697209 */ /* 0x002fc40007810000 */
[----:B------:R-:W-:Y:S02]  /*bf50*/  ISETP.LT.OR P0, PT, R3, R229, P0 ;  /* 0x000000e50300720c */ /* 0x000fe40000701670 */
[----:B------:R-:W-:Y:S01]  /*bf60*/  FSEL R211, R44, -INF , !P4 ;  /* 0xff8000002cd37808 */ /* 0x000fe20006000000 */
[----:B------:R-:W-:Y:S01]  /*bf70*/  FMUL.FTZ R0, R105, UR26 ;  /* 0x0000001a69007c20 */ /* 0x000fe20008410000 */
[----:B------:R-:W-:Y:S02]  /*bf80*/  FMNMX.FTZ R103, R216, R103, !PT ;  /* 0x00000067d8677209 */ /* 0x000fe40007810000 */
[----:B------:R-:W-:Y:S02]  /*bf90*/  FSEL R196, R59, -INF , !P2 ;  /* 0xff8000003bc47808 */ /* 0x000fe40005000000 */
[----:B------:R-:W-:Y:S02]  /*bfa0*/  FMNMX.FTZ R2, R13, R2, !PT ;  /* 0x000000020d027209 */ /* 0x000fe40007810000 */
[----:B------:R-:W-:-:S02]  /*bfb0*/  FSEL R213, R45, -INF , !P0 ;  /* 0xff8000002dd57808 */ /* 0x000fc40004000000 */
[----:B------:R-:W-:Y:S02]  /*bfc0*/  FMNMX.FTZ R103, R211, R103, !PT ;  /* 0x00000067d3677209 */ /* 0x000fe40007810000 */
[----:B------:R-:W-:Y:S02]  /*bfd0*/  FSETP.NEU.FTZ.AND P0, PT, R105, -INF , PT ;  /* 0xff8000006900780b */ /* 0x000fe40003f1d000 */
[----:B------:R-:W-:Y:S02]  /*bfe0*/  ISETP.GE.AND P3, PT, R4, R230, PT ;  /* 0x000000e60400720c */ /* 0x000fe40003f66270 */
[----:B------:R-:W-:Y:S02]  /*bff0*/  FSEL R207, R42, -INF , !P1 ;  /* 0xff8000002acf7808 */ /* 0x000fe40004800000 */
[----:B------:R-:W-:Y:S02]  /*c000*/  FMNMX.FTZ R2, R196, R2, !PT ;  /* 0x00000002c4027209 */ /* 0x000fe40007810000 */
[----:B------:R-:W-:-:S02]  /*c010*/  FMNMX.FTZ R103, R213, R103, !PT ;  /* 0x00000067d5677209 */ /* 0x000fc40007810000 */
[----:B------:R-:W-:Y:S02]  /*c020*/  FSEL R0, R0, RZ, P0 ;  /* 0x000000ff00007208 */ /* 0x000fe40000000000 */
[----:B------:R-:W-:Y:S01]  /*c030*/  ISETP.GE.AND P2, PT, R3, R230, PT ;  /* 0x000000e60300720c */ /* 0x000fe20003f46270 */
[----:B------:R-:W1:Y:S01]  /*c040*/  SHFL.BFLY PT, R5, R103, 0x2, 0x1f ;  /* 0x0c401f0067057f89 */ /* 0x000e6200000e0000 */
[----:B------:R-:W-:Y:S02]  /*c050*/  ISETP.LT.OR P3, PT, R4, R226, P3 ;  /* 0x000000e20400720c */ /* 0x000fe40001f61670 */
[----:B------:R-:W-:Y:S02]  /*c060*/  FSEL R212, R43, -INF , !P5 ;  /* 0xff8000002bd47808 */ /* 0x000fe40006800000 */
[----:B------:R-:W-:Y:S01]  /*c070*/  FMNMX.FTZ R4, R207, R2, !PT ;  /* 0x00000002cf047209 */ /* 0x000fe20007810000 */
[----:B------:R-:W-:Y:S01]  /*c080*/  FFMA.FTZ R2, R62, UR26, -R0 ;  /* 0x0000001a3e027c23 */ /* 0x000fe20008010800 */
[----:B------:R-:W-:-:S02]  /*c090*/  ISETP.LT.OR P2, PT, R3, R226, P2 ;  /* 0x000000e20300720c */ /* 0x000fc40001741670 */
[----:B------:R-:W-:Y:S01]  /*c0a0*/  FSEL R215, R46, -INF , !P3 ;  /* 0xff8000002ed77808 */ /* 0x000fe20005800000 */
[----:B------:R1:W-:Y:S01]  /*c0b0*/  MUFU.EX2 R250, R2 ;  /* 0x0000000200fa7308 */ /* 0x0003e20000000800 */
[----:B------:R-:W-:Y:S02]  /*c0c0*/  FMNMX.FTZ R3, R212, R4, !PT ;  /* 0x00000004d4037209 */ /* 0x000fe40007810000 */
[----:B------:R-:W-:Y:S02]  /*c0d0*/  FSEL R219, R47, -INF , !P2 ;  /* 0xff8000002fdb7808 */ /* 0x000fe40005000000 */
[----:B------:R-:W-:-:S05]  /*c0e0*/  FMNMX.FTZ R104, R6, R104, !PT ;  /* 0x0000006806687209 */ /* 0x000fca0007810000 */
[----:B------:R-:W1:Y:S02]  /*c0f0*/  SHFL.BFLY PT, R6, R104, 0x1, 0x1f ;  /* 0x0c201f0068067f89 */ /* 0x000e6400000e0000 */
[----:B-1----:R-:W-:Y:S02]  /*c100*/  FMNMX.FTZ R103, R103, R5, !PT ;  /* 0x0000000567677209 */ /* 0x002fe40007810000 */
[----:B------:R-:W-:Y:S01]  /*c110*/  FMNMX.FTZ R2, R215, R3, !PT ;  /* 0x00000003d7027209 */ /* 0x000fe20007810000 */
[----:B------:R-:W-:Y:S02]  /*c120*/  FFMA.FTZ R3, R64, UR26, -R0 ;  /* 0x0000001a40037c23 */ /* 0x000fe40008010800 */
[----:B------:R-:W1:Y:S01]  /*c130*/  SHFL.BFLY PT, R5, R103, 0x1, 0x1f ;  /* 0x0c201f0067057f89 */ /* 0x000e6200000e0000 */
[----:B------:R-:W-:Y:S01]  /*c140*/  FMNMX.FTZ R2, R219, R2, !PT ;  /* 0x00000002db027209 */ /* 0x000fe20007810000 */
[----:B------:R1:W-:Y:S04]  /*c150*/  MUFU.EX2 R248, R3 ;  /* 0x0000000300f87308 */ /* 0x0003e80000000800 */
[----:B------:R-:W1:Y:S01]  /*c160*/  SHFL.BFLY PT, R4, R2, 0x2, 0x1f ;  /* 0x0c401f0002047f89 */ /* 0x000e6200000e0000 */
[----:B------:R-:W-:-:S04]  /*c170*/  FMNMX.FTZ R104, R104, R6, !PT ;  /* 0x0000000668687209 */ /* 0x000fc80007810000 */
[C---:B------:R-:W-:Y:S01]  /*c180*/  FSETP.NEU.FTZ.AND P3, PT, R104.reuse, -INF , PT ;  /* 0xff8000006800780b */ /* 0x040fe20003f7d000 */
[----:B-1----:R-:W-:Y:S01]  /*c190*/  FFMA.FTZ R3, R63, UR26, -R0 ;  /* 0x0000001a3f037c23 */ /* 0x002fe20008010800 */
[----:B------:R-:W-:-:S03]  /*c1a0*/  FMUL.FTZ R12, R104, UR26 ;  /* 0x0000001a680c7c20 */ /* 0x000fc60008410000 */
[----:B------:R1:W-:Y:S01]  /*c1b0*/  MUFU.EX2 R40, R3 ;  /* 0x0000000300287308 */ /* 0x0003e20000000800 */
[----:B------:R-:W-:Y:S02]  /*c1c0*/  FMNMX.FTZ R103, R103, R5, !PT ;  /* 0x0000000567677209 */ /* 0x000fe40007810000 */
[----:B------:R-:W-:Y:S02]  /*c1d0*/  FSEL R12, R12, RZ, P3 ;  /* 0x000000ff0c0c7208 */ /* 0x000fe40001800000 */
[----:B------:R-:W-:Y:S02]  /*c1e0*/  FSETP.NEU.FTZ.AND P2, PT, R103, -INF , PT ;  /* 0xff8000006700780b */ /* 0x000fe40003f5d000 */
[----:B------:R-:W-:Y:S01]  /*c1f0*/  FMNMX.FTZ R2, R2, R4, !PT ;  /* 0x0000000402027209 */ /* 0x000fe20007810000 */
[----:B------:R-:W-:-:S04]  /*c200*/  FFMA.FTZ R4, R176, UR26, -R12 ;  /* 0x0000001ab0047c23 */ /* 0x000fc8000801080c */
[----:B------:R-:W1:Y:S01]  /*c210*/  SHFL.BFLY PT, R102, R2, 0x1, 0x1f ;  /* 0x0c201f0002667f89 */ /* 0x000e6200000e0000 */
[----:B------:R1:W-:Y:S02]  /*c220*/  MUFU.EX2 R44, R4 ;  /* 0x00000004002c7308 */ /* 0x0003e40000000800 */
[----:B-1----:R-:W-:-:S06]  /*c230*/  FFMA.FTZ R3, R61, UR26, -R0 ;  /* 0x0000001a3d037c23 */ /* 0x002fcc0008010800 */
[----:B------:R1:W-:Y:S01]  /*c240*/  MUFU.EX2 R11, R3 ;  /* 0x00000003000b7308 */ /* 0x0003e20000000800 */
[----:B------:R-:W-:-:S07]  /*c250*/  FFMA.FTZ R4, R101, UR26, -R12 ;  /* 0x0000001a65047c23 */ /* 0x000fce000801080c */
[----:B------:R-:W-:Y:S01]  /*c260*/  MUFU.EX2 R47, R4 ;  /* 0x00000004002f7308 */ /* 0x000fe20000000800 */
[----:B------:R-:W-:Y:S01]  /*c270*/  FMNMX.FTZ R102, R2, R102, !PT ;  /* 0x0000006602667209 */ /* 0x000fe20007810000 */
[----:B-1----:R-:W-:-:S03]  /*c280*/  FFMA.FTZ R3, R60, UR26, -R0 ;  /* 0x0000001a3c037c23 */ /* 0x002fc60008010800 */
[----:B------:R-:W-:-:S03]  /*c290*/  FSETP.NEU.FTZ.AND P1, PT, R102, -INF , PT ;  /* 0xff8000006600780b */ /* 0x000fc60003f3d000 */
[----:B------:R1:W-:Y:S02]  /*c2a0*/  MUFU.EX2 R41, R3 ;  /* 0x0000000300297308 */ /* 0x0003e40000000800 */
[----:B-1----:R-:W-:-:S06]  /*c2b0*/  FFMA.FTZ R3, R53, UR26, -R0 ;  /* 0x0000001a35037c23 */ /* 0x002fcc0008010800 */
[----:B------:R1:W-:Y:S02]  /*c2c0*/  MUFU.EX2 R246, R3 ;  /* 0x0000000300f67308 */ /* 0x0003e40000000800 */
[----:B-1----:R-:W-:-:S06]  /*c2d0*/  FFMA.FTZ R3, R52, UR26, -R0 ;  /* 0x0000001a34037c23 */ /* 0x002fcc0008010800 */
[----:B------:R1:W-:Y:S01]  /*c2e0*/  MUFU.EX2 R62, R3 ;  /* 0x00000003003e7308 */ /* 0x0003e20000000800 */
[----:B--2---:R-:W-:Y:S02]  /*c2f0*/  MOV R43, R24 ;  /* 0x00000018002b7202 */ /* 0x004fe40000000f00 */
[----:B---3--:R-:W-:Y:S01]  /*c300*/  MOV R46, R25 ;  /* 0x00000019002e7202 */ /* 0x008fe20000000f00 */
[----:B-1----:R-:W-:Y:S01]  /*c310*/  FFMA.FTZ R3, R16, UR26, -R0 ;  /* 0x0000001a10037c23 */ /* 0x002fe20008010800 */
[----:B----4-:R-:W-:Y:S01]  /*c320*/  MOV R60, R26 ;  /* 0x0000001a003c7202 */ /* 0x010fe20000000f00 */
[----:B------:R-:W1:Y:S02]  /*c330*/  LDSM.16.MT88.4 R16, [R220+0x9000] ;  /* 0x00900000dc10783b */ /* 0x000e640000004200 */
[----:B------:R2:W3:Y:S01]  /*c340*/  MUFU.EX2 R61, R3 ;  /* 0x00000003003d7308 */ /* 0x0004e20000000800 */
[----:B-----5:R-:W-:Y:S02]  /*c350*/  MOV R63, R27 ;  /* 0x0000001b003f7202 */ /* 0x020fe40000000f00 */
[----:B------:R-:W4:Y:S01]  /*c360*/  LDSM.16.MT88.4 R24, [R220+0xa000] ;  /* 0x00a00000dc18783b */ /* 0x000f220000004200 */
[----:B--2---:R-:W-:-:S05]  /*c370*/  FMUL.FTZ R3, R103, UR26 ;  /* 0x0000001a67037c20 */ /* 0x004fca0008410000 */
[----:B------:R-:W-:-:S05]  /*c380*/  FSEL R3, R3, RZ, P2 ;  /* 0x000000ff03037208 */ /* 0x000fca0001000000 */
[--C-:B------:R-:W-:Y:S01]  /*c390*/  FFMA.FTZ R4, R106, UR26, -R3.reuse ;  /* 0x0000001a6a047c23 */ /* 0x100fe20008010803 */
[--C-:B------:R-:W-:Y:S01]  /*c3a0*/  FFMA.FTZ R2, R177, UR26, -R3.reuse ;  /* 0x0000001ab1027c23 */ /* 0x100fe20008010803 */
[--C-:B------:R-:W-:Y:S01]  /*c3b0*/  FFMA.FTZ R8, R54, UR26, -R3.reuse ;  /* 0x0000001a36087c23 */ /* 0x100fe20008010803 */
[----:B---3--:R-:W-:Y:S01]  /*c3c0*/  MOV R54, R61 ;  /* 0x0000003d00367202 */ /* 0x008fe20000000f00 */
[----:B------:R2:W-:Y:S08]  /*c3d0*/  MUFU.EX2 R101, R4 ;  /* 0x0000000400657308 */ /* 0x0005f00000000800 */
[----:B------:R3:W-:Y:S01]  /*c3e0*/  MUFU.EX2 R247, R2 ;  /* 0x0000000200f77308 */ /* 0x0007e20000000800 */
[----:B--2---:R-:W-:-:S07]  /*c3f0*/  FFMA.FTZ R4, R66, UR26, -R3 ;  /* 0x0000001a42047c23 */ /* 0x004fce0008010803 */
[----:B------:R2:W-:Y:S01]  /*c400*/  MUFU.EX2 R106, R4 ;  /* 0x00000004006a7308 */ /* 0x0005e20000000800 */
[----:B---3--:R-:W-:-:S05]  /*c410*/  FMUL.FTZ R2, R102, UR26 ;  /* 0x0000001a66027c20 */ /* 0x008fca0008410000 */
[----:B------:R-:W-:-:S05]  /*c420*/  FSEL R2, R2, RZ, P1 ;  /* 0x000000ff02027208 */ /* 0x000fca0000800000 */
[----:B------:R-:W-:Y:S01]  /*c430*/  FFMA.FTZ R6, R67, UR26, -R2 ;  /* 0x0000001a43067c23 */ /* 0x000fe20008010802 */
[----:B--2---:R-:W-:-:S03]  /*c440*/  FFMA.FTZ R4, R65, UR26, -R3 ;  /* 0x0000001a41047c23 */ /* 0x004fc60008010803 */
[----:B------:R2:W-:Y:S08]  /*c450*/  MUFU.EX2 R251, R6 ;  /* 0x0000000600fb7308 */ /* 0x0005f00000000800 */
[----:B------:R3:W-:Y:S01]  /*c460*/  MUFU.EX2 R9, R4 ;  /* 0x0000000400097308 */ /* 0x0007e20000000800 */
[----:B--2---:R-:W-:Y:S01]  /*c470*/  FSEL R6, R105, RZ, P0 ;  /* 0x000000ff69067208 */ /* 0x004fe20000000000 */
[----:B---3--:R-:W-:-:S06]  /*c480*/  FFMA.FTZ R4, R107, UR26, -R2 ;  /* 0x0000001a6b047c23 */ /* 0x008fcc0008010802 */
[----:B------:R2:W-:Y:S08]  /*c490*/  MUFU.EX2 R107, R8 ;  /* 0x00000008006b7308 */ /* 0x0005f00000000800 */
[----:B------:R3:W-:Y:S01]  /*c4a0*/  MUFU.EX2 R53, R4 ;  /* 0x0000000400357308 */ /* 0x0007e20000000800 */
[----:B--2---:R-:W-:Y:S01]  /*c4b0*/  FFMA.FTZ R8, R55, UR26, -R3 ;  /* 0x0000001a37087c23 */ /* 0x004fe20008010803 */
[----:B------:R-:W-:Y:S01]  /*c4c0*/  MOV R55, R63 ;  /* 0x0000003f00377202 */ /* 0x000fe20000000f00 */
[----:B---3--:R-:W-:-:S05]  /*c4d0*/  FFMA.FTZ R4, R108, UR26, -R2 ;  /* 0x0000001a6c047c23 */ /* 0x008fca0008010802 */
[----:B------:R2:W-:Y:S02]  /*c4e0*/  MUFU.EX2 R249, R4 ;  /* 0x0000000400f97308 */ /* 0x0005e40000000800 */
[----:B--2---:R-:W-:Y:S01]  /*c4f0*/  FFMA.FTZ R4, R100, UR26, -R2 ;  /* 0x0000001a64047c23 */ /* 0x004fe20008010802 */
[----:B------:R-:W-:-:S05]  /*c500*/  MOV R100, R11 ;  /* 0x0000000b00647202 */ /* 0x000fca0000000f00 */
[----:B------:R2:W-:Y:S08]  /*c510*/  MUFU.EX2 R11, R8 ;  /* 0x00000008000b7308 */ /* 0x0005f00000000800 */
[----:B------:R3:W5:Y:S01]  /*c520*/  MUFU.EX2 R42, R4 ;  /* 0x00000004002a7308 */ /* 0x0007620000000800 */
[----:B--2---:R-:W-:Y:S02]  /*c530*/  F2FP.F16.F32.PACK_AB R8, R248, R250 ;  /* 0x000000faf808723e */ /* 0x004fe400000000ff */
[----:B---3--:R-:W-:-:S02]  /*c540*/  FSEL R4, R103, RZ, P2 ;  /* 0x000000ff67047208 */ /* 0x008fc40001000000 */
[----:B-----5:R-:W-:-:S03]  /*c550*/  F2FP.F16.F32.PACK_AB R7, R251, R42 ;  /* 0x0000002afb07723e */ /* 0x020fc600000000ff */
[----:B------:R-:W-:Y:S01]  /*c560*/  FADD.FTZ R5, R252, -R4 ;  /* 0x80000004fc057221 */ /* 0x000fe20000010000 */
[----:B------:R-:W-:Y:S02]  /*c570*/  FSEL R4, R102, RZ, P1 ;  /* 0x000000ff66047208 */ /* 0x000fe40000800000 */
[----:B------:R-:W-:Y:S01]  /*c580*/  MOV R252, R60 ;  /* 0x0000003c00fc7202 */ /* 0x000fe20000000f00 */
[----:B------:R-:W-:Y:S02]  /*c590*/  FMUL.FTZ R5, R5, UR26 ;  /* 0x0000001a05057c20 */ /* 0x000fe40008410000 */
[----:B------:R-:W-:Y:S01]  /*c5a0*/  FADD.FTZ R4, R235, -R4 ;  /* 0x80000004eb047221 */ /* 0x000fe20000010000 */
[----:B------:R-:W-:Y:S01]  /*c5b0*/  MOV R235, R9 ;  /* 0x0000000900eb7202 */ /* 0x000fe20000000f00 */
[----:B------:R2:W3:Y:S01]  /*c5c0*/  MUFU.EX2 R15, R5 ;  /* 0x00000005000f7308 */ /* 0x0004e20000000800 */
[----:B------:R-:W-:Y:S01]  /*c5d0*/  FADD.FTZ R9, R178, -R6 ;  /* 0x80000006b2097221 */ /* 0x000fe20000010000 */
[----:B------:R-:W-:Y:S01]  /*c5e0*/  FMUL.FTZ R4, R4, UR26 ;  /* 0x0000001a04047c20 */ /* 0x000fe20008410000 */
[----:B------:R-:W-:-:S02]  /*c5f0*/  F2FP.F16.F32.PACK_AB R6, R235, R106 ;  /* 0x0000006aeb06723e */ /* 0x000fc400000000ff */
[----:B------:R-:W-:-:S03]  /*c600*/  FMUL.FTZ R9, R9, UR26 ;  /* 0x0000001a09097c20 */ /* 0x000fc60008410000 */
[----:B------:R5:W1:Y:S08]  /*c610*/  MUFU.EX2 R14, R4 ;  /* 0x00000004000e7308 */ /* 0x000a700000000800 */
[----:B------:R-:W4:Y:S01]  /*c620*/  MUFU.EX2 R45, R9 ;  /* 0x00000009002d7308 */ /* 0x000f220000000800 */
[----:B--2---:R-:W-:Y:S01]  /*c630*/  FSEL R5, R104, RZ, P3 ;  /* 0x000000ff68057208 */ /* 0x004fe20001800000 */
[-C--:B---3--:R-:W-:Y:S01]  /*c640*/  FMUL.FTZ R160, R160, R15.reuse ;  /* 0x0000000fa0a07220 */ /* 0x088fe20000410000 */
[-C--:B------:R-:W-:Y:S01]  /*c650*/  FMUL.FTZ R161, R161, R15.reuse ;  /* 0x0000000fa1a17220 */ /* 0x080fe20000410000 */
[-C--:B------:R-:W-:Y:S01]  /*c660*/  FMUL.FTZ R112, R112, R15.reuse ;  /* 0x0000000f70707220 */ /* 0x080fe20000410000 */
[----:B------:R-:W-:Y:S01]  /*c670*/  FMUL.FTZ R113, R113, R15 ;  /* 0x0000000f71717220 */ /* 0x000fe20000410000 */
[----:B------:R-:W-:Y:S01]  /*c680*/  FADD.FTZ R10, R179, -R5 ;  /* 0x80000005b30a7221 */ /* 0x000fe20000010000 */
[----:B------:R-:W-:Y:S01]  /*c690*/  F2FP.F16.F32.PACK_AB R5, R249, R53 ;  /* 0x00000035f905723e */ /* 0x000fe200000000ff */
[-C--:B------:R-:W-:Y:S01]  /*c6a0*/  FMUL.FTZ R128, R128, R15.reuse ;  /* 0x0000000f80807220 */ /* 0x080fe20000410000 */
[--C-:B-----5:R-:W-:Y:S01]  /*c6b0*/  FFMA.FTZ R4, R110, UR26, -R12.reuse ;  /* 0x0000001a6e047c23 */ /* 0x120fe2000801080c */
[-C--:B-1----:R-:W-:Y:S01]  /*c6c0*/  FMUL.FTZ R162, R162, R14.reuse ;  /* 0x0000000ea2a27220 */ /* 0x082fe20000410000 */
        /* <DEDUP_REMOVED lines=25> */
[----:B------:R-:W-:Y:S01]  /*c860*/  FMUL.FTZ R10, R10, UR26 ;  /* 0x0000001a0a0a7c20 */ /* 0x000fe20008410000 */
        /* <DEDUP_REMOVED lines=14> */
[----:B-1----:R-:W-:Y:S01]  /*c950*/  F2FP.F16.F32.PACK_AB R4, R247, R101 ;  /* 0x00000065f704723e */ /* 0x002fe200000000ff */
[-C--:B------:R-:W-:Y:S01]  /*c960*/  FMUL.FTZ R90, R90, R14.reuse ;  /* 0x0000000e5a5a7220 */ /* 0x080fe20000410000 */
[-C--:B------:R-:W-:Y:S01]  /*c970*/  FMUL.FTZ R91, R91, R14.reuse ;  /* 0x0000000e5b5b7220 */ /* 0x080fe20000410000 */
[-C--:B------:R-:W-:Y:S01]  /*c980*/  FMUL.FTZ R92, R92, R15.reuse ;  /* 0x0000000f5c5c7220 */ /* 0x080fe20000410000 */
[----:B------:R-:W-:Y:S01]  /*c990*/  FMUL.FTZ R93, R93, R15 ;  /* 0x0000000f5d5d7220 */ /* 0x000fe20000410000 */
[-C--:B------:R-:W-:Y:S01]  /*c9a0*/  FMUL.FTZ R94, R94, R14.reuse ;  /* 0x0000000e5e5e7220 */ /* 0x080fe20000410000 */
[----:B------:R-:W-:Y:S01]  /*c9b0*/  FMUL.FTZ R95, R95, R14 ;  /* 0x0000000e5f5f7220 */ /* 0x000fe20000410000 */
[C---:B------:R-:W-:Y:S01]  /*c9c0*/  HMMA.16816.F32 R108, R4.reuse, R28, R160 ;  /* 0x0000001c046c723c */ /* 0x040fe200000018a0 */
[-C--:B----4-:R-:W-:Y:S01]  /*c9d0*/  FMUL.FTZ R136, R136, R45.reuse ;  /* 0x0000002d88887220 */ /* 0x090fe20000410000 */
[-C--:B------:R-:W-:Y:S01]  /*c9e0*/  FMUL.FTZ R137, R137, R45.reuse ;  /* 0x0000002d89897220 */ /* 0x080fe20000410000 */
[-C--:B------:R-:W-:Y:S01]  /*c9f0*/  FMUL.FTZ R164, R164, R45.reuse ;  /* 0x0000002da4a47220 */ /* 0x080fe20000410000 */
[-C--:B------:R-:W-:Y:S01]  /*ca00*/  FMUL.FTZ R165, R165, R45.reuse ;  /* 0x0000002da5a57220 */ /* 0x080fe20000410000 */
[-C--:B------:R-:W-:Y:S01]  /*ca10*/  FMUL.FTZ R168, R168, R45.reuse ;  /* 0x0000002da8a87220 */ /* 0x080fe20000410000 */
[C---:B------:R-:W-:Y:S01]  /*ca20*/  HMMA.16816.F32 R188, R4.reuse, R16, R112 ;  /* 0x0000001004bc723c */ /* 0x040fe20000001870 */
[----:B------:R-:W-:Y:S01]  /*ca30*/  MOV R160, R44 ;  /* 0x0000002c00a07202 */ /* 0x000fe20000000f00 */
[----:B------:R-:W-:Y:S01]  /*ca40*/  FMUL.FTZ R169, R169, R45 ;  /* 0x0000002da9a97220 */ /* 0x000fe20000410000 */
[----:B------:R-:W1:Y:S01]  /*ca50*/  MUFU.EX2 R44, R10 ;  /* 0x0000000a002c7308 */ /* 0x000e620000000800 */
[----:B------:R-:W-:Y:S01]  /*ca60*/  MOV R162, R11 ;  /* 0x0000000b00a27202 */ /* 0x000fe20000000f00 */
[-C--:B------:R-:W-:Y:S01]  /*ca70*/  FMUL.FTZ R152, R152, R45.reuse ;  /* 0x0000002d98987220 */ /* 0x080fe20000410000 */
[C---:B------:R-:W-:Y:S01]  /*ca80*/  HMMA.16816.F32 R64, R4.reuse, R20, R128 ;  /* 0x000000140440723c */ /* 0x040fe20000001880 */
[----:B------:R-:W-:Y:S01]  /*ca90*/  F2FP.F16.F32.PACK_AB R9, R47, R160 ;  /* 0x000000a02f09723e */ /* 0x000fe200000000ff */
[----:B------:R-:W-:Y:S01]  /*caa0*/  FMUL.FTZ R153, R153, R45 ;  /* 0x0000002d99997220 */ /* 0x000fe20000410000 */
[----:B--2---:R-:W-:Y:S01]  /*cab0*/  F2FP.F16.F32.PACK_AB R11, R52, R245 ;  /* 0x000000f5340b723e */ /* 0x004fe200000000ff */
[-C--:B------:R-:W-:Y:S01]  /*cac0*/  FMUL.FTZ R68, R68, R45.reuse ;  /* 0x0000002d44447220 */ /* 0x080fe20000410000 */
[-C--:B------:R-:W-:Y:S01]  /*cad0*/  FMUL.FTZ R69, R69, R45.reuse ;  /* 0x0000002d45457220 */ /* 0x080fe20000410000 */
[C---:B------:R-:W-:Y:S01]  /*cae0*/  HMMA.16816.F32 R180, R4.reuse, R24, R144 ;  /* 0x0000001804b4723c */ /* 0x040fe20000001890 */
[----:B------:R-:W-:Y:S01]  /*caf0*/  MOV R161, R62 ;  /* 0x0000003e00a17202 */ /* 0x000fe20000000f00 */
[-C--:B------:R-:W-:Y:S01]  /*cb00*/  FMUL.FTZ R116, R116, R45.reuse ;  /* 0x0000002d74747220 */ /* 0x080fe20000410000 */
[-C--:B------:R-:W-:Y:S01]  /*cb10*/  FMUL.FTZ R117, R117, R45.reuse ;  /* 0x0000002d75757220 */ /* 0x080fe20000410000 */
[-C--:B------:R-:W-:Y:S01]  /*cb20*/  FMUL.FTZ R124, R124, R45.reuse ;  /* 0x0000002d7c7c7220 */ /* 0x080fe20000410000 */
[-C--:B------:R-:W-:Y:S01]  /*cb30*/  FMUL.FTZ R125, R125, R45.reuse ;  /* 0x0000002d7d7d7220 */ /* 0x080fe20000410000 */
[C---:B------:R-:W-:Y:S01]  /*cb40*/  HMMA.16816.F32 R176, R4.reuse, R26, R156 ;  /* 0x0000001a04b0723c */ /* 0x040fe2000000189c */
[-C--:B------:R-:W-:Y:S01]  /*cb50*/  FMUL.FTZ R132, R132, R45.reuse ;  /* 0x0000002d84847220 */ /* 0x080fe20000410000 */
[-C--:B-1----:R-:W-:Y:S01]  /*cb60*/  FMUL.FTZ R138, R138, R44.reuse ;  /* 0x0000002c8a8a7220 */ /* 0x082fe20000410000 */
[-C--:B------:R-:W-:Y:S01]  /*cb70*/  FMUL.FTZ R139, R139, R44.reuse ;  /* 0x0000002c8b8b7220 */ /* 0x080fe20000410000 */
[-C--:B------:R-:W-:Y:S01]  /*cb80*/  FMUL.FTZ R166, R166, R44.reuse ;  /* 0x0000002ca6a67220 */ /* 0x080fe20000410000 */
[-C--:B------:R-:W-:Y:S01]  /*cb90*/  FMUL.FTZ R167, R167, R44.reuse ;  /* 0x0000002ca7a77220 */ /* 0x080fe20000410000 */
[C---:B------:R-:W-:Y:S01]  /*cba0*/  HMMA.16816.F32 R56, R4.reuse, R18, R120 ;  /* 0x000000120438723c */ /* 0x040fe20000001878 */
[-C--:B------:R-:W-:Y:S01]  /*cbb0*/  FMUL.FTZ R170, R170, R44.reuse ;  /* 0x0000002caaaa7220 */ /* 0x080fe20000410000 */
[-C--:B------:R-:W-:Y:S01]  /*cbc0*/  FMUL.FTZ R171, R171, R44.reuse ;  /* 0x0000002cabab7220 */ /* 0x080fe20000410000 */
        /* <DEDUP_REMOVED lines=24> */
[----:B------:R-:W-:Y:S01]  /*cd50*/  FMUL.FTZ R85, R85, R45 ;  /* 0x0000002d55557220 */ /* 0x000fe20000410000 */
[-C--:B------:R-:W-:Y:S01]  /*cd60*/  FMUL.FTZ R86, R86, R44.reuse ;  /* 0x0000002c56567220 */ /* 0x080fe20000410000 */
[----:B------:R-:W-:Y:S01]  /*cd70*/  FMUL.FTZ R87, R87, R44 ;  /* 0x0000002c57577220 */ /* 0x000fe20000410000 */
[C---:B------:R-:W-:Y:S01]  /*cd80*/  HMMA.16816.F32 R144, R4.reuse, R36, R88 ;  /* 0x000000240490723c */ /* 0x040fe20000001858 */
[----:B------:R-:W-:Y:S01]  /*cd90*/  IMAD.MOV.U32 R79, RZ, RZ, R100 ;  /* 0x000000ffff4f7224 */ /* 0x000fe200078e0064 */
[----:B------:R-:W-:Y:S01]  /*cda0*/  MOV R100, R41 ;  /* 0x0000002900647202 */ /* 0x000fe20000000f00 */
[-C--:B------:R-:W-:Y:S01]  /*cdb0*/  FMUL.FTZ R96, R96, R45.reuse ;  /* 0x0000002d60607220 */ /* 0x080fe20000410000 */
[----:B------:R-:W-:Y:S01]  /*cdc0*/  MOV R78, R252 ;  /* 0x000000fc004e7202 */ /* 0x000fe20000000f00 */
[----:B------:R-:W-:Y:S01]  /*cdd0*/  FMUL.FTZ R97, R97, R45 ;  /* 0x0000002d61617220 */ /* 0x000fe20000410000 */
[----:B------:R-:W-:Y:S01]  /*cde0*/  HMMA.16816.F32 R128, R4, R38, R92 ;  /* 0x000000260480723c */ /* 0x000fe2000000185c */
[----:B------:R-:W-:Y:S01]  /*cdf0*/  F2FP.F16.F32.PACK_AB R10, R79, R40 ;  /* 0x000000284f0a723e */ /* 0x000fe200000000ff */
[----:B------:R-:W-:Y:S01]  /*ce00*/  FMUL.FTZ R98, R98, R44 ;  /* 0x0000002c62627220 */ /* 0x000fe20000410000 */
[----:B------:R-:W-:Y:S01]  /*ce10*/  MOV R77, R54 ;  /* 0x00000036004d7202 */ /* 0x000fe20000000f00 */
[----:B------:R-:W-:Y:S01]  /*ce20*/  FMUL.FTZ R99, R99, R44 ;  /* 0x0000002c63637220 */ /* 0x000fe20000410000 */
[----:B------:R-:W-:-:S02]  /*ce30*/  MOV R54, R251 ;  /* 0x000000fb00367202 */ /* 0x000fc40000000f00 */
[--C-:B------:R-:W-:Y:S01]  /*ce40*/  FFMA.FTZ R4, R48, UR26, -R3.reuse ;  /* 0x0000001a30047c23 */ /* 0x100fe20008010803 */
[C---:B------:R-:W-:Y:S03]  /*ce50*/  HMMA.16816.F32 R60, R8.reuse, R22, R136 ;  /* 0x00000016083c723c */ /* 0x040fe60000001888 */
[----:B------:R1:W2:Y:S03]  /*ce60*/  MUFU.EX2 R41, R4 ;  /* 0x0000000400297308 */ /* 0x0002a60000000800 */
[C---:B------:R-:W-:Y:S06]  /*ce70*/  HMMA.16816.F32 R164, R8.reuse, R28, R164 ;  /* 0x0000001c08a4723c */ /* 0x040fec00000018a4 */
[C---:B------:R-:W-:Y:S01]  /*ce80*/  HMMA.16816.F32 R168, R8.reuse, R30, R168 ;  /* 0x0000001e08a8723c */ /* 0x040fe200000018a8 */
[----:B------:R-:W3:Y:S05]  /*ce90*/  LDSM.16.MT88.4 R28, [R222+0xa400] ;  /* 0x00a40000de1c783b */ /* 0x000eea0000004200 */
[----:B------:R-:W-:Y:S01]  /*cea0*/  HMMA.16816.F32 R140, R8, R26, R152 ;  /* 0x0000001a088c723c */ /* 0x000fe20000001898 */
[----:B-1----:R-:W-:-:S04]  /*ceb0*/  FFMA.FTZ R4, R49, UR26, -R3 ;  /* 0x0000001a31047c23 */ /* 0x002fc80008010803 */
[----:B------:R1:W4:Y:S01]  /*cec0*/  MUFU.EX2 R76, R4 ;  /* 0x00000004004c7308 */ /* 0x0003220000000800 */
[----:B------:R-:W-:Y:S01]  /*ced0*/  HMMA.16816.F32 R136, R8, R32, R68 ;  /* 0x000000200888723c */ /* 0x000fe20000001844 */
[----:B--2---:R-:W-:Y:S01]  /*cee0*/  IMAD.MOV.U32 R155, RZ, RZ, R41 ;  /* 0x000000ffff9b7224 */ /* 0x004fe200078e0029 */
[----:B------:R-:W-:Y:S01]  /*cef0*/  MOV R152, R52 ;  /* 0x0000003400987202 */ /* 0x000fe20000000f00 */
[----:B------:R-:W-:-:S03]  /*cf00*/  IMAD.MOV.U32 R153, RZ, RZ, R53 ;  /* 0x000000ffff997224 */ /* 0x000fc600078e0035 */
[----:B------:R-:W-:Y:S01]  /*cf10*/  HMMA.16816.F32 R120, R8, R16, R116 ;  /* 0x000000100878723c */ /* 0x000fe20000001874 */
[----:B------:R-:W-:Y:S02]  /*cf20*/  MOV R33, R40 ;  /* 0x0000002800217202 */ /* 0x000fe40000000f00 */
[----:B------:R-:W-:-:S03]  /*cf30*/  MOV R32, R250 ;  /* 0x000000fa00207202 */ /* 0x000fc60000000f00 */
[----:B------:R-:W-:Y:S01]  /*cf40*/  HMMA.16816.F32 R92, R8, R18, R124 ;  /* 0x00000012085c723c */ /* 0x000fe2000000187c */
[----:B------:R-:W2:Y:S01]  /*cf50*/  LDSM.16.MT88.4 R16, [R220+0x9400] ;  /* 0x00940000dc10783b */ /* 0x000ea20000004200 */
[----:B-1----:R-:W-:Y:S01]  /*cf60*/  FFMA.FTZ R4, R200, UR26, -R2 ;  /* 0x0000001ac8047c23 */ /* 0x002fe20008010802 */
[----:B------:R-:W-:-:S03]  /*cf70*/  MOV R200, R55 ;  /* 0x0000003700c87202 */ /* 0x000fc60000000f00 */
[C---:B------:R-:W-:Y:S01]  /*cf80*/  HMMA.16816.F32 R72, R8.reuse, R20, R132 ;  /* 0x000000140848723c */ /* 0x040fe20000001884 */
[----:B------:R-:W-:Y:S01]  /*cf90*/  MOV R55, R42 ;  /* 0x0000002a00377202 */ /* 0x000fe20000000f00 */
[----:B------:R1:W-:Y:S01]  /*cfa0*/  MUFU.EX2 R163, R4 ;  /* 0x0000000400a37308 */ /* 0x0003e20000000800 */
[----:B------:R-:W-:Y:S01]  /*cfb0*/  LDSM.16.MT88.4 R20, [R222+0x9400] ;  /* 0x00940000de14783b */ /* 0x000fe20000004200 */
[----:B------:R-:W-:Y:S02]  /*cfc0*/  MOV R127, R249 ;  /* 0x000000f9007f7202 */ /* 0x000fe40000000f00 */
[----:B------:R-:W-:Y:S01]  /*cfd0*/  HMMA.16816.F32 R148, R8, R24, R148 ;  /* 0x000000180894723c */ /* 0x000fe20000001894 */
[----:B------:R-:W-:Y:S01]  /*cfe0*/  LDSM.16.MT88.4 R24, [R220+0xa400] ;  /* 0x00a40000dc18783b */ /* 0x000fe20000004200 */
[----:B----4-:R-:W-:Y:S02]  /*cff0*/  MOV R154, R76 ;  /* 0x0000004c009a7202 */ /* 0x010fe40000000f00 */
[----:B------:R-:W-:-:S02]  /*d000*/  MOV R126, R248 ;  /* 0x000000f8007e7202 */ /* 0x000fc40000000f00 */
[----:B------:R-:W-:Y:S01]  /*d010*/  F2FP.F16.F32.PACK_AB R6, R154, R155 ;  /* 0x0000009b9a06723e */ /* 0x000fe200000000ff */
[C---:B------:R-:W-:Y:S01]  /*d020*/  HMMA.16816.F32 R80, R8.reuse, R34, R80 ;  /* 0x000000220850723c */ /* 0x040fe20000001850 */
[----:B------:R-:W-:Y:S02]  /*d030*/  MOV R125, R247 ;  /* 0x000000f7007d7202 */ /* 0x000fe40000000f00 */
[----:B------:R-:W-:Y:S02]  /*d040*/  MOV R124, R246 ;  /* 0x000000f6007c7202 */ /* 0x000fe40000000f00 */
[----:B------:R-:W-:Y:S01]  /*d050*/  MOV R135, R78 ;  /* 0x0000004e00877202 */ /* 0x000fe20000000f00 */
[----:B-1----:R-:W-:Y:S01]  /*d060*/  FFMA.FTZ R4, R201, UR26, -R2 ;  /* 0x0000001ac9047c23 */ /* 0x002fe20008010802 */
[----:B------:R-:W-:Y:S01]  /*d070*/  IMAD.MOV.U32 R201, RZ, RZ, R161 ;  /* 0x000000ffffc97224 */ /* 0x000fe200078e00a1 */
[----:B------:R-:W-:Y:S01]  /*d080*/  MOV R161, R46 ;  /* 0x0000002e00a17202 */ /* 0x000fe20000000f00 */
[----:B------:R-:W-:Y:S01]  /*d090*/  HMMA.16816.F32 R84, R8, R36, R84 ;  /* 0x000000240854723c */ /* 0x000fe20000001854 */
[----:B------:R1:W4:Y:S01]  /*d0a0*/  MUFU.EX2 R252, R4 ;  /* 0x0000000400fc7308 */ /* 0x0003220000000800 */
[----:B------:R-:W-:-:S02]  /*d0b0*/  MOV R46, R43 ;  /* 0x0000002b002e7202 */ /* 0x000fc40000000f00 */
[----:B------:R-:W5:Y:S01]  /*d0c0*/  LDSM.16.MT88.4 R40, [R220+0xb400] ;  /* 0x00b40000dc28783b */ /* 0x000f620000004200 */
[----:B------:R-:W-:Y:S01]  /*d0d0*/  MOV R134, R79 ;  /* 0x0000004f00867202 */ /* 0x000fe20000000f00 */
[----:B------:R-:W-:Y:S01]  /*d0e0*/  HMMA.16816.F32 R96, R8, R38, R96 ;  /* 0x000000260860723c */ /* 0x000fe20000001860 */
[----:B------:R-:W-:Y:S01]  /*d0f0*/  MOV R133, R55 ;  /* 0x0000003700857202 */ /* 0x000fe20000000f00 */
[----:B------:R-:W-:Y:S01]  /*d100*/  LDSM.16.MT88.4 R36, [R220+0x9800] ;  /* 0x00980000dc24783b */ /* 0x000fe20000004200 */
[----:B------:R-:W-:-:S04]  /*d110*/  MOV R132, R54 ;  /* 0x0000003600847202 */ /* 0x000fc80000000f00 */
[----:B------:R-:W-:-:S04]  /*d120*/  FFMA.FTZ R8, R209, UR26, -R12 ;  /* 0x0000001ad1087c23 */ /* 0x000fc8000801080c */
[----:B------:R3:W-:Y:S01]  /*d130*/  MUFU.EX2 R247, R8 ;  /* 0x0000000800f77308 */ /* 0x0007e20000000800 */
[----:B-1----:R-:W-:Y:S01]  /*d140*/  FFMA.FTZ R4, R51, UR26, -R2 ;  /* 0x0000001a33047c23 */ /* 0x002fe20008010802 */
[----:B----4-:R-:W-:-:S06]  /*d150*/  F2FP.F16.F32.PACK_AB R5, R252, R163 ;  /* 0x000000a3fc05723e */ /* 0x010fcc00000000ff */
[----:B------:R1:W-:Y:S01]  /*d160*/  MUFU.EX2 R251, R4 ;  /* 0x0000000400fb7308 */ /* 0x0003e20000000800 */
[----:B---3--:R-:W-:-:S07]  /*d170*/  FFMA.FTZ R8, R202, UR26, -R12 ;  /* 0x0000001aca087c23 */ /* 0x008fce000801080c */
[----:B------:R-:W3:Y:S01]  /*d180*/  MUFU.EX2 R246, R8 ;  /* 0x0000000800f67308 */ /* 0x000ee20000000800 */
[----:B-1----:R-:W-:Y:S02]  /*d190*/  FFMA.FTZ R4, R50, UR26, -R2 ;  /* 0x0000001a32047c23 */ /* 0x002fe40008010802 */
[----:B------:R-:W1:Y:S05]  /*d1a0*/  LDSM.16.MT88.4 R48, [R222+0xb400] ;  /* 0x00b40000de30783b */ /* 0x000e6a0000004200 */
[----:B------:R4:W2:Y:S01]  /*d1b0*/  MUFU.EX2 R250, R4 ;  /* 0x0000000400fa7308 */ /* 0x0008a20000000800 */
[----:B---3--:R-:W-:Y:S01]  /*d1c0*/  F2FP.F16.F32.PACK_AB R11, R246, R247 ;  /* 0x000000f7f60b723e */ /* 0x008fe200000000ff */
[----:B----4-:R-:W-:Y:S01]  /*d1d0*/  FFMA.FTZ R4, R203, UR26, -R12 ;  /* 0x0000001acb047c23 */ /* 0x010fe2000801080c */
[----:B--2---:R-:W-:-:S02]  /*d1e0*/  F2FP.F16.F32.PACK_AB R7, R250, R251 ;  /* 0x000000fbfa07723e */ /* 0x004fc400000000ff */
[----:B------:R-:W-:-:S03]  /*d1f0*/  MOV R203, R77 ;  /* 0x0000004d00cb7202 */ /* 0x000fc60000000f00 */
[----:B------:R2:W-:Y:S02]  /*d200*/  MUFU.EX2 R249, R4 ;  /* 0x0000000400f97308 */ /* 0x0005e40000000800 */
[----:B--2---:R-:W-:-:S06]  /*d210*/  FFMA.FTZ R4, R208, UR26, -R12 ;  /* 0x0000001ad0047c23 */ /* 0x004fcc000801080c */
[----:B------:R2:W3:Y:S02]  /*d220*/  MUFU.EX2 R248, R4 ;  /* 0x0000000400f87308 */ /* 0x0004e40000000800 */
[----:B--2---:R-:W-:Y:S02]  /*d230*/  F2FP.F16.F32.PACK_AB R4, R162, R107 ;  /* 0x0000006ba204723e */ /* 0x004fe400000000ff */
[----:B---3--:R-:W-:-:S05]  /*d240*/  F2FP.F16.F32.PACK_AB R9, R248, R249 ;  /* 0x000000f9f809723e */ /* 0x008fca00000000ff */
[C---:B------:R-:W-:Y:S06]  /*d250*/  HMMA.16816.F32 R116, R4.reuse, R30, R172 ;  /* 0x0000001e0474723c */ /* 0x040fec00000018ac */
[C---:B------:R-:W-:Y:S01]  /*d260*/  HMMA.16816.F32 R52, R4.reuse, R16, R188 ;  /* 0x000000100434723c */ /* 0x040fe200000018bc */
[----:B------:R-:W-:Y:S01]  /*d270*/  MOV R175, R124 ;  /* 0x0000007c00af7202 */ /* 0x000fe20000000f00 */
[----:B------:R-:W-:Y:S01]  /*d280*/  IMAD.MOV.U32 R173, RZ, RZ, R126 ;  /* 0x000000ffffad7224 */ /* 0x000fe200078e007e */
[----:B------:R-:W-:Y:S02]  /*d290*/  MOV R174, R125 ;  /* 0x0000007d00ae7202 */ /* 0x000fe40000000f00 */
[----:B------:R-:W-:Y:S01]  /*d2a0*/  MOV R172, R127 ;  /* 0x0000007f00ac7202 */ /* 0x000fe20000000f00 */
[----:B------:R-:W-:Y:S01]  /*d2b0*/  HMMA.16816.F32 R56, R4, R18, R56 ;  /* 0x000000120438723c */ /* 0x000fe20000001838 */
[----:B------:R-:W-:-:S02]  /*d2c0*/  MOV R191, R245 ;  /* 0x000000f500bf7202 */ /* 0x000fc40000000f00 */
[----:B------:R-:W-:-:S03]  /*d2d0*/  F2FP.F16.F32.PACK_AB R8, R175, R100 ;  /* 0x00000064af08723e */ /* 0x000fc600000000ff */
[C---:B-----5:R-:W-:Y:S06]  /*d2e0*/  HMMA.16816.F32 R124, R4.reuse, R42, R156 ;  /* 0x0000002a047c723c */ /* 0x060fec000000189c */
[C---:B------:R-:W-:Y:S01]  /*d2f0*/  HMMA.16816.F32 R64, R4.reuse, R20, R64 ;  /* 0x000000140440723c */ /* 0x040fe20000001840 */
[----:B------:R-:W-:Y:S02]  /*d300*/  MOV R159, R152 ;  /* 0x00000098009f7202 */ /* 0x000fe40000000f00 */
[----:B------:R-:W-:Y:S02]  /*d310*/  MOV R158, R132 ;  /* 0x00000084009e7202 */ /* 0x000fe40000000f00 */
[----:B------:R-:W-:Y:S01]  /*d320*/  MOV R157, R133 ;  /* 0x00000085009d7202 */ /* 0x000fe20000000f00 */
[----:B------:R-:W-:Y:S01]  /*d330*/  HMMA.16816.F32 R68, R4, R22, R184 ;  /* 0x000000160444723c */ /* 0x000fe200000018b8 */
[----:B------:R-:W-:-:S02]  /*d340*/  MOV R152, R134 ;  /* 0x0000008600987202 */ /* 0x000fc40000000f00 */
[----:B------:R-:W-:-:S03]  /*d350*/  MOV R156, R135 ;  /* 0x00000087009c7202 */ /* 0x000fc60000000f00 */
[C---:B------:R-:W-:Y:S06]  /*d360*/  HMMA.16816.F32 R76, R4.reuse, R24, R180 ;  /* 0x00000018044c723c */ /* 0x040fec00000018b4 */
[C---:B------:R-:W-:Y:S06]  /*d370*/  HMMA.16816.F32 R88, R4.reuse, R26, R176 ;  /* 0x0000001a0458723c */ /* 0x040fec00000018b0 */
[C---:B------:R-:W-:Y:S06]  /*d380*/  HMMA.16816.F32 R108, R4.reuse, R28, R108 ;  /* 0x0000001c046c723c */ /* 0x040fec000000186c */
[C---:B------:R-:W-:Y:S06]  /*d390*/  HMMA.16816.F32 R112, R4.reuse, R40, R112 ;  /* 0x000000280470723c */ /* 0x040fec0000001870 */
[C---:B-1----:R-:W-:Y:S06]  /*d3a0*/  HMMA.16816.F32 R132, R4.reuse, R48, R144 ;  /* 0x000000300484723c */ /* 0x042fec0000001890 */
[----:B------:R-:W-:Y:S01]  /*d3b0*/  HMMA.16816.F32 R128, R4, R50, R128 ;  /* 0x000000320480723c */ /* 0x000fe20000001880 */
[----:B------:R-:W-:Y:S01]  /*d3c0*/  MOV R145, R155 ;  /* 0x0000009b00917202 */ /* 0x000fe20000000f00 */
[----:B------:R-:W-:Y:S01]  /*d3d0*/  IMAD.MOV.U32 R147, RZ, RZ, R32 ;  /* 0x000000ffff937224 */ /* 0x000fe200078e0020 */
[----:B------:R-:W-:-:S02]  /*d3e0*/  MOV R155, R235 ;  /* 0x000000eb009b7202 */ /* 0x000fc40000000f00 */
[----:B------:R-:W-:Y:S02]  /*d3f0*/  MOV R144, R203 ;  /* 0x000000cb00907202 */ /* 0x000fe40000000f00 */
[--C-:B------:R-:W-:Y:S01]  /*d400*/  FFMA.FTZ R4, R210, UR26, -R0.reuse ;  /* 0x0000001ad2047c23 */ /* 0x100fe20008010800 */
[----:B------:R-:W-:Y:S02]  /*d410*/  MOV R203, R106 ;  /* 0x0000006a00cb7202 */ /* 0x000fe40000000f00 */
[----:B------:R-:W-:Y:S01]  /*d420*/  F2FP.F16.F32.PACK_AB R10, R144, R201 ;  /* 0x000000c9900a723e */ /* 0x000fe200000000ff */
[----:B------:R1:W-:Y:S01]  /*d430*/  MUFU.EX2 R245, R4 ;  /* 0x0000000400f57308 */ /* 0x0003e20000000800 */
[----:B------:R-:W-:Y:S02]  /*d440*/  MOV R146, R33 ;  /* 0x0000002100927202 */ /* 0x000fe40000000f00 */
[----:B------:R-:W-:Y:S03]  /*d450*/  LDSM.16.MT88.4 R32, [R222+0x9800] ;  /* 0x00980000de20783b */ /* 0x000fe60000004200 */
[C---:B------:R-:W-:Y:S06]  /*d460*/  HMMA.16816.F32 R120, R8.reuse, R16, R120 ;  /* 0x000000100878723c */ /* 0x040fec0000001878 */
        /* <DEDUP_REMOVED lines=8> */
[----:B------:R-:W-:Y:S01]  /*d4f0*/  HMMA.16816.F32 R140, R8, R26, R140 ;  /* 0x0000001a088c723c */ /* 0x000fe2000000188c */
[----:B------:R-:W-:Y:S01]  /*d500*/  LDSM.16.MT88.4 R24, [R222+0xa800] ;  /* 0x00a80000de18783b */ /* 0x000fe20000004200 */
[----:B-1----:R-:W-:-:S04]  /*d510*/  FFMA.FTZ R4, R204, UR26, -R3 ;  /* 0x0000001acc047c23 */ /* 0x002fc80008010803 */
[----:B------:R1:W-:Y:S01]  /*d520*/  MUFU.EX2 R210, R4 ;  /* 0x0000000400d27308 */ /* 0x0003e20000000800 */
[C---:B------:R-:W-:Y:S06]  /*d530*/  HMMA.16816.F32 R164, R8.reuse, R28, R164 ;  /* 0x0000001c08a4723c */ /* 0x040fec00000018a4 */
[C---:B------:R-:W-:Y:S01]  /*d540*/  HMMA.16816.F32 R168, R8.reuse, R30, R168 ;  /* 0x0000001e08a8723c */ /* 0x040fe200000018a8 */
[----:B------:R-:W2:Y:S05]  /*d550*/  LDSM.16.MT88.4 R28, [R220+0xa800] ;  /* 0x00a80000dc1c783b */ /* 0x000eaa0000004200 */
[----:B------:R-:W-:Y:S01]  /*d560*/  HMMA.16816.F32 R184, R8, R42, R80 ;  /* 0x0000002a08b8723c */ /* 0x000fe20000001850 */
[----:B-1----:R-:W-:-:S05]  /*d570*/  FFMA.FTZ R4, R194, UR26, -R3 ;  /* 0x0000001ac2047c23 */ /* 0x002fca0008010803 */
[C---:B------:R-:W-:Y:S01]  /*d580*/  HMMA.16816.F32 R84, R8.reuse, R48, R84 ;  /* 0x000000300854723c */ /* 0x040fe20000001854 */
[----:B------:R-:W-:Y:S01]  /*d590*/  MOV R82, R162 ;  /* 0x000000a200527202 */ /* 0x000fe20000000f00 */
[----:B------:R1:W-:Y:S01]  /*d5a0*/  MUFU.EX2 R209, R4 ;  /* 0x0000000400d17308 */ /* 0x0003e20000000800 */
[----:B------:R-:W-:Y:S01]  /*d5b0*/  IMAD.MOV.U32 R83, RZ, RZ, R163 ;  /* 0x000000ffff537224 */ /* 0x000fe200078e00a3 */
[----:B------:R-:W-:Y:S02]  /*d5c0*/  MOV R43, R146 ;  /* 0x00000092002b7202 */ /* 0x000fe40000000f00 */
[----:B------:R-:W-:Y:S01]  /*d5d0*/  HMMA.16816.F32 R180, R8, R50, R96 ;  /* 0x0000003208b4723c */ /* 0x000fe20000001860 */
[----:B-1----:R-:W-:-:S04]  /*d5e0*/  FFMA.FTZ R4, R193, UR26, -R3 ;  /* 0x0000001ac1047c23 */ /* 0x002fc80008010803 */
[----:B------:R1:W-:Y:S02]  /*d5f0*/  MUFU.EX2 R208, R4 ;  /* 0x0000000400d07308 */ /* 0x0003e40000000800 */
[----:B-1----:R-:W-:Y:S02]  /*d600*/  FFMA.FTZ R4, R192, UR26, -R3 ;  /* 0x0000001ac0047c23 */ /* 0x002fe40008010803 */
[----:B------:R-:W-:Y:S04]  /*d610*/  HMMA.16816.F32 R192, R8, R40, R136 ;  /* 0x0000002808c0723c */ /* 0x000fe80000001888 */
[----:B------:R1:W3:Y:S03]  /*d620*/  MUFU.EX2 R106, R4 ;  /* 0x00000004006a7308 */ /* 0x0002e60000000800 */
[----:B------:R-:W-:Y:S01]  /*d630*/  FFMA.FTZ R8, R218, UR26, -R0 ;  /* 0x0000001ada087c23 */ /* 0x000fe20008010800 */
[----:B------:R-:W-:Y:S01]  /*d640*/  MOV R41, R200 ;  /* 0x000000c800297202 */ /* 0x000fe20000000f00 */
[----:B------:R-:W-:Y:S01]  /*d650*/  IMAD.MOV.U32 R138, RZ, RZ, R203 ;  /* 0x000000ffff8a7224 */ /* 0x000fe200078e00cb */
[----:B------:R-:W-:-:S02]  /*d660*/  MOV R136, R155 ;  /* 0x0000009b00887202 */ /* 0x000fc40000000f00 */
[----:B------:R4:W-:Y:S01]  /*d670*/  MUFU.EX2 R200, R8 ;  /* 0x0000000800c87308 */ /* 0x0009e20000000800 */
[----:B------:R-:W-:Y:S02]  /*d680*/  MOV R139, R191 ;  /* 0x000000bf008b7202 */ /* 0x000fe40000000f00 */
[----:B------:R-:W-:Y:S02]  /*d690*/  MOV R49, R136 ;  /* 0x0000008800317202 */ /* 0x000fe40000000f00 */
[----:B------:R-:W-:Y:S02]  /*d6a0*/  MOV R42, R139 ;  /* 0x0000008b002a7202 */ /* 0x000fe40000000f00 */
[----:B------:R-:W-:Y:S01]  /*d6b0*/  MOV R136, R156 ;  /* 0x0000009c00887202 */ /* 0x000fe20000000f00 */
[----:B-1----:R-:W-:Y:S01]  /*d6c0*/  FFMA.FTZ R4, R205, UR26, -R2 ;  /* 0x0000001acd047c23 */ /* 0x002fe20008010802 */
[----:B---3--:R-:W-:Y:S02]  /*d6d0*/  F2FP.F16.F32.PACK_AB R6, R106, R208 ;  /* 0x000000d06a06723e */ /* 0x008fe400000000ff */
[----:B------:R-:W-:Y:S01]  /*d6e0*/  MOV R137, R201 ;  /* 0x000000c900897202 */ /* 0x000fe20000000f00 */
[----:B------:R1:W-:Y:S01]  /*d6f0*/  MUFU.EX2 R205, R4 ;  /* 0x0000000400cd7308 */ /* 0x0003e20000000800 */
[----:B------:R-:W-:-:S02]  /*d700*/  MOV R80, R41 ;  /* 0x0000002900507202 */ /* 0x000fc40000000f00 */
[----:B------:R-:W-:Y:S01]  /*d710*/  MOV R41, R137 ;  /* 0x0000008900297202 */ /* 0x000fe20000000f00 */
[----:B------:R-:W-:Y:S02]  /*d720*/  IMAD.MOV.U32 R137, RZ, RZ, R157 ;  /* 0x000000ffff897224 */ /* 0x000fe400078e009d */
[----:B----4-:R-:W-:Y:S01]  /*d730*/  FFMA.FTZ R8, R199, UR26, -R0 ;  /* 0x0000001ac7087c23 */ /* 0x010fe20008010800 */
[----:B------:R-:W-:Y:S02]  /*d740*/  MOV R139, R159 ;  /* 0x0000009f008b7202 */ /* 0x000fe40000000f00 */
[----:B------:R-:W-:Y:S02]  /*d750*/  MOV R40, R160 ;  /* 0x000000a000287202 */ /* 0x000fe40000000f00 */
[----:B------:R-:W-:Y:S02]  /*d760*/  MOV R51, R137 ;  /* 0x0000008900337202 */ /* 0x000fe40000000f00 */
[----:B------:R-:W-:-:S02]  /*d770*/  MOV R137, R172 ;  /* 0x000000ac00897202 */ /* 0x000fc40000000f00 */
[----:B------:R-:W-:Y:S02]  /*d780*/  MOV R155, R161 ;  /* 0x000000a1009b7202 */ /* 0x000fe40000000f00 */
[----:B------:R-:W-:Y:S01]  /*d790*/  MOV R81, R40 ;  /* 0x0000002800517202 */ /* 0x000fe20000000f00 */
[--C-:B-1----:R-:W-:Y:S01]  /*d7a0*/  FFMA.FTZ R4, R197, UR26, -R2.reuse ;  /* 0x0000001ac5047c23 */ /* 0x102fe20008010802 */
[----:B------:R-:W-:Y:S02]  /*d7b0*/  MOV R197, R101 ;  /* 0x0000006500c57202 */ /* 0x000fe40000000f00 */
[----:B------:R-:W-:Y:S01]  /*d7c0*/  MOV R218, R51 ;  /* 0x0000003300da7202 */ /* 0x000fe20000000f00 */
[----:B------:R1:W3:Y:S01]  /*d7d0*/  MUFU.EX2 R204, R4 ;  /* 0x0000000400cc7308 */ /* 0x0002e20000000800 */
[----:B------:R-:W-:Y:S02]  /*d7e0*/  MOV R40, R145 ;  /* 0x0000009100287202 */ /* 0x000fe40000000f00 */
[----:B------:R-:W-:Y:S01]  /*d7f0*/  MOV R199, R41 ;  /* 0x0000002900c77202 */ /* 0x000fe20000000f00 */
[----:B-1----:R-:W-:Y:S01]  /*d800*/  FFMA.FTZ R4, R13, UR26, -R2 ;  /* 0x0000001a0d047c23 */ /* 0x002fe20008010802 */
[----:B------:R-:W-:Y:S01]  /*d810*/  FFMA.FTZ R13, R206, UR26, -R0 ;  /* 0x0000001ace0d7c23 */ /* 0x000fe20008010800 */
[----:B------:R-:W-:-:S02]  /*d820*/  MOV R206, R83 ;  /* 0x0000005300ce7202 */ /* 0x000fc40000000f00 */
[----:B------:R1:W-:Y:S01]  /*d830*/  MUFU.EX2 R101, R4 ;  /* 0x0000000400657308 */ /* 0x0003e20000000800 */
[----:B---3--:R-:W-:Y:S02]  /*d840*/  F2FP.F16.F32.PACK_AB R5, R204, R205 ;  /* 0x000000cdcc05723e */ /* 0x008fe400000000ff */
[----:B------:R-:W-:-:S05]  /*d850*/  MOV R83, R144 ;  /* 0x0000009000537202 */ /* 0x000fca0000000f00 */
[----:B------:R-:W-:Y:S01]  /*d860*/  MUFU.EX2 R201, R13 ;  /* 0x0000000d00c97308 */ /* 0x000fe20000000800 */
[----:B-1----:R-:W-:Y:S01]  /*d870*/  FFMA.FTZ R4, R196, UR26, -R2 ;  /* 0x0000001ac4047c23 */ /* 0x002fe20008010802 */
[----:B------:R-:W-:-:S06]  /*d880*/  MOV R196, R100 ;  /* 0x0000006400c47202 */ /* 0x000fcc0000000f00 */
[----:B------:R1:W3:Y:S01]  /*d890*/  MUFU.EX2 R100, R4 ;  /* 0x0000000400647308 */ /* 0x0002e20000000800 */
[----:B------:R-:W-:Y:S02]  /*d8a0*/  MOV R48, R196 ;  /* 0x000000c400307202 */ /* 0x000fe40000000f00 */
[----:B------:R-:W-:Y:S01]  /*d8b0*/  MOV R196, R147 ;  /* 0x0000009300c47202 */ /* 0x000fe20000000f00 */
[----:B-1----:R-:W-:Y:S01]  /*d8c0*/  FFMA.FTZ R4, R214, UR26, -R0 ;  /* 0x0000001ad6047c23 */ /* 0x002fe20008010800 */
[----:B------:R-:W-:Y:S01]  /*d8d0*/  IMAD.MOV.U32 R214, RZ, RZ, R138 ;  /* 0x000000ffffd67224 */ /* 0x000fe200078e008a */
[----:B---3--:R-:W-:Y:S02]  /*d8e0*/  F2FP.F16.F32.PACK_AB R7, R100, R101 ;  /* 0x000000656407723e */ /* 0x008fe400000000ff */
[----:B------:R1:W-:Y:S01]  /*d8f0*/  MUFU.EX2 R203, R4 ;  /* 0x0000000400cb7308 */ /* 0x0003e20000000800 */
[----:B------:R-:W-:-:S04]  /*d900*/  MOV R138, R158 ;  /* 0x0000009e008a7202 */ /* 0x000fc80000000f00 */
[----:B------:R-:W-:Y:S02]  /*d910*/  MOV R50, R138 ;  /* 0x0000008a00327202 */ /* 0x000fe40000000f00 */
[----:B------:R-:W-:Y:S01]  /*d920*/  MOV R138, R174 ;  /* 0x000000ae008a7202 */ /* 0x000fe20000000f00 */
[--C-:B-1----:R-:W-:Y:S01]  /*d930*/  FFMA.FTZ R4, R198, UR26, -R0.reuse ;  /* 0x0000001ac6047c23 */ /* 0x102fe20008010800 */
[----:B------:R-:W-:Y:S01]  /*d940*/  FFMA.FTZ R0, R236, UR26, -R0 ;  /* 0x0000001aec007c23 */ /* 0x000fe20008010800 */
[----:B------:R1:W-:Y:S08]  /*d950*/  MUFU.EX2 R198, R8 ;  /* 0x0000000800c67308 */ /* 0x0003f00000000800 */
[----:B------:R3:W4:Y:S01]  /*d960*/  MUFU.EX2 R202, R4 ;  /* 0x0000000400ca7308 */ /* 0x0007220000000800 */
[----:B-1----:R-:W-:Y:S01]  /*d970*/  FFMA.FTZ R8, R241, UR26, -R12 ;  /* 0x0000001af1087c23 */ /* 0x002fe2000801080c */
[----:B------:R-:W-:-:S02]  /*d980*/  MOV R241, R82 ;  /* 0x0000005200f17202 */ /* 0x000fc40000000f00 */
[----:B------:R-:W-:-:S04]  /*d990*/  MOV R82, R197 ;  /* 0x000000c500527202 */ /* 0x000fc80000000f00 */
[----:B------:R1:W-:Y:S01]  /*d9a0*/  MUFU.EX2 R197, R8 ;  /* 0x0000000800c57308 */ /* 0x0003e20000000800 */
[----:B---3--:R-:W-:Y:S02]  /*d9b0*/  F2FP.F16.F32.PACK_AB R4, R209, R210 ;  /* 0x000000d2d104723e */ /* 0x008fe400000000ff */
[----:B----4-:R-:W-:-:S05]  /*d9c0*/  F2FP.F16.F32.PACK_AB R10, R202, R203 ;  /* 0x000000cbca0a723e */ /* 0x010fca00000000ff */
[C---:B------:R-:W-:Y:S06]  /*d9d0*/  HMMA.16816.F32 R176, R4.reuse, R36, R52 ;  /* 0x0000002404b0723c */ /* 0x040fec0000001834 */
[----:B--2---:R-:W-:Y:S01]  /*d9e0*/  HMMA.16816.F32 R156, R4, R30, R88 ;  /* 0x0000001e049c723c */ /* 0x004fe20000001858 */
[----:B-1----:R-:W-:Y:S01]  /*d9f0*/  FFMA.FTZ R8, R239, UR26, -R12 ;  /* 0x0000001aef087c23 */ /* 0x002fe2000801080c */
[----:B------:R-:W-:Y:S02]  /*da00*/  MOV R239, R175 ;  /* 0x000000af00ef7202 */ /* 0x000fe40000000f00 */
[----:B------:R-:W-:-:S02]  /*da10*/  MOV R175, R107 ;  /* 0x0000006b00af7202 */ /* 0x000fc40000000f00 */
[----:B------:R1:W2:Y:S01]  /*da20*/  MUFU.EX2 R107, R8 ;  /* 0x00000008006b7308 */ /* 0x0002a20000000800 */
[C---:B------:R-:W-:Y:S06]  /*da30*/  HMMA.16816.F32 R88, R4.reuse, R20, R132 ;  /* 0x000000140458723c */ /* 0x040fec0000001884 */
[C---:B------:R-:W-:Y:S06]  /*da40*/  HMMA.16816.F32 R160, R4.reuse, R32, R64 ;  /* 0x0000002004a0723c */ /* 0x040fec0000001840 */
[----:B------:R-:W-:Y:S01]  /*da50*/  HMMA.16816.F32 R188, R4, R38, R56 ;  /* 0x0000002604bc723c */ /* 0x000fe20000001838 */
[----:B-1----:R-:W-:Y:S01]  /*da60*/  FFMA.FTZ R8, R237, UR26, -R12 ;  /* 0x0000001aed087c23 */ /* 0x002fe2000801080c */
[----:B------:R-:W-:-:S04]  /*da70*/  MOV R237, R206 ;  /* 0x000000ce00ed7202 */ /* 0x000fc80000000f00 */
[C---:B------:R-:W-:Y:S01]  /*da80*/  HMMA.16816.F32 R144, R4.reuse, R28, R76 ;  /* 0x0000001c0490723c */ /* 0x040fe2000000184c */
[----:B------:R-:W-:Y:S01]  /*da90*/  MOV R206, R48 ;  /* 0x0000003000ce7202 */ /* 0x000fe20000000f00 */
[----:B------:R1:W-:Y:S01]  /*daa0*/  MUFU.EX2 R55, R8 ;  /* 0x0000000800377308 */ /* 0x0003e20000000800 */
[----:B------:R-:W-:Y:S01]  /*dab0*/  MOV R48, R49 ;  /* 0x0000003100307202 */ /* 0x000fe20000000f00 */
[----:B------:R-:W-:Y:S01]  /*dac0*/  IMAD.MOV.U32 R49, RZ, RZ, R214 ;  /* 0x000000ffff317224 */ /* 0x000fe200078e00d6 */
[----:B------:R-:W-:Y:S01]  /*dad0*/  MOV R214, R42 ;  /* 0x0000002a00d67202 */ /* 0x000fe20000000f00 */
        /* <DEDUP_REMOVED lines=8> */
[C---:B------:R-:W-:Y:S01]  /*db60*/  HMMA.16816.F32 R64, R4.reuse, R16, R112 ;  /* 0x000000100440723c */ /* 0x040fe20000001870 */
[----:B------:R-:W-:Y:S01]  /*db70*/  MOV R49, R214 ;  /* 0x000000d600317202 */ /* 0x000fe20000000f00 */
[----:B-1----:R-:W-:Y:S01]  /*db80*/  FFMA.FTZ R8, R238, UR26, -R12 ;  /* 0x0000001aee087c23 */ /* 0x002fe2000801080c */
[----:B------:R-:W-:Y:S02]  /*db90*/  MOV R214, R42 ;  /* 0x0000002a00d67202 */ /* 0x000fe40000000f00 */
[----:B------:R-:W-:Y:S01]  /*dba0*/  MOV R42, R43 ;  /* 0x0000002b002a7202 */ /* 0x000fe20000000f00 */
[----:B------:R-:W-:Y:S01]  /*dbb0*/  IMAD.MOV.U32 R43, RZ, RZ, R196 ;  /* 0x000000ffff2b7224 */ /* 0x000fe200078e00c4 */
[----:B------:R1:W3:Y:S01]  /*dbc0*/  MUFU.EX2 R54, R8 ;  /* 0x0000000800367308 */ /* 0x0002e20000000800 */
[----:B------:R-:W-:Y:S01]  /*dbd0*/  MOV R136, R139 ;  /* 0x0000008b00887202 */ /* 0x000fe20000000f00 */
[----:B------:R-:W-:Y:S01]  /*dbe0*/  IMAD.MOV.U32 R139, RZ, RZ, R173 ;  /* 0x000000ffff8b7224 */ /* 0x000fe200078e00ad */
[----:B--2---:R-:W-:Y:S01]  /*dbf0*/  F2FP.F16.F32.PACK_AB R9, R107, R197 ;  /* 0x000000c56b09723e */ /* 0x004fe200000000ff */
[C---:B------:R-:W-:Y:S01]  /*dc00*/  HMMA.16816.F32 R76, R4.reuse, R18, R124 ;  /* 0x00000012044c723c */ /* 0x040fe2000000187c */
[----:B------:R-:W-:Y:S01]  /*dc10*/  MOV R238, R175 ;  /* 0x000000af00ee7202 */ /* 0x000fe20000000f00 */
[----:B------:R-:W-:Y:S01]  /*dc20*/  IMAD.MOV.U32 R115, RZ, RZ, R80 ;  /* 0x000000ffff737224 */ /* 0x000fe200078e0050 */
[----:B------:R-:W-:Y:S01]  /*dc30*/  MOV R13, R48 ;  /* 0x00000030000d7202 */ /* 0x000fe20000000f00 */
[----:B------:R2:W-:Y:S01]  /*dc40*/  MUFU.EX2 R196, R0 ;  /* 0x0000000000c47308 */ /* 0x0005e20000000800 */
[----:B------:R-:W-:Y:S01]  /*dc50*/  MOV R71, R43 ;  /* 0x0000002b00477202 */ /* 0x000fe20000000f00 */
[C---:B------:R-:W-:Y:S01]  /*dc60*/  HMMA.16816.F32 R172, R4.reuse, R26, R116 ;  /* 0x0000001a04ac723c */ /* 0x040fe20000001874 */
[----:B------:R-:W-:Y:S01]  /*dc70*/  MOV R114, R81 ;  /* 0x0000005100727202 */ /* 0x000fe20000000f00 */
[----:B------:R-:W-:Y:S04]  /*dc80*/  LDSM.16.MT88.4 R124, [R220+0x9c00] ;  /* 0x009c0000dc7c783b */ /* 0x000fe80000004200 */
[----:B------:R-:W-:Y:S01]  /*dc90*/  HMMA.16816.F32 R56, R4, R22, R128 ;  /* 0x000000160438723c */ /* 0x000fe20000001880 */
[----:B-1----:R-:W-:Y:S01]  /*dca0*/  F2FP.F16.F32.PACK_AB R8, R235, R245 ;  /* 0x000000f5eb08723e */ /* 0x002fe200000000ff */
[----:B------:R-:W-:Y:S01]  /*dcb0*/  LDSM.16.MT88.4 R4, [R222+0xbc00] ;  /* 0x00bc0000de04783b */ /* 0x000fe20000004200 */
[----:B---3--:R-:W-:Y:S01]  /*dcc0*/  F2FP.F16.F32.PACK_AB R11, R54, R55 ;  /* 0x00000037360b723e */ /* 0x008fe200000000ff */
[----:B--2---:R-:W-:Y:S01]  /*dcd0*/  FFMA.FTZ R0, R240, UR26, -R12 ;  /* 0x0000001af0007c23 */ /* 0x004fe2000801080c */
[----:B------:R-:W-:-:S05]  /*dce0*/  MOV R240, R50 ;  /* 0x0000003200f07202 */ /* 0x000fca0000000f00 */
[C---:B------:R-:W-:Y:S01]  /*dcf0*/  HMMA.16816.F32 R132, R8.reuse, R32, R72 ;  /* 0x000000200884723c */ /* 0x040fe20000001848 */
[----:B------:R1:W-:Y:S05]  /*dd00*/  MUFU.EX2 R53, R0 ;  /* 0x0000000000357308 */ /* 0x0003ea0000000800 */
[C---:B------:R-:W-:Y:S06]  /*dd10*/  HMMA.16816.F32 R116, R8.reuse, R36, R120 ;  /* 0x000000240874723c */ /* 0x040fec0000001878 */
[C---:B------:R-:W-:Y:S06]  /*dd20*/  HMMA.16816.F32 R148, R8.reuse, R28, R148 ;  /* 0x0000001c0894723c */ /* 0x040fec0000001894 */
[----:B------:R-:W-:Y:S01]  /*dd30*/  HMMA.16816.F32 R164, R8, R24, R164 ;  /* 0x0000001808a4723c */ /* 0x000fe200000018a4 */
[----:B-1----:R-:W-:Y:S01]  /*dd40*/  FFMA.FTZ R0, R217, UR26, -R3 ;  /* 0x0000001ad9007c23 */ /* 0x002fe20008010803 */
[----:B------:R-:W-:-:S02]  /*dd50*/  MOV R217, R206 ;  /* 0x000000ce00d97202 */ /* 0x000fc40000000f00 */
[----:B------:R-:W-:Y:S01]  /*dd60*/  MOV R206, R49 ;  /* 0x0000003100ce7202 */ /* 0x000fe20000000f00 */
[----:B------:R1:W-:Y:S01]  /*dd70*/  MUFU.EX2 R52, R0 ;  /* 0x0000000000347308 */ /* 0x0003e20000000800 */
[C---:B------:R-:W-:Y:S06]  /*dd80*/  HMMA.16816.F32 R48, R8.reuse, R38, R92 ;  /* 0x000000260830723c */ /* 0x040fec000000185c */
[C---:B------:R-:W-:Y:S06]  /*dd90*/  HMMA.16816.F32 R36, R8.reuse, R30, R140 ;  /* 0x0000001e0824723c */ /* 0x040fec000000188c */
[----:B------:R-:W-:Y:S01]  /*dda0*/  HMMA.16816.F32 R60, R8, R34, R60 ;  /* 0x00000022083c723c */ /* 0x000fe2000000183c */
[----:B------:R-:W-:Y:S01]  /*ddb0*/  MOV R30, R139 ;  /* 0x0000008b001e7202 */ /* 0x000fe20000000f00 */
[----:B-1----:R-:W-:Y:S01]  /*ddc0*/  FFMA.FTZ R0, R216, UR26, -R3 ;  /* 0x0000001ad8007c23 */ /* 0x002fe20008010803 */
[----:B------:R-:W-:-:S03]  /*ddd0*/  MOV R216, R136 ;  /* 0x0000008800d87202 */ /* 0x000fc60000000f00 */
[C---:B------:R-:W-:Y:S01]  /*dde0*/  HMMA.16816.F32 R84, R8.reuse, R20, R84 ;  /* 0x000000140854723c */ /* 0x040fe20000001854 */
[----:B------:R-:W-:Y:S02]  /*ddf0*/  MOV R136, R137 ;  /* 0x0000008900887202 */ /* 0x000fe40000000f00 */
[----:B------:R-:W-:Y:S01]  /*de00*/  MOV R137, R138 ;  /* 0x0000008a00897202 */ /* 0x000fe20000000f00 */
[----:B------:R-:W-:Y:S01]  /*de10*/  IMAD.MOV.U32 R138, RZ, RZ, R47 ;  /* 0x000000ffff8a7224 */ /* 0x000fe200078e002f */
[----:B------:R-:W-:Y:S01]  /*de20*/  MOV R29, R136 ;  /* 0x00000088001d7202 */ /* 0x000fe20000000f00 */
[----:B------:R1:W2:Y:S01]  /*de30*/  MUFU.EX2 R47, R0 ;  /* 0x00000000002f7308 */ /* 0x0002a20000000800 */
[----:B------:R-:W-:Y:S01]  /*de40*/  MOV R35, R13 ;  /* 0x0000000d00237202 */ /* 0x000fe20000000f00 */
[----:B------:R-:W-:Y:S01]  /*de50*/  HMMA.16816.F32 R20, R8, R22, R180 ;  /* 0x000000160814723c */ /* 0x000fe200000018b4 */
[----:B------:R-:W-:Y:S02]  /*de60*/  MOV R31, R138 ;  /* 0x0000008a001f7202 */ /* 0x000fe40000000f00 */
[----:B------:R-:W-:-:S02]  /*de70*/  MOV R13, R42 ;  /* 0x0000002a000d7202 */ /* 0x000fc40000000f00 */
[----:B------:R-:W-:Y:S02]  /*de80*/  MOV R34, R206 ;  /* 0x000000ce00227202 */ /* 0x000fe40000000f00 */
[----:B------:R-:W-:Y:S01]  /*de90*/  MOV R206, R83 ;  /* 0x0000005300ce7202 */ /* 0x000fe20000000f00 */
[--C-:B-1----:R-:W-:Y:S01]  /*dea0*/  FFMA.FTZ R0, R211, UR26, -R3.reuse ;  /* 0x0000001ad3007c23 */ /* 0x102fe20008010803 */
[----:B------:R-:W-:Y:S01]  /*deb0*/  MOV R211, R152 ;  /* 0x0000009800d37202 */ /* 0x000fe20000000f00 */
[----:B------:R-:W-:Y:S01]  /*dec0*/  FFMA.FTZ R3, R213, UR26, -R3 ;  /* 0x0000001ad5037c23 */ /* 0x000fe20008010803 */
[----:B------:R-:W-:Y:S02]  /*ded0*/  MOV R152, R46 ;  /* 0x0000002e00987202 */ /* 0x000fe40000000f00 */
[----:B------:R1:W-:Y:S01]  /*dee0*/  MUFU.EX2 R46, R0 ;  /* 0x00000000002e7308 */ /* 0x0003e20000000800 */
[----:B------:R-:W-:Y:S02]  /*def0*/  MOV R213, R218 ;  /* 0x000000da00d57202 */ /* 0x000fe40000000f00 */
[----:B------:R-:W-:-:S02]  /*df00*/  MOV R218, R40 ;  /* 0x0000002800da7202 */ /* 0x000fc40000000f00 */
[----:B------:R-:W-:Y:S01]  /*df10*/  HMMA.16816.F32 R40, R8, R26, R168 ;  /* 0x0000001a0828723c */ /* 0x000fe200000018a8 */
[----:B--2---:R-:W-:Y:S01]  /*df20*/  F2FP.F16.F32.PACK_AB R92, R47, R52 ;  /* 0x000000342f5c723e */ /* 0x004fe200000000ff */
[----:B------:R-:W-:Y:S01]  /*df30*/  LDSM.16.MT88.4 R168, [R222+0xac00] ;  /* 0x00ac0000dea8783b */ /* 0x000fe20000004200 */
[----:B------:R-:W2:Y:S04]  /*df40*/  MUFU.EX2 R33, R3 ;  /* 0x0000000300217308 */ /* 0x000ea80000000800 */
[----:B------:R-:W-:Y:S02]  /*df50*/  MOV R27, R82 ;  /* 0x00000052001b7202 */ /* 0x000fe40000000f00 */
[----:B------:R-:W-:Y:S01]  /*df60*/  LDSM.16.MT88.4 R80, [R220+0xbc00] ;  /* 0x00bc0000dc50783b */ /* 0x000fe20000004200 */
[----:B-1----:R-:W-:Y:S01]  /*df70*/  FFMA.FTZ R0, R207, UR26, -R2 ;  /* 0x0000001acf007c23 */ /* 0x002fe20008010802 */
[----:B------:R-:W-:-:S02]  /*df80*/  MOV R207, R214 ;  /* 0x000000d600cf7202 */ /* 0x000fc40000000f00 */
[----:B------:R-:W-:Y:S01]  /*df90*/  MOV R214, R154 ;  /* 0x0000009a00d67202 */ /* 0x000fe20000000f00 */
[----:B------:R1:W-:Y:S01]  /*dfa0*/  MUFU.EX2 R32, R0 ;  /* 0x0000000000207308 */ /* 0x0003e20000000800 */
[----:B--2---:R-:W-:Y:S02]  /*dfb0*/  F2FP.F16.F32.PACK_AB R94, R33, R46 ;  /* 0x0000002e215e723e */ /* 0x004fe400000000ff */
[----:B------:R-:W-:-:S05]  /*dfc0*/  MOV R3, R155 ;  /* 0x0000009b00037202 */ /* 0x000fca0000000f00 */
[----:B------:R-:W-:Y:S01]  /*dfd0*/  FFMA.FTZ R3, R3, R15, R27 ;  /* 0x0000000f03037223 */ /* 0x000fe2000001001b */
[--C-:B-1----:R-:W-:Y:S01]  /*dfe0*/  FFMA.FTZ R0, R212, UR26, -R2.reuse ;  /* 0x0000001ad4007c23 */ /* 0x102fe20008010802 */
[----:B------:R-:W-:Y:S02]  /*dff0*/  MOV R212, R137 ;  /* 0x0000008900d47202 */ /* 0x000fe40000000f00 */
[----:B------:R-:W1:Y:S01]  /*e000*/  LDSM.16.MT88.4 R136, [R222+0x9c00] ;  /* 0x009c0000de88783b */ /* 0x000e620000004200 */
[----:B------:R2:W3:Y:S02]  /*e010*/  MUFU.EX2 R28, R0 ;  /* 0x00000000001c7308 */ /* 0x0004e40000000800 */
[--C-:B--2---:R-:W-:Y:S01]  /*e020*/  FFMA.FTZ R0, R215, UR26, -R2.reuse ;  /* 0x0000001ad7007c23 */ /* 0x104fe20008010802 */
[----:B------:R-:W-:Y:S01]  /*e030*/  FFMA.FTZ R2, R219, UR26, -R2 ;  /* 0x0000001adb027c23 */ /* 0x000fe20008010802 */
[----:B---3--:R-:W-:Y:S01]  /*e040*/  F2FP.F16.F32.PACK_AB R93, R28, R32 ;  /* 0x000000201c5d723e */ /* 0x008fe200000000ff */
[----:B------:R-:W-:-:S03]  /*e050*/  IMAD.MOV.U32 R219, RZ, RZ, R153 ;  /* 0x000000ffffdb7224 */ /* 0x000fc600078e0099 */
[----:B------:R2:W-:Y:S01]  /*e060*/  MUFU.EX2 R25, R0 ;  /* 0x0000000000197308 */ /* 0x0005e20000000800 */
[----:B------:R-:W-:Y:S02]  /*e070*/  MOV R215, R152 ;  /* 0x0000009800d77202 */ /* 0x000fe40000000f00 */
[----:B------:R-:W3:Y:S05]  /*e080*/  LDSM.16.MT88.4 R152, [R220+0xac00] ;  /* 0x00ac0000dc98783b */ /* 0x000eea0000004200 */
[----:B------:R4:W5:Y:S01]  /*e090*/  MUFU.EX2 R24, R2 ;  /* 0x0000000200187308 */ /* 0x0009620000000800 */
[----:B--2---:R-:W-:-:S07]  /*e0a0*/  FFMA.FTZ R0, R244, UR26, -R12 ;  /* 0x0000001af4007c23 */ /* 0x004fce000801080c */
[----:B------:R2:W3:Y:S01]  /*e0b0*/  MUFU.EX2 R26, R0 ;  /* 0x00000000001a7308 */ /* 0x0004e20000000800 */
[----:B----4-:R-:W-:Y:S02]  /*e0c0*/  MOV R2, R71 ;  /* 0x0000004700027202 */ /* 0x010fe40000000f00 */
[----:B------:R-:W-:Y:S01]  /*e0d0*/  HMMA.16816.F32 R68, R8, R16, R192 ;  /* 0x000000100844723c */ /* 0x000fe200000018c0 */
[----:B-----5:R-:W-:-:S05]  /*e0e0*/  F2FP.F16.F32.PACK_AB R95, R24, R25 ;  /* 0x00000019185f723e */ /* 0x020fca00000000ff */
[----:B------:R-:W-:Y:S01]  /*e0f0*/  HMMA.16816.F32 R16, R8, R18, R184 ;  /* 0x000000120810723c */ /* 0x000fe200000018b8 */
[----:B------:R-:W-:Y:S02]  /*e100*/  MOV R193, R13 ;  /* 0x0000000d00c17202 */ /* 0x000fe40000000f00 */
[----:B------:R-:W-:Y:S01]  /*e110*/  MOV R194, R115 ;  /* 0x0000007300c27202 */ /* 0x000fe20000000f00 */
[----:B--2---:R-:W-:Y:S01]  /*e120*/  FFMA.FTZ R0, R242, UR26, -R12 ;  /* 0x0000001af2007c23 */ /* 0x004fe2000801080c */
[----:B------:R-:W-:Y:S01]  /*e130*/  MOV R195, R114 ;  /* 0x0000007200c37202 */ /* 0x000fe20000000f00 */
[C---:B-1----:R-:W-:Y:S02]  /*e140*/  HMMA.16816.F32 R140, R92.reuse, R138, R96 ;  /* 0x0000008a5c8c723c */ /* 0x042fe40000001860 */
[----:B------:R-:W-:Y:S01]  /*e150*/  FFMA.FTZ R8, R194, R45, R193 ;  /* 0x0000002dc2087223 */ /* 0x000fe200000100c1 */
[----:B------:R1:W-:Y:S03]  /*e160*/  MUFU.EX2 R13, R0 ;  /* 0x00000000000d7308 */ /* 0x0003e60000000800 */
[----:B------:R-:W-:Y:S01]  /*e170*/  FADD.FTZ R11, R30, R8 ;  /* 0x000000081e0b7221 */ /* 0x000fe20000010000 */
[----:B------:R-:W-:Y:S01]  /*e180*/  HMMA.16816.F32 R88, R92, R4, R88 ;  /* 0x000000045c58723c */ /* 0x000fe20000001858 */
[----:B------:R-:W-:-:S02]  /*e190*/  F2FP.F16.F32.PACK_AB R96, R200, R201 ;  /* 0x000000c9c860723e */ /* 0x000fc400000000ff */
[----:B---3--:R-:W-:Y:S02]  /*e1a0*/  F2FP.F16.F32.PACK_AB R97, R26, R53 ;  /* 0x000000351a61723e */ /* 0x008fe400000000ff */
[----:B------:R-:W-:Y:S01]  /*e1b0*/  F2FP.F16.F32.PACK_AB R98, R196, R198 ;  /* 0x000000c6c462723e */ /* 0x000fe200000000ff */
[C---:B------:R-:W-:Y:S06]  /*e1c0*/  HMMA.16816.F32 R128, R92.reuse, R136, R160 ;  /* 0x000000885c80723c */ /* 0x040fec00000018a0 */
[----:B------:R-:W-:Y:S01]  /*e1d0*/  HMMA.16816.F32 R112, R92, R124, R176 ;  /* 0x0000007c5c70723c */ /* 0x000fe200000018b0 */
[----:B-1----:R-:W-:-:S04]  /*e1e0*/  FFMA.FTZ R0, R243, UR26, -R12 ;  /* 0x0000001af3007c23 */ /* 0x002fc8000801080c */
[----:B------:R1:W2:Y:S01]  /*e1f0*/  MUFU.EX2 R9, R0 ;  /* 0x0000000000097308 */ /* 0x0002a20000000800 */
[C---:B------:R-:W-:Y:S06]  /*e200*/  HMMA.16816.F32 R120, R92.reuse, R126, R188 ;  /* 0x0000007e5c78723c */ /* 0x040fec00000018bc */
[C---:B------:R-:W-:Y:S06]  /*e210*/  HMMA.16816.F32 R144, R92.reuse, R152, R144 ;  /* 0x000000985c90723c */ /* 0x040fec0000001890 */
[----:B------:R-:W-:Y:S01]  /*e220*/  HMMA.16816.F32 R156, R92, R154, R156 ;  /* 0x0000009a5c9c723c */ /* 0x000fe2000000189c */
[----:B-1----:R-:W-:Y:S01]  /*e230*/  FFMA.FTZ R0, R2, R44, R195 ;  /* 0x0000002c02007223 */ /* 0x002fe200000100c3 */
[----:B--2---:R-:W-:Y:S01]  /*e240*/  F2FP.F16.F32.PACK_AB R99, R9, R13 ;  /* 0x0000000d0963723e */ /* 0x004fe200000000ff */
[----:B------:R-:W-:-:S03]  /*e250*/  FFMA.FTZ R2, R215, R14, R219 ;  /* 0x0000000ed7027223 */ /* 0x000fc600000100db */
[----:B------:R-:W-:Y:S01]  /*e260*/  HMMA.16816.F32 R160, R92, R168, R108 ;  /* 0x000000a85ca0723c */ /* 0x000fe2000000186c */
        /* <DEDUP_REMOVED lines=60> */
[----:B------:R-:W-:-:S03]  /*e630*/  FADD.FTZ R4, R196, R4 ;  /* 0x00000004c4047221 */ /* 0x000fc60000010000 */
[----:B------:R-:W-:Y:S01]  /*e640*/  FADD.FTZ R0, R24, R0 ;  /* 0x0000000018007221 */ /* 0x000fe20000010000 */
[----:B------:R-:W-:Y:S01]  /*e650*/  HMMA.16816.F32 R76, R92, R82, R76 ;  /* 0x000000525c4c723c */ /* 0x000fe2000000184c */
[----:B------:R1:W-:Y:S04]  /*e660*/  STL [R1+0x14], R4 ;  /* 0x0000140401007387 */ /* 0x0003e80000100800 */
        /* <DEDUP_REMOVED lines=14> */
[----:B-1----:R-:W-:-:S15]  /*e750*/  HMMA.16816.F32 R96, R96, R6, R20 ;  /* 0x000000066060723c */ /* 0x002fde0000001814 */
[----:B------:R-:W-:-:S09]  /*e760*/  NOP ;  /* 0x0000000000007918 */ /* 0x000fd20000000000 */
.L_x_169:
[----:B------:R-:W-:-:S06]  /*e770*/  UISETP.GT.AND UP0, UPT, UR24, UR15, UPT ;  /* 0x0000000f1800728c */ /* 0x000fcc000bf04270 */
[----:B------:R-:W-:-:S13]  /*e780*/  PLOP3.LUT P0, PT, PT, PT, UP0, 0x80, 0x0 ;  /* 0x000000000000781c */ /* 0x000fda0003f0f008 */
[----:B------:R-:W-:Y:S05]  /*e790*/  @!P0 BRA `(.L_x_172) ;  /* 0x00000040002c8947 */ /* 0x000fea0003800000 */
[----:B------:R-:W2:Y:S01]  /*e7a0*/  LDL.LU.64 R6, [R1] ;  /* 0x0000000001067983 */ /* 0x000ea20000300a00 */
[----:B------:R-:W-:Y:S01]  /*e7b0*/  MOV R100, R104 ;  /* 0x0000006800647202 */ /* 0x000fe20000000f00 */
[----:B------:R-:W-:Y:S01]  /*e7c0*/  IMAD.MOV.U32 R107, RZ, RZ, R102 ;  /* 0x000000ffff6b7224 */ /* 0x000fe200078e0066 */
[----:B------:R-:W-:Y:S01]  /*e7d0*/  MOV R3, R105 ;  /* 0x0000006900037202 */ /* 0x000fe20000000f00 */
[----:B------:R-:W2:Y:S01]  /*e7e0*/  LDL.LU.64 R4, [R1+0x18] ;  /* 0x0000180001047983 */ /* 0x000ea20000300a00 */
[----:B------:R-:W-:Y:S01]  /*e7f0*/  MOV R106, R103 ;  /* 0x00000067006a7202 */ /* 0x000fe20000000f00 */
[----:B------:R-:W-:Y:S02]  /*e800*/  USHF.L.U64.HI UR5, UR9, 0x1, UR8 ;  /* 0x0000000109057899 */ /* 0x000fe40008010208 */
[----:B------:R-:W-:Y:S01]  /*e810*/  USHF.L.U32 UR13, UR9, 0x1, URZ ;  /* 0x00000001090d7899 */ /* 0x000fe2000800063f */
[----:B------:R-:W-:Y:S01]  /*e820*/  ULDC UR4, c[0x0][0x2ec] ;  /* 0x0000bb0000047ab9 */ /* 0x000fe20000000800 */
[----:B------:R-:W-:Y:S01]  /*e830*/  ULDC.64 UR6, c[0x0][0x218] ;  /* 0x0000860000067ab9 */ /* 0x000fe20000000a00 */
[----:B------:R-:W-:Y:S01]  /*e840*/  ULDC.64 UR10, c[0x0][0x220] ;  /* 0x00008800000a7ab9 */ /* 0x000fe20000000a00 */
[----:B------:R-:W-:Y:S01]  /*e850*/  ULDC.64 UR8, c[0x0][0x248] ;  /* 0x0000920000087ab9 */ /* 0x000fe20000000a00 */
[----:B--2---:R-:W-:-:S05]  /*e860*/  IMAD.MOV.U32 R5, RZ, RZ, R7 ;  /* 0x000000ffff057224 */ /* 0x004fca00078e0007 */
[----:B------:R1:W-:Y:S01]  /*e870*/  STL.64 [R1+0x18], R4 ;  /* 0x0000180401007387 */ /* 0x0003e20000100a00 */
[----:B------:R-:W-:Y:S05]  /*e880*/  BRA `(.L_x_173) ;  /* 0x0000000000707947 */ /* 0x000fea0003800000 */
.L_x_175:
[----:B------:R-:W2:Y:S01]  /*e890*/  LDL.64 R204, [R1+0x28] ;  /* 0x0000280001cc7983 */ /* 0x000ea20000100a00 */
[----:B------:R-:W-:Y:S03]  /*e8a0*/  UIADD3 UR25, UR24, -0x2, URZ ;  /* 0xfffffffe18197890 */ /* 0x000fe6000fffe03f */
[----:B------:R-:W3:Y:S01]  /*e8b0*/  LDL.64 R202, [R1+0x20] ;  /* 0x0000200001ca7983 */ /* 0x000ee20000100a00 */
[----:B------:R-:W-:Y:S02]  /*e8c0*/  USHF.R.S32.HI UR24, URZ, 0x1f, UR25 ;  /* 0x0000001f3f187899 */ /* 0x000fe40008011419 */
[----:B------:R-:W-:Y:S02]  /*e8d0*/  UIMAD.WIDE.U32 UR26, UR25, UR8, URZ ;  /* 0x00000008191a72a5 */ /* 0x000fe4000f8e003f */
[----:B------:R-:W-:Y:S04]  /*e8e0*/  UIMAD UR24, UR24, UR8, URZ ;  /* 0x00000008181872a4 */ /* 0x000fe8000f8e023f */
[----:B------:R-:W-:Y:S01]  /*e8f0*/  UIMAD UR24, UR25, UR9, UR24 ;  /* 0x00000009191872a4 */ /* 0x000fe2000f8e0218 */
[----:B------:R-:W-:Y:S02]  /*e900*/  IMAD.U32 R7, RZ, RZ, UR26 ;  /* 0x0000001aff077e24 */ /* 0x000fe4000f8e00ff */
[----:B------:R-:W-:Y:S01]  /*e910*/  IMAD.U32 R8, RZ, RZ, UR26 ;  /* 0x0000001aff087e24 */ /* 0x000fe2000f8e00ff */
[----:B------:R-:W-:Y:S06]  /*e920*/  UIADD3 UR24, UR27, UR24, URZ ;  /* 0x000000181b187290 */ /* 0x000fec000fffe03f */
[----:B------:R-:W-:Y:S01]  /*e930*/  IMAD.U32 R6, RZ, RZ, UR24 ;  /* 0x00000018ff067e24 */ /* 0x000fe2000f8e00ff */
[----:B--2---:R-:W-:Y:S04]  /*e940*/  LEA R7, P0, R7, R204, 0x6 ;  /* 0x000000cc07077211 */ /* 0x004fe800078030ff */
[----:B---3--:R-:W-:Y:S02]  /*e950*/  LEA.HI.X R8, R8, R203, R6, 0x6, P0 ;  /* 0x000000cb08087211 */ /* 0x008fe400000f3406 */
[C---:B------:R-:W-:Y:S04]  /*e960*/  LEA R6, P0, R7.reuse, UR6, 0x1 ;  /* 0x0000000607067c11 */ /* 0x040fe8000f8008ff */
[----:B------:R-:W-:Y:S02]  /*e970*/  LEA.HI.X R7, R7, UR7, R8, 0x1, P0 ;  /* 0x0000000707077c11 */ /* 0x000fe400080f0c08 */
[----:B------:R-:W-:Y:S03]  /*e980*/  IADD3 R8, P0, R6, UR21, RZ ;  /* 0x0000001506087c10 */ /* 0x000fe6000ff1e0ff */
[----:B------:R-:W-:Y:S01]  /*e990*/  @!PT LDS RZ, [RZ] ;  /* 0x00000000fffff984 */ /* 0x000fe20000000800 */
[----:B------:R-:W-:Y:S01]  /*e9a0*/  @!PT LDS RZ, [RZ] ;  /* 0x00000000fffff984 */ /* 0x000fe20000000800 */
[----:B------:R-:W-:Y:S01]  /*e9b0*/  @!PT LDS RZ, [RZ] ;  /* 0x00000000fffff984 */ /* 0x000fe20000000800 */
[----:B------:R1:W-:Y:S01]  /*e9c0*/  LDGSTS.E.BYPASS.LTC128B.128 [R234+0x6000], desc[UR18][R6.64] ;  /* 0x0600000006ea7fae */ /* 0x0003e2000b901d52 */
[----:B------:R-:W-:Y:S03]  /*e9d0*/  IADD3.X R9, R7, UR20, RZ, P0, !PT ;  /* 0x0000001407097c10 */ /* 0x000fe600087fe4ff */
[----:B------:R1:W-:Y:S04]  /*e9e0*/  LDGSTS.E.BYPASS.LTC128B.128 [R234+0x7000], desc[UR18][R6.64+0x40] ;  /* 0x0700004006ea7fae */ /* 0x0003e8000b901d52 */
[----:B------:R1:W-:Y:S04]  /*e9f0*/  LDGSTS.E.BYPASS.LTC128B.128 [R234+0x8000], desc[UR18][R6.64+0x80] ;  /* 0x0800008006ea7fae */ /* 0x0003e8000b901d52 */
[----:B------:R1:W-:Y:S04]  /*ea00*/  LDGSTS.E.BYPASS.LTC128B.128 [R234+0x6800], desc[UR18][R8.64] ;  /* 0x0680000008ea7fae */ /* 0x0003e8000b901d52 */
[----:B------:R1:W-:Y:S04]  /*ea10*/  LDGSTS.E.BYPASS.LTC128B.128 [R234+0x7800], desc[UR18][R8.64+0x40] ;  /* 0x0780004008ea7fae */ /* 0x0003e8000b901d52 */
[----:B------:R1:W-:Y:S04]  /*ea20*/  LDGSTS.E.BYPASS.LTC128B.128 [R234+0x8800], desc[UR18][R8.64+0x80] ;  /* 0x0880008008ea7fae */ /* 0x0003e8000b901d52 */
[----:B------:R-:W0:Y:S01]  /*ea30*/  LDGDEPBAR ;  /* 0x00000000000079af */ /* 0x000e220000000000 */
[----:B------:R-:W-:Y:S05]  /*ea40*/  BRA `(.L_x_174) ;  /* 0x0000001400e07947 */ /* 0x000fea0003800000 */
.L_x_173:
[----:B-12---:R-:W2:Y:S01]  /*ea50*/  LDL.64 R4, [R1+0x18] ;  /* 0x0000180001047983 */ /* 0x006ea20000100a00 */
[----:B------:R-:W-:Y:S04]  /*ea60*/  DEPBAR.LE SB0, 0x0 ;  /* 0x000080000000791a */ /* 0x000fe80000000000 */
[----:B------:R-:W-:Y:S01]  /*ea70*/  UIADD3 UR12, UR24, -0x1, URZ ;  /* 0xffffffff180c7890 */ /* 0x000fe2000fffe03f */
[----:B------:R-:W-:Y:S03]  /*ea80*/  BAR.SYNC.DEFER_BLOCKING 0x0 ;  /* 0x0000000000007b1d */ /* 0x000fe60000010000 */
[----:B------:R-:W-:Y:S02]  /*ea90*/  USHF.R.S32.HI UR26, URZ, 0x1f, UR12 ;  /* 0x0000001f3f1a7899 */ /* 0x000fe4000801140c */
[----:B------:R-:W-:Y:S01]  /*eaa0*/  UIMAD UR25, UR22, UR12, URZ ;  /* 0x0000000c161972a4 */ /* 0x000fe2000f8e023f */
[----:B------:R-:W-:Y:S01]  /*eab0*/  IMAD.U32 R6, RZ, RZ, UR12 ;  /* 0x0000000cff067e24 */ /* 0x000fe2000f8e00ff */
[----:B------:R-:W-:Y:S02]  /*eac0*/  UISETP.GT.AND UP0, UPT, UR12, UR15, UPT ;  /* 0x0000000f0c00728c */ /* 0x000fe4000bf04270 */
[----:B------:R-:W-:Y:S01]  /*ead0*/  UIMAD UR25, UR26, UR23, UR25 ;  /* 0x000000171a1972a4 */ /* 0x000fe2000f8e0219 */
[----:B--2---:R-:W-:Y:S01]  /*eae0*/  IMAD.WIDE.U32 R6, R6, UR23, R4 ;  /* 0x0000001706067c25 */ /* 0x004fe2000f8e0004 */
[----:B------:R-:W1:Y:S04]  /*eaf0*/  S2R R2, SR_TID.X ;  /* 0x0000000000027919 */ /* 0x000e680000002100 */
[----:B------:R-:W-:Y:S01]  /*eb00*/  VIADD R0, R7, UR25 ;  /* 0x0000001907007c36 */ /* 0x000fe20008000000 */
[C---:B------:R-:W-:Y:S04]  /*eb10*/  LEA R4, P0, R6.reuse, UR10, 0x1 ;  /* 0x0000000a06047c11 */ /* 0x040fe8000f8008ff */
[----:B------:R-:W-:Y:S01]  /*eb20*/  LEA.HI.X R5, R6, UR11, R0, 0x1, P0 ;  /* 0x0000000b06057c11 */ /* 0x000fe200080f0c00 */
[----:B------:R-:W-:Y:S01]  /*eb30*/  IMAD.U32 R0, RZ, RZ, UR12 ;  /* 0x0000000cff007e24 */ /* 0x000fe2000f8e00ff */
[----:B------:R-:W-:Y:S03]  /*eb40*/  IADD3 R6, P0, R4, UR13, RZ ;  /* 0x0000000d04067c10 */ /* 0x000fe6000ff1e0ff */
[----:B------:R-:W-:Y:S01]  /*eb50*/  @!PT LDS RZ, [RZ] ;  /* 0x00000000fffff984 */ /* 0x000fe20000000800 */
[----:B------:R-:W-:Y:S01]  /*eb60*/  @!PT LDS RZ, [RZ] ;  /* 0x00000000fffff984 */ /* 0x000fe20000000800 */
[----:B------:R-:W-:Y:S01]  /*eb70*/  @!PT LDS RZ, [RZ] ;  /* 0x00000000fffff984 */ /* 0x000fe20000000800 */
[----:B------:R-:W-:Y:S01]  /*eb80*/  LDGSTS.E.BYPASS.LTC128B.128 [R234+0x9000], desc[UR18][R4.64] ;  /* 0x0900000004ea7fae */ /* 0x000fe2000b901d52 */
[----:B------:R-:W-:Y:S07]  /*eb90*/  IADD3.X R7, R5, UR5, RZ, P0, !PT ;  /* 0x0000000505077c10 */ /* 0x000fee00087fe4ff */
[----:B------:R-:W-:Y:S08]  /*eba0*/  LDGSTS.E.BYPASS.LTC128B.128 [R234+0xa000], desc[UR18][R4.64+0x40] ;  /* 0x0a00004004ea7fae */ /* 0x000ff0000b901d52 */
[----:B------:R-:W-:Y:S01]  /*ebb0*/  LDGSTS.E.BYPASS.LTC128B.128 [R234+0xb000], desc[UR18][R4.64+0x80] ;  /* 0x0b00008004ea7fae */ /* 0x000fe2000b901d52 */
[----:B-1----:R-:W-:Y:S07]  /*ebc0*/  IMAD.SHL.U32 R2, R2, 0x2, RZ ;  /* 0x0000000202027824 */ /* 0x002fee00078e00ff */
[----:B------:R-:W-:Y:S01]  /*ebd0*/  LDGSTS.E.BYPASS.LTC128B.128 [R234+0x9800], desc[UR18][R6.64] ;  /* 0x0980000006ea7fae */ /* 0x000fe2000b901d52 */
[----:B------:R-:W-:Y:S05]  /*ebe0*/  LOP3.LUT R2, R2, 0x6, RZ, 0xc0, !PT ;  /* 0x0000000602027812 */ /* 0x000fea00078ec0ff */
[----:B------:R-:W-:Y:S02]  /*ebf0*/  IMAD R0, R0, 0x40, R2 ;  /* 0x0000004000007824 */ /* 0x000fe400078e0202 */
[----:B------:R-:W-:Y:S02]  /*ec00*/  LDGSTS.E.BYPASS.LTC128B.128 [R234+0xa800], desc[UR18][R6.64+0x40] ;  /* 0x0a80004006ea7fae */ /* 0x000fe4000b901d52 */
[C---:B------:R-:W-:Y:S01]  /*ec10*/  VIADD R2, R0.reuse, 0x1 ;  /* 0x0000000100027836 */ /* 0x040fe20000000000 */
[C---:B------:R-:W-:Y:S02]  /*ec20*/  ISETP.GE.AND P4, PT, R0.reuse, R228, PT ;  /* 0x000000e40000720c */ /* 0x040fe40003f86270 */
[C---:B------:R-:W-:Y:S02]  /*ec30*/  ISETP.GE.AND P0, PT, R0.reuse, R227, PT ;  /* 0x000000e30000720c */ /* 0x040fe40003f06270 */
[C---:B------:R-:W-:Y:S01]  /*ec40*/  ISETP.GE.OR P4, PT, R0.reuse, R233, !P4 ;  /* 0x000000e90000720c */ /* 0x040fe20006786670 */
[----:B------:R1:W-:Y:S01]  /*ec50*/  LDGSTS.E.BYPASS.LTC128B.128 [R234+0xb800], desc[UR18][R6.64+0x80] ;  /* 0x0b80008006ea7fae */ /* 0x0003e2000b901d52 */
[----:B------:R-:W-:Y:S02]  /*ec60*/  ISETP.GE.OR P0, PT, R0, R232, !P0 ;  /* 0x000000e80000720c */ /* 0x000fe40004706670 */
[C---:B------:R-:W-:Y:S02]  /*ec70*/  ISETP.GE.AND P3, PT, R2.reuse, R228, PT ;  /* 0x000000e40200720c */ /* 0x040fe40003f66270 */
[C---:B------:R-:W-:Y:S02]  /*ec80*/  ISETP.GE.AND P2, PT, R2.reuse, R227, PT ;  /* 0x000000e30200720c */ /* 0x040fe40003f46270 */
[C---:B------:R-:W-:Y:S01]  /*ec90*/  ISETP.GE.OR P3, PT, R2.reuse, R233, !P3 ;  /* 0x000000e90200720c */ /* 0x040fe20005f66670 */
[----:B------:R-:W-:Y:S01]  /*eca0*/  LDSM.16.M88.4 R64, [R224] ;  /* 0x00000000e040783b */ /* 0x000fe20000000200 */
[C---:B------:R-:W-:Y:S02]  /*ecb0*/  ISETP.GE.OR P2, PT, R2.reuse, R232, !P2 ;  /* 0x000000e80200720c */ /* 0x040fe40005746670 */
[C---:B------:R-:W-:Y:S02]  /*ecc0*/  ISETP.GE.AND P6, PT, R2.reuse, R229, PT ;  /* 0x000000e50200720c */ /* 0x040fe40003fc6270 */
[C---:B------:R-:W-:Y:S02]  /*ecd0*/  ISETP.GE.AND P1, PT, R2.reuse, R226, PT ;  /* 0x000000e20200720c */ /* 0x040fe40003f26270 */
[C---:B------:R-:W-:Y:S01]  /*ece0*/  ISETP.GE.OR P6, PT, R2.reuse, R231, !P6 ;  /* 0x000000e70200720c */ /* 0x040fe200077c6670 */
[----:B------:R-:W1:Y:S01]  /*ecf0*/  LDSM.16.M88.4 R16, [R221+0x6000] ;  /* 0x00600000dd10783b */ /* 0x000e620000000200 */
[----:B------:R-:W-:Y:S01]  /*ed00*/  ISETP.GE.OR P1, PT, R2, R230, !P1 ;  /* 0x000000e60200720c */ /* 0x000fe20004f26670 */
[----:B------:R-:W-:Y:S05]  /*ed10*/  VIADD R2, R0, 0x8 ;  /* 0x0000000800027836 */ /* 0x000fea0000000000 */
[C---:B------:R-:W-:Y:S01]  /*ed20*/  ISETP.GE.AND P5, PT, R2.reuse, R228, PT ;  /* 0x000000e40200720c */ /* 0x040fe20003fa6270 */
[----:B------:R-:W2:Y:S03]  /*ed30*/  LDSM.16.M88.4 R60, [R224+0x1000] ;  /* 0x00100000e03c783b */ /* 0x000ea60000000200 */
[----:B------:R-:W-:Y:S05]  /*ed40*/  ISETP.GE.OR P5, PT, R2, R233, !P5 ;  /* 0x000000e90200720c */ /* 0x000fea0006fa6670 */
        /* <DEDUP_REMOVED lines=17> */
[----:B------:R-:W-:Y:S05]  /*ee60*/  LDSM.16.M88.4 R196, [R221+0x7000] ;  /* 0x00700000ddc4783b */ /* 0x000fea0000000200 */
        /* <DEDUP_REMOVED lines=9> */
[C---:B------:R-:W-:Y:S05]  /*ef00*/  HMMA.16816.F32 R56, R60.reuse, R108, RZ ;  /* 0x0000006c3c38723c */ /* 0x040fea00000018ff */
[----:B------:R-:W-:Y:S01]  /*ef10*/  LDSM.16.M88.4 R216, [R223+0x8000] ;  /* 0x00800000dfd8783b */ /* 0x000fe20000000200 */
        /* <DEDUP_REMOVED lines=18> */
[-C--:B----4-:R-:W-:Y:S06]  /*f040*/  HMMA.16816.F32 R52, R176, R108.reuse, R52 ;  /* 0x0000006cb034723c */ /* 0x090fec0000001834 */
[C---:B------:R-:W-:Y:S06]  /*f050*/  HMMA.16816.F32 R56, R184.reuse, R108, R56 ;  /* 0x0000006cb838723c */ /* 0x040fec0000001838 */
[-C--:B------:R-:W-:Y:S01]  /*f060*/  HMMA.16816.F32 R60, R184, R110.reuse, R60 ;  /* 0x0000006eb83c723c */ /* 0x080fe2000000183c */
[----:B------:R-:W-:Y:S05]  /*f070*/  LDSM.16.M88.4 R184, [R225+0x3000] ;  /* 0x00300000e1b8783b */ /* 0x000fea0000000200 */
[----:B------:R-:W-:Y:S03]  /*f080*/  HMMA.16816.F32 R64, R176, R110, R64 ;  /* 0x0000006eb040723c */ /* 0x000fe60000001840 */
[----:B------:R-:W-:Y:S03]  /*f090*/  LDSM.16.M88.4 R108, [R225+0x2000] ;  /* 0x00200000e16c783b */ /* 0x000fe60000000200 */
[-C--:B-1----:R-:W-:Y:S05]  /*f0a0*/  HMMA.16816.F32 R4, R180, R196.reuse, R4 ;  /* 0x000000c4b404723c */ /* 0x082fea0000001804 */
[----:B------:R-:W1:Y:S01]  /*f0b0*/  LDSM.16.M88.4 R176, [R223+0x7000] ;  /* 0x00700000dfb0783b */ /* 0x000e620000000200 */
[C---:B------:R-:W-:Y:S06]  /*f0c0*/  HMMA.16816.F32 R8, R200.reuse, R196, R8 ;  /* 0x000000c4c808723c */ /* 0x040fec0000001808 */
[-C--:B------:R-:W-:Y:S06]  /*f0d0*/  HMMA.16816.F32 R12, R200, R198.reuse, R12 ;  /* 0x000000c6c80c723c */ /* 0x080fec000000180c */
[C---:B------:R-:W-:Y:S01]  /*f0e0*/  HMMA.16816.F32 R16, R180.reuse, R198, R16 ;  /* 0x000000c6b410723c */ /* 0x040fe20000001810 */
[----:B------:R-:W4:Y:S05]  /*f0f0*/  LDSM.16.M88.4 R196, [R223+0x7400] ;  /* 0x00740000dfc4783b */ /* 0x000f2a0000000200 */
[-C--:B------:R-:W-:Y:S06]  /*f100*/  HMMA.16816.F32 R20, R180, R204.reuse, R20 ;  /* 0x000000ccb414723c */ /* 0x080fec0000001814 */
[C---:B------:R-:W-:Y:S06]  /*f110*/  HMMA.16816.F32 R24, R200.reuse, R204, R24 ;  /* 0x000000ccc818723c */ /* 0x040fec0000001818 */
[-C--:B------:R-:W-:Y:S06]  /*f120*/  HMMA.16816.F32 R28, R200, R206.reuse, R28 ;  /* 0x000000cec81c723c */ /* 0x080fec000000181c */
[C---:B------:R-:W-:Y:S01]  /*f130*/  HMMA.16816.F32 R32, R180.reuse, R206, R32 ;  /* 0x000000ceb420723c */ /* 0x040fe20000001820 */
[----:B------:R-:W5:Y:S05]  /*f140*/  LDSM.16.M88.4 R204, [R223+0x7800] ;  /* 0x00780000dfcc783b */ /* 0x000f6a0000000200 */
        /* <DEDUP_REMOVED lines=11> */
[-C--:B-1----:R-:W-:Y:S05]  /*f200*/  HMMA.16816.F32 R4, R108, R176.reuse, R4 ;  /* 0x000000b06c04723c */ /* 0x082fea0000001804 */
[----:B------:R-:W1:Y:S01]  /*f210*/  LDSM.16.M88.4 R192, [R221+0x8000] ;  /* 0x00800000ddc0783b */ /* 0x000e620000000200 */
        /* <DEDUP_REMOVED lines=8> */
[----:B------:R-:W4:Y:S05]  /*f2a0*/  LDSM.16.M88.4 R196, [R221+0x8800] ;  /* 0x00880000ddc4783b */ /* 0x000f2a0000000200 */
[-C--:B-----5:R-:W-:Y:S06]  /*f2b0*/  HMMA.16816.F32 R36, R108, R204.reuse, R36 ;  /* 0x000000cc6c24723c */ /* 0x0a0fec0000001824 */
[C---:B------:R-:W-:Y:S06]  /*f2c0*/  HMMA.16816.F32 R40, R184.reuse, R204, R40 ;  /* 0x000000ccb828723c */ /* 0x040fec0000001828 */
[-C--:B------:R-:W-:Y:S06]  /*f2d0*/  HMMA.16816.F32 R44, R184, R206.reuse, R44 ;  /* 0x000000ceb82c723c */ /* 0x080fec000000182c */
[C---:B------:R-:W-:Y:S06]  /*f2e0*/  HMMA.16816.F32 R48, R108.reuse, R206, R48 ;  /* 0x000000ce6c30723c */ /* 0x040fec0000001830 */
[-C--:B--2---:R-:W-:Y:S06]  /*f2f0*/  HMMA.16816.F32 R52, R108, R180.reuse, R52 ;  /* 0x000000b46c34723c */ /* 0x084fec0000001834 */
[C---:B------:R-:W-:Y:S06]  /*f300*/  HMMA.16816.F32 R56, R184.reuse, R180, R56 ;  /* 0x000000b4b838723c */ /* 0x040fec0000001838 */
[-C--:B------:R-:W-:Y:S06]  /*f310*/  HMMA.16816.F32 R60, R184, R182.reuse, R60 ;  /* 0x000000b6b83c723c */ /* 0x080fec000000183c */
[----:B------:R-:W-:Y:S01]  /*f320*/  HMMA.16816.F32 R64, R108, R182, R64 ;  /* 0x000000b66c40723c */ /* 0x000fe20000001840 */
[----:B------:R-:W2:Y:S05]  /*f330*/  LDSM.16.M88.4 R108, [R225+0x5000] ;  /* 0x00500000e16c783b */ /* 0x000eaa0000000200 */
[-C--:B-1----:R-:W-:Y:S06]  /*f340*/  HMMA.16816.F32 R4, R188, R192.reuse, R4 ;  /* 0x000000c0bc04723c */ /* 0x082fec0000001804 */
[C---:B---3--:R-:W-:Y:S06]  /*f350*/  HMMA.16816.F32 R8, R176.reuse, R192, R8 ;  /* 0x000000c0b008723c */ /* 0x048fec0000001808 */
[-C--:B------:R-:W-:Y:S06]  /*f360*/  HMMA.16816.F32 R12, R176, R194.reuse, R12 ;  /* 0x000000c2b00c723c */ /* 0x080fec000000180c */
[C---:B------:R-:W-:Y:S06]  /*f370*/  HMMA.16816.F32 R16, R188.reuse, R194, R16 ;  /* 0x000000c2bc10723c */ /* 0x040fec0000001810 */
[-C--:B------:R-:W-:Y:S06]  /*f380*/  HMMA.16816.F32 R20, R188, R200.reuse, R20 ;  /* 0x000000c8bc14723c */ /* 0x080fec0000001814 */
        /* <DEDUP_REMOVED lines=9> */
[-C--:B------:R-:W-:Y:S01]  /*f420*/  HMMA.16816.F32 R60, R176, R210.reuse, R60 ;  /* 0x000000d2b03c723c */ /* 0x080fe2000000183c */
[----:B------:R-:W1:Y:S05]  /*f430*/  LDSM.16.M88.4 R176, [R223+0x8400] ;  /* 0x00840000dfb0783b */ /* 0x000e6a0000000200 */
[----:B------:R-:W-:Y:S06]  /*f440*/  HMMA.16816.F32 R64, R188, R210, R64 ;  /* 0x000000d2bc40723c */ /* 0x000fec0000001840 */
[-C--:B------:R-:W-:Y:S06]  /*f450*/  HMMA.16816.F32 R4, R212, R216.reuse, R4 ;  /* 0x000000d8d404723c */ /* 0x080fec0000001804 */
[C---:B--2---:R-:W-:Y:S06]  /*f460*/  HMMA.16816.F32 R8, R108.reuse, R216, R8 ;  /* 0x000000d86c08723c */ /* 0x044fec0000001808 */
[-C--:B------:R-:W-:Y:S06]  /*f470*/  HMMA.16816.F32 R12, R108, R218.reuse, R12 ;  /* 0x000000da6c0c723c */ /* 0x080fec000000180c */
[C---:B------:R-:W-:Y:S06]  /*f480*/  HMMA.16816.F32 R16, R212.reuse, R218, R16 ;  /* 0x000000dad410723c */ /* 0x040fec0000001810 */
[----:B------:R-:W-:Y:S02]  /*f490*/  FSEL R102, R4, -INF , !P4 ;  /* 0xff80000004667808 */ /* 0x000fe40006000000 */
[C---:B------:R-:W-:Y:S03]  /*f4a0*/  ISETP.GE.AND P4, PT, R0.reuse, R229, PT ;  /* 0x000000e50000720c */ /* 0x040fe60003f86270 */
[----:B------:R-:W-:Y:S01]  /*f4b0*/  FSEL R183, R5, -INF , !P3 ;  /* 0xff80000005b77808 */ /* 0x000fe20005800000 */
[-C--:B-1----:R-:W-:Y:S03]  /*f4c0*/  HMMA.16816.F32 R20, R212, R176.reuse, R20 ;  /* 0x000000b0d414723c */ /* 0x082fe60000001814 */
[----:B------:R-:W-:Y:S02]  /*f4d0*/  ISETP.GE.OR P4, PT, R0, R231, !P4 ;  /* 0x000000e70000720c */ /* 0x000fe40006786670 */
[----:B------:R-:W-:Y:S01]  /*f4e0*/  FSEL R101, R6, -INF , !P0 ;  /* 0xff80000006657808 */ /* 0x000fe20004000000 */
[C---:B------:R-:W-:Y:S04]  /*f4f0*/  HMMA.16816.F32 R24, R108.reuse, R176, R24 ;  /* 0x000000b06c18723c */ /* 0x040fe80000001818 */
[C---:B------:R-:W-:Y:S02]  /*f500*/  ISETP.GE.AND P3, PT, R0.reuse, R226, PT ;  /* 0x000000e20000720c */ /* 0x040fe40003f66270 */
[----:B------:R-:W-:Y:S01]  /*f510*/  FSEL R182, R7, -INF , !P2 ;  /* 0xff80000007b67808 */ /* 0x000fe20005000000 */
[-C--:B------:R-:W-:Y:S01]  /*f520*/  HMMA.16816.F32 R28, R108, R178.reuse, R28 ;  /* 0x000000b26c1c723c */ /* 0x080fe2000000181c */
[----:B------:R-:W1:Y:S02]  /*f530*/  LDSM.16.M88.4 R4, [R223+0x8800] ;  /* 0x00880000df04783b */ /* 0x000e640000000200 */
[----:B------:R-:W-:Y:S02]  /*f540*/  ISETP.GE.OR P3, PT, R0, R230, !P3 ;  /* 0x000000e60000720c */ /* 0x000fe40005f66670 */
[----:B------:R-:W-:Y:S01]  /*f550*/  FSEL R180, R8, -INF , !P4 ;  /* 0xff80000008b47808 */ /* 0x000fe20006000000 */
[C---:B------:R-:W-:Y:S04]  /*f560*/  HMMA.16816.F32 R32, R212.reuse, R178, R32 ;  /* 0x000000b2d420723c */ /* 0x040fe80000001820 */
[----:B------:R-:W-:Y:S02]  /*f570*/  ISETP.GE.AND P0, PT, R2, R229, PT ;  /* 0x000000e50200720c */ /* 0x000fe40003f06270 */
[----:B------:R-:W-:Y:S02]  /*f580*/  FSEL R184, R9, -INF , !P6 ;  /* 0xff80000009b87808 */ /* 0x000fe40007000000 */
[----:B------:R-:W-:Y:S02]  /*f590*/  FSEL R181, R10, -INF , !P3 ;  /* 0xff8000000ab57808 */ /* 0x000fe40005800000 */
[C---:B------:R-:W-:Y:S02]  /*f5a0*/  ISETP.GE.AND P2, PT, R2.reuse, R226, PT ;  /* 0x000000e20200720c */ /* 0x040fe40003f46270 */
[----:B------:R-:W-:Y:S02]  /*f5b0*/  FSEL R185, R11, -INF , !P1 ;  /* 0xff8000000bb97808 */ /* 0x000fe40004800000 */
[C---:B------:R-:W-:Y:S01]  /*f5c0*/  ISETP.GE.AND P4, PT, R2.reuse, R227, PT ;  /* 0x000000e30200720c */ /* 0x040fe20003f86270 */
[----:B------:R-:W2:Y:S01]  /*f5d0*/  LDSM.16.M88.4 R8, [R223+0x8c00] ;  /* 0x008c0000df08783b */ /* 0x000ea20000000200 */
[C---:B------:R-:W-:Y:S01]  /*f5e0*/  ISETP.GE.OR P0, PT, R2.reuse, R231, !P0 ;  /* 0x000000e70200720c */ /* 0x040fe20004706670 */
[----:B------:R-:W-:Y:S04]  /*f5f0*/  DEPBAR.LE SB0, 0x0 ;  /* 0x000080000000791a */ /* 0x000fe80000000000 */
[----:B------:R-:W-:Y:S01]  /*f600*/  BAR.SYNC.DEFER_BLOCKING 0x0 ;  /* 0x0000000000007b1d */ /* 0x000fe20000010000 */
[C---:B------:R-:W-:Y:S02]  /*f610*/  ISETP.GE.OR P2, PT, R2.reuse, R230, !P2 ;  /* 0x000000e60200720c */ /* 0x040fe40005746670 */
[----:B------:R-:W-:Y:S01]  /*f620*/  ISETP.GE.OR P4, PT, R2, R232, !P4 ;  /* 0x000000e80200720c */ /* 0x000fe20006786670 */
[----:B------:R-:W-:Y:S01]  /*f630*/  VIADD R2, R0, 0x9 ;  /* 0x0000000900027836 */ /* 0x000fe20000000000 */
[----:B------:R-:W-:Y:S02]  /*f640*/  FSEL R12, R12, -INF , !P0 ;  /* 0xff8000000c0c7808 */ /* 0x000fe40004000000 */
[----:B------:R-:W-:Y:S02]  /*f650*/  FSEL R14, R14, -INF , !P2 ;  /* 0xff8000000e0e7808 */ /* 0x000fe40005000000 */
[C---:B------:R-:W-:Y:S02]  /*f660*/  ISETP.GE.AND P3, PT, R2.reuse, R229, PT ;  /* 0x000000e50200720c */ /* 0x040fe40003f66270 */
[C---:B------:R-:W-:Y:S01]  /*f670*/  ISETP.GE.AND P1, PT, R2.reuse, R226, PT ;  /* 0x000000e20200720c */ /* 0x040fe20003f26270 */
[-C--:B-1----:R-:W-:Y:S05]  /*f680*/  HMMA.16816.F32 R36, R212, R4.reuse, R36 ;  /* 0x00000004d424723c */ /* 0x082fea0000001824 */
[C---:B------:R-:W-:Y:S01]  /*f690*/  ISETP.GE.AND P6, PT, R2.reuse, R228, PT ;  /* 0x000000e40200720c */ /* 0x040fe20003fc6270 */
[C---:B------:R-:W-:Y:S04]  /*f6a0*/  HMMA.16816.F32 R40, R108.reuse, R4, R40 ;  /* 0x000000046c28723c */ /* 0x040fe80000001828 */
[C---:B------:R-:W-:Y:S02]  /*f6b0*/  ISETP.GE.AND P0, PT, R2.reuse, R227, PT ;  /* 0x000000e30200720c */ /* 0x040fe40003f06270 */
[C---:B------:R-:W-:Y:S01]  /*f6c0*/  ISETP.GE.OR P3, PT, R2.reuse, R231, !P3 ;  /* 0x000000e70200720c */ /* 0x040fe20005f66670 */
[-C--:B------:R-:W-:Y:S03]  /*f6d0*/  HMMA.16816.F32 R44, R108, R6.reuse, R44 ;  /* 0x000000066c2c723c */ /* 0x080fe6000000182c */
[----:B------:R-:W-:Y:S01]  /*f6e0*/  ISETP.GE.OR P1, PT, R2, R230, !P1 ;  /* 0x000000e60200720c */ /* 0x000fe20004f26670 */
[----:B------:R-:W-:Y:S01]  /*f6f0*/  VIADD R5, R0, 0x30 ;  /* 0x0000003000057836 */ /* 0x000fe20000000000 */
[C---:B------:R-:W-:Y:S01]  /*f700*/  ISETP.GE.OR P6, PT, R2.reuse, R233, !P6 ;  /* 0x000000e90200720c */ /* 0x040fe200077c6670 */
[C---:B------:R-:W-:Y:S04]  /*f710*/  HMMA.16816.F32 R48, R212.reuse, R6, R48 ;  /* 0x00000006d430723c */ /* 0x040fe80000001830 */
[----:B------:R-:W-:Y:S01]  /*f720*/  ISETP.GE.OR P0, PT, R2, R232, !P0 ;  /* 0x000000e80200720c */ /* 0x000fe20004706670 */
[----:B------:R-:W-:Y:S01]  /*f730*/  VIADD R2, R0, 0x10 ;  /* 0x0000001000027836 */ /* 0x000fe20000000000 */
[----:B------:R-:W-:Y:S01]  /*f740*/  FSEL R13, R13, -INF , !P3 ;  /* 0xff8000000d0d7808 */ /* 0x000fe20005800000 */
[-C--:B--2---:R-:W-:Y:S03]  /*f750*/  HMMA.16816.F32 R52, R212, R8.reuse, R52 ;  /* 0x00000008d434723c */ /* 0x084fe60000001834 */
[----:B------:R-:W-:Y:S01]  /*f760*/  ISETP.GE.AND P2, PT, R2, R228, PT ;  /* 0x000000e40200720c */ /* 0x000fe20003f46270 */
[----:B------:R-:W-:Y:S01]  /*f770*/  VIADD R7, R0, 0x28 ;  /* 0x0000002800077836 */ /* 0x000fe20000000000 */
[----:B------:R-:W-:Y:S01]  /*f780*/  FSEL R15, R15, -INF , !P1 ;  /* 0xff8000000f0f7808 */ /* 0x000fe20004800000 */
[C---:B------:R-:W-:Y:S04]  /*f790*/  HMMA.16816.F32 R56, R108.reuse, R8, R56 ;  /* 0x000000086c38723c */ /* 0x040fe80000001838 */
[----:B------:R-:W-:Y:S01]  /*f7a0*/  ISETP.GE.AND P1, PT, R2, R227, PT ;  /* 0x000000e30200720c */ /* 0x000fe20003f26270 */
[----:B------:R-:W-:Y:S01]  /*f7b0*/  VIADD R6, R0, 0x29 ;  /* 0x0000002900067836 */ /* 0x000fe20000000000 */
[----:B------:R-:W-:Y:S01]  /*f7c0*/  FSEL R16, R16, -INF , !P5 ;  /* 0xff80000010107808 */ /* 0x000fe20006800000 */
[-C--:B------:R-:W-:Y:S03]  /*f7d0*/  HMMA.16816.F32 R60, R108, R10.reuse, R60 ;  /* 0x0000000a6c3c723c */ /* 0x080fe6000000183c */
[----:B------:R-:W-:Y:S01]  /*f7e0*/  ISETP.GE.AND P3, PT, R2, R229, PT ;  /* 0x000000e50200720c */ /* 0x000fe20003f66270 */
[----:B------:R-:W-:Y:S01]  /*f7f0*/  VIADD R4, R0, 0x31 ;  /* 0x0000003100047836 */ /* 0x000fe20000000000 */
[C---:B------:R-:W-:Y:S01]  /*f800*/  ISETP.GE.AND P5, PT, R2.reuse, R226, PT ;  /* 0x000000e20200720c */ /* 0x040fe20003fa6270 */
[----:B------:R-:W-:Y:S04]  /*f810*/  HMMA.16816.F32 R64, R212, R10, R64 ;  /* 0x0000000ad440723c */ /* 0x000fe80000001840 */
[C---:B------:R-:W-:Y:S02]  /*f820*/  ISETP.GE.OR P2, PT, R2.reuse, R233, !P2 ;  /* 0x000000e90200720c */ /* 0x040fe40005746670 */
[C---:B------:R-:W-:Y:S02]  /*f830*/  ISETP.GE.OR P1, PT, R2.reuse, R232, !P1 ;  /* 0x000000e80200720c */ /* 0x040fe40004f26670 */
[C---:B------:R-:W-:Y:S02]  /*f840*/  ISETP.GE.OR P3, PT, R2.reuse, R231, !P3 ;  /* 0x000000e70200720c */ /* 0x040fe40005f66670 */
[----:B------:R-:W-:Y:S01]  /*f850*/  ISETP.GE.OR P5, PT, R2, R230, !P5 ;  /* 0x000000e60200720c */ /* 0x000fe20006fa6670 */
[----:B------:R-:W-:Y:S01]  /*f860*/  VIADD R2, R0, 0x11 ;  /* 0x0000001100027836 */ /* 0x000fe20000000000 */
[----:B------:R-:W-:Y:S02]  /*f870*/  FSEL R17, R17, -INF , !P6 ;  /* 0xff80000011117808 */ /* 0x000fe40007000000 */
[----:B------:R-:W-:Y:S02]  /*f880*/  FSEL R18, R18, -INF , !P4 ;  /* 0xff80000012127808 */ /* 0x000fe40006000000 */
[----:B------:R-:W-:Y:S02]  /*f890*/  FSEL R19, R19, -INF , !P0 ;  /* 0xff80000013137808 */ /* 0x000fe40004000000 */
[----:B------:R-:W-:Y:S02]  /*f8a0*/  FSEL R186, R20, -INF , !P2 ;  /* 0xff80000014ba7808 */ /* 0x000fe40005000000 */
[C---:B------:R-:W-:Y:S02]  /*f8b0*/  ISETP.GE.AND P4, PT, R2.reuse, R228, PT ;  /* 0x000000e40200720c */ /* 0x040fe40003f86270 */
[C---:B------:R-:W-:Y:S02]  /*f8c0*/  ISETP.GE.AND P0, PT, R2.reuse, R227, PT ;  /* 0x000000e30200720c */ /* 0x040fe40003f06270 */
[C---:B------:R-:W-:Y:S02]  /*f8d0*/  ISETP.GE.AND P6, PT, R2.reuse, R229, PT ;  /* 0x000000e50200720c */ /* 0x040fe40003fc6270 */
[C---:B------:R-:W-:Y:S02]  /*f8e0*/  ISETP.GE.AND P2, PT, R2.reuse, R226, PT ;  /* 0x000000e20200720c */ /* 0x040fe40003f46270 */
        /* <DEDUP_REMOVED lines=46> */
[C---:B------:R-:W-:Y:S02]  /*fbd0*/  ISETP.GE.AND P6, PT, R2.reuse, R228, PT ;  /* 0x000000e40200720c */ /* 0x040fe40003fc6270 */
[C---:B------:R-:W-:Y:S02]  /*fbe0*/  ISETP.GE.AND P3, PT, R2.reuse, R227, PT ;  /* 0x000000e30200720c */ /* 0x040fe40003f66270 */
[CC--:B------:R-:W-:Y:S02]  /*fbf0*/  ISETP.GE.OR P6, PT, R2.reuse, R233.reuse, !P6 ;  /* 0x000000e90200720c */ /* 0x0c0fe400077c6670 */
[----:B------:R-:W-:Y:S02]  /*fc00*/  ISETP.GE.OR P3, PT, R2, R232, !P3 ;  /* 0x000000e80200720c */ /* 0x000fe40005f66670 */
[----:B------:R-:W-:Y:S02]  /*fc10*/  FSEL R207, R37, -INF , !P6 ;  /* 0xff80000025cf7808 */ /* 0x000fe40007000000 */
[-C--:B------:R-:W-:Y:S02]  /*fc20*/  ISETP.GE.AND P6, PT, R7, R228.reuse, PT ;  /* 0x000000e40700720c */ /* 0x080fe40003fc6270 */
[----:B------:R-:W-:Y:S02]  /*fc30*/  FSEL R216, R39, -INF , !P3 ;  /* 0xff80000027d87808 */ /* 0x000fe40005800000 */
[----:B------:R-:W-:Y:S02]  /*fc40*/  ISETP.GE.OR P3, PT, R7, R233, !P6 ;  /* 0x000000e90700720c */ /* 0x000fe40007766670 */
[----:B------:R-:W-:Y:S02]  /*fc50*/  ISETP.GE.AND P6, PT, R6, R228, PT ;  /* 0x000000e40600720c */ /* 0x000fe40003fc6270 */
[----:B------:R-:W-:Y:S02]  /*fc60*/  FSEL R212, R48, -INF , !P3 ;  /* 0xff80000030d47808 */ /* 0x000fe40005800000 */
[C---:B------:R-:W-:Y:S02]  /*fc70*/  ISETP.GE.AND P3, PT, R6.reuse, R227, PT ;  /* 0x000000e30600720c */ /* 0x040fe40003f66270 */
[CC--:B------:R-:W-:Y:S02]  /*fc80*/  ISETP.GE.OR P6, PT, R6.reuse, R233.reuse, !P6 ;  /* 0x000000e90600720c */ /* 0x0c0fe400077c6670 */
[----:B------:R-:W-:Y:S02]  /*fc90*/  ISETP.GE.OR P3, PT, R6, R232, !P3 ;  /* 0x000000e80600720c */ /* 0x000fe40005f66670 */
[----:B------:R-:W-:Y:S02]  /*fca0*/  FSEL R213, R49, -INF , !P6 ;  /* 0xff80000031d57808 */ /* 0x000fe40007000000 */
[----:B------:R-:W-:Y:S02]  /*fcb0*/  ISETP.GE.AND P6, PT, R5, R228, PT ;  /* 0x000000e40500720c */ /* 0x000fe40003fc6270 */
[----:B------:R-:W-:Y:S02]  /*fcc0*/  FSEL R217, R51, -INF , !P3 ;  /* 0xff80000033d97808 */ /* 0x000fe40005800000 */
[----:B------:R-:W-:Y:S02]  /*fcd0*/  ISETP.GE.OR P3, PT, R5, R233, !P6 ;  /* 0x000000e90500720c */ /* 0x000fe40007766670 */
[----:B------:R-:W-:Y:S02]  /*fce0*/  FMNMX.FTZ R9, R102, R3, !PT ;  /* 0x0000000366097209 */ /* 0x000fe40007810000 */
[----:B------:R-:W-:Y:S02]  /*fcf0*/  FSEL R193, R35, -INF , !P0 ;  /* 0xff80000023c17808 */ /* 0x000fe40004000000 */
[----:B------:R-:W-:Y:S02]  /*fd00*/  FSEL R211, R36, -INF , !P4 ;  /* 0xff80000024d37808 */ /* 0x000fe40006000000 */
[----:B------:R-:W-:Y:S02]  /*fd10*/  FSEL R210, R38, -INF , !P5 ;  /* 0xff80000026d27808 */ /* 0x000fe40006800000 */
[C---:B------:R-:W-:Y:S02]  /*fd20*/  ISETP.GE.AND P0, PT, R2.reuse, R229, PT ;  /* 0x000000e50200720c */ /* 0x040fe40003f06270 */
[----:B------:R-:W-:Y:S02]  /*fd30*/  ISETP.GE.AND P4, PT, R2, R226, PT ;  /* 0x000000e20200720c */ /* 0x000fe40003f86270 */
[----:B------:R-:W-:Y:S02]  /*fd40*/  ISETP.GE.AND P5, PT, R7, R227, PT ;  /* 0x000000e30700720c */ /* 0x000fe40003fa6270 */
[----:B------:R-:W-:Y:S02]  /*fd50*/  FSEL R240, R52, -INF , !P3 ;  /* 0xff80000034f07808 */ /* 0x000fe40005800000 */
[----:B------:R-:W-:Y:S02]  /*fd60*/  FMNMX.FTZ R9, R183, R9, !PT ;  /* 0x00000009b7097209 */ /* 0x000fe40007810000 */
[-C--:B------:R-:W-:Y:S02]  /*fd70*/  ISETP.GE.AND P6, PT, R5, R227.reuse, PT ;  /* 0x000000e30500720c */ /* 0x080fe40003fc6270 */
[----:B------:R-:W-:Y:S02]  /*fd80*/  ISETP.GE.AND P3, PT, R4, R227, PT ;  /* 0x000000e30400720c */ /* 0x000fe40003f66270 */
[C---:B------:R-:W-:Y:S02]  /*fd90*/  ISETP.GE.OR P0, PT, R2.reuse, R231, !P0 ;  /* 0x000000e70200720c */ /* 0x040fe40004706670 */
[----:B------:R-:W-:Y:S01]  /*fda0*/  ISETP.GE.OR P4, PT, R2, R230, !P4 ;  /* 0x000000e60200720c */ /* 0x000fe20006786670 */
[C---:B------:R-:W-:Y:S01]  /*fdb0*/  VIADD R2, R0.reuse, 0x38 ;  /* 0x0000003800027836 */ /* 0x040fe20000000000 */
[-C--:B------:R-:W-:Y:S01]  /*fdc0*/  ISETP.GE.OR P5, PT, R7, R232.reuse, !P5 ;  /* 0x000000e80700720c */ /* 0x080fe20006fa6670 */
[----:B------:R-:W-:Y:S01]  /*fdd0*/  VIADD R0, R0, 0x39 ;  /* 0x0000003900007836 */ /* 0x000fe20000000000 */
[----:B------:R-:W-:Y:S02]  /*fde0*/  FMNMX.FTZ R9, R16, R9, !PT ;  /* 0x0000000910097209 */ /* 0x000fe40007810000 */
[-C--:B------:R-:W-:Y:S02]  /*fdf0*/  ISETP.GE.OR P6, PT, R5, R232.reuse, !P6 ;  /* 0x000000e80500720c */ /* 0x080fe400077c6670 */
[----:B------:R-:W-:Y:S02]  /*fe00*/  ISETP.GE.OR P3, PT, R4, R232, !P3 ;  /* 0x000000e80400720c */ /* 0x000fe40005f66670 */
[----:B------:R-:W-:Y:S02]  /*fe10*/  FSEL R214, R50, -INF , !P5 ;  /* 0xff80000032d67808 */ /* 0x000fe40006800000 */
[-C--:B------:R-:W-:Y:S02]  /*fe20*/  ISETP.GE.AND P5, PT, R4, R228.reuse, PT ;  /* 0x000000e40400720c */ /* 0x080fe40003fa6270 */
[----:B------:R-:W-:Y:S02]  /*fe30*/  FMNMX.FTZ R9, R17, R9, !PT ;  /* 0x0000000911097209 */ /* 0x000fe40007810000 */
[----:B------:R-:W-:Y:S02]  /*fe40*/  FSEL R242, R54, -INF , !P6 ;  /* 0xff80000036f27808 */ /* 0x000fe40007000000 */
[----:B------:R-:W-:Y:S02]  /*fe50*/  FSEL R243, R55, -INF , !P3 ;  /* 0xff80000037f37808 */ /* 0x000fe40005800000 */
[----:B------:R-:W-:Y:S02]  /*fe60*/  ISETP.GE.AND P6, PT, R0, R228, PT ;  /* 0x000000e40000720c */ /* 0x000fe40003fc6270 */
[----:B------:R-:W-:Y:S02]  /*fe70*/  ISETP.GE.AND P3, PT, R2, R227, PT ;  /* 0x000000e30200720c */ /* 0x000fe40003f66270 */
[----:B------:R-:W-:Y:S02]  /*fe80*/  ISETP.GE.OR P5, PT, R4, R233, !P5 ;  /* 0x000000e90400720c */ /* 0x000fe40006fa6670 */
[----:B------:R-:W-:Y:S02]  /*fe90*/  FMNMX.FTZ R9, R186, R9, !PT ;  /* 0x00000009ba097209 */ /* 0x000fe40007810000 */
[----:B------:R-:W-:Y:S02]  /*fea0*/  ISETP.GE.OR P6, PT, R0, R233, !P6 ;  /* 0x000000e90000720c */ /* 0x000fe400077c6670 */
[----:B------:R-:W-:Y:S02]  /*feb0*/  ISETP.GE.OR P3, PT, R2, R232, !P3 ;  /* 0x000000e80200720c */ /* 0x000fe40005f66670 */
[----:B------:R-:W-:Y:S02]  /*fec0*/  FSEL R241, R53, -INF , !P5 ;  /* 0xff80000035f17808 */ /* 0x000fe40006800000 */
[----:B------:R-:W-:Y:S02]  /*fed0*/  FMNMX.FTZ R8, R101, R100, !PT ;  /* 0x0000006465087209 */ /* 0x000fe40007810000 */
[----:B------:R-:W-:Y:S02]  /*fee0*/  FMNMX.FTZ R9, R188, R9, !PT ;  /* 0x00000009bc097209 */ /* 0x000fe40007810000 */
[----:B------:R-:W-:Y:S02]  /*fef0*/  ISETP.GE.AND P5, PT, R2, R228, PT ;  /* 0x000000e40200720c */ /* 0x000fe40003fa6270 */
[----:B------:R-:W-:Y:S02]  /*ff00*/  FSEL R245, R65, -INF , !P6 ;  /* 0xff80000041f57808 */ /* 0x000fe40007000000 */
[----:B------:R-:W-:Y:S02]  /*ff10*/  FSEL R247, R66, -INF , !P3 ;  /* 0xff80000042f77808 */ /* 0x000fe40005800000 */
[C---:B------:R-:W-:Y:S02]  /*ff20*/  ISETP.GE.AND P6, PT, R7.reuse, R229, PT ;  /* 0x000000e50700720c */ /* 0x040fe40003fc6270 */
[----:B------:R-:W-:Y:S02]  /*ff30*/  ISETP.GE.AND P3, PT, R7, R226, PT ;  /* 0x000000e20700720c */ /* 0x000fe40003f66270 */
[----:B------:R-:W-:Y:S02]  /*ff40*/  FMNMX.FTZ R8, R182, R8, !PT ;  /* 0x00000008b6087209 */ /* 0x000fe40007810000 */
[----:B------:R-:W-:Y:S02]  /*ff50*/  FMNMX.FTZ R9, R187, R9, !PT ;  /* 0x00000009bb097209 */ /* 0x000fe40007810000 */
[----:B------:R-:W-:Y:S02]  /*ff60*/  ISETP.GE.OR P5, PT, R2, R233, !P5 ;  /* 0x000000e90200720c */ /* 0x000fe40006fa6670 */
[C---:B------:R-:W-:Y:S02]  /*ff70*/  ISETP.GE.OR P6, PT, R7.reuse, R231, !P6 ;  /* 0x000000e70700720c */ /* 0x040fe400077c6670 */
[----:B------:R-:W-:Y:S02]  /*ff80*/  ISETP.GE.OR P3, PT, R7, R230, !P3 ;  /* 0x000000e60700720c */ /* 0x000fe40005f66670 */
[----:B------:R-:W-:Y:S02]  /*ff90*/  FMNMX.FTZ R7, R18, R8, !PT ;  /* 0x0000000812077209 */ /* 0x000fe40007810000 */
[----:B------:R-:W-:Y:S02]  /*ffa0*/  FMNMX.FTZ R105, R190, R9, !PT ;  /* 0x00000009be697209 */ /* 0x000fe40007810000 */
[----:B------:R-:W-:Y:S02]  /*ffb0*/  FSEL R244, R64, -INF , !P5 ;  /* 0xff80000040f47808 */ /* 0x000fe40006800000 */
[C---:B------:R-:W-:Y:S02]  /*ffc0*/  ISETP.GE.AND P5, PT, R0.reuse, R227, PT ;  /* 0x000000e30000720c */ /* 0x040fe40003fa6270 */
[----:B------:R-:W-:Y:S02]  /*ffd0*/  FMNMX.FTZ R7, R19, R7, !PT ;  /* 0x0000000713077209 */ /* 0x000fe40007810000 */
[----:B------:R-:W-:Y:S02]  /*ffe0*/  FMNMX.FTZ R105, R211, R105, !PT ;  /* 0x00000069d3697209 */ /* 0x000fe40007810000 */
[----:B------:R-:W-:Y:S02]  /*fff0*/  ISETP.GE.OR P5, PT, R0, R232, !P5 ;  /* 0x000000e80000720c */ /* 0x000fe40006fa6670 */
[----:B------:R-:W-:Y:S02]  /*10000*/  FMNMX.FTZ R7, R189, R7, !PT ;  /* 0x00000007bd077209 */ /* 0x000fe40007810000 */
[----:B------:R-:W-:Y:S02]  /*10010*/  FMNMX.FTZ R105, R207, R105, !PT ;  /* 0x00000069cf697209 */ /* 0x000fe40007810000 */
[----:B------:R-:W-:Y:S02]  /*10020*/  FSEL R246, R67, -INF , !P5 ;  /* 0xff80000043f67808 */ /* 0x000fe40006800000 */
[----:B------:R-:W-:Y:S02]  /*10030*/  FSEL R209, R40, -INF , !P2 ;  /* 0xff80000028d17808 */ /* 0x000fe40005000000 */
[C---:B------:R-:W-:Y:S02]  /*10040*/  ISETP.GE.AND P5, PT, R6.reuse, R229, PT ;  /* 0x000000e50600720c */ /* 0x040fe40003fa6270 */
[----:B------:R-:W-:Y:S02]  /*10050*/  ISETP.GE.AND P2, PT, R6, R226, PT ;  /* 0x000000e20600720c */ /* 0x000fe40003f46270 */
[----:B------:R-:W-:Y:S02]  /*10060*/  FMNMX.FTZ R7, R192, R7, !PT ;  /* 0x00000007c0077209 */ /* 0x000fe40007810000 */
[----:B------:R-:W-:Y:S02]  /*10070*/  FMNMX.FTZ R105, R212, R105, !PT ;  /* 0x00000069d4697209 */ /* 0x000fe40007810000 */
[C---:B------:R-:W-:Y:S02]  /*10080*/  ISETP.GE.OR P5, PT, R6.reuse, R231, !P5 ;  /* 0x000000e70600720c */ /* 0x040fe40006fa6670 */
[----:B------:R-:W-:Y:S02]  /*10090*/  ISETP.GE.OR P2, PT, R6, R230, !P2 ;  /* 0x000000e60600720c */ /* 0x000fe40005746670 */
[----:B------:R-:W-:Y:S02]  /*100a0*/  FMNMX.FTZ R6, R191, R7, !PT ;  /* 0x00000007bf067209 */ /* 0x000fe40007810000 */
[----:B------:R-:W-:Y:S02]  /*100b0*/  FMNMX.FTZ R105, R213, R105, !PT ;  /* 0x00000069d5697209 */ /* 0x000fe40007810000 */
[----:B------:R-:W-:Y:S02]  /*100c0*/  FSEL R208, R41, -INF , !P0 ;  /* 0xff80000029d07808 */ /* 0x000fe40004000000 */
[----:B------:R-:W-:Y:S02]  /*100d0*/  PLOP3.LUT P0, PT, PT, PT, UP0, 0x80, 0x0 ;  /* 0x000000000000781c */ /* 0x000fe40003f0f008 */
        /* <DEDUP_REMOVED lines=9> */
[----:B------:R-:W-:Y:S02]  /*10170*/  FSEL R215, R42, -INF , !P1 ;  /* 0xff8000002ad77808 */ /* 0x000fe40004800000 */
[----:B------:R-:W-:Y:S02]  /*10180*/  ISETP.GE.AND P1, PT, R5, R229, PT ;  /* 0x000000e50500720c */ /* 0x000fe40003f26270 */
[----:B------:R-:W-:Y:S02]  /*10190*/  FMNMX.FTZ R11, R13, R7, !PT ;  /* 0x000000070d0b7209 */ /* 0x000fe40007810000 */
[----:B------:R-:W-:Y:S02]  /*101a0*/  FMNMX.FTZ R10, R214, R6, !PT ;  /* 0x00000006d60a7209 */ /* 0x000fe40007810000 */
[----:B------:R-:W-:Y:S01]  /*101b0*/  FMNMX.FTZ R105, R245, R105, !PT ;  /* 0x00000069f5697209 */ /* 0x000fe20007810000 */
[----:B------:R-:W-:Y:S06]  /*101c0*/  @P0 BRA `(.L_x_175) ;  /* 0xffffffe400b00947 */ /* 0x000fec000383ffff */
.L_x_174:
[----:B-1----:R-:W-:Y:S01]  /*101d0*/  FMNMX.FTZ R8, R217, R10, !PT ;  /* 0x0000000ad9087209 */ /* 0x002fe20007810000 */
[----:B------:R-:W-:Y:S01]  /*101e0*/  SHFL.BFLY PT, R9, R105, 0x2, 0x1f ;  /* 0x0c401f0069097f89 */ /* 0x000fe200000e0000 */
[----:B------:R-:W-:Y:S01]  /*101f0*/  FMNMX.FTZ R7, R195, R11, !PT ;  /* 0x0000000bc3077209 */ /* 0x000fe20007810000 */
[----:B------:R-:W-:Y:S01]  /*10200*/  UISETP.GT.AND UP0, UPT, UR12, UR15, UPT ;  /* 0x0000000f0c00728c */ /* 0x000fe2000bf04270 */
[----:B------:R-:W-:Y:S05]  /*10210*/  FMNMX.FTZ R8, R242, R8, !PT ;  /* 0x00000008f2087209 */ /* 0x000fea0007810000 */
[----:B------:R-:W-:Y:S01]  /*10220*/  LDSM.16.MT88.4 R36, [R222+0x9000] ;  /* 0x00900000de24783b */ /* 0x000fe20000004200 */
[----:B------:R-:W-:Y:S01]  /*10230*/  ISETP.GE.AND P0, PT, R5, R226, PT ;  /* 0x000000e20500720c */ /* 0x000fe20003f06270 */
[----:B------:R-:W-:Y:S01]  /*10240*/  UMOV UR24, UR12 ;  /* 0x0000000c00187c82 */ /* 0x000fe20008000000 */
[----:B------:R-:W-:Y:S02]  /*10250*/  FMNMX.FTZ R6, R181, R107, !PT ;  /* 0x0000006bb5067209 */ /* 0x000fe40007810000 */
[----:B------:R-:W-:Y:S02]  /*10260*/  FMNMX.FTZ R7, R194, R7, !PT ;  /* 0x00000007c2077209 */ /* 0x000fe40007810000 */
[----:B------:R-:W-:Y:S01]  /*10270*/  FMNMX.FTZ R104, R243, R8, !PT ;  /* 0x00000008f3687209 */ /* 0x000fe20007810000 */
[----:B------:R-:W-:Y:S01]  /*10280*/  LDSM.16.MT88.4 R52, [R220+0xa000] ;  /* 0x00a00000dc34783b */ /* 0x000fe20000004200 */
[C---:B------:R-:W-:Y:S02]  /*10290*/  ISETP.GE.OR P1, PT, R5.reuse, R231, !P1 ;  /* 0x000000e70500720c */ /* 0x040fe40004f26670 */
[----:B------:R-:W-:Y:S02]  /*102a0*/  ISETP.GE.OR P0, PT, R5, R230, !P0 ;  /* 0x000000e60500720c */ /* 0x000fe40004706670 */
        /* <DEDUP_REMOVED lines=8> */
[----:B------:R-:W-:Y:S01]  /*10330*/  FSEL R202, R44, -INF , !P6 ;  /* 0xff8000002cca7808 */ /* 0x000fe20007000000 */
[----:B------:R-:W1:Y:S01]  /*10340*/  SHFL.BFLY PT, R7, R104, 0x2, 0x1f ;  /* 0x0c401f0068077f89 */ /* 0x000e6200000e0000 */
[----:B------:R-:W-:Y:S02]  /*10350*/  FSEL R206, R45, -INF , !P5 ;  /* 0xff8000002dce7808 */ /* 0x000fe40006800000 */
[C---:B------:R-:W-:Y:S02]  /*10360*/  ISETP.GE.AND P5, PT, R4.reuse, R226, PT ;  /* 0x000000e20400720c */ /* 0x040fe40003fa6270 */
[C---:B------:R-:W-:Y:S02]  /*10370*/  ISETP.GE.AND P6, PT, R4.reuse, R229, PT ;  /* 0x000000e50400720c */ /* 0x040fe40003fc6270 */
[C---:B------:R-:W-:Y:S02]  /*10380*/  ISETP.GE.OR P5, PT, R4.reuse, R230, !P5 ;  /* 0x000000e60400720c */ /* 0x040fe40006fa6670 */
[----:B------:R-:W-:Y:S02]  /*10390*/  ISETP.GE.OR P6, PT, R4, R231, !P6 ;  /* 0x000000e70400720c */ /* 0x000fe400077c6670 */
[----:B------:R-:W-:Y:S02]  /*103a0*/  FMNMX.FTZ R4, R199, R6, !PT ;  /* 0x00000006c7047209 */ /* 0x000fe40007810000 */
[----:B------:R-:W-:Y:S02]  /*103b0*/  FSEL R204, R43, -INF , !P4 ;  /* 0xff8000002bcc7808 */ /* 0x000fe40006000000 */
[----:B------:R-:W-:Y:S02]  /*103c0*/  FMNMX.FTZ R4, R200, R4, !PT ;  /* 0x00000004c8047209 */ /* 0x000fe40007810000 */
[----:B------:R-:W-:Y:S02]  /*103d0*/  FSEL R218, R56, -INF , !P1 ;  /* 0xff80000038da7808 */ /* 0x000fe40004800000 */
[----:B------:R-:W-:Y:S02]  /*103e0*/  FMNMX.FTZ R4, R198, R4, !PT ;  /* 0x00000004c6047209 */ /* 0x000fe40007810000 */
[----:B------:R-:W-:Y:S02]  /*103f0*/  ISETP.GE.AND P1, PT, R2, R229, PT ;  /* 0x000000e50200720c */ /* 0x000fe40003f26270 */
[----:B------:R-:W-:Y:S02]  /*10400*/  FMNMX.FTZ R4, R201, R4, !PT ;  /* 0x00000004c9047209 */ /* 0x000fe40007810000 */
[----:B-1----:R-:W-:Y:S02]  /*10410*/  FMNMX.FTZ R104, R104, R7, !PT ;  /* 0x0000000768687209 */ /* 0x002fe40007810000 */
[----:B------:R-:W-:Y:S02]  /*10420*/  FMNMX.FTZ R4, R215, R4, !PT ;  /* 0x00000004d7047209 */ /* 0x000fe40007810000 */
[----:B------:R-:W-:Y:S02]  /*10430*/  FSEL R203, R46, -INF , !P3 ;  /* 0xff8000002ecb7808 */ /* 0x000fe40005800000 */
[----:B------:R-:W-:Y:S02]  /*10440*/  FMNMX.FTZ R7, R204, R4, !PT ;  /* 0x00000004cc077209 */ /* 0x000fe40007810000 */
[----:B------:R-:W-:Y:S01]  /*10450*/  ISETP.GE.OR P1, PT, R2, R231, !P1 ;  /* 0x000000e70200720c */ /* 0x000fe20004f26670 */
[----:B------:R-:W-:Y:S01]  /*10460*/  SHFL.BFLY PT, R4, R104, 0x1, 0x1f ;  /* 0x0c201f0068047f89 */ /* 0x000fe200000e0000 */
[----:B------:R-:W-:Y:S02]  /*10470*/  FMNMX.FTZ R5, R208, R5, !PT ;  /* 0x00000005d0057209 */ /* 0x000fe40007810000 */
[----:B------:R-:W-:Y:S02]  /*10480*/  FSEL R205, R47, -INF , !P2 ;  /* 0xff8000002fcd7808 */ /* 0x000fe40005000000 */
[----:B------:R-:W-:Y:S02]  /*10490*/  FMNMX.FTZ R7, R203, R7, !PT ;  /* 0x00000007cb077209 */ /* 0x000fe40007810000 */
[----:B------:R-:W-:Y:S02]  /*104a0*/  FSEL R235, R60, -INF , !P1 ;  /* 0xff8000003ceb7808 */ /* 0x000fe40004800000 */
[-C--:B------:R-:W-:Y:S02]  /*104b0*/  ISETP.GE.AND P1, PT, R2, R226.reuse, PT ;  /* 0x000000e20200720c */ /* 0x080fe40003f26270 */
[----:B------:R-:W-:Y:S02]  /*104c0*/  FMNMX.FTZ R5, R202, R5, !PT ;  /* 0x00000005ca057209 */ /* 0x000fe40007810000 */
[----:B------:R-:W-:Y:S02]  /*104d0*/  FMNMX.FTZ R7, R205, R7, !PT ;  /* 0x00000007cd077209 */ /* 0x000fe40007810000 */
[----:B------:R-:W-:Y:S02]  /*104e0*/  FSEL R236, R58, -INF , !P0 ;  /* 0xff8000003aec7808 */ /* 0x000fe40004000000 */
[----:B------:R-:W-:Y:S02]  /*104f0*/  FMNMX.FTZ R105, R105, R9, !PT ;  /* 0x0000000969697209 */ /* 0x000fe40007810000 */
[----:B------:R-:W-:Y:S02]  /*10500*/  FSEL R219, R57, -INF , !P6 ;  /* 0xff80000039db7808 */ /* 0x000fe40007000000 */
[C---:B------:R-:W-:Y:S01]  /*10510*/  ISETP.GE.AND P6, PT, R0.reuse, R229, PT ;  /* 0x000000e50000720c */ /* 0x040fe20003fc6270 */
[----:B------:R-:W1:Y:S01]  /*10520*/  SHFL.BFLY PT, R6, R105, 0x1, 0x1f ;  /* 0x0c201f0069067f89 */ /* 0x000e6200000e0000 */
[----:B------:R-:W-:Y:S02]  /*10530*/  ISETP.GE.AND P0, PT, R0, R226, PT ;  /* 0x000000e20000720c */ /* 0x000fe40003f06270 */
[----:B------:R-:W-:Y:S02]  /*10540*/  FMNMX.FTZ R103, R206, R5, !PT ;  /* 0x00000005ce677209 */ /* 0x000fe40007810000 */
[-C--:B------:R-:W-:Y:S02]  /*10550*/  ISETP.GE.OR P1, PT, R2, R230.reuse, !P1 ;  /* 0x000000e60200720c */ /* 0x080fe40004f26670 */
[----:B------:R-:W-:Y:S02]  /*10560*/  FSEL R237, R59, -INF , !P5 ;  /* 0xff8000003bed7808 */ /* 0x000fe40006800000 */
[----:B------:R-:W-:Y:S02]  /*10570*/  FMNMX.FTZ R2, R236, R7, !PT ;  /* 0x00000007ec027209 */ /* 0x000fe40007810000 */
[----:B------:R-:W-:Y:S02]  /*10580*/  ISETP.GE.OR P6, PT, R0, R231, !P6 ;  /* 0x000000e70000720c */ /* 0x000fe400077c6670 */
[----:B------:R-:W-:Y:S02]  /*10590*/  FMNMX.FTZ R103, R218, R103, !PT ;  /* 0x00000067da677209 */ /* 0x000fe40007810000 */
[----:B------:R-:W-:Y:S02]  /*105a0*/  ISETP.GE.OR P0, PT, R0, R230, !P0 ;  /* 0x000000e60000720c */ /* 0x000fe40004706670 */
[----:B------:R-:W-:Y:S02]  /*105b0*/  FMNMX.FTZ R0, R237, R2, !PT ;  /* 0x00000002ed007209 */ /* 0x000fe40007810000 */
[----:B------:R-:W-:Y:S02]  /*105c0*/  FSEL R239, R62, -INF , !P1 ;  /* 0xff8000003eef7808 */ /* 0x000fe40004800000 */
[----:B------:R-:W-:Y:S02]  /*105d0*/  FMNMX.FTZ R103, R219, R103, !PT ;  /* 0x00000067db677209 */ /* 0x000fe40007810000 */
[----:B------:R-:W-:Y:S02]  /*105e0*/  FSEL R108, R63, -INF , !P0 ;  /* 0xff8000003f6c7808 */ /* 0x000fe40004000000 */
[----:B------:R-:W-:Y:S02]  /*105f0*/  FMNMX.FTZ R0, R239, R0, !PT ;  /* 0x00000000ef007209 */ /* 0x000fe40007810000 */
[----:B------:R-:W-:Y:S02]  /*10600*/  FSEL R238, R61, -INF , !P6 ;  /* 0xff8000003dee7808 */ /* 0x000fe40007000000 */
[----:B------:R-:W-:Y:S02]  /*10610*/  FMNMX.FTZ R103, R235, R103, !PT ;  /* 0x00000067eb677209 */ /* 0x000fe40007810000 */
[----:B------:R-:W-:Y:S02]  /*10620*/  FMNMX.FTZ R0, R108, R0, !PT ;  /* 0x000000006c007209 */ /* 0x000fe40007810000 */
[----:B------:R-:W-:Y:S02]  /*10630*/  FMNMX.FTZ R103, R238, R103, !PT ;  /* 0x00000067ee677209 */ /* 0x000fe40007810000 */
[----:B-1----:R-:W-:Y:S01]  /*10640*/  FMNMX.FTZ R105, R105, R6, !PT ;  /* 0x0000000669697209 */ /* 0x002fe20007810000 */
[----:B------:R-:W1:Y:S01]  /*10650*/  SHFL.BFLY PT, R2, R0, 0x2, 0x1f ;  /* 0x0c401f0000027f89 */ /* 0x000e6200000e0000 */
[----:B------:R-:W-:Y:S02]  /*10660*/  FMNMX.FTZ R104, R104, R4, !PT ;  /* 0x0000000468687209 */ /* 0x000fe40007810000 */
[C---:B------:R-:W-:Y:S05]  /*10670*/  FSETP.NEU.FTZ.AND P3, PT, R105.reuse, -INF , PT ;  /* 0xff8000006900780b */ /* 0x040fea0003f7d000 */
[----:B------:R-:W2:Y:S01]  /*10680*/  SHFL.BFLY PT, R5, R103, 0x2, 0x1f ;  /* 0x0c401f0067057f89 */ /* 0x000ea200000e0000 */
[----:B------:R-:W-:Y:S01]  /*10690*/  FMUL.FTZ R109, R105, UR4 ;  /* 0x00000004696d7c20 */ /* 0x000fe20008410000 */
[C---:B------:R-:W-:Y:S01]  /*106a0*/  FSETP.NEU.FTZ.AND P2, PT, R104.reuse, -INF , PT ;  /* 0xff8000006800780b */ /* 0x040fe20003f5d000 */
[----:B------:R-:W-:Y:S03]  /*106b0*/  FMUL.FTZ R110, R104, UR4 ;  /* 0x00000004686e7c20 */ /* 0x000fe60008410000 */
[----:B------:R-:W-:Y:S02]  /*106c0*/  FSEL R109, R109, RZ, P3 ;  /* 0x000000ff6d6d7208 */ /* 0x000fe40001800000 */
[----:B------:R-:W-:Y:S03]  /*106d0*/  FSEL R110, R110, RZ, P2 ;  /* 0x000000ff6e6e7208 */ /* 0x000fe60001000000 */
[--C-:B------:R-:W-:Y:S02]  /*106e0*/  FFMA.FTZ R4, R102, UR4, -R109.reuse ;  /* 0x0000000466047c23 */ /* 0x100fe4000801086d */
[--C-:B------:R-:W-:Y:S02]  /*106f0*/  FFMA.FTZ R60, R193, UR4, -R110.reuse ;  /* 0x00000004c13c7c23 */ /* 0x100fe4000801086e */
[----:B------:R3:W-:Y:S01]  /*10700*/  MUFU.EX2 R248, R4 ;  /* 0x0000000400f87308 */ /* 0x0007e20000000800 */
[----:B-1----:R-:W-:Y:S01]  /*10710*/  FMNMX.FTZ R0, R0, R2, !PT ;  /* 0x0000000200007209 */ /* 0x002fe20007810000 */
[--C-:B------:R-:W-:Y:S01]  /*10720*/  FFMA.FTZ R2, R16, UR4, -R109.reuse ;  /* 0x0000000410027c23 */ /* 0x100fe2000801086d */
[----:B--2---:R-:W-:Y:S07]  /*10730*/  FMNMX.FTZ R103, R103, R5, !PT ;  /* 0x0000000567677209 */ /* 0x004fee0007810000 */
[----:B------:R1:W-:Y:S01]  /*10740*/  MUFU.EX2 R61, R2 ;  /* 0x00000002003d7308 */ /* 0x0003e20000000800 */
[----:B------:R-:W2:Y:S01]  /*10750*/  SHFL.BFLY PT, R5, R103, 0x1, 0x1f ;  /* 0x0c201f0067057f89 */ /* 0x000ea200000e0000 */
[----:B---3--:R-:W-:Y:S08]  /*10760*/  FFMA.FTZ R4, R183, UR4, -R109 ;  /* 0x00000004b7047c23 */ /* 0x008ff0000801086d */
[----:B------:R3:W4:Y:S01]  /*10770*/  MUFU.EX2 R65, R4 ;  /* 0x0000000400417308 */ /* 0x0007220000000800 */
[----:B-1----:R-:W1:Y:S01]  /*10780*/  SHFL.BFLY PT, R2, R0, 0x1, 0x1f ;  /* 0x0c201f0000027f89 */ /* 0x002e6200000e0000 */
[----:B--2---:R-:W-:Y:S01]  /*10790*/  FMNMX.FTZ R103, R103, R5, !PT ;  /* 0x0000000567677209 */ /* 0x004fe20007810000 */
[--C-:B---3--:R-:W-:Y:S01]  /*107a0*/  FFMA.FTZ R4, R101, UR4, -R110.reuse ;  /* 0x0000000465047c23 */ /* 0x108fe2000801086e */
[----:B----4-:R-:W-:Y:S02]  /*107b0*/  F2FP.F16.F32.PACK_AB R176, R65, R248 ;  /* 0x000000f841b0723e */ /* 0x010fe400000000ff */
[C---:B------:R-:W-:Y:S01]  /*107c0*/  FSETP.NEU.FTZ.AND P1, PT, R103.reuse, -INF , PT ;  /* 0xff8000006700780b */ /* 0x040fe20003f3d000 */
[----:B------:R-:W-:Y:S03]  /*107d0*/  FMUL.FTZ R111, R103, UR4 ;  /* 0x00000004676f7c20 */ /* 0x000fe60008410000 */
[----:B------:R2:W-:Y:S02]  /*107e0*/  MUFU.EX2 R67, R4 ;  /* 0x0000000400437308 */ /* 0x0005e40000000800 */
[----:B------:R-:W-:Y:S02]  /*107f0*/  FSEL R111, R111, RZ, P1 ;  /* 0x000000ff6f6f7208 */ /* 0x000fe40000800000 */
[----:B-1----:R-:W-:Y:S03]  /*10800*/  FMNMX.FTZ R102, R0, R2, !PT ;  /* 0x0000000200667209 */ /* 0x002fe60007810000 */
[--C-:B------:R-:W-:Y:S01]  /*10810*/  FFMA.FTZ R0, R184, UR4, -R111.reuse ;  /* 0x00000004b8007c23 */ /* 0x100fe2000801086f */
[--C-:B------:R-:W-:Y:S01]  /*10820*/  FFMA.FTZ R2, R13, UR4, -R111.reuse ;  /* 0x000000040d027c23 */ /* 0x100fe2000801086f */
[C---:B------:R-:W-:Y:S01]  /*10830*/  FSETP.NEU.FTZ.AND P0, PT, R102.reuse, -INF , PT ;  /* 0xff8000006600780b */ /* 0x040fe20003f1d000 */
[----:B------:R-:W-:Y:S01]  /*10840*/  FMUL.FTZ R184, R102, UR4 ;  /* 0x0000000466b87c20 */ /* 0x000fe20008410000 */
[----:B------:R1:W-:Y:S04]  /*10850*/  MUFU.EX2 R24, R0 ;  /* 0x0000000000187308 */ /* 0x0003e80000000800 */
[----:B------:R-:W-:Y:S01]  /*10860*/  FSEL R184, R184, RZ, P0 ;  /* 0x000000ffb8b87208 */ /* 0x000fe20000000000 */
[----:B--2---:R-:W-:Y:S05]  /*10870*/  FFMA.FTZ R4, R182, UR4, -R110 ;  /* 0x00000004b6047c23 */ /* 0x004fea000801086e */
[----:B------:R2:W-:Y:S10]  /*10880*/  MUFU.EX2 R66, R2 ;  /* 0x0000000200427308 */ /* 0x0005f40000000800 */
[----:B------:R3:W4:Y:S01]  /*10890*/  MUFU.EX2 R64, R4 ;  /* 0x0000000400407308 */ /* 0x0007220000000800 */
[----:B-1----:R-:W-:Y:S09]  /*108a0*/  FFMA.FTZ R0, R12, UR4, -R111 ;  /* 0x000000040c007c23 */ /* 0x002ff2000801086f */
[----:B------:R1:W5:Y:S01]  /*108b0*/  MUFU.EX2 R249, R0 ;  /* 0x0000000000f97308 */ /* 0x0003620000000800 */
[--C-:B--2---:R-:W-:Y:S09]  /*108c0*/  FFMA.FTZ R2, R15, UR4, -R184.reuse ;  /* 0x000000040f027c23 */ /* 0x104ff200080108b8 */
[----:B------:R2:W-:Y:S01]  /*108d0*/  MUFU.EX2 R63, R2 ;  /* 0x00000002003f7308 */ /* 0x0005e20000000800 */
[----:B---3--:R-:W-:Y:S01]  /*108e0*/  FFMA.FTZ R4, R17, UR4, -R109 ;  /* 0x0000000411047c23 */ /* 0x008fe2000801086d */
[----:B----4-:R-:W-:Y:S08]  /*108f0*/  F2FP.F16.F32.PACK_AB R177, R64, R67 ;  /* 0x0000004340b1723e */ /* 0x010ff000000000ff */
[----:B------:R3:W4:Y:S01]  /*10900*/  MUFU.EX2 R251, R4 ;  /* 0x0000000400fb7308 */ /* 0x0007220000000800 */
[----:B-1----:R-:W-:Y:S01]  /*10910*/  FFMA.FTZ R0, R181, UR4, -R184 ;  /* 0x00000004b5007c23 */ /* 0x002fe200080108b8 */
[----:B-----5:R-:W-:Y:S08]  /*10920*/  F2FP.F16.F32.PACK_AB R182, R66, R249 ;  /* 0x000000f942b6723e */ /* 0x020ff000000000ff */
[----:B------:R1:W-:Y:S01]  /*10930*/  MUFU.EX2 R25, R0 ;  /* 0x0000000000197308 */ /* 0x0003e20000000800 */
[----:B--2---:R-:W-:Y:S05]  /*10940*/  FSEL R2, R104, RZ, P2 ;  /* 0x000000ff68027208 */ /* 0x004fea0001000000 */
[----:B------:R-:W-:Y:S01]  /*10950*/  FADD.FTZ R2, -R2, R100 ;  /* 0x0000006402027221 */ /* 0x000fe20000010100 */
[----:B---3--:R-:W-:Y:S03]  /*10960*/  FFMA.FTZ R4, R18, UR4, -R110 ;  /* 0x0000000412047c23 */ /* 0x008fe6000801086e */
[----:B------:R-:W-:Y:S01]  /*10970*/  FMUL.FTZ R2, R2, UR4 ;  /* 0x0000000402027c20 */ /* 0x000fe20008410000 */
[----:B----4-:R-:W-:Y:S01]  /*10980*/  F2FP.F16.F32.PACK_AB R178, R251, R61 ;  /* 0x0000003dfbb2723e */ /* 0x010fe200000000ff */
[----:B------:R2:W-:Y:S01]  /*10990*/  MUFU.EX2 R26, R4 ;  /* 0x00000004001a7308 */ /* 0x0005e20000000800 */
[----:B-1----:R-:W-:Y:S09]  /*109a0*/  FFMA.FTZ R0, R185, UR4, -R184 ;  /* 0x00000004b9007c23 */ /* 0x002ff200080108b8 */
[----:B------:R1:W3:Y:S10]  /*109b0*/  MUFU.EX2 R62, R0 ;  /* 0x00000000003e7308 */ /* 0x0002f40000000800 */
[----:B------:R-:W4:Y:S01]  /*109c0*/  MUFU.EX2 R100, R2 ;  /* 0x0000000200647308 */ /* 0x000f220000000800 */
[----:B--2---:R-:W-:Y:S09]  /*109d0*/  FFMA.FTZ R4, R19, UR4, -R110 ;  /* 0x0000000413047c23 */ /* 0x004ff2000801086e */
[----:B------:R2:W-:Y:S01]  /*109e0*/  MUFU.EX2 R252, R4 ;  /* 0x0000000400fc7308 */ /* 0x0005e20000000800 */
[----:B-1----:R-:W-:Y:S01]  /*109f0*/  FFMA.FTZ R0, R14, UR4, -R184 ;  /* 0x000000040e007c23 */ /* 0x002fe200080108b8 */
[----:B---3--:R-:W-:Y:S08]  /*10a00*/  F2FP.F16.F32.PACK_AB R181, R62, R25 ;  /* 0x000000193eb5723e */ /* 0x008ff000000000ff */
[----:B------:R1:W3:Y:S01]  /*10a10*/  MUFU.EX2 R250, R0 ;  /* 0x0000000000fa7308 */ /* 0x0002e20000000800 */
[C---:B----4-:R-:W-:Y:S01]  /*10a20*/  FMUL.FTZ R34, R100.reuse, R138 ;  /* 0x0000008a64227220 */ /* 0x050fe20000410000 */
[C---:B------:R-:W-:Y:S01]  /*10a30*/  FMUL.FTZ R6, R100.reuse, R118 ;  /* 0x0000007664067220 */ /* 0x040fe20000410000 */
[C---:B------:R-:W-:Y:S01]  /*10a40*/  FMUL.FTZ R7, R100.reuse, R119 ;  /* 0x0000007764077220 */ /* 0x040fe20000410000 */
[C---:B------:R-:W-:Y:S01]  /*10a50*/  FMUL.FTZ R35, R100.reuse, R139 ;  /* 0x0000008b64237220 */ /* 0x040fe20000410000 */
[C---:B------:R-:W-:Y:S01]  /*10a60*/  FMUL.FTZ R18, R100.reuse, R126 ;  /* 0x0000007e64127220 */ /* 0x040fe20000410000 */
[C---:B------:R-:W-:Y:S01]  /*10a70*/  FMUL.FTZ R19, R100.reuse, R127 ;  /* 0x0000007f64137220 */ /* 0x040fe20000410000 */
[C---:B------:R-:W-:Y:S01]  /*10a80*/  FMUL.FTZ R50, R100.reuse, R154 ;  /* 0x0000009a64327220 */ /* 0x040fe20000410000 */
[----:B------:R-:W-:Y:S01]  /*10a90*/  FMUL.FTZ R51, R100, R155 ;  /* 0x0000009b64337220 */ /* 0x000fe20000410000 */
[----:B--2---:R-:W-:Y:S01]  /*10aa0*/  FFMA.FTZ R4, R180, UR4, -R111 ;  /* 0x00000004b4047c23 */ /* 0x004fe2000801086f */
[C---:B------:R-:W-:Y:S01]  /*10ab0*/  FMUL.FTZ R70, R100.reuse, R70 ;  /* 0x0000004664467220 */ /* 0x040fe20000410000 */
[C---:B------:R-:W-:Y:S01]  /*10ac0*/  FMUL.FTZ R71, R100.reuse, R71 ;  /* 0x0000004764477220 */ /* 0x040fe20000410000 */
[C---:B------:R-:W-:Y:S01]  /*10ad0*/  FMUL.FTZ R82, R100.reuse, R82 ;  /* 0x0000005264527220 */ /* 0x040fe20000410000 */
[----:B------:R-:W2:Y:S01]  /*10ae0*/  MUFU.EX2 R20, R4 ;  /* 0x0000000400147308 */ /* 0x000ea20000000800 */
[C---:B------:R-:W-:Y:S01]  /*10af0*/  FMUL.FTZ R83, R100.reuse, R83 ;  /* 0x0000005364537220 */ /* 0x040fe20000410000 */
[C---:B------:R-:W-:Y:S01]  /*10b00*/  FMUL.FTZ R86, R100.reuse, R86 ;  /* 0x0000005664567220 */ /* 0x040fe20000410000 */
[C---:B------:R-:W-:Y:S01]  /*10b10*/  FMUL.FTZ R87, R100.reuse, R87 ;  /* 0x0000005764577220 */ /* 0x040fe20000410000 */
[----:B-1----:R-:W-:Y:S01]  /*10b20*/  FSEL R0, R105, RZ, P3 ;  /* 0x000000ff69007208 */ /* 0x002fe20001800000 */
[C---:B------:R-:W-:Y:S01]  /*10b30*/  FMUL.FTZ R98, R100.reuse, R98 ;  /* 0x0000006264627220 */ /* 0x040fe20000410000 */
[----:B---3--:R-:W-:Y:S01]  /*10b40*/  F2FP.F16.F32.PACK_AB R183, R63, R250 ;  /* 0x000000fa3fb7723e */ /* 0x008fe200000000ff */
[----:B------:R-:W-:Y:S02]  /*10b50*/  FMUL.FTZ R99, R100, R99 ;  /* 0x0000006364637220 */ /* 0x000fe40000410000 */
[----:B------:R-:W-:Y:S04]  /*10b60*/  FADD.FTZ R0, -R0, R3 ;  /* 0x0000000300007221 */ /* 0x000fe80000010100 */
[----:B------:R-:W-:Y:S01]  /*10b70*/  FMUL.FTZ R3, R0, UR4 ;  /* 0x0000000400037c20 */ /* 0x000fe20008410000 */
[----:B------:R-:W-:Y:S03]  /*10b80*/  FSEL R0, R103, RZ, P1 ;  /* 0x000000ff67007208 */ /* 0x000fe60000800000 */
[----:B------:R1:W3:Y:S01]  /*10b90*/  MUFU.EX2 R101, R3 ;  /* 0x0000000300657308 */ /* 0x0002e20000000800 */
[----:B--2---:R-:W-:Y:S02]  /*10ba0*/  MOV R185, R20 ;  /* 0x0000001400b97202 */ /* 0x004fe40000000f00 */
[----:B------:R-:W2:Y:S02]  /*10bb0*/  LDSM.16.MT88.4 R20, [R220+0x9000] ;  /* 0x00900000dc14783b */ /* 0x000ea40000004200 */
[----:B------:R-:W-:Y:S01]  /*10bc0*/  F2FP.F16.F32.PACK_AB R180, R24, R185 ;  /* 0x000000b918b4723e */ /* 0x000fe200000000ff */
[----:B-1----:R-:W-:Y:S01]  /*10bd0*/  FADD.FTZ R3, -R0, R106 ;  /* 0x0000006a00037221 */ /* 0x002fe20000010100 */
[----:B------:R-:W-:Y:S01]  /*10be0*/  FSEL R0, R102, RZ, P0 ;  /* 0x000000ff66007208 */ /* 0x000fe20000000000 */
[C---:B---3--:R-:W-:Y:S01]  /*10bf0*/  FMUL.FTZ R16, R101.reuse, R124 ;  /* 0x0000007c65107220 */ /* 0x048fe20000410000 */
[----:B------:R-:W-:Y:S01]  /*10c00*/  FMUL.FTZ R4, R101, R116 ;  /* 0x0000007465047220 */ /* 0x000fe20000410000 */
[----:B------:R-:W-:Y:S01]  /*10c10*/  FMUL.FTZ R2, R3, UR4 ;  /* 0x0000000403027c20 */ /* 0x000fe20008410000 */
[----:B------:R-:W-:Y:S01]  /*10c20*/  FFMA.FTZ R3, R186, UR4, -R109 ;  /* 0x00000004ba037c23 */ /* 0x000fe2000801086d */
[----:B------:R-:W-:Y:S01]  /*10c30*/  FADD.FTZ R0, -R0, R107 ;  /* 0x0000006b00007221 */ /* 0x000fe20000010100 */
[----:B------:R-:W-:Y:S01]  /*10c40*/  MOV R186, R63 ;  /* 0x0000003f00ba7202 */ /* 0x000fe20000000f00 */
[C---:B------:R-:W-:Y:S01]  /*10c50*/  FMUL.FTZ R5, R101.reuse, R117 ;  /* 0x0000007565057220 */ /* 0x040fe20000410000 */
[----:B------:R-:W-:Y:S01]  /*10c60*/  MOV R107, R26 ;  /* 0x0000001a006b7202 */ /* 0x000fe20000000f00 */
[----:B------:R-:W1:Y:S01]  /*10c70*/  MUFU.EX2 R2, R2 ;  /* 0x0000000200027308 */ /* 0x000e620000000800 */
[----:B------:R-:W-:Y:S01]  /*10c80*/  FMUL.FTZ R0, R0, UR4 ;  /* 0x0000000400007c20 */ /* 0x000fe20008410000 */
[C---:B------:R-:W-:Y:S01]  /*10c90*/  FMUL.FTZ R17, R101.reuse, R125 ;  /* 0x0000007d65117220 */ /* 0x040fe20000410000 */
[----:B------:R-:W-:Y:S01]  /*10ca0*/  F2FP.F16.F32.PACK_AB R179, R252, R107 ;  /* 0x0000006bfcb3723e */ /* 0x000fe200000000ff */
[----:B------:R-:W-:Y:S01]  /*10cb0*/  LDSM.16.MT88.4 R116, [R220+0xb000] ;  /* 0x00b00000dc74783b */ /* 0x000fe20000004200 */
[----:B------:R-:W-:Y:S01]  /*10cc0*/  MOV R125, R24 ;  /* 0x00000018007d7202 */ /* 0x000fe20000000f00 */
[C---:B------:R-:W-:Y:S01]  /*10cd0*/  FMUL.FTZ R48, R101.reuse, R152 ;  /* 0x0000009865307220 */ /* 0x040fe20000410000 */
[C---:B------:R-:W-:Y:S03]  /*10ce0*/  FMUL.FTZ R49, R101.reuse, R153 ;  /* 0x0000009965317220 */ /* 0x040fe60000410000 */
[----:B------:R-:W3:Y:S01]  /*10cf0*/  MUFU.EX2 R0, R0 ;  /* 0x0000000000007308 */ /* 0x000ee20000000800 */
[C---:B------:R-:W-:Y:S01]  /*10d00*/  FMUL.FTZ R33, R101.reuse, R137 ;  /* 0x0000008965217220 */ /* 0x040fe20000410000 */
[C---:B------:R-:W-:Y:S01]  /*10d10*/  FMUL.FTZ R32, R101.reuse, R136 ;  /* 0x0000008865207220 */ /* 0x040fe20000410000 */
[C---:B------:R-:W-:Y:S01]  /*10d20*/  FMUL.FTZ R68, R101.reuse, R68 ;  /* 0x0000004465447220 */ /* 0x040fe20000410000 */
[----:B------:R-:W-:Y:S01]  /*10d30*/  LDSM.16.MT88.4 R152, [R220+0xac00] ;  /* 0x00ac0000dc98783b */ /* 0x000fe20000004200 */
[C---:B------:R-:W-:Y:S01]  /*10d40*/  FMUL.FTZ R69, R101.reuse, R69 ;  /* 0x0000004565457220 */ /* 0x040fe20000410000 */
[C---:B------:R-:W-:Y:S01]  /*10d50*/  FMUL.FTZ R80, R101.reuse, R80 ;  /* 0x0000005065507220 */ /* 0x040fe20000410000 */
[C---:B------:R-:W-:Y:S01]  /*10d60*/  FMUL.FTZ R81, R101.reuse, R81 ;  /* 0x0000005165517220 */ /* 0x040fe20000410000 */
[-C--:B--2---:R-:W-:Y:S01]  /*10d70*/  HMMA.16816.F32 R4, R176, R20.reuse, R4 ;  /* 0x00000014b004723c */ /* 0x084fe20000001804 */
[----:B------:R-:W-:Y:S04]  /*10d80*/  PLOP3.LUT P0, PT, PT, PT, UP0, 0x80, 0x0 ;  /* 0x000000000000781c */ /* 0x000fe80003f0f008 */
[C---:B-1----:R-:W-:Y:S01]  /*10d90*/  FMUL.FTZ R13, R2.reuse, R121 ;  /* 0x00000079020d7220 */ /* 0x042fe20000410000 */
[C---:B------:R-:W-:Y:S01]  /*10da0*/  FMUL.FTZ R57, R2.reuse, R161 ;  /* 0x000000a102397220 */ /* 0x040fe20000410000 */
[----:B------:R1:W2:Y:S01]  /*10db0*/  MUFU.EX2 R121, R3 ;  /* 0x0000000300797308 */ /* 0x0002a20000000800 */
[----:B------:R-:W-:Y:S03]  /*10dc0*/  FMUL.FTZ R8, R2, R112 ;  /* 0x0000007002087220 */ /* 0x000fe60000410000 */
[C---:B---3--:R-:W-:Y:S01]  /*10dd0*/  FMUL.FTZ R31, R0.reuse, R143 ;  /* 0x0000008f001f7220 */ /* 0x048fe20000410000 */
[C---:B------:R-:W-:Y:S01]  /*10de0*/  FMUL.FTZ R14, R0.reuse, R122 ;  /* 0x0000007a000e7220 */ /* 0x040fe20000410000 */
[C---:B------:R-:W-:Y:S01]  /*10df0*/  FMUL.FTZ R15, R0.reuse, R123 ;  /* 0x0000007b000f7220 */ /* 0x040fe20000410000 */
[----:B------:R-:W-:Y:S01]  /*10e00*/  FMUL.FTZ R63, R0, R175 ;  /* 0x000000af003f7220 */ /* 0x000fe20000410000 */
[----:B------:R-:W-:Y:S01]  /*10e10*/  FMUL.FTZ R9, R2, R113 ;  /* 0x0000007102097220 */ /* 0x000fe20000410000 */
[C---:B------:R-:W-:Y:S01]  /*10e20*/  FMUL.FTZ R10, R0.reuse, R114 ;  /* 0x00000072000a7220 */ /* 0x040fe20000410000 */
[----:B------:R-:W-:Y:S01]  /*10e30*/  FMUL.FTZ R11, R0, R115 ;  /* 0x00000073000b7220 */ /* 0x000fe20000410000 */
[C---:B------:R-:W-:Y:S01]  /*10e40*/  FMUL.FTZ R12, R2.reuse, R120 ;  /* 0x00000078020c7220 */ /* 0x040fe20000410000 */
[----:B------:R-:W3:Y:S01]  /*10e50*/  LDSM.16.MT88.4 R112, [R222+0xa000] ;  /* 0x00a00000de70783b */ /* 0x000ee20000004200 */
[----:B------:R-:W-:Y:S01]  /*10e60*/  FMUL.FTZ R24, R2, R128 ;  /* 0x0000008002187220 */ /* 0x000fe20000410000 */
[C---:B------:R-:W-:Y:S01]  /*10e70*/  FMUL.FTZ R26, R0.reuse, R130 ;  /* 0x00000082001a7220 */ /* 0x040fe20000410000 */
[----:B------:R-:W-:Y:S01]  /*10e80*/  FMUL.FTZ R27, R0, R131 ;  /* 0x00000083001b7220 */ /* 0x000fe20000410000 */
[----:B------:R-:W-:Y:S01]  /*10e90*/  MOV R120, R25 ;  /* 0x0000001900787202 */ /* 0x000fe20000000f00 */
[C---:B------:R-:W-:Y:S04]  /*10ea0*/  HMMA.16816.F32 R8, R180.reuse, R20, R8 ;  /* 0x00000014b408723c */ /* 0x040fe80000001808 */
[--C-:B-1----:R-:W-:Y:S01]  /*10eb0*/  FFMA.FTZ R3, R188, UR4, -R109.reuse ;  /* 0x00000004bc037c23 */ /* 0x102fe2000801086d */
[----:B------:R-:W-:Y:S01]  /*10ec0*/  FMUL.FTZ R25, R2, R129 ;  /* 0x0000008102197220 */ /* 0x000fe20000410000 */
[-C--:B------:R-:W-:Y:S01]  /*10ed0*/  HMMA.16816.F32 R12, R180, R22.reuse, R12 ;  /* 0x00000016b40c723c */ /* 0x080fe2000000180c */
[----:B------:R-:W-:Y:S01]  /*10ee0*/  LDSM.16.MT88.4 R128, [R220+0xa400] ;  /* 0x00a40000dc80783b */ /* 0x000fe20000004200 */
[----:B------:R1:W-:Y:S03]  /*10ef0*/  MUFU.EX2 R188, R3 ;  /* 0x0000000300bc7308 */ /* 0x0003e60000000800 */
[----:B--2---:R-:W-:Y:S01]  /*10f00*/  MOV R136, R121 ;  /* 0x0000007900887202 */ /* 0x004fe20000000f00 */
[C---:B------:R-:W-:Y:S05]  /*10f10*/  HMMA.16816.F32 R16, R176.reuse, R22, R16 ;  /* 0x00000016b010723c */ /* 0x040fea0000001810 */
[C---:B------:R-:W-:Y:S01]  /*10f20*/  FMUL.FTZ R21, R101.reuse, R133 ;  /* 0x0000008565157220 */ /* 0x040fe20000410000 */
[----:B------:R-:W-:Y:S01]  /*10f30*/  MOV R133, R250 ;  /* 0x000000fa00857202 */ /* 0x000fe20000000f00 */
[----:B------:R-:W-:Y:S01]  /*10f40*/  FMUL.FTZ R23, R100, R135 ;  /* 0x0000008764177220 */ /* 0x000fe20000410000 */
[----:B------:R-:W-:Y:S03]  /*10f50*/  MOV R135, R252 ;  /* 0x000000fc00877202 */ /* 0x000fe60000000f00 */
[----:B------:R-:W-:Y:S01]  /*10f60*/  FMUL.FTZ R28, R2, R140 ;  /* 0x0000008c021c7220 */ /* 0x000fe20000410000 */
[----:B------:R-:W-:Y:S01]  /*10f70*/  MOV R140, R248 ;  /* 0x000000f8008c7202 */ /* 0x000fe20000000f00 */
[--C-:B-1----:R-:W-:Y:S01]  /*10f80*/  FFMA.FTZ R3, R192, UR4, -R110.reuse ;  /* 0x00000004c0037c23 */ /* 0x102fe2000801086e */
[C---:B------:R-:W-:Y:S01]  /*10f90*/  FMUL.FTZ R20, R101.reuse, R132 ;  /* 0x0000008465147220 */ /* 0x040fe20000410000 */
[----:B------:R-:W-:Y:S01]  /*10fa0*/  MOV R132, R249 ;  /* 0x000000f900847202 */ /* 0x000fe20000000f00 */
[----:B------:R-:W-:Y:S01]  /*10fb0*/  FMUL.FTZ R22, R100, R134 ;  /* 0x0000008664167220 */ /* 0x000fe20000410000 */
[----:B------:R1:W-:Y:S01]  /*10fc0*/  MUFU.EX2 R143, R3 ;  /* 0x00000003008f7308 */ /* 0x0003e20000000800 */
[----:B------:R-:W-:Y:S01]  /*10fd0*/  MOV R134, R251 ;  /* 0x000000fb00867202 */ /* 0x000fe20000000f00 */
[----:B------:R-:W-:Y:S01]  /*10fe0*/  FMUL.FTZ R56, R2, R160 ;  /* 0x000000a002387220 */ /* 0x000fe20000410000 */
[C---:B------:R-:W-:Y:S01]  /*10ff0*/  FMUL.FTZ R58, R0.reuse, R162 ;  /* 0x000000a2003a7220 */ /* 0x040fe20000410000 */
[----:B------:R-:W-:Y:S01]  /*11000*/  FMUL.FTZ R59, R0, R163 ;  /* 0x000000a3003b7220 */ /* 0x000fe20000410000 */
[----:B------:R-:W-:Y:S01]  /*11010*/  MOV R192, R65 ;  /* 0x0000004100c07202 */ /* 0x000fe20000000f00 */
[-C--:B------:R-:W-:Y:S03]  /*11020*/  HMMA.16816.F32 R20, R176, R36.reuse, R20 ;  /* 0x00000024b014723c */ /* 0x080fe60000001814 */
[----:B------:R-:W-:Y:S01]  /*11030*/  FMUL.FTZ R65, R101, R169 ;  /* 0x000000a965417220 */ /* 0x000fe20000410000 */
[C---:B------:R-:W-:Y:S01]  /*11040*/  FMUL.FTZ R72, R2.reuse, R72 ;  /* 0x0000004802487220 */ /* 0x040fe20000410000 */
[C---:B------:R-:W-:Y:S01]  /*11050*/  FMUL.FTZ R73, R2.reuse, R73 ;  /* 0x0000004902497220 */ /* 0x040fe20000410000 */
[C---:B------:R-:W-:Y:S05]  /*11060*/  HMMA.16816.F32 R24, R180.reuse, R36, R24 ;  /* 0x00000024b418723c */ /* 0x040fea0000001818 */
[--C-:B-1----:R-:W-:Y:S01]  /*11070*/  FFMA.FTZ R3, R187, UR4, -R109.reuse ;  /* 0x00000004bb037c23 */ /* 0x102fe2000801086d */
[----:B------:R-:W-:Y:S01]  /*11080*/  FMUL.FTZ R29, R2, R141 ;  /* 0x0000008d021d7220 */ /* 0x000fe20000410000 */
[--C-:B------:R-:W-:Y:S01]  /*11090*/  FFMA.FTZ R36, R189, UR4, -R110.reuse ;  /* 0x00000004bd247c23 */ /* 0x100fe2000801086e */
[C---:B------:R-:W-:Y:S01]  /*110a0*/  FMUL.FTZ R30, R0.reuse, R142 ;  /* 0x0000008e001e7220 */ /* 0x040fe20000410000 */
[----:B------:R1:W-:Y:S02]  /*110b0*/  MUFU.EX2 R122, R3 ;  /* 0x00000003007a7308 */ /* 0x0003e40000000800 */
[----:B------:R-:W-:Y:S01]  /*110c0*/  MOV R189, R120 ;  /* 0x0000007800bd7202 */ /* 0x000fe20000000f00 */
[----:B------:R-:W-:Y:S01]  /*110d0*/  FMUL.FTZ R74, R0, R74 ;  /* 0x0000004a004a7220 */ /* 0x000fe20000410000 */
[----:B------:R-:W-:Y:S01]  /*110e0*/  MOV R141, R67 ;  /* 0x00000043008d7202 */ /* 0x000fe20000000f00 */
[C---:B------:R-:W-:Y:S01]  /*110f0*/  FMUL.FTZ R67, R100.reuse, R171 ;  /* 0x000000ab64437220 */ /* 0x040fe20000410000 */
[-C--:B------:R-:W-:Y:S04]  /*11100*/  HMMA.16816.F32 R28, R180, R38.reuse, R28 ;  /* 0x00000026b41c723c */ /* 0x080fe8000000181c */
[----:B------:R2:W-:Y:S01]  /*11110*/  MUFU.EX2 R137, R36 ;  /* 0x0000002400897308 */ /* 0x0005e20000000800 */
[----:B------:R-:W-:Y:S01]  /*11120*/  MOV R142, R66 ;  /* 0x00000042008e7202 */ /* 0x000fe20000000f00 */
[----:B------:R-:W-:Y:S01]  /*11130*/  FMUL.FTZ R66, R100, R170 ;  /* 0x000000aa64427220 */ /* 0x000fe20000410000 */
[----:B------:R-:W-:Y:S01]  /*11140*/  FMUL.FTZ R75, R0, R75 ;  /* 0x0000004b004b7220 */ /* 0x000fe20000410000 */
[C---:B------:R-:W-:Y:S04]  /*11150*/  HMMA.16816.F32 R32, R176.reuse, R38, R32 ;  /* 0x00000026b020723c */ /* 0x040fe80000001820 */
[----:B-1----:R-:W-:Y:S01]  /*11160*/  FFMA.FTZ R3, R190, UR4, -R109 ;  /* 0x00000004be037c23 */ /* 0x002fe2000801086d */
[C---:B------:R-:W-:Y:S02]  /*11170*/  FMUL.FTZ R37, R101.reuse, R149 ;  /* 0x0000009565257220 */ /* 0x040fe40000410000 */
[C---:B------:R-:W-:Y:S01]  /*11180*/  FMUL.FTZ R38, R100.reuse, R150 ;  /* 0x0000009664267220 */ /* 0x040fe20000410000 */
[----:B------:R-:W-:Y:S01]  /*11190*/  FMUL.FTZ R39, R100, R151 ;  /* 0x0000009764277220 */ /* 0x000fe20000410000 */
[----:B------:R1:W4:Y:S02]  /*111a0*/  MUFU.EX2 R124, R3 ;  /* 0x00000003007c7308 */ /* 0x0003240000000800 */
[C---:B------:R-:W-:Y:S01]  /*111b0*/  FMUL.FTZ R40, R2.reuse, R144 ;  /* 0x0000009002287220 */ /* 0x040fe20000410000 */
[----:B------:R-:W-:Y:S01]  /*111c0*/  FMUL.FTZ R41, R2, R145 ;  /* 0x0000009102297220 */ /* 0x000fe20000410000 */
[C---:B--2---:R-:W-:Y:S01]  /*111d0*/  FMUL.FTZ R36, R101.reuse, R148 ;  /* 0x0000009465247220 */ /* 0x044fe20000410000 */
[C---:B------:R-:W-:Y:S01]  /*111e0*/  FMUL.FTZ R42, R0.reuse, R146 ;  /* 0x00000092002a7220 */ /* 0x040fe20000410000 */
[----:B------:R-:W-:Y:S01]  /*111f0*/  FMUL.FTZ R43, R0, R147 ;  /* 0x00000093002b7220 */ /* 0x000fe20000410000 */
[----:B------:R-:W-:Y:S01]  /*11200*/  MOV R148, R64 ;  /* 0x0000004000947202 */ /* 0x000fe20000000f00 */
[----:B------:R-:W-:Y:S01]  /*11210*/  FMUL.FTZ R64, R101, R168 ;  /* 0x000000a865407220 */ /* 0x000fe20000410000 */
[C---:B------:R-:W-:Y:S01]  /*11220*/  FMUL.FTZ R76, R2.reuse, R76 ;  /* 0x0000004c024c7220 */ /* 0x040fe20000410000 */
[----:B------:R-:W-:Y:S01]  /*11230*/  LDSM.16.MT88.4 R168, [R222+0xac00] ;  /* 0x00ac0000dea8783b */ /* 0x000fe20000004200 */
[-C--:B------:R-:W-:Y:S01]  /*11240*/  HMMA.16816.F32 R36, R176, R52.reuse, R36 ;  /* 0x00000034b024723c */ /* 0x080fe20000001824 */
[----:B------:R2:W-:Y:S02]  /*11250*/  MUFU.EX2 R149, R60 ;  /* 0x0000003c00957308 */ /* 0x0005e40000000800 */
[C---:B------:R-:W-:Y:S01]  /*11260*/  FMUL.FTZ R44, R2.reuse, R156 ;  /* 0x0000009c022c7220 */ /* 0x040fe20000410000 */
[----:B------:R-:W-:Y:S01]  /*11270*/  FMUL.FTZ R45, R2, R157 ;  /* 0x0000009d022d7220 */ /* 0x000fe20000410000 */
[C---:B------:R-:W-:Y:S01]  /*11280*/  FMUL.FTZ R46, R0.reuse, R158 ;  /* 0x0000009e002e7220 */ /* 0x040fe20000410000 */
[C---:B------:R-:W-:Y:S05]  /*11290*/  HMMA.16816.F32 R40, R180.reuse, R52, R40 ;  /* 0x00000034b428723c */ /* 0x040fea0000001828 */
[----:B-1----:R-:W-:Y:S01]  /*112a0*/  FFMA.FTZ R3, R191, UR4, -R110 ;  /* 0x00000004bf037c23 */ /* 0x002fe2000801086e */
[----:B------:R-:W-:Y:S01]  /*112b0*/  FMUL.FTZ R47, R0, R159 ;  /* 0x0000009f002f7220 */ /* 0x000fe20000410000 */
[----:B----4-:R-:W-:Y:S01]  /*112c0*/  MOV R160, R124 ;  /* 0x0000007c00a07202 */ /* 0x010fe20000000f00 */
[C---:B------:R-:W-:Y:S01]  /*112d0*/  FMUL.FTZ R52, R101.reuse, R164 ;  /* 0x000000a465347220 */ /* 0x040fe20000410000 */
[----:B------:R1:W-:Y:S02]  /*112e0*/  MUFU.EX2 R123, R3 ;  /* 0x00000003007b7308 */ /* 0x0003e40000000800 */
[----:B------:R-:W-:Y:S01]  /*112f0*/  FMUL.FTZ R53, R101, R165 ;  /* 0x000000a565357220 */ /* 0x000fe20000410000 */
[C---:B--2---:R-:W-:Y:S01]  /*11300*/  FMUL.FTZ R60, R2.reuse, R172 ;  /* 0x000000ac023c7220 */ /* 0x044fe20000410000 */
[-C--:B------:R-:W-:Y:S03]  /*11310*/  HMMA.16816.F32 R44, R180, R54.reuse, R44 ;  /* 0x00000036b42c723c */ /* 0x080fe6000000182c */
[----:B------:R-:W-:Y:S01]  /*11320*/  FMUL.FTZ R77, R2, R77 ;  /* 0x0000004d024d7220 */ /* 0x000fe20000410000 */
[C---:B------:R-:W-:Y:S01]  /*11330*/  FMUL.FTZ R78, R0.reuse, R78 ;  /* 0x0000004e004e7220 */ /* 0x040fe20000410000 */
[----:B------:R-:W-:Y:S01]  /*11340*/  FMUL.FTZ R79, R0, R79 ;  /* 0x0000004f004f7220 */ /* 0x000fe20000410000 */
[C---:B------:R-:W-:Y:S05]  /*11350*/  HMMA.16816.F32 R48, R176.reuse, R54, R48 ;  /* 0x00000036b030723c */ /* 0x040fea0000001830 */
[----:B------:R-:W-:Y:S01]  /*11360*/  MOV R172, R61 ;  /* 0x0000003d00ac7202 */ /* 0x000fe20000000f00 */
[----:B------:R-:W-:Y:S01]  /*11370*/  FMUL.FTZ R61, R2, R173 ;  /* 0x000000ad023d7220 */ /* 0x000fe20000410000 */
[--C-:B-1----:R-:W-:Y:S01]  /*11380*/  FFMA.FTZ R3, R195, UR4, -R111.reuse ;  /* 0x00000004c3037c23 */ /* 0x102fe2000801086f */
[C---:B------:R-:W-:Y:S03]  /*11390*/  FMUL.FTZ R54, R100.reuse, R166 ;  /* 0x000000a664367220 */ /* 0x040fe60000410000 */
[----:B------:R1:W-:Y:S01]  /*113a0*/  MUFU.EX2 R138, R3 ;  /* 0x00000003008a7308 */ /* 0x0003e20000000800 */
[----:B------:R-:W-:Y:S01]  /*113b0*/  FMUL.FTZ R55, R100, R167 ;  /* 0x000000a764377220 */ /* 0x000fe20000410000 */
[--C-:B------:R-:W-:Y:S01]  /*113c0*/  FFMA.FTZ R106, R194, UR4, -R111.reuse ;  /* 0x00000004c26a7c23 */ /* 0x100fe2000801086f */
[----:B------:R-:W-:Y:S01]  /*113d0*/  MOV R173, R62 ;  /* 0x0000003e00ad7202 */ /* 0x000fe20000000f00 */
[----:B------:R-:W-:Y:S01]  /*113e0*/  FMUL.FTZ R62, R0, R174 ;  /* 0x000000ae003e7220 */ /* 0x000fe20000410000 */
[----:B------:R-:W-:Y:S01]  /*113f0*/  MOV R174, R125 ;  /* 0x0000007d00ae7202 */ /* 0x000fe20000000f00 */
[C---:B------:R-:W-:Y:S01]  /*11400*/  FMUL.FTZ R84, R101.reuse, R84 ;  /* 0x0000005465547220 */ /* 0x040fe20000410000 */
[----:B------:R-:W-:Y:S01]  /*11410*/  LDSM.16.MT88.4 R124, [R222+0x9400] ;  /* 0x00940000de7c783b */ /* 0x000fe20000004200 */
[-C--:B---3--:R-:W-:Y:S02]  /*11420*/  HMMA.16816.F32 R52, R176, R112.reuse, R52 ;  /* 0x00000070b034723c */ /* 0x088fe40000001834 */
[----:B------:R-:W2:Y:S01]  /*11430*/  MUFU.EX2 R144, R106 ;  /* 0x0000006a00907308 */ /* 0x000ea20000000800 */
[----:B------:R-:W-:Y:S01]  /*11440*/  FMUL.FTZ R85, R101, R85 ;  /* 0x0000005565557220 */ /* 0x000fe20000410000 */
[C---:B------:R-:W-:Y:S01]  /*11450*/  FMUL.FTZ R88, R2.reuse, R88 ;  /* 0x0000005802587220 */ /* 0x040fe20000410000 */
[----:B------:R-:W-:Y:S01]  /*11460*/  FMUL.FTZ R89, R2, R89 ;  /* 0x0000005902597220 */ /* 0x000fe20000410000 */
[C---:B------:R-:W-:Y:S05]  /*11470*/  HMMA.16816.F32 R56, R180.reuse, R112, R56 ;  /* 0x00000070b438723c */ /* 0x040fea0000001838 */
[--C-:B-1----:R-:W-:Y:S01]  /*11480*/  FFMA.FTZ R3, R196, UR4, -R111.reuse ;  /* 0x00000004c4037c23 */ /* 0x102fe2000801086f */
[-C--:B------:R-:W-:Y:S03]  /*11490*/  HMMA.16816.F32 R60, R180, R114.reuse, R60 ;  /* 0x00000072b43c723c */ /* 0x080fe6000000183c */
[----:B------:R1:W-:Y:S02]  /*114a0*/  MUFU.EX2 R161, R3 ;  /* 0x0000000300a17308 */ /* 0x0003e40000000800 */
[----:B------:R-:W-:Y:S01]  /*114b0*/  FMUL.FTZ R90, R0, R90 ;  /* 0x0000005a005a7220 */ /* 0x000fe20000410000 */
[C---:B------:R-:W-:Y:S01]  /*114c0*/  HMMA.16816.F32 R64, R176.reuse, R114, R64 ;  /* 0x00000072b040723c */ /* 0x040fe20000001840 */
[----:B------:R-:W3:Y:S04]  /*114d0*/  LDSM.16.MT88.4 R112, [R222+0xb000] ;  /* 0x00b00000de70783b */ /* 0x000ee80000004200 */
[----:B--2---:R-:W-:Y:S01]  /*114e0*/  F2FP.F16.F32.PACK_AB R120, R144, R138 ;  /* 0x0000008a9078723e */ /* 0x004fe200000000ff */
[-C--:B------:R-:W-:Y:S05]  /*114f0*/  HMMA.16816.F32 R68, R176, R116.reuse, R68 ;  /* 0x00000074b044723c */ /* 0x080fea0000001844 */
[----:B------:R-:W-:Y:S01]  /*11500*/  FMUL.FTZ R91, R0, R91 ;  /* 0x0000005b005b7220 */ /* 0x000fe20000410000 */
[C---:B------:R-:W-:Y:S05]  /*11510*/  HMMA.16816.F32 R72, R180.reuse, R116, R72 ;  /* 0x00000074b448723c */ /* 0x040fea0000001848 */
[----:B-1----:R-:W-:Y:S01]  /*11520*/  FFMA.FTZ R3, R197, UR4, -R111 ;  /* 0x00000004c5037c23 */ /* 0x002fe2000801086f */
[-C--:B------:R-:W-:Y:S03]  /*11530*/  HMMA.16816.F32 R76, R180, R118.reuse, R76 ;  /* 0x00000076b44c723c */ /* 0x080fe6000000184c */
[----:B------:R1:W2:Y:S02]  /*11540*/  MUFU.EX2 R175, R3 ;  /* 0x0000000300af7308 */ /* 0x0002a40000000800 */
[C---:B------:R-:W-:Y:S01]  /*11550*/  FMUL.FTZ R92, R2.reuse, R92 ;  /* 0x0000005c025c7220 */ /* 0x040fe20000410000 */
[C---:B------:R-:W-:Y:S01]  /*11560*/  HMMA.16816.F32 R80, R176.reuse, R118, R80 ;  /* 0x00000076b050723c */ /* 0x040fe20000001850 */
[----:B------:R-:W4:Y:S04]  /*11570*/  LDSM.16.MT88.4 R116, [R220+0x9400] ;  /* 0x00940000dc74783b */ /* 0x000f280000004200 */
[----:B------:R-:W-:Y:S01]  /*11580*/  FMUL.FTZ R93, R2, R93 ;  /* 0x0000005d025d7220 */ /* 0x000fe20000410000 */
[C---:B------:R-:W-:Y:S01]  /*11590*/  FMUL.FTZ R94, R0.reuse, R94 ;  /* 0x0000005e005e7220 */ /* 0x040fe20000410000 */
[----:B------:R-:W-:Y:S01]  /*115a0*/  FMUL.FTZ R95, R0, R95 ;  /* 0x0000005f005f7220 */ /* 0x000fe20000410000 */
[C---:B------:R-:W-:Y:S03]  /*115b0*/  FMUL.FTZ R96, R101.reuse, R96 ;  /* 0x0000006065607220 */ /* 0x040fe60000410000 */
[----:B------:R-:W-:Y:S01]  /*115c0*/  FMUL.FTZ R97, R101, R97 ;  /* 0x0000006165617220 */ /* 0x000fe20000410000 */
[----:B------:R-:W-:Y:S01]  /*115d0*/  MOV R162, R123 ;  /* 0x0000007b00a27202 */ /* 0x000fe20000000f00 */
[--C-:B------:R-:W-:Y:S01]  /*115e0*/  FFMA.FTZ R106, R198, UR4, -R184.reuse ;  /* 0x00000004c66a7c23 */ /* 0x100fe200080108b8 */
[--C-:B-1----:R-:W-:Y:S01]  /*115f0*/  FFMA.FTZ R3, R199, UR4, -R184.reuse ;  /* 0x00000004c7037c23 */ /* 0x102fe200080108b8 */
[----:B------:R-:W-:Y:S01]  /*11600*/  MOV R163, R122 ;  /* 0x0000007a00a37202 */ /* 0x000fe20000000f00 */
[-C--:B---3--:R-:W-:Y:S02]  /*11610*/  HMMA.16816.F32 R84, R176, R112.reuse, R84 ;  /* 0x00000070b054723c */ /* 0x088fe40000001854 */
[----:B------:R1:W-:Y:S01]  /*11620*/  MUFU.EX2 R139, R3 ;  /* 0x00000003008b7308 */ /* 0x0003e20000000800 */
[----:B--2---:R-:W-:Y:S03]  /*11630*/  F2FP.F16.F32.PACK_AB R122, R175, R161 ;  /* 0x000000a1af7a723e */ /* 0x004fe600000000ff */
[C---:B------:R-:W-:Y:S06]  /*11640*/  HMMA.16816.F32 R88, R180.reuse, R112, R88 ;  /* 0x00000070b458723c */ /* 0x040fec0000001858 */
[----:B------:R-:W-:Y:S01]  /*11650*/  MUFU.EX2 R251, R106 ;  /* 0x0000006a00fb7308 */ /* 0x000fe20000000800 */
[-C--:B------:R-:W-:Y:S04]  /*11660*/  HMMA.16816.F32 R92, R180, R114.reuse, R92 ;  /* 0x00000072b45c723c */ /* 0x080fe8000000185c */
[----:B------:R-:W-:Y:S02]  /*11670*/  F2FP.F16.F32.PACK_AB R112, R188, R136 ;  /* 0x00000088bc70723e */ /* 0x000fe400000000ff */
[----:B------:R-:W-:Y:S05]  /*11680*/  HMMA.16816.F32 R96, R176, R114, R96 ;  /* 0x00000072b060723c */ /* 0x000fea0000001860 */
[--C-:B-1----:R-:W-:Y:S01]  /*11690*/  FFMA.FTZ R3, R200, UR4, -R184.reuse ;  /* 0x00000004c8037c23 */ /* 0x102fe200080108b8 */
[----:B------:R-:W-:Y:S02]  /*116a0*/  F2FP.F16.F32.PACK_AB R113, R143, R137 ;  /* 0x000000898f71723e */ /* 0x000fe400000000ff */
[----:B------:R-:W-:Y:S01]  /*116b0*/  F2FP.F16.F32.PACK_AB R114, R160, R163 ;  /* 0x000000a3a072723e */ /* 0x000fe200000000ff */
[----:B------:R1:W2:Y:S02]  /*116c0*/  MUFU.EX2 R252, R3 ;  /* 0x0000000300fc7308 */ /* 0x0002a40000000800 */
[----:B------:R-:W-:Y:S07]  /*116d0*/  F2FP.F16.F32.PACK_AB R115, R149, R162 ;  /* 0x000000a29573723e */ /* 0x000fee00000000ff */
[-C--:B----4-:R-:W-:Y:S05]  /*116e0*/  HMMA.16816.F32 R4, R112, R116.reuse, R4 ;  /* 0x000000747004723c */ /* 0x090fea0000001804 */
[----:B-1----:R-:W-:Y:S01]  /*116f0*/  FFMA.FTZ R3, R201, UR4, -R184 ;  /* 0x00000004c9037c23 */ /* 0x002fe200080108b8 */
[----:B--2---:R-:W-:Y:S03]  /*11700*/  F2FP.F16.F32.PACK_AB R121, R252, R139 ;  /* 0x0000008bfc79723e */ /* 0x004fe600000000ff */
[----:B------:R1:W2:Y:S02]  /*11710*/  MUFU.EX2 R250, R3 ;  /* 0x0000000300fa7308 */ /* 0x0002a40000000800 */
[--C-:B-1----:R-:W-:Y:S01]  /*11720*/  FFMA.FTZ R3, R211, UR4, -R109.reuse ;  /* 0x00000004d3037c23 */ /* 0x102fe2000801086d */
[----:B--2---:R-:W-:Y:S07]  /*11730*/  F2FP.F16.F32.PACK_AB R123, R250, R251 ;  /* 0x000000fbfa7b723e */ /* 0x004fee00000000ff */
[----:B------:R1:W-:Y:S01]  /*11740*/  MUFU.EX2 R248, R3 ;  /* 0x0000000300f87308 */ /* 0x0003e20000000800 */
[C---:B------:R-:W-:Y:S06]  /*11750*/  HMMA.16816.F32 R8, R120.reuse, R116, R8 ;  /* 0x000000747808723c */ /* 0x040fec0000001808 */
[-C--:B------:R-:W-:Y:S06]  /*11760*/  HMMA.16816.F32 R12, R120, R118.reuse, R12 ;  /* 0x00000076780c723c */ /* 0x080fec000000180c */
[C---:B------:R-:W-:Y:S01]  /*11770*/  HMMA.16816.F32 R16, R112.reuse, R118, R16 ;  /* 0x000000767010723c */ /* 0x040fe20000001810 */
[----:B------:R-:W2:Y:S04]  /*11780*/  LDSM.16.MT88.4 R116, [R222+0xa400] ;  /* 0x00a40000de74783b */ /* 0x000ea80000004200 */
[--C-:B-1----:R-:W-:Y:S01]  /*11790*/  FFMA.FTZ R3, R207, UR4, -R109.reuse ;  /* 0x00000004cf037c23 */ /* 0x102fe2000801086d */
[-C--:B------:R-:W-:Y:S03]  /*117a0*/  HMMA.16816.F32 R20, R112, R124.reuse, R20 ;  /* 0x0000007c7014723c */ /* 0x080fe60000001814 */
[----:B------:R1:W3:Y:S03]  /*117b0*/  MUFU.EX2 R249, R3 ;  /* 0x0000000300f97308 */ /* 0x0002e60000000800 */
[C---:B------:R-:W-:Y:S06]  /*117c0*/  HMMA.16816.F32 R24, R120.reuse, R124, R24 ;  /* 0x0000007c7818723c */ /* 0x040fec0000001818 */
[-C--:B------:R-:W-:Y:S06]  /*117d0*/  HMMA.16816.F32 R28, R120, R126.reuse, R28 ;  /* 0x0000007e781c723c */ /* 0x080fec000000181c */
[C---:B------:R-:W-:Y:S01]  /*117e0*/  HMMA.16816.F32 R32, R112.reuse, R126, R32 ;  /* 0x0000007e7020723c */ /* 0x040fe20000001820 */
[----:B------:R-:W4:Y:S04]  /*117f0*/  LDSM.16.MT88.4 R124, [R220+0xb400] ;  /* 0x00b40000dc7c783b */ /* 0x000f280000004200 */
[--C-:B-1----:R-:W-:Y:S01]  /*11800*/  FFMA.FTZ R3, R210, UR4, -R110.reuse ;  /* 0x00000004d2037c23 */ /* 0x102fe2000801086e */
[-C--:B------:R-:W-:Y:S03]  /*11810*/  HMMA.16816.F32 R36, R112, R128.reuse, R36 ;  /* 0x000000807024723c */ /* 0x080fe60000001824 */
[----:B------:R1:W-:Y:S03]  /*11820*/  MUFU.EX2 R211, R3 ;  /* 0x0000000300d37308 */ /* 0x0003e60000000800 */
[C---:B------:R-:W-:Y:S06]  /*11830*/  HMMA.16816.F32 R40, R120.reuse, R128, R40 ;  /* 0x000000807828723c */ /* 0x040fec0000001828 */
[-C--:B------:R-:W-:Y:S06]  /*11840*/  HMMA.16816.F32 R44, R120, R130.reuse, R44 ;  /* 0x00000082782c723c */ /* 0x080fec000000182c */
[C---:B------:R-:W-:Y:S01]  /*11850*/  HMMA.16816.F32 R48, R112.reuse, R130, R48 ;  /* 0x000000827030723c */ /* 0x040fe20000001830 */
[----:B------:R-:W5:Y:S04]  /*11860*/  LDSM.16.MT88.4 R128, [R222+0xb400] ;  /* 0x00b40000de80783b */ /* 0x000f680000004200 */
[--C-:B-1----:R-:W-:Y:S01]  /*11870*/  FFMA.FTZ R3, R216, UR4, -R110.reuse ;  /* 0x00000004d8037c23 */ /* 0x102fe2000801086e */
[-C--:B--2---:R-:W-:Y:S03]  /*11880*/  HMMA.16816.F32 R52, R112, R116.reuse, R52 ;  /* 0x000000747034723c */ /* 0x084fe60000001834 */
[----:B------:R1:W2:Y:S03]  /*11890*/  MUFU.EX2 R216, R3 ;  /* 0x0000000300d87308 */ /* 0x0002a60000000800 */
[C---:B------:R-:W-:Y:S06]  /*118a0*/  HMMA.16816.F32 R56, R120.reuse, R116, R56 ;  /* 0x000000747838723c */ /* 0x040fec0000001838 */
[-C--:B------:R-:W-:Y:S06]  /*118b0*/  HMMA.16816.F32 R60, R120, R118.reuse, R60 ;  /* 0x00000076783c723c */ /* 0x080fec000000183c */
[C---:B------:R-:W-:Y:S01]  /*118c0*/  HMMA.16816.F32 R64, R112.reuse, R118, R64 ;  /* 0x000000767040723c */ /* 0x040fe20000001840 */
[----:B------:R-:W2:Y:S04]  /*118d0*/  LDSM.16.MT88.4 R116, [R220+0x9800] ;  /* 0x00980000dc74783b */ /* 0x000ea80000004200 */
[--C-:B-1----:R-:W-:Y:S01]  /*118e0*/  FFMA.FTZ R3, R212, UR4, -R109.reuse ;  /* 0x00000004d4037c23 */ /* 0x102fe2000801086d */
[-C--:B----4-:R-:W-:Y:S03]  /*118f0*/  HMMA.16816.F32 R68, R112, R124.reuse, R68 ;  /* 0x0000007c7044723c */ /* 0x090fe60000001844 */
[----:B------:R1:W-:Y:S03]  /*11900*/  MUFU.EX2 R212, R3 ;  /* 0x0000000300d47308 */ /* 0x0003e60000000800 */
[C---:B------:R-:W-:Y:S06]  /*11910*/  HMMA.16816.F32 R72, R120.reuse, R124, R72 ;  /* 0x0000007c7848723c */ /* 0x040fec0000001848 */
[-C--:B------:R-:W-:Y:S06]  /*11920*/  HMMA.16816.F32 R76, R120, R126.reuse, R76 ;  /* 0x0000007e784c723c */ /* 0x080fec000000184c */
[C---:B------:R-:W-:Y:S01]  /*11930*/  HMMA.16816.F32 R80, R112.reuse, R126, R80 ;  /* 0x0000007e7050723c */ /* 0x040fe20000001850 */
[----:B------:R-:W4:Y:S04]  /*11940*/  LDSM.16.MT88.4 R124, [R222+0x9800] ;  /* 0x00980000de7c783b */ /* 0x000f280000004200 */
[----:B-1----:R-:W-:Y:S01]  /*11950*/  FFMA.FTZ R3, R213, UR4, -R109 ;  /* 0x00000004d5037c23 */ /* 0x002fe2000801086d */
[-C--:B-----5:R-:W-:Y:S03]  /*11960*/  HMMA.16816.F32 R84, R112, R128.reuse, R84 ;  /* 0x000000807054723c */ /* 0x0a0fe60000001854 */
[----:B------:R1:W5:Y:S03]  /*11970*/  MUFU.EX2 R213, R3 ;  /* 0x0000000300d57308 */ /* 0x0003660000000800 */
[C---:B------:R-:W-:Y:S06]  /*11980*/  HMMA.16816.F32 R88, R120.reuse, R128, R88 ;  /* 0x000000807858723c */ /* 0x040fec0000001858 */
[-C--:B------:R-:W-:Y:S06]  /*11990*/  HMMA.16816.F32 R92, R120, R130.reuse, R92 ;  /* 0x00000082785c723c */ /* 0x080fec000000185c */
[----:B------:R-:W-:Y:S01]  /*119a0*/  HMMA.16816.F32 R96, R112, R130, R96 ;  /* 0x000000827060723c */ /* 0x000fe20000001860 */
[----:B------:R-:W4:Y:S04]  /*119b0*/  LDSM.16.MT88.4 R128, [R220+0xa800] ;  /* 0x00a80000dc80783b */ /* 0x000f280000004200 */
[--C-:B-1----:R-:W-:Y:S01]  /*119c0*/  FFMA.FTZ R3, R214, UR4, -R110.reuse ;  /* 0x00000004d6037c23 */ /* 0x102fe2000801086e */
[----:B------:R-:W-:Y:S02]  /*119d0*/  MOV R214, R149 ;  /* 0x0000009500d67202 */ /* 0x000fe40000000f00 */
[----:B---3--:R-:W-:Y:S01]  /*119e0*/  F2FP.F16.F32.PACK_AB R112, R249, R248 ;  /* 0x000000f8f970723e */ /* 0x008fe200000000ff */
[----:B------:R1:W-:Y:S02]  /*119f0*/  MUFU.EX2 R207, R3 ;  /* 0x0000000300cf7308 */ /* 0x0003e40000000800 */
[----:B--2---:R-:W-:Y:S02]  /*11a00*/  F2FP.F16.F32.PACK_AB R113, R216, R211 ;  /* 0x000000d3d871723e */ /* 0x004fe400000000ff */
[----:B-----5:R-:W-:Y:S01]  /*11a10*/  F2FP.F16.F32.PACK_AB R114, R213, R212 ;  /* 0x000000d4d572723e */ /* 0x020fe200000000ff */
[----:B-1----:R-:W-:Y:S01]  /*11a20*/  FFMA.FTZ R3, R217, UR4, -R110 ;  /* 0x00000004d9037c23 */ /* 0x002fe2000801086e */
[----:B------:R-:W-:Y:S04]  /*11a30*/  MOV R217, R148 ;  /* 0x0000009400d97202 */ /* 0x000fe80000000f00 */
[----:B------:R1:W2:Y:S02]  /*11a40*/  MUFU.EX2 R210, R3 ;  /* 0x0000000300d27308 */ /* 0x0002a40000000800 */
[--C-:B-1----:R-:W-:Y:S01]  /*11a50*/  FFMA.FTZ R3, R209, UR4, -R111.reuse ;  /* 0x00000004d1037c23 */ /* 0x102fe2000801086f */
[----:B------:R-:W-:Y:S02]  /*11a60*/  MOV R209, R192 ;  /* 0x000000c000d17202 */ /* 0x000fe40000000f00 */
[----:B--2---:R-:W-:Y:S05]  /*11a70*/  F2FP.F16.F32.PACK_AB R115, R210, R207 ;  /* 0x000000cfd273723e */ /* 0x004fea00000000ff */
[----:B------:R1:W-:Y:S02]  /*11a80*/  MUFU.EX2 R201, R3 ;  /* 0x0000000300c97308 */ /* 0x0003e40000000800 */
[-C--:B------:R-:W-:Y:S03]  /*11a90*/  HMMA.16816.F32 R4, R112, R116.reuse, R4 ;  /* 0x000000747004723c */ /* 0x080fe60000001804 */
[--C-:B-1----:R-:W-:Y:S02]  /*11aa0*/  FFMA.FTZ R3, R208, UR4, -R111.reuse ;  /* 0x00000004d0037c23 */ /* 0x102fe4000801086f */
[----:B------:R-:W2:Y:S03]  /*11ab0*/  LDL.LU R208, [R1+0x10] ;  /* 0x0000100001d07983 */ /* 0x000ea60000300800 */
[----:B------:R1:W3:Y:S03]  /*11ac0*/  MUFU.EX2 R200, R3 ;  /* 0x0000000300c87308 */ /* 0x0002e60000000800 */
[--C-:B-1----:R-:W-:Y:S01]  /*11ad0*/  FFMA.FTZ R3, R202, UR4, -R111.reuse ;  /* 0x00000004ca037c23 */ /* 0x102fe2000801086f */
[----:B------:R-:W-:Y:S02]  /*11ae0*/  MOV R202, R189 ;  /* 0x000000bd00ca7202 */ /* 0x000fe40000000f00 */
[----:B---3--:R-:W-:Y:S04]  /*11af0*/  F2FP.F16.F32.PACK_AB R120, R200, R201 ;  /* 0x000000c9c878723e */ /* 0x008fe800000000ff */
[----:B------:R1:W-:Y:S02]  /*11b00*/  MUFU.EX2 R189, R3 ;  /* 0x0000000300bd7308 */ /* 0x0003e40000000800 */
[----:B-1----:R-:W-:Y:S01]  /*11b10*/  FFMA.FTZ R3, R206, UR4, -R111 ;  /* 0x00000004ce037c23 */ /* 0x002fe2000801086f */
[----:B------:R-:W-:Y:S07]  /*11b20*/  MOV R206, R144 ;  /* 0x0000009000ce7202 */ /* 0x000fee0000000f00 */
[----:B------:R1:W3:Y:S02]  /*11b30*/  MUFU.EX2 R190, R3 ;  /* 0x0000000300be7308 */ /* 0x0002e40000000800 */
[--C-:B-1----:R-:W-:Y:S01]  /*11b40*/  FFMA.FTZ R3, R215, UR4, -R184.reuse ;  /* 0x00000004d7037c23 */ /* 0x102fe200080108b8 */
[----:B------:R-:W-:Y:S02]  /*11b50*/  MOV R215, R143 ;  /* 0x0000008f00d77202 */ /* 0x000fe40000000f00 */
[----:B------:R-:W-:Y:S05]  /*11b60*/  MOV R143, R186 ;  /* 0x000000ba008f7202 */ /* 0x000fea0000000f00 */
[----:B------:R1:W-:Y:S01]  /*11b70*/  MUFU.EX2 R199, R3 ;  /* 0x0000000300c77308 */ /* 0x0003e20000000800 */
[----:B---3--:R-:W-:Y:S01]  /*11b80*/  F2FP.F16.F32.PACK_AB R122, R190, R189 ;  /* 0x000000bdbe7a723e */ /* 0x008fe200000000ff */
[--C-:B-1----:R-:W-:Y:S01]  /*11b90*/  FFMA.FTZ R3, R204, UR4, -R184.reuse ;  /* 0x00000004cc037c23 */ /* 0x102fe200080108b8 */
[----:B------:R-:W-:Y:S07]  /*11ba0*/  MOV R204, R188 ;  /* 0x000000bc00cc7202 */ /* 0x000fee0000000f00 */
[----:B------:R1:W3:Y:S02]  /*11bb0*/  MUFU.EX2 R188, R3 ;  /* 0x0000000300bc7308 */ /* 0x0002e40000000800 */
[--C-:B-1----:R-:W-:Y:S01]  /*11bc0*/  FFMA.FTZ R3, R203, UR4, -R184.reuse ;  /* 0x00000004cb037c23 */ /* 0x102fe200080108b8 */
[----:B------:R-:W-:Y:S02]  /*11bd0*/  MOV R203, R139 ;  /* 0x0000008b00cb7202 */ /* 0x000fe40000000f00 */
[----:B------:R-:W-:Y:S05]  /*11be0*/  MOV R139, R185 ;  /* 0x000000b9008b7202 */ /* 0x000fea0000000f00 */
[----:B------:R1:W-:Y:S01]  /*11bf0*/  MUFU.EX2 R187, R3 ;  /* 0x0000000300bb7308 */ /* 0x0003e20000000800 */
[----:B---3--:R-:W-:Y:S01]  /*11c00*/  F2FP.F16.F32.PACK_AB R121, R188, R199 ;  /* 0x000000c7bc79723e */ /* 0x008fe200000000ff */
[----:B-1----:R-:W-:Y:S02]  /*11c10*/  FFMA.FTZ R3, R205, UR4, -R184 ;  /* 0x00000004cd037c23 */ /* 0x002fe400080108b8 */
[----:B------:R-:W3:Y:S06]  /*11c20*/  LDL.LU R205, [R1+0x8] ;  /* 0x0000080001cd7983 */ /* 0x000eec0000300800 */
[----:B------:R1:W5:Y:S02]  /*11c30*/  MUFU.EX2 R186, R3 ;  /* 0x0000000300ba7308 */ /* 0x0003640000000800 */
[--C-:B-1----:R-:W-:Y:S01]  /*11c40*/  FFMA.FTZ R3, R240, UR4, -R109.reuse ;  /* 0x00000004f0037c23 */ /* 0x102fe2000801086d */
[----:B-----5:R-:W-:Y:S02]  /*11c50*/  F2FP.F16.F32.PACK_AB R123, R186, R187 ;  /* 0x000000bbba7b723e */ /* 0x020fe400000000ff */
[----:B------:R-:W-:Y:S05]  /*11c60*/  MOV R240, R138 ;  /* 0x0000008a00f07202 */ /* 0x000fea0000000f00 */
[----:B------:R1:W-:Y:S01]  /*11c70*/  MUFU.EX2 R198, R3 ;  /* 0x0000000300c67308 */ /* 0x0003e20000000800 */
[C---:B------:R-:W-:Y:S06]  /*11c80*/  HMMA.16816.F32 R8, R120.reuse, R116, R8 ;  /* 0x000000747808723c */ /* 0x040fec0000001808 */
[-C--:B------:R-:W-:Y:S06]  /*11c90*/  HMMA.16816.F32 R12, R120, R118.reuse, R12 ;  /* 0x00000076780c723c */ /* 0x080fec000000180c */
[C---:B------:R-:W-:Y:S01]  /*11ca0*/  HMMA.16816.F32 R16, R112.reuse, R118, R16 ;  /* 0x000000767010723c */ /* 0x040fe20000001810 */
[----:B------:R-:W5:Y:S04]  /*11cb0*/  LDSM.16.MT88.4 R116, [R222+0xa800] ;  /* 0x00a80000de74783b */ /* 0x000f680000004200 */
[--C-:B-1----:R-:W-:Y:S01]  /*11cc0*/  FFMA.FTZ R3, R241, UR4, -R109.reuse ;  /* 0x00000004f1037c23 */ /* 0x102fe2000801086d */
[-C--:B----4-:R-:W-:Y:S03]  /*11cd0*/  HMMA.16816.F32 R20, R112, R124.reuse, R20 ;  /* 0x0000007c7014723c */ /* 0x090fe60000001814 */
[----:B------:R1:W-:Y:S02]  /*11ce0*/  MUFU.EX2 R197, R3 ;  /* 0x0000000300c57308 */ /* 0x0003e40000000800 */
[----:B------:R-:W-:Y:S01]  /*11cf0*/  MOV R241, R137 ;  /* 0x0000008900f17202 */ /* 0x000fe20000000f00 */
[C---:B------:R-:W-:Y:S06]  /*11d00*/  HMMA.16816.F32 R24, R120.reuse, R124, R24 ;  /* 0x0000007c7818723c */ /* 0x040fec0000001818 */
[-C--:B------:R-:W-:Y:S06]  /*11d10*/  HMMA.16816.F32 R28, R120, R126.reuse, R28 ;  /* 0x0000007e781c723c */ /* 0x080fec000000181c */
[C---:B------:R-:W-:Y:S01]  /*11d20*/  HMMA.16816.F32 R32, R112.reuse, R126, R32 ;  /* 0x0000007e7020723c */ /* 0x040fe20000001820 */
[----:B------:R-:W4:Y:S04]  /*11d30*/  LDSM.16.MT88.4 R124, [R220+0xb800] ;  /* 0x00b80000dc7c783b */ /* 0x000f280000004200 */
[--C-:B-1----:R-:W-:Y:S01]  /*11d40*/  FFMA.FTZ R3, R242, UR4, -R110.reuse ;  /* 0x00000004f2037c23 */ /* 0x102fe2000801086e */
[-C--:B------:R-:W-:Y:S03]  /*11d50*/  HMMA.16816.F32 R36, R112, R128.reuse, R36 ;  /* 0x000000807024723c */ /* 0x080fe60000001824 */
[----:B------:R1:W-:Y:S02]  /*11d60*/  MUFU.EX2 R196, R3 ;  /* 0x0000000300c47308 */ /* 0x0003e40000000800 */
[----:B------:R-:W-:Y:S01]  /*11d70*/  MOV R242, R136 ;  /* 0x0000008800f27202 */ /* 0x000fe20000000f00 */
[C---:B------:R-:W-:Y:S06]  /*11d80*/  HMMA.16816.F32 R40, R120.reuse, R128, R40 ;  /* 0x000000807828723c */ /* 0x040fec0000001828 */
[-C--:B------:R-:W-:Y:S06]  /*11d90*/  HMMA.16816.F32 R44, R120, R130.reuse, R44 ;  /* 0x00000082782c723c */ /* 0x080fec000000182c */
[C---:B------:R-:W-:Y:S01]  /*11da0*/  HMMA.16816.F32 R48, R112.reuse, R130, R48 ;  /* 0x000000827030723c */ /* 0x040fe20000001830 */
[----:B------:R-:W2:Y:S04]  /*11db0*/  LDSM.16.MT88.4 R128, [R222+0xb800] ;  /* 0x00b80000de80783b */ /* 0x000ea80000004200 */
[--C-:B-1----:R-:W-:Y:S01]  /*11dc0*/  FFMA.FTZ R3, R243, UR4, -R110.reuse ;  /* 0x00000004f3037c23 */ /* 0x102fe2000801086e */
[-C--:B-----5:R-:W-:Y:S03]  /*11dd0*/  HMMA.16816.F32 R52, R112, R116.reuse, R52 ;  /* 0x000000747034723c */ /* 0x0a0fe60000001834 */
[----:B------:R1:W5:Y:S02]  /*11de0*/  MUFU.EX2 R194, R3 ;  /* 0x0000000300c27308 */ /* 0x0003640000000800 */
[----:B------:R-:W-:Y:S01]  /*11df0*/  MOV R243, R143 ;  /* 0x0000008f00f37202 */ /* 0x000fe20000000f00 */
[C---:B------:R-:W-:Y:S06]  /*11e00*/  HMMA.16816.F32 R56, R120.reuse, R116, R56 ;  /* 0x000000747838723c */ /* 0x040fec0000001838 */
[-C--:B------:R-:W-:Y:S06]  /*11e10*/  HMMA.16816.F32 R60, R120, R118.reuse, R60 ;  /* 0x00000076783c723c */ /* 0x080fec000000183c */
[C---:B------:R-:W-:Y:S05]  /*11e20*/  HMMA.16816.F32 R64, R112.reuse, R118, R64 ;  /* 0x000000767040723c */ /* 0x040fea0000001840 */
[--C-:B-1----:R-:W-:Y:S01]  /*11e30*/  FFMA.FTZ R3, R244, UR4, -R109.reuse ;  /* 0x00000004f4037c23 */ /* 0x102fe2000801086d */
[-C--:B----4-:R-:W-:Y:S03]  /*11e40*/  HMMA.16816.F32 R68, R112, R124.reuse, R68 ;  /* 0x0000007c7044723c */ /* 0x090fe60000001844 */
[----:B------:R1:W-:Y:S02]  /*11e50*/  MUFU.EX2 R195, R3 ;  /* 0x0000000300c37308 */ /* 0x0003e40000000800 */
[----:B------:R-:W-:Y:S01]  /*11e60*/  FFMA.FTZ R109, R245, UR4, -R109 ;  /* 0x00000004f56d7c23 */ /* 0x000fe2000801086d */
[C---:B------:R-:W-:Y:S05]  /*11e70*/  HMMA.16816.F32 R72, R120.reuse, R124, R72 ;  /* 0x0000007c7848723c */ /* 0x040fea0000001848 */
[----:B------:R-:W-:Y:S01]  /*11e80*/  MOV R245, R135 ;  /* 0x0000008700f57202 */ /* 0x000fe20000000f00 */
[-C--:B------:R-:W-:Y:S01]  /*11e90*/  HMMA.16816.F32 R76, R120, R126.reuse, R76 ;  /* 0x0000007e784c723c */ /* 0x080fe2000000184c */
[----:B------:R-:W4:Y:S04]  /*11ea0*/  MUFU.EX2 R193, R109 ;  /* 0x0000006d00c17308 */ /* 0x000f280000000800 */
[----:B------:R-:W-:Y:S01]  /*11eb0*/  MOV R244, R142 ;  /* 0x0000008e00f47202 */ /* 0x000fe20000000f00 */
[C---:B------:R-:W-:Y:S05]  /*11ec0*/  HMMA.16816.F32 R80, R112.reuse, R126, R80 ;  /* 0x0000007e7050723c */ /* 0x040fea0000001850 */
[--C-:B-1----:R-:W-:Y:S01]  /*11ed0*/  FFMA.FTZ R3, R247, UR4, -R110.reuse ;  /* 0x00000004f7037c23 */ /* 0x102fe2000801086e */
[-C--:B--2---:R-:W-:Y:S03]  /*11ee0*/  HMMA.16816.F32 R84, R112, R128.reuse, R84 ;  /* 0x000000807054723c */ /* 0x084fe60000001854 */
[----:B------:R1:W-:Y:S02]  /*11ef0*/  MUFU.EX2 R192, R3 ;  /* 0x0000000300c07308 */ /* 0x0003e40000000800 */
[----:B------:R-:W-:Y:S01]  /*11f00*/  FFMA.FTZ R110, R246, UR4, -R110 ;  /* 0x00000004f66e7c23 */ /* 0x000fe2000801086e */
[C---:B------:R-:W-:Y:S05]  /*11f10*/  HMMA.16816.F32 R88, R120.reuse, R128, R88 ;  /* 0x000000807858723c */ /* 0x040fea0000001858 */
[----:B------:R-:W-:Y:S01]  /*11f20*/  MOV R247, R134 ;  /* 0x0000008600f77202 */ /* 0x000fe20000000f00 */
[-C--:B------:R-:W-:Y:S01]  /*11f30*/  HMMA.16816.F32 R92, R120, R130.reuse, R92 ;  /* 0x00000082785c723c */ /* 0x080fe2000000185c */
[----:B------:R4:W-:Y:S04]  /*11f40*/  MUFU.EX2 R191, R110 ;  /* 0x0000006e00bf7308 */ /* 0x0009e80000000800 */
[----:B------:R-:W-:Y:S01]  /*11f50*/  MOV R246, R133 ;  /* 0x0000008500f67202 */ /* 0x000fe20000000f00 */
[----:B------:R-:W-:Y:S05]  /*11f60*/  HMMA.16816.F32 R96, R112, R130, R96 ;  /* 0x000000827060723c */ /* 0x000fea0000001860 */
[--C-:B-1----:R-:W-:Y:S01]  /*11f70*/  FFMA.FTZ R3, R218, UR4, -R111.reuse ;  /* 0x00000004da037c23 */ /* 0x102fe2000801086f */
[----:B------:R-:W-:Y:S02]  /*11f80*/  MOV R218, R132 ;  /* 0x0000008400da7202 */ /* 0x000fe40000000f00 */
[----:B------:R-:W1:Y:S01]  /*11f90*/  LDSM.16.MT88.4 R132, [R220+0x9c00] ;  /* 0x009c0000dc84783b */ /* 0x000e620000004200 */
[----:B------:R2:W-:Y:S02]  /*11fa0*/  MUFU.EX2 R183, R3 ;  /* 0x0000000300b77308 */ /* 0x0005e40000000800 */
[----:B-----5:R-:W-:Y:S02]  /*11fb0*/  F2FP.F16.F32.PACK_AB R109, R194, R196 ;  /* 0x000000c4c26d723e */ /* 0x020fe400000000ff */
[----:B----4-:R-:W-:Y:S01]  /*11fc0*/  F2FP.F16.F32.PACK_AB R110, R193, R195 ;  /* 0x000000c3c16e723e */ /* 0x010fe200000000ff */
[--C-:B--2---:R-:W-:Y:S01]  /*11fd0*/  FFMA.FTZ R3, R219, UR4, -R111.reuse ;  /* 0x00000004db037c23 */ /* 0x104fe2000801086f */
[----:B------:R-:W-:Y:S04]  /*11fe0*/  MOV R219, R107 ;  /* 0x0000006b00db7202 */ /* 0x000fe80000000f00 */
[----:B------:R2:W4:Y:S02]  /*11ff0*/  MUFU.EX2 R185, R3 ;  /* 0x0000000300b97308 */ /* 0x0005240000000800 */
[--C-:B--2---:R-:W-:Y:S01]  /*12000*/  FFMA.FTZ R3, R235, UR4, -R111.reuse ;  /* 0x00000004eb037c23 */ /* 0x104fe2000801086f */
[----:B------:R-:W-:Y:S01]  /*12010*/  FFMA.FTZ R111, R238, UR4, -R111 ;  /* 0x00000004ee6f7c23 */ /* 0x000fe2000801086f */
[----:B------:R-:W-:Y:S01]  /*12020*/  MOV R235, R139 ;  /* 0x0000008b00eb7202 */ /* 0x000fe20000000f00 */
[----:B------:R-:W2:Y:S05]  /*12030*/  LDL.LU R238, [R1+0xc] ;  /* 0x00000c0001ee7983 */ /* 0x000eaa0000300800 */
[----:B------:R5:W-:Y:S01]  /*12040*/  MUFU.EX2 R182, R3 ;  /* 0x0000000300b67308 */ /* 0x000be20000000800 */
[----:B----4-:R-:W-:Y:S01]  /*12050*/  F2FP.F16.F32.PACK_AB R176, R185, R183 ;  /* 0x000000b7b9b0723e */ /* 0x010fe200000000ff */
[----:B------:R-:W4:Y:S08]  /*12060*/  LDSM.16.MT88.4 R136, [R222+0x9c00] ;  /* 0x009c0000de88783b */ /* 0x000f300000004200 */
[----:B------:R1:W1:Y:S01]  /*12070*/  MUFU.EX2 R181, R111 ;  /* 0x0000006f00b57308 */ /* 0x0002620000000800 */
[--C-:B-----5:R-:W-:Y:S01]  /*12080*/  FFMA.FTZ R3, R236, UR4, -R184.reuse ;  /* 0x00000004ec037c23 */ /* 0x120fe200080108b8 */
[----:B------:R-:W-:Y:S08]  /*12090*/  MOV R236, R141 ;  /* 0x0000008d00ec7202 */ /* 0x000ff00000000f00 */
[----:B------:R5:W-:Y:S01]  /*120a0*/  MUFU.EX2 R107, R3 ;  /* 0x00000003006b7308 */ /* 0x000be20000000800 */
[----:B-1----:R-:W-:Y:S02]  /*120b0*/  F2FP.F16.F32.PACK_AB R111, R191, R192 ;  /* 0x000000c0bf6f723e */ /* 0x002fe400000000ff */
[----:B------:R-:W-:Y:S01]  /*120c0*/  F2FP.F16.F32.PACK_AB R178, R181, R182 ;  /* 0x000000b6b5b2723e */ /* 0x000fe200000000ff */
[--C-:B-----5:R-:W-:Y:S02]  /*120d0*/  FFMA.FTZ R3, R237, UR4, -R184.reuse ;  /* 0x00000004ed037c23 */ /* 0x120fe400080108b8 */
[----:B------:R-:W5:Y:S04]  /*120e0*/  LDL.LU R237, [R1+0x14] ;  /* 0x0000140001ed7983 */ /* 0x000f680000300800 */
[----:B------:R1:W4:Y:S02]  /*120f0*/  MUFU.EX2 R180, R3 ;  /* 0x0000000300b47308 */ /* 0x0003240000000800 */
[--C-:B-1----:R-:W-:Y:S01]  /*12100*/  FFMA.FTZ R3, R239, UR4, -R184.reuse ;  /* 0x00000004ef037c23 */ /* 0x102fe200080108b8 */
[----:B------:R-:W-:Y:S01]  /*12110*/  FFMA.FTZ R184, R108, UR4, -R184 ;  /* 0x000000046cb87c23 */ /* 0x000fe200080108b8 */
[----:B------:R-:W-:Y:S06]  /*12120*/  F2FP.F16.F32.PACK_AB R108, R197, R198 ;  /* 0x000000c6c56c723e */ /* 0x000fec00000000ff */
[----:B------:R1:W-:Y:S01]  /*12130*/  MUFU.EX2 R106, R3 ;  /* 0x00000003006a7308 */ /* 0x0003e20000000800 */
[----:B----4-:R-:W-:Y:S02]  /*12140*/  F2FP.F16.F32.PACK_AB R177, R180, R107 ;  /* 0x0000006bb4b1723e */ /* 0x010fe400000000ff */
[----:B------:R-:W-:Y:S01]  /*12150*/  MOV R239, R140 ;  /* 0x0000008c00ef7202 */ /* 0x000fe20000000f00 */
[-C--:B------:R-:W-:Y:S01]  /*12160*/  HMMA.16816.F32 R116, R108, R132.reuse, R4 ;  /* 0x000000846c74723c */ /* 0x080fe20000001804 */
[----:B------:R-:W4:Y:S05]  /*12170*/  LDSM.16.MT88.4 R4, [R220+0xbc00] ;  /* 0x00bc0000dc04783b */ /* 0x000f2a0000004200 */
[----:B------:R-:W3:Y:S01]  /*12180*/  MUFU.EX2 R184, R184 ;  /* 0x000000b800b87308 */ /* 0x000ee20000000800 */
[----:B-1----:R-:W-:Y:S01]  /*12190*/  FFMA.FTZ R3, R0, R208, R202 ;  /* 0x000000d000037223 */ /* 0x002fe200000100ca */
[----:B------:R-:W-:Y:S03]  /*121a0*/  MOV R208, R161 ;  /* 0x000000a100d07202 */ /* 0x000fe60000000f00 */
[----:B------:R-:W-:Y:S01]  /*121b0*/  MOV R202, R162 ;  /* 0x000000a200ca7202 */ /* 0x000fe20000000f00 */
[----:B------:R-:W-:Y:S01]  /*121c0*/  FADD.FTZ R3, R173, R3 ;  /* 0x00000003ad037221 */ /* 0x000fe20000010000 */
[----:B---3--:R-:W-:Y:S03]  /*121d0*/  F2FP.F16.F32.PACK_AB R179, R184, R106 ;  /* 0x0000006ab8b3723e */ /* 0x008fe600000000ff */
[----:B------:R-:W-:Y:S01]  /*121e0*/  FADD.FTZ R3, R246, R3 ;  /* 0x00000003f6037221 */ /* 0x000fe20000010000 */
[----:B------:R-:W-:Y:S01]  /*121f0*/  FFMA.FTZ R2, R2, R205, R235 ;  /* 0x000000cd02027223 */ /* 0x000fe200000100eb */
[----:B------:R-:W-:Y:S02]  /*12200*/  MOV R205, R203 ;  /* 0x000000cb00cd7202 */ /* 0x000fe40000000f00 */
[----:B------:R-:W-:Y:S01]  /*12210*/  MOV R203, R204 ;  /* 0x000000cc00cb7202 */ /* 0x000fe20000000f00 */
[----:B------:R-:W-:Y:S01]  /*12220*/  FADD.FTZ R2, R174, R2 ;  /* 0x00000002ae027221 */ /* 0x000fe20000010000 */
[C---:B------:R-:W-:Y:S01]  /*12230*/  HMMA.16816.F32 R112, R176.reuse, R132, R8 ;  /* 0x00000084b070723c */ /* 0x040fe20000001808 */
[----:B------:R-:W1:Y:S03]  /*12240*/  LDSM.16.MT88.4 R8, [R222+0xbc00] ;  /* 0x00bc0000de08783b */ /* 0x000e660000004200 */
[----:B------:R-:W-:Y:S01]  /*12250*/  MOV R204, R215 ;  /* 0x000000d700cc7202 */ /* 0x000fe20000000f00 */
[----:B------:R-:W-:Y:S01]  /*12260*/  FADD.FTZ R2, R218, R2 ;  /* 0x00000002da027221 */ /* 0x000fe20000010000 */
[-C--:B------:R-:W-:Y:S05]  /*12270*/  HMMA.16816.F32 R120, R176, R134.reuse, R12 ;  /* 0x00000086b078723c */ /* 0x080fea000000180c */
[----:B------:R-:W-:Y:S01]  /*12280*/  MOV R215, R206 ;  /* 0x000000ce00d77202 */ /* 0x000fe20000000f00 */
[C---:B------:R-:W-:Y:S05]  /*12290*/  HMMA.16816.F32 R124, R108.reuse, R134, R16 ;  /* 0x000000866c7c723c */ /* 0x040fea0000001810 */
[----:B------:R-:W-:Y:S01]  /*122a0*/  MOV R206, R163 ;  /* 0x000000a300ce7202 */ /* 0x000fe20000000f00 */
        /* <DEDUP_REMOVED lines=8> */
[-C--:B------:R-:W-:Y:S05]  /*12330*/  HMMA.16816.F32 R164, R108, R168.reuse, R52 ;  /* 0x000000a86ca4723c */ /* 0x080fea0000001834 */
[----:B--2---:R-:W-:Y:S06]  /*12340*/  FFMA.FTZ R100, R100, R238, R236 ;  /* 0x000000ee64647223 */ /* 0x004fec00000100ec */
[----:B------:R-:W-:Y:S01]  /*12350*/  FADD.FTZ R0, R217, R100 ;  /* 0x00000064d9007221 */ /* 0x000fe20000010000 */
[----:B------:R-:W-:Y:S02]  /*12360*/  MOV R217, R214 ;  /* 0x000000d600d97202 */ /* 0x000fe40000000f00 */
[----:B------:R-:W-:Y:S01]  /*12370*/  MOV R214, R175 ;  /* 0x000000af00d67202 */ /* 0x000fe20000000f00 */
[----:B------:R-:W-:Y:S01]  /*12380*/  FADD.FTZ R0, R219, R0 ;  /* 0x00000000db007221 */ /* 0x000fe20000010000 */
[----:B------:R-:W-:Y:S03]  /*12390*/  MOV R100, R104 ;  /* 0x0000006800647202 */ /* 0x000fe60000000f00 */
[----:B------:R-:W-:Y:S01]  /*123a0*/  FADD.FTZ R12, R245, R0 ;  /* 0x00000000f50c7221 */ /* 0x000fe20000010000 */
[----:B------:R-:W-:Y:S01]  /*123b0*/  FADD.FTZ R0, R244, R2 ;  /* 0x00000002f4007221 */ /* 0x000fe20000010000 */
[----:B------:R-:W-:Y:S02]  /*123c0*/  FADD.FTZ R2, R243, R3 ;  /* 0x00000003f3027221 */ /* 0x000fe40000010000 */
[----:B------:R-:W-:Y:S01]  /*123d0*/  FADD.FTZ R12, R241, R12 ;  /* 0x0000000cf10c7221 */ /* 0x000fe20000010000 */
[----:B------:R-:W-:Y:S01]  /*123e0*/  FADD.FTZ R3, R240, R0 ;  /* 0x00000000f0037221 */ /* 0x000fe20000010000 */
[----:B------:R-:W-:Y:S02]  /*123f0*/  FADD.FTZ R0, R205, R2 ;  /* 0x00000002cd007221 */ /* 0x000fe40000010000 */
[----:B------:R-:W-:Y:S01]  /*12400*/  FADD.FTZ R2, R204, R12 ;  /* 0x0000000ccc027221 */ /* 0x000fe20000010000 */
[----:B------:R-:W-:Y:S01]  /*12410*/  FADD.FTZ R12, R215, R3 ;  /* 0x00000003d70c7221 */ /* 0x000fe20000010000 */
[----:B------:R-:W-:Y:S02]  /*12420*/  FADD.FTZ R3, R252, R0 ;  /* 0x00000000fc037221 */ /* 0x000fe40000010000 */
[----:B------:R-:W-:Y:S02]  /*12430*/  FADD.FTZ R2, R202, R2 ;  /* 0x00000002ca027221 */ /* 0x000fe40000010000 */
[----:B------:R-:W-:Y:S04]  /*12440*/  FADD.FTZ R3, R251, R3 ;  /* 0x00000003fb037221 */ /* 0x000fe80000010000 */
[----:B------:R-:W-:Y:S01]  /*12450*/  FADD.FTZ R3, R250, R3 ;  /* 0x00000003fa037221 */ /* 0x000fe20000010000 */
[----:B-----5:R-:W-:Y:S04]  /*12460*/  FFMA.FTZ R101, R101, R237, R239 ;  /* 0x000000ed65657223 */ /* 0x020fe800000100ef */
[----:B------:R-:W-:Y:S01]  /*12470*/  FADD.FTZ R13, R209, R101 ;  /* 0x00000065d10d7221 */ /* 0x000fe20000010000 */
[----:B------:R-:W-:Y:S02]  /*12480*/  MOV R209, R160 ;  /* 0x000000a000d17202 */ /* 0x000fe40000000f00 */
[C---:B------:R-:W-:Y:S04]  /*12490*/  HMMA.16816.F32 R160, R176.reuse, R168, R56 ;  /* 0x000000a8b0a0723c */ /* 0x040fe80000001838 */
[----:B------:R-:W-:Y:S02]  /*124a0*/  FADD.FTZ R13, R172, R13 ;  /* 0x0000000dac0d7221 */ /* 0x000fe40000010000 */
[-C--:B------:R-:W-:Y:S05]  /*124b0*/  HMMA.16816.F32 R172, R176, R170.reuse, R60 ;  /* 0x000000aab0ac723c */ /* 0x080fea000000183c */
[----:B------:R-:W-:Y:S01]  /*124c0*/  FADD.FTZ R13, R247, R13 ;  /* 0x0000000df70d7221 */ /* 0x000fe20000010000 */
[C---:B------:R-:W-:Y:S05]  /*124d0*/  HMMA.16816.F32 R168, R108.reuse, R170, R64 ;  /* 0x000000aa6ca8723c */ /* 0x040fea0000001840 */
[----:B------:R-:W-:Y:S01]  /*124e0*/  FADD.FTZ R13, R242, R13 ;  /* 0x0000000df20d7221 */ /* 0x000fe20000010000 */
[-C--:B----4-:R-:W-:Y:S05]  /*124f0*/  HMMA.16816.F32 R68, R108, R4.reuse, R68 ;  /* 0x000000046c44723c */ /* 0x090fea0000001844 */
[----:B------:R-:W-:Y:S01]  /*12500*/  FADD.FTZ R13, R203, R13 ;  /* 0x0000000dcb0d7221 */ /* 0x000fe20000010000 */
[C---:B------:R-:W-:Y:S05]  /*12510*/  HMMA.16816.F32 R72, R176.reuse, R4, R72 ;  /* 0x00000004b048723c */ /* 0x040fea0000001848 */
[----:B------:R-:W-:Y:S01]  /*12520*/  FADD.FTZ R0, R206, R13 ;  /* 0x0000000dce007221 */ /* 0x000fe20000010000 */
[-C--:B------:R-:W-:Y:S05]  /*12530*/  HMMA.16816.F32 R76, R176, R6.reuse, R76 ;  /* 0x00000006b04c723c */ /* 0x080fea000000184c */
[----:B------:R-:W-:Y:S01]  /*12540*/  FADD.FTZ R4, R208, R12 ;  /* 0x0000000cd0047221 */ /* 0x000fe20000010000 */
[----:B------:R-:W-:Y:S01]  /*12550*/  FADD.FTZ R5, R209, R0 ;  /* 0x00000000d1057221 */ /* 0x000fe20000010000 */
[----:B------:R-:W-:Y:S01]  /*12560*/  FADD.FTZ R0, R217, R2 ;  /* 0x00000002d9007221 */ /* 0x000fe20000010000 */
[C---:B------:R-:W-:Y:S04]  /*12570*/  HMMA.16816.F32 R80, R108.reuse, R6, R80 ;  /* 0x000000066c50723c */ /* 0x040fe80000001850 */
[----:B------:R-:W-:Y:S01]  /*12580*/  FADD.FTZ R5, R248, R5 ;  /* 0x00000005f8057221 */ /* 0x000fe20000010000 */
[----:B------:R-:W-:Y:S01]  /*12590*/  FADD.FTZ R2, R214, R4 ;  /* 0x00000004d6027221 */ /* 0x000fe20000010000 */
[----:B------:R-:W-:Y:S01]  /*125a0*/  FADD.FTZ R4, R211, R0 ;  /* 0x00000000d3047221 */ /* 0x000fe20000010000 */
[-C--:B-1----:R-:W-:Y:S04]  /*125b0*/  HMMA.16816.F32 R84, R108, R8.reuse, R84 ;  /* 0x000000086c54723c */ /* 0x082fe80000001854 */
        /* <DEDUP_REMOVED lines=9> */
[-C--:B------:R-:W-:Y:S04]  /*12650*/  HMMA.16816.F32 R92, R176, R10.reuse, R92 ;  /* 0x0000000ab05c723c */ /* 0x080fe8000000185c */
[----:B------:R-:W-:Y:S01]  /*12660*/  FADD.FTZ R4, R189, R3 ;  /* 0x00000003bd047221 */ /* 0x000fe20000010000 */
        /* <DEDUP_REMOVED lines=20> */
[----:B------:R-:W-:Y:S01]  /*127b0*/  STL [R1+0x14], R4 ;  /* 0x0000140401007387 */ /* 0x000fe20000100800 */
[----:B------:R-:W-:Y:S01]  /*127c0*/  FADD.FTZ R3, R191, R3 ;  /* 0x00000003bf037221 */ /* 0x000fe20000010000 */
[----:B------:R-:W-:Y:S01]  /*127d0*/  FADD.FTZ R2, R181, R2 ;  /* 0x00000002b5027221 */ /* 0x000fe20000010000 */
[----:B------:R-:W-:Y:S01]  /*127e0*/  FADD.FTZ R0, R184, R0 ;  /* 0x00000000b8007221 */ /* 0x000fe20000010000 */
[----:B------:R-:W-:Y:S02]  /*127f0*/  MOV R106, R103 ;  /* 0x00000067006a7202 */ /* 0x000fe40000000f00 */
[----:B------:R1:W-:Y:S04]  /*12800*/  STL [R1+0xc], R3 ;  /* 0x00000c0301007387 */ /* 0x0003e80000100800 */
[----:B------:R2:W-:Y:S04]  /*12810*/  STL [R1+0x8], R2 ;  /* 0x0000080201007387 */ /* 0x0005e80000100800 */
[----:B------:R2:W-:Y:S01]  /*12820*/  STL [R1+0x10], R0 ;  /* 0x0000100001007387 */ /* 0x0005e20000100800 */
[----:B-1----:R-:W-:Y:S01]  /*12830*/  MOV R3, R105 ;  /* 0x0000006900037202 */ /* 0x002fe20000000f00 */
[----:B------:R-:W-:Y:S06]  /*12840*/  @P0 BRA `(.L_x_173) ;  /* 0xffffffc000800947 */ /* 0x000fec000383ffff */
.L_x_172:
[----:B------:R-:W3:Y:S04]  /*12850*/  LDL.LU R8, [R1+0x14] ;  /* 0x0000140001087983 */ /* 0x000ee80000300800 */
[----:B------:R-:W4:Y:S04]  /*12860*/  LDL.LU R7, [R1+0xc] ;  /* 0x00000c0001077983 */ /* 0x000f280000300800 */
[----:B------:R-:W2:Y:S04]  /*12870*/  LDL.LU R6, [R1+0x8] ;  /* 0x0000080001067983 */ /* 0x000ea80000300800 */
[----:B------:R-:W5:Y:S01]  /*12880*/  LDL.LU R5, [R1+0x10] ;  /* 0x0000100001057983 */ /* 0x000f620000300800 */
[----:B------:R-:W1:Y:S01]  /*12890*/  S2UR UR6, SR_CgaCtaId ;  /* 0x00000000000679c3 */ /* 0x000e620000008800 */
[----:B------:R-:W-:Y:S01]  /*128a0*/  UISETP.NE.AND UP0, UPT, UR16, -0x1, UPT ;  /* 0xffffffff1000788c */ /* 0x000fe2000bf05270 */
[----:B------:R-:W-:Y:S01]  /*128b0*/  PLOP3.LUT P6, PT, PT, PT, PT, 0x8, 0x0 ;  /* 0x000000000000781c */ /* 0x000fe20003fce170 */
[----:B------:R-:W1:Y:S01]  /*128c0*/  S2R R12, SR_TID.X ;  /* 0x00000000000c7919 */ /* 0x000e620000002100 */
[----:B------:R-:W-:Y:S01]  /*128d0*/  UMOV UR7, 0x400 ;  /* 0x0000040000077882 */ /* 0x000fe20000000000 */
[----:B------:R-:W-:Y:S01]  /*128e0*/  IMAD.MOV.U32 R58, RZ, RZ, 0x20 ;  /* 0x00000020ff3a7424 */ /* 0x000fe200078e00ff */
[----:B------:R-:W1:Y:S01]  /*128f0*/  S2R R61, SR_TID.X ;  /* 0x00000000003d7919 */ /* 0x000e620000002100 */
[----:B------:R-:W-:-:S05]  /*12900*/  PLOP3.LUT P0, PT, PT, PT, UP0, 0x80, 0x0 ;  /* 0x000000000000781c */ /* 0x000fca0003f0f008 */
[----:B------:R-:W-:Y:S02]  /*12910*/  @UP0 ULDC.64 UR4, c[0x0][0x298] ;  /* 0x0000a60000040ab9 */ /* 0x000fe40000000a00 */
[----:B------:R-:W-:Y:S02]  /*12920*/  @UP0 UIMAD.WIDE.U32 UR8, UR16, UR4, URZ ;  /* 0x00000004100802a5 */ /* 0x000fe4000f8e003f */
[----:B-1----:R-:W-:Y:S02]  /*12930*/  ULEA UR4, UR6, UR7, 0x18 ;  /* 0x0000000706047291 */ /* 0x002fe4000f8ec03f */
[----:B------:R-:W-:Y:S01]  /*12940*/  @UP0 UIMAD UR6, UR16, UR5, UR9 ;  /* 0x00000005100602a4 */ /* 0x000fe2000f8e0209 */
[----:B------:R-:W-:-:S04]  /*12950*/  SHF.R.S32.HI R51, RZ, 0x1f, R12 ;  /* 0x0000001fff337819 */ /* 0x000fc8000001140c */
[CC--:B------:R-:W-:Y:S02]  /*12960*/  LEA.HI R9, R51.reuse, R12.reuse, RZ, 0x2 ;  /* 0x0000000c33097211 */ /* 0x0c0fe400078f10ff */
[----:B------:R-:W-:Y:S02]  /*12970*/  LEA.HI R51, R51, R12, RZ, 0x5 ;  /* 0x0000000c33337211 */ /* 0x000fe400078f28ff */
[----:B------:R-:W-:Y:S02]  /*12980*/  SHF.R.S32.HI R10, RZ, 0x2, R9 ;  /* 0x00000002ff0a7819 */ /* 0x000fe40000011409 */
[----:B------:R-:W-:Y:S02]  /*12990*/  SHF.R.S32.HI R60, RZ, 0x1f, R61 ;  /* 0x0000001fff3c7819 */ /* 0x000fe4000001143d */
[----:B------:R-:W-:Y:S02]  /*129a0*/  SHF.R.S32.HI R11, RZ, 0x1f, R10 ;  /* 0x0000001fff0b7819 */ /* 0x000fe4000001140a */
[----:B------:R-:W-:Y:S01]  /*129b0*/  LEA.HI R60, R60, R61, RZ, 0x2 ;  /* 0x0000003d3c3c7211 */ /* 0x000fe200078f10ff */
[----:B---3--:R-:W1:Y:S04]  /*129c0*/  SHFL.BFLY PT, R4, R8, 0x2, 0x1f ;  /* 0x0c401f0008047f89 */ /* 0x008e6800000e0000 */
[----:B----4-:R-:W3:Y:S04]  /*129d0*/  SHFL.BFLY PT, R3, R7, 0x2, 0x1f ;  /* 0x0c401f0007037f89 */ /* 0x010ee800000e0000 */
[----:B--2---:R-:W2:Y:S04]  /*129e0*/  SHFL.BFLY PT, R2, R6, 0x2, 0x1f ;  /* 0x0c401f0006027f89 */ /* 0x004ea800000e0000 */
[----:B-----5:R-:W4:Y:S01]  /*129f0*/  SHFL.BFLY PT, R0, R5, 0x2, 0x1f ;  /* 0x0c401f0005007f89 */ /* 0x020f2200000e0000 */
[----:B-1----:R-:W-:Y:S01]  /*12a00*/  FADD.FTZ R4, R4, R8 ;  /* 0x0000000804047221 */ /* 0x002fe20000010000 */
[----:B---3--:R-:W-:-:S04]  /*12a10*/  FADD.FTZ R3, R3, R7 ;  /* 0x0000000703037221 */ /* 0x008fc80000010000 */
[----:B------:R-:W1:Y:S01]  /*12a20*/  SHFL.BFLY PT, R7, R4, 0x1, 0x1f ;  /* 0x0c201f0004077f89 */ /* 0x000e6200000e0000 */
[----:B--2---:R-:W-:-:S03]  /*12a30*/  FADD.FTZ R2, R2, R6 ;  /* 0x0000000602027221 */ /* 0x004fc60000010000 */
[----:B------:R-:W2:Y:S01]  /*12a40*/  SHFL.BFLY PT, R6, R3, 0x1, 0x1f ;  /* 0x0c201f0003067f89 */ /* 0x000ea200000e0000 */
[----:B----4-:R-:W-:-:S03]  /*12a50*/  FADD.FTZ R0, R0, R5 ;  /* 0x0000000500007221 */ /* 0x010fc60000010000 */
[----:B------:R-:W3:Y:S04]  /*12a60*/  SHFL.BFLY PT, R5, R2, 0x1, 0x1f ;  /* 0x0c201f0002057f89 */ /* 0x000ee800000e0000 */
[----:B------:R-:W4:Y:S01]  /*12a70*/  SHFL.BFLY PT, R8, R0, 0x1, 0x1f ;  /* 0x0c201f0000087f89 */ /* 0x000f2200000e0000 */
[----:B-1----:R-:W-:Y:S01]  /*12a80*/  FADD.FTZ R55, R4, R7 ;  /* 0x0000000704377221 */ /* 0x002fe20000010000 */
[----:B------:R-:W-:Y:S01]  /*12a90*/  LEA.HI R4, R11, R10, RZ, 0x3 ;  /* 0x0000000a0b047211 */ /* 0x000fe200078f18ff */
[----:B--2---:R-:W-:Y:S01]  /*12aa0*/  FADD.FTZ R56, R3, R6 ;  /* 0x0000000603387221 */ /* 0x004fe20000010000 */
[----:B------:R-:W-:Y:S02]  /*12ab0*/  LOP3.LUT R6, R51, 0xffffffe0, RZ, 0xc0, !PT ;  /* 0xffffffe033067812 */ /* 0x000fe400078ec0ff */
[----:B------:R-:W-:Y:S01]  /*12ac0*/  SHF.R.S32.HI R51, RZ, 0x5, R51 ;  /* 0x00000005ff337819 */ /* 0x000fe20000011433 */
[----:B---3--:R-:W-:Y:S01]  /*12ad0*/  FADD.FTZ R57, R2, R5 ;  /* 0x0000000502397221 */ /* 0x008fe20000010000 */
[----:B------:R-:W-:Y:S01]  /*12ae0*/  LOP3.LUT R2, R4, 0xfffffff8, RZ, 0xc0, !PT ;  /* 0xfffffff804027812 */ /* 0x000fe200078ec0ff */
[----:B------:R-:W-:Y:S01]  /*12af0*/  IMAD.IADD R6, R12, 0x1, -R6 ;  /* 0x000000010c067824 */ /* 0x000fe200078e0a06 */
[----:B------:R-:W-:Y:S01]  /*12b00*/  LOP3.LUT R4, R9, 0xfffffffc, RZ, 0xc0, !PT ;  /* 0xfffffffc09047812 */ /* 0x000fe200078ec0ff */
[----:B----4-:R-:W-:Y:S01]  /*12b10*/  FADD.FTZ R59, R0, R8 ;  /* 0x00000008003b7221 */ /* 0x010fe20000010000 */
[----:B------:R-:W-:Y:S01]  /*12b20*/  LOP3.LUT R3, R60, 0xfffffffc, RZ, 0xc0, !PT ;  /* 0xfffffffc3c037812 */ /* 0x000fe200078ec0ff */
[----:B------:R-:W-:Y:S01]  /*12b30*/  IMAD.IADD R2, R10, 0x1, -R2 ;  /* 0x000000010a027824 */ /* 0x000fe200078e0a02 */
[----:B------:R-:W-:Y:S01]  /*12b40*/  FSETP.NE.FTZ.AND P4, PT, R55, RZ, PT ;  /* 0x000000ff3700720b */ /* 0x000fe20003f95000 */
[----:B------:R-:W-:Y:S01]  /*12b50*/  IMAD.IADD R5, R12, 0x1, -R4 ;  /* 0x000000010c057824 */ /* 0x000fe200078e0a04 */
[----:B------:R-:W-:Y:S01]  /*12b60*/  LOP3.LUT P5, RZ, R6, 0x3, RZ, 0xc0, !PT ;  /* 0x0000000306ff7812 */ /* 0x000fe200078ac0ff */
[----:B------:R-:W-:Y:S01]  /*12b70*/  IMAD.IADD R61, R61, 0x1, -R3 ;  /* 0x000000013d3d7824 */ /* 0x000fe200078e0a03 */
[----:B------:R-:W-:-:S02]  /*12b80*/  LEA.HI R0, R2, R2, RZ, 0x1 ;  /* 0x0000000202007211 */ /* 0x000fc400078f08ff */
[----:B------:R-:W-:Y:S02]  /*12b90*/  FSETP.NE.FTZ.AND P3, PT, R56, RZ, PT ;  /* 0x000000ff3800720b */ /* 0x000fe40003f75000 */
[----:B------:R-:W-:Y:S02]  /*12ba0*/  LOP3.LUT R4, R0, 0x3fffffe, RZ, 0xc0, !PT ;  /* 0x03fffffe00047812 */ /* 0x000fe400078ec0ff */
[----:B------:R-:W-:-:S03]  /*12bb0*/  SHF.R.S32.HI R0, RZ, 0x1, R0 ;  /* 0x00000001ff007819 */ /* 0x000fc60000011400 */
[----:B------:R-:W-:Y:S01]  /*12bc0*/  IMAD.IADD R4, R2, 0x1, -R4 ;  /* 0x0000000102047824 */ /* 0x000fe200078e0a04 */
[C---:B------:R-:W-:Y:S01]  /*12bd0*/  LOP3.LUT R3, R0.reuse, 0x1, RZ, 0xc0, !PT ;  /* 0x0000000100037812 */ /* 0x040fe200078ec0ff */
[----:B------:R-:W-:Y:S01]  /*12be0*/  IMAD R2, R51, 0x100, R5 ;  /* 0x0000010033027824 */ /* 0x000fe200078e0205 */
[----:B------:R-:W-:Y:S02]  /*12bf0*/  LOP3.LUT P1, RZ, R0, 0x2, RZ, 0xc0, !PT ;  /* 0x0000000200ff7812 */ /* 0x000fe4000782c0ff */
[----:B------:R-:W-:Y:S01]  /*12c00*/  ISETP.NE.U32.AND P2, PT, R3, 0x1, PT ;  /* 0x000000010300780c */ /* 0x000fe20003f45070 */
[----:B------:R-:W-:Y:S02]  /*12c10*/  IMAD R4, R4, 0x10, R2 ;  /* 0x0000001004047824 */ /* 0x000fe400078e0202 */
[----:B------:R-:W-:Y:S02]  /*12c20*/  IMAD.SHL.U32 R2, R0, 0x40, RZ ;  /* 0x0000004000027824 */ /* 0x000fe400078e00ff */
[----:B------:R-:W-:-:S02]  /*12c30*/  IMAD.MOV.U32 R0, RZ, RZ, 0x3f800000 ;  /* 0x3f800000ff007424 */ /* 0x000fc400078e00ff */
[----:B------:R-:W-:Y:S01]  /*12c40*/  IMAD.MOV.U32 R3, RZ, RZ, 0x3f800000 ;  /* 0x3f800000ff037424 */ /* 0x000fe200078e00ff */
[----:B------:R-:W-:-:S03]  /*12c50*/  LOP3.LUT R2, R2, 0xc0, RZ, 0xc0, !PT ;  /* 0x000000c002027812 */ /* 0x000fc600078ec0ff */
[----:B------:R1:W2:Y:S01]  /*12c60*/  @P4 MUFU.RCP R0, R55 ;  /* 0x0000003700004308 */ /* 0x0002a20000001000 */
[----:B------:R-:W-:-:S05]  /*12c70*/  LEA.HI R2, R2, R2, RZ, 0x1d ;  /* 0x0000000202027211 */ /* 0x000fca00078fe8ff */
[----:B------:R-:W-:-:S05]  /*12c80*/  IMAD.U32 R2, R4, 0x2, R2 ;  /* 0x0000000204027824 */ /* 0x000fca00078e0002 */
[----:B------:R-:W-:Y:S01]  /*12c90*/  LEA R16, R2, UR4, 0x1 ;  /* 0x0000000402107c11 */ /* 0x000fe2000f8e08ff */
[----:B------:R-:W-:Y:S06]  /*12ca0*/  @P0 BRA `(.L_x_176) ;  /* 0x00000000001c0947 */ /* 0x000fec0003800000 */
[----:B------:R-:W3:Y:S01]  /*12cb0*/  S2UR UR7, SR_CTAID.Y ;  /* 0x00000000000779c3 */ /* 0x000ee20000002600 */
[----:B------:R-:W-:Y:S01]  /*12cc0*/  ULDC.64 UR4, c[0x0][0x290] ;  /* 0x0000a40000047ab9 */ /* 0x000fe20000000a00 */
[----:B---3--:R-:W-:Y:S02]  /*12cd0*/  USHF.R.S32.HI UR6, URZ, 0x1f, UR7 ;  /* 0x0000001f3f067899 */ /* 0x008fe40008011407 */
[----:B------:R-:W-:Y:S02]  /*12ce0*/  UIMAD.WIDE.U32 UR8, UR7, UR4, URZ ;  /* 0x00000004070872a5 */ /* 0x000fe4000f8e003f */
[----:B------:R-:W-:-:S04]  /*12cf0*/  UIMAD UR6, UR6, UR4, URZ ;  /* 0x00000004060672a4 */ /* 0x000fc8000f8e023f */
[----:B------:R-:W-:-:S04]  /*12d00*/  UIMAD UR6, UR7, UR5, UR6 ;  /* 0x00000005070672a4 */ /* 0x000fc8000f8e0206 */
[----:B------:R-:W-:-:S12]  /*12d10*/  UIADD3 UR6, UR9, UR6, URZ ;  /* 0x0000000609067290 */ /* 0x000fd8000fffe03f */
.L_x_176:
[----:B------:R-:W-:Y:S01]  /*12d20*/  ULDC.U8 UR4, c[0x0][0x3d8] ;  /* 0x0000f60000047ab9 */ /* 0x000fe20000000000 */
[C---:B------:R-:W-:Y:S01]  /*12d30*/  IADD3 R17, R16.reuse, -0x10, RZ ;  /* 0xfffffff010117810 */ /* 0x040fe20007ffe0ff */
[----:B------:R-:W-:Y:S01]  /*12d40*/  ULDC.U8 UR7, c[0x0][0x3d9] ;  /* 0x0000f64000077ab9 */ /* 0x000fe20000000000 */
[----:B------:R-:W-:Y:S01]  /*12d50*/  ISETP.NE.AND P0, PT, RZ, UR4, PT ;  /* 0x00000004ff007c0c */ /* 0x000fe2000bf05270 */
[----:B------:R3:W4:Y:S01]  /*12d60*/  @P3 MUFU.RCP R3, R56 ;  /* 0x0000003800033308 */ /* 0x0007220000001000 */
[----:B------:R-:W-:Y:S01]  /*12d70*/  @P2 IADD3 R17, R16, 0x10, RZ ;  /* 0x0000001010112810 */ /* 0x000fe20007ffe0ff */
[C---:B--2---:R-:W-:Y:S01]  /*12d80*/  FMUL.FTZ R116, R0.reuse, R116 ;  /* 0x0000007400747220 */ /* 0x044fe20000410000 */
[----:B------:R-:W-:Y:S01]  /*12d90*/  ISETP.NE.OR P2, PT, RZ, UR7, !P0 ;  /* 0x00000007ff007c0c */ /* 0x000fe2000c745670 */
[C---:B------:R-:W-:Y:S01]  /*12da0*/  FMUL.FTZ R5, R0.reuse, R117 ;  /* 0x0000007500057220 */ /* 0x040fe20000410000 */
[C---:B------:R-:W-:Y:S01]  /*12db0*/  FMUL.FTZ R124, R0.reuse, R124 ;  /* 0x0000007c007c7220 */ /* 0x040fe20000410000 */
[C---:B------:R-:W-:Y:S01]  /*12dc0*/  FMUL.FTZ R125, R0.reuse, R125 ;  /* 0x0000007d007d7220 */ /* 0x040fe20000410000 */
[C---:B------:R-:W-:Y:S01]  /*12dd0*/  FMUL.FTZ R132, R0.reuse, R132 ;  /* 0x0000008400847220 */ /* 0x040fe20000410000 */
[C---:B------:R-:W-:Y:S01]  /*12de0*/  FMUL.FTZ R41, R0.reuse, R133 ;  /* 0x0000008500297220 */ /* 0x040fe20000410000 */
[----:B------:R-:W-:Y:S01]  /*12df0*/  FMUL.FTZ R136, R0, R136 ;  /* 0x0000008800887220 */ /* 0x000fe20000410000 */
[----:B------:R-:W-:-:S06]  /*12e00*/  CS2R R52, SRZ ;  /* 0x0000000000347805 */ /* 0x000fcc000001ff00 */
[----:B------:R-:W-:Y:S05]  /*12e10*/  @P2 BRA `(.L_x_177) ;  /* 0x00000000001c2947 */ /* 0x000fea0003800000 */
[----:B------:R-:W2:Y:S01]  /*12e20*/  S2UR UR5, SR_CTAID.Y ;  /* 0x00000000000579c3 */ /* 0x000ea20000002600 */
[----:B------:R-:W-:Y:S01]  /*12e30*/  ULDC UR4, c[0x0][0x2c4] ;  /* 0x0000b10000047ab9 */ /* 0x000fe20000000800 */
[----:B------:R-:W-:Y:S01]  /*12e40*/  PLOP3.LUT P6, PT, PT, PT, PT, 0x80, 0x0 ;  /* 0x000000000000781c */ /* 0x000fe20003fcf070 */
[----:B--2---:R-:W-:-:S04]  /*12e50*/  @!UP0 UIMAD UR16, UR5, UR4, URZ ;  /* 0x00000004051082a4 */ /* 0x004fc8000f8e023f */
[----:B------:R-:W-:Y:S02]  /*12e60*/  USHF.R.S32.HI UR4, URZ, 0x1f, UR16 ;  /* 0x0000001f3f047899 */ /* 0x000fe40008011410 */
[----:B------:R-:W-:-:S04]  /*12e70*/  IMAD.U32 R52, RZ, RZ, UR16 ;  /* 0x00000010ff347e24 */ /* 0x000fc8000f8e00ff */
[----:B------:R-:W-:-:S07]  /*12e80*/  MOV R53, UR4 ;  /* 0x0000000400357c02 */ /* 0x000fce0008000f00 */
.L_x_177:
[----:B------:R-:W-:Y:S01]  /*12e90*/  ISETP.NE.AND P2, PT, RZ, UR7, PT ;  /* 0x00000007ff007c0c */ /* 0x000fe2000bf45270 */
[----:B------:R-:W-:Y:S01]  /*12ea0*/  FMUL.FTZ R37, R0, R137 ;  /* 0x0000008900257220 */ /* 0x000fe20000410000 */
[----:B------:R-:W-:Y:S01]  /*12eb0*/  SEL R58, R58, 0xffffffe0, !P1 ;  /* 0xffffffe03a3a7807 */ /* 0x000fe20004800000 */
[C---:B------:R-:W-:Y:S01]  /*12ec0*/  FMUL.FTZ R148, R0.reuse, R148 ;  /* 0x0000009400947220 */ /* 0x040fe20000410000 */
[----:B------:R-:W-:Y:S01]  /*12ed0*/  PLOP3.LUT P1, PT, PT, PT, PT, 0x8, 0x0 ;  /* 0x000000000000781c */ /* 0x000fe20003f2e170 */
        /* <DEDUP_REMOVED lines=8> */
[----:B------:R-:W2:Y:S01]  /*12f60*/  @!P2 LDC R54, c[0x0][0x2c4] ;  /* 0x0000b100ff36ab82 */ /* 0x000ea20000000800 */
[----:B------:R-:W-:Y:S01]  /*12f70*/  @!P2 PLOP3.LUT P1, PT, P0, PT, PT, 0x80, 0x0 ;  /* 0x000000000000a81c */ /* 0x000fe2000072f070 */
[C---:B------:R-:W-:Y:S01]  /*12f80*/  FMUL.FTZ R15, R0.reuse, R69 ;  /* 0x00000045000f7220 */ /* 0x040fe20000410000 */
[----:B------:R-:W-:Y:S01]  /*12f90*/  FSETP.NE.FTZ.AND P0, PT, R57, RZ, PT ;  /* 0x000000ff3900720b */ /* 0x000fe20003f15000 */
[C---:B------:R-:W-:Y:S01]  /*12fa0*/  FMUL.FTZ R80, R0.reuse, R80 ;  /* 0x0000005000507220 */ /* 0x040fe20000410000 */
[C---:B------:R-:W-:Y:S01]  /*12fb0*/  FMUL.FTZ R11, R0.reuse, R81 ;  /* 0x00000051000b7220 */ /* 0x040fe20000410000 */
[C---:B------:R-:W-:Y:S01]  /*12fc0*/  FMUL.FTZ R84, R0.reuse, R84 ;  /* 0x0000005400547220 */ /* 0x040fe20000410000 */
[C---:B------:R-:W-:Y:S01]  /*12fd0*/  FMUL.FTZ R7, R0.reuse, R85 ;  /* 0x0000005500077220 */ /* 0x040fe20000410000 */
[C---:B------:R-:W-:Y:S01]  /*12fe0*/  FMUL.FTZ R96, R0.reuse, R96 ;  /* 0x0000006000607220 */ /* 0x040fe20000410000 */
[----:B------:R-:W-:Y:S01]  /*12ff0*/  FMUL.FTZ R45, R0, R97 ;  /* 0x00000061002d7220 */ /* 0x000fe20000410000 */
[----:B------:R-:W-:Y:S01]  /*13000*/  MOV R2, 0x3f800000 ;  /* 0x3f80000000027802 */ /* 0x000fe20000000f00 */
[C---:B----4-:R-:W-:Y:S01]  /*13010*/  FMUL.FTZ R118, R3.reuse, R118 ;  /* 0x0000007603767220 */ /* 0x050fe20000410000 */
[----:B------:R-:W-:Y:S01]  /*13020*/  MOV R0, 0x3f800000 ;  /* 0x3f80000000007802 */ /* 0x000fe20000000f00 */
[C---:B------:R-:W-:Y:S01]  /*13030*/  FMUL.FTZ R4, R3.reuse, R119 ;  /* 0x0000007703047220 */ /* 0x040fe20000410000 */
[C---:B------:R-:W-:Y:S01]  /*13040*/  FMUL.FTZ R126, R3.reuse, R126 ;  /* 0x0000007e037e7220 */ /* 0x040fe20000410000 */
[C---:B------:R-:W-:Y:S01]  /*13050*/  FMUL.FTZ R127, R3.reuse, R127 ;  /* 0x0000007f037f7220 */ /* 0x040fe20000410000 */
[----:B------:R-:W4:Y:S01]  /*13060*/  @P0 MUFU.RCP R2, R57 ;  /* 0x0000003900020308 */ /* 0x000f220000001000 */
[C---:B------:R-:W-:Y:S01]  /*13070*/  FMUL.FTZ R134, R3.reuse, R134 ;  /* 0x0000008603867220 */ /* 0x040fe20000410000 */
[C---:B------:R-:W-:Y:S01]  /*13080*/  FMUL.FTZ R40, R3.reuse, R135 ;  /* 0x0000008703287220 */ /* 0x040fe20000410000 */
[C---:B------:R-:W-:Y:S01]  /*13090*/  FMUL.FTZ R138, R3.reuse, R138 ;  /* 0x0000008a038a7220 */ /* 0x040fe20000410000 */
[C---:B------:R-:W-:Y:S01]  /*130a0*/  FMUL.FTZ R36, R3.reuse, R139 ;  /* 0x0000008b03247220 */ /* 0x040fe20000410000 */
[C---:B------:R-:W-:Y:S01]  /*130b0*/  FMUL.FTZ R150, R3.reuse, R150 ;  /* 0x0000009603967220 */ /* 0x040fe20000410000 */
[C---:B------:R-:W-:Y:S01]  /*130c0*/  FMUL.FTZ R32, R3.reuse, R151 ;  /* 0x0000009703207220 */ /* 0x040fe20000410000 */
[----:B------:R-:W-:Y:S01]  /*130d0*/  FMUL.FTZ R154, R3, R154 ;  /* 0x0000009a039a7220 */ /* 0x000fe20000410000 */
[----:B--2---:R-:W2:Y:S01]  /*130e0*/  @P1 LDC R54, c[0x0][0x2e4] ;  /* 0x0000b900ff361b82 */ /* 0x004ea20000000800 */
[----:B------:R-:W-:Y:S01]  /*130f0*/  FSETP.NE.FTZ.AND P1, PT, R59, RZ, PT ;  /* 0x000000ff3b00720b */ /* 0x000fe20003f35000 */
        /* <DEDUP_REMOVED lines=12> */
[----:B------:R-:W5:Y:S01]  /*131c0*/  @P1 MUFU.RCP R0, R59 ;  /* 0x0000003b00001308 */ /* 0x000f620000001000 */
        /* <DEDUP_REMOVED lines=25> */
[C---:B-----5:R-:W-:Y:S01]  /*13360*/  FMUL.FTZ R115, R0.reuse, R115 ;  /* 0x0000007300737220 */ /* 0x060fe20000410000 */
[C---:B------:R-:W-:Y:S01]  /*13370*/  FMUL.FTZ R6, R0.reuse, R114 ;  /* 0x0000007200067220 */ /* 0x040fe20000410000 */
[----:B------:R-:W-:Y:S01]  /*13380*/  F2FP.F16.F32.PACK_AB R5, R5, R116 ;  /* 0x000000740505723e */ /* 0x000fe200000000ff */
[----:B------:R-:W-:Y:S01]  /*13390*/  FMUL.FTZ R123, R0, R123 ;  /* 0x0000007b007b7220 */ /* 0x000fe20000410000 */
[----:B------:R-:W-:Y:S01]  /*133a0*/  F2FP.F16.F32.PACK_AB R4, R4, R118 ;  /* 0x000000760404723e */ /* 0x000fe200000000ff */
        /* <DEDUP_REMOVED lines=22> */
[----:B------:R-:W-:Y:S01]  /*13510*/  STS [R16], R5 ;  /* 0x0000000510007388 */ /* 0x000fe20000000800 */
[----:B------:R-:W-:Y:S01]  /*13520*/  F2FP.F16.F32.PACK_AB R0, R127, R126 ;  /* 0x0000007e7f00723e */ /* 0x000fe200000000ff */
[----:B------:R-:W4:Y:S01]  /*13530*/  S2UR UR4, SR_CTAID.X ;  /* 0x00000000000479c3 */ /* 0x000f220000002500 */
[----:B------:R-:W-:Y:S01]  /*13540*/  F2FP.F16.F32.PACK_AB R3, R3, R112 ;  /* 0x000000700303723e */ /* 0x000fe200000000ff */
[----:B------:R5:W-:Y:S01]  /*13550*/  STS [R16+0x200], R4 ;  /* 0x0002000410007388 */ /* 0x000be20000000800 */
[----:B------:R-:W-:Y:S01]  /*13560*/  F2FP.F16.F32.PACK_AB R6, R115, R6 ;  /* 0x000000067306723e */ /* 0x000fe200000000ff */
[----:B------:R-:W-:Y:S01]  /*13570*/  BSSY B0, `(.L_x_178) ;  /* 0x00000bd000007945 */ /* 0x000fe20003800000 */
        /* <DEDUP_REMOVED lines=17> */
[----:B------:R-:W-:Y:S01]  /*13690*/  F2FP.F16.F32.PACK_AB R32, R32, R150 ;  /* 0x000000962020723e */ /* 0x000fe200000000ff */
[----:B-----5:R-:W5:Y:S01]  /*136a0*/  @P2 LDC.64 R4, c[0x0][0x2c0] ;  /* 0x0000b000ff042b82 */ /* 0x020f620000000a00 */
[----:B------:R-:W-:Y:S02]  /*136b0*/  F2FP.F16.F32.PACK_AB R29, R29, R152 ;  /* 0x000000981d1d723e */ /* 0x000fe400000000ff */
[----:B-1----:R-:W-:-:S02]  /*136c0*/  IADD3 R2, R16, R58, RZ ;  /* 0x0000003a10027210 */ /* 0x002fc40007ffe0ff */
[----:B------:R-:W-:Y:S02]  /*136d0*/  F2FP.F16.F32.PACK_AB R28, R28, R154 ;  /* 0x0000009a1c1c723e */ /* 0x000fe400000000ff */
[----:B---3--:R-:W-:Y:S01]  /*136e0*/  IADD3 R0, R58, R17, RZ ;  /* 0x000000113a007210 */ /* 0x008fe20007ffe0ff */
[----:B------:R-:W-:Y:S01]  /*136f0*/  STS [R2], R41 ;  /* 0x0000002902007388 */ /* 0x000fe20000000800 */
[----:B------:R-:W-:Y:S02]  /*13700*/  F2FP.F16.F32.PACK_AB R31, R31, R144 ;  /* 0x000000901f1f723e */ /* 0x000fe400000000ff */
[----:B------:R-:W-:Y:S01]  /*13710*/  F2FP.F16.F32.PACK_AB R30, R147, R30 ;  /* 0x0000001e931e723e */ /* 0x000fe200000000ff */
[----:B------:R-:W-:Y:S01]  /*13720*/  STS [R2+0x200], R40 ;  /* 0x0002002802007388 */ /* 0x000fe20000000800 */
[----:B------:R-:W-:Y:S01]  /*13730*/  F2FP.F16.F32.PACK_AB R27, R27, R156 ;  /* 0x0000009c1b1b723e */ /* 0x000fe200000000ff */
[----:B--2---:R-:W1:Y:S01]  /*13740*/  @!P2 LDC R3, c[0x0][0x270] ;  /* 0x00009c00ff03ab82 */ /* 0x004e620000000800 */
[----:B------:R-:W-:Y:S01]  /*13750*/  F2FP.F16.F32.PACK_AB R26, R159, R26 ;  /* 0x0000001a9f1a723e */ /* 0x000fe200000000ff */
[----:B------:R-:W-:Y:S01]  /*13760*/  STS [R0], R37 ;  /* 0x0000002500007388 */ /* 0x000fe20000000800 */
        /* <DEDUP_REMOVED lines=35> */
[----:B------:R-:W-:Y:S04]  /*139a0*/  STS [R17+0x3000], R27 ;  /* 0x0030001b11007388 */ /* 0x000fe80000000800 */
[----:B------:R-:W-:Y:S04]  /*139b0*/  STS [R17+0x3200], R26 ;  /* 0x0032001a11007388 */ /* 0x000fe80000000800 */
[----:B------:R2:W-:Y:S04]  /*139c0*/  STS [R2+0x2000], R25 ;  /* 0x0020001902007388 */ /* 0x0005e80000000800 */
[----:B------:R3:W-:Y:S04]  /*139d0*/  STS [R2+0x2200], R24 ;  /* 0x0022001802007388 */ /* 0x0007e80000000800 */
[----:B------:R-:W-:Y:S04]  /*139e0*/  STS [R0+0x2000], R21 ;  /* 0x0020001500007388 */ /* 0x000fe80000000800 */
[----:B------:R-:W-:Y:S04]  /*139f0*/  STS [R0+0x2200], R20 ;  /* 0x0022001400007388 */ /* 0x000fe80000000800 */
[----:B------:R4:W-:Y:S04]  /*13a00*/  STS [R2+0x3000], R23 ;  /* 0x0030001702007388 */ /* 0x0009e80000000800 */
[----:B------:R5:W-:Y:S04]  /*13a10*/  STS [R2+0x3200], R22 ;  /* 0x0032001602007388 */ /* 0x000be80000000800 */
[----:B------:R-:W-:Y:S01]  /*13a20*/  STS [R0+0x3000], R19 ;  /* 0x0030001300007388 */ /* 0x000fe20000000800 */
[----:B--2---:R-:W-:-:S03]  /*13a30*/  MOV R25, 0x7f800000 ;  /* 0x7f80000000197802 */ /* 0x004fc60000000f00 */
[----:B------:R-:W-:Y:S01]  /*13a40*/  STS [R0+0x3200], R18 ;  /* 0x0032001200007388 */ /* 0x000fe20000000800 */
[----:B---3--:R-:W-:-:S03]  /*13a50*/  MOV R24, 0x7f800000 ;  /* 0x7f80000000187802 */ /* 0x008fc60000000f00 */
[----:B------:R2:W-:Y:S04]  /*13a60*/  STS [R16+0x4000], R15 ;  /* 0x0040000f10007388 */ /* 0x0005e80000000800 */
[----:B------:R3:W-:Y:S04]  /*13a70*/  STS [R16+0x4200], R14 ;  /* 0x0042000e10007388 */ /* 0x0007e80000000800 */
[----:B------:R1:W-:Y:S01]  /*13a80*/  STS [R17+0x4000], R11 ;  /* 0x0040000b11007388 */ /* 0x0003e20000000800 */
[----:B----4-:R-:W-:-:S03]  /*13a90*/  MOV R23, 0x7f800000 ;  /* 0x7f80000000177802 */ /* 0x010fc60000000f00 */
[----:B------:R4:W-:Y:S01]  /*13aa0*/  STS [R17+0x4200], R10 ;  /* 0x0042000a11007388 */ /* 0x0009e20000000800 */
[----:B-----5:R-:W-:-:S03]  /*13ab0*/  MOV R22, 0x7f800000 ;  /* 0x7f80000000167802 */ /* 0x020fc60000000f00 */
[----:B------:R-:W-:Y:S04]  /*13ac0*/  STS [R16+0x5000], R13 ;  /* 0x0050000d10007388 */ /* 0x000fe80000000800 */
[----:B------:R5:W-:Y:S04]  /*13ad0*/  STS [R16+0x5200], R12 ;  /* 0x0052000c10007388 */ /* 0x000be80000000800 */
[----:B------:R5:W-:Y:S01]  /*13ae0*/  STS [R17+0x5000], R9 ;  /* 0x0050000911007388 */ /* 0x000be20000000800 */
[----:B--2---:R-:W2:Y:S03]  /*13af0*/  @P1 LDC R15, c[0x0][0x2e8] ;  /* 0x0000ba00ff0f1b82 */ /* 0x004ea60000000800 */
[----:B------:R5:W-:Y:S01]  /*13b00*/  STS [R17+0x5200], R8 ;  /* 0x0052000811007388 */ /* 0x000be20000000800 */
[----:B---3--:R-:W-:Y:S03]  /*13b10*/  @P0 MUFU.LG2 R14, R57 ;  /* 0x00000039000e0308 */ /* 0x008fe60000000c00 */
[----:B------:R3:W-:Y:S01]  /*13b20*/  STS [R2+0x4000], R7 ;  /* 0x0040000702007388 */ /* 0x0007e20000000800 */
[----:B-1----:R-:W1:Y:S03]  /*13b30*/  @P3 LDC R11, c[0x0][0x2e8] ;  /* 0x0000ba00ff0b3b82 */ /* 0x002e660000000800 */
[----:B------:R-:W-:Y:S04]  /*13b40*/  STS [R2+0x4200], R47 ;  /* 0x0042002f02007388 */ /* 0x000fe80000000800 */
[----:B------:R-:W-:Y:S01]  /*13b50*/  STS [R0+0x4000], R45 ;  /* 0x0040002d00007388 */ /* 0x000fe20000000800 */
[----:B----4-:R-:W4:Y:S03]  /*13b60*/  @P2 LDC R10, c[0x0][0x2c0] ;  /* 0x0000b000ff0a2b82 */ /* 0x010f260000000800 */
[----:B------:R-:W-:Y:S01]  /*13b70*/  STS [R0+0x4200], R44 ;  /* 0x0042002c00007388 */ /* 0x000fe20000000800 */
[----:B-----5:R-:W-:-:S03]  /*13b80*/  SHF.R.S32.HI R12, RZ, 0x2, R60 ;  /* 0x00000002ff0c7819 */ /* 0x020fc6000001143c */
[----:B------:R-:W-:Y:S01]  /*13b90*/  STS [R2+0x5000], R46 ;  /* 0x0050002e02007388 */ /* 0x000fe20000000800 */
[----:B------:R-:W5:Y:S03]  /*13ba0*/  @P4 LDC R9, c[0x0][0x2e8] ;  /* 0x0000ba00ff094b82 */ /* 0x000f660000000800 */
[----:B------:R2:W-:Y:S01]  /*13bb0*/  STS [R2+0x5200], R48 ;  /* 0x0052003002007388 */ /* 0x0005e20000000800 */
[----:B------:R-:W-:Y:S03]  /*13bc0*/  @P4 MUFU.LG2 R8, R55 ;  /* 0x0000003700084308 */ /* 0x000fe60000000c00 */
[----:B------:R-:W-:Y:S01]  /*13bd0*/  STS [R0+0x5000], R49 ;  /* 0x0050003100007388 */ /* 0x000fe20000000800 */
[----:B------:R-:W4:Y:S03]  /*13be0*/  @P0 LDC R16, c[0x0][0x2e8] ;  /* 0x0000ba00ff100b82 */ /* 0x000f260000000800 */
[----:B------:R1:W-:Y:S01]  /*13bf0*/  STS [R0+0x5200], R50 ;  /* 0x0052003200007388 */ /* 0x0003e20000000800 */
[----:B---3--:R-:W3:Y:S04]  /*13c00*/  @P3 MUFU.LG2 R7, R56 ;  /* 0x0000003800073308 */ /* 0x008ee80000000c00 */
[----:B------:R-:W-:Y:S01]  /*13c10*/  BAR.SYNC.DEFER_BLOCKING 0x0 ;  /* 0x0000000000007b1d */ /* 0x000fe20000010000 */
[----:B------:R-:W-:-:S05]  /*13c20*/  @!P2 MOV R10, 0x1 ;  /* 0x00000001000aa802 */ /* 0x000fca0000000f00 */
[----:B------:R-:W5:Y:S01]  /*13c30*/  S2R R6, SR_CTAID.Y ;  /* 0x0000000000067919 */ /* 0x000f620000002600 */
[----:B------:R-:W5:Y:S01]  /*13c40*/  S2R R26, SR_CTAID.Z ;  /* 0x00000000001a7919 */ /* 0x000f620000002700 */
[----:B--2---:R-:W-:Y:S01]  /*13c50*/  @P2 MOV R2, 0x1 ;  /* 0x0000000100022802 */ /* 0x004fe20000000f00 */
[----:B------:R-:W-:Y:S02]  /*13c60*/  @!P2 IMAD R2, R54, R3, RZ ;  /* 0x000000033602a224 */ /* 0x000fe400078e02ff */
[----:B-1----:R-:W-:Y:S01]  /*13c70*/  @P2 IMAD R0, R5, R4, RZ ;  /* 0x0000000405002224 */ /* 0x002fe200078e02ff */
[----:B------:R-:W-:Y:S01]  /*13c80*/  @!P2 MOV R0, R54 ;  /* 0x000000360000a202 */ /* 0x000fe20000000f00 */
[----:B---3--:R-:W-:Y:S01]  /*13c90*/  @P3 FMUL.FTZ R4, R7, 0.69314718246459960938 ;  /* 0x3f31721807043820 */ /* 0x008fe20000410000 */
[----:B------:R1:W2:Y:S03]  /*13ca0*/  LDS.128 R36, [R234+0x1800] ;  /* 0x00180000ea247984 */ /* 0x0002a60000000c00 */
[----:B------:R-:W-:Y:S01]  /*13cb0*/  @P3 FFMA.FTZ R24, R104, R11, R4 ;  /* 0x0000000b68183223 */ /* 0x000fe20000010004 */
[----:B------:R1:W3:Y:S01]  /*13cc0*/  LDS.128 R32, [R234+0x3800] ;  /* 0x00380000ea207984 */ /* 0x0002e20000000c00 */
[----:B------:R-:W-:-:S03]  /*13cd0*/  @P0 FMUL.FTZ R4, R14, 0.69314718246459960938 ;  /* 0x3f3172180e040820 */ /* 0x000fc60000410000 */
[----:B------:R1:W1:Y:S01]  /*13ce0*/  LDS.128 R28, [R234+0x5800] ;  /* 0x00580000ea1c7984 */ /* 0x0002620000000c00 */
[----:B----4-:R-:W-:Y:S01]  /*13cf0*/  @P0 FFMA.FTZ R23, R103, R16, R4 ;  /* 0x0000001067170223 */ /* 0x010fe20000010004 */
[----:B-----5:R-:W-:Y:S01]  /*13d00*/  IMAD R3, R6, R2, RZ ;  /* 0x0000000206037224 */ /* 0x020fe200078e02ff */
[----:B------:R-:W-:Y:S01]  /*13d10*/  IADD3 R2, R12, 0x20, RZ ;  /* 0x000000200c027810 */ /* 0x000fe20007ffe0ff */
[----:B------:R-:W4:Y:S03]  /*13d20*/  @P1 MUFU.LG2 R6, R59 ;  /* 0x0000003b00061308 */ /* 0x000f260000000c00 */
[----:B------:R-:W-:Y:S02]  /*13d30*/  SEL R5, R3, RZ, !P6 ;  /* 0x000000ff03057207 */ /* 0x000fe40007000000 */
[----:B------:R-:W-:Y:S01]  /*13d40*/  ISETP.GE.AND P6, PT, R2, UR14, PT ;  /* 0x0000000e02007c0c */ /* 0x000fe2000bfc6270 */
[----:B------:R-:W-:Y:S01]  /*13d50*/  @P4 FMUL.FTZ R2, R8, 0.69314718246459960938 ;  /* 0x3f31721808024820 */ /* 0x000fe20000410000 */
[----:B------:R-:W-:Y:S01]  /*13d60*/  IADD3 R3, R12, 0x40, RZ ;  /* 0x000000400c037810 */ /* 0x000fe20007ffe0ff */
[----:B------:R-:W-:-:S02]  /*13d70*/  IMAD R0, R26, R0, R5 ;  /* 0x000000001a007224 */ /* 0x000fc400078e0205 */
[----:B------:R-:W-:Y:S01]  /*13d80*/  @P4 FFMA.FTZ R25, R105, R9, R2 ;  /* 0x0000000969194223 */ /* 0x000fe20000010002 */
[----:B------:R-:W-:Y:S01]  /*13d90*/  IMAD R2, R10, UR4, RZ ;  /* 0x000000040a027c24 */ /* 0x000fe2000f8e02ff */
[----:B------:R-:W-:-:S04]  /*13da0*/  ISETP.GE.AND P2, PT, R3, UR14, PT ;  /* 0x0000000e03007c0c */ /* 0x000fc8000bf46270 */
[----:B------:R-:W-:Y:S01]  /*13db0*/  SHF.L.U32 R2, R2, 0x7, RZ ;  /* 0x0000000702027819 */ /* 0x000fe200000006ff */
[----:B----4-:R-:W-:-:S03]  /*13dc0*/  @P1 FMUL.FTZ R3, R6, 0.69314718246459960938 ;  /* 0x3f31721806031820 */ /* 0x010fc60000410000 */
[----:B------:R-:W-:Y:S01]  /*13dd0*/  IADD3 R14, P4, P3, R2, R52, R0 ;  /* 0x00000034020e7210 */ /* 0x000fe20007b9e000 */
[----:B------:R-:W-:Y:S01]  /*13de0*/  @P1 FFMA.FTZ R22, R102, R15, R3 ;  /* 0x0000000f66161223 */ /* 0x000fe20000010003 */
[----:B------:R-:W-:Y:S02]  /*13df0*/  SHF.R.S32.HI R5, RZ, 0x1f, R2 ;  /* 0x0000001fff057819 */ /* 0x000fe40000011402 */
[----:B------:R-:W-:Y:S02]  /*13e00*/  SHF.R.S32.HI R0, RZ, 0x1f, R0 ;  /* 0x0000001fff007819 */ /* 0x000fe40000011400 */
[----:B------:R-:W-:Y:S02]  /*13e10*/  SHF.L.U32 R15, R61, 0x3, RZ ;  /* 0x000000033d0f7819 */ /* 0x000fe400000006ff */
[----:B------:R-:W-:Y:S01]  /*13e20*/  IADD3.X R11, R5, R53, R0, P4, P3 ;  /* 0x00000035050b7210 */ /* 0x000fe200027e6400 */
[----:B-123--:R-:W-:Y:S06]  /*13e30*/  @P5 BRA `(.L_x_179) ;  /* 0x0000000000c05947 */ /* 0x00efec0003800000 */
[----:B------:R-:W1:Y:S01]  /*13e40*/  S2R R3, SR_TID.X ;  /* 0x0000000000037919 */ /* 0x000e620000002100 */
[----:B------:R-:W-:-:S04]  /*13e50*/  SHF.R.S32.HI R2, RZ, 0x1f, R51 ;  /* 0x0000001fff027819 */ /* 0x000fc80000011433 */
[----:B------:R-:W-:-:S04]  /*13e60*/  LEA.HI R2, R2, R51, RZ, 0x2 ;  /* 0x0000003302027211 */ /* 0x000fc800078f10ff */
[----:B------:R-:W-:-:S05]  /*13e70*/  LOP3.LUT R2, R2, 0xffffffc, RZ, 0xc0, !PT ;  /* 0x0ffffffc02027812 */ /* 0x000fca00078ec0ff */
[----:B------:R-:W-:Y:S01]  /*13e80*/  IMAD.IADD R2, R51, 0x1, -R2 ;  /* 0x0000000133027824 */ /* 0x000fe200078e0a02 */
[----:B-1----:R-:W-:-:S04]  /*13e90*/  SHF.R.S32.HI R0, RZ, 0x1f, R3 ;  /* 0x0000001fff007819 */ /* 0x002fc80000011403 */
[----:B------:R-:W-:-:S04]  /*13ea0*/  LEA.HI R0, R0, R3, RZ, 0x5 ;  /* 0x0000000300007211 */ /* 0x000fc800078f28ff */
[----:B------:R-:W-:-:S05]  /*13eb0*/  LOP3.LUT R0, R0, 0xffffffe0, RZ, 0xc0, !PT ;  /* 0xffffffe000007812 */ /* 0x000fca00078ec0ff */
[----:B------:R-:W-:-:S05]  /*13ec0*/  IMAD.IADD R0, R3, 0x1, -R0 ;  /* 0x0000000103007824 */ /* 0x000fca00078e0a00 */
[----:B------:R-:W-:-:S04]  /*13ed0*/  SHF.R.S32.HI R3, RZ, 0x1f, R0 ;  /* 0x0000001fff037819 */ /* 0x000fc80000011400 */
[----:B------:R-:W-:-:S04]  /*13ee0*/  LEA.HI R0, R3, R0, RZ, 0x2 ;  /* 0x0000000003007211 */ /* 0x000fc800078f10ff */
[----:B------:R-:W-:-:S05]  /*13ef0*/  SHF.R.S32.HI R0, RZ, 0x2, R0 ;  /* 0x00000002ff007819 */ /* 0x000fca0000011400 */
[----:B------:R-:W-:-:S04]  /*13f00*/  IMAD R0, R2, 0x10, R0 ;  /* 0x0000001002007824 */ /* 0x000fc800078e0200 */
[C---:B------:R-:W-:Y:S01]  /*13f10*/  VIADD R3, R0.reuse, 0x8 ;  /* 0x0000000800037836 */ /* 0x040fe20000000000 */
[C---:B------:R-:W-:Y:S01]  /*13f20*/  ISETP.GE.AND P5, PT, R0.reuse, UR14, PT ;  /* 0x0000000e00007c0c */ /* 0x040fe2000bfa6270 */
[C---:B------:R-:W-:Y:S02]  /*13f30*/  VIADD R4, R0.reuse, 0x40 ;  /* 0x0000004000047836 */ /* 0x040fe40000000000 */
[----:B------:R-:W-:Y:S01]  /*13f40*/  VIADD R5, R0, 0x48 ;  /* 0x0000004800057836 */ /* 0x000fe20000000000 */
[----:B------:R-:W-:Y:S02]  /*13f50*/  ISETP.GE.AND P4, PT, R3, UR14, PT ;  /* 0x0000000e03007c0c */ /* 0x000fe4000bf86270 */
[----:B------:R-:W-:Y:S02]  /*13f60*/  ISETP.GE.AND P3, PT, R4, UR14, PT ;  /* 0x0000000e04007c0c */ /* 0x000fe4000bf66270 */
[----:B------:R-:W-:-:S05]  /*13f70*/  ISETP.GE.AND P1, PT, R5, UR14, PT ;  /* 0x0000000e05007c0c */ /* 0x000fca000bf26270 */
[----:B------:R-:W1:Y:S01]  /*13f80*/  @!P5 LDC.64 R6, c[0x0][0x2b0] ;  /* 0x0000ac00ff06db82 */ /* 0x000e620000000a00 */
[----:B------:R-:W-:-:S03]  /*13f90*/  @!P5 IMAD R0, R0, R10, RZ ;  /* 0x0000000a0000d224 */ /* 0x000fc600078e02ff */
[----:B------:R-:W-:Y:S02]  /*13fa0*/  @!P4 IMAD R3, R3, R10, RZ ;  /* 0x0000000a0303c224 */ /* 0x000fe400078e02ff */
[C---:B------:R-:W-:Y:S02]  /*13fb0*/  @!P5 IADD3 R2, P0, R0.reuse, R14, RZ ;  /* 0x0000000e0002d210 */ /* 0x040fe40007f1e0ff */
[----:B------:R-:W2:Y:S02]  /*13fc0*/  @!P4 LDC.64 R16, c[0x0][0x2b0] ;  /* 0x0000ac00ff10cb82 */ /* 0x000ea40000000a00 */
[----:B------:R-:W-:-:S06]  /*13fd0*/  @!P5 LEA.HI.X.SX32 R0, R0, R11, 0x1, P0 ;  /* 0x0000000b0000d211 */ /* 0x000fcc00000f0eff */
[----:B------:R-:W3:Y:S01]  /*13fe0*/  @!P3 LDC.64 R20, c[0x0][0x2b0] ;  /* 0x0000ac00ff14bb82 */ /* 0x000ee20000000a00 */
[----:B-1----:R-:W-:-:S07]  /*13ff0*/  @!P5 LEA R8, P0, R2, R6, 0x2 ;  /* 0x000000060208d211 */ /* 0x002fce00078010ff */
[----:B------:R-:W1:Y:S01]  /*14000*/  @!P1 LDC.64 R18, c[0x0][0x2b0] ;  /* 0x0000ac00ff129b82 */ /* 0x000e620000000a00 */
[----:B------:R-:W-:Y:S01]  /*14010*/  @!P5 LEA.HI.X R9, R2, R7, R0, 0x2, P0 ;  /* 0x000000070209d211 */ /* 0x000fe200000f1400 */
[----:B------:R-:W-:Y:S01]  /*14020*/  @!P3 IMAD R2, R4, R10, RZ ;  /* 0x0000000a0402b224 */ /* 0x000fe200078e02ff */
[----:B------:R-:W-:-:S03]  /*14030*/  @!P4 IADD3 R0, P0, R3, R14, RZ ;  /* 0x0000000e0300c210 */ /* 0x000fc60007f1e0ff */
[----:B------:R4:W-:Y:S01]  /*14040*/  @!P5 STG.E desc[UR18][R8.64], R25 ;  /* 0x000000190800d986 */ /* 0x0009e2000c101912 */
[----:B------:R-:W-:Y:S02]  /*14050*/  @!P4 LEA.HI.X.SX32 R3, R3, R11, 0x1, P0 ;  /* 0x0000000b0303c211 */ /* 0x000fe400000f0eff */
[----:B--2---:R-:W-:-:S04]  /*14060*/  @!P4 LEA R6, P0, R0, R16, 0x2 ;  /* 0x000000100006c211 */ /* 0x004fc800078010ff */
[----:B------:R-:W-:Y:S01]  /*14070*/  @!P4 LEA.HI.X R7, R0, R17, R3, 0x2, P0 ;  /* 0x000000110007c211 */ /* 0x000fe200000f1403 */
[----:B------:R-:W-:Y:S01]  /*14080*/  @!P1 IMAD R3, R5, R10, RZ ;  /* 0x0000000a05039224 */ /* 0x000fe200078e02ff */
[----:B------:R-:W-:-:S03]  /*14090*/  @!P3 IADD3 R0, P0, R2, R14, RZ ;  /* 0x0000000e0200b210 */ /* 0x000fc60007f1e0ff */
[----:B------:R4:W-:Y:S01]  /*140a0*/  @!P4 STG.E desc[UR18][R6.64], R24 ;  /* 0x000000180600c986 */ /* 0x0009e2000c101912 */
[----:B------:R-:W-:Y:S02]  /*140b0*/  @!P3 LEA.HI.X.SX32 R2, R2, R11, 0x1, P0 ;  /* 0x0000000b0202b211 */ /* 0x000fe400000f0eff */
[----:B---3--:R-:W-:-:S04]  /*140c0*/  @!P3 LEA R4, P0, R0, R20, 0x2 ;  /* 0x000000140004b211 */ /* 0x008fc800078010ff */
[----:B------:R-:W-:Y:S02]  /*140d0*/  @!P3 LEA.HI.X R5, R0, R21, R2, 0x2, P0 ;  /* 0x000000150005b211 */ /* 0x000fe400000f1402 */
[----:B------:R-:W-:-:S03]  /*140e0*/  @!P1 IADD3 R0, P0, R3, R14, RZ ;  /* 0x0000000e03009210 */ /* 0x000fc60007f1e0ff */
[----:B------:R4:W-:Y:S01]  /*140f0*/  @!P3 STG.E desc[UR18][R4.64], R23 ;  /* 0x000000170400b986 */ /* 0x0009e2000c101912 */
[----:B------:R-:W-:Y:S02]  /*14100*/  @!P1 LEA.HI.X.SX32 R3, R3, R11, 0x1, P0 ;  /* 0x0000000b03039211 */ /* 0x000fe400000f0eff */
[----:B-1----:R-:W-:-:S04]  /*14110*/  @!P1 LEA R2, P0, R0, R18, 0x2 ;  /* 0x0000001200029211 */ /* 0x002fc800078010ff */
[----:B------:R-:W-:-:S05]  /*14120*/  @!P1 LEA.HI.X R3, R0, R19, R3, 0x2, P0 ;  /* 0x0000001300039211 */ /* 0x000fca00000f1403 */
[----:B------:R4:W-:Y:S04]  /*14130*/  @!P1 STG.E desc[UR18][R2.64], R22 ;  /* 0x0000001602009986 */ /* 0x0009e8000c101912 */
.L_x_179:
[----:B------:R-:W-:Y:S05]  /*14140*/  BSYNC B0 ;  /* 0x0000000000007941 */ /* 0x000fea0003800000 */
.L_x_178:
[----:B----4-:R-:W-:Y:S01]  /*14150*/  SHF.R.S32.HI R3, RZ, 0x1f, R15 ;  /* 0x0000001fff037819 */ /* 0x010fe2000001140f */
[----:B------:R-:W-:Y:S01]  /*14160*/  IMAD.U32 R4, RZ, RZ, UR17 ;  /* 0x00000011ff047e24 */ /* 0x000fe2000f8e00ff */
[----:B------:R-:W-:Y:S01]  /*14170*/  IADD3 R2, P1, R15, UR8, RZ ;  /* 0x000000080f027c10 */ /* 0x000fe2000ff3e0ff */
[----:B------:R-:W-:Y:S01]  /*14180*/  ULDC.64 UR4, c[0x0][0x2a0] ;  /* 0x0000a80000047ab9 */ /* 0x000fe20000000a00 */
[----:B------:R-:W-:Y:S01]  /*14190*/  SHF.R.S32.HI R13, RZ, 0x1f, R12 ;  /* 0x0000001fff0d7819 */ /* 0x000fe2000001140c */
[C---:B------:R-:W-:Y:S01]  /*141a0*/  VIADD R0, R12.reuse, 0x60 ;  /* 0x000000600c007836 */ /* 0x040fe20000000000 */
[----:B------:R-:W-:Y:S01]  /*141b0*/  IADD3.X R3, R3, UR6, RZ, P1, !PT ;  /* 0x0000000603037c10 */ /* 0x000fe20008ffe4ff */
[----:B------:R1:W2:Y:S01]  /*141c0*/  LDS.128 R20, [R234] ;  /* 0x00000000ea147984 */ /* 0x0002a20000000c00 */
[----:B------:R-:W-:Y:S01]  /*141d0*/  ISETP.GE.AND P1, PT, R12, UR14, PT ;  /* 0x0000000e0c007c0c */ /* 0x000fe2000bf26270 */
[----:B------:R-:W-:Y:S01]  /*141e0*/  BSSY B0, `(.L_x_180) ;  /* 0x0000017000007945 */ /* 0x000fe20003800000 */
[----:B------:R-:W-:Y:S01]  /*141f0*/  SHF.R.S32.HI R5, RZ, 0x1f, R26 ;  /* 0x0000001fff057819 */ /* 0x000fe2000001141a */
[----:B------:R-:W-:Y:S01]  /*14200*/  IMAD.WIDE.U32 R10, R26, UR4, R2 ;  /* 0x000000041a0a7c25 */ /* 0x000fe2000f8e0002 */
[----:B------:R1:W3:Y:S01]  /*14210*/  LDS.128 R16, [R234+0x2000] ;  /* 0x00200000ea107984 */ /* 0x0002e20000000c00 */
[----:B------:R-:W-:-:S02]  /*14220*/  ISETP.GE.AND P0, PT, R0, UR14, PT ;  /* 0x0000000e00007c0c */ /* 0x000fc4000bf06270 */
[----:B------:R-:W-:Y:S02]  /*14230*/  IMAD.WIDE R2, R4, 0x80, R12 ;  /* 0x0000008004027825 */ /* 0x000fe400078e020c */
[----:B------:R1:W4:Y:S02]  /*14240*/  LDS.128 R12, [R234+0x4000] ;  /* 0x00400000ea0c7984 */ /* 0x0003240000000c00 */
[----:B------:R-:W-:-:S04]  /*14250*/  IMAD R0, R5, UR4, RZ ;  /* 0x0000000405007c24 */ /* 0x000fc8000f8e02ff */
[----:B------:R-:W-:-:S04]  /*14260*/  IMAD R0, R26, UR5, R0 ;  /* 0x000000051a007c24 */ /* 0x000fc8000f8e0200 */
[----:B------:R-:W-:Y:S01]  /*14270*/  IMAD.IADD R9, R0, 0x1, R11 ;  /* 0x0000000100097824 */ /* 0x000fe200078e020b */
[----:B------:R-:W-:Y:S06]  /*14280*/  @P1 BRA `(.L_x_181) ;  /* 0x0000000000301947 */ /* 0x000fec0003800000 */
        /* <DEDUP_REMOVED lines=12> */
.L_x_181:
[----:B------:R-:W-:Y:S05]  /*14350*/  BSYNC B0 ;  /* 0x0000000000007941 */ /* 0x000fea0003800000 */
.L_x_180:
        /* <DEDUP_REMOVED lines=20> */
.L_x_183:
[----:B------:R-:W-:Y:S05]  /*144a0*/  BSYNC B0 ;  /* 0x0000000000007941 */ /* 0x000fea0003800000 */
.L_x_182:
[----:B-1----:R1:W1:Y:S01]  /*144b0*/  LDS.128 R20, [R234+0x1000] ;  /* 0x00100000ea147984 */ /* 0x0022620000000c00 */
[----:B------:R-:W-:Y:S03]  /*144c0*/  BSSY B0, `(.L_x_184) ;  /* 0x0000013000007945 */ /* 0x000fe60003800000 */
[----:B---3--:R3:W1:Y:S04]  /*144d0*/  LDS.128 R16, [R234+0x3000] ;  /* 0x00300000ea107984 */ /* 0x0086680000000c00 */
        /* <DEDUP_REMOVED lines=15> */
[----:B------:R1:W-:Y:S04]  /*145d0*/  STG.E.128 desc[UR18][R4.64+0x40], R16 ;  /* 0x0000401004007986 */ /* 0x0003e8000c101d12 */
[----:B----4-:R1:W-:Y:S02]  /*145e0*/  STG.E.128 desc[UR18][R4.64+0x80], R12 ;  /* 0x0000800c04007986 */ /* 0x0103e4000c101d12 */
.L_x_185:
[----:B------:R-:W-:Y:S05]  /*145f0*/  BSYNC B0 ;  /* 0x0000000000007941 */ /* 0x000fea0003800000 */
.L_x_184:
[----:B------:R-:W-:Y:S05]  /*14600*/  @P0 EXIT ;  /* 0x000000000000094d */ /* 0x000fea0003800000 */
[----:B------:R-:W-:Y:S01]  /*14610*/  IADD3 R0, P0, R2, 0x60, RZ ;  /* 0x0000006002007810 */ /* 0x000fe20007f1e0ff */
[----:B------:R-:W-:-:S04]  /*14620*/  ULDC.64 UR4, c[0x0][0x298] ;  /* 0x0000a60000047ab9 */ /* 0x000fc80000000a00 */
[----:B------:R-:W-:Y:S01]  /*14630*/  IMAD.X R2, RZ, RZ, R3, P0 ;  /* 0x000000ffff027224 */ /* 0x000fe200000e0603 */
[----:B------:R-:W-:-:S03]  /*14640*/  MOV R3, R9 ;  /* 0x0000000900037202 */ /* 0x000fc60000000f00 */
[----:B------:R-:W-:Y:S02]  /*14650*/  IMAD R6, R2, UR4, RZ ;  /* 0x0000000402067c24 */ /* 0x000fe4000f8e02ff */
[----:B------:R-:W-:-:S04]  /*14660*/  IMAD.MOV.U32 R2, RZ, RZ, R10 ;  /* 0x000000ffff027224 */ /* 0x000fc800078e000a */
[----:B-1----:R-:W-:-:S04]  /*14670*/  IMAD.WIDE.U32 R4, R0, UR4, R2 ;  /* 0x0000000400047c25 */ /* 0x002fc8000f8e0002 */
        /* <DEDUP_REMOVED lines=9> */
.L_x_186:
        /* <DEDUP_REMOVED lines=15> */
.L_x_1209:


//--------------------- .text._ZN5flash16flash_fwd_kernelI23Flash_fwd_kernel_traitsILi96ELi128ELi64ELi4ELb0ELb0EN7cutlass6half_tE19Flash_kernel_traitsILi96ELi128ELi64ELi4ES3_EELb0ELb0ELb1ELb0ELb0ELb0ELb0ELb0EEEvNS_16Flash_fwd_paramsE --------------------------
	.section	.text._ZN5flash16flash_fwd_kernelI23Flash_fwd_kernel_traitsILi96ELi128ELi64ELi4ELb0ELb0EN7cutlass6half_tE19Flash_kernel_traitsILi96ELi128ELi64ELi4ES3_EELb0ELb0ELb1ELb0ELb0ELb0ELb0ELb0EEEvNS_16Flash_fwd_paramsE,"ax",@progbits
	.align	128
        .global         _ZN5flash16flash_fwd_kernelI23Flash_fwd_kernel_traitsILi96ELi128ELi64ELi4ELb0ELb0EN7cutlass6half_tE19Flash_kernel_traitsILi96ELi128ELi64ELi4ES3_EELb0ELb0ELb1ELb0ELb0ELb0ELb0ELb0EEEvNS_16Flash_fwd_paramsE
        .type           _ZN5flash16flash_fwd_kernelI23Flash_fwd_kernel_traitsILi96ELi128ELi64ELi4ELb0ELb0EN7cutlass6half_tE19Flash_kernel_traitsILi96ELi128ELi64ELi4ES3_EELb0ELb0ELb1ELb0ELb0ELb0ELb0ELb0EEEvNS_16Flash_fwd_paramsE,@function
        .size           _ZN5flash16flash_fwd_kernelI23Flash_fwd_kernel_traitsILi96ELi128ELi64ELi4ELb0ELb0EN7cutlass6half_tE19Flash_kernel_traitsILi96ELi128ELi64ELi4ES3_EELb0ELb0ELb1ELb0ELb0ELb0ELb0ELb0EEEvNS_16Flash_fwd_paramsE,(.L_x_1210 - _ZN5flash16flash_fwd_kernelI23Flash_fwd_kernel_traitsILi96ELi128ELi64ELi4ELb0ELb0EN7cutlass6half_tE19Flash_kernel_traitsILi96ELi128ELi64ELi4ES3_EELb0ELb0ELb1ELb0ELb0ELb0ELb0ELb0EEEvNS_16Flash_fwd_paramsE)
        .other          _ZN5flash16flash_fwd_kernelI23Flash_fwd_kernel_traitsILi96ELi128ELi64ELi4ELb0ELb0EN7cutlass6half_tE19Flash_kernel_traitsILi96ELi128ELi64ELi4ES3_EELb0ELb0ELb1ELb0ELb0ELb0ELb0ELb0EEEvNS_16Flash_fwd_paramsE,@"STO_CUDA_ENTRY STV_DEFAULT"
_ZN5flash16flash_fwd_kernelI23Flash_fwd_kernel_traitsILi96ELi128ELi64ELi4ELb0ELb0EN7cutlass6half_tE19Flash_kernel_traitsILi96ELi128ELi64ELi4ES3_EELb0ELb0ELb1ELb0ELb0ELb0ELb0ELb0EEEvNS_16Flash_fwd_paramsE:
.text._ZN5flash16flash_fwd_kernelI23Flash_fwd_kernel_traitsILi96ELi128ELi64ELi4ELb0ELb0EN7cutlass6half_tE19Flash_kernel_traitsILi96ELi128ELi64ELi4ES3_EELb0ELb0ELb1ELb0ELb0ELb0ELb0ELb0EEEvNS_16Flash_fwd_paramsE:
        /* <DEDUP_REMOVED lines=55> */
.L_x_187:
[----:B------:R-:W-:-:S05]  /*0370*/  ULDC UR5, c[0x0][0x2c8] ;  /* 0x0000b20000057ab9 */ /* 0x000fca0000000800 */
.L_x_188:
        /* <DEDUP_REMOVED lines=49> */
[----:B------:R-:W-:Y:S01]  /*0690*/  IMAD.U32 R6, RZ, RZ, UR14 ;  /* 0x0000000eff067e24 */ /* 0x000fe2000f8e00ff */
[----:B------:R-:W-:Y:S01]  /*06a0*/  UISETP.NE.AND UP2, UPT, UR5, URZ, UPT ;  /* 0x0000003f0500728c */ /* 0x000fe2000bf45270 */
[----:B------:R-:W-:Y:S01]  /*06b0*/  LEA.HI R10, R10, R145, RZ, 0x2 ;  /* 0x000000910a0a7211 */ /* 0x000fe200078f10ff */
[----:B------:R-:W-:Y:S01]  /*06c0*/  UMOV UR24, URZ ;  /* 0x0000003f00187c82 */ /* 0x000fe20008000000 */
[----:B------:R-:W-:Y:S01]  /*06d0*/  UMOV UR25, URZ ;  /* 0x0000003f00197c82 */ /* 0x000fe20008000000 */
[----:B------:R-:W-:Y:S01]  /*06e0*/  BSSY B0, `(.L_x_190) ;  /* 0x0000050000007945 */ /* 0x000fe20003800000 */
[----:B------:R-:W-:Y:S01]  /*06f0*/  LOP3.LUT R0, R10, 0xfffffffc, RZ, 0xc0, !PT ;  /* 0xfffffffc0a007812 */ /* 0x000fe200078ec0ff */
[----:B------:R-:W-:Y:S01]  /*0700*/  @UP1 ULDC.64 UR8, c[0x0][0x298] ;  /* 0x0000a60000081ab9 */ /* 0x000fe20000000a00 */
[----:B------:R-:W-:Y:S01]  /*0710*/  @!UP1 USHF.R.S32.HI UR12, URZ, 0x1f, UR17 ;  /* 0x0000001f3f0c9899 */ /* 0x000fe20008011411 */
[----:B------:R-:W-:Y:S01]  /*0720*/  SHF.R.S32.HI R10, RZ, 0x2, R10 ;  /* 0x00000002ff0a7819 */ /* 0x000fe2000001140a */
[----:B------:R-:W-:Y:S01]  /*0730*/  @UP1 UIMAD.WIDE.U32 UR10, UR13, UR8, URZ ;  /* 0x000000080d0a12a5 */ /* 0x000fe2000f8e003f */
[----:B------:R-:W-:Y:S01]  /*0740*/  IMAD.IADD R0, R145, 0x1, -R0 ;  /* 0x0000000191007824 */ /* 0x000fe200078e0a00 */
[----:B------:R-:W-:Y:S01]  /*0750*/  @!UP1 ULDC.64 UR6, c[0x0][0x290] ;  /* 0x0000a40000069ab9 */ /* 0x000fe20000000a00 */
[--C-:B------:R-:W-:Y:S01]  /*0760*/  SHF.R.S32.HI R11, RZ, 0x1f, R10.reuse ;  /* 0x0000001fff0b7819 */ /* 0x100fe2000001140a */
[----:B------:R-:W-:Y:S01]  /*0770*/  @UP1 UIMAD UR9, UR13, UR9, UR11 ;  /* 0x000000090d0912a4 */ /* 0x000fe2000f8e020b */
[----:B------:R-:W-:Y:S01]  /*0780*/  VIADD R14, R10, 0x20 ;  /* 0x000000200a0e7836 */ /* 0x000fe20000000000 */
[----:B------:R-:W-:Y:S01]  /*0790*/  @!UP1 UIMAD UR8, UR12, UR6, URZ ;  /* 0x000000060c0892a4 */ /* 0x000fe2000f8e023f */
[C---:B------:R-:W-:Y:S01]  /*07a0*/  ISETP.NE.AND P3, PT, R0.reuse, RZ, PT ;  /* 0x000000ff0000720c */ /* 0x040fe20003f65270 */
[----:B------:R-:W-:Y:S01]  /*07b0*/  ULDC.U8 UR11, c[0x0][0x3d8] ;  /* 0x0000f600000b7ab9 */ /* 0x000fe20000000000 */
[----:B------:R-:W-:Y:S01]  /*07c0*/  @!UP1 UIMAD.WIDE.U32 UR18, UR17, UR6, URZ ;  /* 0x00000006111292a5 */ /* 0x000fe2000f8e003f */
[----:B------:R-:W-:Y:S01]  /*07d0*/  IMAD.SHL.U32 R0, R0, 0x8, RZ ;  /* 0x0000000800007824 */ /* 0x000fe200078e00ff */
[----:B------:R-:W-:Y:S01]  /*07e0*/  UISETP.NE.AND UP3, UPT, UR11, URZ, UPT ;  /* 0x0000003f0b00728c */ /* 0x000fe2000bf65270 */
[----:B------:R-:W-:Y:S01]  /*07f0*/  IADD3 R15, R10, 0x40, RZ ;  /* 0x000000400a0f7810 */ /* 0x000fe20007ffe0ff */
[----:B------:R-:W-:Y:S01]  /*0800*/  UISETP.NE.AND UP0, UPT, UR11, URZ, !UP2 ;  /* 0x0000003f0b00728c */ /* 0x000fe2000d705270 */
[----:B------:R-:W-:Y:S01]  /*0810*/  IMAD.WIDE R6, R6, 0x80, R10 ;  /* 0x0000008006067825 */ /* 0x000fe200078e020a */
[----:B------:R-:W-:Y:S01]  /*0820*/  @!UP1 UIMAD UR8, UR17, UR7, UR8 ;  /* 0x00000007110892a4 */ /* 0x000fe2000f8e0208 */
[----:B------:R-:W-:Y:S01]  /*0830*/  ISETP.GE.AND P2, PT, R14, UR15, PT ;  /* 0x0000000f0e007c0c */ /* 0x000fe2000bf46270 */
[----:B------:R-:W-:Y:S01]  /*0840*/  UISETP.NE.OR UP3, UPT, UR5, URZ, !UP3 ;  /* 0x0000003f0500728c */ /* 0x000fe2000df65670 */
[----:B------:R-:W-:Y:S01]  /*0850*/  ISETP.GE.AND P1, PT, R15, UR15, PT ;  /* 0x0000000f0f007c0c */ /* 0x000fe2000bf26270 */
[----:B------:R-:W-:Y:S01]  /*0860*/  @UP2 ULDC.64 UR6, c[0x0][0x2c0] ;  /* 0x0000b00000062ab9 */ /* 0x000fe20000000a00 */
[----:B------:R-:W-:Y:S01]  /*0870*/  USHF.R.S32.HI UR12, URZ, 0x1f, UR4 ;  /* 0x0000001f3f0c7899 */ /* 0x000fe20008011404 */
[----:B------:R-:W-:Y:S01]  /*0880*/  VIADD R16, R10, 0x60 ;  /* 0x000000600a107836 */ /* 0x000fe20000000000 */
[----:B------:R-:W-:Y:S01]  /*0890*/  @UP2 UIMAD UR16, UR7, UR6, URZ ;  /* 0x00000006071022a4 */ /* 0x000fe2000f8e023f */
[C---:B------:R-:W-:Y:S01]  /*08a0*/  VIADD R18, R0.reuse, 0x20 ;  /* 0x0000002000127836 */ /* 0x040fe20000000000 */
[----:B------:R-:W-:Y:S01]  /*08b0*/  @!UP2 ULDC UR5, c[0x0][0x270] ;  /* 0x00009c000005aab9 */ /* 0x000fe20000000800 */
[----:B------:R-:W-:Y:S01]  /*08c0*/  ULDC.64 UR6, c[0x0][0x2a0] ;  /* 0x0000a80000067ab9 */ /* 0x000fe20000000a00 */
[----:B------:R-:W-:Y:S01]  /*08d0*/  @UP2 UMOV UR11, 0x1 ;  /* 0x00000001000b2882 */ /* 0x000fe20000000000 */
[----:B------:R-:W-:Y:S01]  /*08e0*/  UIMAD UR12, UR12, UR6, URZ ;  /* 0x000000060c0c72a4 */ /* 0x000fe2000f8e023f */
[----:B------:R-:W-:Y:S01]  /*08f0*/  IMAD.U32 R12, RZ, RZ, UR6 ;  /* 0x00000006ff0c7e24 */ /* 0x000fe2000f8e00ff */
[----:B------:R-:W-:Y:S01]  /*0900*/  @UP1 UMOV UR20, UR10 ;  /* 0x0000000a00141c82 */ /* 0x000fe20008000000 */
[----:B------:R-:W-:Y:S01]  /*0910*/  @!UP2 ULDC UR6, c[0x0][0x2c4] ;  /* 0x0000b1000006aab9 */ /* 0x000fe20000000800 */
[----:B------:R-:W-:Y:S01]  /*0920*/  @UP0 ULDC UR6, c[0x0][0x2e4] ;  /* 0x0000b90000060ab9 */ /* 0x000fe20000000800 */
[----:B------:R-:W-:Y:S01]  /*0930*/  @!UP3 ULDC UR10, c[0x0][0x2c4] ;  /* 0x0000b100000abab9 */ /* 0x000fe20000000800 */
[----:B------:R-:W-:Y:S01]  /*0940*/  @!UP2 UIMAD UR11, UR6, UR5, URZ ;  /* 0x00000005060ba2a4 */ /* 0x000fe2000f8e023f */
[C---:B------:R-:W-:Y:S01]  /*0950*/  IADD3 R17, R0.reuse, 0x40, RZ ;  /* 0x0000004000117810 */ /* 0x040fe20007ffe0ff */
[----:B------:R-:W-:Y:S01]  /*0960*/  @!UP1 UIADD3 UR9, UR19, UR8, URZ ;  /* 0x0000000813099290 */ /* 0x000fe2000fffe03f */
[----:B------:R-:W-:Y:S01]  /*0970*/  @!UP1 UMOV UR20, UR18 ;  /* 0x0000001200149c82 */ /* 0x000fe20008000000 */
[----:B------:R-:W-:Y:S01]  /*0980*/  @!UP3 UIMAD UR10, UR17, UR10, URZ ;  /* 0x0000000a110ab2a4 */ /* 0x000fe2000f8e023f */
[----:B------:R-:W-:Y:S01]  /*0990*/  IADD3 R2, P0, R0, UR20, RZ ;  /* 0x0000001400027c10 */ /* 0x000fe2000ff1e0ff */
[----:B------:R-:W-:-:S02]  /*09a0*/  UIMAD UR11, UR17, UR11, URZ ;  /* 0x0000000b110b72a4 */ /* 0x000fc4000f8e023f */
[----:B------:R-:W-:Y:S01]  /*09b0*/  UIMAD UR7, UR4, UR7, UR12 ;  /* 0x00000007040772a4 */ /* 0x000fe2000f8e020c */
[----:B------:R-:W-:Y:S01]  /*09c0*/  LEA.HI.X.SX32 R3, R0, UR9, 0x1, P0 ;  /* 0x0000000900037c11 */ /* 0x000fe200080f0eff */
[----:B------:R-:W-:Y:S01]  /*09d0*/  @!UP3 USEL UR10, UR10, UR13, !UP1 ;  /* 0x0000000d0a0ab287 */ /* 0x000fe2000c800000 */
[----:B------:R-:W-:Y:S01]  /*09e0*/  ISETP.GE.AND P0, PT, R10, UR15, PT ;  /* 0x0000000f0a007c0c */ /* 0x000fe2000bf06270 */
[----:B------:R-:W-:Y:S01]  /*09f0*/  @UP2 ULDC UR12, c[0x0][0x2c0] ;  /* 0x0000b000000c2ab9 */ /* 0x000fe20000000800 */
[----:B------:R-:W-:Y:S01]  /*0a00*/  USEL UR11, UR11, URZ, UP3 ;  /* 0x0000003f0b0b7287 */ /* 0x000fe20009800000 */
[----:B------:R-:W-:Y:S01]  /*0a10*/  IMAD.WIDE.U32 R12, R12, UR4, R2 ;  /* 0x000000040c0c7c25 */ /* 0x000fe2000f8e0002 */
[----:B------:R-:W-:Y:S01]  /*0a20*/  @!UP2 UMOV UR12, 0x1 ;  /* 0x00000001000ca882 */ /* 0x000fe20000000000 */
[----:B------:R-:W-:Y:S01]  /*0a30*/  @!UP2 UMOV UR16, UR6 ;  /* 0x000000060010ac82 */ /* 0x000fe20008000000 */
[----:B------:R-:W-:Y:S01]  /*0a40*/  UIMAD UR6, UR21, UR12, URZ ;  /* 0x0000000c150672a4 */ /* 0x000fe2000f8e023f */
[----:B------:R-:W-:Y:S01]  /*0a50*/  VIADD R9, R13, UR7 ;  /* 0x000000070d097c36 */ /* 0x000fe20008000000 */
[----:B------:R-:W-:Y:S01]  /*0a60*/  UIMAD UR16, UR4, UR16, UR11 ;  /* 0x00000010041072a4 */ /* 0x000fe2000f8e020b */
[----:B------:R-:W-:Y:S01]  /*0a70*/  @!UP3 UMOV UR24, UR10 ;  /* 0x0000000a0018bc82 */ /* 0x000fe20008000000 */
[----:B------:R-:W-:-:S02]  /*0a80*/  USHF.R.S32.HI UR4, URZ, 0x1f, UR6 ;  /* 0x0000001f3f047899 */ /* 0x000fc40008011406 */
[----:B------:R-:W-:Y:S02]  /*0a90*/  @!UP3 USHF.R.S32.HI UR25, URZ, 0x1f, UR10 ;  /* 0x0000001f3f19b899 */ /* 0x000fe4000801140a */
[----:B------:R-:W-:Y:S02]  /*0aa0*/  USHF.R.S32.HI UR5, URZ, 0x1f, UR16 ;  /* 0x0000001f3f057899 */ /* 0x000fe40008011410 */
[----:B------:R-:W-:-:S04]  /*0ab0*/  UIADD3 UR6, UP1, UP0, UR6, UR24, UR16 ;  /* 0x0000001806067290 */ /* 0x000fc8000f83e010 */
[----:B------:R-:W-:Y:S01]  /*0ac0*/  UIADD3.X UR24, UR4, UR25, UR5, UP1, UP0 ;  /* 0x0000001904187290 */ /* 0x000fe20008fe0405 */
[----:B------:R-:W-:Y:S11]  /*0ad0*/  @P0 BRA `(.L_x_191) ;  /* 0x0000000000400947 */ /* 0x000ff60003800000 */
        /* <DEDUP_REMOVED lines=16> */
.L_x_191:
[----:B------:R-:W-:Y:S05]  /*0be0*/  BSYNC B0 ;  /* 0x0000000000007941 */ /* 0x000fea0003800000 */
.L_x_190:
[----:B------:R-:W-:Y:S01]  /*0bf0*/  BSSY B0, `(.L_x_192) ;  /* 0x0000016000007945 */ /* 0x000fe20003800000 */
[----:B------:R-:W-:-:S03]  /*0c00*/  ISETP.GE.AND P0, PT, R16, UR15, PT ;  /* 0x0000000f10007c0c */ /* 0x000fc6000bf06270 */
[----:B------:R-:W-:Y:S10]  /*0c10*/  @P2 BRA `(.L_x_193) ;  /* 0x00000000004c2947 */ /* 0x000ff40003800000 */
        /* <DEDUP_REMOVED lines=19> */
.L_x_193:
[----:B------:R-:W-:Y:S05]  /*0d50*/  BSYNC B0 ;  /* 0x0000000000007941 */ /* 0x000fea0003800000 */
.L_x_192:
[----:B------:R-:W-:Y:S01]  /*0d60*/  BSSY B0, `(.L_x_194) ;  /* 0x0000016000007945 */ /* 0x000fe20003800000 */
[----:B------:R-:W-:-:S03]  /*0d70*/  ISETP.GE.OR P6, PT, R10, UR15, P3 ;  /* 0x0000000f0a007c0c */ /* 0x000fc60009fc6670 */
[----:B------:R-:W-:Y:S10]  /*0d80*/  @P1 BRA `(.L_x_195) ;  /* 0x00000000004c1947 */ /* 0x000ff40003800000 */
        /* <DEDUP_REMOVED lines=19> */
.L_x_195:
[----:B------:R-:W-:Y:S05]  /*0ec0*/  BSYNC B0 ;  /* 0x0000000000007941 */ /* 0x000fea0003800000 */
.L_x_194:
[----:B------:R-:W-:Y:S01]  /*0ed0*/  BSSY B0, `(.L_x_196) ;  /* 0x0000018000007945 */ /* 0x000fe20003800000 */
[----:B------:R-:W-:Y:S02]  /*0ee0*/  ISETP.GE.OR P5, PT, R14, UR15, P3 ;  /* 0x0000000f0e007c0c */ /* 0x000fe40009fa6670 */
[----:B------:R-:W-:Y:S02]  /*0ef0*/  ISETP.GE.OR P4, PT, R15, UR15, P3 ;  /* 0x0000000f0f007c0c */ /* 0x000fe40009f86670 */
[----:B------:R-:W-:Y:S01]  /*0f00*/  ISETP.GE.OR P3, PT, R16, UR15, P3 ;  /* 0x0000000f10007c0c */ /* 0x000fe20009f66670 */
[----:B------:R-:W-:-:S12]  /*0f10*/  @P0 BRA `(.L_x_197) ;  /* 0x00000000004c0947 */ /* 0x000fd80003800000 */
[----:B------:R-:W-:Y:S01]  /*0f20*/  IADD3 R8, P0, R6, 0x60, RZ ;  /* 0x0000006006087810 */ /* 0x000fe20007f1e0ff */
[----:B------:R-:W-:Y:S01]  /*0f30*/  ULDC.64 UR4, c[0x0][0x298] ;  /* 0x0000a60000047ab9 */ /* 0x000fe20000000a00 */
[----:B-123--:R-:W-:Y:S01]  /*0f40*/  MOV R3, R9 ;  /* 0x0000000900037202 */ /* 0x00efe20000000f00 */
[----:B------:R-:W-:Y:S01]  /*0f50*/  IMAD.MOV.U32 R2, RZ, RZ, R12 ;  /* 0x000000ffff027224 */ /* 0x000fe200078e000c */
[----:B------:R-:W-:Y:S01]  /*0f60*/  ULDC UR7, c[0x0][0x2d0] ;  /* 0x0000b40000077ab9 */ /* 0x000fe20000000800 */
[----:B------:R-:W-:Y:S01]  /*0f70*/  IMAD.X R6, RZ, RZ, R7, P0 ;  /* 0x000000ffff067224 */ /* 0x000fe200000e0607 */
[----:B------:R-:W-:Y:S01]  /*0f80*/  ISETP.GE.AND P2, PT, R0, UR7, PT ;  /* 0x0000000700007c0c */ /* 0x000fe2000bf46270 */
[----:B------:R-:W-:Y:S01]  /*0f90*/  IMAD.WIDE.U32 R4, R8, UR4, R2 ;  /* 0x0000000408047c25 */ /* 0x000fe2000f8e0002 */
[----:B------:R-:W-:-:S03]  /*0fa0*/  ISETP.GE.AND P1, PT, R18, UR7, PT ;  /* 0x0000000712007c0c */ /* 0x000fc6000bf26270 */
[----:B------:R-:W-:-:S04]  /*0fb0*/  IMAD R6, R6, UR4, RZ ;  /* 0x0000000406067c24 */ /* 0x000fc8000f8e02ff */
[----:B------:R-:W-:Y:S01]  /*0fc0*/  IMAD R3, R8, UR5, R6 ;  /* 0x0000000508037c24 */ /* 0x000fe2000f8e0206 */
[----:B------:R-:W-:Y:S02]  /*0fd0*/  ULDC.64 UR4, c[0x0][0x280] ;  /* 0x0000a00000047ab9 */ /* 0x000fe40000000a00 */
[----:B------:R-:W-:Y:S01]  /*0fe0*/  LEA R2, P0, R4, UR4, 0x1 ;  /* 0x0000000404027c11 */ /* 0x000fe2000f8008ff */
[----:B------:R-:W-:-:S05]  /*0ff0*/  IMAD.IADD R3, R5, 0x1, R3 ;  /* 0x0000000105037824 */ /* 0x000fca00078e0203 */
[----:B------:R-:W-:Y:S02]  /*1000*/  LEA.HI.X R3, R4, UR5, R3, 0x1, P0 ;  /* 0x0000000504037c11 */ /* 0x000fe400080f0c03 */
[----:B------:R-:W-:-:S03]  /*1010*/  ISETP.GE.AND P0, PT, R17, UR7, PT ;  /* 0x0000000711007c0c */ /* 0x000fc6000bf06270 */
[----:B------:R4:W-:Y:S04]  /*1020*/  @!P2 STG.E.128 desc[UR22][R2.64], RZ ;  /* 0x000000ff0200a986 */ /* 0x0009e8000c101d16 */
[----:B------:R4:W-:Y:S06]  /*1030*/  @!P1 STG.E.128 desc[UR22][R2.64+0x40], RZ ;  /* 0x000040ff02009986 */ /* 0x0009ec000c101d16 */
[----:B------:R4:W-:Y:S02]  /*1040*/  @!P0 STG.E.128 desc[UR22][R2.64+0x80], RZ ;  /* 0x000080ff02008986 */ /* 0x0009e4000c101d16 */
.L_x_197:
[----:B------:R-:W-:Y:S05]  /*1050*/  BSYNC B0 ;  /* 0x0000000000007941 */ /* 0x000fea0003800000 */
.L_x_196:
        /* <DEDUP_REMOVED lines=10> */
.L_x_199:
[----:B------:R-:W-:Y:S05]  /*1100*/  BSYNC B0 ;  /* 0x0000000000007941 */ /* 0x000fea0003800000 */
.L_x_198:
        /* <DEDUP_REMOVED lines=10> */
.L_x_201:
[----:B------:R-:W-:Y:S05]  /*11b0*/  BSYNC B0 ;  /* 0x0000000000007941 */ /* 0x000fea0003800000 */
.L_x_200:
        /* <DEDUP_REMOVED lines=10> */
.L_x_203:
[----:B------:R-:W-:Y:S05]  /*1260*/  BSYNC B0 ;  /* 0x0000000000007941 */ /* 0x000fea0003800000 */
.L_x_202:
        /* <DEDUP_REMOVED lines=10> */
.L_x_189:
[----:B------:R-:W1:Y:S01]  /*1310*/  LDC R13, c[0x0][0x278] ;  /* 0x00009e00ff0d7b82 */ /* 0x000e620000000800 */
[----:B------:R-:W2:Y:S01]  /*1320*/  S2R R4, SR_CTAID.Z ;  /* 0x0000000000047919 */ /* 0x000ea20000002700 */
[----:B------:R-:W-:Y:S01]  /*1330*/  UISETP.NE.AND UP0, UPT, UR13, -0x1, UPT ;  /* 0xffffffff0d00788c */ /* 0x000fe2000bf05270 */
[----:B------:R-:W-:Y:S01]  /*1340*/  SHF.R.S32.HI R19, RZ, 0x1f, R145 ;  /* 0x0000001fff137819 */ /* 0x000fe20000011491 */
[----:B------:R-:W-:Y:S01]  /*1350*/  UISETP.NE.AND UP1, UPT, UR8, -0x1, UPT ;  /* 0xffffffff0800788c */ /* 0x000fe2000bf25270 */
[----:B------:R-:W-:Y:S01]  /*1360*/  IMAD.U32 R10, RZ, RZ, UR14 ;  /* 0x0000000eff0a7e24 */ /* 0x000fe2000f8e00ff */
[----:B------:R-:W-:Y:S01]  /*1370*/  UIADD3 UR5, -UR21, UR15, URZ ;  /* 0x0000000f15057290 */ /* 0x000fe2000fffe13f */
[CC--:B------:R-:W-:Y:S02]  /*1380*/  LEA.HI R18, R19.reuse, R145.reuse, RZ, 0x3 ;  /* 0x0000009113127211 */ /* 0x0c0fe400078f18ff */
[----:B------:R-:W-:Y:S02]  /*1390*/  LEA.HI R148, R19, R145, RZ, 0x5 ;  /* 0x0000009113947211 */ /* 0x000fe400078f28ff */
[----:B------:R-:W-:-:S02]  /*13a0*/  PLOP3.LUT P0, PT, PT, PT, UP1, 0x80, 0x0 ;  /* 0x000000000000781c */ /* 0x000fc40003f0f018 */
[----:B------:R-:W-:Y:S01]  /*13b0*/  @UP0 ULDC.64 UR6, c[0x0][0x240] ;  /* 0x0000900000060ab9 */ /* 0x000fe20000000a00 */
[----:B------:R-:W-:Y:S01]  /*13c0*/  @!UP0 USHF.R.S32.HI UR9, URZ, 0x1f, UR17 ;  /* 0x0000001f3f098899 */ /* 0x000fe20008011411 */
[----:B------:R-:W-:Y:S01]  /*13d0*/  SHF.R.S32.HI R23, RZ, 0x3, R18 ;  /* 0x00000003ff177819 */ /* 0x000fe20000011412 */
[----:B------:R-:W-:Y:S01]  /*13e0*/  @UP0 UIMAD.WIDE.U32 UR26, UR13, UR6, URZ ;  /* 0x000000060d1a02a5 */ /* 0x000fe2000f8e003f */
[----:B------:R-:W-:Y:S01]  /*13f0*/  SHF.R.S32.HI R26, RZ, 0x5, R148 ;  /* 0x00000005ff1a7819 */ /* 0x000fe20000011494 */
[----:B------:R-:W-:Y:S02]  /*1400*/  @UP1 UIADD3 UR29, UR25, UR8, URZ ;  /* 0x00000008191d1290 */ /* 0x000fe4000fffe03f */
[----:B------:R-:W-:Y:S01]  /*1410*/  @UP0 UIMAD UR16, UR13, UR7, UR27 ;  /* 0x000000070d1002a4 */ /* 0x000fe2000f8e021b */
[----:B------:R-:W-:Y:S02]  /*1420*/  @UP1 ULDC.64 UR10, c[0x0][0x248] ;  /* 0x00009200000a1ab9 */ /* 0x000fe40000000a00 */
[----:B------:R-:W-:Y:S01]  /*1430*/  @!UP0 ULDC.64 UR6, c[0x0][0x228] ;  /* 0x00008a0000068ab9 */ /* 0x000fe20000000a00 */
[----:B-1----:R-:W-:Y:S01]  /*1440*/  IABS R0, R13 ;  /* 0x0000000d00007213 */ /* 0x002fe20000000000 */
[----:B------:R-:W-:-:S02]  /*1450*/  @!UP0 UIMAD UR9, UR9, UR6, URZ ;  /* 0x00000006090982a4 */ /* 0x000fc4000f8e023f */
[----:B------:R-:W-:Y:S02]  /*1460*/  @!UP0 UIMAD.WIDE.U32 UR30, UR17, UR6, URZ ;  /* 0x00000006111e82a5 */ /* 0x000fe4000f8e003f */
[----:B------:R-:W-:Y:S01]  /*1470*/  IMAD.MOV.U32 R5, RZ, RZ, R0 ;  /* 0x000000ffff057224 */ /* 0x000fe200078e0000 */
[----:B------:R-:W-:Y:S02]  /*1480*/  @UP1 UIMAD.WIDE.U32 UR32, UR29, UR10, URZ ;  /* 0x0000000a1d2012a5 */ /* 0x000fe4000f8e003f */
[----:B------:R-:W-:Y:S01]  /*1490*/  @!UP0 UIMAD UR7, UR17, UR7, UR9 ;  /* 0x00000007110782a4 */ /* 0x000fe2000f8e0209 */
[----:B------:R-:W1:Y:S01]  /*14a0*/  I2F.RP R2, R5 ;  /* 0x0000000500027306 */ /* 0x000e620000209400 */
[----:B--2---:R-:W-:Y:S01]  /*14b0*/  IABS R4, R4 ;  /* 0x0000000400047213 */ /* 0x004fe20000000000 */
[----:B------:R-:W-:Y:S02]  /*14c0*/  @UP1 UIMAD UR29, UR29, UR11, URZ ;  /* 0x0000000b1d1d12a4 */ /* 0x000fe4000f8e023f */
[----:B------:R-:W-:-:S02]  /*14d0*/  @!UP0 UIADD3 UR16, UR31, UR7, URZ ;  /* 0x000000071f108290 */ /* 0x000fc4000fffe03f */
[----:B------:R-:W-:Y:S01]  /*14e0*/  @UP1 UIADD3 UR29, UR33, UR29, URZ ;  /* 0x0000001d211d1290 */ /* 0x000fe2000fffe03f */
[----:B------:R-:W-:Y:S01]  /*14f0*/  @!UP0 UMOV UR26, UR30 ;  /* 0x0000001e001a8c82 */ /* 0x000fe20008000000 */
[----:B-1----:R-:W1:Y:S02]  /*1500*/  MUFU.RCP R2, R2 ;  /* 0x0000000200027308 */ /* 0x002e640000001000 */
[----:B-1----:R-:W-:-:S06]  /*1510*/  VIADD R2, R2, 0xffffffe ;  /* 0x0ffffffe02027836 */ /* 0x002fcc0000000000 */
[----:B------:R-:W1:Y:S02]  /*1520*/  F2I.FTZ.U32.TRUNC.NTZ R3, R2 ;  /* 0x0000000200037305 */ /* 0x000e64000021f000 */
[----:B-1----:R-:W-:Y:S02]  /*1530*/  IMAD.MOV R0, RZ, RZ, -R3 ;  /* 0x000000ffff007224 */ /* 0x002fe400078e0a03 */
[----:B------:R-:W-:Y:S02]  /*1540*/  IMAD.MOV.U32 R2, RZ, RZ, RZ ;  /* 0x000000ffff027224 */ /* 0x000fe400078e00ff */
[----:B------:R-:W-:-:S04]  /*1550*/  IMAD R0, R0, R5, RZ ;  /* 0x0000000500007224 */ /* 0x000fc800078e02ff */
[----:B------:R-:W-:-:S04]  /*1560*/  IMAD.HI.U32 R2, R3, R0, R2 ;  /* 0x0000000003027227 */ /* 0x000fc800078e0002 */
[----:B------:R-:W-:Y:S01]  /*1570*/  IMAD.MOV.U32 R3, RZ, RZ, R4 ;  /* 0x000000ffff037224 */ /* 0x000fe200078e0004 */
[----:B------:R-:W-:-:S03]  /*1580*/  LEA.HI R4, R19, R145, RZ, 0x2 ;  /* 0x0000009113047211 */ /* 0x000fc600078f10ff */
[----:B------:R-:W-:Y:S01]  /*1590*/  IMAD.HI.U32 R6, R2, R3, RZ ;  /* 0x0000000302067227 */ /* 0x000fe200078e00ff */
[----:B------:R-:W-:-:S03]  /*15a0*/  SHF.R.S32.HI R2, RZ, 0x2, R4 ;  /* 0x00000002ff027819 */ /* 0x000fc60000011404 */
[----:B------:R-:W-:-:S04]  /*15b0*/  IMAD.MOV R0, RZ, RZ, -R6 ;  /* 0x000000ffff007224 */ /* 0x000fc800078e0a06 */
[----:B------:R-:W-:Y:S02]  /*15c0*/  IMAD R0, R5, R0, R3 ;  /* 0x0000000005007224 */ /* 0x000fe400078e0203 */
[----:B------:R-:W-:-:S03]  /*15d0*/  VIADD R3, R2, 0x40 ;  /* 0x0000004002037836 */ /* 0x000fc60000000000 */
[----:B------:R-:W-:Y:S02]  /*15e0*/  ISETP.GT.U32.AND P3, PT, R5, R0, PT ;  /* 0x000000000500720c */ /* 0x000fe40003f64070 */
[----:B------:R-:W-:Y:S02]  /*15f0*/  ISETP.GE.AND P1, PT, R3, UR5, PT ;  /* 0x0000000503007c0c */ /* 0x000fe4000bf26270 */
[----:B------:R-:W-:-:S09]  /*1600*/  SHF.R.S32.HI R3, RZ, 0x1f, R2 ;  /* 0x0000001fff037819 */ /* 0x000fd20000011402 */
[----:B------:R-:W-:-:S05]  /*1610*/  @!P3 IMAD.IADD R0, R0, 0x1, -R5 ;  /* 0x000000010000b824 */ /* 0x000fca00078e0a05 */
[----:B------:R-:W-:Y:S01]  /*1620*/  ISETP.GE.U32.AND P4, PT, R0, R5, PT ;  /* 0x000000050000720c */ /* 0x000fe20003f86070 */
[----:B------:R-:W-:Y:S01]  /*1630*/  IMAD.SHL.U32 R5, R23, 0x40, RZ ;  /* 0x0000004017057824 */ /* 0x000fe200078e00ff */
[C---:B------:R-:W-:Y:S02]  /*1640*/  LOP3.LUT R0, R4.reuse, 0xfffffffc, RZ, 0xc0, !PT ;  /* 0xfffffffc04007812 */ /* 0x040fe400078ec0ff */
[----:B------:R-:W-:-:S03]  /*1650*/  LEA.HI R4, R4, R2, RZ, 0x1 ;  /* 0x0000000204047211 */ /* 0x000fc600078f08ff */
[----:B------:R-:W-:Y:S01]  /*1660*/  IMAD.IADD R0, R145, 0x1, -R0 ;  /* 0x0000000191007824 */ /* 0x000fe200078e0a00 */
[----:B------:R-:W-:-:S03]  /*1670*/  LOP3.LUT R4, R4, 0x7fffffe, RZ, 0xc0, !PT ;  /* 0x07fffffe04047812 */ /* 0x000fc600078ec0ff */
[----:B------:R-:W-:Y:S01]  /*1680*/  IMAD.SHL.U32 R100, R0, 0x8, RZ ;  /* 0x0000000800647824 */ /* 0x000fe200078e00ff */
[----:B------:R-:W-:Y:S01]  /*1690*/  LOP3.LUT R0, R5, 0xc0, RZ, 0xc0, !PT ;  /* 0x000000c005007812 */ /* 0x000fe200078ec0ff */
[----:B------:R-:W-:Y:S01]  /*16a0*/  IMAD.IADD R8, R2, 0x1, -R4 ;  /* 0x0000000102087824 */ /* 0x000fe200078e0a04 */
        /* <DEDUP_REMOVED lines=12> */
[----:B------:R-:W-:-:S12]  /*1770*/  UIADD3 UR29, UR33, UR7, URZ ;  /* 0x00000007211d7290 */ /* 0x000fd8000fffe03f */
.L_x_204:
[----:B------:R-:W-:Y:S01]  /*1780*/  @UP1 UIADD3 UR28, UR25, UR8, URZ ;  /* 0x00000008191c1290 */ /* 0x000fe2000fffe03f */
[----:B------:R-:W-:Y:S01]  /*1790*/  LOP3.LUT R12, R13, UR4, RZ, 0x3c, !PT ;  /* 0x000000040d0c7c12 */ /* 0x000fe2000f8e3cff */
[----:B------:R-:W-:Y:S01]  /*17a0*/  USHF.R.S32.HI UR27, URZ, 0x1f, UR4 ;  /* 0x0000001f3f1b7899 */ /* 0x000fe20008011404 */
[--C-:B------:R-:W-:Y:S01]  /*17b0*/  SHF.R.S32.HI R101, RZ, 0x1f, R100.reuse ;  /* 0x0000001fff657819 */ /* 0x100fe20000011464 */
[----:B------:R-:W-:Y:S01]  /*17c0*/  @UP1 ULDC.64 UR8, c[0x0][0x250] ;  /* 0x0000940000081ab9 */ /* 0x000fe20000000a00 */
[----:B------:R-:W-:Y:S01]  /*17d0*/  LOP3.LUT R9, R0, 0x18, R100, 0xf8, !PT ;  /* 0x0000001800097812 */ /* 0x000fe200078ef864 */
[----:B------:R-:W-:Y:S01]  /*17e0*/  @UP1 UIMAD.WIDE.U32 UR30, UR28, UR8, URZ ;  /* 0x000000081c1e12a5 */ /* 0x000fe2000f8e003f */
[----:B------:R-:W-:Y:S01]  /*17f0*/  SHF.R.U32.HI R7, RZ, 0x3, R0 ;  /* 0x00000003ff077819 */ /* 0x000fe20000011600 */
[----:B------:R-:W-:-:S04]  /*1800*/  @UP1 UIMAD UR28, UR28, UR9, URZ ;  /* 0x000000091c1c12a4 */ /* 0x000fc8000f8e023f */
[----:B------:R-:W-:Y:S01]  /*1810*/  @UP1 UIADD3 UR28, UR31, UR28, URZ ;  /* 0x0000001c1f1c1290 */ /* 0x000fe2000fffe03f */
[----:B------:R-:W-:Y:S11]  /*1820*/  @P0 BRA `(.L_x_205) ;  /* 0x0000000000300947 */ /* 0x000ff60003800000 */
        /* <DEDUP_REMOVED lines=12> */
.L_x_205:
[----:B------:R-:W-:Y:S01]  /*18f0*/  IMAD R0, R3, UR10, RZ ;  /* 0x0000000a03007c24 */ /* 0x000fe2000f8e02ff */
[----:B------:R-:W-:Y:S01]  /*1900*/  LOP3.LUT R9, R9, R7, RZ, 0x3c, !PT ;  /* 0x0000000709097212 */ /* 0x000fe200078e3cff */
[----:B------:R-:W-:Y:S01]  /*1910*/  IMAD.WIDE.U32 R4, R2, UR10, R100 ;  /* 0x0000000a02047c25 */ /* 0x000fe2000f8e0064 */
[----:B------:R-:W-:Y:S01]  /*1920*/  @!P3 IADD3 R6, R6, 0x1, RZ ;  /* 0x000000010606b810 */ /* 0x000fe20007ffe0ff */
[----:B------:R-:W-:Y:S01]  /*1930*/  ULDC.64 UR6, c[0x0][0x258] ;  /* 0x0000960000067ab9 */ /* 0x000fe20000000a00 */
[----:B------:R-:W-:Y:S01]  /*1940*/  ISETP.GE.AND P2, PT, R12, RZ, PT ;  /* 0x000000ff0c00720c */ /* 0x000fe20003f46270 */
[----:B------:R-:W-:Y:S01]  /*1950*/  IMAD R7, R26, 0x8, R8 ;  /* 0x000000081a077824 */ /* 0x000fe200078e0208 */
[----:B------:R-:W-:Y:S01]  /*1960*/  IADD3 R8, P0, R4, UR32, RZ ;  /* 0x0000002004087c10 */ /* 0x000fe2000ff1e0ff */
[----:B------:R-:W-:Y:S01]  /*1970*/  IMAD R0, R2, UR11, R0 ;  /* 0x0000000b02007c24 */ /* 0x000fe2000f8e0200 */
[----:B------:R-:W-:Y:S01]  /*1980*/  @P4 IADD3 R6, R6, 0x1, RZ ;  /* 0x0000000106064810 */ /* 0x000fe20007ffe0ff */
[----:B------:R-:W-:Y:S01]  /*1990*/  IMAD.U32 R230, R7, 0x20, R9 ;  /* 0x0000002007e67824 */ /* 0x000fe200078e0009 */
[----:B------:R-:W1:Y:S01]  /*19a0*/  S2UR UR25, SR_CgaCtaId ;  /* 0x00000000001979c3 */ /* 0x000e620000008800 */
[----:B------:R-:W-:Y:S01]  /*19b0*/  IMAD R7, R3, UR8, RZ ;  /* 0x0000000803077c24 */ /* 0x000fe2000f8e02ff */
[----:B------:R-:W-:Y:S01]  /*19c0*/  IADD3.X R9, R5, UR29, R0, P0, !PT ;  /* 0x0000001d05097c10 */ /* 0x000fe200087fe400 */
[----:B------:R-:W-:Y:S01]  /*19d0*/  IMAD.WIDE.U32 R4, R2, UR8, R100 ;  /* 0x0000000802047c25 */ /* 0x000fe2000f8e0064 */
[----:B------:R-:W-:Y:S01]  /*19e0*/  ISETP.NE.AND P0, PT, R13, RZ, PT ;  /* 0x000000ff0d00720c */ /* 0x000fe20003f05270 */
[----:B------:R-:W-:Y:S01]  /*19f0*/  UIADD3 UR17, UR18, -0x1, URZ ;  /* 0xffffffff12117890 */ /* 0x000fe2000fffe03f */
[----:B------:R-:W-:Y:S01]  /*1a00*/  IADD3 R149, R100, 0x40, RZ ;  /* 0x0000004064957810 */ /* 0x000fe20007ffe0ff */
[----:B------:R-:W-:Y:S01]  /*1a10*/  IMAD.MOV.U32 R0, RZ, RZ, R6 ;  /* 0x000000ffff007224 */ /* 0x000fe200078e0006 */
[----:B------:R-:W-:Y:S01]  /*1a20*/  IADD3 R6, P3, R4, UR30, RZ ;  /* 0x0000001e04067c10 */ /* 0x000fe2000ff7e0ff */
[C---:B------:R-:W-:Y:S01]  /*1a30*/  IMAD R7, R2.reuse, UR9, R7 ;  /* 0x0000000902077c24 */ /* 0x040fe2000f8e0207 */
[----:B------:R-:W-:Y:S01]  /*1a40*/  IADD3 R20, R2, 0x20, RZ ;  /* 0x0000002002147810 */ /* 0x000fe20007ffe0ff */
[----:B------:R-:W-:Y:S01]  /*1a50*/  IMAD.U32 R14, RZ, RZ, UR6 ;  /* 0x00000006ff0e7e24 */ /* 0x000fe2000f8e00ff */
[----:B------:R-:W-:Y:S01]  /*1a60*/  @!P2 IADD3 R0, -R0, RZ, RZ ;  /* 0x000000ff0000a210 */ /* 0x000fe20007ffe1ff */
[C---:B------:R-:W-:Y:S01]  /*1a70*/  VIADD R157, R100.reuse, 0x20 ;  /* 0x00000020649d7836 */ /* 0x040fe20000000000 */
[----:B------:R-:W-:Y:S01]  /*1a80*/  IADD3 R4, P2, R100, UR26, RZ ;  /* 0x0000001a64047c10 */ /* 0x000fe2000ff5e0ff */
[----:B------:R-:W-:Y:S01]  /*1a90*/  UIMAD UR26, UR27, UR6, URZ ;  /* 0x000000061b1a72a4 */ /* 0x000fe2000f8e023f */
[----:B------:R-:W-:Y:S01]  /*1aa0*/  IADD3.X R7, R5, UR28, R7, P3, !PT ;  /* 0x0000001c05077c10 */ /* 0x000fe20009ffe407 */
[----:B------:R-:W-:Y:S01]  /*1ab0*/  BSSY B0, `(.L_x_206) ;  /* 0x0000041000007945 */ /* 0x000fe20003800000 */
[----:B------:R-:W-:Y:S01]  /*1ac0*/  @!P0 LOP3.LUT R0, RZ, R13, RZ, 0x33, !PT ;  /* 0x0000000dff008212 */ /* 0x000fe200078e33ff */
[----:B------:R-:W-:Y:S01]  /*1ad0*/  UIMAD UR26, UR4, UR7, UR26 ;  /* 0x00000007041a72a4 */ /* 0x000fe2000f8e021a */
[----:B------:R-:W-:Y:S01]  /*1ae0*/  IADD3.X R5, R101, UR16, RZ, P2, !PT ;  /* 0x0000001065057c10 */ /* 0x000fe200097fe4ff */
[----:B------:R-:W-:Y:S01]  /*1af0*/  UIMAD UR16, UR17, -0x40, UR24 ;  /* 0xffffffc0111078a4 */ /* 0x000fe2000f8e0218 */
[----:B------:R-:W-:Y:S01]  /*1b00*/  SHF.R.S32.HI R12, RZ, 0x1f, R0 ;  /* 0x0000001fff0c7819 */ /* 0x000fe20000011400 */
[----:B------:R-:W-:Y:S01]  /*1b10*/  ULDC.64 UR6, c[0x0][0x260] ;  /* 0x0000980000067ab9 */ /* 0x000fe20000000a00 */
[----:B------:R-:W-:Y:S01]  /*1b20*/  ISETP.GE.AND P3, PT, R2, UR5, PT ;  /* 0x0000000502007c0c */ /* 0x000fe2000bf66270 */
[----:B------:R-:W-:Y:S01]  /*1b30*/  IMAD.WIDE.U32 R14, R14, UR4, R4 ;  /* 0x000000040e0e7c25 */ /* 0x000fe2000f8e0004 */
[----:B------:R-:W-:Y:S01]  /*1b40*/  UMOV UR4, 0x400 ;  /* 0x0000040000047882 */ /* 0x000fe20000000000 */
[----:B------:R-:W-:Y:S01]  /*1b50*/  ISETP.GE.AND P0, PT, R2, UR16, PT ;  /* 0x0000001002007c0c */ /* 0x000fe2000bf06270 */
[----:B-1----:R-:W-:Y:S01]  /*1b60*/  ULEA UR4, UR25, UR4, 0x18 ;  /* 0x0000000419047291 */ /* 0x002fe2000f8ec03f */
[----:B------:R-:W-:Y:S01]  /*1b70*/  IMAD R4, R12, UR6, RZ ;  /* 0x000000060c047c24 */ /* 0x000fe2000f8e02ff */
[----:B------:R-:W-:Y:S01]  /*1b80*/  ISETP.GE.AND P2, PT, R20, UR5, PT ;  /* 0x0000000514007c0c */ /* 0x000fe2000bf46270 */
[----:B------:R-:W-:-:S03]  /*1b90*/  IMAD.WIDE.U32 R30, R0, UR6, R8 ;  /* 0x00000006001e7c25 */ /* 0x000fc6000f8e0008 */
[----:B------:R-:W-:Y:S01]  /*1ba0*/  LEA R230, R230, UR4, 0x1 ;  /* 0x00000004e6e67c11 */ /* 0x000fe2000f8e08ff */
[C---:B------:R-:W-:Y:S01]  /*1bb0*/  IMAD R24, R0.reuse, UR7, R4 ;  /* 0x0000000700187c24 */ /* 0x040fe2000f8e0204 */
[----:B------:R-:W-:Y:S01]  /*1bc0*/  ULDC.64 UR6, c[0x0][0x268] ;  /* 0x00009a0000067ab9 */ /* 0x000fe20000000a00 */
[----:B------:R1:W-:Y:S01]  /*1bd0*/  STL.64 [R1+0x48], R30 ;  /* 0x0000481e01007387 */ /* 0x0003e20000100a00 */
[----:B------:R-:W-:-:S04]  /*1be0*/  IMAD.WIDE.U32 R28, R0, UR6, R6 ;  /* 0x00000006001c7c25 */ /* 0x000fc8000f8e0006 */
[----:B------:R-:W-:Y:S01]  /*1bf0*/  IMAD R4, R12, UR6, RZ ;  /* 0x000000060c047c24 */ /* 0x000fe2000f8e02ff */
[----:B------:R1:W-:Y:S01]  /*1c00*/  STL.64 [R1+0x20], R28 ;  /* 0x0000201c01007387 */ /* 0x0003e20000100a00 */
[----:B------:R-:W-:Y:S02]  /*1c10*/  VIADD R13, R15, UR26 ;  /* 0x0000001a0f0d7c36 */ /* 0x000fe40008000000 */
[----:B------:R-:W-:Y:S01]  /*1c20*/  IMAD R25, R0, UR7, R4 ;  /* 0x0000000700197c24 */ /* 0x000fe2000f8e0204 */
[----:B------:R1:W-:Y:S01]  /*1c30*/  STL [R1+0x18], R157 ;  /* 0x0000189d01007387 */ /* 0x0003e20000100800 */
[----:B------:R-:W-:-:S03]  /*1c40*/  IMAD.WIDE R10, R10, 0x80, R2 ;  /* 0x000000800a0a7825 */ /* 0x000fc600078e0202 */
[----:B------:R1:W-:Y:S01]  /*1c50*/  STL [R1+0x38], R149 ;  /* 0x0000389501007387 */ /* 0x0003e20000100800 */
[----:B------:R-:W-:Y:S05]  /*1c60*/  @P3 BRA `(.L_x_207) ;  /* 0x0000000000943947 */ /* 0x000fea0003800000 */
        /* <DEDUP_REMOVED lines=10> */
[----:B------:R-:W2:Y:S01]  /*1d10*/  @!P6 LDC.64 R8, c[0x0][0x210] ;  /* 0x00008400ff08eb82 */ /* 0x000ea20000000a00 */
[----:B------:R3:W-:Y:S04]  /*1d20*/  @P6 STS [R230], RZ ;  /* 0x000000ffe6006388 */ /* 0x0007e80000000800 */
        /* <DEDUP_REMOVED lines=25> */
.L_x_207:
[----:B------:R-:W-:Y:S05]  /*1ec0*/  BSYNC B0 ;  /* 0x0000000000007941 */ /* 0x000fea0003800000 */
.L_x_206:
[----:B------:R-:W-:Y:S01]  /*1ed0*/  BSSY B0, `(.L_x_208) ;  /* 0x000002a000007945 */ /* 0x000fe20003800000 */
[C---:B------:R-:W-:Y:S02]  /*1ee0*/  ISETP.GE.AND P5, PT, R2.reuse, UR16, PT ;  /* 0x0000001002007c0c */ /* 0x040fe4000bfa6270 */
[----:B------:R-:W-:Y:S01]  /*1ef0*/  IADD3 R16, R2, 0x60, RZ ;  /* 0x0000006002107810 */ /* 0x000fe20007ffe0ff */
[----:B------:R-:W-:Y:S10]  /*1f00*/  @P2 BRA `(.L_x_209) ;  /* 0x0000000000982947 */ /* 0x000ff40003800000 */
[----:B------:R-:W-:Y:S01]  /*1f10*/  ULDC UR25, c[0x0][0x2d0] ;  /* 0x0000b40000197ab9 */ /* 0x000fe20000000800 */
[----:B--23--:R-:W-:Y:S01]  /*1f20*/  IADD3 R4, P2, R10, 0x20, RZ ;  /* 0x000000200a047810 */ /* 0x00cfe20007f5e0ff */
        /* <DEDUP_REMOVED lines=9> */
[----:B------:R-:W2:Y:S01]  /*1fc0*/  @!P6 LDC.64 R6, c[0x0][0x210] ;  /* 0x00008400ff06eb82 */ /* 0x000ea20000000a00 */
[----:B------:R-:W-:Y:S01]  /*1fd0*/  IMAD R0, R4, UR7, R0 ;  /* 0x0000000704007c24 */ /* 0x000fe2000f8e0200 */
[----:B------:R4:W-:Y:S03]  /*1fe0*/  @P6 STS.128 [R230+0x800], RZ ;  /* 0x000800ffe6006388 */ /* 0x0009e60000000c00 */
[----:B------:R-:W-:-:S03]  /*1ff0*/  IMAD.IADD R0, R3, 0x1, R0 ;  /* 0x0000000103007824 */ /* 0x000fc600078e0200 */
[----:B------:R-:W3:Y:S01]  /*2000*/  @!P4 LDC.64 R8, c[0x0][0x210] ;  /* 0x00008400ff08cb82 */ /* 0x000ee20000000a00 */
[----:B--2---:R-:W-:-:S04]  /*2010*/  @!P6 LEA R6, P3, R2, R6, 0x1 ;  /* 0x000000060206e211 */ /* 0x004fc800078608ff */
        /* <DEDUP_REMOVED lines=21> */
.L_x_209:
[----:B------:R-:W-:Y:S05]  /*2170*/  BSYNC B0 ;  /* 0x0000000000007941 */ /* 0x000fea0003800000 */
.L_x_208:
[----:B------:R-:W-:Y:S01]  /*2180*/  LEA.HI R19, R19, R145, RZ, 0x4 ;  /* 0x0000009113137211 */ /* 0x000fe200078f20ff */
[----:B------:R-:W-:Y:S01]  /*2190*/  BSSY B0, `(.L_x_210) ;  /* 0x000002c000007945 */ /* 0x000fe20003800000 */
[----:B------:R-:W-:Y:S02]  /*21a0*/  ISETP.GE.AND P6, PT, R16, UR5, PT ;  /* 0x0000000510007c0c */ /* 0x000fe4000bfc6270 */
[----:B------:R-:W-:Y:S02]  /*21b0*/  LOP3.LUT R18, R18, 0xfffffff8, RZ, 0xc0, !PT ;  /* 0xfffffff812127812 */ /* 0x000fe400078ec0ff */
[----:B------:R-:W-:Y:S02]  /*21c0*/  LOP3.LUT R21, R19, 0xfffffff0, RZ, 0xc0, !PT ;  /* 0xfffffff013157812 */ /* 0x000fe400078ec0ff */
[----:B------:R-:W-:Y:S01]  /*21d0*/  SHF.R.S32.HI R22, RZ, 0x4, R19 ;  /* 0x00000004ff167819 */ /* 0x000fe20000011413 */
[----:B------:R-:W-:Y:S05]  /*21e0*/  @P1 BRA `(.L_x_211) ;  /* 0x0000000000981947 */ /* 0x000fea0003800000 */
[----:B------:R-:W-:Y:S01]  /*21f0*/  ULDC UR25, c[0x0][0x2d0] ;  /* 0x0000b40000197ab9 */ /* 0x000fe20000000800 */
[----:B--234-:R-:W-:Y:S01]  /*2200*/  IADD3 R4, P1, R10, 0x40, RZ ;  /* 0x000000400a047810 */ /* 0x01cfe20007f3e0ff */
        /* <DEDUP_REMOVED lines=13> */
[----:B------:R-:W4:Y:S01]  /*22e0*/  @!P3 LDC.64 R8, c[0x0][0x210] ;  /* 0x00008400ff08bb82 */ /* 0x000f220000000a00 */
        /* <DEDUP_REMOVED lines=22> */
.L_x_211:
[----:B------:R-:W-:Y:S05]  /*2450*/  BSYNC B0 ;  /* 0x0000000000007941 */ /* 0x000fea0003800000 */
.L_x_210:
[----:B------:R-:W-:Y:S04]  /*2460*/  BSSY B0, `(.L_x_212) ;  /* 0x0000028000007945 */ /* 0x000fe80003800000 */
        /* <DEDUP_REMOVED lines=39> */
.L_x_213:
[----:B------:R-:W-:Y:S05]  /*26e0*/  BSYNC B0 ;  /* 0x0000000000007941 */ /* 0x000fea0003800000 */
.L_x_212:
[----:B------:R-:W-:Y:S01]  /*26f0*/  LEA.HI R0, R19, R22, RZ, 0x1 ;  /* 0x0000001613007211 */ /* 0x000fe200078f08ff */
[C---:B------:R-:W-:Y:S01]  /*2700*/  IMAD.IADD R13, R145.reuse, 0x1, -R21 ;  /* 0x00000001910d7824 */ /* 0x040fe200078e0a15 */
[----:B------:R-:W-:Y:S01]  /*2710*/  USHF.L.U32 UR30, UR10, 0x6, URZ ;  /* 0x000000060a1e7899 */ /* 0x000fe2000800063f */
[----:B---3--:R-:W-:Y:S01]  /*2720*/  IMAD.IADD R8, R145, 0x1, -R18 ;  /* 0x0000000191087824 */ /* 0x008fe200078e0a12 */
[----:B------:R-:W-:Y:S01]  /*2730*/  LOP3.LUT R0, R0, 0xfffffffe, RZ, 0xc0, !PT ;  /* 0xfffffffe00007812 */ /* 0x000fe200078ec0ff */
[----:B------:R-:W-:Y:S01]  /*2740*/  IMAD.IADD R151, R31, 0x1, R24 ;  /* 0x000000011f977824 */ /* 0x000fe200078e0218 */
[----:B------:R-:W-:Y:S01]  /*2750*/  LEA.HI R9, R13, R13, RZ, 0x1 ;  /* 0x0000000d0d097211 */ /* 0x000fe200078f08ff */
[----:B------:R-:W-:Y:S01]  /*2760*/  IMAD.MOV.U32 R150, RZ, RZ, R30 ;  /* 0x000000ffff967224 */ /* 0x000fe200078e001e */
[----:B--2---:R-:W-:Y:S01]  /*2770*/  LEA.HI R3, R8, R8, RZ, 0x1 ;  /* 0x0000000808037211 */ /* 0x004fe200078f08ff */
[----:B------:R-:W-:Y:S01]  /*2780*/  IMAD.IADD R12, R22, 0x1, -R0 ;  /* 0x00000001160c7824 */ /* 0x000fe200078e0a00 */
[--C-:B----4-:R-:W-:Y:S01]  /*2790*/  SHF.R.S32.HI R5, RZ, 0x1, R9.reuse ;  /* 0x00000001ff057819 */ /* 0x110fe20000011409 */
[----:B------:R-:W-:Y:S01]  /*27a0*/  USHF.L.U64.HI UR29, UR10, 0x6, UR11 ;  /* 0x000000060a1d7899 */ /* 0x000fe2000801020b */
[----:B------:R-:W-:Y:S01]  /*27b0*/  SHF.R.S32.HI R0, RZ, 0x1f, R9 ;  /* 0x0000001fff007819 */ /* 0x000fe20000011409 */
[----:B------:R2:W-:Y:S01]  /*27c0*/  STL.64 [R1+0x40], R150 ;  /* 0x0000409601007387 */ /* 0x0005e20000100a00 */
[----:B------:R-:W-:Y:S01]  /*27d0*/  SHF.R.S32.HI R21, RZ, 0x1, R3 ;  /* 0x00000001ff157819 */ /* 0x000fe20000011403 */
[----:B------:R-:W-:Y:S01]  /*27e0*/  USHF.R.S32.HI UR32, URZ, 0x1f, UR17 ;  /* 0x0000001f3f207899 */ /* 0x000fe20008011411 */
[----:B------:R-:W-:Y:S01]  /*27f0*/  LEA.HI R2, R0, R5, RZ, 0x2 ;  /* 0x0000000500027211 */ /* 0x000fe200078f10ff */
[----:B------:R-:W-:Y:S01]  /*2800*/  UIMAD UR6, UR29, UR17, URZ ;  /* 0x000000111d0672a4 */ /* 0x000fe2000f8e023f */
[----:B------:R-:W-:Y:S01]  /*2810*/  IMAD.SHL.U32 R4, R23, 0x8, RZ ;  /* 0x0000000817047824 */ /* 0x000fe200078e00ff */
[----:B------:R-:W-:Y:S01]  /*2820*/  LOP3.LUT R7, R3, 0x7fffffe, RZ, 0xc0, !PT ;  /* 0x07fffffe03077812 */ /* 0x000fe200078ec0ff */
[----:B------:R-:W-:Y:S01]  /*2830*/  IMAD.SHL.U32 R0, R21, 0x40, RZ ;  /* 0x0000004015007824 */ /* 0x000fe200078e00ff */
[----:B------:R-:W-:Y:S01]  /*2840*/  UIMAD UR6, UR32, UR30, UR6 ;  /* 0x0000001e200672a4 */ /* 0x000fe2000f8e0206 */
[----:B------:R-:W-:Y:S01]  /*2850*/  IMAD.U32 R147, RZ, RZ, UR30 ;  /* 0x0000001eff937e24 */ /* 0x000fe2000f8e00ff */
[----:B------:R-:W-:Y:S01]  /*2860*/  LOP3.LUT R6, R2, 0xfffffffc, RZ, 0xc0, !PT ;  /* 0xfffffffc02067812 */ /* 0x000fe200078ec0ff */
[----:B------:R-:W-:Y:S01]  /*2870*/  IMAD.IADD R14, R8, 0x1, -R7 ;  /* 0x00000001080e7824 */ /* 0x000fe200078e0a07 */
[----:B------:R-:W-:Y:S01]  /*2880*/  LOP3.LUT R0, R0, 0xc0, RZ, 0xc0, !PT ;  /* 0x000000c000007812 */ /* 0x000fe200078ec0ff */
[----:B------:R-:W-:Y:S01]  /*2890*/  IMAD.WIDE.U32 R2, R147, UR17, R150 ;  /* 0x0000001193027c25 */ /* 0x000fe2000f8e0096 */
[----:B------:R-:W-:Y:S01]  /*28a0*/  BSSY B0, `(.L_x_214) ;  /* 0x0000029000007945 */ /* 0x000fe20003800000 */
[----:B------:R-:W-:-:S02]  /*28b0*/  ISETP.GE.AND P6, PT, R20, UR16, PT ;  /* 0x0000001014007c0c */ /* 0x000fc4000bfc6270 */
[----:B------:R-:W-:Y:S01]  /*28c0*/  LOP3.LUT R4, R0, 0x8, R4, 0xf8, !PT ;  /* 0x0000000800047812 */ /* 0x000fe200078ef804 */
[----:B------:R-:W-:Y:S01]  /*28d0*/  VIADD R8, R3, UR6 ;  /* 0x0000000603087c36 */ /* 0x000fe20008000000 */
[----:B------:R-:W-:Y:S02]  /*28e0*/  SHF.R.U32.HI R0, RZ, 0x3, R0 ;  /* 0x00000003ff007819 */ /* 0x000fe40000011600 */
[----:B------:R-:W-:Y:S01]  /*28f0*/  ISETP.GE.AND P4, PT, R20, UR16, PT ;  /* 0x0000001014007c0c */ /* 0x000fe2000bf86270 */
[----:B------:R-:W-:Y:S01]  /*2900*/  IMAD.IADD R20, R5, 0x1, -R6 ;  /* 0x0000000105147824 */ /* 0x000fe200078e0a06 */
[----:B------:R-:W-:Y:S02]  /*2910*/  LOP3.LUT R15, R4, R0, RZ, 0x3c, !PT ;  /* 0x00000000040f7212 */ /* 0x000fe400078e3cff */
[----:B------:R-:W-:Y:S01]  /*2920*/  SHF.R.S32.HI R0, RZ, 0x1f, R13 ;  /* 0x0000001fff007819 */ /* 0x000fe2000001140d */
[----:B------:R-:W-:Y:S08]  /*2930*/  @P0 BRA `(.L_x_215) ;  /* 0x00000000007c0947 */ /* 0x000ff00003800000 */
[----:B------:R-:W-:Y:S02]  /*2940*/  ULDC UR6, c[0x0][0x2d0] ;  /* 0x0000b40000067ab9 */ /* 0x000fe40000000800 */
[----:B------:R-:W-:Y:S02]  /*2950*/  ISETP.GE.AND P3, PT, R100, UR6, PT ;  /* 0x0000000664007c0c */ /* 0x000fe4000bf66270 */
[----:B------:R-:W-:Y:S02]  /*2960*/  ISETP.GE.AND P2, PT, R157, UR6, PT ;  /* 0x000000069d007c0c */ /* 0x000fe4000bf46270 */
[----:B------:R-:W-:-:S09]  /*2970*/  ISETP.GE.AND P0, PT, R149, UR6, PT ;  /* 0x0000000695007c0c */ /* 0x000fd2000bf06270 */
[----:B------:R-:W3:Y:S01]  /*2980*/  @!P3 LDC.64 R6, c[0x0][0x218] ;  /* 0x00008600ff06bb82 */ /* 0x000ee20000000a00 */
[----:B------:R4:W-:Y:S04]  /*2990*/  @P3 STS [R230+0x6000], RZ ;  /* 0x006000ffe6003388 */ /* 0x0009e80000000800 */
[----:B------:R4:W-:Y:S03]  /*29a0*/  @P3 STS [R230+0x6004], RZ ;  /* 0x006004ffe6003388 */ /* 0x0009e60000000800 */
[----:B------:R-:W5:Y:S01]  /*29b0*/  @!P2 LDC.64 R4, c[0x0][0x218] ;  /* 0x00008600ff04ab82 */ /* 0x000f620000000a00 */
[----:B------:R4:W-:Y:S01]  /*29c0*/  @P3 STS.64 [R230+0x6008], RZ ;  /* 0x006008ffe6003388 */ /* 0x0009e20000000a00 */
[----:B---3--:R-:W-:-:S04]  /*29d0*/  @!P3 LEA R6, P1, R2, R6, 0x1 ;  /* 0x000000060206b211 */ /* 0x008fc800078208ff */
[C---:B------:R-:W-:Y:S02]  /*29e0*/  @!P3 LEA.HI.X R7, R2.reuse, R7, R8, 0x1, P1 ;  /* 0x000000070207b211 */ /* 0x040fe400008f0c08 */
[----:B-----5:R-:W-:-:S03]  /*29f0*/  @!P2 LEA R4, P1, R2, R4, 0x1 ;  /* 0x000000040204a211 */ /* 0x020fc600078208ff */
        /* <DEDUP_REMOVED lines=19> */
.L_x_215:
[----:B------:R-:W-:Y:S05]  /*2b30*/  BSYNC B0 ;  /* 0x0000000000007941 */ /* 0x000fea0003800000 */
.L_x_214:
[----:B------:R-:W-:Y:S01]  /*2b40*/  USHF.L.U64.HI UR25, UR10, 0x5, UR11 ;  /* 0x000000050a197899 */ /* 0x000fe2000801020b */
[----:B------:R-:W-:Y:S01]  /*2b50*/  BSSY B0, `(.L_x_216) ;  /* 0x0000023000007945 */ /* 0x000fe20003800000 */
[----:B------:R-:W-:Y:S01]  /*2b60*/  USHF.L.U32 UR26, UR10, 0x5, URZ ;  /* 0x000000050a1a7899 */ /* 0x000fe2000800063f */
[----:B----4-:R-:W-:Y:S02]  /*2b70*/  LEA.HI R7, R0, R13, RZ, 0x3 ;  /* 0x0000000d00077211 */ /* 0x010fe400078f18ff */
[----:B------:R-:W-:Y:S09]  /*2b80*/  @P6 BRA `(.L_x_217) ;  /* 0x00000000007c6947 */ /* 0x000ff20003800000 */
[----:B------:R-:W-:Y:S01]  /*2b90*/  ULDC UR6, c[0x0][0x2d0] ;  /* 0x0000b40000067ab9 */ /* 0x000fe20000000800 */
[----:B------:R-:W-:Y:S02]  /*2ba0*/  IADD3 R0, P0, R2, UR26, RZ ;  /* 0x0000001a02007c10 */ /* 0x000fe4000ff1e0ff */
[----:B------:R-:W-:Y:S02]  /*2bb0*/  ISETP.GE.AND P3, PT, R100, UR6, PT ;  /* 0x0000000664007c0c */ /* 0x000fe4000bf66270 */
[----:B------:R-:W-:Y:S02]  /*2bc0*/  ISETP.GE.AND P2, PT, R157, UR6, PT ;  /* 0x000000069d007c0c */ /* 0x000fe4000bf46270 */
[----:B------:R-:W-:Y:S02]  /*2bd0*/  IADD3.X R6, R8, UR25, RZ, P0, !PT ;  /* 0x0000001908067c10 */ /* 0x000fe400087fe4ff */
[----:B------:R-:W-:-:S07]  /*2be0*/  ISETP.GE.AND P0, PT, R149, UR6, PT ;  /* 0x0000000695007c0c */ /* 0x000fce000bf06270 */
[----:B---3--:R-:W3:Y:S01]  /*2bf0*/  @!P3 LDC.64 R4, c[0x0][0x218] ;  /* 0x00008600ff04bb82 */ /* 0x008ee20000000a00 */
[----:B------:R4:W-:Y:S07]  /*2c00*/  @P3 STS.128 [R230+0x6800], RZ ;  /* 0x006800ffe6003388 */ /* 0x0009ee0000000c00 */
[----:B------:R-:W5:Y:S01]  /*2c10*/  @!P2 LDC.64 R10, c[0x0][0x218] ;  /* 0x00008600ff0aab82 */ /* 0x000f620000000a00 */
        /* <DEDUP_REMOVED lines=22> */
.L_x_217:
[----:B------:R-:W-:Y:S05]  /*2d80*/  BSYNC B0 ;  /* 0x0000000000007941 */ /* 0x000fea0003800000 */
.L_x_216:
[----:B------:R-:W0:Y:S01]  /*2d90*/  LDGDEPBAR ;  /* 0x00000000000079af */ /* 0x000e220000000000 */
[----:B------:R-:W-:Y:S01]  /*2da0*/  IMAD.SHL.U32 R0, R20, 0x40, RZ ;  /* 0x0000004014007824 */ /* 0x000fe200078e00ff */
[----:B------:R-:W-:Y:S01]  /*2db0*/  IADD3 R11, R29, R25, RZ ;  /* 0x000000191d0b7210 */ /* 0x000fe20007ffe0ff */
[----:B------:R-:W-:Y:S01]  /*2dc0*/  IMAD.MOV.U32 R10, RZ, RZ, R28 ;  /* 0x000000ffff0a7224 */ /* 0x000fe200078e001c */
[----:B------:R-:W-:Y:S01]  /*2dd0*/  USHF.L.U64.HI UR27, UR8, 0x6, UR9 ;  /* 0x00000006081b7899 */ /* 0x000fe20008010209 */
[----:B---34-:R-:W-:Y:S01]  /*2de0*/  IMAD.SHL.U32 R3, R7, 0x20, RZ ;  /* 0x0000002007037824 */ /* 0x018fe200078e00ff */
[----:B------:R-:W-:Y:S01]  /*2df0*/  LOP3.LUT R0, R0, 0xc0, RZ, 0xc0, !PT ;  /* 0x000000c000007812 */ /* 0x000fe200078ec0ff */
[----:B------:R-:W-:Y:S01]  /*2e00*/  IMAD.SHL.U32 R2, R12, 0x8, RZ ;  /* 0x000000080c027824 */ /* 0x000fe200078e00ff */
[----:B------:R3:W-:Y:S01]  /*2e10*/  STL.64 [R1], R10 ;  /* 0x0000000a01007387 */ /* 0x0007e20000100a00 */
[----:B------:R-:W-:Y:S01]  /*2e20*/  LOP3.LUT R5, R9, 0x7fffffe, RZ, 0xc0, !PT ;  /* 0x07fffffe09057812 */ /* 0x000fe200078ec0ff */
[----:B------:R-:W-:Y:S01]  /*2e30*/  USHF.L.U32 UR28, UR8, 0x6, URZ ;  /* 0x00000006081c7899 */ /* 0x000fe2000800063f */
[----:B------:R-:W-:Y:S01]  /*2e40*/  LOP3.LUT R144, R3, 0xffffff00, RZ, 0xc0, !PT ;  /* 0xffffff0003907812 */ /* 0x000fe200078ec0ff */
[----:B------:R-:W-:Y:S01]  /*2e50*/  UIMAD UR6, UR27, UR17, URZ ;  /* 0x000000111b0672a4 */ /* 0x000fe2000f8e023f */
[----:B------:R-:W-:Y:S01]  /*2e60*/  LOP3.LUT R4, R0, 0x8, R2, 0xf8, !PT ;  /* 0x0000000800047812 */ /* 0x000fe200078ef802 */
[----:B------:R-:W-:Y:S01]  /*2e70*/  IMAD.IADD R103, R13, 0x1, -R5 ;  /* 0x000000010d677824 */ /* 0x000fe200078e0a05 */
[----:B------:R-:W-:Y:S01]  /*2e80*/  SHF.R.U32.HI R3, RZ, 0x3, R0 ;  /* 0x00000003ff037819 */ /* 0x000fe20000011600 */
[----:B------:R-:W-:Y:S01]  /*2e90*/  UIMAD UR6, UR32, UR28, UR6 ;  /* 0x0000001c200672a4 */ /* 0x000fe2000f8e0206 */
[----:B------:R-:W-:Y:S01]  /*2ea0*/  LEA R2, R26, R144, 0x9 ;  /* 0x000000901a027211 */ /* 0x000fe200078e48ff */
[----:B------:R-:W-:Y:S01]  /*2eb0*/  UIADD3 UR31, UR24, -UR20, -UR15 ;  /* 0x80000014181f7290 */ /* 0x000fe2000fffe80f */
[----:B------:R-:W-:Y:S01]  /*2ec0*/  LOP3.LUT R102, R4, R3, RZ, 0x3c, !PT ;  /* 0x0000000304667212 */ /* 0x000fe200078e3cff */
[----:B------:R-:W-:Y:S01]  /*2ed0*/  IMAD.U32 R4, RZ, RZ, UR17 ;  /* 0x00000011ff047e24 */ /* 0x000fe2000f8e00ff */
[----:B------:R-:W-:Y:S01]  /*2ee0*/  LEA R6, R12, R14, 0x3 ;  /* 0x0000000e0c067211 */ /* 0x000fe200078e18ff */
[----:B------:R-:W-:Y:S01]  /*2ef0*/  IMAD R2, R103, 0x20, R2 ;  /* 0x0000002067027824 */ /* 0x000fe200078e0202 */
[----:B------:R-:W-:Y:S01]  /*2f00*/  BSSY B0, `(.L_x_218) ;  /* 0x000002d000007945 */ /* 0x000fe20003800000 */
[----:B------:R-:W-:-:S04]  /*2f10*/  DEPBAR.LE SB0, 0x0 ;  /* 0x000080000000791a */ /* 0x000fc80000000000 */
[----:B------:R-:W-:Y:S01]  /*2f20*/  BAR.SYNC.DEFER_BLOCKING 0x0 ;  /* 0x0000000000007b1d */ /* 0x000fe20000010000 */
[----:B------:R-:W-:Y:S01]  /*2f30*/  IMAD.WIDE.U32 R4, R4, UR28, R10 ;  /* 0x0000001c04047c25 */ /* 0x000fe2000f8e000a */
[----:B------:R-:W-:Y:S02]  /*2f40*/  LEA R146, R26, UR21, 0x4 ;  /* 0x000000151a927c11 */ /* 0x000fe4000f8e20ff */
[----:B------:R-:W-:Y:S01]  /*2f50*/  IADD3 R2, R102, R2, RZ ;  /* 0x0000000266027210 */ /* 0x000fe20007ffe0ff */
[----:B------:R-:W-:Y:S01]  /*2f60*/  IMAD.U32 R0, R6, 0x20, R15 ;  /* 0x0000002006007824 */ /* 0x000fe200078e000f */
[----:B------:R-:W-:Y:S01]  /*2f70*/  IADD3 R3, R5, UR6, RZ ;  /* 0x0000000605037c10 */ /* 0x000fe2000fffe0ff */
        /* <DEDUP_REMOVED lines=10> */
[----:B------:R-:W4:Y:S01]  /*3020*/  @!P3 LDC.64 R8, c[0x0][0x220] ;  /* 0x00008800ff08bb82 */ /* 0x000f220000000a00 */
[----:B------:R1:W-:Y:S04]  /*3030*/  @P3 STS [R230+0x9000], RZ ;  /* 0x009000ffe6003388 */ /* 0x0003e80000000800 */
[----:B------:R1:W-:Y:S03]  /*3040*/  @P3 STS [R230+0x9004], RZ ;  /* 0x009004ffe6003388 */ /* 0x0003e60000000800 */
[----:B------:R-:W5:Y:S01]  /*3050*/  @!P2 LDC.64 R6, c[0x0][0x220] ;  /* 0x00008800ff06ab82 */ /* 0x000f620000000a00 */
[----:B------:R1:W-:Y:S01]  /*3060*/  @P3 STS.64 [R230+0x9008], RZ ;  /* 0x009008ffe6003388 */ /* 0x0003e20000000a00 */
[----:B----4-:R-:W-:-:S04]  /*3070*/  @!P3 LEA R8, P5, R4, R8, 0x1 ;  /* 0x000000080408b211 */ /* 0x010fc800078a08ff */
        /* <DEDUP_REMOVED lines=15> */
[----:B-1----:R-:W-:-:S04]  /*3170*/  LEA R6, P0, R4, UR6, 0x1 ;  /* 0x0000000604067c11 */ /* 0x002fc8000f8008ff */
[----:B------:R-:W-:-:S05]  /*3180*/  LEA.HI.X R7, R4, UR7, R3, 0x1, P0 ;  /* 0x0000000704077c11 */ /* 0x000fca00080f0c03 */
[----:B------:R-:W-:Y:S01]  /*3190*/  @!PT LDS RZ, [RZ] ;  /* 0x00000000fffff984 */ /* 0x000fe20000000800 */
[----:B------:R-:W-:Y:S01]  /*31a0*/  @!PT LDS RZ, [RZ] ;  /* 0x00000000fffff984 */ /* 0x000fe20000000800 */
[----:B------:R-:W-:Y:S01]  /*31b0*/  @!PT LDS RZ, [RZ] ;  /* 0x00000000fffff984 */ /* 0x000fe20000000800 */
[----:B------:R4:W-:Y:S04]  /*31c0*/  LDGSTS.E.BYPASS.LTC128B.128 [R230+0xb000], desc[UR22][R6.64+0x80] ;  /* 0x0b00008006e67fae */ /* 0x0009e8000b901d56 */
.L_x_219:
[----:B------:R-:W-:Y:S05]  /*31d0*/  BSYNC B0 ;  /* 0x0000000000007941 */ /* 0x000fea0003800000 */
.L_x_218:
[----:B------:R1:W-:Y:S01]  /*31e0*/  @P4 STS.128 [R230+0x9800], RZ ;  /* 0x009800ffe6004388 */ /* 0x0003e20000000c00 */
[----:B------:R-:W-:Y:S01]  /*31f0*/  UIADD3 UR6, UR24, 0x1, -UR15 ;  /* 0x0000000118067890 */ /* 0x000fe2000fffe80f */
[----:B------:R-:W-:Y:S01]  /*3200*/  BSSY B0, `(.L_x_220) ;  /* 0x0000028000007945 */ /* 0x000fe20003800000 */
[----:B------:R-:W-:Y:S01]  /*3210*/  USHF.L.U64.HI UR16, UR8, 0x5, UR9 ;  /* 0x0000000508107899 */ /* 0x000fe20008010209 */
[----:B------:R1:W-:Y:S01]  /*3220*/  @P4 STS.128 [R230+0xa800], RZ ;  /* 0x00a800ffe6004388 */ /* 0x0003e20000000c00 */
[----:B------:R-:W-:Y:S01]  /*3230*/  USHF.L.U32 UR20, UR8, 0x5, URZ ;  /* 0x0000000508147899 */ /* 0x000fe2000800063f */
[----:B------:R-:W-:Y:S01]  /*3240*/  LEA R228, R2, UR4, 0x1 ;  /* 0x0000000402e47c11 */ /* 0x000fe2000f8e08ff */
[----:B------:R-:W-:Y:S01]  /*3250*/  UIADD3 UR19, UR6, UR19, URZ ;  /* 0x0000001306137290 */ /* 0x000fe2000fffe03f */
[----:B------:R1:W-:Y:S01]  /*3260*/  @P4 STS.128 [R230+0xb800], RZ ;  /* 0x00b800ffe6004388 */ /* 0x0003e20000000c00 */
[----:B------:R-:W-:Y:S01]  /*3270*/  LEA R225, R0, UR4, 0x1 ;  /* 0x0000000400e17c11 */ /* 0x000fe2000f8e08ff */
[----:B------:R-:W-:Y:S09]  /*3280*/  @P4 BRA `(.L_x_221) ;  /* 0x00000000007c4947 */ /* 0x000ff20003800000 */
[----:B------:R-:W-:Y:S01]  /*3290*/  ULDC UR6, c[0x0][0x2d0] ;  /* 0x0000b40000067ab9 */ /* 0x000fe20000000800 */
[----:B------:R-:W-:Y:S02]  /*32a0*/  IADD3 R0, P0, R4, UR20, RZ ;  /* 0x0000001404007c10 */ /* 0x000fe4000ff1e0ff */
[----:B------:R-:W-:Y:S02]  /*32b0*/  ISETP.GE.AND P3, PT, R100, UR6, PT ;  /* 0x0000000664007c0c */ /* 0x000fe4000bf66270 */
[----:B------:R-:W-:Y:S02]  /*32c0*/  ISETP.GE.AND P2, PT, R157, UR6, PT ;  /* 0x000000069d007c0c */ /* 0x000fe4000bf46270 */
[----:B-1--4-:R-:W-:Y:S02]  /*32d0*/  IADD3.X R6, R3, UR16, RZ, P0, !PT ;  /* 0x0000001003067c10 */ /* 0x012fe400087fe4ff */
[----:B------:R-:W-:-:S07]  /*32e0*/  ISETP.GE.AND P0, PT, R149, UR6, PT ;  /* 0x0000000695007c0c */ /* 0x000fce000bf06270 */
[----:B------:R-:W1:Y:S01]  /*32f0*/  @!P3 LDC.64 R8, c[0x0][0x220] ;  /* 0x00008800ff08bb82 */ /* 0x000e620000000a00 */
[----:B------:R4:W-:Y:S07]  /*3300*/  @P3 STS.128 [R230+0x9800], RZ ;  /* 0x009800ffe6003388 */ /* 0x0009ee0000000c00 */
[----:B---3--:R-:W3:Y:S01]  /*3310*/  @!P2 LDC.64 R10, c[0x0][0x220] ;  /* 0x00008800ff0aab82 */ /* 0x008ee20000000a00 */
        /* <DEDUP_REMOVED lines=22> */
.L_x_221:
[----:B------:R-:W-:Y:S05]  /*3480*/  BSYNC B0 ;  /* 0x0000000000007941 */ /* 0x000fea0003800000 */
.L_x_220:
[----:B------:R-:W-:Y:S01]  /*3490*/  LDSM.16.M88.4 R16, [R225+0x6000] ;  /* 0x00600000e110783b */ /* 0x000fe20000000200 */
[----:B-1--4-:R-:W-:Y:S01]  /*34a0*/  IMAD.MOV.U32 R2, RZ, RZ, 0x10 ;  /* 0x00000010ff027424 */ /* 0x012fe200078e00ff */
[----:B------:R-:W-:Y:S01]  /*34b0*/  LOP3.LUT P0, RZ, R21, 0x2, RZ, 0xc0, !PT ;  /* 0x0000000215ff7812 */ /* 0x000fe2000780c0ff */
[----:B------:R-:W-:Y:S01]  /*34c0*/  UISETP.GT.AND UP0, UPT, UR17, UR12, UPT ;  /* 0x0000000c1100728c */ /* 0x000fe2000bf04270 */
[----:B---3--:R-:W1:Y:S01]  /*34d0*/  LDSM.16.M88.4 R8, [R228+0x1000] ;  /* 0x00100000e408783b */ /* 0x008e620000000200 */
[----:B------:R-:W-:Y:S02]  /*34e0*/  LOP3.LUT P1, RZ, R20, 0x2, RZ, 0xc0, !PT ;  /* 0x0000000214ff7812 */ /* 0x000fe4000782c0ff */
[C---:B------:R-:W-:Y:S01]  /*34f0*/  SEL R0, R2.reuse, 0xfffffff0, !P0 ;  /* 0xfffffff002007807 */ /* 0x040fe20004000000 */
[----:B------:R-:W3:Y:S01]  /*3500*/  LDSM.16.M88.4 R32, [R225+0x6400] ;  /* 0x00640000e120783b */ /* 0x000ee20000000200 */
[----:B------:R-:W-:-:S03]  /*3510*/  SEL R2, R2, 0xfffffff0, !P1 ;  /* 0xfffffff002027807 */ /* 0x000fc60004800000 */
[----:B------:R-:W-:Y:S01]  /*3520*/  IMAD R227, R0, 0x2, R225 ;  /* 0x0000000200e37824 */ /* 0x000fe200078e02e1 */
[----:B------:R-:W4:Y:S01]  /*3530*/  LDSM.16.M88.4 R28, [R225+0x6800] ;  /* 0x00680000e11c783b */ /* 0x000f220000000200 */
[----:B------:R-:W-:Y:S01]  /*3540*/  IMAD R229, R2, 0x2, R228 ;  /* 0x0000000202e57824 */ /* 0x000fe200078e02e4 */
[----:B------:R-:W-:Y:S02]  /*3550*/  LOP3.LUT R0, R148, 0xffffffe0, RZ, 0xc0, !PT ;  /* 0xffffffe094007812 */ /* 0x000fe400078ec0ff */
[----:B------:R-:W5:Y:S03]  /*3560*/  LDSM.16.M88.4 R12, [R228] ;  /* 0x00000000e40c783b */ /* 0x000f660000000200 */
[C---:B------:R-:W-:Y:S01]  /*3570*/  IMAD.IADD R0, R145.reuse, 0x1, -R0 ;  /* 0x0000000191007824 */ /* 0x040fe200078e0a00 */
[----:B------:R-:W2:Y:S01]  /*3580*/  LDSM.16.M88.4 R24, [R225+0x6c00] ;  /* 0x006c0000e118783b */ /* 0x000ea20000000200 */
[----:B------:R-:W-:-:S03]  /*3590*/  IMAD.SHL.U32 R145, R145, 0x2, RZ ;  /* 0x0000000291917824 */ /* 0x000fc600078e00ff */
[----:B------:R-:W-:Y:S01]  /*35a0*/  LDSM.16.M88.4 R48, [R227+0x6000] ;  /* 0x00600000e330783b */ /* 0x000fe20000000200 */
[----:B------:R-:W-:Y:S02]  /*35b0*/  SHF.R.S32.HI R3, RZ, 0x1f, R0 ;  /* 0x0000001fff037819 */ /* 0x000fe40000011400 */
[----:B------:R-:W-:Y:S01]  /*35c0*/  LOP3.LUT R156, R145, 0x6, RZ, 0xc0, !PT ;  /* 0x00000006919c7812 */ /* 0x000fe200078ec0ff */
[----:B------:R-:W2:Y:S01]  /*35d0*/  LDSM.16.M88.4 R4, [R229+0x1000] ;  /* 0x00100000e504783b */ /* 0x000ea20000000200 */
[----:B------:R-:W-:Y:S01]  /*35e0*/  LEA.HI R0, R3, R0, RZ, 0x2 ;  /* 0x0000000003007211 */ /* 0x000fe200078f10ff */
[----:B------:R-:W-:Y:S02]  /*35f0*/  IMAD.U32 R3, RZ, RZ, UR17 ;  /* 0x00000011ff037e24 */ /* 0x000fe4000f8e00ff */
[----:B------:R-:W2:Y:S01]  /*3600*/  LDSM.16.M88.4 R44, [R227+0x6400] ;  /* 0x00640000e32c783b */ /* 0x000ea20000000200 */
[----:B------:R-:W-:Y:S01]  /*3610*/  SHF.R.S32.HI R0, RZ, 0x2, R0 ;  /* 0x00000002ff007819 */ /* 0x000fe20000011400 */
[----:B------:R-:W-:-:S02]  /*3620*/  IMAD R3, R3, 0x40, R156 ;  /* 0x0000004003037824 */ /* 0x000fc400078e029c */
[----:B------:R-:W2:Y:S04]  /*3630*/  LDSM.16.M88.4 R40, [R227+0x6800] ;  /* 0x00680000e328783b */ /* 0x000ea80000000200 */
[----:B------:R-:W2:Y:S01]  /*3640*/  LDSM.16.M88.4 R56, [R227+0x6c00] ;  /* 0x006c0000e338783b */ /* 0x000ea20000000200 */
[C---:B-1----:R-:W-:Y:S03]  /*3650*/  HMMA.16816.F32 R36, R8.reuse, R16, RZ ;  /* 0x000000100824723c */ /* 0x042fe600000018ff */
[----:B------:R-:W1:Y:S04]  /*3660*/  LDSM.16.M88.4 R20, [R229] ;  /* 0x00000000e514783b */ /* 0x000e680000000200 */
[----:B------:R-:W0:Y:S01]  /*3670*/  LDGDEPBAR ;  /* 0x00000000000079af */ /* 0x000e220000000000 */
[C---:B------:R-:W-:Y:S06]  /*3680*/  HMMA.16816.F32 R84, R8.reuse, R18, RZ ;  /* 0x000000120854723c */ /* 0x040fec00000018ff */
[C---:B---3--:R-:W-:Y:S06]  /*3690*/  HMMA.16816.F32 R60, R8.reuse, R32, RZ ;  /* 0x00000020083c723c */ /* 0x048fec00000018ff */
[C---:B----4-:R-:W-:Y:S06]  /*36a0*/  HMMA.16816.F32 R76, R8.reuse, R28, RZ ;  /* 0x0000001c084c723c */ /* 0x050fec00000018ff */
[----:B------:R-:W-:Y:S06]  /*36b0*/  HMMA.16816.F32 R88, R8, R30, RZ ;  /* 0x0000001e0858723c */ /* 0x000fec00000018ff */
[C---:B-----5:R-:W-:Y:S06]  /*36c0*/  HMMA.16816.F32 R92, R12.reuse, R16, RZ ;  /* 0x000000100c5c723c */ /* 0x060fec00000018ff */
[----:B------:R-:W-:Y:S01]  /*36d0*/  HMMA.16816.F32 R120, R12, R18, RZ ;  /* 0x000000120c78723c */ /* 0x000fe200000018ff */
[----:B------:R-:W-:Y:S05]  /*36e0*/  LDSM.16.M88.4 R16, [R228+0x3000] ;  /* 0x00300000e410783b */ /* 0x000fea0000000200 */
[C---:B--2---:R-:W-:Y:S06]  /*36f0*/  HMMA.16816.F32 R72, R8.reuse, R24, RZ ;  /* 0x000000180848723c */ /* 0x044fec00000018ff */
[C---:B------:R-:W-:Y:S06]  /*3700*/  HMMA.16816.F32 R80, R8.reuse, R34, RZ ;  /* 0x000000220850723c */ /* 0x040fec00000018ff */
[----:B------:R-:W-:Y:S06]  /*3710*/  HMMA.16816.F32 R68, R8, R26, RZ ;  /* 0x0000001a0844723c */ /* 0x000fec00000018ff */
[----:B------:R-:W-:Y:S06]  /*3720*/  HMMA.16816.F32 R52, R12, R28, RZ ;  /* 0x0000001c0c34723c */ /* 0x000fec00000018ff */
[----:B------:R-:W-:Y:S01]  /*3730*/  HMMA.16816.F32 R104, R4, R48, R36 ;  /* 0x000000300468723c */ /* 0x000fe20000001824 */
[----:B------:R-:W2:Y:S05]  /*3740*/  LDSM.16.M88.4 R36, [R225+0x7000] ;  /* 0x00700000e124783b */ /* 0x000eaa0000000200 */
[C---:B------:R-:W-:Y:S01]  /*3750*/  HMMA.16816.F32 R112, R12.reuse, R30, RZ ;  /* 0x0000001e0c70723c */ /* 0x040fe200000018ff */
[----:B------:R-:W3:Y:S05]  /*3760*/  LDSM.16.M88.4 R28, [R225+0x7800] ;  /* 0x00780000e11c783b */ /* 0x000eea0000000200 */
[C---:B------:R-:W-:Y:S06]  /*3770*/  HMMA.16816.F32 R64, R12.reuse, R32, RZ ;  /* 0x000000200c40723c */ /* 0x040fec00000018ff */
[C---:B------:R-:W-:Y:S01]  /*3780*/  HMMA.16816.F32 R116, R12.reuse, R34, RZ ;  /* 0x000000220c74723c */ /* 0x040fe200000018ff */
[----:B------:R-:W4:Y:S05]  /*3790*/  LDSM.16.M88.4 R32, [R225+0x7400] ;  /* 0x00740000e120783b */ /* 0x000f2a0000000200 */
[C---:B------:R-:W-:Y:S06]  /*37a0*/  HMMA.16816.F32 R8, R12.reuse, R24, RZ ;  /* 0x000000180c08723c */ /* 0x040fec00000018ff */
[----:B------:R-:W-:Y:S01]  /*37b0*/  HMMA.16816.F32 R108, R12, R26, RZ ;  /* 0x0000001a0c6c723c */ /* 0x000fe200000018ff */
[----:B------:R-:W5:Y:S04]  /*37c0*/  LDSM.16.M88.4 R24, [R225+0x7c00] ;  /* 0x007c0000e118783b */ /* 0x000f680000000200 */
[----:B------:R-:W5:Y:S01]  /*37d0*/  LDSM.16.M88.4 R12, [R228+0x2000] ;  /* 0x00200000e40c783b */ /* 0x000f620000000200 */
        /* <DEDUP_REMOVED lines=10> */
[C---:B------:R-:W-:Y:S06]  /*3880*/  HMMA.16816.F32 R92, R20.reuse, R48, R92 ;  /* 0x00000030145c723c */ /* 0x040fec000000185c */
[C---:B------:R-:W-:Y:S01]  /*3890*/  HMMA.16816.F32 R124, R20.reuse, R44, R64 ;  /* 0x0000002c147c723c */ /* 0x040fe20000001840 */
[----:B------:R-:W1:Y:S05]  /*38a0*/  LDSM.16.M88.4 R64, [R227+0x7400] ;  /* 0x00740000e340783b */ /* 0x000e6a0000000200 */
[C---:B------:R-:W-:Y:S06]  /*38b0*/  HMMA.16816.F32 R72, R20.reuse, R50, R120 ;  /* 0x000000321448723c */ /* 0x040fec0000001878 */
[C---:B------:R-:W-:Y:S06]  /*38c0*/  HMMA.16816.F32 R68, R20.reuse, R46, R116 ;  /* 0x0000002e1444723c */ /* 0x040fec0000001874 */
[C---:B------:R-:W-:Y:S01]  /*38d0*/  HMMA.16816.F32 R136, R20.reuse, R56, R8 ;  /* 0x000000381488723c */ /* 0x040fe20000001808 */
[----:B------:R-:W-:Y:S05]  /*38e0*/  LDSM.16.M88.4 R8, [R229+0x2000] ;  /* 0x00200000e508783b */ /* 0x000fea0000000200 */
[C---:B------:R-:W-:Y:S06]  /*38f0*/  HMMA.16816.F32 R48, R20.reuse, R42, R112 ;  /* 0x0000002a1430723c */ /* 0x040fec0000001870 */
[----:B------:R-:W-:Y:S01]  /*3900*/  HMMA.16816.F32 R44, R20, R58, R108 ;  /* 0x0000003a142c723c */ /* 0x000fe2000000186c */
[----:B------:R-:W-:Y:S05]  /*3910*/  LDSM.16.M88.4 R56, [R227+0x7c00] ;  /* 0x007c0000e338783b */ /* 0x000fea0000000200 */
[C---:B--2---:R-:W-:Y:S06]  /*3920*/  HMMA.16816.F32 R20, R16.reuse, R38, R84 ;  /* 0x000000261014723c */ /* 0x044fec0000001854 */
[C---:B---3--:R-:W-:Y:S01]  /*3930*/  HMMA.16816.F32 R116, R16.reuse, R28, R60 ;  /* 0x0000001c1074723c */ /* 0x048fe2000000183c */
[----:B------:R-:W2:Y:S05]  /*3940*/  LDSM.16.M88.4 R60, [R227+0x7800] ;  /* 0x00780000e33c783b */ /* 0x000eaa0000000200 */
[C---:B------:R-:W-:Y:S06]  /*3950*/  HMMA.16816.F32 R40, R16.reuse, R36, R104 ;  /* 0x000000241028723c */ /* 0x040fec0000001868 */
[C---:B----4-:R-:W-:Y:S06]  /*3960*/  HMMA.16816.F32 R76, R16.reuse, R32, R96 ;  /* 0x00000020104c723c */ /* 0x050fec0000001860 */
[C---:B-----5:R-:W-:Y:S06]  /*3970*/  HMMA.16816.F32 R104, R16.reuse, R24, R132 ;  /* 0x000000181068723c */ /* 0x060fec0000001884 */
[C---:B------:R-:W-:Y:S06]  /*3980*/  HMMA.16816.F32 R80, R16.reuse, R34, R80 ;  /* 0x000000221050723c */ /* 0x040fec0000001850 */
[----:B------:R-:W-:Y:S06]  /*3990*/  HMMA.16816.F32 R112, R16, R30, R140 ;  /* 0x0000001e1070723c */ /* 0x000fec000000188c */
[----:B------:R-:W-:Y:S06]  /*39a0*/  HMMA.16816.F32 R96, R12, R36, R92 ;  /* 0x000000240c60723c */ /* 0x000fec000000185c */
[----:B------:R-:W-:Y:S06]  /*39b0*/  HMMA.16816.F32 R16, R16, R26, R88 ;  /* 0x0000001a1010723c */ /* 0x000fec0000001858 */
[C---:B------:R-:W-:Y:S06]  /*39c0*/  HMMA.16816.F32 R92, R12.reuse, R32, R124 ;  /* 0x000000200c5c723c */ /* 0x040fec000000187c */
[C---:B------:R-:W-:Y:S01]  /*39d0*/  HMMA.16816.F32 R120, R12.reuse, R34, R68 ;  /* 0x000000220c78723c */ /* 0x040fe20000001844 */
[----:B------:R-:W-:Y:S05]  /*39e0*/  LDSM.16.M88.4 R32, [R225+0x8400] ;  /* 0x00840000e120783b */ /* 0x000fea0000000200 */
[C---:B------:R-:W-:Y:S06]  /*39f0*/  HMMA.16816.F32 R124, R12.reuse, R28, R128 ;  /* 0x0000001c0c7c723c */ /* 0x040fec0000001880 */
[----:B------:R-:W-:Y:S01]  /*3a00*/  HMMA.16816.F32 R108, R12, R30, R48 ;  /* 0x0000001e0c6c723c */ /* 0x000fe20000001830 */
[----:B------:R-:W-:Y:S05]  /*3a10*/  LDSM.16.M88.4 R28, [R225+0x8000] ;  /* 0x00800000e11c783b */ /* 0x000fea0000000200 */
[----:B-1----:R-:W-:Y:S01]  /*3a20*/  HMMA.16816.F32 R68, R4, R54, R20 ;  /* 0x000000360444723c */ /* 0x002fe20000001814 */
[----:B------:R-:W1:Y:S05]  /*3a30*/  LDSM.16.M88.4 R20, [R228+0x5000] ;  /* 0x00500000e414783b */ /* 0x000e6a0000000200 */
[C---:B------:R-:W-:Y:S06]  /*3a40*/  HMMA.16816.F32 R84, R12.reuse, R38, R72 ;  /* 0x000000260c54723c */ /* 0x040fec0000001848 */
[C---:B------:R-:W-:Y:S06]  /*3a50*/  HMMA.16816.F32 R88, R12.reuse, R24, R136 ;  /* 0x000000180c58723c */ /* 0x040fec0000001888 */
[----:B------:R-:W-:Y:S01]  /*3a60*/  HMMA.16816.F32 R72, R12, R26, R44 ;  /* 0x0000001a0c48723c */ /* 0x000fe2000000182c */
[----:B------:R-:W3:Y:S04]  /*3a70*/  LDSM.16.M88.4 R24, [R228+0x4000] ;  /* 0x00400000e418783b */ /* 0x000ee80000000200 */
[----:B------:R-:W-:Y:S01]  /*3a80*/  LDSM.16.M88.4 R12, [R229+0x5000] ;  /* 0x00500000e50c783b */ /* 0x000fe20000000200 */
[C---:B------:R-:W-:Y:S03]  /*3a90*/  HMMA.16816.F32 R36, R4.reuse, R52, R40 ;  /* 0x000000340424723c */ /* 0x040fe60000001828 */
[----:B------:R-:W4:Y:S03]  /*3aa0*/  LDSM.16.M88.4 R40, [R227+0x8000] ;  /* 0x00800000e328783b */ /* 0x000f260000000200 */
[C---:B------:R-:W-:Y:S06]  /*3ab0*/  HMMA.16816.F32 R76, R4.reuse, R64, R76 ;  /* 0x00000040044c723c */ /* 0x040fec000000184c */
[C---:B------:R-:W-:Y:S06]  /*3ac0*/  HMMA.16816.F32 R128, R4.reuse, R66, R80 ;  /* 0x000000420480723c */ /* 0x040fec0000001850 */
[C---:B--2---:R-:W-:Y:S06]  /*3ad0*/  HMMA.16816.F32 R116, R4.reuse, R60, R116 ;  /* 0x0000003c0474723c */ /* 0x044fec0000001874 */
[C---:B------:R-:W-:Y:S06]  /*3ae0*/  HMMA.16816.F32 R112, R4.reuse, R62, R112 ;  /* 0x0000003e0470723c */ /* 0x040fec0000001870 */
[C---:B------:R-:W-:Y:S06]  /*3af0*/  HMMA.16816.F32 R132, R4.reuse, R56, R104 ;  /* 0x000000380484723c */ /* 0x040fec0000001868 */
[----:B------:R-:W-:Y:S01]  /*3b00*/  HMMA.16816.F32 R152, R4, R58, R16 ;  /* 0x0000003a0498723c */ /* 0x000fe20000001810 */
[----:B------:R-:W2:Y:S05]  /*3b10*/  LDSM.16.M88.4 R16, [R229+0x4000] ;  /* 0x00400000e510783b */ /* 0x000eaa0000000200 */
[C---:B------:R-:W-:Y:S06]  /*3b20*/  HMMA.16816.F32 R4, R8.reuse, R52, R96 ;  /* 0x000000340804723c */ /* 0x040fec0000001860 */
[----:B------:R-:W-:Y:S06]  /*3b30*/  HMMA.16816.F32 R44, R8, R54, R84 ;  /* 0x00000036082c723c */ /* 0x000fec0000001854 */
[----:B-1----:R-:W-:Y:S06]  /*3b40*/  HMMA.16816.F32 R36, R20, R28, R36 ;  /* 0x0000001c1424723c */ /* 0x002fec0000001824 */
[C---:B------:R-:W-:Y:S06]  /*3b50*/  HMMA.16816.F32 R48, R8.reuse, R64, R92 ;  /* 0x000000400830723c */ /* 0x040fec000000185c */
[C---:B------:R-:W-:Y:S06]  /*3b60*/  HMMA.16816.F32 R120, R8.reuse, R66, R120 ;  /* 0x000000420878723c */ /* 0x040fec0000001878 */
[C---:B------:R-:W-:Y:S06]  /*3b70*/  HMMA.16816.F32 R124, R8.reuse, R60, R124 ;  /* 0x0000003c087c723c */ /* 0x040fec000000187c */
[C---:B------:R-:W-:Y:S06]  /*3b80*/  HMMA.16816.F32 R108, R8.reuse, R62, R108 ;  /* 0x0000003e086c723c */ /* 0x040fec000000186c */
[C---:B------:R-:W-:Y:S06]  /*3b90*/  HMMA.16816.F32 R88, R8.reuse, R56, R88 ;  /* 0x000000380858723c */ /* 0x040fec0000001858 */
[----:B------:R-:W-:Y:S06]  /*3ba0*/  HMMA.16816.F32 R92, R8, R58, R72 ;  /* 0x0000003a085c723c */ /* 0x000fec0000001848 */
[C---:B---3--:R-:W-:Y:S06]  /*3bb0*/  HMMA.16816.F32 R8, R24.reuse, R28, R4 ;  /* 0x0000001c1808723c */ /* 0x048fec0000001804 */
[----:B------:R-:W-:Y:S01]  /*3bc0*/  HMMA.16816.F32 R56, R24, R30, R44 ;  /* 0x0000001e1838723c */ /* 0x000fe2000000182c */
[----:B------:R-:W-:-:S02]  /*3bd0*/  IMAD.IADD R5, R146, 0x1, R0 ;  /* 0x0000000192057824 */ /* 0x000fc400078e0200 */
[----:B------:R-:W-:Y:S02]  /*3be0*/  IMAD.U32 R6, RZ, RZ, UR19 ;  /* 0x00000013ff067e24 */ /* 0x000fe4000f8e00ff */
[----:B------:R-:W-:Y:S01]  /*3bf0*/  IMAD.U32 R7, RZ, RZ, UR24 ;  /* 0x00000018ff077e24 */ /* 0x000fe2000f8e00ff */
[----:B----4-:R-:W-:Y:S01]  /*3c00*/  HMMA.16816.F32 R44, R12, R40, R36 ;  /* 0x000000280c2c723c */ /* 0x010fe20000001824 */
[----:B------:R-:W1:Y:S01]  /*3c10*/  LDSM.16.M88.4 R36, [R227+0x8400] ;  /* 0x00840000e324783b */ /* 0x000e620000000200 */
[----:B------:R-:W-:Y:S01]  /*3c20*/  IMAD R4, R103, 0x20, R144 ;  /* 0x0000002067047824 */ /* 0x000fe200078e0290 */
[C---:B------:R-:W-:Y:S02]  /*3c30*/  VIADDMNMX R234, R5.reuse, UR31, RZ, !PT ;  /* 0x0000001f05ea7c46 */ /* 0x040fe4000f8001ff */
[----:B------:R-:W-:Y:S01]  /*3c40*/  VIADDMNMX R238, R5, UR19, R7, PT ;  /* 0x0000001305ee7c46 */ /* 0x000fe2000b800107 */
[----:B------:R-:W-:Y:S01]  /*3c50*/  HMMA.16816.F32 R52, R20, R30, R68 ;  /* 0x0000001e1434723c */ /* 0x000fe20000001844 */
[----:B------:R-:W-:Y:S01]  /*3c60*/  IADD3 R7, R6, 0x8, R5 ;  /* 0x0000000806077810 */ /* 0x000fe20007ffe005 */
[----:B------:R-:W-:Y:S01]  /*3c70*/  IMAD.IADD R0, R102, 0x1, R4 ;  /* 0x0000000166007824 */ /* 0x000fe200078e0204 */
[C---:B------:R-:W-:Y:S01]  /*3c80*/  ISETP.GE.AND P6, PT, R3.reuse, R238, PT ;  /* 0x000000ee0300720c */ /* 0x040fe20003fc6270 */
[----:B------:R-:W-:Y:S01]  /*3c90*/  VIADD R4, R3, 0x1 ;  /* 0x0000000103047836 */ /* 0x000fe20000000000 */
[----:B------:R-:W-:Y:S01]  /*3ca0*/  VIMNMX R237, R7, UR24, PT ;  /* 0x0000001807ed7c48 */ /* 0x000fe2000bfe0100 */
[----:B--2---:R-:W-:Y:S01]  /*3cb0*/  HMMA.16816.F32 R28, R16, R40, R8 ;  /* 0x00000028101c723c */ /* 0x004fe20000001808 */
[----:B------:R-:W-:-:S02]  /*3cc0*/  ISETP.LT.OR P6, PT, R3, R234, P6 ;  /* 0x000000ea0300720c */ /* 0x000fc400037c1670 */
[C---:B------:R-:W-:Y:S02]  /*3cd0*/  ISETP.GE.AND P5, PT, R4.reuse, R238, PT ;  /* 0x000000ee0400720c */ /* 0x040fe40003fa6270 */
[----:B------:R-:W-:Y:S01]  /*3ce0*/  ISETP.GE.AND P4, PT, R4, R237, PT ;  /* 0x000000ed0400720c */ /* 0x000fe20003f86270 */
[-C--:B------:R-:W-:Y:S01]  /*3cf0*/  HMMA.16816.F32 R48, R24, R32.reuse, R48 ;  /* 0x000000201830723c */ /* 0x080fe20000001830 */
[C---:B------:R-:W-:Y:S01]  /*3d00*/  VIADD R8, R5.reuse, 0x8 ;  /* 0x0000000805087836 */ /* 0x040fe20000000000 */
[C-C-:B------:R-:W-:Y:S01]  /*3d10*/  IADD3 R11, R6.reuse, 0x40, R5.reuse ;  /* 0x00000040060b7810 */ /* 0x140fe20007ffe005 */
[C---:B------:R-:W-:Y:S01]  /*3d20*/  VIADD R9, R5.reuse, 0x40 ;  /* 0x0000004005097836 */ /* 0x040fe20000000000 */
[----:B------:R-:W-:Y:S01]  /*3d30*/  IADD3 R6, R6, 0x48, R5 ;  /* 0x0000004806067810 */ /* 0x000fe20007ffe005 */
[----:B------:R-:W-:Y:S01]  /*3d40*/  VIADD R10, R5, 0x48 ;  /* 0x00000048050a7836 */ /* 0x000fe20000000000 */
[----:B------:R-:W-:Y:S01]  /*3d50*/  VIADDMNMX R233, R8, UR31, RZ, !PT ;  /* 0x0000001f08e97c46 */ /* 0x000fe2000f8001ff */
[----:B------:R-:W-:Y:S01]  /*3d60*/  HMMA.16816.F32 R64, R20, R32, R76 ;  /* 0x000000201440723c */ /* 0x000fe2000000184c */
[----:B------:R-:W-:Y:S01]  /*3d70*/  VIADDMNMX R232, R9, UR31, RZ, !PT ;  /* 0x0000001f09e87c46 */ /* 0x000fe2000f8001ff */
[----:B------:R-:W-:Y:S01]  /*3d80*/  VIADD R5, R3, 0x9 ;  /* 0x0000000903057836 */ /* 0x000fe20000000000 */
[----:B------:R-:W-:-:S02]  /*3d90*/  VIADDMNMX R231, R10, UR31, RZ, !PT ;  /* 0x0000001f0ae77c46 */ /* 0x000fc4000f8001ff */
[----:B------:R-:W-:Y:S01]  /*3da0*/  VIMNMX R236, R11, UR24, PT ;  /* 0x000000180bec7c48 */ /* 0x000fe2000bfe0100 */
[-C--:B------:R-:W-:Y:S01]  /*3db0*/  HMMA.16816.F32 R68, R20, R34.reuse, R128 ;  /* 0x000000221444723c */ /* 0x080fe20000001880 */
[----:B------:R-:W2:Y:S01]  /*3dc0*/  LDSM.16.M88.4 R8, [R225+0x8800] ;  /* 0x00880000e108783b */ /* 0x000ea20000000200 */
[----:B------:R-:W-:Y:S02]  /*3dd0*/  ISETP.GE.AND P2, PT, R3, R237, PT ;  /* 0x000000ed0300720c */ /* 0x000fe40003f46270 */
[----:B------:R-:W-:Y:S02]  /*3de0*/  VIMNMX R235, R6, UR24, PT ;  /* 0x0000001806eb7c48 */ /* 0x000fe4000bfe0100 */
[----:B------:R-:W-:Y:S01]  /*3df0*/  HMMA.16816.F32 R32, R24, R34, R120 ;  /* 0x000000221820723c */ /* 0x000fe20000001878 */
[C---:B------:R-:W-:Y:S02]  /*3e00*/  ISETP.LT.OR P5, PT, R4.reuse, R234, P5 ;  /* 0x000000ea0400720c */ /* 0x040fe40002fa1670 */
[----:B------:R-:W-:-:S02]  /*3e10*/  ISETP.LT.OR P4, PT, R4, R233, P4 ;  /* 0x000000e90400720c */ /* 0x000fc40002781670 */
[----:B------:R-:W-:Y:S01]  /*3e20*/  ISETP.LT.OR P2, PT, R3, R233, P2 ;  /* 0x000000e90300720c */ /* 0x000fe20001741670 */
[-C--:B------:R-:W-:Y:S01]  /*3e30*/  HMMA.16816.F32 R52, R12, R42.reuse, R52 ;  /* 0x0000002a0c34723c */ /* 0x080fe20000001834 */
[C---:B------:R-:W-:Y:S02]  /*3e40*/  ISETP.GE.AND P3, PT, R4.reuse, R236, PT ;  /* 0x000000ec0400720c */ /* 0x040fe40003f66270 */
[----:B------:R-:W-:Y:S02]  /*3e50*/  ISETP.GE.AND P0, PT, R4, R235, PT ;  /* 0x000000eb0400720c */ /* 0x000fe40003f06270 */
[----:B------:R-:W-:Y:S01]  /*3e60*/  FSEL R74, R28, -INF , !P6 ;  /* 0xff8000001c4a7808 */ /* 0x000fe20007000000 */
[----:B------:R-:W-:Y:S01]  /*3e70*/  HMMA.16816.F32 R40, R16, R42, R56 ;  /* 0x0000002a1028723c */ /* 0x000fe20000001838 */
[----:B------:R-:W-:Y:S02]  /*3e80*/  FSEL R87, R30, -INF , !P2 ;  /* 0xff8000001e577808 */ /* 0x000fe40005000000 */
[----:B------:R-:W-:-:S02]  /*3e90*/  FSEL R81, R29, -INF , !P5 ;  /* 0xff8000001d517808 */ /* 0x000fc40006800000 */
[----:B------:R-:W-:Y:S01]  /*3ea0*/  FSEL R85, R31, -INF , !P4 ;  /* 0xff8000001f557808 */ /* 0x000fe20006000000 */
[----:B-1----:R-:W-:Y:S01]  /*3eb0*/  HMMA.16816.F32 R56, R12, R36, R64 ;  /* 0x000000240c38723c */ /* 0x002fe20000001840 */
[----:B------:R-:W1:Y:S01]  /*3ec0*/  LDSM.16.M88.4 R28, [R227+0x8800] ;  /* 0x00880000e31c783b */ /* 0x000e620000000200 */
[C---:B------:R-:W-:Y:S02]  /*3ed0*/  ISETP.LT.OR P3, PT, R4.reuse, R232, P3 ;  /* 0x000000e80400720c */ /* 0x040fe40001f61670 */
[----:B------:R-:W-:Y:S01]  /*3ee0*/  ISETP.LT.OR P0, PT, R4, R231, P0 ;  /* 0x000000e70400720c */ /* 0x000fe20000701670 */
[C---:B------:R-:W-:Y:S01]  /*3ef0*/  VIADD R4, R3.reuse, 0x8 ;  /* 0x0000000803047836 */ /* 0x040fe20000000000 */
[C---:B------:R-:W-:Y:S01]  /*3f00*/  ISETP.GE.AND P1, PT, R3.reuse, R236, PT ;  /* 0x000000ec0300720c */ /* 0x040fe20003f26270 */
[----:B------:R-:W-:Y:S01]  /*3f10*/  HMMA.16816.F32 R64, R16, R38, R32 ;  /* 0x000000261040723c */ /* 0x000fe20000001820 */
[C---:B------:R-:W-:Y:S01]  /*3f20*/  ISETP.GE.AND P6, PT, R3.reuse, R235, PT ;  /* 0x000000eb0300720c */ /* 0x040fe20003fc6270 */
[----:B------:R-:W3:Y:S01]  /*3f30*/  LDSM.16.M88.4 R32, [R225+0x8c00] ;  /* 0x008c0000e120783b */ /* 0x000ee20000000200 */
[----:B------:R-:W-:-:S02]  /*3f40*/  ISETP.LT.OR P1, PT, R3, R232, P1 ;  /* 0x000000e80300720c */ /* 0x000fc40000f21670 */
[----:B------:R-:W-:Y:S01]  /*3f50*/  ISETP.LT.OR P6, PT, R3, R231, P6 ;  /* 0x000000e70300720c */ /* 0x000fe200037c1670 */
[----:B------:R-:W-:Y:S01]  /*3f60*/  HMMA.16816.F32 R60, R16, R36, R48 ;  /* 0x00000024103c723c */ /* 0x000fe20000001830 */
[----:B------:R-:W-:Y:S02]  /*3f70*/  ISETP.GE.AND P2, PT, R4, R238, PT ;  /* 0x000000ee0400720c */ /* 0x000fe40003f46270 */
[----:B------:R-:W-:Y:S02]  /*3f80*/  FSEL R77, R44, -INF , !P1 ;  /* 0xff8000002c4d7808 */ /* 0x000fe40004800000 */
[----:B------:R-:W-:Y:S01]  /*3f90*/  FSEL R80, R46, -INF , !P6 ;  /* 0xff8000002e507808 */ /* 0x000fe20007000000 */
[----:B--2---:R-:W-:Y:S01]  /*3fa0*/  HMMA.16816.F32 R48, R24, R8, R124 ;  /* 0x000000081830723c */ /* 0x004fe2000000187c */
[----:B------:R-:W-:Y:S02]  /*3fb0*/  FSEL R78, R45, -INF , !P3 ;  /* 0xff8000002d4e7808 */ /* 0x000fe40005800000 */
[----:B------:R-:W-:-:S02]  /*3fc0*/  ISETP.LT.OR P2, PT, R4, R234, P2 ;  /* 0x000000ea0400720c */ /* 0x000fc40001741670 */
[C---:B------:R-:W-:Y:S02]  /*3fd0*/  ISETP.GE.AND P1, PT, R4.reuse, R237, PT ;  /* 0x000000ed0400720c */ /* 0x040fe40003f26270 */
[C---:B------:R-:W-:Y:S02]  /*3fe0*/  ISETP.GE.AND P6, PT, R4.reuse, R236, PT ;  /* 0x000000ec0400720c */ /* 0x040fe40003fc6270 */
[----:B------:R-:W-:Y:S02]  /*3ff0*/  ISETP.GE.AND P3, PT, R4, R235, PT ;  /* 0x000000eb0400720c */ /* 0x000fe40003f66270 */
[----:B------:R-:W-:Y:S02]  /*4000*/  FSEL R79, R47, -INF , !P0 ;  /* 0xff8000002f4f7808 */ /* 0x000fe40004000000 */
[----:B------:R-:W-:Y:S01]  /*4010*/  FSEL R83, R40, -INF , !P2 ;  /* 0xff80000028537808 */ /* 0x000fe20005000000 */
[----:B------:R-:W-:Y:S01]  /*4020*/  HMMA.16816.F32 R44, R20, R8, R116 ;  /* 0x00000008142c723c */ /* 0x000fe20000001874 */
[----:B------:R-:W-:-:S02]  /*4030*/  ISETP.LT.OR P1, PT, R4, R233, P1 ;  /* 0x000000e90400720c */ /* 0x000fc40000f21670 */
[C---:B------:R-:W-:Y:S02]  /*4040*/  ISETP.LT.OR P6, PT, R4.reuse, R232, P6 ;  /* 0x000000e80400720c */ /* 0x040fe400037c1670 */
[----:B------:R-:W-:Y:S01]  /*4050*/  ISETP.LT.OR P3, PT, R4, R231, P3 ;  /* 0x000000e70400720c */ /* 0x000fe20001f61670 */
[----:B------:R-:W-:Y:S01]  /*4060*/  VIADD R4, R3, 0x10 ;  /* 0x0000001003047836 */ /* 0x000fe20000000000 */
[C---:B------:R-:W-:Y:S02]  /*4070*/  ISETP.GE.AND P0, PT, R5.reuse, R238, PT ;  /* 0x000000ee0500720c */ /* 0x040fe40003f06270 */
[C---:B------:R-:W-:Y:S02]  /*4080*/  ISETP.GE.AND P5, PT, R5.reuse, R237, PT ;  /* 0x000000ed0500720c */ /* 0x040fe40003fa6270 */
[C---:B------:R-:W-:Y:S02]  /*4090*/  ISETP.GE.AND P4, PT, R5.reuse, R236, PT ;  /* 0x000000ec0500720c */ /* 0x040fe40003f86270 */
[----:B------:R-:W-:-:S02]  /*40a0*/  ISETP.GE.AND P2, PT, R5, R235, PT ;  /* 0x000000eb0500720c */ /* 0x000fc40003f46270 */
[C---:B------:R-:W-:Y:S02]  /*40b0*/  ISETP.LT.OR P0, PT, R5.reuse, R234, P0 ;  /* 0x000000ea0500720c */ /* 0x040fe40000701670 */
[C---:B------:R-:W-:Y:S02]  /*40c0*/  ISETP.LT.OR P5, PT, R5.reuse, R233, P5 ;  /* 0x000000e90500720c */ /* 0x040fe40002fa1670 */
[C---:B------:R-:W-:Y:S02]  /*40d0*/  ISETP.LT.OR P4, PT, R5.reuse, R232, P4 ;  /* 0x000000e80500720c */ /* 0x040fe40002781670 */
[----:B------:R-:W-:Y:S01]  /*40e0*/  ISETP.LT.OR P2, PT, R5, R231, P2 ;  /* 0x000000e70500720c */ /* 0x000fe20001741670 */
[----:B------:R-:W-:Y:S01]  /*40f0*/  VIADD R5, R3, 0x11 ;  /* 0x0000001103057836 */ /* 0x000fe20000000000 */
[----:B------:R-:W-:Y:S01]  /*4100*/  FSEL R86, R42, -INF , !P1 ;  /* 0xff8000002a567808 */ /* 0x000fe20004800000 */
[----:B-1----:R-:W-:Y:S01]  /*4110*/  HMMA.16816.F32 R44, R12, R28, R44 ;  /* 0x0000001c0c2c723c */ /* 0x002fe2000000182c */
[----:B------:R-:W-:-:S02]  /*4120*/  ISETP.GE.AND P1, PT, R4, R238, PT ;  /* 0x000000ee0400720c */ /* 0x000fc40003f26270 */
[----:B------:R-:W-:Y:S02]  /*4130*/  FSEL R72, R53, -INF , !P4 ;  /* 0xff80000035487808 */ /* 0x000fe40006000000 */
[----:B------:R-:W-:Y:S02]  /*4140*/  FSEL R82, R41, -INF , !P0 ;  /* 0xff80000029527808 */ /* 0x000fe40004000000 */
[----:B------:R-:W-:Y:S02]  /*4150*/  ISETP.LT.OR P1, PT, R4, R234, P1 ;  /* 0x000000ea0400720c */ /* 0x000fe40000f21670 */
[----:B------:R-:W-:Y:S02]  /*4160*/  ISETP.GE.AND P4, PT, R5, R238, PT ;  /* 0x000000ee0500720c */ /* 0x000fe40003f86270 */
[----:B------:R-:W-:Y:S02]  /*4170*/  FSEL R84, R43, -INF , !P5 ;  /* 0xff8000002b547808 */ /* 0x000fe40006800000 */
[----:B------:R-:W-:Y:S01]  /*4180*/  FSEL R73, R52, -INF , !P6 ;  /* 0xff80000034497808 */ /* 0x000fe20007000000 */
[----:B------:R-:W-:Y:S01]  /*4190*/  HMMA.16816.F32 R40, R12, R38, R68 ;  /* 0x000000260c28723c */ /* 0x000fe20000001844 */
[----:B------:R-:W-:-:S02]  /*41a0*/  FSEL R76, R54, -INF , !P3 ;  /* 0xff800000364c7808 */ /* 0x000fc40005800000 */
[----:B------:R-:W-:Y:S02]  /*41b0*/  FSEL R75, R55, -INF , !P2 ;  /* 0xff800000374b7808 */ /* 0x000fe40005000000 */
[----:B------:R-:W-:Y:S01]  /*41c0*/  ISETP.LT.OR P2, PT, R5, R234, P4 ;  /* 0x000000ea0500720c */ /* 0x000fe20002741670 */
[-C--:B------:R-:W-:Y:S01]  /*41d0*/  HMMA.16816.F32 R68, R20, R10.reuse, R112 ;  /* 0x0000000a1444723c */ /* 0x080fe20000001870 */
[----:B------:R-:W-:Y:S02]  /*41e0*/  FSEL R60, R60, -INF , !P1 ;  /* 0xff8000003c3c7808 */ /* 0x000fe40004800000 */
[C---:B------:R-:W-:Y:S02]  /*41f0*/  ISETP.GE.AND P6, PT, R4.reuse, R237, PT ;  /* 0x000000ed0400720c */ /* 0x040fe40003fc6270 */
[C---:B------:R-:W-:Y:S01]  /*4200*/  ISETP.GE.AND P3, PT, R4.reuse, R236, PT ;  /* 0x000000ec0400720c */ /* 0x040fe20003f66270 */
[----:B------:R-:W-:Y:S01]  /*4210*/  HMMA.16816.F32 R52, R24, R10, R108 ;  /* 0x0000000a1834723c */ /* 0x000fe2000000186c */
[----:B------:R-:W1:Y:S01]  /*4220*/  LDSM.16.M88.4 R8, [R227+0x8c00] ;  /* 0x008c0000e308783b */ /* 0x000e620000000200 */
[----:B------:R-:W-:Y:S01]  /*4230*/  ISETP.GE.AND P0, PT, R4, R235, PT ;  /* 0x000000eb0400720c */ /* 0x000fe20003f06270 */
[----:B------:R-:W-:-:S04]  /*4240*/  DEPBAR.LE SB0, 0x0 ;  /* 0x000080000000791a */ /* 0x000fc80000000000 */
[C---:B------:R-:W-:Y:S01]  /*4250*/  ISETP.GE.AND P4, PT, R5.reuse, R236, PT ;  /* 0x000000ec0500720c */ /* 0x040fe20003f86270 */
[C---:B---3--:R-:W-:Y:S01]  /*4260*/  HMMA.16816.F32 R36, R20.reuse, R32, R132 ;  /* 0x000000201424723c */ /* 0x048fe20000001884 */
[----:B------:R-:W-:Y:S02]  /*4270*/  ISETP.GE.AND P1, PT, R5, R235, PT ;  /* 0x000000eb0500720c */ /* 0x000fe40003f26270 */
[C---:B------:R-:W-:Y:S02]  /*4280*/  ISETP.LT.OR P6, PT, R4.reuse, R233, P6 ;  /* 0x000000e90400720c */ /* 0x040fe400037c1670 */
[CC--:B------:R-:W-:Y:S01]  /*4290*/  ISETP.LT.OR P3, PT, R4.reuse, R232.reuse, P3 ;  /* 0x000000e80400720c */ /* 0x0c0fe20001f61670 */
[----:B------:R-:W-:Y:S01]  /*42a0*/  HMMA.16816.F32 R20, R20, R34, R152 ;  /* 0x000000221414723c */ /* 0x000fe20000001898 */
[----:B------:R-:W-:Y:S01]  /*42b0*/  ISETP.LT.OR P0, PT, R4, R231, P0 ;  /* 0x000000e70400720c */ /* 0x000fe20000701670 */
[----:B------:R-:W-:Y:S01]  /*42c0*/  VIADD R4, R3, 0x18 ;  /* 0x0000001803047836 */ /* 0x000fe20000000000 */
[----:B------:R-:W-:-:S02]  /*42d0*/  ISETP.LT.OR P4, PT, R5, R232, P4 ;  /* 0x000000e80500720c */ /* 0x000fc40002781670 */
[----:B------:R-:W-:Y:S02]  /*42e0*/  ISETP.LT.OR P1, PT, R5, R231, P1 ;  /* 0x000000e70500720c */ /* 0x000fe40000f21670 */
[----:B------:R-:W-:Y:S02]  /*42f0*/  FSEL R128, R56, -INF , !P3 ;  /* 0xff80000038807808 */ /* 0x000fe40005800000 */
[----:B------:R-:W-:Y:S01]  /*4300*/  FSEL R137, R58, -INF , !P0 ;  /* 0xff8000003a897808 */ /* 0x000fe20004000000 */
[C---:B------:R-:W-:Y:S01]  /*4310*/  HMMA.16816.F32 R52, R16.reuse, R30, R52 ;  /* 0x0000001e1034723c */ /* 0x040fe20000001834 */
[----:B------:R-:W-:Y:S02]  /*4320*/  FSEL R107, R57, -INF , !P4 ;  /* 0xff800000396b7808 */ /* 0x000fe40006000000 */
[----:B------:R-:W-:Y:S01]  /*4330*/  FSEL R136, R59, -INF , !P1 ;  /* 0xff8000003b887808 */ /* 0x000fe20004800000 */
[----:B------:R-:W-:Y:S01]  /*4340*/  BAR.SYNC.DEFER_BLOCKING 0x0 ;  /* 0x0000000000007b1d */ /* 0x000fe20000010000 */
[----:B------:R-:W-:Y:S01]  /*4350*/  ISETP.GE.AND P5, PT, R5, R237, PT ;  /* 0x000000ed0500720c */ /* 0x000fe20003fa6270 */
[----:B------:R-:W-:Y:S01]  /*4360*/  HMMA.16816.F32 R56, R16, R28, R48 ;  /* 0x0000001c1038723c */ /* 0x000fe20000001830 */
[----:B------:R-:W-:-:S02]  /*4370*/  FSEL R148, R62, -INF , !P6 ;  /* 0xff8000003e947808 */ /* 0x000fc40007000000 */
[C---:B------:R-:W-:Y:S02]  /*4380*/  ISETP.GE.AND P6, PT, R4.reuse, R238, PT ;  /* 0x000000ee0400720c */ /* 0x040fe40003fc6270 */
[C---:B------:R-:W-:Y:S01]  /*4390*/  ISETP.GE.AND P3, PT, R4.reuse, R237, PT ;  /* 0x000000ed0400720c */ /* 0x040fe20003f66270 */
[C---:B------:R-:W-:Y:S01]  /*43a0*/  HMMA.16816.F32 R48, R24.reuse, R32, R88 ;  /* 0x000000201830723c */ /* 0x040fe20000001858 */
[-C--:B------:R-:W-:Y:S01]  /*43b0*/  ISETP.LT.OR P5, PT, R5, R233.reuse, P5 ;  /* 0x000000e90500720c */ /* 0x080fe20002fa1670 */
[----:B------:R-:W-:Y:S01]  /*43c0*/  VIADD R5, R3, 0x19 ;  /* 0x0000001903057836 */ /* 0x000fe20000000000 */
[----:B------:R-:W-:Y:S02]  /*43d0*/  FSEL R61, R61, -INF , !P2 ;  /* 0xff8000003d3d7808 */ /* 0x000fe40005000000 */
[C---:B------:R-:W-:Y:S01]  /*43e0*/  ISETP.LT.OR P6, PT, R4.reuse, R234, P6 ;  /* 0x000000ea0400720c */ /* 0x040fe200037c1670 */
[----:B------:R-:W-:Y:S01]  /*43f0*/  HMMA.16816.F32 R24, R24, R34, R92 ;  /* 0x000000221818723c */ /* 0x000fe2000000185c */
[----:B------:R-:W-:-:S02]  /*4400*/  ISETP.LT.OR P3, PT, R4, R233, P3 ;  /* 0x000000e90400720c */ /* 0x000fc40001f61670 */
[C---:B------:R-:W-:Y:S02]  /*4410*/  ISETP.GE.AND P0, PT, R4.reuse, R236, PT ;  /* 0x000000ec0400720c */ /* 0x040fe40003f06270 */
[----:B------:R-:W-:Y:S01]  /*4420*/  ISETP.GE.AND P2, PT, R4, R235, PT ;  /* 0x000000eb0400720c */ /* 0x000fe20003f46270 */
[----:B-1----:R-:W-:Y:S01]  /*4430*/  HMMA.16816.F32 R36, R12, R8, R36 ;  /* 0x000000080c24723c */ /* 0x002fe20000001824 */
[----:B------:R-:W-:Y:S02]  /*4440*/  FSEL R62, R64, -INF , !P6 ;  /* 0xff800000403e7808 */ /* 0x000fe40007000000 */
[----:B------:R-:W-:Y:S02]  /*4450*/  FSEL R156, R66, -INF , !P3 ;  /* 0xff800000429c7808 */ /* 0x000fe40005800000 */
[C---:B------:R-:W-:Y:S02]  /*4460*/  ISETP.LT.OR P0, PT, R4.reuse, R232, P0 ;  /* 0x000000e80400720c */ /* 0x040fe40000701670 */
[----:B------:R-:W-:Y:S01]  /*4470*/  ISETP.LT.OR P2, PT, R4, R231, P2 ;  /* 0x000000e70400720c */ /* 0x000fe20001741670 */
[----:B------:R-:W-:Y:S01]  /*4480*/  VIADD R4, R3, 0x20 ;  /* 0x0000002003047836 */ /* 0x000fe20000000000 */
[----:B------:R-:W-:-:S02]  /*4490*/  ISETP.GE.AND P6, PT, R5, R236, PT ;  /* 0x000000ec0500720c */ /* 0x000fc40003fc6270 */
[----:B------:R-:W-:Y:S02]  /*44a0*/  ISETP.GE.AND P3, PT, R5, R235, PT ;  /* 0x000000eb0500720c */ /* 0x000fe40003f66270 */
[----:B------:R-:W-:Y:S02]  /*44b0*/  FSEL R143, R63, -INF , !P5 ;  /* 0xff8000003f8f7808 */ /* 0x000fe40006800000 */
[C---:B------:R-:W-:Y:S02]  /*44c0*/  ISETP.LT.OR P6, PT, R5.reuse, R232, P6 ;  /* 0x000000e80500720c */ /* 0x040fe400037c1670 */
[C---:B------:R-:W-:Y:S02]  /*44d0*/  ISETP.LT.OR P3, PT, R5.reuse, R231, P3 ;  /* 0x000000e70500720c */ /* 0x040fe40001f61670 */
[C---:B------:R-:W-:Y:S02]  /*44e0*/  ISETP.GE.AND P5, PT, R5.reuse, R238, PT ;  /* 0x000000ee0500720c */ /* 0x040fe40003fa6270 */
[----:B------:R-:W-:-:S02]  /*44f0*/  ISETP.GE.AND P4, PT, R5, R237, PT ;  /* 0x000000ed0500720c */ /* 0x000fc40003f86270 */
[----:B------:R-:W-:Y:S02]  /*4500*/  ISETP.GE.AND P1, PT, R4, R238, PT ;  /* 0x000000ee0400720c */ /* 0x000fe40003f26270 */
[----:B------:R-:W-:Y:S02]  /*4510*/  FSEL R63, R40, -INF , !P0 ;  /* 0xff800000283f7808 */ /* 0x000fe40004000000 */
[----:B------:R-:W-:Y:S02]  /*4520*/  FSEL R140, R42, -INF , !P2 ;  /* 0xff8000002a8c7808 */ /* 0x000fe40005000000 */
[----:B------:R-:W-:Y:S02]  /*4530*/  FSEL R106, R41, -INF , !P6 ;  /* 0xff800000296a7808 */ /* 0x000fe40007000000 */
[----:B------:R-:W-:Y:S02]  /*4540*/  FSEL R141, R43, -INF , !P3 ;  /* 0xff8000002b8d7808 */ /* 0x000fe40005800000 */
[CC--:B------:R-:W-:Y:S01]  /*4550*/  ISETP.LT.OR P5, PT, R5.reuse, R234.reuse, P5 ;  /* 0x000000ea0500720c */ /* 0x0c0fe20002fa1670 */
[----:B------:R-:W-:Y:S01]  /*4560*/  HMMA.16816.F32 R40, R12, R30, R68 ;  /* 0x0000001e0c28723c */ /* 0x000fe20000001844 */
[----:B------:R-:W-:Y:S01]  /*4570*/  ISETP.LT.OR P4, PT, R5, R233, P4 ;  /* 0x000000e90500720c */ /* 0x000fe20002781670 */
[----:B------:R-:W-:Y:S01]  /*4580*/  VIADD R5, R3, 0x21 ;  /* 0x0000002103057836 */ /* 0x000fe20000000000 */
[----:B------:R-:W-:-:S02]  /*4590*/  ISETP.LT.OR P1, PT, R4, R234, P1 ;  /* 0x000000ea0400720c */ /* 0x000fc40000f21670 */
[C---:B------:R-:W-:Y:S01]  /*45a0*/  ISETP.GE.AND P0, PT, R4.reuse, R237, PT ;  /* 0x000000ed0400720c */ /* 0x040fe20003f06270 */
[----:B------:R-:W-:Y:S01]  /*45b0*/  HMMA.16816.F32 R28, R16, R8, R48 ;  /* 0x00000008101c723c */ /* 0x000fe20000001830 */
[C---:B------:R-:W-:Y:S02]  /*45c0*/  ISETP.GE.AND P2, PT, R4.reuse, R236, PT ;  /* 0x000000ec0400720c */ /* 0x040fe40003f46270 */
[----:B------:R-:W-:Y:S02]  /*45d0*/  ISETP.GE.AND P6, PT, R4, R235, PT ;  /* 0x000000eb0400720c */ /* 0x000fe40003fc6270 */
[----:B------:R-:W-:Y:S01]  /*45e0*/  FSEL R32, R65, -INF , !P5 ;  /* 0xff80000041207808 */ /* 0x000fe20006800000 */
[----:B------:R-:W-:Y:S01]  /*45f0*/  HMMA.16816.F32 R12, R12, R10, R20 ;  /* 0x0000000a0c0c723c */ /* 0x000fe20000001814 */
[----:B------:R-:W-:Y:S02]  /*4600*/  FSEL R142, R67, -INF , !P4 ;  /* 0xff800000438e7808 */ /* 0x000fe40006000000 */
[----:B------:R-:W-:-:S02]  /*4610*/  FSEL R164, R56, -INF , !P1 ;  /* 0xff80000038a47808 */ /* 0x000fc40004800000 */
[C---:B------:R-:W-:Y:S01]  /*4620*/  ISETP.GE.AND P4, PT, R5.reuse, R238, PT ;  /* 0x000000ee0500720c */ /* 0x040fe20003f86270 */
[----:B------:R-:W-:Y:S01]  /*4630*/  HMMA.16816.F32 R16, R16, R10, R24 ;  /* 0x0000000a1010723c */ /* 0x000fe20000001818 */
[C---:B------:R-:W-:Y:S02]  /*4640*/  ISETP.GE.AND P5, PT, R5.reuse, R237, PT ;  /* 0x000000ed0500720c */ /* 0x040fe40003fa6270 */
[C---:B------:R-:W-:Y:S02]  /*4650*/  ISETP.GE.AND P3, PT, R5.reuse, R236, PT ;  /* 0x000000ec0500720c */ /* 0x040fe40003f66270 */
[----:B------:R-:W-:Y:S02]  /*4660*/  ISETP.GE.AND P1, PT, R5, R235, PT ;  /* 0x000000eb0500720c */ /* 0x000fe40003f26270 */
[C---:B------:R-:W-:Y:S02]  /*4670*/  ISETP.LT.OR P0, PT, R4.reuse, R233, P0 ;  /* 0x000000e90400720c */ /* 0x040fe40000701670 */
[----:B------:R-:W-:-:S02]  /*4680*/  ISETP.LT.OR P2, PT, R4, R232, P2 ;  /* 0x000000e80400720c */ /* 0x000fc40001741670 */
[----:B------:R-:W-:Y:S01]  /*4690*/  ISETP.LT.OR P6, PT, R4, R231, P6 ;  /* 0x000000e70400720c */ /* 0x000fe200037c1670 */
[----:B------:R-:W-:Y:S01]  /*46a0*/  VIADD R4, R3, 0x28 ;  /* 0x0000002803047836 */ /* 0x000fe20000000000 */
[C---:B------:R-:W-:Y:S02]  /*46b0*/  ISETP.LT.OR P4, PT, R5.reuse, R234, P4 ;  /* 0x000000ea0500720c */ /* 0x040fe40002781670 */
[C---:B------:R-:W-:Y:S02]  /*46c0*/  ISETP.LT.OR P5, PT, R5.reuse, R233, P5 ;  /* 0x000000e90500720c */ /* 0x040fe40002fa1670 */
[C---:B------:R-:W-:Y:S02]  /*46d0*/  ISETP.LT.OR P3, PT, R5.reuse, R232, P3 ;  /* 0x000000e80500720c */ /* 0x040fe40001f61670 */
[----:B------:R-:W-:Y:S01]  /*46e0*/  ISETP.LT.OR P1, PT, R5, R231, P1 ;  /* 0x000000e70500720c */ /* 0x000fe20000f21670 */
[----:B------:R-:W-:Y:S01]  /*46f0*/  VIADD R5, R3, 0x29 ;  /* 0x0000002903057836 */ /* 0x000fe20000000000 */
[----:B------:R-:W-:-:S02]  /*4700*/  FSEL R178, R58, -INF , !P0 ;  /* 0xff8000003ab27808 */ /* 0x000fc40004000000 */
[----:B------:R-:W-:Y:S02]  /*4710*/  FSEL R163, R44, -INF , !P2 ;  /* 0xff8000002ca37808 */ /* 0x000fe40005000000 */
[----:B------:R-:W-:Y:S02]  /*4720*/  FSEL R171, R46, -INF , !P6 ;  /* 0xff8000002eab7808 */ /* 0x000fe40007000000 */
        /* <DEDUP_REMOVED lines=30> */
[----:B------:R-:W-:Y:S01]  /*4910*/  ISETP.LT.OR P1, PT, R4, R231, P1 ;  /* 0x000000e70400720c */ /* 0x000fe20000f21670 */
[----:B------:R-:W-:Y:S01]  /*4920*/  VIADD R4, R3, 0x31 ;  /* 0x0000003103047836 */ /* 0x000fe20000000000 */
[C---:B------:R-:W-:Y:S02]  /*4930*/  ISETP.LT.OR P5, PT, R5.reuse, R234, P5 ;  /* 0x000000ea0500720c */ /* 0x040fe40002fa1670 */
[C---:B------:R-:W-:Y:S02]  /*4940*/  ISETP.LT.OR P3, PT, R5.reuse, R233, P3 ;  /* 0x000000e90500720c */ /* 0x040fe40001f61670 */
[----:B------:R-:W-:Y:S02]  /*4950*/  ISETP.LT.OR P0, PT, R5, R231, P0 ;  /* 0x000000e70500720c */ /* 0x000fe40000701670 */
        /* <DEDUP_REMOVED lines=8> */
[C---:B------:R-:W-:Y:S02]  /*49e0*/  ISETP.LT.OR P0, PT, R4.reuse, R234, P0 ;  /* 0x000000ea0400720c */ /* 0x040fe40000701670 */
[C---:B------:R-:W-:Y:S02]  /*49f0*/  ISETP.LT.OR P5, PT, R4.reuse, R233, P5 ;  /* 0x000000e90400720c */ /* 0x040fe40002fa1670 */
[C---:B------:R-:W-:Y:S02]  /*4a00*/  ISETP.LT.OR P3, PT, R4.reuse, R232, P3 ;  /* 0x000000e80400720c */ /* 0x040fe40001f61670 */
[----:B------:R-:W-:Y:S01]  /*4a10*/  ISETP.LT.OR P2, PT, R4, R231, P2 ;  /* 0x000000e70400720c */ /* 0x000fe20001741670 */
[----:B------:R-:W-:Y:S01]  /*4a20*/  VIADD R4, R3, 0x38 ;  /* 0x0000003803047836 */ /* 0x000fe20000000000 */
[----:B------:R-:W-:Y:S01]  /*4a30*/  FSEL R173, R29, -INF , !P0 ;  /* 0xff8000001dad7808 */ /* 0x000fe20004000000 */
[----:B------:R-:W-:Y:S01]  /*4a40*/  VIADD R3, R3, 0x39 ;  /* 0x0000003903037836 */ /* 0x000fe20000000000 */
[----:B------:R-:W-:-:S02]  /*4a50*/  FSEL R202, R38, -INF , !P1 ;  /* 0xff80000026ca7808 */ /* 0x000fc40004800000 */
[C---:B------:R-:W-:Y:S02]  /*4a60*/  ISETP.GE.AND P0, PT, R4.reuse, R235, PT ;  /* 0x000000eb0400720c */ /* 0x040fe40003f06270 */
[C---:B------:R-:W-:Y:S02]  /*4a70*/  ISETP.GE.AND P1, PT, R4.reuse, R236, PT ;  /* 0x000000ec0400720c */ /* 0x040fe40003f26270 */
[C---:B------:R-:W-:Y:S02]  /*4a80*/  ISETP.LT.OR P0, PT, R4.reuse, R231, P0 ;  /* 0x000000e70400720c */ /* 0x040fe40000701670 */
[----:B------:R-:W-:Y:S02]  /*4a90*/  ISETP.LT.OR P1, PT, R4, R232, P1 ;  /* 0x000000e80400720c */ /* 0x000fe40000f21670 */
[----:B------:R-:W-:Y:S02]  /*4aa0*/  FSEL R201, R14, -INF , !P0 ;  /* 0xff8000000ec97808 */ /* 0x000fe40004000000 */
[----:B------:R-:W-:-:S02]  /*4ab0*/  PLOP3.LUT P0, PT, PT, PT, UP0, 0x80, 0x0 ;  /* 0x000000000000781c */ /* 0x000fc40003f0f008 */
[----:B------:R-:W-:Y:S02]  /*4ac0*/  FSEL R194, R30, -INF , !P6 ;  /* 0xff8000001ec27808 */ /* 0x000fe40007000000 */
[----:B------:R-:W-:Y:S02]  /*4ad0*/  FSEL R199, R36, -INF , !P4 ;  /* 0xff80000024c77808 */ /* 0x000fe40006000000 */
[----:B------:R-:W-:Y:S02]  /*4ae0*/  FSEL R205, R31, -INF , !P5 ;  /* 0xff8000001fcd7808 */ /* 0x000fe40006800000 */
[----:B------:R-:W-:Y:S02]  /*4af0*/  FSEL R195, R37, -INF , !P3 ;  /* 0xff80000025c37808 */ /* 0x000fe40005800000 */
[----:B------:R-:W-:Y:S02]  /*4b00*/  FSEL R200, R39, -INF , !P2 ;  /* 0xff80000027c87808 */ /* 0x000fe40005000000 */
[----:B------:R-:W-:-:S02]  /*4b10*/  FSEL R196, R12, -INF , !P1 ;  /* 0xff8000000cc47808 */ /* 0x000fc40004800000 */
[CC--:B------:R-:W-:Y:S02]  /*4b20*/  ISETP.GE.AND P6, PT, R4.reuse, R238.reuse, PT ;  /* 0x000000ee0400720c */ /* 0x0c0fe40003fc6270 */
[-C--:B------:R-:W-:Y:S02]  /*4b30*/  ISETP.GE.AND P4, PT, R4, R237.reuse, PT ;  /* 0x000000ed0400720c */ /* 0x080fe40003f86270 */
[C---:B------:R-:W-:Y:S02]  /*4b40*/  ISETP.GE.AND P5, PT, R3.reuse, R238, PT ;  /* 0x000000ee0300720c */ /* 0x040fe40003fa6270 */
[C---:B------:R-:W-:Y:S02]  /*4b50*/  ISETP.GE.AND P3, PT, R3.reuse, R237, PT ;  /* 0x000000ed0300720c */ /* 0x040fe40003f66270 */
[C---:B------:R-:W-:Y:S02]  /*4b60*/  ISETP.GE.AND P2, PT, R3.reuse, R236, PT ;  /* 0x000000ec0300720c */ /* 0x040fe40003f46270 */
[----:B------:R-:W-:-:S02]  /*4b70*/  ISETP.GE.AND P1, PT, R3, R235, PT ;  /* 0x000000eb0300720c */ /* 0x000fc40003f26270 */
[CC--:B------:R-:W-:Y:S02]  /*4b80*/  ISETP.LT.OR P6, PT, R4.reuse, R234.reuse, P6 ;  /* 0x000000ea0400720c */ /* 0x0c0fe400037c1670 */
[-C--:B------:R-:W-:Y:S02]  /*4b90*/  ISETP.LT.OR P4, PT, R4, R233.reuse, P4 ;  /* 0x000000e90400720c */ /* 0x080fe40002781670 */
[C---:B------:R-:W-:Y:S02]  /*4ba0*/  ISETP.LT.OR P5, PT, R3.reuse, R234, P5 ;  /* 0x000000ea0300720c */ /* 0x040fe40002fa1670 */
[C---:B------:R-:W-:Y:S02]  /*4bb0*/  ISETP.LT.OR P3, PT, R3.reuse, R233, P3 ;  /* 0x000000e90300720c */ /* 0x040fe40001f61670 */
[C---:B------:R-:W-:Y:S02]  /*4bc0*/  ISETP.LT.OR P2, PT, R3.reuse, R232, P2 ;  /* 0x000000e80300720c */ /* 0x040fe40001741670 */
[----:B------:R-:W-:-:S02]  /*4bd0*/  ISETP.LT.OR P1, PT, R3, R231, P1 ;  /* 0x000000e70300720c */ /* 0x000fc40000f21670 */
[----:B------:R-:W-:Y:S02]  /*4be0*/  FSEL R197, R13, -INF , !P2 ;  /* 0xff8000000dc57808 */ /* 0x000fe40005000000 */
[----:B------:R-:W-:Y:S02]  /*4bf0*/  FSEL R203, R15, -INF , !P1 ;  /* 0xff8000000fcb7808 */ /* 0x000fe40004800000 */
[----:B------:R-:W-:Y:S02]  /*4c00*/  FSEL R172, R16, -INF , !P6 ;  /* 0xff80000010ac7808 */ /* 0x000fe40007000000 */
[----:B------:R-:W-:Y:S02]  /*4c10*/  FSEL R204, R18, -INF , !P4 ;  /* 0xff80000012cc7808 */ /* 0x000fe40006000000 */
[----:B------:R-:W-:Y:S02]  /*4c20*/  FSEL R192, R17, -INF , !P5 ;  /* 0xff80000011c07808 */ /* 0x000fe40006800000 */
[----:B------:R-:W-:Y:S01]  /*4c30*/  FSEL R206, R19, -INF , !P3 ;  /* 0xff80000013ce7808 */ /* 0x000fe20005800000 */
[----:B------:R-:W-:Y:S06]  /*4c40*/  @!P0 BRA `(.L_x_222) ;  /* 0x0000000400088947 */ /* 0x000fec0003800000 */
[----:B------:R-:W-:Y:S01]  /*4c50*/  ULDC UR6, c[0x0][0x2d0] ;  /* 0x0000b40000067ab9 */ /* 0x000fe20000000800 */
[----:B------:R-:W-:Y:S01]  /*4c60*/  UIADD3 UR7, UR18, -0x2, URZ ;  /* 0xfffffffe12077890 */ /* 0x000fe2000fffe03f */
[----:B------:R-:W-:Y:S01]  /*4c70*/  ISETP.GE.AND P4, PT, R157, UR6, PT ;  /* 0x000000069d007c0c */ /* 0x000fe2000bf86270 */
[----:B------:R-:W-:Y:S01]  /*4c80*/  BSSY B0, `(.L_x_223) ;  /* 0x000003d000007945 */ /* 0x000fe20003800000 */
[----:B------:R-:W-:Y:S01]  /*4c90*/  ISETP.GE.AND P5, PT, R100, UR6, PT ;  /* 0x0000000664007c0c */ /* 0x000fe2000bfa6270 */
[----:B------:R-:W-:Y:S01]  /*4ca0*/  UIMAD UR29, UR29, UR7, URZ ;  /* 0x000000071d1d72a4 */ /* 0x000fe2000f8e023f */
[----:B------:R-:W-:Y:S01]  /*4cb0*/  ISETP.GE.AND P2, PT, R149, UR6, PT ;  /* 0x0000000695007c0c */ /* 0x000fe2000bf46270 */
[----:B------:R-:W-:Y:S01]  /*4cc0*/  USHF.R.S32.HI UR6, URZ, 0x1f, UR7 ;  /* 0x0000001f3f067899 */ /* 0x000fe20008011407 */
[----:B------:R-:W-:-:S03]  /*4cd0*/  IMAD.WIDE.U32 R4, R147, UR7, R150 ;  /* 0x0000000793047c25 */ /* 0x000fc6000f8e0096 */
[----:B------:R-:W-:-:S04]  /*4ce0*/  UIMAD UR6, UR6, UR30, UR29 ;  /* 0x0000001e060672a4 */ /* 0x000fc8000f8e021d */
[----:B------:R-:W1:Y:S02]  /*4cf0*/  @!P4 LDC.64 R12, c[0x0][0x218] ;  /* 0x00008600ff0ccb82 */ /* 0x000e640000000a00 */
[----:B------:R-:W-:Y:S01]  /*4d00*/  VIADD R5, R5, UR6 ;  /* 0x0000000605057c36 */ /* 0x000fe20008000000 */
        /* <DEDUP_REMOVED lines=8> */
[C---:B------:R-:W-:Y:S01]  /*4d90*/  IADD3 R3, P3, R4.reuse, UR26, RZ ;  /* 0x0000001a04037c10 */ /* 0x040fe2000ff7e0ff */
        /* <DEDUP_REMOVED lines=8> */
[----:B------:R-:W-:Y:S02]  /*4e20*/  @!P2 LEA.HI.X R11, R4, R11, R5, 0x1, P1 ;  /* 0x0000000b040ba211 */ /* 0x000fe400008f0c05 */
[----:B------:R-:W-:Y:S01]  /*4e30*/  IADD3.X R4, R5, UR25, RZ, P3, !PT ;  /* 0x0000001905047c10 */ /* 0x000fe20009ffe4ff */
        /* <DEDUP_REMOVED lines=33> */
.L_x_224:
[----:B------:R-:W-:Y:S05]  /*5050*/  BSYNC B0 ;  /* 0x0000000000007941 */ /* 0x000fea0003800000 */
.L_x_223:
[----:B------:R-:W0:Y:S02]  /*5060*/  LDGDEPBAR ;  /* 0x00000000000079af */ /* 0x000e240000000000 */
.L_x_222:
        /* <DEDUP_REMOVED lines=37> */
[----:B------:R-:W-:Y:S01]  /*52c0*/  FMNMX.FTZ R3, R171, R3, !PT ;  /* 0x00000003ab037209 */ /* 0x000fe20007810000 */
[----:B------:R-:W3:Y:S01]  /*52d0*/  SHFL.BFLY PT, R4, R103, 0x2, 0x1f ;  /* 0x0c401f0067047f89 */ /* 0x000ee200000e0000 */
        /* <DEDUP_REMOVED lines=10> */
[----:B------:R-:W-:Y:S01]  /*5380*/  LEA R226, R2, R224, 0x1 ;  /* 0x000000e002e27211 */ /* 0x000fe200078e08ff */
[----:B------:R-:W4:Y:S01]  /*5390*/  SHFL.BFLY PT, R5, R105, 0x2, 0x1f ;  /* 0x0c401f0069057f89 */ /* 0x000f2200000e0000 */
[----:B------:R-:W-:Y:S02]  /*53a0*/  FMNMX.FTZ R3, R201, R3, !PT ;  /* 0x00000003c9037209 */ /* 0x000fe40007810000 */
[----:B---3--:R-:W-:Y:S01]  /*53b0*/  FMNMX.FTZ R103, R103, R4, !PT ;  /* 0x0000000467677209 */ /* 0x008fe20007810000 */
[----:B------:R-:W-:Y:S01]  /*53c0*/  LDSM.16.MT88.4 R20, [R226+0x9000] ;  /* 0x00900000e214783b */ /* 0x000fe20000004200 */
[----:B------:R-:W-:Y:S02]  /*53d0*/  FMNMX.FTZ R4, R87, R85, !PT ;  /* 0x0000005557047209 */ /* 0x000fe40007810000 */
[----:B------:R-:W-:Y:S01]  /*53e0*/  FMNMX.FTZ R3, R203, R3, !PT ;  /* 0x00000003cb037209 */ /* 0x000fe20007810000 */
[----:B-12---:R-:W1:Y:S01]  /*53f0*/  SHFL.BFLY PT, R6, R103, 0x1, 0x1f ;  /* 0x0c201f0067067f89 */ /* 0x006e6200000e0000 */
[----:B------:R-:W-:-:S03]  /*5400*/  FMNMX.FTZ R4, R86, R4, !PT ;  /* 0x0000000456047209 */ /* 0x000fc60007810000 */
[----:B------:R-:W2:Y:S01]  /*5410*/  SHFL.BFLY PT, R102, R3, 0x2, 0x1f ;  /* 0x0c401f0003667f89 */ /* 0x000ea200000e0000 */
[----:B------:R-:W-:-:S03]  /*5420*/  FMNMX.FTZ R4, R84, R4, !PT ;  /* 0x0000000454047209 */ /* 0x000fc60007810000 */
[----:B------:R-:W-:Y:S01]  /*5430*/  LDSM.16.MT88.4 R36, [R226+0xa000] ;  /* 0x00a00000e224783b */ /* 0x000fe20000004200 */
[----:B------:R-:W-:-:S03]  /*5440*/  FMNMX.FTZ R4, R148, R4, !PT ;  /* 0x0000000494047209 */ /* 0x000fc60007810000 */
[----:B------:R-:W-:Y:S01]  /*5450*/  LDSM.16.MT88.4 R48, [R226+0xb000] ;  /* 0x00b00000e230783b */ /* 0x000fe20000004200 */
[----:B------:R-:W-:Y:S02]  /*5460*/  FMNMX.FTZ R4, R143, R4, !PT ;  /* 0x000000048f047209 */ /* 0x000fe40007810000 */
[----:B----4-:R-:W-:Y:S01]  /*5470*/  FMNMX.FTZ R105, R105, R5, !PT ;  /* 0x0000000569697209 */ /* 0x010fe20007810000 */
[----:B------:R-:W-:Y:S01]  /*5480*/  LDSM.16.MT88.4 R44, [R226+0xb400] ;  /* 0x00b40000e22c783b */ /* 0x000fe20000004200 */
[----:B------:R-:W-:-:S03]  /*5490*/  FMNMX.FTZ R4, R156, R4, !PT ;  /* 0x000000049c047209 */ /* 0x000fc60007810000 */
[----:B------:R-:W3:Y:S01]  /*54a0*/  SHFL.BFLY PT, R5, R105, 0x1, 0x1f ;  /* 0x0c201f0069057f89 */ /* 0x000ee200000e0000 */
[----:B------:R-:W-:Y:S02]  /*54b0*/  FMNMX.FTZ R4, R142, R4, !PT ;  /* 0x000000048e047209 */ /* 0x000fe40007810000 */
[----:B-1----:R-:W-:Y:S02]  /*54c0*/  FMNMX.FTZ R103, R103, R6, !PT ;  /* 0x0000000667677209 */ /* 0x002fe40007810000 */
[----:B------:R-:W-:Y:S02]  /*54d0*/  FMNMX.FTZ R4, R178, R4, !PT ;  /* 0x00000004b2047209 */ /* 0x000fe40007810000 */
[----:B--2---:R-:W-:Y:S01]  /*54e0*/  FMNMX.FTZ R102, R3, R102, !PT ;  /* 0x0000006603667209 */ /* 0x004fe20007810000 */
[----:B------:R-:W-:Y:S01]  /*54f0*/  FMUL.FTZ R13, R103, UR19 ;  /* 0x00000013670d7c20 */ /* 0x000fe20008410000 */
[----:B------:R-:W-:-:S03]  /*5500*/  FMNMX.FTZ R4, R180, R4, !PT ;  /* 0x00000004b4047209 */ /* 0x000fc60007810000 */
[----:B------:R-:W1:Y:S01]  /*5510*/  SHFL.BFLY PT, R6, R102, 0x1, 0x1f ;  /* 0x0c201f0066067f89 */ /* 0x000e6200000e0000 */
[----:B------:R-:W-:-:S04]  /*5520*/  FMNMX.FTZ R4, R198, R4, !PT ;  /* 0x00000004c6047209 */ /* 0x000fc80007810000 */
[----:B------:R-:W-:-:S04]  /*5530*/  FMNMX.FTZ R4, R193, R4, !PT ;  /* 0x00000004c1047209 */ /* 0x000fc80007810000 */
[----:B------:R-:W-:Y:S02]  /*5540*/  FMNMX.FTZ R4, R194, R4, !PT ;  /* 0x00000004c2047209 */ /* 0x000fe40007810000 */
[----:B---3--:R-:W-:Y:S02]  /*5550*/  FMNMX.FTZ R105, R105, R5, !PT ;  /* 0x0000000569697209 */ /* 0x008fe40007810000 */
[----:B------:R-:W-:Y:S02]  /*5560*/  FMNMX.FTZ R4, R205, R4, !PT ;  /* 0x00000004cd047209 */ /* 0x000fe40007810000 */
[C---:B------:R-:W-:Y:S01]  /*5570*/  FSETP.NEU.FTZ.AND P1, PT, R105.reuse, -INF , PT ;  /* 0xff8000006900780b */ /* 0x040fe20003f3d000 */
[----:B------:R-:W-:Y:S01]  /*5580*/  FMUL.FTZ R3, R105, UR19 ;  /* 0x0000001369037c20 */ /* 0x000fe20008410000 */
[----:B------:R-:W-:-:S04]  /*5590*/  FMNMX.FTZ R4, R204, R4, !PT ;  /* 0x00000004cc047209 */ /* 0x000fc80007810000 */
[----:B------:R-:W-:Y:S02]  /*55a0*/  FMNMX.FTZ R4, R206, R4, !PT ;  /* 0x00000004ce047209 */ /* 0x000fe40007810000 */
[----:B------:R-:W-:Y:S02]  /*55b0*/  FSEL R3, R3, RZ, P1 ;  /* 0x000000ff03037208 */ /* 0x000fe40000800000 */
[----:B-1----:R-:W-:Y:S02]  /*55c0*/  FMNMX.FTZ R102, R102, R6, !PT ;  /* 0x0000000666667209 */ /* 0x002fe40007810000 */
[----:B------:R-:W-:Y:S01]  /*55d0*/  FSETP.NEU.FTZ.AND P1, PT, R103, -INF , PT ;  /* 0xff8000006700780b */ /* 0x000fe20003f3d000 */
[----:B------:R-:W1:Y:S01]  /*55e0*/  SHFL.BFLY PT, R6, R4, 0x2, 0x1f ;  /* 0x0c401f0004067f89 */ /* 0x000e6200000e0000 */
[----:B------:R-:W-:Y:S01]  /*55f0*/  FFMA.FTZ R5, R74, UR19, -R3 ;  /* 0x000000134a057c23 */ /* 0x000fe20008010803 */
[----:B------:R-:W-:Y:S01]  /*5600*/  FMUL.FTZ R12, R102, UR19 ;  /* 0x00000013660c7c20 */ /* 0x000fe20008410000 */
[----:B------:R-:W-:-:S02]  /*5610*/  FSEL R13, R13, RZ, P1 ;  /* 0x000000ff0d0d7208 */ /* 0x000fc40000800000 */
[----:B------:R-:W-:Y:S01]  /*5620*/  FSETP.NEU.FTZ.AND P1, PT, R102, -INF , PT ;  /* 0xff8000006600780b */ /* 0x000fe20003f3d000 */
[----:B------:R2:W-:Y:S03]  /*5630*/  MUFU.EX2 R14, R5 ;  /* 0x00000005000e7308 */ /* 0x0005e60000000800 */
[----:B------:R-:W-:-:S05]  /*5640*/  FSEL R12, R12, RZ, P1 ;  /* 0x000000ff0c0c7208 */ /* 0x000fca0000800000 */
[--C-:B------:R-:W-:Y:S01]  /*5650*/  FFMA.FTZ R0, R79, UR19, -R12.reuse ;  /* 0x000000134f007c23 */ /* 0x100fe2000801080c */
[----:B------:R-:W-:-:S03]  /*5660*/  FFMA.FTZ R2, R75, UR19, -R12 ;  /* 0x000000134b027c23 */ /* 0x000fc6000801080c */
[----:B------:R3:W-:Y:S01]  /*5670*/  MUFU.EX2 R214, R0 ;  /* 0x0000000000d67308 */ /* 0x0007e20000000800 */
[----:B--2---:R-:W-:-:S07]  /*5680*/  FFMA.FTZ R5, R77, UR19, -R13 ;  /* 0x000000134d057c23 */ /* 0x004fce000801080d */
[----:B------:R2:W-:Y:S08]  /*5690*/  MUFU.EX2 R208, R2 ;  /* 0x0000000200d07308 */ /* 0x0005f00000000800 */
[----:B------:R4:W-:Y:S01]  /*56a0*/  MUFU.EX2 R213, R5 ;  /* 0x0000000500d57308 */ /* 0x0009e20000000800 */
[----:B---3--:R-:W-:-:S07]  /*56b0*/  FFMA.FTZ R0, R76, UR19, -R12 ;  /* 0x000000134c007c23 */ /* 0x008fce000801080c */
[----:B------:R1:W3:Y:S01]  /*56c0*/  MUFU.EX2 R210, R0 ;  /* 0x0000000000d27308 */ /* 0x0002e20000000800 */
[----:B--2---:R-:W-:-:S07]  /*56d0*/  FFMA.FTZ R2, R81, UR19, -R3 ;  /* 0x0000001351027c23 */ /* 0x004fce0008010803 */
[----:B------:R2:W-:Y:S01]  /*56e0*/  MUFU.EX2 R252, R2 ;  /* 0x0000000200fc7308 */ /* 0x0005e20000000800 */
[----:B----4-:R-:W-:-:S07]  /*56f0*/  FFMA.FTZ R5, R78, UR19, -R13 ;  /* 0x000000134e057c23 */ /* 0x010fce000801080d */
[----:B------:R4:W5:Y:S01]  /*5700*/  MUFU.EX2 R15, R5 ;  /* 0x00000005000f7308 */ /* 0x0009620000000800 */
[----:B-1----:R-:W-:Y:S02]  /*5710*/  FMNMX.FTZ R0, R4, R6, !PT ;  /* 0x0000000604007209 */ /* 0x002fe40007810000 */
[----:B---3--:R-:W-:-:S03]  /*5720*/  F2FP.F16.F32.PACK_AB R7, R208, R210 ;  /* 0x000000d2d007723e */ /* 0x008fc600000000ff */
[----:B------:R-:W1:Y:S01]  /*5730*/  SHFL.BFLY PT, R8, R0, 0x1, 0x1f ;  /* 0x0c201f0000087f89 */ /* 0x000e6200000e0000 */
[----:B--2---:R-:W-:-:S04]  /*5740*/  FFMA.FTZ R2, R83, UR19, -R3 ;  /* 0x0000001353027c23 */ /* 0x004fc80008010803 */
[----:B------:R2:W-:Y:S01]  /*5750*/  MUFU.EX2 R183, R2 ;  /* 0x0000000200b77308 */ /* 0x0005e20000000800 */
[----:B----4-:R-:W-:Y:S01]  /*5760*/  FFMA.FTZ R5, R73, UR19, -R13 ;  /* 0x0000001349057c23 */ /* 0x010fe2000801080d */
[----:B-----5:R-:W-:-:S06]  /*5770*/  F2FP.F16.F32.PACK_AB R4, R15, R213 ;  /* 0x000000d50f04723e */ /* 0x020fcc00000000ff */
[----:B------:R3:W-:Y:S01]  /*5780*/  MUFU.EX2 R207, R5 ;  /* 0x0000000500cf7308 */ /* 0x0007e20000000800 */
[----:B--2---:R-:W-:Y:S01]  /*5790*/  FFMA.FTZ R2, R82, UR19, -R3 ;  /* 0x0000001352027c23 */ /* 0x004fe20008010803 */
[----:B-1----:R-:W-:Y:S02]  /*57a0*/  FMNMX.FTZ R104, R0, R8, !PT ;  /* 0x0000000800687209 */ /* 0x002fe40007810000 */
[----:B------:R-:W-:-:S04]  /*57b0*/  F2FP.F16.F32.PACK_AB R8, R252, R14 ;  /* 0x0000000efc08723e */ /* 0x000fc800000000ff */
[----:B------:R1:W2:Y:S01]  /*57c0*/  MUFU.EX2 R211, R2 ;  /* 0x0000000200d37308 */ /* 0x0002a20000000800 */
[C---:B------:R-:W-:Y:S01]  /*57d0*/  FSETP.NEU.FTZ.AND P1, PT, R104.reuse, -INF , PT ;  /* 0xff8000006800780b */ /* 0x040fe20003f3d000 */
[----:B------:R-:W-:Y:S01]  /*57e0*/  FMUL.FTZ R0, R104, UR19 ;  /* 0x0000001368007c20 */ /* 0x000fe20008410000 */
[----:B---3--:R-:W-:-:S04]  /*57f0*/  FFMA.FTZ R5, R72, UR19, -R13 ;  /* 0x0000001348057c23 */ /* 0x008fc8000801080d */
[----:B------:R-:W-:Y:S01]  /*5800*/  FSEL R0, R0, RZ, P1 ;  /* 0x000000ff00007208 */ /* 0x000fe20000800000 */
[----:B------:R3:W4:Y:S01]  /*5810*/  MUFU.EX2 R209, R5 ;  /* 0x0000000500d17308 */ /* 0x0007220000000800 */
[----:B-1----:R-:W-:Y:S01]  /*5820*/  FFMA.FTZ R2, R60, UR19, -R3 ;  /* 0x000000133c027c23 */ /* 0x002fe20008010803 */
[----:B--2---:R-:W-:-:S06]  /*5830*/  F2FP.F16.F32.PACK_AB R10, R211, R183 ;  /* 0x000000b7d30a723e */ /* 0x004fcc00000000ff */
[----:B------:R1:W-:Y:S01]  /*5840*/  MUFU.EX2 R182, R2 ;  /* 0x0000000200b67308 */ /* 0x0003e20000000800 */
[----:B---3--:R-:W-:Y:S01]  /*5850*/  FFMA.FTZ R5, R80, UR19, -R12 ;  /* 0x0000001350057c23 */ /* 0x008fe2000801080c */
[----:B----4-:R-:W-:-:S06]  /*5860*/  F2FP.F16.F32.PACK_AB R6, R209, R207 ;  /* 0x000000cfd106723e */ /* 0x010fcc00000000ff */
[----:B------:R-:W2:Y:S01]  /*5870*/  MUFU.EX2 R181, R5 ;  /* 0x0000000500b57308 */ /* 0x000ea20000000800 */
[----:B-1----:R-:W-:-:S07]  /*5880*/  FFMA.FTZ R2, R61, UR19, -R3 ;  /* 0x000000133d027c23 */ /* 0x002fce0008010803 */
[----:B------:R1:W-:Y:S01]  /*5890*/  MUFU.EX2 R165, R2 ;  /* 0x0000000200a57308 */ /* 0x0003e20000000800 */
[----:B--2---:R-:W-:-:S07]  /*58a0*/  F2FP.F16.F32.PACK_AB R5, R214, R181 ;  /* 0x000000b5d605723e */ /* 0x004fce00000000ff */
        /* <DEDUP_REMOVED lines=8> */
[----:B------:R1:W2:Y:S01]  /*5930*/  MUFU.EX2 R247, R2 ;  /* 0x0000000200f77308 */ /* 0x0002a20000000800 */
[C---:B------:R-:W-:Y:S06]  /*5940*/  HMMA.16816.F32 R96, R4.reuse, R48, RZ ;  /* 0x000000300460723c */ /* 0x040fec00000018ff */
[C---:B------:R-:W-:Y:S06]  /*5950*/  HMMA.16816.F32 R92, R4.reuse, R18, RZ ;  /* 0x00000012045c723c */ /* 0x040fec00000018ff */
[----:B------:R-:W-:Y:S01]  /*5960*/  HMMA.16816.F32 R88, R4, R22, RZ ;  /* 0x000000160458723c */ /* 0x000fe200000018ff */
[----:B-1----:R-:W-:Y:S01]  /*5970*/  FFMA.FTZ R2, R86, UR19, -R0 ;  /* 0x0000001356027c23 */ /* 0x002fe20008010800 */
[----:B--2---:R-:W-:-:S04]  /*5980*/  F2FP.F16.F32.PACK_AB R9, R247, R249 ;  /* 0x000000f9f709723e */ /* 0x004fc800000000ff */
[C---:B------:R-:W-:Y:S01]  /*5990*/  HMMA.16816.F32 R80, R4.reuse, R38, RZ ;  /* 0x000000260450723c */ /* 0x040fe200000018ff */
[----:B------:R1:W-:Y:S05]  /*59a0*/  MUFU.EX2 R248, R2 ;  /* 0x0000000200f87308 */ /* 0x0003ea0000000800 */
[C---:B------:R-:W-:Y:S06]  /*59b0*/  HMMA.16816.F32 R76, R4.reuse, R42, RZ ;  /* 0x0000002a044c723c */ /* 0x040fec00000018ff */
[----:B------:R-:W-:Y:S01]  /*59c0*/  HMMA.16816.F32 R72, R4, R50, RZ ;  /* 0x000000320448723c */ /* 0x000fe200000018ff */
[----:B-1----:R-:W-:-:S05]  /*59d0*/  FFMA.FTZ R2, R84, UR19, -R0 ;  /* 0x0000001354027c23 */ /* 0x002fca0008010800 */
[----:B------:R-:W-:Y:S01]  /*59e0*/  HMMA.16816.F32 R84, R4, R26, RZ ;  /* 0x0000001a0454723c */ /* 0x000fe200000018ff */
[----:B------:R1:W2:Y:S02]  /*59f0*/  MUFU.EX2 R251, R2 ;  /* 0x0000000200fb7308 */ /* 0x0002a40000000800 */
[----:B-1----:R-:W-:Y:S01]  /*5a00*/  FFMA.FTZ R2, R62, UR19, -R3 ;  /* 0x000000133e027c23 */ /* 0x002fe20008010803 */
[----:B--2---:R-:W-:-:S05]  /*5a10*/  F2FP.F16.F32.PACK_AB R11, R251, R248 ;  /* 0x000000f8fb0b723e */ /* 0x004fca00000000ff */
[----:B------:R1:W2:Y:S02]  /*5a20*/  MUFU.EX2 R28, R2 ;  /* 0x00000002001c7308 */ /* 0x0002a40000000800 */
[C---:B------:R-:W-:Y:S06]  /*5a30*/  HMMA.16816.F32 R68, R8.reuse, R16, RZ ;  /* 0x000000100844723c */ /* 0x040fec00000018ff */
[C---:B------:R-:W-:Y:S06]  /*5a40*/  HMMA.16816.F32 R56, R8.reuse, R36, RZ ;  /* 0x000000240838723c */ /* 0x040fec00000018ff */
[----:B------:R-:W-:Y:S01]  /*5a50*/  HMMA.16816.F32 R132, R8, R22, RZ ;  /* 0x000000160884723c */ /* 0x000fe200000018ff */
[----:B-1----:R-:W-:-:S02]  /*5a60*/  FFMA.FTZ R2, R32, UR19, -R3 ;  /* 0x0000001320027c23 */ /* 0x002fc40008010803 */
[----:B------:R-:W-:Y:S02]  /*5a70*/  LDSM.16.MT88.4 R32, [R224+0xb400] ;  /* 0x00b40000e020783b */ /* 0x000fe40000004200 */
[----:B------:R1:W-:Y:S01]  /*5a80*/  MUFU.EX2 R212, R2 ;  /* 0x0000000200d47308 */ /* 0x0003e20000000800 */
[C---:B------:R-:W-:Y:S06]  /*5a90*/  HMMA.16816.F32 R144, R8.reuse, R38, RZ ;  /* 0x000000260890723c */ /* 0x040fec00000018ff */
[C---:B------:R-:W-:Y:S01]  /*5aa0*/  HMMA.16816.F32 R64, R8.reuse, R20, RZ ;  /* 0x000000140840723c */ /* 0x040fe200000018ff */
[----:B------:R-:W-:Y:S05]  /*5ab0*/  LDSM.16.MT88.4 R20, [R224+0x9400] ;  /* 0x00940000e014783b */ /* 0x000fea0000004200 */
[----:B------:R-:W-:Y:S01]  /*5ac0*/  HMMA.16816.F32 R52, R8, R40, RZ ;  /* 0x000000280834723c */ /* 0x000fe200000018ff */
[----:B-1----:R-:W-:-:S05]  /*5ad0*/  FFMA.FTZ R2, R128, UR19, -R13 ;  /* 0x0000001380027c23 */ /* 0x002fca000801080d */
[C---:B------:R-:W-:Y:S01]  /*5ae0*/  HMMA.16816.F32 R128, R8.reuse, R18, RZ ;  /* 0x000000120880723c */ /* 0x040fe200000018ff */
[----:B------:R-:W-:Y:S01]  /*5af0*/  LDSM.16.MT88.4 R16, [R226+0x9400] ;  /* 0x00940000e210783b */ /* 0x000fe20000004200 */
[----:B------:R1:W-:Y:S04]  /*5b00*/  MUFU.EX2 R250, R2 ;  /* 0x0000000200fa7308 */ /* 0x0003e80000000800 */
[C---:B------:R-:W-:Y:S06]  /*5b10*/  HMMA.16816.F32 R36, R8.reuse, R48, RZ ;  /* 0x000000300824723c */ /* 0x040fec00000018ff */
[----:B------:R-:W-:Y:S01]  /*5b20*/  HMMA.16816.F32 R152, R8, R50, RZ ;  /* 0x000000320898723c */ /* 0x000fe200000018ff */
[----:B------:R-:W-:Y:S01]  /*5b30*/  LDSM.16.MT88.4 R48, [R224+0x9800] ;  /* 0x00980000e030783b */ /* 0x000fe20000004200 */
[----:B-1----:R-:W-:Y:S01]  /*5b40*/  FFMA.FTZ R2, R107, UR19, -R13 ;  /* 0x000000136b027c23 */ /* 0x002fe2000801080d */
[----:B--2---:R-:W-:-:S02]  /*5b50*/  MOV R107, R28 ;  /* 0x0000001c006b7202 */ /* 0x004fc40000000f00 */
[----:B------:R-:W-:Y:S01]  /*5b60*/  LDSM.16.MT88.4 R28, [R226+0xa400] ;  /* 0x00a40000e21c783b */ /* 0x000fe20000004200 */
[----:B------:R1:W2:Y:S02]  /*5b70*/  MUFU.EX2 R4, R2 ;  /* 0x0000000200047308 */ /* 0x0002a40000000800 */
[--C-:B-1----:R-:W-:Y:S02]  /*5b80*/  FFMA.FTZ R2, R63, UR19, -R13.reuse ;  /* 0x000000133f027c23 */ /* 0x102fe4000801080d */
[----:B------:R-:W-:Y:S04]  /*5b90*/  HMMA.16816.F32 R60, R8, R24, RZ ;  /* 0x00000018083c723c */ /* 0x000fe800000018ff */
[----:B------:R1:W-:Y:S02]  /*5ba0*/  MUFU.EX2 R215, R2 ;  /* 0x0000000200d77308 */ /* 0x0003e40000000800 */
[----:B-1----:R-:W-:Y:S01]  /*5bb0*/  FFMA.FTZ R2, R106, UR19, -R13 ;  /* 0x000000136a027c23 */ /* 0x002fe2000801080d */
[----:B--2---:R-:W-:-:S05]  /*5bc0*/  IMAD.MOV.U32 R106, RZ, RZ, R4 ;  /* 0x000000ffff6a7224 */ /* 0x004fca00078e0004 */
[----:B------:R1:W2:Y:S01]  /*5bd0*/  MUFU.EX2 R179, R2 ;  /* 0x0000000200b37308 */ /* 0x0002a20000000800 */
[----:B------:R-:W-:Y:S01]  /*5be0*/  F2FP.F16.F32.PACK_AB R4, R106, R250 ;  /* 0x000000fa6a04723e */ /* 0x000fe200000000ff */
[----:B-1----:R-:W-:Y:S01]  /*5bf0*/  FFMA.FTZ R2, R137, UR19, -R12 ;  /* 0x0000001389027c23 */ /* 0x002fe2000801080c */
[----:B--2---:R-:W-:-:S05]  /*5c00*/  F2FP.F16.F32.PACK_AB R6, R179, R215 ;  /* 0x000000d7b306723e */ /* 0x004fca00000000ff */
[----:B------:R1:W-:Y:S02]  /*5c10*/  MUFU.EX2 R243, R2 ;  /* 0x0000000200f37308 */ /* 0x0003e40000000800 */
[--C-:B-1----:R-:W-:Y:S02]  /*5c20*/  FFMA.FTZ R2, R136, UR19, -R12.reuse ;  /* 0x0000001388027c23 */ /* 0x102fe4000801080c */
[----:B------:R-:W-:Y:S01]  /*5c30*/  HMMA.16816.F32 R136, R8, R26, RZ ;  /* 0x0000001a0888723c */ /* 0x000fe200000018ff */
[----:B------:R-:W1:Y:S03]  /*5c40*/  LDSM.16.MT88.4 R24, [R224+0xa400] ;  /* 0x00a40000e018783b */ /* 0x000e660000004200 */
[----:B------:R2:W3:Y:S02]  /*5c50*/  MUFU.EX2 R246, R2 ;  /* 0x0000000200f67308 */ /* 0x0004e40000000800 */
[----:B--2---:R-:W-:Y:S01]  /*5c60*/  FFMA.FTZ R2, R140, UR19, -R12 ;  /* 0x000000138c027c23 */ /* 0x004fe2000801080c */
[----:B---3--:R-:W-:-:S05]  /*5c70*/  F2FP.F16.F32.PACK_AB R5, R246, R243 ;  /* 0x000000f3f605723e */ /* 0x008fca00000000ff */
[----:B------:R2:W-:Y:S02]  /*5c80*/  MUFU.EX2 R245, R2 ;  /* 0x0000000200f57308 */ /* 0x0005e40000000800 */
[----:B--2---:R-:W-:-:S06]  /*5c90*/  FFMA.FTZ R2, R141, UR19, -R12 ;  /* 0x000000138d027c23 */ /* 0x004fcc000801080c */
[----:B------:R2:W3:Y:S02]  /*5ca0*/  MUFU.EX2 R244, R2 ;  /* 0x0000000200f47308 */ /* 0x0004e40000000800 */
[----:B--2---:R-:W-:Y:S01]  /*5cb0*/  FFMA.FTZ R2, R148, UR19, -R0 ;  /* 0x0000001394027c23 */ /* 0x004fe20008010800 */
[----:B---3--:R-:W-:Y:S01]  /*5cc0*/  F2FP.F16.F32.PACK_AB R7, R244, R245 ;  /* 0x000000f5f407723e */ /* 0x008fe200000000ff */
[----:B------:R-:W-:Y:S01]  /*5cd0*/  HMMA.16816.F32 R148, R8, R42, RZ ;  /* 0x0000002a0894723c */ /* 0x000fe200000018ff */
[----:B------:R-:W-:Y:S03]  /*5ce0*/  LDSM.16.MT88.4 R40, [R226+0x9800] ;  /* 0x00980000e228783b */ /* 0x000fe60000004200 */
[----:B------:R2:W-:Y:S02]  /*5cf0*/  MUFU.EX2 R241, R2 ;  /* 0x0000000200f17308 */ /* 0x0005e40000000800 */
[----:B-1----:R-:W-:Y:S01]  /*5d00*/  HMMA.16816.F32 R116, R4, R24, R116 ;  /* 0x000000180474723c */ /* 0x002fe20000001874 */
[----:B------:R-:W-:-:S05]  /*5d10*/  F2FP.F16.F32.PACK_AB R10, R212, R107 ;  /* 0x0000006bd40a723e */ /* 0x000fca00000000ff */
[C---:B------:R-:W-:Y:S06]  /*5d20*/  HMMA.16816.F32 R124, R4.reuse, R20, R124 ;  /* 0x00000014047c723c */ /* 0x040fec000000187c */
[----:B------:R-:W-:Y:S01]  /*5d30*/  HMMA.16816.F32 R120, R4, R16, R120 ;  /* 0x000000100478723c */ /* 0x000fe20000001878 */
[----:B--2---:R-:W-:-:S04]  /*5d40*/  FFMA.FTZ R2, R143, UR19, -R0 ;  /* 0x000000138f027c23 */ /* 0x004fc80008010800 */
[----:B------:R1:W2:Y:S01]  /*5d50*/  MUFU.EX2 R242, R2 ;  /* 0x0000000200f27308 */ /* 0x0002a20000000800 */
[C---:B------:R-:W-:Y:S06]  /*5d60*/  HMMA.16816.F32 R92, R4.reuse, R22, R92 ;  /* 0x00000016045c723c */ /* 0x040fec000000185c */
[C---:B------:R-:W-:Y:S06]  /*5d70*/  HMMA.16816.F32 R96, R4.reuse, R44, R96 ;  /* 0x0000002c0460723c */ /* 0x040fec0000001860 */
[----:B------:R-:W-:Y:S01]  /*5d80*/  HMMA.16816.F32 R108, R4, R32, R108 ;  /* 0x00000020046c723c */ /* 0x000fe2000000186c */
[----:B-1----:R-:W-:Y:S01]  /*5d90*/  FFMA.FTZ R2, R156, UR19, -R0 ;  /* 0x000000139c027c23 */ /* 0x002fe20008010800 */
[----:B--2---:R-:W-:-:S04]  /*5da0*/  F2FP.F16.F32.PACK_AB R9, R242, R241 ;  /* 0x000000f1f209723e */ /* 0x004fc800000000ff */
[----:B------:R-:W-:Y:S01]  /*5db0*/  HMMA.16816.F32 R156, R4, R28, R112 ;  /* 0x0000001c049c723c */ /* 0x000fe20000001870 */
[----:B------:R1:W-:Y:S06]  /*5dc0*/  MUFU.EX2 R240, R2 ;  /* 0x0000000200f07308 */ /* 0x0003ec0000000800 */
[----:B------:R-:W-:-:S04]  /*5dd0*/  MOV R115, R165 ;  /* 0x000000a500737202 */ /* 0x000fc80000000f00 */
[----:B------:R-:W-:Y:S01]  /*5de0*/  F2FP.F16.F32.PACK_AB R8, R115, R182 ;  /* 0x000000b67308723e */ /* 0x000fe200000000ff */
[----:B-1----:R-:W-:Y:S02]  /*5df0*/  FFMA.FTZ R2, R142, UR19, -R0 ;  /* 0x000000138e027c23 */ /* 0x002fe40008010800 */
[C---:B------:R-:W-:Y:S02]  /*5e00*/  HMMA.16816.F32 R140, R4.reuse, R18, R88 ;  /* 0x00000012048c723c */ /* 0x040fe40000001858 */
[----:B------:R1:W2:Y:S04]  /*5e10*/  MUFU.EX2 R239, R2 ;  /* 0x0000000200ef7308 */ /* 0x0002a80000000800 */
[C---:B------:R-:W-:Y:S06]  /*5e20*/  HMMA.16816.F32 R88, R4.reuse, R26, R84 ;  /* 0x0000001a0458723c */ /* 0x040fec0000001854 */
[C---:B------:R-:W-:Y:S06]  /*5e30*/  HMMA.16816.F32 R84, R4.reuse, R30, R80 ;  /* 0x0000001e0454723c */ /* 0x040fec0000001850 */
[----:B------:R-:W-:Y:S01]  /*5e40*/  HMMA.16816.F32 R80, R4, R34, R76 ;  /* 0x000000220450723c */ /* 0x000fe2000000184c */
[----:B-1----:R-:W-:Y:S01]  /*5e50*/  FFMA.FTZ R2, R164, UR19, -R3 ;  /* 0x00000013a4027c23 */ /* 0x002fe20008010803 */
[----:B--2---:R-:W-:-:S03]  /*5e60*/  F2FP.F16.F32.PACK_AB R11, R239, R240 ;  /* 0x000000f0ef0b723e */ /* 0x004fc600000000ff */
[----:B------:R1:W-:Y:S01]  /*5e70*/  MUFU.EX2 R223, R2 ;  /* 0x0000000200df7308 */ /* 0x0003e20000000800 */
[----:B------:R-:W-:Y:S06]  /*5e80*/  HMMA.16816.F32 R76, R4, R46, R72 ;  /* 0x0000002e044c723c */ /* 0x000fec0000001848 */
[C---:B------:R-:W-:Y:S06]  /*5e90*/  HMMA.16816.F32 R164, R8.reuse, R28, R56 ;  /* 0x0000001c08a4723c */ /* 0x040fec0000001838 */
[----:B------:R-:W-:Y:S01]  /*5ea0*/  HMMA.16816.F32 R56, R8, R18, R132 ;  /* 0x000000120838723c */ /* 0x000fe20000001884 */
[----:B-1----:R-:W-:-:S05]  /*5eb0*/  FFMA.FTZ R2, R163, UR19, -R13 ;  /* 0x00000013a3027c23 */ /* 0x002fca000801080d */
[C---:B------:R-:W-:Y:S01]  /*5ec0*/  HMMA.16816.F32 R184, R8.reuse, R32, R52 ;  /* 0x0000002008b8723c */ /* 0x040fe20000001834 */
[----:B------:R-:W-:Y:S01]  /*5ed0*/  MOV R132, R215 ;  /* 0x000000d700847202 */ /* 0x000fe20000000f00 */
[----:B------:R1:W-:Y:S01]  /*5ee0*/  MUFU.EX2 R222, R2 ;  /* 0x0000000200de7308 */ /* 0x0003e20000000800 */
[----:B------:R-:W-:Y:S01]  /*5ef0*/  IMAD.MOV.U32 R134, RZ, RZ, R106 ;  /* 0x000000ffff867224 */ /* 0x000fe200078e006a */
[----:B------:R-:W-:Y:S01]  /*5f00*/  MOV R133, R107 ;  /* 0x0000006b00857202 */ /* 0x000fe20000000f00 */
[----:B------:R-:W-:Y:S01]  /*5f10*/  IMAD.MOV.U32 R106, RZ, RZ, R214 ;  /* 0x000000ffff6a7224 */ /* 0x000fe200078e00d6 */
[----:B------:R-:W-:Y:S01]  /*5f20*/  HMMA.16816.F32 R52, R8, R26, R136 ;  /* 0x0000001a0834723c */ /* 0x000fe20000001888 */
[----:B------:R-:W-:Y:S01]  /*5f30*/  IMAD.MOV.U32 R107, RZ, RZ, R211 ;  /* 0x000000ffff6b7224 */ /* 0x000fe200078e00d3 */
[----:B------:R-:W-:-:S04]  /*5f40*/  MOV R135, R115 ;  /* 0x0000007300877202 */ /* 0x000fc80000000f00 */
[C---:B------:R-:W-:Y:S01]  /*5f50*/  HMMA.16816.F32 R188, R8.reuse, R44, R36 ;  /* 0x0000002c08bc723c */ /* 0x040fe20000001824 */
[----:B------:R-:W-:Y:S01]  /*5f60*/  MOV R138, R210 ;  /* 0x000000d2008a7202 */ /* 0x000fe20000000f00 */
[----:B------:R-:W2:Y:S01]  /*5f70*/  LDSM.16.MT88.4 R36, [R224+0xa800] ;  /* 0x00a80000e024783b */ /* 0x000ea20000004200 */
[----:B------:R-:W-:Y:S01]  /*5f80*/  MOV R137, R209 ;  /* 0x000000d100897202 */ /* 0x000fe20000000f00 */
[----:B------:R-:W-:Y:S01]  /*5f90*/  IMAD.MOV.U32 R136, RZ, RZ, R208 ;  /* 0x000000ffff887224 */ /* 0x000fe200078e00d0 */
[----:B------:R-:W-:Y:S01]  /*5fa0*/  MOV R139, R207 ;  /* 0x000000cf008b7202 */ /* 0x000fe20000000f00 */
[----:B------:R-:W-:Y:S01]  /*5fb0*/  HMMA.16816.F32 R72, R8, R20, R68 ;  /* 0x000000140848723c */ /* 0x000fe20000001844 */
[----:B-1----:R-:W-:-:S04]  /*5fc0*/  FFMA.FTZ R2, R162, UR19, -R13 ;  /* 0x00000013a2027c23 */ /* 0x002fc8000801080d */
[----:B------:R1:W3:Y:S01]  /*5fd0*/  MUFU.EX2 R221, R2 ;  /* 0x0000000200dd7308 */ /* 0x0002e20000000800 */
[C---:B------:R-:W-:Y:S01]  /*5fe0*/  HMMA.16816.F32 R68, R8.reuse, R16, R64 ;  /* 0x000000100844723c */ /* 0x040fe20000001840 */
[----:B------:R-:W-:Y:S05]  /*5ff0*/  LDSM.16.MT88.4 R16, [R224+0xb800] ;  /* 0x00b80000e010783b */ /* 0x000fea0000004200 */
[C---:B------:R-:W-:Y:S01]  /*6000*/  HMMA.16816.F32 R64, R8.reuse, R24, R60 ;  /* 0x000000180840723c */ /* 0x040fe2000000183c */
[----:B------:R-:W4:Y:S05]  /*6010*/  LDSM.16.MT88.4 R24, [R226+0xa800] ;  /* 0x00a80000e218783b */ /* 0x000f2a0000004200 */
[----:B------:R-:W-:Y:S01]  /*6020*/  HMMA.16816.F32 R60, R8, R22, R128 ;  /* 0x00000016083c723c */ /* 0x000fe20000001880 */
[----:B------:R-:W5:Y:S01]  /*6030*/  LDSM.16.MT88.4 R20, [R226+0xb800] ;  /* 0x00b80000e214783b */ /* 0x000f620000004200 */
[----:B-1----:R-:W-:Y:S01]  /*6040*/  FFMA.FTZ R2, R160, UR19, -R13 ;  /* 0x00000013a0027c23 */ /* 0x002fe2000801080d */
[----:B---3--:R-:W-:-:S03]  /*6050*/  F2FP.F16.F32.PACK_AB R4, R221, R222 ;  /* 0x000000dedd04723e */ /* 0x008fc600000000ff */
[C---:B------:R-:W-:Y:S01]  /*6060*/  HMMA.16816.F32 R44, R8.reuse, R46, R152 ;  /* 0x0000002e082c723c */ /* 0x040fe20000001898 */
[----:B------:R1:W-:Y:S05]  /*6070*/  MUFU.EX2 R220, R2 ;  /* 0x0000000200dc7308 */ /* 0x0003ea0000000800 */
[----:B------:R-:W-:Y:S01]  /*6080*/  HMMA.16816.F32 R28, R8, R30, R144 ;  /* 0x0000001e081c723c */ /* 0x000fe20000001890 */
[----:B------:R-:W-:Y:S01]  /*6090*/  MOV R155, R136 ;  /* 0x00000088009b7202 */ /* 0x000fe20000000f00 */
[----:B------:R-:W-:Y:S01]  /*60a0*/  IMAD.MOV.U32 R136, RZ, RZ, R137 ;  /* 0x000000ffff887224 */ /* 0x000fe200078e0089 */
[----:B------:R-:W-:-:S03]  /*60b0*/  MOV R137, R107 ;  /* 0x0000006b00897202 */ /* 0x000fc60000000f00 */
[----:B------:R-:W-:Y:S01]  /*60c0*/  HMMA.16816.F32 R32, R8, R34, R148 ;  /* 0x000000220820723c */ /* 0x000fe20000001894 */
[----:B-1----:R-:W-:-:S06]  /*60d0*/  FFMA.FTZ R2, R161, UR19, -R13 ;  /* 0x00000013a1027c23 */ /* 0x002fcc000801080d */
[----:B------:R-:W-:Y:S01]  /*60e0*/  IMAD.MOV.U32 R151, RZ, RZ, R182 ;  /* 0x000000ffff977224 */ /* 0x000fe200078e00b6 */
[----:B------:R-:W-:Y:S01]  /*60f0*/  MOV R150, R179 ;  /* 0x000000b300967202 */ /* 0x000fe20000000f00 */
[----:B------:R1:W3:Y:S03]  /*6100*/  MUFU.EX2 R219, R2 ;  /* 0x0000000200db7308 */ /* 0x0002e60000000800 */
[----:B------:R-:W-:Y:S01]  /*6110*/  MOV R154, R151 ;  /* 0x00000097009a7202 */ /* 0x000fe20000000f00 */
[--C-:B-1----:R-:W-:Y:S01]  /*6120*/  FFMA.FTZ R2, R171, UR19, -R12.reuse ;  /* 0x00000013ab027c23 */ /* 0x102fe2000801080c */
[----:B------:R-:W-:Y:S02]  /*6130*/  MOV R171, R213 ;  /* 0x000000d500ab7202 */ /* 0x000fe40000000f00 */
[----:B---3--:R-:W-:Y:S01]  /*6140*/  F2FP.F16.F32.PACK_AB R6, R219, R220 ;  /* 0x000000dcdb06723e */ /* 0x008fe200000000ff */
[----:B------:R1:W-:Y:S02]  /*6150*/  MUFU.EX2 R218, R2 ;  /* 0x0000000200da7308 */ /* 0x0003e40000000800 */
[----:B-1----:R-:W-:Y:S01]  /*6160*/  FFMA.FTZ R2, R170, UR19, -R12 ;  /* 0x00000013aa027c23 */ /* 0x002fe2000801080c */
[----:B------:R-:W-:-:S05]  /*6170*/  MOV R170, R212 ;  /* 0x000000d400aa7202 */ /* 0x000fca0000000f00 */
[----:B------:R1:W3:Y:S02]  /*6180*/  MUFU.EX2 R217, R2 ;  /* 0x0000000200d97308 */ /* 0x0002e40000000800 */
[----:B-1----:R-:W-:Y:S01]  /*6190*/  FFMA.FTZ R2, R169, UR19, -R12 ;  /* 0x00000013a9027c23 */ /* 0x002fe2000801080c */
[----:B---3--:R-:W-:Y:S02]  /*61a0*/  F2FP.F16.F32.PACK_AB R5, R217, R218 ;  /* 0x000000dad905723e */ /* 0x008fe400000000ff */
[----:B------:R-:W-:-:S03]  /*61b0*/  MOV R169, R181 ;  /* 0x000000b500a97202 */ /* 0x000fc60000000f00 */
[----:B------:R1:W-:Y:S02]  /*61c0*/  MUFU.EX2 R216, R2 ;  /* 0x0000000200d87308 */ /* 0x0003e40000000800 */
[----:B-1----:R-:W-:Y:S01]  /*61d0*/  FFMA.FTZ R2, R168, UR19, -R12 ;  /* 0x00000013a8027c23 */ /* 0x002fe2000801080c */
[----:B------:R-:W-:-:S05]  /*61e0*/  MOV R168, R183 ;  /* 0x000000b700a87202 */ /* 0x000fca0000000f00 */
[----:B------:R1:W3:Y:S02]  /*61f0*/  MUFU.EX2 R215, R2 ;  /* 0x0000000200d77308 */ /* 0x0002e40000000800 */
[----:B-1----:R-:W-:Y:S01]  /*6200*/  FFMA.FTZ R2, R177, UR19, -R3 ;  /* 0x00000013b1027c23 */ /* 0x002fe20008010803 */
[----:B---3--:R-:W-:-:S05]  /*6210*/  F2FP.F16.F32.PACK_AB R7, R215, R216 ;  /* 0x000000d8d707723e */ /* 0x008fca00000000ff */
[----:B------:R1:W3:Y:S02]  /*6220*/  MUFU.EX2 R214, R2 ;  /* 0x0000000200d67308 */ /* 0x0002e40000000800 */
[C---:B--2---:R-:W-:Y:S06]  /*6230*/  HMMA.16816.F32 R144, R4.reuse, R36, R116 ;  /* 0x000000240490723c */ /* 0x044fec0000001874 */
[C---:B------:R-:W-:Y:S01]  /*6240*/  HMMA.16816.F32 R112, R4.reuse, R48, R124 ;  /* 0x000000300470723c */ /* 0x040fe2000000187c */
[----:B------:R-:W-:Y:S05]  /*6250*/  LDSM.16.MT88.4 R124, [R224+0x9c00] ;  /* 0x009c0000e07c783b */ /* 0x000fea0000004200 */
[----:B------:R-:W-:Y:S01]  /*6260*/  HMMA.16816.F32 R128, R4, R40, R120 ;  /* 0x000000280480723c */ /* 0x000fe20000001878 */
[----:B-1----:R-:W-:Y:S01]  /*6270*/  FFMA.FTZ R2, R176, UR19, -R3 ;  /* 0x00000013b0027c23 */ /* 0x002fe20008010803 */
[----:B---3--:R-:W-:-:S03]  /*6280*/  F2FP.F16.F32.PACK_AB R8, R214, R223 ;  /* 0x000000dfd608723e */ /* 0x008fc600000000ff */
[----:B------:R1:W-:Y:S01]  /*6290*/  MUFU.EX2 R213, R2 ;  /* 0x0000000200d57308 */ /* 0x0003e20000000800 */
[C---:B------:R-:W-:Y:S06]  /*62a0*/  HMMA.16816.F32 R120, R4.reuse, R50, R92 ;  /* 0x000000320478723c */ /* 0x040fec000000185c */
[C---:B------:R-:W-:Y:S06]  /*62b0*/  HMMA.16816.F32 R140, R4.reuse, R42, R140 ;  /* 0x0000002a048c723c */ /* 0x040fec000000188c */
[----:B----4-:R-:W-:Y:S01]  /*62c0*/  HMMA.16816.F32 R160, R4, R24, R156 ;  /* 0x0000001804a0723c */ /* 0x010fe2000000189c */
[----:B-1----:R-:W-:-:S05]  /*62d0*/  FFMA.FTZ R2, R174, UR19, -R3 ;  /* 0x00000013ae027c23 */ /* 0x002fca0008010803 */
[----:B------:R-:W-:Y:S01]  /*62e0*/  HMMA.16816.F32 R88, R4, R38, R88 ;  /* 0x000000260458723c */ /* 0x000fe20000001858 */
[----:B------:R1:W2:Y:S02]  /*62f0*/  MUFU.EX2 R212, R2 ;  /* 0x0000000200d47308 */ /* 0x0002a40000000800 */
[----:B-1----:R-:W-:Y:S01]  /*6300*/  FFMA.FTZ R2, R175, UR19, -R3 ;  /* 0x00000013af027c23 */ /* 0x002fe20008010803 */
[----:B--2---:R-:W-:-:S05]  /*6310*/  F2FP.F16.F32.PACK_AB R10, R212, R213 ;  /* 0x000000d5d40a723e */ /* 0x004fca00000000ff */
[----:B------:R1:W-:Y:S02]  /*6320*/  MUFU.EX2 R211, R2 ;  /* 0x0000000200d37308 */ /* 0x0003e40000000800 */
[----:B-1----:R-:W-:-:S06]  /*6330*/  FFMA.FTZ R2, R173, UR19, -R3 ;  /* 0x00000013ad027c23 */ /* 0x002fcc0008010803 */
[----:B------:R1:W2:Y:S02]  /*6340*/  MUFU.EX2 R210, R2 ;  /* 0x0000000200d27308 */ /* 0x0002a40000000800 */
[--C-:B-1----:R-:W-:Y:S01]  /*6350*/  FFMA.FTZ R2, R172, UR19, -R3.reuse ;  /* 0x00000013ac027c23 */ /* 0x102fe20008010803 */
[----:B------:R-:W-:Y:S01]  /*6360*/  FFMA.FTZ R3, R192, UR19, -R3 ;  /* 0x00000013c0037c23 */ /* 0x000fe20008010803 */
[----:B------:R-:W-:Y:S04]  /*6370*/  HMMA.16816.F32 R172, R4, R26, R84 ;  /* 0x0000001a04ac723c */ /* 0x000fe80000001854 */
[----:B------:R1:W-:Y:S08]  /*6380*/  MUFU.EX2 R209, R2 ;  /* 0x0000000200d17308 */ /* 0x0003f00000000800 */
[----:B------:R3:W4:Y:S01]  /*6390*/  MUFU.EX2 R192, R3 ;  /* 0x0000000300c07308 */ /* 0x0007220000000800 */
[----:B-1----:R-:W-:-:S02]  /*63a0*/  FFMA.FTZ R2, R178, UR19, -R0 ;  /* 0x00000013b2027c23 */ /* 0x002fc40008010800 */
[C---:B------:R-:W-:Y:S05]  /*63b0*/  HMMA.16816.F32 R176, R4.reuse, R16, R108 ;  /* 0x0000001004b0723c */ /* 0x040fea000000186c */
[----:B------:R1:W-:Y:S01]  /*63c0*/  MUFU.EX2 R208, R2 ;  /* 0x0000000200d07308 */ /* 0x0003e20000000800 */
[----:B-----5:R-:W-:Y:S01]  /*63d0*/  HMMA.16816.F32 R108, R4, R22, R76 ;  /* 0x00000016046c723c */ /* 0x020fe2000000184c */
[----:B---3--:R-:W-:-:S05]  /*63e0*/  MOV R3, R14 ;  /* 0x0000000e00037202 */ /* 0x008fca0000000f00 */
[----:B------:R-:W-:Y:S01]  /*63f0*/  FADD.FTZ R3, R3, R252 ;  /* 0x000000fc03037221 */ /* 0x000fe20000010000 */
[----:B-1----:R-:W-:Y:S02]  /*6400*/  FFMA.FTZ R2, R180, UR19, -R0 ;  /* 0x00000013b4027c23 */ /* 0x002fe40008010800 */
[----:B------:R-:W-:Y:S02]  /*6410*/  HMMA.16816.F32 R180, R4, R20, R96 ;  /* 0x0000001404b4723c */ /* 0x000fe40000001860 */
[----:B------:R1:W3:Y:S05]  /*6420*/  MUFU.EX2 R207, R2 ;  /* 0x0000000200cf7308 */ /* 0x0002ea0000000800 */
[----:B--2---:R-:W-:-:S02]  /*6430*/  F2FP.F16.F32.PACK_AB R96, R210, R211 ;  /* 0x000000d3d260723e */ /* 0x004fc400000000ff */
[----:B----4-:R-:W-:Y:S01]  /*6440*/  F2FP.F16.F32.PACK_AB R98, R192, R209 ;  /* 0x000000d1c062723e */ /* 0x010fe200000000ff */
[----:B-1----:R-:W-:Y:S01]  /*6450*/  FFMA.FTZ R2, R198, UR19, -R0 ;  /* 0x00000013c6027c23 */ /* 0x002fe20008010800 */
[----:B---3--:R-:W-:-:S03]  /*6460*/  F2FP.F16.F32.PACK_AB R9, R207, R208 ;  /* 0x000000d0cf09723e */ /* 0x008fc600000000ff */
[----:B------:R1:W-:Y:S02]  /*6470*/  MUFU.EX2 R198, R2 ;  /* 0x0000000200c67308 */ /* 0x0003e40000000800 */
[----:B-1----:R-:W-:-:S06]  /*6480*/  FFMA.FTZ R2, R193, UR19, -R0 ;  /* 0x00000013c1027c23 */ /* 0x002fcc0008010800 */
[----:B------:R1:W2:Y:S02]  /*6490*/  MUFU.EX2 R193, R2 ;  /* 0x0000000200c17308 */ /* 0x0002a40000000800 */
[----:B-1----:R-:W-:Y:S01]  /*64a0*/  FFMA.FTZ R2, R194, UR19, -R0 ;  /* 0x00000013c2027c23 */ /* 0x002fe20008010800 */
[----:B--2---:R-:W-:Y:S01]  /*64b0*/  F2FP.F16.F32.PACK_AB R11, R193, R198 ;  /* 0x000000c6c10b723e */ /* 0x004fe200000000ff */
[----:B------:R-:W-:-:S04]  /*64c0*/  IMAD.MOV.U32 R194, RZ, RZ, R150 ;  /* 0x000000ffffc27224 */ /* 0x000fc800078e0096 */
[----:B------:R1:W-:Y:S01]  /*64d0*/  MUFU.EX2 R107, R2 ;  /* 0x00000002006b7308 */ /* 0x0003e20000000800 */
[----:B------:R-:W-:Y:S01]  /*64e0*/  HMMA.16816.F32 R148, R4, R18, R80 ;  /* 0x000000120494723c */ /* 0x000fe20000001850 */
[----:B------:R-:W-:Y:S04]  /*64f0*/  LDSM.16.MT88.4 R4, [R226+0xbc00] ;  /* 0x00bc0000e204783b */ /* 0x000fe80000004200 */
[----:B------:R-:W-:Y:S01]  /*6500*/  LDSM.16.MT88.4 R80, [R224+0xbc00] ;  /* 0x00bc0000e050783b */ /* 0x000fe20000004200 */
[C---:B------:R-:W-:Y:S06]  /*6510*/  HMMA.16816.F32 R116, R8.reuse, R48, R72 ;  /* 0x000000300874723c */ /* 0x040fec0000001848 */
[----:B------:R-:W-:Y:S01]  /*6520*/  HMMA.16816.F32 R60, R8, R50, R60 ;  /* 0x00000032083c723c */ /* 0x000fe2000000183c */
[----:B-1----:R-:W-:Y:S01]  /*6530*/  FFMA.FTZ R2, R199, UR19, -R13 ;  /* 0x00000013c7027c23 */ /* 0x002fe2000801080d */
[----:B------:R-:W-:-:S04]  /*6540*/  MOV R199, R170 ;  /* 0x000000aa00c77202 */ /* 0x000fc80000000f00 */
[C---:B------:R-:W-:Y:S01]  /*6550*/  HMMA.16816.F32 R64, R8.reuse, R36, R64 ;  /* 0x000000240840723c */ /* 0x040fe20000001840 */
[----:B------:R-:W-:Y:S02]  /*6560*/  MOV R170, R106 ;  /* 0x0000006a00aa7202 */ /* 0x000fe40000000f00 */
[----:B------:R1:W-:Y:S01]  /*6570*/  MUFU.EX2 R106, R2 ;  /* 0x00000002006a7308 */ /* 0x0003e20000000800 */
[----:B------:R-:W-:Y:S02]  /*6580*/  MOV R51, R133 ;  /* 0x0000008500337202 */ /* 0x000fe40000000f00 */
[----:B------:R-:W-:Y:S01]  /*6590*/  MOV R50, R134 ;  /* 0x0000008600327202 */ /* 0x000fe20000000f00 */
[----:B------:R-:W-:Y:S01]  /*65a0*/  HMMA.16816.F32 R56, R8, R42, R56 ;  /* 0x0000002a0838723c */ /* 0x000fe20000001838 */
[----:B------:R-:W-:-:S05]  /*65b0*/  IMAD.MOV.U32 R37, RZ, RZ, R138 ;  /* 0x000000ffff257224 */ /* 0x000fca00078e008a */
[----:B------:R-:W-:Y:S01]  /*65c0*/  HMMA.16816.F32 R164, R8, R24, R164 ;  /* 0x0000001808a4723c */ /* 0x000fe200000018a4 */
[----:B------:R-:W-:Y:S02]  /*65d0*/  MOV R43, R155 ;  /* 0x0000009b002b7202 */ /* 0x000fe40000000f00 */
[----:B------:R-:W-:-:S03]  /*65e0*/  MOV R42, R136 ;  /* 0x00000088002a7202 */ /* 0x000fc60000000f00 */
[C---:B------:R-:W-:Y:S01]  /*65f0*/  HMMA.16816.F32 R84, R8.reuse, R20, R188 ;  /* 0x000000140854723c */ /* 0x040fe200000018bc */
[----:B-1----:R-:W-:Y:S01]  /*6600*/  FFMA.FTZ R2, R195, UR19, -R13 ;  /* 0x00000013c3027c23 */ /* 0x002fe2000801080d */
[----:B------:R-:W-:Y:S01]  /*6610*/  IMAD.MOV.U32 R195, RZ, RZ, R132 ;  /* 0x000000ffffc37224 */ /* 0x000fe200078e0084 */
[----:B------:R-:W-:Y:S02]  /*6620*/  MOV R24, R15 ;  /* 0x0000000f00187202 */ /* 0x000fe40000000f00 */
[----:B------:R1:W2:Y:S01]  /*6630*/  MUFU.EX2 R49, R2 ;  /* 0x0000000200317308 */ /* 0x0002a20000000800 */
[----:B------:R-:W-:Y:S01]  /*6640*/  HMMA.16816.F32 R52, R8, R38, R52 ;  /* 0x000000260834723c */ /* 0x000fe20000001834 */
[----:B------:R-:W-:-:S05]  /*6650*/  MOV R25, R171 ;  /* 0x000000ab00197202 */ /* 0x000fca0000000f00 */
[----:B------:R-:W-:Y:S01]  /*6660*/  HMMA.16816.F32 R28, R8, R26, R28 ;  /* 0x0000001a081c723c */ /* 0x000fe2000000181c */
[----:B------:R-:W-:Y:S02]  /*6670*/  MOV R39, R168 ;  /* 0x000000a800277202 */ /* 0x000fe40000000f00 */
[----:B------:R-:W-:-:S03]  /*6680*/  MOV R38, R169 ;  /* 0x000000a900267202 */ /* 0x000fc60000000f00 */
[----:B------:R-:W-:Y:S01]  /*6690*/  HMMA.16816.F32 R32, R8, R18, R32 ;  /* 0x000000120820723c */ /* 0x000fe20000001820 */
[----:B------:R-:W-:Y:S01]  /*66a0*/  FADD.FTZ R3, R39, R3 ;  /* 0x0000000327037221 */ /* 0x000fe20000010000 */
[----:B-1----:R-:W-:Y:S01]  /*66b0*/  FFMA.FTZ R2, R196, UR19, -R13 ;  /* 0x00000013c4027c23 */ /* 0x002fe2000801080d */
[----:B------:R-:W-:-:S03]  /*66c0*/  MOV R196, R135 ;  /* 0x0000008700c47202 */ /* 0x000fc60000000f00 */
[C---:B------:R-:W-:Y:S01]  /*66d0*/  HMMA.16816.F32 R20, R8.reuse, R22, R44 ;  /* 0x000000160814723c */ /* 0x040fe2000000182c */
[----:B--2---:R-:W-:Y:S01]  /*66e0*/  F2FP.F16.F32.PACK_AB R92, R49, R106 ;  /* 0x0000006a315c723e */ /* 0x004fe200000000ff */
[----:B------:R1:W-:Y:S04]  /*66f0*/  MUFU.EX2 R48, R2 ;  /* 0x0000000200307308 */ /* 0x0003e80000000800 */
[C---:B------:R-:W-:Y:S06]  /*6700*/  HMMA.16816.F32 R132, R8.reuse, R40, R68 ;  /* 0x000000280884723c */ /* 0x040fec0000001844 */
[----:B------:R-:W-:Y:S01]  /*6710*/  HMMA.16816.F32 R68, R8, R16, R184 ;  /* 0x000000100844723c */ /* 0x000fe200000018b8 */
[----:B-1----:R-:W-:Y:S01]  /*6720*/  FFMA.FTZ R2, R197, UR19, -R13 ;  /* 0x00000013c5027c23 */ /* 0x002fe2000801080d */
[----:B------:R-:W-:-:S02]  /*6730*/  IMAD.MOV.U32 R197, RZ, RZ, R154 ;  /* 0x000000ffffc57224 */ /* 0x000fc400078e009a */
[----:B------:R-:W1:Y:S01]  /*6740*/  LDSM.16.MT88.4 R152, [R224+0xac00] ;  /* 0x00ac0000e098783b */ /* 0x000e620000004200 */
[----:B------:R2:W3:Y:S02]  /*6750*/  MUFU.EX2 R41, R2 ;  /* 0x0000000200297308 */ /* 0x0004e40000000800 */
[----:B--2---:R-:W-:Y:S01]  /*6760*/  FFMA.FTZ R2, R202, UR19, -R12 ;  /* 0x00000013ca027c23 */ /* 0x004fe2000801080c */
[----:B------:R-:W-:Y:S02]  /*6770*/  MOV R202, R137 ;  /* 0x0000008900ca7202 */ /* 0x000fe40000000f00 */
[----:B---3--:R-:W-:-:S03]  /*6780*/  F2FP.F16.F32.PACK_AB R94, R41, R48 ;  /* 0x00000030295e723e */ /* 0x008fc600000000ff */
[----:B------:R2:W-:Y:S01]  /*6790*/  MUFU.EX2 R40, R2 ;  /* 0x0000000200287308 */ /* 0x0005e20000000800 */
[----:B------:R-:W-:-:S04]  /*67a0*/  FADD.FTZ R3, R202, R3 ;  /* 0x00000003ca037221 */ /* 0x000fc80000010000 */
[----:B------:R-:W-:-:S04]  /*67b0*/  FADD.FTZ R3, R197, R3 ;  /* 0x00000003c5037221 */ /* 0x000fc80000010000 */
[----:B------:R-:W-:Y:S01]  /*67c0*/  FADD.FTZ R3, R196, R3 ;  /* 0x00000003c4037221 */ /* 0x000fe20000010000 */
[--C-:B--2---:R-:W-:Y:S01]  /*67d0*/  FFMA.FTZ R2, R200, UR19, -R12.reuse ;  /* 0x00000013c8027c23 */ /* 0x104fe2000801080c */
[----:B------:R-:W-:Y:S02]  /*67e0*/  MOV R200, R139 ;  /* 0x0000008b00c87202 */ /* 0x000fe40000000f00 */
[----:B------:R-:W2:Y:S01]  /*67f0*/  LDSM.16.MT88.4 R136, [R226+0x9c00] ;  /* 0x009c0000e288783b */ /* 0x000ea20000004200 */
[----:B------:R3:W4:Y:S02]  /*6800*/  MUFU.EX2 R36, R2 ;  /* 0x0000000200247308 */ /* 0x0007240000000800 */
[----:B---3--:R-:W-:Y:S01]  /*6810*/  FFMA.FTZ R2, R201, UR19, -R12 ;  /* 0x00000013c9027c23 */ /* 0x008fe2000801080c */
[----:B------:R-:W-:Y:S01]  /*6820*/  IMAD.MOV.U32 R201, RZ, RZ, R170 ;  /* 0x000000ffffc97224 */ /* 0x000fe200078e00aa */
[----:B----4-:R-:W-:Y:S01]  /*6830*/  F2FP.F16.F32.PACK_AB R93, R36, R40 ;  /* 0x00000028245d723e */ /* 0x010fe200000000ff */
[----:B------:R-:W3:Y:S03]  /*6840*/  LDSM.16.MT88.4 R168, [R226+0xac00] ;  /* 0x00ac0000e2a8783b */ /* 0x000ee60000004200 */
[----:B------:R4:W-:Y:S01]  /*6850*/  MUFU.EX2 R15, R2 ;  /* 0x00000002000f7308 */ /* 0x0009e20000000800 */
[----:B------:R-:W-:-:S04]  /*6860*/  FADD.FTZ R8, R38, R201 ;  /* 0x000000c926087221 */ /* 0x000fc80000010000 */
[----:B------:R-:W-:Y:S01]  /*6870*/  FADD.FTZ R8, R37, R8 ;  /* 0x0000000825087221 */ /* 0x000fe20000010000 */
[----:B----4-:R-:W-:-:S04]  /*6880*/  FFMA.FTZ R2, R203, UR19, -R12 ;  /* 0x00000013cb027c23 */ /* 0x010fc8000801080c */
[----:B------:R4:W5:Y:S02]  /*6890*/  MUFU.EX2 R14, R2 ;  /* 0x00000002000e7308 */ /* 0x0009640000000800 */
[----:B----4-:R-:W-:Y:S01]  /*68a0*/  FFMA.FTZ R2, R205, UR19, -R0 ;  /* 0x00000013cd027c23 */ /* 0x010fe20008010800 */
[----:B-----5:R-:W-:-:S05]  /*68b0*/  F2FP.F16.F32.PACK_AB R95, R14, R15 ;  /* 0x0000000f0e5f723e */ /* 0x020fca00000000ff */
[----:B------:R4:W5:Y:S02]  /*68c0*/  MUFU.EX2 R13, R2 ;  /* 0x00000002000d7308 */ /* 0x0009640000000800 */
[C---:B-1----:R-:W-:Y:S06]  /*68d0*/  HMMA.16816.F32 R156, R92.reuse, R154, R88 ;  /* 0x0000009a5c9c723c */ /* 0x042fec0000001858 */
[C---:B------:R-:W-:Y:S06]  /*68e0*/  HMMA.16816.F32 R88, R92.reuse, R4, R180 ;  /* 0x000000045c58723c */ /* 0x040fec00000018b4 */
[----:B------:R-:W-:Y:S01]  /*68f0*/  HMMA.16816.F32 R76, R92, R82, R148 ;  /* 0x000000525c4c723c */ /* 0x000fe20000001894 */
[--C-:B----4-:R-:W-:Y:S01]  /*6900*/  FFMA.FTZ R2, R204, UR19, -R0.reuse ;  /* 0x00000013cc027c23 */ /* 0x110fe20008010800 */
[----:B------:R-:W-:Y:S01]  /*6910*/  FFMA.FTZ R0, R206, UR19, -R0 ;  /* 0x00000013ce007c23 */ /* 0x000fe20008010800 */
[----:B-----5:R-:W-:-:S02]  /*6920*/  F2FP.F16.F32.PACK_AB R97, R13, R107 ;  /* 0x0000006b0d61723e */ /* 0x020fc400000000ff */
[----:B------:R1:W-:Y:S01]  /*6930*/  MUFU.EX2 R12, R2 ;  /* 0x00000002000c7308 */ /* 0x0003e20000000800 */
[C---:B------:R-:W-:Y:S06]  /*6940*/  HMMA.16816.F32 R112, R92.reuse, R124, R112 ;  /* 0x0000007c5c70723c */ /* 0x040fec0000001870 */
[C---:B------:R-:W-:Y:S01]  /*6950*/  HMMA.16816.F32 R120, R92.reuse, R126, R120 ;  /* 0x0000007e5c78723c */ /* 0x040fe20000001878 */
[----:B------:R4:W5:Y:S05]  /*6960*/  MUFU.EX2 R9, R0 ;  /* 0x0000000000097308 */ /* 0x00096a0000000800 */
[----:B--2---:R-:W-:Y:S01]  /*6970*/  HMMA.16816.F32 R128, R92, R136, R128 ;  /* 0x000000885c80723c */ /* 0x004fe20000001880 */
[----:B-1----:R-:W-:-:S05]  /*6980*/  FADD.FTZ R2, R249, R247 ;  /* 0x000000f7f9027221 */ /* 0x002fca0000010000 */
[C---:B------:R-:W-:Y:S01]  /*6990*/  HMMA.16816.F32 R140, R92.reuse, R138, R140 ;  /* 0x0000008a5c8c723c */ /* 0x040fe2000000188c */
[----:B------:R-:W-:Y:S01]  /*69a0*/  FADD.FTZ R2, R248, R2 ;  /* 0x00000002f8027221 */ /* 0x000fe20000010000 */
[----:B----4-:R-:W-:Y:S01]  /*69b0*/  FADD.FTZ R0, R25, R24 ;  /* 0x0000001819007221 */ /* 0x010fe20000010000 */
[----:B-----5:R-:W-:Y:S02]  /*69c0*/  F2FP.F16.F32.PACK_AB R99, R9, R12 ;  /* 0x0000000c0963723e */ /* 0x020fe400000000ff */
        /* <DEDUP_REMOVED lines=8> */
[C---:B---3--:R-:W-:Y:S01]  /*6a50*/  HMMA.16816.F32 R160, R92.reuse, R168, R160 ;  /* 0x000000a85ca0723c */ /* 0x048fe200000018a0 */
        /* <DEDUP_REMOVED lines=46> */
[C---:B------:R-:W-:Y:S01]  /*6d40*/  HMMA.16816.F32 R116, R96.reuse, R124, R116 ;  /* 0x0000007c6074723c */ /* 0x040fe20000001874 */
        /* <DEDUP_REMOVED lines=17> */
[----:B------:R-:W2:Y:S01]  /*6e60*/  LDL R51, [R1+0x18] ;  /* 0x0000180001337983 */ /* 0x000ea20000100800 */
[----:B------:R-:W-:Y:S01]  /*6e70*/  ULDC UR4, c[0x0][0x2d0] ;  /* 0x0000b40000047ab9 */ /* 0x000fe20000000800 */
[----:B------:R-:W-:-:S04]  /*6e80*/  DEPBAR.LE SB0, 0x0 ;  /* 0x000080000000791a */ /* 0x000fc80000000000 */
[----:B------:R-:W3:Y:S04]  /*6e90*/  LDL R199, [R1+0x38] ;  /* 0x0000380001c77983 */ /* 0x000ee80000100800 */
[----:B------:R-:W4:Y:S01]  /*6ea0*/  LDL.64 R194, [R1] ;  /* 0x0000000001c27983 */ /* 0x000f220000100a00 */
[----:B------:R-:W-:Y:S01]  /*6eb0*/  BAR.SYNC.DEFER_BLOCKING 0x0 ;  /* 0x0000000000007b1d */ /* 0x000fe20000010000 */
[----:B------:R-:W-:Y:S01]  /*6ec0*/  ISETP.GE.AND P4, PT, R100, UR4, PT ;  /* 0x0000000464007c0c */ /* 0x000fe2000bf86270 */
[----:B------:R-:W-:-:S04]  /*6ed0*/  UIADD3 UR17, UR18, -0x2, URZ ;  /* 0xfffffffe12117890 */ /* 0x000fc8000fffe03f */
[----:B------:R-:W-:Y:S01]  /*6ee0*/  UISETP.GT.AND UP0, UPT, UR17, UR12, UPT ;  /* 0x0000000c1100728c */ /* 0x000fe2000bf04270 */
[----:B------:R-:W1:Y:S07]  /*6ef0*/  S2R R107, SR_TID.X ;  /* 0x00000000006b7919 */ /* 0x000e6e0000002100 */
[----:B------:R-:W5:Y:S08]  /*6f00*/  @!P4 LDC.64 R4, c[0x0][0x220] ;  /* 0x00008800ff04cb82 */ /* 0x000f700000000a00 */
[----:B------:R-:W5:Y:S01]  /*6f10*/  @!P4 LDC.64 R6, c[0x0][0x220] ;  /* 0x00008800ff06cb82 */ /* 0x000f620000000a00 */
[----:B------:R-:W-:Y:S04]  /*6f20*/  @P4 STS [R230+0x9000], RZ ;  /* 0x009000ffe6004388 */ /* 0x000fe80000000800 */
[----:B------:R-:W-:Y:S04]  /*6f30*/  @P4 STS [R230+0x9004], RZ ;  /* 0x009004ffe6004388 */ /* 0x000fe80000000800 */
[----:B------:R-:W-:Y:S01]  /*6f40*/  @P4 STS.64 [R230+0x9008], RZ ;  /* 0x009008ffe6004388 */ /* 0x000fe20000000a00 */
[----:B-1----:R-:W-:-:S05]  /*6f50*/  IMAD.SHL.U32 R107, R107, 0x2, RZ ;  /* 0x000000026b6b7824 */ /* 0x002fca00078e00ff */
[----:B------:R-:W-:Y:S02]  /*6f60*/  LOP3.LUT R107, R107, 0x6, RZ, 0xc0, !PT ;  /* 0x000000066b6b7812 */ /* 0x000fe400078ec0ff */
[----:B--2---:R-:W-:Y:S02]  /*6f70*/  ISETP.GE.AND P3, PT, R51, UR4, PT ;  /* 0x0000000433007c0c */ /* 0x004fe4000bf66270 */
[----:B---3--:R-:W-:Y:S01]  /*6f80*/  ISETP.GE.AND P2, PT, R199, UR4, PT ;  /* 0x00000004c7007c0c */ /* 0x008fe2000bf46270 */
[----:B------:R-:W-:-:S04]  /*6f90*/  UIADD3 UR4, UR18, -0x2, URZ ;  /* 0xfffffffe12047890 */ /* 0x000fc8000fffe03f */
[----:B------:R-:W-:-:S06]  /*6fa0*/  USHF.R.S32.HI UR7, URZ, 0x1f, UR4 ;  /* 0x0000001f3f077899 */ /* 0x000fcc0008011404 */
[----:B------:R-:W1:Y:S01]  /*6fb0*/  @!P3 LDC.64 R10, c[0x0][0x220] ;  /* 0x00008800ff0abb82 */ /* 0x000e620000000a00 */
[----:B------:R-:W-:Y:S01]  /*6fc0*/  UIMAD UR6, UR27, UR4, URZ ;  /* 0x000000041b0672a4 */ /* 0x000fe2000f8e023f */
[----:B------:R-:W-:-:S03]  /*6fd0*/  IMAD.U32 R2, RZ, RZ, UR4 ;  /* 0x00000004ff027e24 */ /* 0x000fc6000f8e00ff */
[----:B------:R-:W-:Y:S01]  /*6fe0*/  UIMAD UR6, UR7, UR28, UR6 ;  /* 0x0000001c070672a4 */ /* 0x000fe2000f8e0206 */
[----:B----4-:R-:W-:Y:S02]  /*6ff0*/  IMAD.WIDE.U32 R2, R2, UR28, R194 ;  /* 0x0000001c02027c25 */ /* 0x010fe4000f8e00c2 */
[----:B------:R-:W2:Y:S03]  /*7000*/  @!P2 LDC.64 R8, c[0x0][0x220] ;  /* 0x00008800ff08ab82 */ /* 0x000ea60000000a00 */
[----:B------:R-:W-:Y:S01]  /*7010*/  VIADD R3, R3, UR6 ;  /* 0x0000000603037c36 */ /* 0x000fe20008000000 */
[C---:B-----5:R-:W-:Y:S02]  /*7020*/  @!P4 LEA R4, P0, R2.reuse, R4, 0x1 ;  /* 0x000000040204c211 */ /* 0x060fe400078008ff */
[C---:B------:R-:W-:Y:S02]  /*7030*/  IADD3 R0, P5, R2.reuse, UR20, RZ ;  /* 0x0000001402007c10 */ /* 0x040fe4000ffbe0ff */
[----:B------:R-:W3:Y:S01]  /*7040*/  @!P3 LDC.64 R12, c[0x0][0x220] ;  /* 0x00008800ff0cbb82 */ /* 0x000ee20000000a00 */
[----:B------:R-:W-:-:S05]  /*7050*/  @!P4 LEA.HI.X R5, R2, R5, R3, 0x1, P0 ;  /* 0x000000050205c211 */ /* 0x000fca00000f0c03 */
[----:B------:R-:W-:Y:S01]  /*7060*/  @!PT LDS RZ, [RZ] ;  /* 0x00000000fffff984 */ /* 0x000fe20000000800 */
[----:B------:R-:W-:Y:S01]  /*7070*/  @!PT LDS RZ, [RZ] ;  /* 0x00000000fffff984 */ /* 0x000fe20000000800 */
[----:B------:R-:W-:Y:S01]  /*7080*/  @!PT LDS RZ, [RZ] ;  /* 0x00000000fffff984 */ /* 0x000fe20000000800 */
[----:B------:R3:W-:Y:S02]  /*7090*/  @!P4 LDGSTS.E.BYPASS.LTC128B.128 [R230+0x9000], desc[UR22][R4.64] ;  /* 0x0900000004e6cfae */ /* 0x0007e4000b901d56 */
[----:B------:R-:W4:Y:S01]  /*70a0*/  @!P2 LDC.64 R14, c[0x0][0x220] ;  /* 0x00008800ff0eab82 */ /* 0x000f220000000a00 */
[C---:B-1----:R-:W-:Y:S01]  /*70b0*/  @!P3 LEA R10, P1, R2.reuse, R10, 0x1 ;  /* 0x0000000a020ab211 */ /* 0x042fe200078208ff */
[----:B------:R-:W-:Y:S03]  /*70c0*/  @P3 STS.128 [R230+0xa000], RZ ;  /* 0x00a000ffe6003388 */ /* 0x000fe60000000c00 */
[C---:B------:R-:W-:Y:S02]  /*70d0*/  @!P3 LEA.HI.X R11, R2.reuse, R11, R3, 0x1, P1 ;  /* 0x0000000b020bb211 */ /* 0x040fe400008f0c03 */
[----:B--2---:R-:W-:-:S03]  /*70e0*/  @!P2 LEA R8, P0, R2, R8, 0x1 ;  /* 0x000000080208a211 */ /* 0x004fc600078008ff */
[----:B------:R-:W-:Y:S01]  /*70f0*/  @!PT LDS RZ, [RZ] ;  /* 0x00000000fffff984 */ /* 0x000fe20000000800 */
[----:B------:R-:W-:Y:S01]  /*7100*/  @!PT LDS RZ, [RZ] ;  /* 0x00000000fffff984 */ /* 0x000fe20000000800 */
[----:B------:R-:W-:Y:S01]  /*7110*/  @!PT LDS RZ, [RZ] ;  /* 0x00000000fffff984 */ /* 0x000fe20000000800 */
[----:B------:R-:W-:Y:S01]  /*7120*/  @!P3 LDGSTS.E.BYPASS.LTC128B.128 [R230+0xa000], desc[UR22][R10.64+0x40] ;  /* 0x0a0000400ae6bfae */ /* 0x000fe2000b901d56 */
[----:B------:R-:W-:Y:S02]  /*7130*/  @!P2 LEA.HI.X R9, R2, R9, R3, 0x1, P0 ;  /* 0x000000090209a211 */ /* 0x000fe400000f0c03 */
[----:B------:R-:W-:Y:S01]  /*7140*/  IADD3.X R3, R3, UR16, RZ, P5, !PT ;  /* 0x0000001003037c10 */ /* 0x000fe2000affe4ff */
[----:B------:R-:W-:Y:S01]  /*7150*/  @P2 STS.128 [R230+0xb000], RZ ;  /* 0x00b000ffe6002388 */ /* 0x000fe20000000c00 */
[----:B------:R-:W-:-:S03]  /*7160*/  @!P4 LEA R6, P5, R0, R6, 0x1 ;  /* 0x000000060006c211 */ /* 0x000fc600078a08ff */
[----:B------:R-:W-:Y:S01]  /*7170*/  @!PT LDS RZ, [RZ] ;  /* 0x00000000fffff984 */ /* 0x000fe20000000800 */
[----:B------:R-:W-:Y:S01]  /*7180*/  @!PT LDS RZ, [RZ] ;  /* 0x00000000fffff984 */ /* 0x000fe20000000800 */
[----:B------:R-:W-:Y:S01]  /*7190*/  @!PT LDS RZ, [RZ] ;  /* 0x00000000fffff984 */ /* 0x000fe20000000800 */
[----:B------:R1:W-:Y:S01]  /*71a0*/  @!P2 LDGSTS.E.BYPASS.LTC128B.128 [R230+0xb000], desc[UR22][R8.64+0x80] ;  /* 0x0b00008008e6afae */ /* 0x0003e2000b901d56 */
[----:B------:R-:W-:-:S03]  /*71b0*/  @!P4 LEA.HI.X R7, R0, R7, R3, 0x1, P5 ;  /* 0x000000070007c211 */ /* 0x000fc600028f0c03 */
[----:B------:R-:W-:Y:S01]  /*71c0*/  @P4 STS.128 [R230+0x9800], RZ ;  /* 0x009800ffe6004388 */ /* 0x000fe20000000c00 */
[C---:B----4-:R-:W-:Y:S02]  /*71d0*/  @!P2 LEA R2, P0, R0.reuse, R14, 0x1 ;  /* 0x0000000e0002a211 */ /* 0x050fe400078008ff */
[C---:B---3--:R-:W-:Y:S01]  /*71e0*/  @!P3 LEA R4, P1, R0.reuse, R12, 0x1 ;  /* 0x0000000c0004b211 */ /* 0x048fe200078208ff */
[----:B------:R-:W-:Y:S01]  /*71f0*/  @!PT LDS RZ, [RZ] ;  /* 0x00000000fffff984 */ /* 0x000fe20000000800 */
[----:B------:R-:W-:Y:S01]  /*7200*/  @!PT LDS RZ, [RZ] ;  /* 0x00000000fffff984 */ /* 0x000fe20000000800 */
[----:B------:R-:W-:Y:S01]  /*7210*/  @!PT LDS RZ, [RZ] ;  /* 0x00000000fffff984 */ /* 0x000fe20000000800 */
[----:B------:R-:W-:Y:S03]  /*7220*/  @!P4 LDGSTS.E.BYPASS.LTC128B.128 [R230+0x9800], desc[UR22][R6.64] ;  /* 0x0980000006e6cfae */ /* 0x000fe6000b901d56 */
[C-C-:B------:R-:W-:Y:S01]  /*7230*/  @!P3 LEA.HI.X R5, R0.reuse, R13, R3.reuse, 0x1, P1 ;  /* 0x0000000d0005b211 */ /* 0x140fe200008f0c03 */
[----:B------:R-:W-:Y:S01]  /*7240*/  @P3 STS.128 [R230+0xa800], RZ ;  /* 0x00a800ffe6003388 */ /* 0x000fe20000000c00 */
[----:B------:R-:W-:-:S03]  /*7250*/  @!P2 LEA.HI.X R3, R0, R15, R3, 0x1, P0 ;  /* 0x0000000f0003a211 */ /* 0x000fc600000f0c03 */
[----:B------:R-:W-:Y:S01]  /*7260*/  @!PT LDS RZ, [RZ] ;  /* 0x00000000fffff984 */ /* 0x000fe20000000800 */
[----:B------:R-:W-:Y:S01]  /*7270*/  @!PT LDS RZ, [RZ] ;  /* 0x00000000fffff984 */ /* 0x000fe20000000800 */
[----:B------:R-:W-:Y:S01]  /*7280*/  @!PT LDS RZ, [RZ] ;  /* 0x00000000fffff984 */ /* 0x000fe20000000800 */
[----:B------:R2:W-:Y:S04]  /*7290*/  @!P3 LDGSTS.E.BYPASS.LTC128B.128 [R230+0xa800], desc[UR22][R4.64+0x40] ;  /* 0x0a80004004e6bfae */ /* 0x0005e8000b901d56 */
[----:B------:R-:W-:Y:S04]  /*72a0*/  @P2 STS.128 [R230+0xb800], RZ ;  /* 0x00b800ffe6002388 */ /* 0x000fe80000000c00 */
[----:B------:R-:W-:Y:S01]  /*72b0*/  @!PT LDS RZ, [RZ] ;  /* 0x00000000fffff984 */ /* 0x000fe20000000800 */
[----:B------:R-:W-:Y:S01]  /*72c0*/  @!PT LDS RZ, [RZ] ;  /* 0x00000000fffff984 */ /* 0x000fe20000000800 */
[----:B------:R-:W-:Y:S01]  /*72d0*/  @!PT LDS RZ, [RZ] ;  /* 0x00000000fffff984 */ /* 0x000fe20000000800 */
[----:B------:R3:W-:Y:S04]  /*72e0*/  @!P2 LDGSTS.E.BYPASS.LTC128B.128 [R230+0xb800], desc[UR22][R2.64+0x80] ;  /* 0x0b80008002e6afae */ /* 0x0007e8000b901d56 */
[----:B-1----:R-:W-:Y:S04]  /*72f0*/  LDSM.16.M88.4 R8, [R228+0x1000] ;  /* 0x00100000e408783b */ /* 0x002fe80000000200 */
[----:B------:R-:W1:Y:S04]  /*7300*/  LDSM.16.M88.4 R28, [R225+0x6400] ;  /* 0x00640000e11c783b */ /* 0x000e680000000200 */
[----:B------:R-:W4:Y:S04]  /*7310*/  LDSM.16.M88.4 R16, [R225+0x6000] ;  /* 0x00600000e110783b */ /* 0x000f280000000200 */
[----:B------:R-:W5:Y:S04]  /*7320*/  LDSM.16.M88.4 R24, [R225+0x6800] ;  /* 0x00680000e118783b */ /* 0x000f680000000200 */
[----:B------:R-:W3:Y:S04]  /*7330*/  LDSM.16.M88.4 R20, [R225+0x6c00] ;  /* 0x006c0000e114783b */ /* 0x000ee80000000200 */
[----:B--2---:R-:W-:Y:S04]  /*7340*/  LDSM.16.M88.4 R4, [R229+0x1000] ;  /* 0x00100000e504783b */ /* 0x004fe80000000200 */
[----:B------:R-:W2:Y:S04]  /*7350*/  LDSM.16.M88.4 R40, [R227+0x6400] ;  /* 0x00640000e328783b */ /* 0x000ea80000000200 */
[----:B------:R-:W2:Y:S04]  /*7360*/  LDSM.16.M88.4 R12, [R228] ;  /* 0x00000000e40c783b */ /* 0x000ea80000000200 */
[----:B------:R-:W2:Y:S04]  /*7370*/  LDSM.16.M88.4 R44, [R227+0x6000] ;  /* 0x00600000e32c783b */ /* 0x000ea80000000200 */
[----:B------:R-:W2:Y:S04]  /*7380*/  LDSM.16.M88.4 R36, [R227+0x6800] ;  /* 0x00680000e324783b */ /* 0x000ea80000000200 */
[----:B------:R-:W2:Y:S01]  /*7390*/  LDSM.16.M88.4 R32, [R227+0x6c00] ;  /* 0x006c0000e320783b */ /* 0x000ea20000000200 */
[C---:B-1----:R-:W-:Y:S03]  /*73a0*/  HMMA.16816.F32 R64, R8.reuse, R30, RZ ;  /* 0x0000001e0840723c */ /* 0x042fe600000018ff */
[----:B------:R-:W0:Y:S03]  /*73b0*/  LDGDEPBAR ;  /* 0x00000000000079af */ /* 0x000e260000000000 */
[C---:B----4-:R-:W-:Y:S06]  /*73c0*/  HMMA.16816.F32 R180, R8.reuse, R16, RZ ;  /* 0x0000001008b4723c */ /* 0x050fec00000018ff */
[C---:B------:R-:W-:Y:S06]  /*73d0*/  HMMA.16816.F32 R108, R8.reuse, R28, RZ ;  /* 0x0000001c086c723c */ /* 0x040fec00000018ff */
[C---:B-----5:R-:W-:Y:S06]  /*73e0*/  HMMA.16816.F32 R60, R8.reuse, R24, RZ ;  /* 0x00000018083c723c */ /* 0x060fec00000018ff */
[C---:B---3--:R-:W-:Y:S06]  /*73f0*/  HMMA.16816.F32 R52, R8.reuse, R20, RZ ;  /* 0x000000140834723c */ /* 0x048fec00000018ff */
[C---:B------:R-:W-:Y:S06]  /*7400*/  HMMA.16816.F32 R176, R8.reuse, R18, RZ ;  /* 0x0000001208b0723c */ /* 0x040fec00000018ff */
[C---:B------:R-:W-:Y:S06]  /*7410*/  HMMA.16816.F32 R56, R8.reuse, R26, RZ ;  /* 0x0000001a0838723c */ /* 0x040fec00000018ff */
[----:B------:R-:W-:Y:S01]  /*7420*/  HMMA.16816.F32 R48, R8, R22, RZ ;  /* 0x000000160830723c */ /* 0x000fe200000018ff */
[----:B------:R-:W1:Y:S05]  /*7430*/  LDSM.16.M88.4 R8, [R229] ;  /* 0x00000000e508783b */ /* 0x000e6a0000000200 */
[----:B--2---:R-:W-:Y:S06]  /*7440*/  HMMA.16816.F32 R200, R4, R42, R64 ;  /* 0x0000002a04c8723c */ /* 0x004fec0000001840 */
[----:B------:R-:W-:Y:S06]  /*7450*/  HMMA.16816.F32 R64, R12, R24, RZ ;  /* 0x000000180c40723c */ /* 0x000fec00000018ff */
[C---:B------:R-:W-:Y:S06]  /*7460*/  HMMA.16816.F32 R208, R4.reuse, R44, R180 ;  /* 0x0000002c04d0723c */ /* 0x040fec00000018b4 */
[C---:B------:R-:W-:Y:S06]  /*7470*/  HMMA.16816.F32 R212, R4.reuse, R40, R108 ;  /* 0x0000002804d4723c */ /* 0x040fec000000186c */
[C---:B------:R-:W-:Y:S06]  /*7480*/  HMMA.16816.F32 R216, R4.reuse, R36, R60 ;  /* 0x0000002404d8723c */ /* 0x040fec000000183c */
[C---:B------:R-:W-:Y:S01]  /*7490*/  HMMA.16816.F32 R220, R4.reuse, R32, R52 ;  /* 0x0000002004dc723c */ /* 0x040fe20000001834 */
[----:B------:R-:W-:Y:S05]  /*74a0*/  LDSM.16.M88.4 R52, [R225+0x7400] ;  /* 0x00740000e134783b */ /* 0x000fea0000000200 */
[C---:B------:R-:W-:Y:S06]  /*74b0*/  HMMA.16816.F32 R192, R4.reuse, R46, R176 ;  /* 0x0000002e04c0723c */ /* 0x040fec00000018b0 */
[C---:B------:R-:W-:Y:S01]  /*74c0*/  HMMA.16816.F32 R204, R4.reuse, R38, R56 ;  /* 0x0000002604cc723c */ /* 0x040fe20000001838 */
[----:B------:R-:W-:Y:S05]  /*74d0*/  LDSM.16.M88.4 R56, [R225+0x7000] ;  /* 0x00700000e138783b */ /* 0x000fea0000000200 */
[----:B------:R-:W-:Y:S01]  /*74e0*/  HMMA.16816.F32 R248, R4, R34, R48 ;  /* 0x0000002204f8723c */ /* 0x000fe20000001830 */
[----:B------:R-:W-:Y:S04]  /*74f0*/  LDSM.16.M88.4 R4, [R228+0x2000] ;  /* 0x00200000e404783b */ /* 0x000fe80000000200 */
[----:B------:R-:W2:Y:S01]  /*7500*/  LDSM.16.M88.4 R48, [R225+0x7800] ;  /* 0x00780000e130783b */ /* 0x000ea20000000200 */
[C---:B------:R-:W-:Y:S06]  /*7510*/  HMMA.16816.F32 R60, R12.reuse, R16, RZ ;  /* 0x000000100c3c723c */ /* 0x040fec00000018ff */
[C---:B------:R-:W-:Y:S06]  /*7520*/  HMMA.16816.F32 R188, R12.reuse, R18, RZ ;  /* 0x000000120cbc723c */ /* 0x040fec00000018ff */
[C---:B------:R-:W-:Y:S06]  /*7530*/  HMMA.16816.F32 R16, R12.reuse, R28, RZ ;  /* 0x0000001c0c10723c */ /* 0x040fec00000018ff */
[C---:B------:R-:W-:Y:S06]  /*7540*/  HMMA.16816.F32 R108, R12.reuse, R20, RZ ;  /* 0x000000140c6c723c */ /* 0x040fec00000018ff */
[C---:B------:R-:W-:Y:S01]  /*7550*/  HMMA.16816.F32 R180, R12.reuse, R30, RZ ;  /* 0x0000001e0cb4723c */ /* 0x040fe200000018ff */
[----:B------:R-:W3:Y:S05]  /*7560*/  LDSM.16.M88.4 R28, [R225+0x7c00] ;  /* 0x007c0000e11c783b */ /* 0x000eea0000000200 */
[C---:B------:R-:W-:Y:S06]  /*7570*/  HMMA.16816.F32 R184, R12.reuse, R26, RZ ;  /* 0x0000001a0cb8723c */ /* 0x040fec00000018ff */
[----:B------:R-:W-:Y:S06]  /*7580*/  HMMA.16816.F32 R176, R12, R22, RZ ;  /* 0x000000160cb0723c */ /* 0x000fec00000018ff */
[C---:B-1----:R-:W-:Y:S06]  /*7590*/  HMMA.16816.F32 R12, R8.reuse, R36, R64 ;  /* 0x00000024080c723c */ /* 0x042fec0000001840 */
[C---:B------:R-:W-:Y:S06]  /*75a0*/  HMMA.16816.F32 R20, R8.reuse, R40, R16 ;  /* 0x000000280814723c */ /* 0x040fec0000001810 */
[C---:B------:R-:W-:Y:S06]  /*75b0*/  HMMA.16816.F32 R16, R8.reuse, R32, R108 ;  /* 0x000000200810723c */ /* 0x040fec000000186c */
[----:B------:R-:W-:Y:S01]  /*75c0*/  HMMA.16816.F32 R64, R8, R34, R176 ;  /* 0x000000220840723c */ /* 0x000fe200000018b0 */
[----:B------:R-:W-:Y:S05]  /*75d0*/  LDSM.16.M88.4 R32, [R227+0x7800] ;  /* 0x00780000e320783b */ /* 0x000fea0000000200 */
[----:B--2---:R-:W-:Y:S01]  /*75e0*/  HMMA.16816.F32 R176, R4, R48, R12 ;  /* 0x0000003004b0723c */ /* 0x004fe2000000180c */
[----:B------:R-:W1:Y:S05]  /*75f0*/  LDSM.16.M88.4 R12, [R228+0x3000] ;  /* 0x00300000e40c783b */ /* 0x000e6a0000000200 */
[C---:B------:R-:W-:Y:S06]  /*7600*/  HMMA.16816.F32 R24, R8.reuse, R44, R60 ;  /* 0x0000002c0818723c */ /* 0x040fec000000183c */
[C---:B------:R-:W-:Y:S06]  /*7610*/  HMMA.16816.F32 R44, R8.reuse, R46, R188 ;  /* 0x0000002e082c723c */ /* 0x040fec00000018bc */
[C---:B------:R-:W-:Y:S01]  /*7620*/  HMMA.16816.F32 R60, R8.reuse, R42, R180 ;  /* 0x0000002a083c723c */ /* 0x040fe200000018b4 */
[----:B------:R-:W-:Y:S05]  /*7630*/  LDSM.16.M88.4 R40, [R227+0x7000] ;  /* 0x00700000e328783b */ /* 0x000fea0000000200 */
[----:B------:R-:W-:Y:S01]  /*7640*/  HMMA.16816.F32 R180, R8, R38, R184 ;  /* 0x0000002608b4723c */ /* 0x000fe200000018b8 */
[----:B------:R-:W-:Y:S04]  /*7650*/  LDSM.16.M88.4 R8, [R229+0x3000] ;  /* 0x00300000e508783b */ /* 0x000fe80000000200 */
[----:B------:R-:W-:Y:S01]  /*7660*/  LDSM.16.M88.4 R36, [R227+0x7400] ;  /* 0x00740000e324783b */ /* 0x000fe20000000200 */
[C---:B---3--:R-:W-:Y:S03]  /*7670*/  HMMA.16816.F32 R108, R4.reuse, R28, R16 ;  /* 0x0000001c046c723c */ /* 0x048fe60000001810 */
[----:B------:R-:W2:Y:S03]  /*7680*/  LDSM.16.M88.4 R16, [R229+0x2000] ;  /* 0x00200000e510783b */ /* 0x000ea60000000200 */
[----:B------:R-:W-:Y:S06]  /*7690*/  HMMA.16816.F32 R188, R4, R52, R20 ;  /* 0x0000003404bc723c */ /* 0x000fec0000001814 */
[----:B-1----:R-:W-:Y:S06]  /*76a0*/  HMMA.16816.F32 R240, R12, R28, R220 ;  /* 0x0000001c0cf0723c */ /* 0x002fec00000018dc */
[C---:B------:R-:W-:Y:S06]  /*76b0*/  HMMA.16816.F32 R44, R4.reuse, R58, R44 ;  /* 0x0000003a042c723c */ /* 0x040fec000000182c */
[C---:B------:R-:W-:Y:S06]  /*76c0*/  HMMA.16816.F32 R20, R4.reuse, R50, R180 ;  /* 0x000000320414723c */ /* 0x040fec00000018b4 */
[C---:B------:R-:W-:Y:S06]  /*76d0*/  HMMA.16816.F32 R196, R4.reuse, R56, R24 ;  /* 0x0000003804c4723c */ /* 0x040fec0000001818 */
[----:B------:R-:W-:Y:S01]  /*76e0*/  HMMA.16816.F32 R24, R4, R54, R60 ;  /* 0x000000360418723c */ /* 0x000fe2000000183c */
[----:B------:R-:W1:Y:S01]  /*76f0*/  LDSM.16.M88.4 R60, [R227+0x7c00] ;  /* 0x007c0000e33c783b */ /* 0x000e620000000200 */
[----:B------:R-:W-:-:S02]  /*7700*/  IMAD.MOV.U32 R3, RZ, RZ, R241 ;  /* 0x000000ffff037224 */ /* 0x000fc400078e00f1 */
[----:B------:R-:W-:Y:S02]  /*7710*/  IMAD.MOV.U32 R2, RZ, RZ, R242 ;  /* 0x000000ffff027224 */ /* 0x000fe400078e00f2 */
[----:B------:R-:W-:Y:S01]  /*7720*/  HMMA.16816.F32 R180, R12, R56, R208 ;  /* 0x000000380cb4723c */ /* 0x000fe200000018d0 */
[----:B------:R-:W-:-:S05]  /*7730*/  IMAD.MOV.U32 R0, RZ, RZ, R243 ;  /* 0x000000ffff007224 */ /* 0x000fca00078e00f3 */
[C---:B------:R-:W-:Y:S06]  /*7740*/  HMMA.16816.F32 R56, R12.reuse, R58, R192 ;  /* 0x0000003a0c38723c */ /* 0x040fec00000018c0 */
[C---:B------:R-:W-:Y:S06]  /*7750*/  HMMA.16816.F32 R192, R12.reuse, R54, R200 ;  /* 0x000000360cc0723c */ /* 0x040fec00000018c8 */
[----:B------:R-:W-:Y:S06]  /*7760*/  HMMA.16816.F32 R200, R12, R48, R216 ;  /* 0x000000300cc8723c */ /* 0x000fec00000018d8 */
[----:B------:R-:W-:Y:S01]  /*7770*/  HMMA.16816.F32 R64, R4, R30, R64 ;  /* 0x0000001e0440723c */ /* 0x000fe20000001840 */
[----:B------:R-:W-:Y:S01]  /*7780*/  IMAD.MOV.U32 R48, RZ, RZ, R240 ;  /* 0x000000ffff307224 */ /* 0x000fe200078e00f0 */
[----:B------:R-:W-:Y:S04]  /*7790*/  LDSM.16.M88.4 R4, [R228+0x4000] ;  /* 0x00400000e404783b */ /* 0x000fe80000000200 */
[----:B------:R-:W-:Y:S06]  /*77a0*/  HMMA.16816.F32 R204, R12, R50, R204 ;  /* 0x000000320ccc723c */ /* 0x000fec00000018cc */
[C---:B--2---:R-:W-:Y:S01]  /*77b0*/  HMMA.16816.F32 R240, R16.reuse, R42, R44 ;  /* 0x0000002a10f0723c */ /* 0x044fe2000000182c */
[----:B------:R-:W2:Y:S05]  /*77c0*/  LDSM.16.M88.4 R44, [R225+0x8000] ;  /* 0x00800000e12c783b */ /* 0x000eaa0000000200 */
[----:B------:R-:W-:Y:S01]  /*77d0*/  HMMA.16816.F32 R208, R16, R34, R20 ;  /* 0x0000002210d0723c */ /* 0x000fe20000001814 */
[----:B------:R-:W3:Y:S05]  /*77e0*/  LDSM.16.M88.4 R20, [R228+0x5000] ;  /* 0x00500000e414783b */ /* 0x000eea0000000200 */
[C---:B------:R-:W-:Y:S06]  /*77f0*/  HMMA.16816.F32 R184, R12.reuse, R52, R212 ;  /* 0x000000340cb8723c */ /* 0x040fec00000018d4 */
[----:B------:R-:W-:Y:S01]  /*7800*/  HMMA.16816.F32 R248, R12, R30, R248 ;  /* 0x0000001e0cf8723c */ /* 0x000fe200000018f8 */
[----:B------:R-:W4:Y:S04]  /*7810*/  LDSM.16.M88.4 R28, [R225+0x8400] ;  /* 0x00840000e11c783b */ /* 0x000f280000000200 */
[----:B------:R-:W-:Y:S01]  /*7820*/  LDSM.16.M88.4 R12, [R229+0x5000] ;  /* 0x00500000e50c783b */ /* 0x000fe20000000200 */
[-C--:B------:R-:W-:Y:S06]  /*7830*/  HMMA.16816.F32 R244, R16, R40.reuse, R196 ;  /* 0x0000002810f4723c */ /* 0x080fec00000018c4 */
[----:B------:R-:W-:Y:S06]  /*7840*/  HMMA.16816.F32 R52, R8, R40, R180 ;  /* 0x000000280834723c */ /* 0x000fec00000018b4 */
[----:B------:R-:W-:Y:S01]  /*7850*/  HMMA.16816.F32 R216, R16, R38, R24 ;  /* 0x0000002610d8723c */ /* 0x000fe20000001818 */
[----:B------:R-:W-:Y:S01]  /*7860*/  IMAD.MOV.U32 R180, RZ, RZ, R48 ;  /* 0x000000ffffb47224 */ /* 0x000fe200078e0030 */
[----:B------:R-:W5:Y:S01]  /*7870*/  LDSM.16.M88.4 R24, [R225+0x8800] ;  /* 0x00880000e118783b */ /* 0x000f620000000200 */
[----:B------:R-:W-:-:S02]  /*7880*/  IMAD.MOV.U32 R181, RZ, RZ, R3 ;  /* 0x000000ffffb57224 */ /* 0x000fc400078e0003 */
[----:B------:R-:W-:Y:S01]  /*7890*/  IMAD.MOV.U32 R182, RZ, RZ, R2 ;  /* 0x000000ffffb67224 */ /* 0x000fe200078e0002 */
[----:B------:R-:W5:Y:S01]  /*78a0*/  LDSM.16.M88.4 R48, [R225+0x8c00] ;  /* 0x008c0000e130783b */ /* 0x000f620000000200 */
[----:B------:R-:W-:Y:S01]  /*78b0*/  HMMA.16816.F32 R220, R16, R36, R188 ;  /* 0x0000002410dc723c */ /* 0x000fe200000018bc */
[----:B------:R-:W-:Y:S02]  /*78c0*/  IMAD.MOV.U32 R183, RZ, RZ, R0 ;  /* 0x000000ffffb77224 */ /* 0x000fe400078e0000 */
[----:B------:R-:W-:-:S03]  /*78d0*/  IMAD.U32 R0, RZ, RZ, UR17 ;  /* 0x00000011ff007e24 */ /* 0x000fc6000f8e00ff */
[----:B------:R-:W-:Y:S01]  /*78e0*/  HMMA.16816.F32 R212, R16, R32, R176 ;  /* 0x0000002010d4723c */ /* 0x000fe200000018b0 */
[----:B------:R-:W-:-:S04]  /*78f0*/  IMAD R0, R0, 0x40, R107 ;  /* 0x0000004000007824 */ /* 0x000fc800078e026b */
[C---:B------:R-:W-:Y:S01]  /*7900*/  VIADD R2, R0.reuse, 0x1 ;  /* 0x0000000100027836 */ /* 0x040fe20000000000 */
[----:B------:R-:W-:Y:S01]  /*7910*/  HMMA.16816.F32 R56, R8, R42, R56 ;  /* 0x0000002a0838723c */ /* 0x000fe20000001838 */
[C---:B------:R-:W-:Y:S01]  /*7920*/  ISETP.GE.AND P5, PT, R0.reuse, R238, PT ;  /* 0x000000ee0000720c */ /* 0x040fe20003fa6270 */
[C---:B------:R-:W-:Y:S01]  /*7930*/  VIADD R3, R0.reuse, 0x8 ;  /* 0x0000000800037836 */ /* 0x040fe20000000000 */
[CC--:B------:R-:W-:Y:S02]  /*7940*/  ISETP.GE.AND P6, PT, R0.reuse, R236.reuse, PT ;  /* 0x000000ec0000720c */ /* 0x0c0fe40003fc6270 */
[----:B------:R-:W-:Y:S01]  /*7950*/  ISETP.GE.AND P1, PT, R0, R235, PT ;  /* 0x000000eb0000720c */ /* 0x000fe20003f26270 */
[----:B-1----:R-:W-:Y:S01]  /*7960*/  HMMA.16816.F32 R196, R16, R60, R108 ;  /* 0x0000003c10c4723c */ /* 0x002fe2000000186c */
[----:B------:R-:W-:Y:S02]  /*7970*/  ISETP.GE.AND P0, PT, R2, R236, PT ;  /* 0x000000ec0200720c */ /* 0x000fe40003f06270 */
[----:B------:R-:W-:-:S02]  /*7980*/  ISETP.LT.OR P5, PT, R0, R234, P5 ;  /* 0x000000ea0000720c */ /* 0x000fc40002fa1670 */
[CC--:B------:R-:W-:Y:S01]  /*7990*/  ISETP.LT.OR P6, PT, R0.reuse, R232.reuse, P6 ;  /* 0x000000e80000720c */ /* 0x0c0fe200037c1670 */
[----:B------:R-:W-:Y:S01]  /*79a0*/  HMMA.16816.F32 R188, R16, R62, R64 ;  /* 0x0000003e10bc723c */ /* 0x000fe20000001840 */
[----:B------:R-:W-:Y:S01]  /*79b0*/  LDSM.16.M88.4 R16, [R229+0x4000] ;  /* 0x00400000e510783b */ /* 0x000fe20000000200 */
[----:B------:R-:W-:Y:S02]  /*79c0*/  ISETP.LT.OR P1, PT, R0, R231, P1 ;  /* 0x000000e70000720c */ /* 0x000fe40000f21670 */
[----:B------:R-:W-:Y:S02]  /*79d0*/  ISETP.LT.OR P0, PT, R2, R232, P0 ;  /* 0x000000e80200720c */ /* 0x000fe40000701670 */
[C---:B------:R-:W-:Y:S06]  /*79e0*/  HMMA.16816.F32 R176, R8.reuse, R32, R200 ;  /* 0x0000002008b0723c */ /* 0x040fec00000018c8 */
[C---:B------:R-:W-:Y:S01]  /*79f0*/  HMMA.16816.F32 R40, R8.reuse, R34, R204 ;  /* 0x000000220828723c */ /* 0x040fe200000018cc */
[----:B------:R-:W1:Y:S05]  /*7a00*/  LDSM.16.M88.4 R32, [R227+0x8000] ;  /* 0x00800000e320783b */ /* 0x000e6a0000000200 */
[C---:B------:R-:W-:Y:S06]  /*7a10*/  HMMA.16816.F32 R64, R8.reuse, R36, R184 ;  /* 0x000000240840723c */ /* 0x040fec00000018b8 */
[C---:B------:R-:W-:Y:S06]  /*7a20*/  HMMA.16816.F32 R108, R8.reuse, R38, R192 ;  /* 0x00000026086c723c */ /* 0x040fec00000018c0 */
[C---:B------:R-:W-:Y:S06]  /*7a30*/  HMMA.16816.F32 R184, R8.reuse, R60, R180 ;  /* 0x0000003c08b8723c */ /* 0x040fec00000018b4 */
[----:B------:R-:W-:Y:S06]  /*7a40*/  HMMA.16816.F32 R248, R8, R62, R248 ;  /* 0x0000003e08f8723c */ /* 0x000fec00000018f8 */
[-C--:B--2---:R-:W-:Y:S06]  /*7a50*/  HMMA.16816.F32 R8, R4, R44.reuse, R244 ;  /* 0x0000002c0408723c */ /* 0x084fec00000018f4 */
[----:B---3--:R-:W-:Y:S06]  /*7a60*/  HMMA.16816.F32 R36, R20, R44, R52 ;  /* 0x0000002c1424723c */ /* 0x008fec0000001834 */
        /* <DEDUP_REMOVED lines=8> */
[----:B------:R-:W2:Y:S05]  /*7af0*/  LDSM.16.M88.4 R4, [R227+0x8400] ;  /* 0x00840000e304783b */ /* 0x000eaa0000000200 */
[----:B------:R-:W-:Y:S06]  /*7b00*/  HMMA.16816.F32 R188, R20, R26, R40 ;  /* 0x0000001a14bc723c */ /* 0x000fec0000001828 */
[-C--:B-1----:R-:W-:Y:S06]  /*7b10*/  HMMA.16816.F32 R40, R16, R32.reuse, R8 ;  /* 0x000000201028723c */ /* 0x082fec0000001808 */
[C---:B------:R-:W-:Y:S06]  /*7b20*/  HMMA.16816.F32 R8, R12.reuse, R32, R36 ;  /* 0x000000200c08723c */ /* 0x040fec0000001824 */
[-C--:B------:R-:W-:Y:S06]  /*7b30*/  HMMA.16816.F32 R44, R12, R34.reuse, R44 ;  /* 0x000000220c2c723c */ /* 0x080fec000000182c */
[----:B------:R-:W-:Y:S06]  /*7b40*/  HMMA.16816.F32 R32, R16, R34, R60 ;  /* 0x000000221020723c */ /* 0x000fec000000183c */
[----:B------:R-:W-:Y:S01]  /*7b50*/  HMMA.16816.F32 R52, R20, R28, R64 ;  /* 0x0000001c1434723c */ /* 0x000fe20000001840 */
[----:B------:R-:W-:-:S02]  /*7b60*/  FSEL R56, R40, -INF , !P5 ;  /* 0xff80000028387808 */ /* 0x000fc40006800000 */
[----:B------:R-:W-:-:S03]  /*7b70*/  ISETP.GE.AND P5, PT, R0, R237, PT ;  /* 0x000000ed0000720c */ /* 0x000fc60003fa6270 */
[----:B------:R-:W-:Y:S01]  /*7b80*/  FSEL R101, R10, -INF , !P1 ;  /* 0xff8000000a657808 */ /* 0x000fe20004800000 */
[----:B------:R-:W-:Y:S01]  /*7b90*/  HMMA.16816.F32 R108, R20, R30, R108 ;  /* 0x0000001e146c723c */ /* 0x000fe2000000186c */
[----:B------:R-:W-:Y:S02]  /*7ba0*/  FSEL R65, R8, -INF , !P6 ;  /* 0xff80000008417808 */ /* 0x000fe40007000000 */
[----:B------:R-:W-:Y:S02]  /*7bb0*/  FSEL R106, R9, -INF , !P0 ;  /* 0xff800000096a7808 */ /* 0x000fe40004000000 */
[C---:B------:R-:W-:Y:S01]  /*7bc0*/  ISETP.GE.AND P6, PT, R2.reuse, R238, PT ;  /* 0x000000ee0200720c */ /* 0x040fe20003fc6270 */
[----:B--2---:R-:W-:Y:S01]  /*7bd0*/  HMMA.16816.F32 R28, R16, R4, R180 ;  /* 0x00000004101c723c */ /* 0x004fe200000018b4 */
[C---:B------:R-:W-:Y:S02]  /*7be0*/  ISETP.GE.AND P1, PT, R2.reuse, R237, PT ;  /* 0x000000ed0200720c */ /* 0x040fe40003f26270 */
[----:B------:R-:W-:-:S02]  /*7bf0*/  ISETP.GE.AND P0, PT, R2, R235, PT ;  /* 0x000000eb0200720c */ /* 0x000fc40003f06270 */
[C---:B------:R-:W-:Y:S01]  /*7c00*/  ISETP.LT.OR P6, PT, R2.reuse, R234, P6 ;  /* 0x000000ea0200720c */ /* 0x040fe200037c1670 */
[C---:B------:R-:W-:Y:S01]  /*7c10*/  HMMA.16816.F32 R184, R20.reuse, R48, R184 ;  /* 0x0000003014b8723c */ /* 0x040fe200000018b8 */
[C---:B------:R-:W-:Y:S02]  /*7c20*/  ISETP.LT.OR P1, PT, R2.reuse, R233, P1 ;  /* 0x000000e90200720c */ /* 0x040fe40000f21670 */
[----:B------:R-:W-:Y:S01]  /*7c30*/  ISETP.LT.OR P0, PT, R2, R231, P0 ;  /* 0x000000e70200720c */ /* 0x000fe20000701670 */
[C---:B------:R-:W-:Y:S01]  /*7c40*/  VIADD R2, R0.reuse, 0x9 ;  /* 0x0000000900027836 */ /* 0x040fe20000000000 */
[----:B------:R-:W-:Y:S01]  /*7c50*/  ISETP.LT.OR P5, PT, R0, R233, P5 ;  /* 0x000000e90000720c */ /* 0x000fe20002fa1670 */
[----:B------:R-:W-:Y:S01]  /*7c60*/  HMMA.16816.F32 R176, R20, R24, R176 ;  /* 0x0000001814b0723c */ /* 0x000fe200000018b0 */
[----:B------:R-:W-:Y:S02]  /*7c70*/  FSEL R66, R11, -INF , !P0 ;  /* 0xff8000000b427808 */ /* 0x000fe40004000000 */
[----:B------:R-:W-:Y:S01]  /*7c80*/  FSEL R59, R42, -INF , !P5 ;  /* 0xff8000002a3b7808 */ /* 0x000fe20006800000 */
[----:B------:R-:W1:Y:S01]  /*7c90*/  LDSM.16.M88.4 R8, [R227+0x8800] ;  /* 0x00880000e308783b */ /* 0x000e620000000200 */
[----:B------:R-:W-:Y:S01]  /*7ca0*/  ISETP.GE.AND P5, PT, R3, R238, PT ;  /* 0x000000ee0300720c */ /* 0x000fe20003fa6270 */
[----:B------:R-:W-:Y:S01]  /*7cb0*/  HMMA.16816.F32 R24, R12, R4, R52 ;  /* 0x000000040c18723c */ /* 0x000fe20000001834 */
[----:B------:R-:W-:-:S02]  /*7cc0*/  ISETP.GE.AND P0, PT, R2, R236, PT ;  /* 0x000000ec0200720c */ /* 0x000fc40003f06270 */
[----:B------:R-:W-:Y:S02]  /*7cd0*/  ISETP.LT.OR P5, PT, R3, R234, P5 ;  /* 0x000000ea0300720c */ /* 0x000fe40002fa1670 */
[----:B------:R-:W-:Y:S01]  /*7ce0*/  ISETP.LT.OR P0, PT, R2, R232, P0 ;  /* 0x000000e80200720c */ /* 0x000fe20000701670 */
[-C--:B------:R-:W-:Y:S01]  /*7cf0*/  HMMA.16816.F32 R52, R16, R6.reuse, R216 ;  /* 0x000000061034723c */ /* 0x080fe200000018d8 */
[----:B------:R-:W-:Y:S02]  /*7d00*/  FSEL R49, R41, -INF , !P6 ;  /* 0xff80000029317808 */ /* 0x000fe40007000000 */
[----:B------:R-:W-:Y:S02]  /*7d10*/  FSEL R61, R43, -INF , !P1 ;  /* 0xff8000002b3d7808 */ /* 0x000fe40004800000 */
[----:B------:R-:W-:Y:S01]  /*7d20*/  FSEL R57, R32, -INF , !P5 ;  /* 0xff80000020397808 */ /* 0x000fe20006800000 */
[----:B------:R-:W-:Y:S01]  /*7d30*/  HMMA.16816.F32 R40, R12, R6, R108 ;  /* 0x000000060c28723c */ /* 0x000fe2000000186c */
[C---:B------:R-:W-:Y:S01]  /*7d40*/  ISETP.GE.AND P6, PT, R3.reuse, R236, PT ;  /* 0x000000ec0300720c */ /* 0x040fe20003fc6270 */
[----:B------:R-:W2:Y:S01]  /*7d50*/  LDSM.16.M88.4 R4, [R227+0x8c00] ;  /* 0x008c0000e304783b */ /* 0x000ea20000000200 */
[----:B------:R-:W-:Y:S01]  /*7d60*/  ISETP.GE.AND P1, PT, R3, R235, PT ;  /* 0x000000eb0300720c */ /* 0x000fe20003f26270 */
[----:B------:R-:W-:-:S04]  /*7d70*/  DEPBAR.LE SB0, 0x0 ;  /* 0x000080000000791a */ /* 0x000fc80000000000 */
[----:B------:R-:W-:Y:S01]  /*7d80*/  BAR.SYNC.DEFER_BLOCKING 0x0 ;  /* 0x0000000000007b1d */ /* 0x000fe20000010000 */
[----:B------:R-:W-:Y:S01]  /*7d90*/  ISETP.GE.AND P5, PT, R3, R237, PT ;  /* 0x000000ed0300720c */ /* 0x000fe20003fa6270 */
[----:B------:R-:W-:Y:S01]  /*7da0*/  HMMA.16816.F32 R20, R20, R50, R248 ;  /* 0x000000321414723c */ /* 0x000fe200000018f8 */
[----:B------:R-:W-:Y:S02]  /*7db0*/  FSEL R62, R45, -INF , !P0 ;  /* 0xff8000002d3e7808 */ /* 0x000fe40004000000 */
[----:B------:R-:W-:Y:S02]  /*7dc0*/  ISETP.GE.AND P0, PT, R2, R235, PT ;  /* 0x000000eb0200720c */ /* 0x000fe40003f06270 */
[C---:B------:R-:W-:Y:S02]  /*7dd0*/  ISETP.LT.OR P6, PT, R3.reuse, R232, P6 ;  /* 0x000000e80300720c */ /* 0x040fe400037c1670 */
[C---:B------:R-:W-:Y:S02]  /*7de0*/  ISETP.LT.OR P1, PT, R3.reuse, R231, P1 ;  /* 0x000000e70300720c */ /* 0x040fe40000f21670 */
[----:B------:R-:W-:Y:S01]  /*7df0*/  ISETP.LT.OR P5, PT, R3, R233, P5 ;  /* 0x000000e90300720c */ /* 0x000fe20002fa1670 */
[----:B------:R-:W-:Y:S01]  /*7e00*/  VIADD R3, R0, 0x10 ;  /* 0x0000001000037836 */ /* 0x000fe20000000000 */
[----:B------:R-:W-:-:S02]  /*7e10*/  ISETP.LT.OR P0, PT, R2, R231, P0 ;  /* 0x000000e70200720c */ /* 0x000fc40000701670 */
[----:B------:R-:W-:Y:S02]  /*7e20*/  FSEL R63, R44, -INF , !P6 ;  /* 0xff8000002c3f7808 */ /* 0x000fe40007000000 */
[----:B------:R-:W-:Y:S01]  /*7e30*/  FSEL R64, R46, -INF , !P1 ;  /* 0xff8000002e407808 */ /* 0x000fe20004800000 */
[----:B-1----:R-:W-:Y:S01]  /*7e40*/  HMMA.16816.F32 R36, R16, R8, R212 ;  /* 0x000000081024723c */ /* 0x002fe200000018d4 */
[CC--:B------:R-:W-:Y:S02]  /*7e50*/  ISETP.GE.AND P6, PT, R2.reuse, R238.reuse, PT ;  /* 0x000000ee0200720c */ /* 0x0c0fe40003fc6270 */
[----:B------:R-:W-:Y:S02]  /*7e60*/  ISETP.GE.AND P1, PT, R2, R237, PT ;  /* 0x000000ed0200720c */ /* 0x000fe40003f26270 */
[----:B------:R-:W-:Y:S02]  /*7e70*/  FSEL R60, R47, -INF , !P0 ;  /* 0xff8000002f3c7808 */ /* 0x000fe40004000000 */
[----:B------:R-:W-:-:S02]  /*7e80*/  ISETP.GE.AND P0, PT, R3, R238, PT ;  /* 0x000000ee0300720c */ /* 0x000fc40003f06270 */
[CC--:B------:R-:W-:Y:S02]  /*7e90*/  ISETP.LT.OR P6, PT, R2.reuse, R234.reuse, P6 ;  /* 0x000000ea0200720c */ /* 0x0c0fe400037c1670 */
[----:B------:R-:W-:Y:S01]  /*7ea0*/  ISETP.LT.OR P1, PT, R2, R233, P1 ;  /* 0x000000e90200720c */ /* 0x000fe20000f21670 */
[----:B------:R-:W-:Y:S01]  /*7eb0*/  VIADD R2, R0, 0x11 ;  /* 0x0000001100027836 */ /* 0x000fe20000000000 */
[----:B------:R-:W-:Y:S02]  /*7ec0*/  ISETP.LT.OR P0, PT, R3, R234, P0 ;  /* 0x000000ea0300720c */ /* 0x000fe40000701670 */
[----:B------:R-:W-:Y:S02]  /*7ed0*/  FSEL R58, R34, -INF , !P5 ;  /* 0xff800000223a7808 */ /* 0x000fe40006800000 */
[----:B------:R-:W-:Y:S02]  /*7ee0*/  FSEL R48, R33, -INF , !P6 ;  /* 0xff80000021307808 */ /* 0x000fe40007000000 */
[----:B------:R-:W-:-:S02]  /*7ef0*/  FSEL R47, R28, -INF , !P0 ;  /* 0xff8000001c2f7808 */ /* 0x000fc40004000000 */
[C---:B------:R-:W-:Y:S02]  /*7f00*/  ISETP.GE.AND P6, PT, R3.reuse, R237, PT ;  /* 0x000000ed0300720c */ /* 0x040fe40003fc6270 */
[C---:B------:R-:W-:Y:S02]  /*7f10*/  ISETP.GE.AND P5, PT, R3.reuse, R236, PT ;  /* 0x000000ec0300720c */ /* 0x040fe40003fa6270 */
[C---:B------:R-:W-:Y:S02]  /*7f20*/  ISETP.GE.AND P0, PT, R2.reuse, R238, PT ;  /* 0x000000ee0200720c */ /* 0x040fe40003f06270 */
[C---:B------:R-:W-:Y:S02]  /*7f30*/  ISETP.LT.OR P6, PT, R3.reuse, R233, P6 ;  /* 0x000000e90300720c */ /* 0x040fe400037c1670 */
[----:B------:R-:W-:Y:S02]  /*7f40*/  ISETP.LT.OR P5, PT, R3, R232, P5 ;  /* 0x000000e80300720c */ /* 0x000fe40002fa1670 */
[----:B------:R-:W-:-:S02]  /*7f50*/  ISETP.LT.OR P0, PT, R2, R234, P0 ;  /* 0x000000ea0200720c */ /* 0x000fc40000701670 */
[----:B------:R-:W-:Y:S02]  /*7f60*/  FSEL R67, R35, -INF , !P1 ;  /* 0xff80000023437808 */ /* 0x000fe40004800000 */
[----:B------:R-:W-:Y:S01]  /*7f70*/  ISETP.GE.AND P1, PT, R3, R235, PT ;  /* 0x000000eb0300720c */ /* 0x000fe20003f26270 */
[----:B------:R-:W-:Y:S01]  /*7f80*/  HMMA.16816.F32 R32, R12, R8, R176 ;  /* 0x000000080c20723c */ /* 0x000fe200000018b0 */
[----:B------:R-:W-:Y:S02]  /*7f90*/  FSEL R100, R30, -INF , !P6 ;  /* 0xff8000001e647808 */ /* 0x000fe40007000000 */
[----:B------:R-:W-:Y:S02]  /*7fa0*/  FSEL R107, R24, -INF , !P5 ;  /* 0xff800000186b7808 */ /* 0x000fe40006800000 */
[----:B------:R-:W-:Y:S02]  /*7fb0*/  FSEL R46, R29, -INF , !P0 ;  /* 0xff8000001d2e7808 */ /* 0x000fe40004000000 */
[----:B------:R-:W-:-:S02]  /*7fc0*/  ISETP.GE.AND P6, PT, R2, R237, PT ;  /* 0x000000ed0200720c */ /* 0x000fc40003fc6270 */
[C---:B------:R-:W-:Y:S02]  /*7fd0*/  ISETP.GE.AND P5, PT, R2.reuse, R236, PT ;  /* 0x000000ec0200720c */ /* 0x040fe40003fa6270 */
[----:B------:R-:W-:Y:S02]  /*7fe0*/  ISETP.GE.AND P0, PT, R2, R235, PT ;  /* 0x000000eb0200720c */ /* 0x000fe40003f06270 */
[----:B------:R-:W-:Y:S01]  /*7ff0*/  ISETP.LT.OR P1, PT, R3, R231, P1 ;  /* 0x000000e70300720c */ /* 0x000fe20000f21670 */
[----:B------:R-:W-:Y:S01]  /*8000*/  VIADD R3, R0, 0x18 ;  /* 0x0000001800037836 */ /* 0x000fe20000000000 */
[C---:B------:R-:W-:Y:S02]  /*8010*/  ISETP.LT.OR P6, PT, R2.reuse, R233, P6 ;  /* 0x000000e90200720c */ /* 0x040fe400037c1670 */
[C---:B------:R-:W-:Y:S02]  /*8020*/  ISETP.LT.OR P5, PT, R2.reuse, R232, P5 ;  /* 0x000000e80200720c */ /* 0x040fe40002fa1670 */
[----:B------:R-:W-:Y:S01]  /*8030*/  ISETP.LT.OR P0, PT, R2, R231, P0 ;  /* 0x000000e70200720c */ /* 0x000fe20000701670 */
[----:B------:R-:W-:Y:S01]  /*8040*/  VIADD R2, R0, 0x19 ;  /* 0x0000001900027836 */ /* 0x000fe20000000000 */
[----:B------:R-:W-:-:S02]  /*8050*/  FSEL R108, R25, -INF , !P5 ;  /* 0xff800000196c7808 */ /* 0x000fc40006800000 */
[----:B------:R-:W-:Y:S02]  /*8060*/  FSEL R111, R27, -INF , !P0 ;  /* 0xff8000001b6f7808 */ /* 0x000fe40004000000 */
[----:B------:R-:W-:Y:S02]  /*8070*/  ISETP.GE.AND P5, PT, R3, R238, PT ;  /* 0x000000ee0300720c */ /* 0x000fe40003fa6270 */
[----:B------:R-:W-:Y:S02]  /*8080*/  ISETP.GE.AND P0, PT, R2, R236, PT ;  /* 0x000000ec0200720c */ /* 0x000fe40003f06270 */
[----:B------:R-:W-:Y:S02]  /*8090*/  FSEL R178, R31, -INF , !P6 ;  /* 0xff8000001fb27808 */ /* 0x000fe40007000000 */
[----:B------:R-:W-:Y:S01]  /*80a0*/  FSEL R110, R26, -INF , !P1 ;  /* 0xff8000001a6e7808 */ /* 0x000fe20004800000 */
[----:B--2---:R-:W-:Y:S01]  /*80b0*/  HMMA.16816.F32 R28, R12, R4, R184 ;  /* 0x000000040c1c723c */ /* 0x004fe200000018b8 */
[----:B------:R-:W-:-:S02]  /*80c0*/  ISETP.LT.OR P5, PT, R3, R234, P5 ;  /* 0x000000ea0300720c */ /* 0x000fc40002fa1670 */
[C---:B------:R-:W-:Y:S02]  /*80d0*/  ISETP.GE.AND P6, PT, R3.reuse, R236, PT ;  /* 0x000000ec0300720c */ /* 0x040fe40003fc6270 */
[C---:B------:R-:W-:Y:S01]  /*80e0*/  ISETP.GE.AND P1, PT, R3.reuse, R235, PT ;  /* 0x000000eb0300720c */ /* 0x040fe20003f26270 */
[-C--:B------:R-:W-:Y:S01]  /*80f0*/  HMMA.16816.F32 R24, R12, R10.reuse, R188 ;  /* 0x0000000a0c18723c */ /* 0x080fe200000018bc */
[-C--:B------:R-:W-:Y:S02]  /*8100*/  ISETP.LT.OR P0, PT, R2, R232.reuse, P0 ;  /* 0x000000e80200720c */ /* 0x080fe40000701670 */
[----:B------:R-:W-:Y:S02]  /*8110*/  FSEL R45, R52, -INF , !P5 ;  /* 0xff800000342d7808 */ /* 0x000fe40006800000 */
[C---:B------:R-:W-:Y:S01]  /*8120*/  ISETP.LT.OR P6, PT, R3.reuse, R232, P6 ;  /* 0x000000e80300720c */ /* 0x040fe200037c1670 */
[----:B------:R-:W-:Y:S01]  /*8130*/  HMMA.16816.F32 R8, R16, R10, R208 ;  /* 0x0000000a1008723c */ /* 0x000fe200000018d0 */
[----:B------:R-:W-:-:S02]  /*8140*/  ISETP.GE.AND P5, PT, R3, R237, PT ;  /* 0x000000ed0300720c */ /* 0x000fc40003fa6270 */
[----:B------:R-:W-:Y:S02]  /*8150*/  ISETP.LT.OR P1, PT, R3, R231, P1 ;  /* 0x000000e70300720c */ /* 0x000fe40000f21670 */
[----:B------:R-:W-:Y:S01]  /*8160*/  FSEL R109, R41, -INF , !P0 ;  /* 0xff800000296d7808 */ /* 0x000fe20004000000 */
[----:B------:R-:W-:Y:S01]  /*8170*/  HMMA.16816.F32 R12, R12, R6, R20 ;  /* 0x000000060c0c723c */ /* 0x000fe20000001814 */
[----:B------:R-:W-:Y:S02]  /*8180*/  ISETP.GE.AND P0, PT, R2, R235, PT ;  /* 0x000000eb0200720c */ /* 0x000fe40003f06270 */
[----:B------:R-:W-:Y:S02]  /*8190*/  FSEL R52, R40, -INF , !P6 ;  /* 0xff80000028347808 */ /* 0x000fe40007000000 */
[----:B------:R-:W-:Y:S02]  /*81a0*/  FSEL R177, R42, -INF , !P1 ;  /* 0xff8000002ab17808 */ /* 0x000fe40004800000 */
[----:B------:R-:W-:Y:S01]  /*81b0*/  ISETP.LT.OR P5, PT, R3, R233, P5 ;  /* 0x000000e90300720c */ /* 0x000fe20002fa1670 */
[----:B------:R-:W-:Y:S01]  /*81c0*/  VIADD R3, R0, 0x20 ;  /* 0x0000002000037836 */ /* 0x000fe20000000000 */
[----:B------:R-:W-:-:S02]  /*81d0*/  ISETP.GE.AND P6, PT, R2, R238, PT ;  /* 0x000000ee0200720c */ /* 0x000fc40003fc6270 */
[C---:B------:R-:W-:Y:S02]  /*81e0*/  ISETP.GE.AND P1, PT, R2.reuse, R237, PT ;  /* 0x000000ed0200720c */ /* 0x040fe40003f26270 */
[C---:B------:R-:W-:Y:S02]  /*81f0*/  ISETP.LT.OR P0, PT, R2.reuse, R231, P0 ;  /* 0x000000e70200720c */ /* 0x040fe40000701670 */
[C---:B------:R-:W-:Y:S02]  /*8200*/  ISETP.LT.OR P6, PT, R2.reuse, R234, P6 ;  /* 0x000000ea0200720c */ /* 0x040fe400037c1670 */
[----:B------:R-:W-:Y:S01]  /*8210*/  ISETP.LT.OR P1, PT, R2, R233, P1 ;  /* 0x000000e90200720c */ /* 0x000fe20000f21670 */
[----:B------:R-:W-:Y:S01]  /*8220*/  VIADD R2, R0, 0x21 ;  /* 0x0000002100027836 */ /* 0x000fe20000000000 */
[----:B------:R-:W-:Y:S02]  /*8230*/  FSEL R176, R43, -INF , !P0 ;  /* 0xff8000002bb07808 */ /* 0x000fe40004000000 */
[----:B------:R-:W-:Y:S01]  /*8240*/  ISETP.GE.AND P0, PT, R3, R238, PT ;  /* 0x000000ee0300720c */ /* 0x000fe20003f06270 */
[----:B------:R-:W-:Y:S01]  /*8250*/  HMMA.16816.F32 R40, R16, R4, R196 ;  /* 0x000000041028723c */ /* 0x000fe200000018c4 */
[----:B------:R-:W-:-:S02]  /*8260*/  FSEL R55, R55, -INF , !P1 ;  /* 0xff80000037377808 */ /* 0x000fc40004800000 */
[C---:B------:R-:W-:Y:S02]  /*8270*/  ISETP.LT.OR P1, PT, R3.reuse, R234, P0 ;  /* 0x000000ea0300720c */ /* 0x040fe40000721670 */
[----:B------:R-:W-:Y:S01]  /*8280*/  ISETP.GE.AND P0, PT, R2, R238, PT ;  /* 0x000000ee0200720c */ /* 0x000fe20003f06270 */
[----:B------:R-:W-:Y:S01]  /*8290*/  HMMA.16816.F32 R16, R16, R6, R192 ;  /* 0x000000061010723c */ /* 0x000fe200000018c0 */
[----:B------:R-:W-:Y:S02]  /*82a0*/  FSEL R54, R54, -INF , !P5 ;  /* 0xff80000036367808 */ /* 0x000fe40006800000 */
[----:B------:R-:W-:Y:S02]  /*82b0*/  ISETP.GE.AND P5, PT, R3, R236, PT ;  /* 0x000000ec0300720c */ /* 0x000fe40003fa6270 */
[----:B------:R-:W-:Y:S02]  /*82c0*/  ISETP.LT.OR P0, PT, R2, R234, P0 ;  /* 0x000000ea0200720c */ /* 0x000fe40000701670 */
[----:B------:R-:W-:-:S02]  /*82d0*/  FSEL R44, R53, -INF , !P6 ;  /* 0xff800000352c7808 */ /* 0x000fc40007000000 */
[----:B------:R-:W-:Y:S02]  /*82e0*/  FSEL R181, R36, -INF , !P1 ;  /* 0xff80000024b57808 */ /* 0x000fe40004800000 */
[C---:B------:R-:W-:Y:S02]  /*82f0*/  ISETP.GE.AND P6, PT, R3.reuse, R237, PT ;  /* 0x000000ed0300720c */ /* 0x040fe40003fc6270 */
[CC--:B------:R-:W-:Y:S02]  /*8300*/  ISETP.GE.AND P1, PT, R3.reuse, R235.reuse, PT ;  /* 0x000000eb0300720c */ /* 0x0c0fe40003f26270 */
[----:B------:R-:W-:Y:S02]  /*8310*/  ISETP.LT.OR P5, PT, R3, R232, P5 ;  /* 0x000000e80300720c */ /* 0x000fe40002fa1670 */
[----:B------:R-:W-:Y:S02]  /*8320*/  FSEL R183, R37, -INF , !P0 ;  /* 0xff80000025b77808 */ /* 0x000fe40004000000 */
[----:B------:R-:W-:-:S02]  /*8330*/  ISETP.GE.AND P0, PT, R2, R235, PT ;  /* 0x000000eb0200720c */ /* 0x000fc40003f06270 */
[C---:B------:R-:W-:Y:S02]  /*8340*/  ISETP.LT.OR P6, PT, R3.reuse, R233, P6 ;  /* 0x000000e90300720c */ /* 0x040fe400037c1670 */
[----:B------:R-:W-:Y:S02]  /*8350*/  FSEL R188, R32, -INF , !P5 ;  /* 0xff80000020bc7808 */ /* 0x000fe40006800000 */
[-C--:B------:R-:W-:Y:S01]  /*8360*/  ISETP.LT.OR P1, PT, R3, R231.reuse, P1 ;  /* 0x000000e70300720c */ /* 0x080fe20000f21670 */
[----:B------:R-:W-:Y:S01]  /*8370*/  VIADD R3, R0, 0x28 ;  /* 0x0000002800037836 */ /* 0x000fe20000000000 */
[C---:B------:R-:W-:Y:S02]  /*8380*/  ISETP.GE.AND P5, PT, R2.reuse, R236, PT ;  /* 0x000000ec0200720c */ /* 0x040fe40003fa6270 */
[----:B------:R-:W-:Y:S02]  /*8390*/  ISETP.LT.OR P0, PT, R2, R231, P0 ;  /* 0x000000e70200720c */ /* 0x000fe40000701670 */
[----:B------:R-:W-:-:S02]  /*83a0*/  FSEL R204, R38, -INF , !P6 ;  /* 0xff80000026cc7808 */ /* 0x000fc40007000000 */
[C---:B------:R-:W-:Y:S02]  /*83b0*/  ISETP.GE.AND P6, PT, R2.reuse, R237, PT ;  /* 0x000000ed0200720c */ /* 0x040fe40003fc6270 */
[----:B------:R-:W-:Y:S02]  /*83c0*/  ISETP.LT.OR P5, PT, R2, R232, P5 ;  /* 0x000000e80200720c */ /* 0x000fe40002fa1670 */
[----:B------:R-:W-:Y:S02]  /*83d0*/  FSEL R184, R34, -INF , !P1 ;  /* 0xff80000022b87808 */ /* 0x000fe40004800000 */
[----:B------:R-:W-:Y:S02]  /*83e0*/  ISETP.GE.AND P1, PT, R3, R238, PT ;  /* 0x000000ee0300720c */ /* 0x000fe40003f26270 */
[----:B------:R-:W-:Y:S02]  /*83f0*/  FSEL R186, R35, -INF , !P0 ;  /* 0xff80000023ba7808 */ /* 0x000fe40004000000 */
[----:B------:R-:W-:-:S02]  /*8400*/  ISETP.GE.AND P0, PT, R3, R235, PT ;  /* 0x000000eb0300720c */ /* 0x000fc40003f06270 */
[----:B------:R-:W-:Y:S01]  /*8410*/  ISETP.LT.OR P6, PT, R2, R233, P6 ;  /* 0x000000e90200720c */ /* 0x000fe200037c1670 */
[----:B------:R-:W-:Y:S01]  /*8420*/  VIADD R2, R0, 0x29 ;  /* 0x0000002900027836 */ /* 0x000fe20000000000 */
[----:B------:R-:W-:Y:S02]  /*8430*/  FSEL R179, R33, -INF , !P5 ;  /* 0xff80000021b37808 */ /* 0x000fe40006800000 */
[C---:B------:R-:W-:Y:S02]  /*8440*/  ISETP.LT.OR P5, PT, R3.reuse, R234, P1 ;  /* 0x000000ea0300720c */ /* 0x040fe40000fa1670 */
[----:B------:R-:W-:Y:S02]  /*8450*/  ISETP.LT.OR P0, PT, R3, R231, P0 ;  /* 0x000000e70300720c */ /* 0x000fe40000701670 */
[----:B------:R-:W-:Y:S02]  /*8460*/  FSEL R201, R39, -INF , !P6 ;  /* 0xff80000027c97808 */ /* 0x000fe40007000000 */
[----:B------:R-:W-:-:S02]  /*8470*/  FSEL R196, R8, -INF , !P5 ;  /* 0xff80000008c47808 */ /* 0x000fc40006800000 */
[CC--:B------:R-:W-:Y:S02]  /*8480*/  ISETP.GE.AND P6, PT, R3.reuse, R236.reuse, PT ;  /* 0x000000ec0300720c */ /* 0x0c0fe40003fc6270 */
[----:B------:R-:W-:Y:S02]  /*8490*/  ISETP.GE.AND P1, PT, R2, R236, PT ;  /* 0x000000ec0200720c */ /* 0x000fe40003f26270 */
[C---:B------:R-:W-:Y:S02]  /*84a0*/  ISETP.GE.AND P5, PT, R3.reuse, R237, PT ;  /* 0x000000ed0300720c */ /* 0x040fe40003fa6270 */
[----:B------:R-:W-:Y:S02]  /*84b0*/  FSEL R187, R26, -INF , !P0 ;  /* 0xff8000001abb7808 */ /* 0x000fe40004000000 */
[----:B------:R-:W-:Y:S02]  /*84c0*/  ISETP.GE.AND P0, PT, R2, R235, PT ;  /* 0x000000eb0200720c */ /* 0x000fe40003f06270 */
[----:B------:R-:W-:-:S02]  /*84d0*/  ISETP.LT.OR P6, PT, R3, R232, P6 ;  /* 0x000000e80300720c */ /* 0x000fc400037c1670 */
[----:B------:R-:W-:Y:S02]  /*84e0*/  ISETP.LT.OR P1, PT, R2, R232, P1 ;  /* 0x000000e80200720c */ /* 0x000fe40000f21670 */
[----:B------:R-:W-:Y:S01]  /*84f0*/  ISETP.LT.OR P5, PT, R3, R233, P5 ;  /* 0x000000e90300720c */ /* 0x000fe20002fa1670 */
[----:B------:R-:W-:Y:S01]  /*8500*/  VIADD R3, R0, 0x30 ;  /* 0x0000003000037836 */ /* 0x000fe20000000000 */
[----:B------:R-:W-:Y:S02]  /*8510*/  ISETP.LT.OR P0, PT, R2, R231, P0 ;  /* 0x000000e70200720c */ /* 0x000fe40000701670 */
[----:B------:R-:W-:Y:S02]  /*8520*/  FSEL R180, R24, -INF , !P6 ;  /* 0xff80000018b47808 */ /* 0x000fe40007000000 */
[----:B------:R-:W-:Y:S02]  /*8530*/  FSEL R182, R25, -INF , !P1 ;  /* 0xff80000019b67808 */ /* 0x000fe40004800000 */
[----:B------:R-:W-:-:S02]  /*8540*/  ISETP.GE.AND P6, PT, R2, R238, PT ;  /* 0x000000ee0200720c */ /* 0x000fc40003fc6270 */
[C---:B------:R-:W-:Y:S02]  /*8550*/  ISETP.GE.AND P1, PT, R2.reuse, R237, PT ;  /* 0x000000ed0200720c */ /* 0x040fe40003f26270 */
[----:B------:R-:W-:Y:S02]  /*8560*/  FSEL R185, R27, -INF , !P0 ;  /* 0xff8000001bb97808 */ /* 0x000fe40004000000 */
[C---:B------:R-:W-:Y:S02]  /*8570*/  ISETP.GE.AND P0, PT, R3.reuse, R238, PT ;  /* 0x000000ee0300720c */ /* 0x040fe40003f06270 */
[CC--:B------:R-:W-:Y:S02]  /*8580*/  ISETP.LT.OR P6, PT, R2.reuse, R234.reuse, P6 ;  /* 0x000000ea0200720c */ /* 0x0c0fe400037c1670 */
[----:B------:R-:W-:Y:S01]  /*8590*/  ISETP.LT.OR P1, PT, R2, R233, P1 ;  /* 0x000000e90200720c */ /* 0x000fe20000f21670 */
[----:B------:R-:W-:Y:S01]  /*85a0*/  VIADD R2, R0, 0x31 ;  /* 0x0000003100027836 */ /* 0x000fe20000000000 */
[----:B------:R-:W-:-:S02]  /*85b0*/  ISETP.LT.OR P0, PT, R3, R234, P0 ;  /* 0x000000ea0300720c */ /* 0x000fc40000701670 */
[----:B------:R-:W-:Y:S02]  /*85c0*/  FSEL R197, R10, -INF , !P5 ;  /* 0xff8000000ac57808 */ /* 0x000fe40006800000 */
[----:B------:R-:W-:Y:S02]  /*85d0*/  FSEL R189, R9, -INF , !P6 ;  /* 0xff80000009bd7808 */ /* 0x000fe40007000000 */
[----:B------:R-:W-:Y:S02]  /*85e0*/  FSEL R191, R40, -INF , !P0 ;  /* 0xff80000028bf7808 */ /* 0x000fe40004000000 */
[C---:B------:R-:W-:Y:S02]  /*85f0*/  ISETP.GE.AND P6, PT, R3.reuse, R237, PT ;  /* 0x000000ed0300720c */ /* 0x040fe40003fc6270 */
[----:B------:R-:W-:Y:S02]  /*8600*/  ISETP.GE.AND P5, PT, R3, R236, PT ;  /* 0x000000ec0300720c */ /* 0x000fe40003fa6270 */
[----:B------:R-:W-:-:S02]  /*8610*/  ISETP.GE.AND P0, PT, R2, R238, PT ;  /* 0x000000ee0200720c */ /* 0x000fc40003f06270 */
[C---:B------:R-:W-:Y:S02]  /*8620*/  ISETP.LT.OR P6, PT, R3.reuse, R233, P6 ;  /* 0x000000e90300720c */ /* 0x040fe400037c1670 */
[----:B------:R-:W-:Y:S02]  /*8630*/  ISETP.LT.OR P5, PT, R3, R232, P5 ;  /* 0x000000e80300720c */ /* 0x000fe40002fa1670 */
        /* <DEDUP_REMOVED lines=8> */
[C---:B------:R-:W-:Y:S02]  /*86c0*/  ISETP.LT.OR P5, PT, R2.reuse, R232, P5 ;  /* 0x000000e80200720c */ /* 0x040fe40002fa1670 */
[----:B------:R-:W-:Y:S01]  /*86d0*/  ISETP.LT.OR P0, PT, R2, R231, P0 ;  /* 0x000000e70200720c */ /* 0x000fe20000701670 */
[C---:B------:R-:W-:Y:S01]  /*86e0*/  VIADD R2, R0.reuse, 0x38 ;  /* 0x0000003800027836 */ /* 0x040fe20000000000 */
[----:B------:R-:W-:Y:S01]  /*86f0*/  FSEL R198, R11, -INF , !P1 ;  /* 0xff8000000bc67808 */ /* 0x000fe20004800000 */
[----:B------:R-:W-:Y:S01]  /*8700*/  VIADD R0, R0, 0x39 ;  /* 0x0000003900007836 */ /* 0x000fe20000000000 */
[----:B------:R-:W-:-:S02]  /*8710*/  FSEL R205, R31, -INF , !P0 ;  /* 0xff8000001fcd7808 */ /* 0x000fc40004000000 */
[C---:B------:R-:W-:Y:S02]  /*8720*/  ISETP.GE.AND P0, PT, R2.reuse, R237, PT ;  /* 0x000000ed0200720c */ /* 0x040fe40003f06270 */
[C---:B------:R-:W-:Y:S02]  /*8730*/  ISETP.GE.AND P1, PT, R3.reuse, R235, PT ;  /* 0x000000eb0300720c */ /* 0x040fe40003f26270 */
[----:B------:R-:W-:Y:S02]  /*8740*/  ISETP.LT.OR P0, PT, R2, R233, P0 ;  /* 0x000000e90200720c */ /* 0x000fe40000701670 */
[----:B------:R-:W-:Y:S02]  /*8750*/  ISETP.LT.OR P1, PT, R3, R231, P1 ;  /* 0x000000e70300720c */ /* 0x000fe40000f21670 */
[----:B------:R-:W-:Y:S02]  /*8760*/  FSEL R209, R18, -INF , !P0 ;  /* 0xff80000012d17808 */ /* 0x000fe40004000000 */
[----:B------:R-:W-:-:S02]  /*8770*/  ISETP.GE.AND P0, PT, R0, R236, PT ;  /* 0x000000ec0000720c */ /* 0x000fc40003f06270 */
[----:B------:R-:W-:Y:S02]  /*8780*/  FSEL R208, R43, -INF , !P6 ;  /* 0xff8000002bd07808 */ /* 0x000fe40007000000 */
[----:B------:R-:W-:Y:S02]  /*8790*/  ISETP.LT.OR P0, PT, R0, R232, P0 ;  /* 0x000000e80000720c */ /* 0x000fe40000701670 */
[----:B------:R-:W-:Y:S02]  /*87a0*/  FSEL R203, R30, -INF , !P1 ;  /* 0xff8000001ecb7808 */ /* 0x000fe40004800000 */
[----:B------:R-:W-:Y:S02]  /*87b0*/  FSEL R199, R29, -INF , !P5 ;  /* 0xff8000001dc77808 */ /* 0x000fe40006800000 */
[C---:B------:R-:W-:Y:S02]  /*87c0*/  ISETP.GE.AND P6, PT, R2.reuse, R238, PT ;  /* 0x000000ee0200720c */ /* 0x040fe40003fc6270 */
[----:B------:R-:W-:-:S02]  /*87d0*/  ISETP.GE.AND P5, PT, R2, R236, PT ;  /* 0x000000ec0200720c */ /* 0x000fc40003fa6270 */
[C---:B------:R-:W-:Y:S02]  /*87e0*/  ISETP.GE.AND P1, PT, R2.reuse, R235, PT ;  /* 0x000000eb0200720c */ /* 0x040fe40003f26270 */
[----:B------:R-:W-:Y:S02]  /*87f0*/  FSEL R200, R13, -INF , !P0 ;  /* 0xff8000000dc87808 */ /* 0x000fe40004000000 */
[----:B------:R-:W-:Y:S02]  /*8800*/  PLOP3.LUT P0, PT, PT, PT, UP0, 0x40, 0x0 ;  /* 0x000000000000781c */ /* 0x000fe40003f0e808 */
[C---:B------:R-:W-:Y:S02]  /*8810*/  ISETP.LT.OR P6, PT, R2.reuse, R234, P6 ;  /* 0x000000ea0200720c */ /* 0x040fe400037c1670 */
[C---:B------:R-:W-:Y:S02]  /*8820*/  ISETP.LT.OR P5, PT, R2.reuse, R232, P5 ;  /* 0x000000e80200720c */ /* 0x040fe40002fa1670 */
[----:B------:R-:W-:-:S02]  /*8830*/  ISETP.LT.OR P1, PT, R2, R231, P1 ;  /* 0x000000e70200720c */ /* 0x000fc40000f21670 */
[----:B------:R-:W-:Y:S02]  /*8840*/  FSEL R190, R16, -INF , !P6 ;  /* 0xff80000010be7808 */ /* 0x000fe40007000000 */
[----:B------:R-:W-:Y:S02]  /*8850*/  FSEL R195, R12, -INF , !P5 ;  /* 0xff8000000cc37808 */ /* 0x000fe40006800000 */
[----:B------:R-:W-:Y:S02]  /*8860*/  FSEL R206, R14, -INF , !P1 ;  /* 0xff8000000ece7808 */ /* 0x000fe40004800000 */
[C---:B------:R-:W-:Y:S02]  /*8870*/  ISETP.GE.AND P6, PT, R0.reuse, R238, PT ;  /* 0x000000ee0000720c */ /* 0x040fe40003fc6270 */
[C---:B------:R-:W-:Y:S02]  /*8880*/  ISETP.GE.AND P5, PT, R0.reuse, R237, PT ;  /* 0x000000ed0000720c */ /* 0x040fe40003fa6270 */
[----:B------:R-:W-:-:S02]  /*8890*/  ISETP.GE.AND P1, PT, R0, R235, PT ;  /* 0x000000eb0000720c */ /* 0x000fc40003f26270 */
[C---:B------:R-:W-:Y:S02]  /*88a0*/  ISETP.LT.OR P6, PT, R0.reuse, R234, P6 ;  /* 0x000000ea0000720c */ /* 0x040fe400037c1670 */
[C---:B------:R-:W-:Y:S02]  /*88b0*/  ISETP.LT.OR P5, PT, R0.reuse, R233, P5 ;  /* 0x000000e90000720c */ /* 0x040fe40002fa1670 */
[----:B------:R-:W-:Y:S02]  /*88c0*/  ISETP.LT.OR P1, PT, R0, R231, P1 ;  /* 0x000000e70000720c */ /* 0x000fe40000f21670 */
[----:B------:R-:W-:Y:S02]  /*88d0*/  FSEL R193, R17, -INF , !P6 ;  /* 0xff80000011c17808 */ /* 0x000fe40007000000 */
[----:B------:R-:W-:Y:S02]  /*88e0*/  FSEL R207, R15, -INF , !P1 ;  /* 0xff8000000fcf7808 */ /* 0x000fe40004800000 */
[----:B------:R-:W-:Y:S01]  /*88f0*/  FSEL R210, R19, -INF , !P5 ;  /* 0xff80000013d27808 */ /* 0x000fe20006800000 */
[----:B------:R-:W-:Y:S06]  /*8900*/  @P0 BRA `(.L_x_226) ;  /* 0x0000000400140947 */ /* 0x000fec0003800000 */
[----:B------:R-:W2:Y:S04]  /*8910*/  LDL.64 R244, [R1+0x48] ;  /* 0x0000480001f47983 */ /* 0x000ea80000100a00 */
[----:B------:R-:W3:Y:S01]  /*8920*/  LDL.64 R246, [R1+0x40] ;  /* 0x0000400001f67983 */ /* 0x000ee20000100a00 */
[----:B------:R-:W-:Y:S01]  /*8930*/  UIADD3 UR6, UR18, -0x3, URZ ;  /* 0xfffffffd12067890 */ /* 0x000fe2000fffe03f */
[----:B------:R-:W1:Y:S01]  /*8940*/  @!P4 LDC.64 R14, c[0x0][0x218] ;  /* 0x00008600ff0ecb82 */ /* 0x000e620000000a00 */
[----:B------:R-:W-:Y:S01]  /*8950*/  BSSY B0, `(.L_x_227) ;  /* 0x000003f000007945 */ /* 0x000fe20003800000 */
[----:B------:R4:W-:Y:S01]  /*8960*/  @P4 STS [R230+0x6000], RZ ;  /* 0x006000ffe6004388 */ /* 0x0009e20000000800 */
[----:B------:R-:W-:Y:S02]  /*8970*/  USHF.R.S32.HI UR4, URZ, 0x1f, UR6 ;  /* 0x0000001f3f047899 */ /* 0x000fe40008011406 */
[----:B------:R-:W-:Y:S01]  /*8980*/  UIMAD.WIDE.U32 UR30, UR6, UR10, URZ ;  /* 0x0000000a061e72a5 */ /* 0x000fe2000f8e003f */
[----:B------:R4:W-:Y:S01]  /*8990*/  @P4 STS [R230+0x6004], RZ ;  /* 0x006004ffe6004388 */ /* 0x0009e20000000800 */
[----:B------:R-:W-:Y:S01]  /*89a0*/  UIMAD UR4, UR4, UR10, URZ ;  /* 0x0000000a040472a4 */ /* 0x000fe2000f8e023f */
[----:B------:R-:W5:Y:S02]  /*89b0*/  @!P3 LDC.64 R10, c[0x0][0x218] ;  /* 0x00008600ff0abb82 */ /* 0x000f640000000a00 */
[----:B------:R4:W-:Y:S01]  /*89c0*/  @P4 STS.64 [R230+0x6008], RZ ;  /* 0x006008ffe6004388 */ /* 0x0009e20000000a00 */
[----:B------:R-:W-:Y:S01]  /*89d0*/  UIMAD UR4, UR6, UR11, UR4 ;  /* 0x0000000b060472a4 */ /* 0x000fe2000f8e0204 */
[----:B------:R-:W-:-:S02]  /*89e0*/  IMAD.U32 R0, RZ, RZ, UR30 ;  /* 0x0000001eff007e24 */ /* 0x000fc4000f8e00ff */
[----:B------:R-:W-:Y:S01]  /*89f0*/  IMAD.U32 R2, RZ, RZ, UR30 ;  /* 0x0000001eff027e24 */ /* 0x000fe2000f8e00ff */
[----:B------:R-:W-:Y:S01]  /*8a00*/  UIADD3 UR4, UR31, UR4, URZ ;  /* 0x000000041f047290 */ /* 0x000fe2000fffe03f */
[----:B------:R-:W4:Y:S05]  /*8a10*/  @!P2 LDC.64 R8, c[0x0][0x218] ;  /* 0x00008600ff08ab82 */ /* 0x000f2a0000000a00 */
[----:B------:R-:W-:-:S03]  /*8a20*/  IMAD.U32 R3, RZ, RZ, UR4 ;  /* 0x00000004ff037e24 */ /* 0x000fc6000f8e00ff */
[----:B------:R-:W4:Y:S08]  /*8a30*/  @!P4 LDC.64 R12, c[0x0][0x218] ;  /* 0x00008600ff0ccb82 */ /* 0x000f300000000a00 */
[----:B------:R-:W4:Y:S01]  /*8a40*/  @!P3 LDC.64 R6, c[0x0][0x218] ;  /* 0x00008600ff06bb82 */ /* 0x000f220000000a00 */
[----:B--2---:R-:W-:-:S04]  /*8a50*/  LEA R0, P0, R0, R244, 0x6 ;  /* 0x000000f400007211 */ /* 0x004fc800078030ff */
[----:B---3--:R-:W-:Y:S02]  /*8a60*/  LEA.HI.X R3, R2, R247, R3, 0x6, P0 ;  /* 0x000000f702037211 */ /* 0x008fe400000f3403 */
[C---:B-1----:R-:W-:Y:S02]  /*8a70*/  @!P4 LEA R14, P1, R0.reuse, R14, 0x1 ;  /* 0x0000000e000ec211 */ /* 0x042fe400078208ff */
[C---:B-----5:R-:W-:Y:S02]  /*8a80*/  @!P3 LEA R10, P0, R0.reuse, R10, 0x1 ;  /* 0x0000000a000ab211 */ /* 0x060fe400078008ff */
[C---:B------:R-:W-:Y:S02]  /*8a90*/  IADD3 R2, P6, R0.reuse, UR26, RZ ;  /* 0x0000001a00027c10 */ /* 0x040fe4000ffde0ff */
[C---:B------:R-:W-:Y:S02]  /*8aa0*/  @!P4 LEA.HI.X R15, R0.reuse, R15, R3, 0x1, P1 ;  /* 0x0000000f000fc211 */ /* 0x040fe400008f0c03 */
[----:B----4-:R-:W-:-:S02]  /*8ab0*/  @!P2 LEA R8, P1, R0, R8, 0x1 ;  /* 0x000000080008a211 */ /* 0x010fc400078208ff */
[--C-:B------:R-:W-:Y:S01]  /*8ac0*/  @!P3 LEA.HI.X R11, R0, R11, R3.reuse, 0x1, P0 ;  /* 0x0000000b000bb211 */ /* 0x100fe200000f0c03 */
[----:B------:R-:W-:Y:S01]  /*8ad0*/  @!PT LDS RZ, [RZ] ;  /* 0x00000000fffff984 */ /* 0x000fe20000000800 */
[----:B------:R-:W-:Y:S01]  /*8ae0*/  @!PT LDS RZ, [RZ] ;  /* 0x00000000fffff984 */ /* 0x000fe20000000800 */
[----:B------:R-:W-:Y:S01]  /*8af0*/  @!PT LDS RZ, [RZ] ;  /* 0x00000000fffff984 */ /* 0x000fe20000000800 */
[----:B------:R1:W-:Y:S01]  /*8b00*/  @!P4 LDGSTS.E.BYPASS.LTC128B.128 [R230+0x6000], desc[UR22][R14.64] ;  /* 0x060000000ee6cfae */ /* 0x0003e2000b901d56 */
[C---:B------:R-:W-:Y:S02]  /*8b10*/  @!P4 LEA R12, P5, R2.reuse, R12, 0x1 ;  /* 0x0000000c020cc211 */ /* 0x040fe400078a08ff */
[----:B------:R-:W-:Y:S01]  /*8b20*/  IADD3.X R4, R3, UR25, RZ, P6, !PT ;  /* 0x0000001903047c10 */ /* 0x000fe2000b7fe4ff */
[----:B------:R1:W-:Y:S01]  /*8b30*/  @P3 STS.128 [R230+0x7000], RZ ;  /* 0x007000ffe6003388 */ /* 0x0003e20000000c00 */
[----:B------:R-:W-:Y:S02]  /*8b40*/  @!P3 LEA R6, P0, R2, R6, 0x1 ;  /* 0x000000060206b211 */ /* 0x000fe400078008ff */
[----:B------:R-:W-:Y:S01]  /*8b50*/  @!P2 LEA.HI.X R9, R0, R9, R3, 0x1, P1 ;  /* 0x000000090009a211 */ /* 0x000fe200008f0c03 */
[----:B------:R-:W-:Y:S01]  /*8b60*/  @!PT LDS RZ, [RZ] ;  /* 0x00000000fffff984 */ /* 0x000fe20000000800 */
[----:B------:R-:W-:Y:S01]  /*8b70*/  @!PT LDS RZ, [RZ] ;  /* 0x00000000fffff984 */ /* 0x000fe20000000800 */
[----:B------:R-:W-:Y:S01]  /*8b80*/  @!PT LDS RZ, [RZ] ;  /* 0x00000000fffff984 */ /* 0x000fe20000000800 */
[----:B------:R1:W-:Y:S01]  /*8b90*/  @!P3 LDGSTS.E.BYPASS.LTC128B.128 [R230+0x7000], desc[UR22][R10.64+0x40] ;  /* 0x070000400ae6bfae */ /* 0x0003e2000b901d56 */
[----:B------:R-:W-:-:S02]  /*8ba0*/  @!P4 LEA.HI.X R13, R2, R13, R4, 0x1, P5 ;  /* 0x0000000d020dc211 */ /* 0x000fc400028f0c04 */
[----:B------:R-:W-:Y:S01]  /*8bb0*/  @!P3 LEA.HI.X R7, R2, R7, R4, 0x1, P0 ;  /* 0x000000070207b211 */ /* 0x000fe200000f0c04 */
        /* <DEDUP_REMOVED lines=24> */
.L_x_228:
[----:B------:R-:W-:Y:S05]  /*8d40*/  BSYNC B0 ;  /* 0x0000000000007941 */ /* 0x000fea0003800000 */
.L_x_227:
[----:B------:R-:W0:Y:S02]  /*8d50*/  LDGDEPBAR ;  /* 0x00000000000079af */ /* 0x000e240000000000 */
.L_x_226:
[----:B-1----:R-:W3:Y:S04]  /*8d60*/  LDL.LU R10, [R1+0x8] ;  /* 0x00000800010a7983 */ /* 0x002ee80000300800 */
[----:B------:R-:W4:Y:S01]  /*8d70*/  LDL.LU R9, [R1+0xc] ;  /* 0x00000c0001097983 */ /* 0x000f220000300800 */
[----:B------:R-:W-:Y:S02]  /*8d80*/  FMNMX.FTZ R0, R105, R56, !PT ;  /* 0x0000003869007209 */ /* 0x000fe40007810000 */
[----:B------:R-:W-:Y:S01]  /*8d90*/  FMNMX.FTZ R4, R102, R101, !PT ;  /* 0x0000006566047209 */ /* 0x000fe20007810000 */
[----:B------:R-:W-:Y:S01]  /*8da0*/  LDSM.16.MT88.4 R20, [R226+0x9000] ;  /* 0x00900000e214783b */ /* 0x000fe20000004200 */
[----:B------:R-:W-:Y:S02]  /*8db0*/  FMNMX.FTZ R0, R49, R0, !PT ;  /* 0x0000000031007209 */ /* 0x000fe40007810000 */
[----:B------:R-:W-:Y:S01]  /*8dc0*/  MOV R14, R239 ;  /* 0x000000ef000e7202 */ /* 0x000fe20000000f00 */
[----:B------:R-:W-:Y:S01]  /*8dd0*/  LDSM.16.MT88.4 R16, [R224+0x9000] ;  /* 0x00900000e010783b */ /* 0x000fe20000004200 */
[----:B------:R-:W-:-:S03]  /*8de0*/  FMNMX.FTZ R0, R57, R0, !PT ;  /* 0x0000000039007209 */ /* 0x000fc60007810000 */
[----:B------:R-:W-:Y:S01]  /*8df0*/  LDSM.16.MT88.4 R24, [R224+0xa000] ;  /* 0x00a00000e018783b */ /* 0x000fe20000004200 */
[----:B------:R-:W-:-:S03]  /*8e00*/  FMNMX.FTZ R0, R48, R0, !PT ;  /* 0x0000000030007209 */ /* 0x000fc60007810000 */
[----:B------:R-:W-:Y:S01]  /*8e10*/  LDSM.16.MT88.4 R28, [R226+0xa000] ;  /* 0x00a00000e21c783b */ /* 0x000fe20000004200 */
[----:B------:R-:W-:-:S03]  /*8e20*/  FMNMX.FTZ R0, R47, R0, !PT ;  /* 0x000000002f007209 */ /* 0x000fc60007810000 */
[----:B------:R-:W-:Y:S01]  /*8e30*/  LDSM.16.MT88.4 R32, [R224+0xb000] ;  /* 0x00b00000e020783b */ /* 0x000fe20000004200 */
[----:B------:R-:W-:-:S04]  /*8e40*/  FMNMX.FTZ R0, R46, R0, !PT ;  /* 0x000000002e007209 */ /* 0x000fc80007810000 */
[----:B------:R-:W-:-:S04]  /*8e50*/  FMNMX.FTZ R0, R45, R0, !PT ;  /* 0x000000002d007209 */ /* 0x000fc80007810000 */
[----:B------:R-:W-:-:S04]  /*8e60*/  FMNMX.FTZ R0, R44, R0, !PT ;  /* 0x000000002c007209 */ /* 0x000fc80007810000 */
[----:B------:R-:W-:-:S04]  /*8e70*/  FMNMX.FTZ R0, R181, R0, !PT ;  /* 0x00000000b5007209 */ /* 0x000fc80007810000 */
[----:B------:R-:W-:-:S04]  /*8e80*/  FMNMX.FTZ R0, R183, R0, !PT ;  /* 0x00000000b7007209 */ /* 0x000fc80007810000 */
[----:B------:R-:W-:-:S04]  /*8e90*/  FMNMX.FTZ R0, R196, R0, !PT ;  /* 0x00000000c4007209 */ /* 0x000fc80007810000 */
[----:B------:R-:W-:-:S04]  /*8ea0*/  FMNMX.FTZ R0, R189, R0, !PT ;  /* 0x00000000bd007209 */ /* 0x000fc80007810000 */
[----:B------:R-:W-:-:S04]  /*8eb0*/  FMNMX.FTZ R0, R191, R0, !PT ;  /* 0x00000000bf007209 */ /* 0x000fc80007810000 */
[----:B------:R-:W-:Y:S02]  /*8ec0*/  FMNMX.FTZ R2, R192, R0, !PT ;  /* 0x00000000c0027209 */ /* 0x000fe40007810000 */
[----:B------:R-:W-:Y:S02]  /*8ed0*/  FMNMX.FTZ R0, R104, R59, !PT ;  /* 0x0000003b68007209 */ /* 0x000fe40007810000 */
[----:B------:R-:W-:Y:S02]  /*8ee0*/  FMNMX.FTZ R3, R190, R2, !PT ;  /* 0x00000002be037209 */ /* 0x000fe40007810000 */
[----:B------:R-:W-:Y:S02]  /*8ef0*/  FMNMX.FTZ R2, R61, R0, !PT ;  /* 0x000000003d027209 */ /* 0x000fe40007810000 */
[----:B------:R-:W-:Y:S02]  /*8f00*/  FMNMX.FTZ R0, R193, R3, !PT ;  /* 0x00000003c1007209 */ /* 0x000fe40007810000 */
[----:B------:R-:W-:-:S03]  /*8f10*/  FMNMX.FTZ R2, R58, R2, !PT ;  /* 0x000000023a027209 */ /* 0x000fc60007810000 */
[----:B--2---:R-:W1:Y:S01]  /*8f20*/  SHFL.BFLY PT, R6, R0, 0x2, 0x1f ;  /* 0x0c401f0000067f89 */ /* 0x004e6200000e0000 */
        /* <DEDUP_REMOVED lines=33> */
[----:B------:R-:W2:Y:S01]  /*9140*/  SHFL.BFLY PT, R6, R2, 0x2, 0x1f ;  /* 0x0c401f0002067f89 */ /* 0x000ea200000e0000 */
[----:B------:R-:W-:Y:S02]  /*9150*/  FMNMX.FTZ R4, R182, R4, !PT ;  /* 0x00000004b6047209 */ /* 0x000fe40007810000 */
[----:B-1----:R-:W-:Y:S02]  /*9160*/  FMNMX.FTZ R246, R0, R7, !PT ;  /* 0x0000000700f67209 */ /* 0x002fe40007810000 */
[----:B------:R-:W-:Y:S02]  /*9170*/  FMNMX.FTZ R0, R184, R3, !PT ;  /* 0x00000003b8007209 */ /* 0x000fe40007810000 */
[----:B------:R-:W-:-:S02]  /*9180*/  FMNMX.FTZ R4, R202, R4, !PT ;  /* 0x00000004ca047209 */ /* 0x000fc40007810000 */
[----:B------:R-:W-:Y:S01]  /*9190*/  FMNMX.FTZ R3, R186, R0, !PT ;  /* 0x00000000ba037209 */ /* 0x000fe20007810000 */
[C---:B------:R-:W-:Y:S01]  /*91a0*/  FMUL.FTZ R0, R246.reuse, UR19 ;  /* 0x00000013f6007c20 */ /* 0x040fe20008410000 */
[----:B------:R-:W-:Y:S02]  /*91b0*/  FMNMX.FTZ R4, R199, R4, !PT ;  /* 0x00000004c7047209 */ /* 0x000fe40007810000 */
[----:B------:R-:W-:Y:S02]  /*91c0*/  FSETP.NEU.FTZ.AND P6, PT, R246, -INF , PT ;  /* 0xff800000f600780b */ /* 0x000fe40003fdd000 */
[----:B------:R-:W-:Y:S02]  /*91d0*/  FMNMX.FTZ R3, R187, R3, !PT ;  /* 0x00000003bb037209 */ /* 0x000fe40007810000 */
[----:B------:R-:W-:Y:S02]  /*91e0*/  FMNMX.FTZ R4, R195, R4, !PT ;  /* 0x00000004c3047209 */ /* 0x000fe40007810000 */
[----:B------:R-:W-:-:S02]  /*91f0*/  FSEL R0, R0, RZ, P6 ;  /* 0x000000ff00007208 */ /* 0x000fc40003000000 */
[----:B------:R-:W-:Y:S02]  /*9200*/  FMNMX.FTZ R5, R185, R3, !PT ;  /* 0x00000003b9057209 */ /* 0x000fe40007810000 */
[----:B------:R-:W-:Y:S01]  /*9210*/  FMNMX.FTZ R4, R200, R4, !PT ;  /* 0x00000004c8047209 */ /* 0x000fe20007810000 */
[--C-:B------:R-:W-:Y:S01]  /*9220*/  FFMA.FTZ R3, R56, UR19, -R0.reuse ;  /* 0x0000001338037c23 */ /* 0x100fe20008010800 */
[----:B------:R-:W-:Y:S02]  /*9230*/  FMNMX.FTZ R5, R203, R5, !PT ;  /* 0x00000005cb057209 */ /* 0x000fe40007810000 */
[----:B--2---:R-:W-:Y:S01]  /*9240*/  FMNMX.FTZ R2, R2, R6, !PT ;  /* 0x0000000602027209 */ /* 0x004fe20007810000 */
[----:B------:R-:W1:Y:S01]  /*9250*/  SHFL.BFLY PT, R8, R4, 0x2, 0x1f ;  /* 0x0c401f0004087f89 */ /* 0x000e6200000e0000 */
[----:B------:R2:W5:Y:S03]  /*9260*/  MUFU.EX2 R11, R3 ;  /* 0x00000003000b7308 */ /* 0x0005660000000800 */
[----:B------:R-:W5:Y:S01]  /*9270*/  SHFL.BFLY PT, R7, R2, 0x1, 0x1f ;  /* 0x0c201f0002077f89 */ /* 0x000f6200000e0000 */
[----:B--2---:R-:W-:Y:S01]  /*9280*/  FMNMX.FTZ R3, R205, R5, !PT ;  /* 0x00000005cd037209 */ /* 0x004fe20007810000 */
[----:B------:R-:W-:-:S03]  /*9290*/  FFMA.FTZ R5, R49, UR19, -R0 ;  /* 0x0000001331057c23 */ /* 0x000fc60008010800 */
[----:B------:R-:W-:Y:S01]  /*92a0*/  FMNMX.FTZ R3, R206, R3, !PT ;  /* 0x00000003ce037209 */ /* 0x000fe20007810000 */
[----:B------:R2:W-:Y:S01]  /*92b0*/  MUFU.EX2 R213, R5 ;  /* 0x0000000500d57308 */ /* 0x0005e20000000800 */
[----:B-1----:R-:W-:Y:S02]  /*92c0*/  FMNMX.FTZ R4, R4, R8, !PT ;  /* 0x0000000804047209 */ /* 0x002fe40007810000 */
[----:B------:R-:W-:Y:S02]  /*92d0*/  FMNMX.FTZ R3, R207, R3, !PT ;  /* 0x00000003cf037209 */ /* 0x000fe40007810000 */
[----:B-----5:R-:W-:Y:S01]  /*92e0*/  FMNMX.FTZ R245, R2, R7, !PT ;  /* 0x0000000702f57209 */ /* 0x020fe20007810000 */
[----:B------:R-:W1:Y:S01]  /*92f0*/  SHFL.BFLY PT, R8, R4, 0x1, 0x1f ;  /* 0x0c201f0004087f89 */ /* 0x000e6200000e0000 */
[--C-:B------:R-:W-:Y:S02]  /*9300*/  FFMA.FTZ R2, R45, UR19, -R0.reuse ;  /* 0x000000132d027c23 */ /* 0x100fe40008010800 */
[C---:B------:R-:W-:Y:S01]  /*9310*/  FSETP.NEU.FTZ.AND P5, PT, R245.reuse, -INF , PT ;  /* 0xff800000f500780b */ /* 0x040fe20003fbd000 */
[----:B------:R-:W5:Y:S01]  /*9320*/  SHFL.BFLY PT, R6, R3, 0x2, 0x1f ;  /* 0x0c401f0003067f89 */ /* 0x000f6200000e0000 */
[----:B------:R5:W-:Y:S01]  /*9330*/  MUFU.EX2 R36, R2 ;  /* 0x0000000200247308 */ /* 0x000be20000000800 */
[----:B------:R-:W-:Y:S01]  /*9340*/  FMUL.FTZ R12, R245, UR19 ;  /* 0x00000013f50c7c20 */ /* 0x000fe20008410000 */
[----:B--2---:R-:W-:-:S04]  /*9350*/  FFMA.FTZ R5, R57, UR19, -R0 ;  /* 0x0000001339057c23 */ /* 0x004fc80008010800 */
[----:B------:R-:W-:Y:S02]  /*9360*/  FSEL R12, R12, RZ, P5 ;  /* 0x000000ff0c0c7208 */ /* 0x000fe40002800000 */
[----:B------:R2:W-:Y:S01]  /*9370*/  MUFU.EX2 R53, R5 ;  /* 0x0000000500357308 */ /* 0x0005e20000000800 */
[----:B-1----:R-:W-:Y:S02]  /*9380*/  FMNMX.FTZ R244, R4, R8, !PT ;  /* 0x0000000804f47209 */ /* 0x002fe40007810000 */
[----:B------:R-:W-:Y:S01]  /*9390*/  FFMA.FTZ R4, R61, UR19, -R12 ;  /* 0x000000133d047c23 */ /* 0x000fe2000801080c */
[----:B-----5:R-:W-:Y:S01]  /*93a0*/  FMNMX.FTZ R2, R3, R6, !PT ;  /* 0x0000000603027209 */ /* 0x020fe20007810000 */
[--C-:B------:R-:W-:Y:S01]  /*93b0*/  FFMA.FTZ R3, R44, UR19, -R0.reuse ;  /* 0x000000132c037c23 */ /* 0x100fe20008010800 */
[----:B------:R-:W-:Y:S02]  /*93c0*/  FSETP.NEU.FTZ.AND P1, PT, R244, -INF , PT ;  /* 0xff800000f400780b */ /* 0x000fe40003f3d000 */
[----:B------:R1:W-:Y:S01]  /*93d0*/  MUFU.EX2 R212, R4 ;  /* 0x0000000400d47308 */ /* 0x0003e20000000800 */
[----:B--2---:R-:W-:-:S02]  /*93e0*/  FFMA.FTZ R5, R48, UR19, -R0 ;  /* 0x0000001330057c23 */ /* 0x004fc40008010800 */
[----:B------:R-:W-:Y:S05]  /*93f0*/  LDSM.16.MT88.4 R48, [R226+0xb000] ;  /* 0x00b00000e230783b */ /* 0x000fea0000004200 */
[----:B------:R2:W-:Y:S08]  /*9400*/  MUFU.EX2 R13, R5 ;  /* 0x00000005000d7308 */ /* 0x0005f00000000800 */
[----:B------:R5:W-:Y:S01]  /*9410*/  MUFU.EX2 R15, R3 ;  /* 0x00000003000f7308 */ /* 0x000be20000000800 */
[----:B-1----:R-:W-:-:S07]  /*9420*/  FFMA.FTZ R4, R58, UR19, -R12 ;  /* 0x000000133a047c23 */ /* 0x002fce000801080c */
[----:B------:R-:W-:Y:S01]  /*9430*/  MUFU.EX2 R38, R4 ;  /* 0x0000000400267308 */ /* 0x000fe20000000800 */
[----:B--2---:R-:W-:Y:S01]  /*9440*/  FFMA.FTZ R5, R47, UR19, -R0 ;  /* 0x000000132f057c23 */ /* 0x004fe20008010800 */
[----:B------:R-:W-:Y:S02]  /*9450*/  MOV R47, R11 ;  /* 0x0000000b002f7202 */ /* 0x000fe40000000f00 */
[----:B------:R-:W-:-:S04]  /*9460*/  MOV R11, R252 ;  /* 0x000000fc000b7202 */ /* 0x000fc80000000f00 */
[----:B------:R1:W-:Y:S01]  /*9470*/  MUFU.EX2 R39, R5 ;  /* 0x0000000500277308 */ /* 0x0003e20000000800 */
[----:B-----5:R-:W-:-:S07]  /*9480*/  FFMA.FTZ R3, R59, UR19, -R12 ;  /* 0x000000133b037c23 */ /* 0x020fce000801080c */
[----:B------:R2:W-:Y:S01]  /*9490*/  MUFU.EX2 R211, R3 ;  /* 0x0000000300d37308 */ /* 0x0005e20000000800 */
[----:B-1----:R-:W-:-:S07]  /*94a0*/  FFMA.FTZ R5, R46, UR19, -R0 ;  /* 0x000000132e057c23 */ /* 0x002fce0008010800 */
[----:B------:R1:W-:Y:S01]  /*94b0*/  MUFU.EX2 R37, R5 ;  /* 0x0000000500257308 */ /* 0x0003e20000000800 */
[----:B--2---:R-:W-:-:S05]  /*94c0*/  FMUL.FTZ R3, R244, UR19 ;  /* 0x00000013f4037c20 */ /* 0x004fca0008410000 */
[----:B------:R-:W-:-:S05]  /*94d0*/  FSEL R3, R3, RZ, P1 ;  /* 0x000000ff03037208 */ /* 0x000fca0000800000 */
[--C-:B------:R-:W-:Y:S01]  /*94e0*/  FFMA.FTZ R4, R65, UR19, -R3.reuse ;  /* 0x0000001341047c23 */ /* 0x100fe20008010803 */
[----:B-1----:R-:W1:Y:S03]  /*94f0*/  SHFL.BFLY PT, R5, R2, 0x1, 0x1f ;  /* 0x0c201f0002057f89 */ /* 0x002e6600000e0000 */
[----:B------:R2:W-:Y:S01]  /*9500*/  MUFU.EX2 R252, R4 ;  /* 0x0000000400fc7308 */ /* 0x0005e20000000800 */
[----:B---3--:R-:W-:Y:S02]  /*9510*/  MOV R40, R10 ;  /* 0x0000000a00287202 */ /* 0x008fe40000000f00 */
[----:B----4-:R-:W-:Y:S01]  /*9520*/  MOV R43, R9 ;  /* 0x00000009002b7202 */ /* 0x010fe20000000f00 */
[----:B--2---:R-:W-:-:S04]  /*9530*/  FFMA.FTZ R4, R63, UR19, -R3 ;  /* 0x000000133f047c23 */ /* 0x004fc80008010803 */
[----:B------:R2:W-:Y:S01]  /*9540*/  MUFU.EX2 R42, R4 ;  /* 0x00000004002a7308 */ /* 0x0005e20000000800 */
[----:B-1----:R-:W-:Y:S01]  /*9550*/  FMNMX.FTZ R239, R2, R5, !PT ;  /* 0x0000000502ef7209 */ /* 0x002fe20007810000 */
[----:B------:R-:W-:Y:S01]  /*9560*/  FFMA.FTZ R2, R106, UR19, -R3 ;  /* 0x000000136a027c23 */ /* 0x000fe20008010803 */
[----:B------:R-:W-:Y:S02]  /*9570*/  FSEL R5, R244, RZ, P1 ;  /* 0x000000fff4057208 */ /* 0x000fe40000800000 */
[----:B------:R-:W-:-:S03]  /*9580*/  FSETP.NEU.FTZ.AND P0, PT, R239, -INF , PT ;  /* 0xff800000ef00780b */ /* 0x000fc60003f1d000 */
[----:B------:R1:W3:Y:S01]  /*9590*/  MUFU.EX2 R251, R2 ;  /* 0x0000000200fb7308 */ /* 0x0002e20000000800 */
[----:B------:R-:W-:Y:S01]  /*95a0*/  FADD.FTZ R5, R103, -R5 ;  /* 0x8000000567057221 */ /* 0x000fe20000010000 */
[----:B------:R-:W-:Y:S02]  /*95b0*/  MOV R106, R40 ;  /* 0x00000028006a7202 */ /* 0x000fe40000000f00 */
[----:B------:R-:W-:Y:S01]  /*95c0*/  MOV R40, R14 ;  /* 0x0000000e00287202 */ /* 0x000fe20000000f00 */
[----:B------:R-:W-:-:S03]  /*95d0*/  FMUL.FTZ R5, R5, UR19 ;  /* 0x0000001305057c20 */ /* 0x000fc60008410000 */
[----:B------:R-:W-:Y:S01]  /*95e0*/  MOV R46, R40 ;  /* 0x00000028002e7202 */ /* 0x000fe20000000f00 */
[----:B--2---:R-:W-:Y:S01]  /*95f0*/  FFMA.FTZ R4, R62, UR19, -R3 ;  /* 0x000000133e047c23 */ /* 0x004fe20008010803 */
[----:B------:R2:W4:Y:S01]  /*9600*/  MUFU.EX2 R45, R5 ;  /* 0x00000005002d7308 */ /* 0x0005220000000800 */
[----:B-1----:R-:W-:-:S07]  /*9610*/  FMUL.FTZ R2, R239, UR19 ;  /* 0x00000013ef027c20 */ /* 0x002fce0008410000 */
[----:B------:R1:W5:Y:S01]  /*9620*/  MUFU.EX2 R41, R4 ;  /* 0x0000000400297308 */ /* 0x0003620000000800 */
[----:B---3--:R-:W-:Y:S02]  /*9630*/  F2FP.F16.F32.PACK_AB R8, R251, R252 ;  /* 0x000000fcfb08723e */ /* 0x008fe400000000ff */
[----:B------:R-:W-:-:S05]  /*9640*/  FSEL R2, R2, RZ, P0 ;  /* 0x000000ff02027208 */ /* 0x000fca0000000000 */
[--C-:B------:R-:W-:Y:S01]  /*9650*/  FFMA.FTZ R6, R60, UR19, -R2.reuse ;  /* 0x000000133c067c23 */ /* 0x100fe20008010802 */
[----:B--2---:R-:W-:Y:S01]  /*9660*/  FSEL R5, R245, RZ, P5 ;  /* 0x000000fff5057208 */ /* 0x004fe20002800000 */
[-C--:B----4-:R-:W-:Y:S01]  /*9670*/  FMUL.FTZ R128, R128, R45.reuse ;  /* 0x0000002d80807220 */ /* 0x090fe20000410000 */
[-C--:B------:R-:W-:Y:S01]  /*9680*/  FMUL.FTZ R129, R129, R45.reuse ;  /* 0x0000002d81817220 */ /* 0x080fe20000410000 */
[----:B------:R2:W-:Y:S01]  /*9690*/  MUFU.EX2 R249, R6 ;  /* 0x0000000600f97308 */ /* 0x0005e20000000800 */
[----:B------:R-:W-:Y:S01]  /*96a0*/  FMUL.FTZ R112, R112, R45 ;  /* 0x0000002d70707220 */ /* 0x000fe20000410000 */
[----:B------:R-:W-:Y:S01]  /*96b0*/  FADD.FTZ R5, R104, -R5 ;  /* 0x8000000568057221 */ /* 0x000fe20000010000 */
[----:B------:R-:W-:Y:S01]  /*96c0*/  MOV R104, R15 ;  /* 0x0000000f00687202 */ /* 0x000fe20000000f00 */
[----:B-1----:R-:W-:Y:S01]  /*96d0*/  FFMA.FTZ R4, R101, UR19, -R2 ;  /* 0x0000001365047c23 */ /* 0x002fe20008010802 */
[----:B------:R-:W-:Y:S01]  /*96e0*/  MOV R15, R11 ;  /* 0x0000000b000f7202 */ /* 0x000fe20000000f00 */
[----:B------:R-:W-:Y:S01]  /*96f0*/  FMUL.FTZ R5, R5, UR19 ;  /* 0x0000001305057c20 */ /* 0x000fe20008410000 */
[----:B-----5:R-:W-:Y:S01]  /*9700*/  F2FP.F16.F32.PACK_AB R10, R41, R42 ;  /* 0x0000002a290a723e */ /* 0x020fe200000000ff */
        /* <DEDUP_REMOVED lines=9> */
[----:B--2---:R-:W-:Y:S01]  /*97a0*/  FSEL R6, R246, RZ, P6 ;  /* 0x000000fff6067208 */ /* 0x004fe20003000000 */
[-C--:B------:R-:W-:Y:S01]  /*97b0*/  FMUL.FTZ R157, R157, R45.reuse ;  /* 0x0000002d9d9d7220 */ /* 0x080fe20000410000 */
[----:B------:R-:W2:Y:S01]  /*97c0*/  MUFU.EX2 R14, R5 ;  /* 0x00000005000e7308 */ /* 0x000ea20000000800 */
[-C--:B------:R-:W-:Y:S01]  /*97d0*/  FMUL.FTZ R160, R160, R45.reuse ;  /* 0x0000002da0a07220 */ /* 0x080fe20000410000 */
[-C--:B------:R-:W-:Y:S01]  /*97e0*/  FMUL.FTZ R161, R161, R45.reuse ;  /* 0x0000002da1a17220 */ /* 0x080fe20000410000 */
[----:B------:R-:W-:Y:S01]  /*97f0*/  FADD.FTZ R6, R105, -R6 ;  /* 0x8000000669067221 */ /* 0x000fe20000010000 */
[-C--:B------:R-:W-:Y:S01]  /*9800*/  FMUL.FTZ R172, R172, R45.reuse ;  /* 0x0000002dacac7220 */ /* 0x080fe20000410000 */
[-C--:B------:R-:W-:Y:S01]  /*9810*/  FMUL.FTZ R173, R173, R45.reuse ;  /* 0x0000002dadad7220 */ /* 0x080fe20000410000 */
[--C-:B-1----:R-:W-:Y:S01]  /*9820*/  FFMA.FTZ R4, R66, UR19, -R2.reuse ;  /* 0x0000001342047c23 */ /* 0x102fe20008010802 */
[----:B------:R-:W-:Y:S01]  /*9830*/  FMUL.FTZ R6, R6, UR19 ;  /* 0x0000001306067c20 */ /* 0x000fe20008410000 */
[-C--:B------:R-:W-:Y:S01]  /*9840*/  FMUL.FTZ R72, R72, R45.reuse ;  /* 0x0000002d48487220 */ /* 0x080fe20000410000 */
[-C--:B------:R-:W-:Y:S01]  /*9850*/  FMUL.FTZ R73, R73, R45.reuse ;  /* 0x0000002d49497220 */ /* 0x080fe20000410000 */
[----:B------:R1:W3:Y:S01]  /*9860*/  MUFU.EX2 R248, R4 ;  /* 0x0000000400f87308 */ /* 0x0002e20000000800 */
[-C--:B------:R-:W-:Y:S01]  /*9870*/  FMUL.FTZ R76, R76, R45.reuse ;  /* 0x0000002d4c4c7220 */ /* 0x080fe20000410000 */
[-C--:B------:R-:W-:Y:S01]  /*9880*/  FMUL.FTZ R77, R77, R45.reuse ;  /* 0x0000002d4d4d7220 */ /* 0x080fe20000410000 */
[-C--:B------:R-:W-:Y:S01]  /*9890*/  FMUL.FTZ R88, R88, R45.reuse ;  /* 0x0000002d58587220 */ /* 0x080fe20000410000 */
[-C--:B------:R-:W-:Y:S01]  /*98a0*/  FMUL.FTZ R89, R89, R45.reuse ;  /* 0x0000002d59597220 */ /* 0x080fe20000410000 */
[-C--:B------:R-:W-:Y:S01]  /*98b0*/  FMUL.FTZ R92, R92, R45.reuse ;  /* 0x0000002d5c5c7220 */ /* 0x080fe20000410000 */
[----:B------:R-:W-:Y:S01]  /*98c0*/  FMUL.FTZ R93, R93, R45 ;  /* 0x0000002d5d5d7220 */ /* 0x000fe20000410000 */
[-C--:B--2---:R-:W-:Y:S01]  /*98d0*/  FMUL.FTZ R126, R126, R14.reuse ;  /* 0x0000000e7e7e7220 */ /* 0x084fe20000410000 */
        /* <DEDUP_REMOVED lines=10> */
[----:B---3--:R-:W-:Y:S01]  /*9980*/  F2FP.F16.F32.PACK_AB R9, R248, R247 ;  /* 0x000000f7f809723e */ /* 0x008fe200000000ff */
[-C--:B------:R-:W-:Y:S01]  /*9990*/  FMUL.FTZ R154, R154, R14.reuse ;  /* 0x0000000e9a9a7220 */ /* 0x080fe20000410000 */
[-C--:B------:R-:W-:Y:S01]  /*99a0*/  FMUL.FTZ R155, R155, R14.reuse ;  /* 0x0000000e9b9b7220 */ /* 0x080fe20000410000 */
[----:B------:R1:W2:Y:S01]  /*99b0*/  MUFU.EX2 R250, R4 ;  /* 0x0000000400fa7308 */ /* 0x0002a20000000800 */
[-C--:B------:R-:W-:Y:S01]  /*99c0*/  FMUL.FTZ R166, R166, R14.reuse ;  /* 0x0000000ea6a67220 */ /* 0x080fe20000410000 */
[-C--:B------:R-:W-:Y:S01]  /*99d0*/  FMUL.FTZ R167, R167, R14.reuse ;  /* 0x0000000ea7a77220 */ /* 0x080fe20000410000 */
[-C--:B------:R-:W-:Y:S01]  /*99e0*/  FMUL.FTZ R170, R170, R14.reuse ;  /* 0x0000000eaaaa7220 */ /* 0x080fe20000410000 */
[-C--:B------:R-:W-:Y:S01]  /*99f0*/  FMUL.FTZ R171, R171, R14.reuse ;  /* 0x0000000eabab7220 */ /* 0x080fe20000410000 */
[----:B------:R-:W-:Y:S01]  /*9a00*/  MOV R105, R43 ;  /* 0x0000002b00697202 */ /* 0x000fe20000000f00 */
        /* <DEDUP_REMOVED lines=8> */
[----:B-1----:R-:W-:-:S02]  /*9a90*/  FSEL R4, R239, RZ, P0 ;  /* 0x000000ffef047208 */ /* 0x002fc40000000000 */
[----:B--2---:R-:W-:Y:S02]  /*9aa0*/  F2FP.F16.F32.PACK_AB R11, R249, R250 ;  /* 0x000000faf90b723e */ /* 0x004fe400000000ff */
[----:B------:R-:W-:Y:S01]  /*9ab0*/  PLOP3.LUT P0, PT, PT, PT, UP0, 0x40, 0x0 ;  /* 0x000000000000781c */ /* 0x000fe20003f0e808 */
[----:B------:R-:W-:-:S04]  /*9ac0*/  FADD.FTZ R4, R102, -R4 ;  /* 0x8000000466047221 */ /* 0x000fc80000010000 */
[----:B------:R-:W-:-:S04]  /*9ad0*/  FMUL.FTZ R4, R4, UR19 ;  /* 0x0000001304047c20 */ /* 0x000fc80008410000 */
[----:B------:R-:W1:Y:S02]  /*9ae0*/  MUFU.EX2 R44, R4 ;  /* 0x00000004002c7308 */ /* 0x000e640000000800 */
[-C--:B-1----:R-:W-:Y:S01]  /*9af0*/  FMUL.FTZ R130, R130, R44.reuse ;  /* 0x0000002c82827220 */ /* 0x082fe20000410000 */
[-C--:B------:R-:W-:Y:S01]  /*9b00*/  FMUL.FTZ R131, R131, R44.reuse ;  /* 0x0000002c83837220 */ /* 0x080fe20000410000 */
[--C-:B------:R-:W-:Y:S01]  /*9b10*/  FFMA.FTZ R4, R67, UR19, -R12.reuse ;  /* 0x0000001343047c23 */ /* 0x100fe2000801080c */
[-C--:B------:R-:W-:Y:S01]  /*9b20*/  FMUL.FTZ R114, R114, R44.reuse ;  /* 0x0000002c72727220 */ /* 0x080fe20000410000 */
[-C--:B------:R-:W-:Y:S01]  /*9b30*/  FMUL.FTZ R115, R115, R44.reuse ;  /* 0x0000002c73737220 */ /* 0x080fe20000410000 */
[-C--:B------:R-:W-:Y:S01]  /*9b40*/  FMUL.FTZ R122, R122, R44.reuse ;  /* 0x0000002c7a7a7220 */ /* 0x080fe20000410000 */
[----:B------:R1:W-:Y:S01]  /*9b50*/  MUFU.EX2 R243, R4 ;  /* 0x0000000400f37308 */ /* 0x0003e20000000800 */
[-C--:B------:R-:W-:Y:S01]  /*9b60*/  FMUL.FTZ R123, R123, R44.reuse ;  /* 0x0000002c7b7b7220 */ /* 0x080fe20000410000 */
[C---:B------:R-:W-:Y:S01]  /*9b70*/  HMMA.16816.F32 R56, R8.reuse, R20, R128 ;  /* 0x000000140838723c */ /* 0x040fe20000001880 */
[-C--:B------:R-:W-:Y:S01]  /*9b80*/  FMUL.FTZ R142, R142, R44.reuse ;  /* 0x0000002c8e8e7220 */ /* 0x080fe20000410000 */
[-C--:B------:R-:W-:Y:S01]  /*9b90*/  FMUL.FTZ R143, R143, R44.reuse ;  /* 0x0000002c8f8f7220 */ /* 0x080fe20000410000 */
[-C--:B------:R-:W-:Y:S01]  /*9ba0*/  FMUL.FTZ R146, R146, R44.reuse ;  /* 0x0000002c92927220 */ /* 0x080fe20000410000 */
[-C--:B------:R-:W-:Y:S01]  /*9bb0*/  FMUL.FTZ R147, R147, R44.reuse ;  /* 0x0000002c93937220 */ /* 0x080fe20000410000 */
[-C--:B------:R-:W-:Y:S01]  /*9bc0*/  FMUL.FTZ R158, R158, R44.reuse ;  /* 0x0000002c9e9e7220 */ /* 0x080fe20000410000 */
[-C--:B------:R-:W-:Y:S01]  /*9bd0*/  FMUL.FTZ R159, R159, R44.reuse ;  /* 0x0000002c9f9f7220 */ /* 0x080fe20000410000 */
[----:B------:R-:W-:Y:S01]  /*9be0*/  MOV R130, R15 ;  /* 0x0000000f00827202 */ /* 0x000fe20000000f00 */
[-C--:B------:R-:W-:Y:S01]  /*9bf0*/  FMUL.FTZ R162, R162, R44.reuse ;  /* 0x0000002ca2a27220 */ /* 0x080fe20000410000 */
[----:B------:R-:W2:Y:S01]  /*9c00*/  MUFU.EX2 R15, R6 ;  /* 0x00000006000f7308 */ /* 0x000ea20000000800 */
        /* <DEDUP_REMOVED lines=12> */
[----:B------:R-:W-:Y:S01]  /*9cd0*/  HMMA.16816.F32 R112, R8, R16, R112 ;  /* 0x000000100870723c */ /* 0x000fe20000001870 */
[----:B------:R-:W-:-:S02]  /*9ce0*/  MOV R129, R212 ;  /* 0x000000d400817202 */ /* 0x000fc40000000f00 */
[----:B------:R1:W-:Y:S01]  /*9cf0*/  MUFU.EX2 R242, R4 ;  /* 0x0000000400f27308 */ /* 0x0003e20000000800 */
[----:B------:R-:W-:Y:S01]  /*9d00*/  MOV R131, R211 ;  /* 0x000000d300837202 */ /* 0x000fe20000000f00 */
[----:B--2---:R-:W-:Y:S01]  /*9d10*/  FMUL.FTZ R124, R124, R15 ;  /* 0x0000000f7c7c7220 */ /* 0x004fe20000410000 */
[C---:B------:R-:W-:Y:S01]  /*9d20*/  HMMA.16816.F32 R120, R8.reuse, R18, R120 ;  /* 0x000000120878723c */ /* 0x040fe20000001878 */
[----:B------:R-:W-:Y:S01]  /*9d30*/  MOV R128, R53 ;  /* 0x0000003500807202 */ /* 0x000fe20000000f00 */
[----:B------:R-:W-:Y:S01]  /*9d40*/  FMUL.FTZ R125, R125, R15 ;  /* 0x0000000f7d7d7220 */ /* 0x000fe20000410000 */
[----:B------:R-:W-:Y:S01]  /*9d50*/  F2FP.F16.F32.PACK_AB R5, R129, R131 ;  /* 0x000000838105723e */ /* 0x000fe200000000ff */
[-C--:B------:R-:W-:Y:S01]  /*9d60*/  FMUL.FTZ R136, R136, R15.reuse ;  /* 0x0000000f88887220 */ /* 0x080fe20000410000 */
[----:B------:R-:W-:Y:S01]  /*9d70*/  F2FP.F16.F32.PACK_AB R6, R13, R128 ;  /* 0x000000800d06723e */ /* 0x000fe200000000ff */
[C---:B------:R-:W-:Y:S01]  /*9d80*/  HMMA.16816.F32 R140, R8.reuse, R22, R140 ;  /* 0x00000016088c723c */ /* 0x040fe2000000188c */
[----:B------:R-:W-:Y:S01]  /*9d90*/  F2FP.F16.F32.PACK_AB R7, R243, R38 ;  /* 0x00000026f307723e */ /* 0x000fe200000000ff */
[-C--:B------:R-:W-:Y:S01]  /*9da0*/  FMUL.FTZ R137, R137, R15.reuse ;  /* 0x0000000f89897220 */ /* 0x080fe20000410000 */
[-C--:B------:R-:W-:Y:S01]  /*9db0*/  FMUL.FTZ R116, R116, R15.reuse ;  /* 0x0000000f74747220 */ /* 0x080fe20000410000 */
[-C--:B------:R-:W-:Y:S01]  /*9dc0*/  FMUL.FTZ R117, R117, R15.reuse ;  /* 0x0000000f75757220 */ /* 0x080fe20000410000 */
[-C--:B------:R-:W-:Y:S01]  /*9dd0*/  FMUL.FTZ R132, R132, R15.reuse ;  /* 0x0000000f84847220 */ /* 0x080fe20000410000 */
[C---:B------:R-:W-:Y:S01]  /*9de0*/  HMMA.16816.F32 R144, R8.reuse, R24, R144 ;  /* 0x000000180890723c */ /* 0x040fe20000001890 */
[----:B------:R-:W-:Y:S01]  /*9df0*/  FMUL.FTZ R133, R133, R15 ;  /* 0x0000000f85857220 */ /* 0x000fe20000410000 */
[----:B-1----:R-:W-:Y:S01]  /*9e00*/  FFMA.FTZ R4, R107, UR19, -R3 ;  /* 0x000000136b047c23 */ /* 0x002fe20008010803 */
[----:B------:R-:W-:Y:S01]  /*9e10*/  MOV R107, R213 ;  /* 0x000000d5006b7202 */ /* 0x000fe20000000f00 */
[-C--:B------:R-:W-:Y:S01]  /*9e20*/  FMUL.FTZ R148, R148, R15.reuse ;  /* 0x0000000f94947220 */ /* 0x080fe20000410000 */
[-C--:B------:R-:W-:Y:S01]  /*9e30*/  FMUL.FTZ R149, R149, R15.reuse ;  /* 0x0000000f95957220 */ /* 0x080fe20000410000 */
[C---:B------:R-:W-:Y:S01]  /*9e40*/  HMMA.16816.F32 R156, R8.reuse, R26, R156 ;  /* 0x0000001a089c723c */ /* 0x040fe2000000189c */
[----:B------:R1:W-:Y:S01]  /*9e50*/  MUFU.EX2 R241, R4 ;  /* 0x0000000400f17308 */ /* 0x0003e20000000800 */
        /* <DEDUP_REMOVED lines=15> */
[----:B------:R-:W-:Y:S01]  /*9f50*/  FMUL.FTZ R97, R97, R15 ;  /* 0x0000000f61617220 */ /* 0x000fe20000410000 */
[----:B------:R-:W-:Y:S01]  /*9f60*/  HMMA.16816.F32 R72, R8, R32, R72 ;  /* 0x000000200848723c */ /* 0x000fe20000001848 */
[----:B-1----:R-:W-:-:S05]  /*9f70*/  F2FP.F16.F32.PACK_AB R4, R107, R47 ;  /* 0x0000002f6b04723e */ /* 0x002fca00000000ff */
[C---:B------:R-:W-:Y:S06]  /*9f80*/  HMMA.16816.F32 R76, R8.reuse, R34, R76 ;  /* 0x00000022084c723c */ /* 0x040fec000000184c */
[C---:B------:R-:W-:Y:S06]  /*9f90*/  HMMA.16816.F32 R88, R8.reuse, R48, R88 ;  /* 0x000000300858723c */ /* 0x040fec0000001858 */
[----:B------:R-:W-:Y:S06]  /*9fa0*/  HMMA.16816.F32 R92, R8, R50, R92 ;  /* 0x00000032085c723c */ /* 0x000fec000000185c */
[----:B------:R-:W-:Y:S01]  /*9fb0*/  HMMA.16816.F32 R60, R4, R18, R124 ;  /* 0x00000012043c723c */ /* 0x000fe2000000187c */
[----:B------:R-:W-:Y:S01]  /*9fc0*/  FFMA.FTZ R8, R108, UR19, -R3 ;  /* 0x000000136c087c23 */ /* 0x000fe20008010803 */
[----:B------:R-:W-:-:S03]  /*9fd0*/  MOV R108, R38 ;  /* 0x00000026006c7202 */ /* 0x000fc60000000f00 */
[----:B------:R1:W2:Y:S01]  /*9fe0*/  MUFU.EX2 R240, R8 ;  /* 0x0000000800f07308 */ /* 0x0002a20000000800 */
[C---:B------:R-:W-:Y:S01]  /*9ff0*/  HMMA.16816.F32 R64, R4.reuse, R22, R136 ;  /* 0x000000160440723c */ /* 0x040fe20000001888 */
[----:B------:R-:W-:Y:S02]  /*a000*/  MOV R127, R42 ;  /* 0x0000002a007f7202 */ /* 0x000fe40000000f00 */
[----:B------:R-:W-:Y:S02]  /*a010*/  MOV R126, R41 ;  /* 0x00000029007e7202 */ /* 0x000fe40000000f00 */
[----:B------:R-:W-:Y:S01]  /*a020*/  MOV R125, R39 ;  /* 0x00000027007d7202 */ /* 0x000fe20000000f00 */
[----:B------:R-:W-:Y:S01]  /*a030*/  HMMA.16816.F32 R116, R4, R16, R116 ;  /* 0x000000100474723c */ /* 0x000fe20000001874 */
[----:B------:R-:W-:Y:S01]  /*a040*/  MOV R124, R37 ;  /* 0x00000025007c7202 */ /* 0x000fe20000000f00 */
[----:B------:R-:W-:Y:S01]  /*a050*/  LDSM.16.MT88.4 R16, [R226+0x9400] ;  /* 0x00940000e210783b */ /* 0x000fe20000004200 */
[----:B------:R-:W-:-:S03]  /*a060*/  MOV R139, R36 ;  /* 0x00000024008b7202 */ /* 0x000fc60000000f00 */
[C---:B------:R-:W-:Y:S01]  /*a070*/  HMMA.16816.F32 R132, R4.reuse, R20, R132 ;  /* 0x000000140484723c */ /* 0x040fe20000001884 */
[----:B------:R-:W-:Y:S01]  /*a080*/  LDSM.16.MT88.4 R20, [R224+0xa400] ;  /* 0x00a40000e014783b */ /* 0x000fe20000004200 */
[----:B------:R-:W-:Y:S01]  /*a090*/  F2FP.F16.F32.PACK_AB R10, R104, R139 ;  /* 0x0000008b680a723e */ /* 0x000fe200000000ff */
[--C-:B-1----:R-:W-:Y:S02]  /*a0a0*/  FFMA.FTZ R8, R52, UR19, -R3.reuse ;  /* 0x0000001334087c23 */ /* 0x102fe40008010803 */
[----:B------:R-:W-:Y:S01]  /*a0b0*/  LDSM.16.MT88.4 R36, [R224+0xb400] ;  /* 0x00b40000e024783b */ /* 0x000fe20000004200 */
[C---:B------:R-:W-:Y:S01]  /*a0c0*/  HMMA.16816.F32 R148, R4.reuse, R24, R148 ;  /* 0x000000180494723c */ /* 0x040fe20000001894 */
[----:B------:R1:W-:Y:S02]  /*a0d0*/  MUFU.EX2 R223, R8 ;  /* 0x0000000800df7308 */ /* 0x0003e40000000800 */
[----:B------:R-:W-:Y:S03]  /*a0e0*/  LDSM.16.MT88.4 R40, [R226+0xb400] ;  /* 0x00b40000e228783b */ /* 0x000fe60000004200 */
[C---:B------:R-:W-:Y:S01]  /*a0f0*/  HMMA.16816.F32 R152, R4.reuse, R26, R152 ;  /* 0x0000001a0498723c */ /* 0x040fe20000001898 */
[----:B------:R-:W3:Y:S05]  /*a100*/  LDSM.16.MT88.4 R24, [R224+0x9400] ;  /* 0x00940000e018783b */ /* 0x000eea0000004200 */
[C---:B------:R-:W-:Y:S06]  /*a110*/  HMMA.16816.F32 R164, R4.reuse, R28, R164 ;  /* 0x0000001c04a4723c */ /* 0x040fec00000018a4 */
[C---:B------:R-:W-:Y:S01]  /*a120*/  HMMA.16816.F32 R168, R4.reuse, R30, R168 ;  /* 0x0000001e04a8723c */ /* 0x040fe200000018a8 */
[----:B-1----:R-:W-:Y:S01]  /*a130*/  FFMA.FTZ R8, R109, UR19, -R3 ;  /* 0x000000136d087c23 */ /* 0x002fe20008010803 */
[----:B------:R-:W1:Y:S03]  /*a140*/  LDSM.16.MT88.4 R28, [R226+0xa400] ;  /* 0x00a40000e21c783b */ /* 0x000e660000004200 */
[----:B------:R4:W5:Y:S01]  /*a150*/  MUFU.EX2 R222, R8 ;  /* 0x0000000800de7308 */ /* 0x0009620000000800 */
[C---:B------:R-:W-:Y:S06]  /*a160*/  HMMA.16816.F32 R68, R4.reuse, R32, R68 ;  /* 0x000000200444723c */ /* 0x040fec0000001844 */
[C---:B------:R-:W-:Y:S01]  /*a170*/  HMMA.16816.F32 R80, R4.reuse, R34, R80 ;  /* 0x000000220450723c */ /* 0x040fe20000001850 */
[----:B------:R-:W-:Y:S05]  /*a180*/  LDSM.16.MT88.4 R32, [R226+0x9800] ;  /* 0x00980000e220783b */ /* 0x000fea0000004200 */
[----:B------:R-:W-:Y:S01]  /*a190*/  HMMA.16816.F32 R84, R4, R48, R84 ;  /* 0x000000300454723c */ /* 0x000fe20000001854 */
[----:B----4-:R-:W-:-:S05]  /*a1a0*/  FFMA.FTZ R8, R110, UR19, -R2 ;  /* 0x000000136e087c23 */ /* 0x010fca0008010802 */
[----:B------:R-:W-:Y:S01]  /*a1b0*/  HMMA.16816.F32 R96, R4, R50, R96 ;  /* 0x000000320460723c */ /* 0x000fe20000001860 */
[----:B------:R4:W-:Y:S06]  /*a1c0*/  MUFU.EX2 R221, R8 ;  /* 0x0000000800dd7308 */ /* 0x0009ec0000000800 */
[----:B--2---:R-:W-:Y:S02]  /*a1d0*/  F2FP.F16.F32.PACK_AB R4, R240, R241 ;  /* 0x000000f1f004723e */ /* 0x004fe400000000ff */
[----:B-----5:R-:W-:Y:S01]  /*a1e0*/  F2FP.F16.F32.PACK_AB R6, R222, R223 ;  /* 0x000000dfde06723e */ /* 0x020fe200000000ff */
[----:B----4-:R-:W-:-:S04]  /*a1f0*/  FFMA.FTZ R8, R111, UR19, -R2 ;  /* 0x000000136f087c23 */ /* 0x010fc80008010802 */
        /* <DEDUP_REMOVED lines=15> */
[C---:B------:R-:W-:Y:S06]  /*a2f0*/  HMMA.16816.F32 R144, R4.reuse, R20, R144 ;  /* 0x000000140490723c */ /* 0x040fec0000001890 */
[C---:B------:R-:W-:Y:S06]  /*a300*/  HMMA.16816.F32 R156, R4.reuse, R22, R156 ;  /* 0x00000016049c723c */ /* 0x040fec000000189c */
[----:B-1----:R-:W-:Y:S01]  /*a310*/  HMMA.16816.F32 R160, R4, R28, R160 ;  /* 0x0000001c04a0723c */ /* 0x002fe200000018a0 */
[----:B--2---:R-:W-:-:S05]  /*a320*/  FFMA.FTZ R8, R55, UR19, -R12 ;  /* 0x0000001337087c23 */ /* 0x004fca000801080c */
[C---:B------:R-:W-:Y:S01]  /*a330*/  HMMA.16816.F32 R52, R4.reuse, R26, R120 ;  /* 0x0000001a0434723c */ /* 0x040fe20000001878 */
[----:B------:R1:W2:Y:S05]  /*a340*/  MUFU.EX2 R215, R8 ;  /* 0x0000000800d77308 */ /* 0x0002aa0000000800 */
[C---:B------:R-:W-:Y:S06]  /*a350*/  HMMA.16816.F32 R172, R4.reuse, R30, R172 ;  /* 0x0000001e04ac723c */ /* 0x040fec00000018ac */
[C---:B------:R-:W-:Y:S06]  /*a360*/  HMMA.16816.F32 R72, R4.reuse, R36, R72 ;  /* 0x000000240448723c */ /* 0x040fec0000001848 */
[----:B------:R-:W-:Y:S01]  /*a370*/  HMMA.16816.F32 R76, R4, R38, R76 ;  /* 0x00000026044c723c */ /* 0x000fe2000000184c */
[----:B-1----:R-:W-:-:S02]  /*a380*/  F2FP.F16.F32.PACK_AB R8, R124, R125 ;  /* 0x0000007d7c08723e */ /* 0x002fc400000000ff */
[----:B--2---:R-:W-:-:S03]  /*a390*/  F2FP.F16.F32.PACK_AB R11, R215, R217 ;  /* 0x000000d9d70b723e */ /* 0x004fc600000000ff */
[C---:B------:R-:W-:Y:S06]  /*a3a0*/  HMMA.16816.F32 R88, R4.reuse, R40, R88 ;  /* 0x000000280458723c */ /* 0x040fec0000001858 */
[----:B------:R-:W-:Y:S06]  /*a3b0*/  HMMA.16816.F32 R100, R4, R42, R92 ;  /* 0x0000002a0464723c */ /* 0x000fec000000185c */
[----:B------:R-:W-:Y:S01]  /*a3c0*/  HMMA.16816.F32 R148, R8, R20, R148 ;  /* 0x000000140894723c */ /* 0x000fe20000001894 */
[----:B------:R-:W-:-:S04]  /*a3d0*/  FFMA.FTZ R4, R181, UR19, -R0 ;  /* 0x00000013b5047c23 */ /* 0x000fc80008010800 */
[----:B------:R1:W-:Y:S01]  /*a3e0*/  MUFU.EX2 R214, R4 ;  /* 0x0000000400d67308 */ /* 0x0003e20000000800 */
[C---:B------:R-:W-:Y:S01]  /*a3f0*/  HMMA.16816.F32 R152, R8.reuse, R22, R152 ;  /* 0x000000160898723c */ /* 0x040fe20000001898 */
[----:B------:R-:W2:Y:S05]  /*a400*/  LDSM.16.MT88.4 R20, [R226+0xb800] ;  /* 0x00b80000e214783b */ /* 0x000eaa0000004200 */
[C---:B------:R-:W-:Y:S06]  /*a410*/  HMMA.16816.F32 R116, R8.reuse, R24, R116 ;  /* 0x000000180874723c */ /* 0x040fec0000001874 */
[----:B------:R-:W-:Y:S01]  /*a420*/  HMMA.16816.F32 R60, R8, R26, R60 ;  /* 0x0000001a083c723c */ /* 0x000fe2000000183c */
[----:B------:R-:W3:Y:S01]  /*a430*/  LDSM.16.MT88.4 R24, [R224+0x9800] ;  /* 0x00980000e018783b */ /* 0x000ee20000004200 */
[----:B-1----:R-:W-:-:S04]  /*a440*/  FFMA.FTZ R4, R183, UR19, -R0 ;  /* 0x00000013b7047c23 */ /* 0x002fc80008010800 */
[C---:B------:R-:W-:Y:S01]  /*a450*/  HMMA.16816.F32 R132, R8.reuse, R16, R132 ;  /* 0x000000100884723c */ /* 0x040fe20000001884 */
[----:B------:R1:W-:Y:S05]  /*a460*/  MUFU.EX2 R213, R4 ;  /* 0x0000000400d57308 */ /* 0x0003ea0000000800 */
[C---:B------:R-:W-:Y:S01]  /*a470*/  HMMA.16816.F32 R64, R8.reuse, R18, R64 ;  /* 0x000000120840723c */ /* 0x040fe20000001840 */
[----:B------:R-:W-:Y:S05]  /*a480*/  LDSM.16.MT88.4 R16, [R224+0xb800] ;  /* 0x00b80000e010783b */ /* 0x000fea0000004200 */
[C---:B------:R-:W-:Y:S06]  /*a490*/  HMMA.16816.F32 R164, R8.reuse, R28, R164 ;  /* 0x0000001c08a4723c */ /* 0x040fec00000018a4 */
[C---:B------:R-:W-:Y:S01]  /*a4a0*/  HMMA.16816.F32 R168, R8.reuse, R30, R168 ;  /* 0x0000001e08a8723c */ /* 0x040fe200000018a8 */
[--C-:B-1----:R-:W-:Y:S01]  /*a4b0*/  FFMA.FTZ R4, R188, UR19, -R3.reuse ;  /* 0x00000013bc047c23 */ /* 0x102fe20008010803 */
[----:B------:R-:W1:Y:S03]  /*a4c0*/  LDSM.16.MT88.4 R28, [R224+0xa800] ;  /* 0x00a80000e01c783b */ /* 0x000e660000004200 */
[----:B------:R4:W-:Y:S01]  /*a4d0*/  MUFU.EX2 R212, R4 ;  /* 0x0000000400d47308 */ /* 0x0009e20000000800 */
[C---:B------:R-:W-:Y:S06]  /*a4e0*/  HMMA.16816.F32 R68, R8.reuse, R36, R68 ;  /* 0x000000240844723c */ /* 0x040fec0000001844 */
[C---:B------:R-:W-:Y:S01]  /*a4f0*/  HMMA.16816.F32 R92, R8.reuse, R38, R80 ;  /* 0x00000026085c723c */ /* 0x040fe20000001850 */
[----:B------:R-:W5:Y:S04]  /*a500*/  LDSM.16.MT88.4 R36, [R226+0xa800] ;  /* 0x00a80000e224783b */ /* 0x000f680000004200 */
[----:B------:R-:W-:Y:S01]  /*a510*/  LDSM.16.MT88.4 R80, [R224+0xbc00] ;  /* 0x00bc0000e050783b */ /* 0x000fe20000004200 */
[----:B------:R-:W-:Y:S01]  /*a520*/  HMMA.16816.F32 R84, R8, R40, R84 ;  /* 0x000000280854723c */ /* 0x000fe20000001854 */
[----:B----4-:R-:W-:-:S05]  /*a530*/  FFMA.FTZ R4, R179, UR19, -R3 ;  /* 0x00000013b3047c23 */ /* 0x010fca0008010803 */
[----:B------:R-:W-:Y:S01]  /*a540*/  HMMA.16816.F32 R96, R8, R42, R96 ;  /* 0x0000002a0860723c */ /* 0x000fe20000001860 */
[----:B------:R4:W-:Y:S06]  /*a550*/  MUFU.EX2 R211, R4 ;  /* 0x0000000400d37308 */ /* 0x0009ec0000000800 */
[----:B------:R-:W-:Y:S01]  /*a560*/  FFMA.FTZ R8, R192, UR19, -R0 ;  /* 0x00000013c0087c23 */ /* 0x000fe20008010800 */
[----:B------:R-:W-:-:S03]  /*a570*/  MOV R192, R108 ;  /* 0x0000006c00c07202 */ /* 0x000fc60000000f00 */
[----:B------:R2:W-:Y:S01]  /*a580*/  MUFU.EX2 R111, R8 ;  /* 0x00000008006f7308 */ /* 0x0005e20000000800 */
[----:B----4-:R-:W-:-:S07]  /*a590*/  FFMA.FTZ R4, R180, UR19, -R3 ;  /* 0x00000013b4047c23 */ /* 0x010fce0008010803 */
[----:B------:R4:W-:Y:S01]  /*a5a0*/  MUFU.EX2 R188, R4 ;  /* 0x0000000400bc7308 */ /* 0x0009e20000000800 */
[----:B--2---:R-:W-:Y:S01]  /*a5b0*/  FFMA.FTZ R8, R190, UR19, -R0 ;  /* 0x00000013be087c23 */ /* 0x004fe20008010800 */
[----:B------:R-:W-:-:S06]  /*a5c0*/  MOV R190, R128 ;  /* 0x0000008000be7202 */ /* 0x000fcc0000000f00 */
[----:B------:R2:W-:Y:S01]  /*a5d0*/  MUFU.EX2 R110, R8 ;  /* 0x00000008006e7308 */ /* 0x0005e20000000800 */
[----:B----4-:R-:W-:-:S07]  /*a5e0*/  FFMA.FTZ R4, R182, UR19, -R3 ;  /* 0x00000013b6047c23 */ /* 0x010fce0008010803 */
[----:B------:R4:W3:Y:S01]  /*a5f0*/  MUFU.EX2 R183, R4 ;  /* 0x0000000400b77308 */ /* 0x0008e20000000800 */
[----:B--2---:R-:W-:Y:S01]  /*a600*/  FFMA.FTZ R8, R204, UR19, -R12 ;  /* 0x00000013cc087c23 */ /* 0x004fe2000801080c */
[----:B------:R-:W-:-:S06]  /*a610*/  MOV R204, R129 ;  /* 0x0000008100cc7202 */ /* 0x000fcc0000000f00 */
[----:B------:R2:W-:Y:S01]  /*a620*/  MUFU.EX2 R109, R8 ;  /* 0x00000008006d7308 */ /* 0x0005e20000000800 */
[----:B----4-:R-:W-:Y:S01]  /*a630*/  FFMA.FTZ R4, R184, UR19, -R2 ;  /* 0x00000013b8047c23 */ /* 0x010fe20008010802 */
[----:B---3--:R-:W-:Y:S02]  /*a640*/  F2FP.F16.F32.PACK_AB R6, R183, R188 ;  /* 0x000000bcb706723e */ /* 0x008fe400000000ff */
[----:B------:R-:W-:-:S04]  /*a650*/  MOV R184, R104 ;  /* 0x0000006800b87202 */ /* 0x000fc80000000f00 */
[----:B------:R3:W-:Y:S01]  /*a660*/  MUFU.EX2 R182, R4 ;  /* 0x0000000400b67308 */ /* 0x0007e20000000800 */
[----:B--2---:R-:W-:Y:S01]  /*a670*/  FFMA.FTZ R8, R201, UR19, -R12 ;  /* 0x00000013c9087c23 */ /* 0x004fe2000801080c */
[----:B------:R-:W-:-:S06]  /*a680*/  MOV R201, R107 ;  /* 0x0000006b00c97202 */ /* 0x000fcc0000000f00 */
[----:B------:R2:W4:Y:S01]  /*a690*/  MUFU.EX2 R107, R8 ;  /* 0x00000008006b7308 */ /* 0x0005220000000800 */
[----:B---3--:R-:W-:Y:S01]  /*a6a0*/  FFMA.FTZ R4, R186, UR19, -R2 ;  /* 0x00000013ba047c23 */ /* 0x008fe20008010802 */
[----:B------:R-:W-:Y:S02]  /*a6b0*/  MOV R186, R139 ;  /* 0x0000008b00ba7202 */ /* 0x000fe40000000f00 */
[----:B------:R-:W-:Y:S04]  /*a6c0*/  LDSM.16.MT88.4 R136, [R226+0x9c00] ;  /* 0x009c0000e288783b */ /* 0x000fe80000004200 */
[----:B------:R3:W1:Y:S01]  /*a6d0*/  MUFU.EX2 R181, R4 ;  /* 0x0000000400b57308 */ /* 0x0006620000000800 */
[----:B--2---:R-:W-:Y:S01]  /*a6e0*/  FFMA.FTZ R8, R197, UR19, -R12 ;  /* 0x00000013c5087c23 */ /* 0x004fe2000801080c */
[----:B------:R-:W-:-:S02]  /*a6f0*/  MOV R197, R106 ;  /* 0x0000006a00c57202 */ /* 0x000fc40000000f00 */
[----:B----4-:R-:W-:-:S04]  /*a700*/  F2FP.F16.F32.PACK_AB R9, R107, R109 ;  /* 0x0000006d6b09723e */ /* 0x010fc800000000ff */
[----:B------:R2:W-:Y:S01]  /*a710*/  MUFU.EX2 R106, R8 ;  /* 0x00000008006a7308 */ /* 0x0005e20000000800 */
[----:B---3--:R-:W-:Y:S01]  /*a720*/  FFMA.FTZ R4, R187, UR19, -R2 ;  /* 0x00000013bb047c23 */ /* 0x008fe20008010802 */
[----:B-1----:R-:W-:Y:S02]  /*a730*/  F2FP.F16.F32.PACK_AB R5, R181, R182 ;  /* 0x000000b6b505723e */ /* 0x002fe400000000ff */
[----:B------:R-:W-:-:S04]  /*a740*/  MOV R187, R124 ;  /* 0x0000007c00bb7202 */ /* 0x000fc80000000f00 */
[----:B------:R1:W-:Y:S01]  /*a750*/  MUFU.EX2 R180, R4 ;  /* 0x0000000400b47308 */ /* 0x0003e20000000800 */
[----:B--2---:R-:W-:Y:S01]  /*a760*/  FFMA.FTZ R8, R198, UR19, -R12 ;  /* 0x00000013c6087c23 */ /* 0x004fe2000801080c */
[----:B------:R-:W-:-:S06]  /*a770*/  MOV R198, R105 ;  /* 0x0000006900c67202 */ /* 0x000fcc0000000f00 */
[----:B------:R2:W3:Y:S01]  /*a780*/  MUFU.EX2 R105, R8 ;  /* 0x0000000800697308 */ /* 0x0004e20000000800 */
[----:B-1----:R-:W-:Y:S01]  /*a790*/  FFMA.FTZ R4, R185, UR19, -R2 ;  /* 0x00000013b9047c23 */ /* 0x002fe20008010802 */
[----:B------:R-:W-:-:S06]  /*a7a0*/  MOV R185, R125 ;  /* 0x0000007d00b97202 */ /* 0x000fcc0000000f00 */
[----:B------:R1:W4:Y:S01]  /*a7b0*/  MUFU.EX2 R179, R4 ;  /* 0x0000000400b37308 */ /* 0x0003220000000800 */
[----:B--2---:R-:W-:Y:S02]  /*a7c0*/  F2FP.F16.F32.PACK_AB R8, R213, R214 ;  /* 0x000000d6d508723e */ /* 0x004fe400000000ff */
[----:B---3--:R-:W-:Y:S01]  /*a7d0*/  F2FP.F16.F32.PACK_AB R11, R105, R106 ;  /* 0x0000006a690b723e */ /* 0x008fe200000000ff */
[--C-:B-1----:R-:W-:Y:S01]  /*a7e0*/  FFMA.FTZ R4, R196, UR19, -R0.reuse ;  /* 0x00000013c4047c23 */ /* 0x102fe20008010800 */
[----:B----4-:R-:W-:Y:S02]  /*a7f0*/  F2FP.F16.F32.PACK_AB R7, R179, R180 ;  /* 0x000000b4b307723e */ /* 0x010fe400000000ff */
[----:B------:R-:W-:Y:S01]  /*a800*/  MOV R196, R126 ;  /* 0x0000007e00c47202 */ /* 0x000fe20000000f00 */
[----:B------:R1:W-:Y:S02]  /*a810*/  MUFU.EX2 R178, R4 ;  /* 0x0000000400b27308 */ /* 0x0003e40000000800 */
[--C-:B-1----:R-:W-:Y:S01]  /*a820*/  FFMA.FTZ R4, R189, UR19, -R0.reuse ;  /* 0x00000013bd047c23 */ /* 0x102fe20008010800 */
[----:B------:R-:W-:Y:S01]  /*a830*/  MOV R189, R13 ;  /* 0x0000000d00bd7202 */ /* 0x000fe20000000f00 */
[--C-:B------:R-:W-:Y:S01]  /*a840*/  FFMA.FTZ R13, R191, UR19, -R0.reuse ;  /* 0x00000013bf0d7c23 */ /* 0x100fe20008010800 */
[----:B------:R-:W-:-:S03]  /*a850*/  FFMA.FTZ R0, R193, UR19, -R0 ;  /* 0x00000013c1007c23 */ /* 0x000fc60008010800 */
[----:B------:R1:W2:Y:S01]  /*a860*/  MUFU.EX2 R177, R4 ;  /* 0x0000000400b17308 */ /* 0x0002a20000000800 */
[----:B------:R-:W-:Y:S02]  /*a870*/  MOV R193, R130 ;  /* 0x0000008200c17202 */ /* 0x000fe40000000f00 */
[----:B------:R-:W-:Y:S02]  /*a880*/  MOV R191, R127 ;  /* 0x0000007f00bf7202 */ /* 0x000fe40000000f00 */
[----:B------:R-:W-:Y:S03]  /*a890*/  LDSM.16.MT88.4 R124, [R224+0x9c00] ;  /* 0x009c0000e07c783b */ /* 0x000fe60000004200 */
[----:B------:R3:W-:Y:S08]  /*a8a0*/  MUFU.EX2 R108, R0 ;  /* 0x00000000006c7308 */ /* 0x0007f00000000800 */
[----:B------:R-:W-:Y:S01]  /*a8b0*/  MUFU.EX2 R176, R13 ;  /* 0x0000000d00b07308 */ /* 0x000fe20000000800 */
[----:B-1----:R-:W-:-:S02]  /*a8c0*/  F2FP.F16.F32.PACK_AB R4, R211, R212 ;  /* 0x000000d4d304723e */ /* 0x002fc400000000ff */
[----:B--2---:R-:W-:-:S05]  /*a8d0*/  F2FP.F16.F32.PACK_AB R10, R177, R178 ;  /* 0x000000b2b10a723e */ /* 0x004fca00000000ff */
[----:B------:R-:W-:Y:S01]  /*a8e0*/  HMMA.16816.F32 R40, R4, R22, R100 ;  /* 0x000000160428723c */ /* 0x000fe20000001864 */
[----:B---3--:R-:W-:Y:S01]  /*a8f0*/  FFMA.FTZ R0, R194, UR19, -R12 ;  /* 0x00000013c2007c23 */ /* 0x008fe2000801080c */
[----:B------:R-:W-:-:S03]  /*a900*/  MOV R194, R131 ;  /* 0x0000008300c27202 */ /* 0x000fc60000000f00 */
[----:B------:R1:W-:Y:S01]  /*a910*/  MUFU.EX2 R104, R0 ;  /* 0x0000000000687308 */ /* 0x0003e20000000800 */
[----:B------:R-:W-:Y:S01]  /*a920*/  HMMA.16816.F32 R48, R4, R24, R48 ;  /* 0x000000180430723c */ /* 0x000fe20000001830 */
[----:B------:R-:W-:-:S05]  /*a930*/  MOV R103, R46 ;  /* 0x0000002e00677202 */ /* 0x000fca0000000f00 */
[----:B------:R-:W-:Y:S06]  /*a940*/  HMMA.16816.F32 R52, R4, R26, R52 ;  /* 0x0000001a0434723c */ /* 0x000fec0000001834 */
[----:B------:R-:W-:Y:S01]  /*a950*/  HMMA.16816.F32 R116, R8, R24, R116 ;  /* 0x000000180874723c */ /* 0x000fe20000001874 */
[----:B-1----:R-:W-:Y:S01]  /*a960*/  FFMA.FTZ R0, R202, UR19, -R3 ;  /* 0x00000013ca007c23 */ /* 0x002fe20008010803 */
[----:B------:R-:W-:-:S04]  /*a970*/  MOV R202, R47 ;  /* 0x0000002f00ca7202 */ /* 0x000fc80000000f00 */
[----:B------:R-:W-:Y:S01]  /*a980*/  HMMA.16816.F32 R24, R8, R26, R60 ;  /* 0x0000001a0818723c */ /* 0x000fe2000000183c */
[----:B------:R1:W-:Y:S05]  /*a990*/  MUFU.EX2 R102, R0 ;  /* 0x0000000000667308 */ /* 0x0003ea0000000800 */
[C---:B------:R-:W-:Y:S06]  /*a9a0*/  HMMA.16816.F32 R56, R4.reuse, R32, R56 ;  /* 0x000000200438723c */ /* 0x040fec0000001838 */
[C---:B------:R-:W-:Y:S06]  /*a9b0*/  HMMA.16816.F32 R140, R4.reuse, R34, R140 ;  /* 0x00000022048c723c */ /* 0x040fec000000188c */
[----:B------:R-:W-:Y:S01]  /*a9c0*/  HMMA.16816.F32 R144, R4, R28, R144 ;  /* 0x0000001c0490723c */ /* 0x000fe20000001890 */
[----:B-1----:R-:W-:-:S04]  /*a9d0*/  FFMA.FTZ R0, R199, UR19, -R3 ;  /* 0x00000013c7007c23 */ /* 0x002fc80008010803 */
[----:B------:R1:W2:Y:S01]  /*a9e0*/  MUFU.EX2 R101, R0 ;  /* 0x0000000000657308 */ /* 0x0002a20000000800 */
[C---:B------:R-:W-:Y:S06]  /*a9f0*/  HMMA.16816.F32 R156, R4.reuse, R30, R156 ;  /* 0x0000001e049c723c */ /* 0x040fec000000189c */
[C---:B-----5:R-:W-:Y:S06]  /*aa00*/  HMMA.16816.F32 R160, R4.reuse, R36, R160 ;  /* 0x0000002404a0723c */ /* 0x060fec00000018a0 */
[----:B------:R-:W-:Y:S01]  /*aa10*/  HMMA.16816.F32 R172, R4, R38, R172 ;  /* 0x0000002604ac723c */ /* 0x000fe200000018ac */
[--C-:B-1----:R-:W-:Y:S01]  /*aa20*/  FFMA.FTZ R0, R195, UR19, -R3.reuse ;  /* 0x00000013c3007c23 */ /* 0x102fe20008010803 */
[----:B------:R-:W-:-:S04]  /*aa30*/  FFMA.FTZ R3, R200, UR19, -R3 ;  /* 0x00000013c8037c23 */ /* 0x000fc80008010803 */
[C---:B------:R-:W-:Y:S01]  /*aa40*/  HMMA.16816.F32 R72, R4.reuse, R16, R72 ;  /* 0x000000100448723c */ /* 0x040fe20000001848 */
[----:B------:R1:W-:Y:S05]  /*aa50*/  MUFU.EX2 R100, R0 ;  /* 0x0000000000647308 */ /* 0x0003ea0000000800 */
[C---:B------:R-:W-:Y:S03]  /*aa60*/  HMMA.16816.F32 R76, R4.reuse, R18, R76 ;  /* 0x00000012044c723c */ /* 0x040fe6000000184c */
[----:B------:R3:W-:Y:S03]  /*aa70*/  MUFU.EX2 R63, R3 ;  /* 0x00000003003f7308 */ /* 0x0007e60000000800 */
[----:B------:R-:W-:Y:S01]  /*aa80*/  HMMA.16816.F32 R88, R4, R20, R88 ;  /* 0x000000140458723c */ /* 0x000fe20000001858 */
[----:B------:R-:W4:Y:S05]  /*aa90*/  LDSM.16.MT88.4 R4, [R226+0xbc00] ;  /* 0x00bc0000e204783b */ /* 0x000f2a0000004200 */
[----:B------:R-:W-:Y:S01]  /*aaa0*/  HMMA.16816.F32 R132, R8, R32, R132 ;  /* 0x000000200884723c */ /* 0x000fe20000001884 */
[----:B-1----:R-:W-:-:S04]  /*aab0*/  FFMA.FTZ R0, R203, UR19, -R2 ;  /* 0x00000013cb007c23 */ /* 0x002fc80008010802 */
[----:B------:R1:W-:Y:S01]  /*aac0*/  MUFU.EX2 R62, R0 ;  /* 0x00000000003e7308 */ /* 0x0003e20000000800 */
[----:B------:R-:W-:Y:S01]  /*aad0*/  HMMA.16816.F32 R148, R8, R28, R148 ;  /* 0x0000001c0894723c */ /* 0x000fe20000001894 */
[----:B---3--:R-:W-:-:S05]  /*aae0*/  FFMA.FTZ R3, R198, R45, R252 ;  /* 0x0000002dc6037223 */ /* 0x008fca00000100fc */
[C---:B------:R-:W-:Y:S06]  /*aaf0*/  HMMA.16816.F32 R164, R8.reuse, R36, R164 ;  /* 0x0000002408a4723c */ /* 0x040fec00000018a4 */
[----:B------:R-:W-:Y:S01]  /*ab00*/  HMMA.16816.F32 R68, R8, R16, R68 ;  /* 0x000000100844723c */ /* 0x000fe20000001844 */
[----:B-1----:R-:W-:-:S05]  /*ab10*/  FFMA.FTZ R0, R205, UR19, -R2 ;  /* 0x00000013cd007c23 */ /* 0x002fca0008010802 */
[C---:B------:R-:W-:Y:S01]  /*ab20*/  HMMA.16816.F32 R84, R8.reuse, R20, R84 ;  /* 0x000000140854723c */ /* 0x040fe20000001854 */
[----:B------:R1:W3:Y:S05]  /*ab30*/  MUFU.EX2 R61, R0 ;  /* 0x00000000003d7308 */ /* 0x0002ea0000000800 */
[C---:B------:R-:W-:Y:S06]  /*ab40*/  HMMA.16816.F32 R32, R8.reuse, R34, R64 ;  /* 0x000000220820723c */ /* 0x040fec0000001840 */
[C---:B------:R-:W-:Y:S01]  /*ab50*/  HMMA.16816.F32 R28, R8.reuse, R30, R152 ;  /* 0x0000001e081c723c */ /* 0x040fe20000001898 */
[----:B------:R-:W5:Y:S05]  /*ab60*/  LDSM.16.MT88.4 R152, [R224+0xac00] ;  /* 0x00ac0000e098783b */ /* 0x000f6a0000004200 */
[C---:B------:R-:W-:Y:S01]  /*ab70*/  HMMA.16816.F32 R36, R8.reuse, R38, R168 ;  /* 0x000000260824723c */ /* 0x040fe200000018a8 */
[--C-:B-1----:R-:W-:Y:S01]  /*ab80*/  FFMA.FTZ R0, R206, UR19, -R2.reuse ;  /* 0x00000013ce007c23 */ /* 0x102fe20008010802 */
[----:B------:R-:W-:Y:S01]  /*ab90*/  FFMA.FTZ R2, R207, UR19, -R2 ;  /* 0x00000013cf027c23 */ /* 0x000fe20008010802 */
[----:B------:R-:W1:Y:S02]  /*aba0*/  LDSM.16.MT88.4 R168, [R226+0xac00] ;  /* 0x00ac0000e2a8783b */ /* 0x000e640000004200 */
[----:B------:R4:W-:Y:S01]  /*abb0*/  MUFU.EX2 R60, R0 ;  /* 0x00000000003c7308 */ /* 0x0009e20000000800 */
[C---:B------:R-:W-:Y:S06]  /*abc0*/  HMMA.16816.F32 R16, R8.reuse, R18, R92 ;  /* 0x000000120810723c */ /* 0x040fec000000185c */
[----:B------:R-:W-:Y:S01]  /*abd0*/  HMMA.16816.F32 R20, R8, R22, R96 ;  /* 0x000000160814723c */ /* 0x000fe20000001860 */
[----:B------:R-:W5:Y:S01]  /*abe0*/  MUFU.EX2 R47, R2 ;  /* 0x00000002002f7308 */ /* 0x000f620000000800 */
[----:B--2---:R-:W-:-:S02]  /*abf0*/  F2FP.F16.F32.PACK_AB R92, R101, R102 ;  /* 0x00000066655c723e */ /* 0x004fc400000000ff */
[----:B---3--:R-:W-:Y:S02]  /*ac00*/  F2FP.F16.F32.PACK_AB R93, R61, R62 ;  /* 0x0000003e3d5d723e */ /* 0x008fe400000000ff */
[----:B------:R-:W-:Y:S01]  /*ac10*/  F2FP.F16.F32.PACK_AB R94, R63, R100 ;  /* 0x000000643f5e723e */ /* 0x000fe200000000ff */
[----:B------:R-:W-:Y:S01]  /*ac20*/  FFMA.FTZ R8, R103, R15, R202 ;  /* 0x0000000f67087223 */ /* 0x000fe200000100ca */
[----:B------:R-:W-:Y:S01]  /*ac30*/  F2FP.F16.F32.PACK_AB R96, R111, R176 ;  /* 0x000000b06f60723e */ /* 0x000fe200000000ff */
[----:B----4-:R-:W-:Y:S01]  /*ac40*/  FFMA.FTZ R0, R208, UR19, -R12 ;  /* 0x00000013d0007c23 */ /* 0x010fe2000801080c */
[----:B------:R-:W-:Y:S01]  /*ac50*/  F2FP.F16.F32.PACK_AB R98, R108, R110 ;  /* 0x0000006e6c62723e */ /* 0x000fe200000000ff */
[----:B------:R-:W-:Y:S01]  /*ac60*/  FADD.FTZ R9, R201, R8 ;  /* 0x00000008c9097221 */ /* 0x000fe20000010000 */
[----:B------:R-:W-:Y:S01]  /*ac70*/  MOV R103, R244 ;  /* 0x000000f400677202 */ /* 0x000fe20000000f00 */
[----:B------:R2:W3:Y:S01]  /*ac80*/  MUFU.EX2 R46, R0 ;  /* 0x00000000002e7308 */ /* 0x0004e20000000800 */
[----:B-----5:R-:W-:Y:S01]  /*ac90*/  F2FP.F16.F32.PACK_AB R95, R47, R60 ;  /* 0x0000003c2f5f723e */ /* 0x020fe200000000ff */
[----:B------:R-:W-:-:S04]  /*aca0*/  FFMA.FTZ R2, R197, R44, R247 ;  /* 0x0000002cc5027223 */ /* 0x000fc800000100f7 */
[----:B------:R-:W-:Y:S02]  /*acb0*/  FADD.FTZ R10, R248, R2 ;  /* 0x00000002f80a7221 */ /* 0x000fe40000010000 */
[----:B------:R-:W-:Y:S01]  /*acc0*/  HMMA.16816.F32 R88, R92, R4, R88 ;  /* 0x000000045c58723c */ /* 0x000fe20000001858 */
[----:B--2---:R-:W-:Y:S01]  /*acd0*/  FFMA.FTZ R0, R209, UR19, -R12 ;  /* 0x00000013d1007c23 */ /* 0x004fe2000801080c */
[----:B---3--:R-:W-:-:S04]  /*ace0*/  F2FP.F16.F32.PACK_AB R97, R46, R104 ;  /* 0x000000682e61723e */ /* 0x008fc800000000ff */
[C---:B------:R-:W-:Y:S01]  /*acf0*/  HMMA.16816.F32 R112, R92.reuse, R124, R48 ;  /* 0x0000007c5c70723c */ /* 0x040fe20000001830 */
[----:B------:R2:W-:Y:S05]  /*ad00*/  MUFU.EX2 R13, R0 ;  /* 0x00000000000d7308 */ /* 0x0005ea0000000800 */
[C---:B------:R-:W-:Y:S06]  /*ad10*/  HMMA.16816.F32 R120, R92.reuse, R126, R52 ;  /* 0x0000007e5c78723c */ /* 0x040fec0000001834 */
[C---:B------:R-:W-:Y:S06]  /*ad20*/  HMMA.16816.F32 R128, R92.reuse, R136, R56 ;  /* 0x000000885c80723c */ /* 0x040fec0000001838 */
[----:B------:R-:W-:Y:S01]  /*ad30*/  HMMA.16816.F32 R140, R92, R138, R140 ;  /* 0x0000008a5c8c723c */ /* 0x000fe2000000188c */
[----:B--2---:R-:W-:-:S04]  /*ad40*/  FFMA.FTZ R0, R210, UR19, -R12 ;  /* 0x00000013d2007c23 */ /* 0x004fc8000801080c */
[----:B------:R2:W3:Y:S01]  /*ad50*/  MUFU.EX2 R11, R0 ;  /* 0x00000000000b7308 */ /* 0x0004e20000000800 */
[C---:B------:R-:W-:Y:S06]  /*ad60*/  HMMA.16816.F32 R144, R92.reuse, R152, R144 ;  /* 0x000000985c90723c */ /* 0x040fec0000001890 */
[C---:B------:R-:W-:Y:S06]  /*ad70*/  HMMA.16816.F32 R156, R92.reuse, R154, R156 ;  /* 0x0000009a5c9c723c */ /* 0x040fec000000189c */
[----:B-1----:R-:W-:Y:S01]  /*ad80*/  HMMA.16816.F32 R160, R92, R168, R160 ;  /* 0x000000a85ca0723c */ /* 0x002fe200000018a0 */
[----:B--2---:R-:W-:Y:S01]  /*ad90*/  FFMA.FTZ R0, R193, R14, R194 ;  /* 0x0000000ec1007223 */ /* 0x004fe200000100c2 */
[----:B---3--:R-:W-:-:S04]  /*ada0*/  F2FP.F16.F32.PACK_AB R99, R11, R13 ;  /* 0x0000000d0b63723e */ /* 0x008fc800000000ff */
        /* <DEDUP_REMOVED lines=63> */
[C---:B------:R-:W-:Y:S01]  /*b1a0*/  HMMA.16816.F32 R116, R96.reuse, R124, R116 ;  /* 0x0000007c6074723c */ /* 0x040fe20000001874 */
[----:B------:R1:W-:Y:S01]  /*b1b0*/  STL [R1+0x14], R249 ;  /* 0x000014f901007387 */ /* 0x0003e20000100800 */
[----:B------:R-:W-:Y:S02]  /*b1c0*/  MOV R105, R246 ;  /* 0x000000f600697202 */ /* 0x000fe40000000f00 */
[----:B------:R-:W-:Y:S01]  /*b1d0*/  MOV R102, R239 ;  /* 0x000000ef00667202 */ /* 0x000fe20000000f00 */
        /* <DEDUP_REMOVED lines=15> */
[----:B-1----:R-:W-:-:S15]  /*b2d0*/  @P0 BRA `(.L_x_225) ;  /* 0x0000004c00c80947 */ /* 0x002fde0003800000 */
[----:B------:R-:W2:Y:S04]  /*b2e0*/  LDL.64 R184, [R1+0x20] ;  /* 0x0000200001b87983 */ /* 0x000ea80000100a00 */
[----:B------:R-:W3:Y:S01]  /*b2f0*/  LDL.64 R186, [R1] ;  /* 0x0000000001ba7983 */ /* 0x000ee20000100a00 */
[----:B------:R-:W-:Y:S01]  /*b300*/  UIADD3 UR17, UR18, -0x3, URZ ;  /* 0xfffffffd12117890 */ /* 0x000fe2000fffe03f */
[----:B------:R-:W1:Y:S01]  /*b310*/  @!P4 LDC.64 R4, c[0x0][0x220] ;  /* 0x00008800ff04cb82 */ /* 0x000e620000000a00 */
[----:B------:R-:W-:-:S04]  /*b320*/  DEPBAR.LE SB0, 0x0 ;  /* 0x000080000000791a */ /* 0x000fc80000000000 */
[----:B------:R-:W-:-:S03]  /*b330*/  USHF.R.S32.HI UR4, URZ, 0x1f, UR17 ;  /* 0x0000001f3f047899 */ /* 0x000fc60008011411 */
[----:B------:R-:W-:Y:S01]  /*b340*/  BAR.SYNC.DEFER_BLOCKING 0x0 ;  /* 0x0000000000007b1d */ /* 0x000fe20000010000 */
[----:B------:R-:W-:Y:S02]  /*b350*/  UIMAD.WIDE.U32 UR6, UR17, UR8, URZ ;  /* 0x00000008110672a5 */ /* 0x000fe4000f8e003f */
[----:B------:R-:W-:Y:S02]  /*b360*/  UIMAD UR4, UR4, UR8, URZ ;  /* 0x00000008040472a4 */ /* 0x000fe4000f8e023f */
[----:B------:R-:W-:-:S03]  /*b370*/  UISETP.GT.AND UP0, UPT, UR17, UR12, UPT ;  /* 0x0000000c1100728c */ /* 0x000fc6000bf04270 */
[----:B------:R-:W4:Y:S01]  /*b380*/  @!P3 LDC.64 R12, c[0x0][0x220] ;  /* 0x00008800ff0cbb82 */ /* 0x000f220000000a00 */
[----:B------:R-:W-:Y:S01]  /*b390*/  UIMAD UR4, UR17, UR9, UR4 ;  /* 0x00000009110472a4 */ /* 0x000fe2000f8e0204 */
[----:B------:R-:W-:Y:S02]  /*b3a0*/  IMAD.U32 R2, RZ, RZ, UR6 ;  /* 0x00000006ff027e24 */ /* 0x000fe4000f8e00ff */
[----:B------:R-:W-:Y:S01]  /*b3b0*/  IMAD.U32 R3, RZ, RZ, UR7 ;  /* 0x00000007ff037e24 */ /* 0x000fe2000f8e00ff */
[----:B------:R-:W-:-:S03]  /*b3c0*/  UIADD3 UR4, UR7, UR4, URZ ;  /* 0x0000000407047290 */ /* 0x000fc6000fffe03f */
[----:B------:R-:W5:Y:S03]  /*b3d0*/  @!P2 LDC.64 R10, c[0x0][0x220] ;  /* 0x00008800ff0aab82 */ /* 0x000f660000000a00 */
[----:B------:R-:W-:-:S05]  /*b3e0*/  IMAD.U32 R3, RZ, RZ, UR4 ;  /* 0x00000004ff037e24 */ /* 0x000fca000f8e00ff */
[----:B------:R-:W5:Y:S01]  /*b3f0*/  @!P4 LDC.64 R8, c[0x0][0x220] ;  /* 0x00008800ff08cb82 */ /* 0x000f620000000a00 */
[----:B------:R-:W-:Y:S04]  /*b400*/  @P4 STS [R230+0x9000], RZ ;  /* 0x009000ffe6004388 */ /* 0x000fe80000000800 */
[----:B------:R-:W-:Y:S03]  /*b410*/  @P4 STS [R230+0x9004], RZ ;  /* 0x009004ffe6004388 */ /* 0x000fe60000000800 */
[----:B------:R-:W5:Y:S01]  /*b420*/  @!P3 LDC.64 R6, c[0x0][0x220] ;  /* 0x00008800ff06bb82 */ /* 0x000f620000000a00 */
[----:B------:R-:W-:Y:S07]  /*b430*/  @P4 STS.64 [R230+0x9008], RZ ;  /* 0x009008ffe6004388 */ /* 0x000fee0000000a00 */
[----:B------:R-:W5:Y:S01]  /*b440*/  @!P2 LDC.64 R14, c[0x0][0x220] ;  /* 0x00008800ff0eab82 */ /* 0x000f620000000a00 */
[----:B--2---:R-:W-:-:S04]  /*b450*/  LEA R0, P0, R2, R184, 0x6 ;  /* 0x000000b802007211 */ /* 0x004fc800078030ff */
[----:B---3--:R-:W-:Y:S02]  /*b460*/  LEA.HI.X R3, R2, R187, R3, 0x6, P0 ;  /* 0x000000bb02037211 */ /* 0x008fe400000f3403 */
[C---:B-1----:R-:W-:Y:S02]  /*b470*/  @!P4 LEA R4, P0, R0.reuse, R4, 0x1 ;  /* 0x000000040004c211 */ /* 0x042fe400078008ff */
[C---:B----4-:R-:W-:Y:S02]  /*b480*/  @!P3 LEA R12, P1, R0.reuse, R12, 0x1 ;  /* 0x0000000c000cb211 */ /* 0x050fe400078208ff */
[C-C-:B------:R-:W-:Y:S02]  /*b490*/  @!P4 LEA.HI.X R5, R0.reuse, R5, R3.reuse, 0x1, P0 ;  /* 0x000000050005c211 */ /* 0x140fe400000f0c03 */
[C---:B-----5:R-:W-:Y:S02]  /*b4a0*/  @!P2 LEA R10, P0, R0.reuse, R10, 0x1 ;  /* 0x0000000a000aa211 */ /* 0x060fe400078008ff */
[C---:B------:R-:W-:Y:S01]  /*b4b0*/  IADD3 R2, P6, R0.reuse, UR20, RZ ;  /* 0x0000001400027c10 */ /* 0x040fe2000ffde0ff */
[----:B------:R-:W-:Y:S01]  /*b4c0*/  @!PT LDS RZ, [RZ] ;  /* 0x00000000fffff984 */ /* 0x000fe20000000800 */
[----:B------:R-:W-:Y:S01]  /*b4d0*/  @!PT LDS RZ, [RZ] ;  /* 0x00000000fffff984 */ /* 0x000fe20000000800 */
[----:B------:R-:W-:Y:S01]  /*b4e0*/  @!PT LDS RZ, [RZ] ;  /* 0x00000000fffff984 */ /* 0x000fe20000000800 */
[----:B------:R1:W-:Y:S01]  /*b4f0*/  @!P4 LDGSTS.E.BYPASS.LTC128B.128 [R230+0x9000], desc[UR22][R4.64] ;  /* 0x0900000004e6cfae */ /* 0x0003e2000b901d56 */
[----:B------:R-:W-:-:S02]  /*b500*/  @!P3 LEA.HI.X R13, R0, R13, R3, 0x1, P1 ;  /* 0x0000000d000db211 */ /* 0x000fc400008f0c03 */
[----:B------:R-:W-:Y:S01]  /*b510*/  @!P2 LEA.HI.X R11, R0, R11, R3, 0x1, P0 ;  /* 0x0000000b000ba211 */ /* 0x000fe200000f0c03 */
[----:B------:R-:W-:Y:S01]  /*b520*/  @P3 STS.128 [R230+0xa000], RZ ;  /* 0x00a000ffe6003388 */ /* 0x000fe20000000c00 */
[C---:B------:R-:W-:Y:S02]  /*b530*/  @!P4 LEA R8, P5, R2.reuse, R8, 0x1 ;  /* 0x000000080208c211 */ /* 0x040fe400078a08ff */
[----:B------:R-:W-:Y:S01]  /*b540*/  IADD3.X R3, R3, UR16, RZ, P6, !PT ;  /* 0x0000001003037c10 */ /* 0x000fe2000b7fe4ff */
[----:B------:R-:W-:Y:S01]  /*b550*/  @!PT LDS RZ, [RZ] ;  /* 0x00000000fffff984 */ /* 0x000fe20000000800 */
[----:B------:R-:W-:Y:S01]  /*b560*/  @!PT LDS RZ, [RZ] ;  /* 0x00000000fffff984 */ /* 0x000fe20000000800 */
[----:B------:R-:W-:Y:S01]  /*b570*/  @!PT LDS RZ, [RZ] ;  /* 0x00000000fffff984 */ /* 0x000fe20000000800 */
[----:B------:R-:W-:Y:S01]  /*b580*/  @!P3 LDGSTS.E.BYPASS.LTC128B.128 [R230+0xa000], desc[UR22][R12.64+0x40] ;  /* 0x0a0000400ce6bfae */ /* 0x000fe2000b901d56 */
[C---:B------:R-:W-:Y:S02]  /*b590*/  @!P3 LEA R6, P1, R2.reuse, R6, 0x1 ;  /* 0x000000060206b211 */ /* 0x040fe400078208ff */
[C-C-:B------:R-:W-:Y:S01]  /*b5a0*/  @!P4 LEA.HI.X R9, R2.reuse, R9, R3.reuse, 0x1, P5 ;  /* 0x000000090209c211 */ /* 0x140fe200028f0c03 */
[----:B------:R-:W-:Y:S01]  /*b5b0*/  @P2 STS.128 [R230+0xb000], RZ ;  /* 0x00b000ffe6002388 */ /* 0x000fe20000000c00 */
[----:B------:R-:W-:-:S03]  /*b5c0*/  @!P3 LEA.HI.X R7, R2, R7, R3, 0x1, P1 ;  /* 0x000000070207b211 */ /* 0x000fc600008f0c03 */
[----:B------:R-:W-:Y:S01]  /*b5d0*/  @!PT LDS RZ, [RZ] ;  /* 0x00000000fffff984 */ /* 0x000fe20000000800 */
[----:B------:R-:W-:Y:S01]  /*b5e0*/  @!PT LDS RZ, [RZ] ;  /* 0x00000000fffff984 */ /* 0x000fe20000000800 */
[----:B------:R-:W-:Y:S01]  /*b5f0*/  @!PT LDS RZ, [RZ] ;  /* 0x00000000fffff984 */ /* 0x000fe20000000800 */
[----:B------:R-:W-:Y:S04]  /*b600*/  @!P2 LDGSTS.E.BYPASS.LTC128B.128 [R230+0xb000], desc[UR22][R10.64+0x80] ;  /* 0x0b0000800ae6afae */ /* 0x000fe8000b901d56 */
[----:B------:R-:W-:Y:S04]  /*b610*/  @P4 STS.128 [R230+0x9800], RZ ;  /* 0x009800ffe6004388 */ /* 0x000fe80000000c00 */
[----:B------:R-:W-:Y:S01]  /*b620*/  @!PT LDS RZ, [RZ] ;  /* 0x00000000fffff984 */ /* 0x000fe20000000800 */
[----:B------:R-:W-:Y:S01]  /*b630*/  @!PT LDS RZ, [RZ] ;  /* 0x00000000fffff984 */ /* 0x000fe20000000800 */
[----:B------:R-:W-:Y:S01]  /*b640*/  @!PT LDS RZ, [RZ] ;  /* 0x00000000fffff984 */ /* 0x000fe20000000800 */
[----:B------:R2:W-:Y:S01]  /*b650*/  @!P4 LDGSTS.E.BYPASS.LTC128B.128 [R230+0x9800], desc[UR22][R8.64] ;  /* 0x0980000008e6cfae */ /* 0x0005e2000b901d56 */
[----:B-1----:R-:W-:-:S03]  /*b660*/  @!P2 LEA R4, P0, R2, R14, 0x1 ;  /* 0x0000000e0204a211 */ /* 0x002fc600078008ff */
[----:B------:R-:W-:Y:S01]  /*b670*/  @P3 STS.128 [R230+0xa800], RZ ;  /* 0x00a800ffe6003388 */ /* 0x000fe20000000c00 */
[----:B------:R-:W-:-:S03]  /*b680*/  @!P2 LEA.HI.X R5, R2, R15, R3, 0x1, P0 ;  /* 0x0000000f0205a211 */ /* 0x000fc600000f0c03 */
[----:B------:R-:W-:Y:S01]  /*b690*/  @!PT LDS RZ, [RZ] ;  /* 0x00000000fffff984 */ /* 0x000fe20000000800 */
[----:B------:R-:W-:Y:S01]  /*b6a0*/  @!PT LDS RZ, [RZ] ;  /* 0x00000000fffff984 */ /* 0x000fe20000000800 */
[----:B------:R-:W-:Y:S01]  /*b6b0*/  @!PT LDS RZ, [RZ] ;  /* 0x00000000fffff984 */ /* 0x000fe20000000800 */
[----:B------:R-:W-:Y:S01]  /*b6c0*/  @!P3 LDGSTS.E.BYPASS.LTC128B.128 [R230+0xa800], desc[UR22][R6.64+0x40] ;  /* 0x0a80004006e6bfae */ /* 0x000fe2000b901d56 */
[----:B------:R-:W-:-:S03]  /*b6d0*/  PLOP3.LUT P0, PT, PT, PT, UP0, 0x80, 0x0 ;  /* 0x000000000000781c */ /* 0x000fc60003f0f008 */
[----:B------:R-:W-:Y:S04]  /*b6e0*/  @P2 STS.128 [R230+0xb800], RZ ;  /* 0x00b800ffe6002388 */ /* 0x000fe80000000c00 */
[----:B------:R-:W-:Y:S01]  /*b6f0*/  @!PT LDS RZ, [RZ] ;  /* 0x00000000fffff984 */ /* 0x000fe20000000800 */
[----:B------:R-:W-:Y:S01]  /*b700*/  @!PT LDS RZ, [RZ] ;  /* 0x00000000fffff984 */ /* 0x000fe20000000800 */
[----:B------:R-:W-:Y:S01]  /*b710*/  @!PT LDS RZ, [RZ] ;  /* 0x00000000fffff984 */ /* 0x000fe20000000800 */
[----:B------:R1:W-:Y:S04]  /*b720*/  @!P2 LDGSTS.E.BYPASS.LTC128B.128 [R230+0xb800], desc[UR22][R4.64+0x80] ;  /* 0x0b80008004e6afae */ /* 0x0003e8000b901d56 */
[----:B------:R-:W-:Y:S04]  /*b730*/  LDSM.16.M88.4 R16, [R225+0x6000] ;  /* 0x00600000e110783b */ /* 0x000fe80000000200 */
[----:B------:R-:W-:Y:S04]  /*b740*/  LDSM.16.M88.4 R20, [R225+0x6400] ;  /* 0x00640000e114783b */ /* 0x000fe80000000200 */
[----:B--2---:R-:W2:Y:S04]  /*b750*/  LDSM.16.M88.4 R8, [R228+0x1000] ;  /* 0x00100000e408783b */ /* 0x004ea80000000200 */
[----:B------:R-:W3:Y:S04]  /*b760*/  LDSM.16.M88.4 R24, [R225+0x6800] ;  /* 0x00680000e118783b */ /* 0x000ee80000000200 */
[----:B------:R-:W4:Y:S04]  /*b770*/  LDSM.16.M88.4 R28, [R225+0x6c00] ;  /* 0x006c0000e11c783b */ /* 0x000f280000000200 */
[----:B------:R-:W-:Y:S04]  /*b780*/  LDSM.16.M88.4 R32, [R227+0x6c00] ;  /* 0x006c0000e320783b */ /* 0x000fe80000000200 */
[----:B-1----:R-:W-:Y:S04]  /*b790*/  LDSM.16.M88.4 R4, [R229+0x1000] ;  /* 0x00100000e504783b */ /* 0x002fe80000000200 */
[----:B------:R-:W1:Y:S04]  /*b7a0*/  LDSM.16.M88.4 R48, [R227+0x6000] ;  /* 0x00600000e330783b */ /* 0x000e680000000200 */
[----:B------:R-:W5:Y:S04]  /*b7b0*/  LDSM.16.M88.4 R44, [R227+0x6400] ;  /* 0x00640000e32c783b */ /* 0x000f680000000200 */
[----:B------:R-:W5:Y:S04]  /*b7c0*/  LDSM.16.M88.4 R12, [R228] ;  /* 0x00000000e40c783b */ /* 0x000f680000000200 */
[----:B------:R-:W5:Y:S04]  /*b7d0*/  LDSM.16.M88.4 R40, [R227+0x6800] ;  /* 0x00680000e328783b */ /* 0x000f680000000200 */
[----:B------:R-:W0:Y:S01]  /*b7e0*/  LDGDEPBAR ;  /* 0x00000000000079af */ /* 0x000e220000000000 */
[C---:B--2---:R-:W-:Y:S06]  /*b7f0*/  HMMA.16816.F32 R104, R8.reuse, R16, RZ ;  /* 0x000000100868723c */ /* 0x044fec00000018ff */
[C---:B------:R-:W-:Y:S06]  /*b800*/  HMMA.16816.F32 R64, R8.reuse, R20, RZ ;  /* 0x000000140840723c */ /* 0x040fec00000018ff */
[C---:B---3--:R-:W-:Y:S06]  /*b810*/  HMMA.16816.F32 R56, R8.reuse, R24, RZ ;  /* 0x000000180838723c */ /* 0x048fec00000018ff */
[C---:B----4-:R-:W-:Y:S06]  /*b820*/  HMMA.16816.F32 R36, R8.reuse, R28, RZ ;  /* 0x0000001c0824723c */ /* 0x050fec00000018ff */
[C---:B------:R-:W-:Y:S06]  /*b830*/  HMMA.16816.F32 R100, R8.reuse, R18, RZ ;  /* 0x000000120864723c */ /* 0x040fec00000018ff */
[C---:B------:R-:W-:Y:S06]  /*b840*/  HMMA.16816.F32 R60, R8.reuse, R22, RZ ;  /* 0x00000016083c723c */ /* 0x040fec00000018ff */
[C---:B------:R-:W-:Y:S06]  /*b850*/  HMMA.16816.F32 R52, R8.reuse, R26, RZ ;  /* 0x0000001a0834723c */ /* 0x040fec00000018ff */
[----:B------:R-:W-:Y:S06]  /*b860*/  HMMA.16816.F32 R8, R8, R30, RZ ;  /* 0x0000001e0808723c */ /* 0x000fec00000018ff */
[C---:B-1----:R-:W-:Y:S06]  /*b870*/  HMMA.16816.F32 R208, R4.reuse, R48, R104 ;  /* 0x0000003004d0723c */ /* 0x042fec0000001868 */
[C---:B-----5:R-:W-:Y:S06]  /*b880*/  HMMA.16816.F32 R216, R4.reuse, R44, R64 ;  /* 0x0000002c04d8723c */ /* 0x060fec0000001840 */
[C---:B------:R-:W-:Y:S06]  /*b890*/  HMMA.16816.F32 R196, R4.reuse, R50, R100 ;  /* 0x0000003204c4723c */ /* 0x040fec0000001864 */
[----:B------:R-:W-:Y:S01]  /*b8a0*/  HMMA.16816.F32 R188, R4, R34, R8 ;  /* 0x0000002204bc723c */ /* 0x000fe20000001808 */
[----:B------:R-:W1:Y:S05]  /*b8b0*/  LDSM.16.M88.4 R8, [R229] ;  /* 0x00000000e508783b */ /* 0x000e6a0000000200 */
[C---:B------:R-:W-:Y:S06]  /*b8c0*/  HMMA.16816.F32 R176, R12.reuse, R16, RZ ;  /* 0x000000100cb0723c */ /* 0x040fec00000018ff */
[C---:B------:R-:W-:Y:S06]  /*b8d0*/  HMMA.16816.F32 R100, R12.reuse, R20, RZ ;  /* 0x000000140c64723c */ /* 0x040fec00000018ff */
[C---:B------:R-:W-:Y:S06]  /*b8e0*/  HMMA.16816.F32 R104, R12.reuse, R22, RZ ;  /* 0x000000160c68723c */ /* 0x040fec00000018ff */
[C---:B------:R-:W-:Y:S06]  /*b8f0*/  HMMA.16816.F32 R64, R12.reuse, R24, RZ ;  /* 0x000000180c40723c */ /* 0x040fec00000018ff */
[C---:B------:R-:W-:Y:S01]  /*b900*/  HMMA.16816.F32 R108, R12.reuse, R18, RZ ;  /* 0x000000120c6c723c */ /* 0x040fe200000018ff */
[----:B------:R-:W-:Y:S05]  /*b910*/  LDSM.16.M88.4 R16, [R228+0x2000] ;  /* 0x00200000e410783b */ /* 0x000fea0000000200 */
[C---:B------:R-:W-:Y:S06]  /*b920*/  HMMA.16816.F32 R24, R12.reuse, R26, RZ ;  /* 0x0000001a0c18723c */ /* 0x040fec00000018ff */
[----:B------:R-:W-:Y:S06]  /*b930*/  HMMA.16816.F32 R20, R12, R28, RZ ;  /* 0x0000001c0c14723c */ /* 0x000fec00000018ff */
[C---:B------:R-:W-:Y:S01]  /*b940*/  HMMA.16816.F32 R220, R4.reuse, R40, R56 ;  /* 0x0000002804dc723c */ /* 0x040fe20000001838 */
[----:B------:R-:W-:Y:S05]  /*b950*/  LDSM.16.M88.4 R56, [R225+0x7800] ;  /* 0x00780000e138783b */ /* 0x000fea0000000200 */
[C---:B------:R-:W-:Y:S01]  /*b960*/  HMMA.16816.F32 R204, R4.reuse, R32, R36 ;  /* 0x0000002004cc723c */ /* 0x040fe20000001824 */
[----:B------:R-:W-:Y:S05]  /*b970*/  LDSM.16.M88.4 R36, [R225+0x7000] ;  /* 0x00700000e124783b */ /* 0x000fea0000000200 */
[C---:B------:R-:W-:Y:S01]  /*b980*/  HMMA.16816.F32 R200, R4.reuse, R46, R60 ;  /* 0x0000002e04c8723c */ /* 0x040fe2000000183c */
[----:B------:R-:W-:Y:S05]  /*b990*/  LDSM.16.M88.4 R60, [R225+0x7400] ;  /* 0x00740000e13c783b */ /* 0x000fea0000000200 */
[----:B------:R-:W-:Y:S01]  /*b9a0*/  HMMA.16816.F32 R192, R4, R42, R52 ;  /* 0x0000002a04c0723c */ /* 0x000fe20000001834 */
[----:B------:R-:W2:Y:S04]  /*b9b0*/  LDSM.16.M88.4 R4, [R228+0x3000] ;  /* 0x00300000e404783b */ /* 0x000ea80000000200 */
[----:B------:R-:W3:Y:S01]  /*b9c0*/  LDSM.16.M88.4 R52, [R225+0x7c00] ;  /* 0x007c0000e134783b */ /* 0x000ee20000000200 */
[----:B------:R-:W-:Y:S03]  /*b9d0*/  HMMA.16816.F32 R12, R12, R30, RZ ;  /* 0x0000001e0c0c723c */ /* 0x000fe600000018ff */
[----:B------:R-:W-:Y:S03]  /*b9e0*/  LDSM.16.M88.4 R28, [R227+0x7c00] ;  /* 0x007c0000e31c783b */ /* 0x000fe60000000200 */
[C---:B-1----:R-:W-:Y:S06]  /*b9f0*/  HMMA.16816.F32 R176, R8.reuse, R48, R176 ;  /* 0x0000003008b0723c */ /* 0x042fec00000018b0 */
[C---:B------:R-:W-:Y:S06]  /*ba00*/  HMMA.16816.F32 R184, R8.reuse, R44, R100 ;  /* 0x0000002c08b8723c */ /* 0x040fec0000001864 */
[C---:B------:R-:W-:Y:S06]  /*ba10*/  HMMA.16816.F32 R64, R8.reuse, R40, R64 ;  /* 0x000000280840723c */ /* 0x040fec0000001840 */
[C---:B------:R-:W-:Y:S01]  /*ba20*/  HMMA.16816.F32 R180, R8.reuse, R32, R20 ;  /* 0x0000002008b4723c */ /* 0x040fe20000001814 */
[----:B------:R-:W-:Y:S05]  /*ba30*/  LDSM.16.M88.4 R20, [R227+0x7800] ;  /* 0x00780000e314783b */ /* 0x000fea0000000200 */
[C---:B------:R-:W-:Y:S06]  /*ba40*/  HMMA.16816.F32 R48, R8.reuse, R50, R108 ;  /* 0x000000320830723c */ /* 0x040fec000000186c */
[C---:B------:R-:W-:Y:S06]  /*ba50*/  HMMA.16816.F32 R44, R8.reuse, R46, R104 ;  /* 0x0000002e082c723c */ /* 0x040fec0000001868 */
[C---:B------:R-:W-:Y:S01]  /*ba60*/  HMMA.16816.F32 R40, R8.reuse, R42, R24 ;  /* 0x0000002a0828723c */ /* 0x040fe20000001818 */
[----:B------:R-:W-:Y:S05]  /*ba70*/  LDSM.16.M88.4 R24, [R227+0x7400] ;  /* 0x00740000e318783b */ /* 0x000fea0000000200 */
[----:B------:R-:W-:Y:S01]  /*ba80*/  HMMA.16816.F32 R8, R8, R34, R12 ;  /* 0x000000220808723c */ /* 0x000fe2000000180c */
[----:B------:R-:W-:Y:S04]  /*ba90*/  LDSM.16.M88.4 R12, [R229+0x3000] ;  /* 0x00300000e50c783b */ /* 0x000fe80000000200 */
[----:B------:R-:W1:Y:S01]  /*baa0*/  LDSM.16.M88.4 R32, [R227+0x7000] ;  /* 0x00700000e320783b */ /* 0x000e620000000200 */
[C---:B--2---:R-:W-:Y:S06]  /*bab0*/  HMMA.16816.F32 R100, R4.reuse, R36, R208 ;  /* 0x000000240464723c */ /* 0x044fec00000018d0 */
[C---:B------:R-:W-:Y:S06]  /*bac0*/  HMMA.16816.F32 R108, R4.reuse, R38, R196 ;  /* 0x00000026046c723c */ /* 0x040fec00000018c4 */
[C---:B------:R-:W-:Y:S06]  /*bad0*/  HMMA.16816.F32 R216, R4.reuse, R60, R216 ;  /* 0x0000003c04d8723c */ /* 0x040fec00000018d8 */
[C---:B------:R-:W-:Y:S06]  /*bae0*/  HMMA.16816.F32 R220, R4.reuse, R56, R220 ;  /* 0x0000003804dc723c */ /* 0x040fec00000018dc */
[C---:B---3--:R-:W-:Y:S06]  /*baf0*/  HMMA.16816.F32 R240, R4.reuse, R52, R204 ;  /* 0x0000003404f0723c */ /* 0x048fec00000018cc */
[C---:B------:R-:W-:Y:S06]  /*bb00*/  HMMA.16816.F32 R200, R4.reuse, R62, R200 ;  /* 0x0000003e04c8723c */ /* 0x040fec00000018c8 */
[C---:B------:R-:W-:Y:S06]  /*bb10*/  HMMA.16816.F32 R212, R4.reuse, R58, R192 ;  /* 0x0000003a04d4723c */ /* 0x040fec00000018c0 */
[----:B------:R-:W-:Y:S01]  /*bb20*/  HMMA.16816.F32 R208, R4, R54, R188 ;  /* 0x0000003604d0723c */ /* 0x000fe200000018bc */
[----:B------:R-:W2:Y:S05]  /*bb30*/  LDSM.16.M88.4 R4, [R229+0x2000] ;  /* 0x00200000e504783b */ /* 0x000eaa0000000200 */
[C---:B------:R-:W-:Y:S06]  /*bb40*/  HMMA.16816.F32 R204, R16.reuse, R36, R176 ;  /* 0x0000002410cc723c */ /* 0x040fec00000018b0 */
[C---:B------:R-:W-:Y:S01]  /*bb50*/  HMMA.16816.F32 R196, R16.reuse, R38, R48 ;  /* 0x0000002610c4723c */ /* 0x040fe20000001830 */
[----:B------:R-:W-:Y:S04]  /*bb60*/  LDSM.16.M88.4 R48, [R225+0x8000] ;  /* 0x00800000e130783b */ /* 0x000fe80000000200 */
[----:B------:R-:W-:Y:S01]  /*bb70*/  LDSM.16.M88.4 R36, [R225+0x8c00] ;  /* 0x008c0000e124783b */ /* 0x000fe20000000200 */
[C---:B------:R-:W-:Y:S03]  /*bb80*/  HMMA.16816.F32 R104, R16.reuse, R54, R8 ;  /* 0x000000361068723c */ /* 0x040fe60000001808 */
[----:B------:R-:W3:Y:S03]  /*bb90*/  LDSM.16.M88.4 R8, [R228+0x5000] ;  /* 0x00500000e408783b */ /* 0x000ee60000000200 */
[C---:B------:R-:W-:Y:S01]  /*bba0*/  HMMA.16816.F32 R176, R16.reuse, R58, R40 ;  /* 0x0000003a10b0723c */ /* 0x040fe20000001828 */
[----:B------:R-:W4:Y:S05]  /*bbb0*/  LDSM.16.M88.4 R40, [R225+0x8800] ;  /* 0x00880000e128783b */ /* 0x000f2a0000000200 */
[C---:B------:R-:W-:Y:S01]  /*bbc0*/  HMMA.16816.F32 R188, R16.reuse, R62, R44 ;  /* 0x0000003e10bc723c */ /* 0x040fe2000000182c */
[----:B------:R-:W5:Y:S05]  /*bbd0*/  LDSM.16.M88.4 R44, [R225+0x8400] ;  /* 0x00840000e12c783b */ /* 0x000f6a0000000200 */
[C---:B------:R-:W-:Y:S06]  /*bbe0*/  HMMA.16816.F32 R192, R16.reuse, R60, R184 ;  /* 0x0000003c10c0723c */ /* 0x040fec00000018b8 */
[C---:B------:R-:W-:Y:S06]  /*bbf0*/  HMMA.16816.F32 R184, R16.reuse, R56, R64 ;  /* 0x0000003810b8723c */ /* 0x040fec0000001840 */
[----:B------:R-:W-:Y:S06]  /*bc00*/  HMMA.16816.F32 R180, R16, R52, R180 ;  /* 0x0000003410b4723c */ /* 0x000fec00000018b4 */
[C---:B-1----:R-:W-:Y:S06]  /*bc10*/  HMMA.16816.F32 R64, R12.reuse, R34, R108 ;  /* 0x000000220c40723c */ /* 0x042fec000000186c */
        /* <DEDUP_REMOVED lines=16> */
[C---:B------:R-:W-:Y:S06]  /*bd20*/  HMMA.16816.F32 R32, R4.reuse, R28, R180 ;  /* 0x0000001c0420723c */ /* 0x040fec00000018b4 */
[----:B------:R-:W-:Y:S01]  /*bd30*/  HMMA.16816.F32 R192, R4, R30, R104 ;  /* 0x0000001e04c0723c */ /* 0x000fe20000001868 */
[----:B------:R-:W-:Y:S04]  /*bd40*/  LDSM.16.M88.4 R4, [R229+0x5000] ;  /* 0x00500000e504783b */ /* 0x000fe80000000200 */
[----:B------:R-:W-:Y:S01]  /*bd50*/  LDSM.16.M88.4 R28, [R227+0x8000] ;  /* 0x00800000e31c783b */ /* 0x000fe20000000200 */
[C---:B---3--:R-:W-:Y:S06]  /*bd60*/  HMMA.16816.F32 R188, R8.reuse, R48, R100 ;  /* 0x0000003008bc723c */ /* 0x048fec0000001864 */
[C---:B------:R-:W-:Y:S06]  /*bd70*/  HMMA.16816.F32 R184, R8.reuse, R50, R64 ;  /* 0x0000003208b8723c */ /* 0x040fec0000001840 */
[C---:B----4-:R-:W-:Y:S01]  /*bd80*/  HMMA.16816.F32 R100, R8.reuse, R42, R16 ;  /* 0x0000002a0864723c */ /* 0x050fe20000001810 */
[----:B------:R-:W2:Y:S05]  /*bd90*/  LDSM.16.M88.4 R16, [R227+0x8c00] ;  /* 0x008c0000e310783b */ /* 0x000eaa0000000200 */
[C---:B-----5:R-:W-:Y:S06]  /*bda0*/  HMMA.16816.F32 R180, R8.reuse, R44, R60 ;  /* 0x0000002c08b4723c */ /* 0x060fec000000183c */
[C---:B------:R-:W-:Y:S06]  /*bdb0*/  HMMA.16816.F32 R176, R8.reuse, R46, R56 ;  /* 0x0000002e08b0723c */ /* 0x040fec0000001838 */
[C---:B------:R-:W-:Y:S06]  /*bdc0*/  HMMA.16816.F32 R104, R8.reuse, R40, R52 ;  /* 0x000000280868723c */ /* 0x040fec0000001834 */
[C---:B------:R-:W-:Y:S06]  /*bdd0*/  HMMA.16816.F32 R108, R8.reuse, R36, R108 ;  /* 0x00000024086c723c */ /* 0x040fec000000186c */
[----:B------:R-:W-:Y:S01]  /*bde0*/  HMMA.16816.F32 R64, R8, R38, R208 ;  /* 0x000000260840723c */ /* 0x000fe200000018d0 */
[----:B------:R-:W3:Y:S01]  /*bdf0*/  LDSM.16.M88.4 R8, [R229+0x4000] ;  /* 0x00400000e508783b */ /* 0x000ee20000000200 */
[----:B------:R-:W-:-:S04]  /*be00*/  DEPBAR.LE SB0, 0x0 ;  /* 0x000080000000791a */ /* 0x000fc80000000000 */
[C---:B-1----:R-:W-:Y:S06]  /*be10*/  HMMA.16816.F32 R60, R12.reuse, R48, R220 ;  /* 0x000000300c3c723c */ /* 0x042fec00000018dc */
[C---:B------:R-:W-:Y:S06]  /*be20*/  HMMA.16816.F32 R56, R12.reuse, R50, R216 ;  /* 0x000000320c38723c */ /* 0x040fec00000018d8 */
[C---:B------:R-:W-:Y:S06]  /*be30*/  HMMA.16816.F32 R52, R12.reuse, R44, R212 ;  /* 0x0000002c0c34723c */ /* 0x040fec00000018d4 */
[C---:B------:R-:W-:Y:S06]  /*be40*/  HMMA.16816.F32 R48, R12.reuse, R46, R204 ;  /* 0x0000002e0c30723c */ /* 0x040fec00000018cc */
[C---:B------:R-:W-:Y:S06]  /*be50*/  HMMA.16816.F32 R44, R12.reuse, R40, R200 ;  /* 0x000000280c2c723c */ /* 0x040fec00000018c8 */
[C---:B------:R-:W-:Y:S06]  /*be60*/  HMMA.16816.F32 R40, R12.reuse, R42, R196 ;  /* 0x0000002a0c28723c */ /* 0x040fec00000018c4 */
[C---:B------:R-:W-:Y:S06]  /*be70*/  HMMA.16816.F32 R32, R12.reuse, R36, R32 ;  /* 0x000000240c20723c */ /* 0x040fec0000001820 */
[----:B------:R-:W-:Y:S06]  /*be80*/  HMMA.16816.F32 R12, R12, R38, R192 ;  /* 0x000000260c0c723c */ /* 0x000fec00000018c0 */
[----:B--2---:R-:W-:Y:S06]  /*be90*/  HMMA.16816.F32 R192, R4, R18, R64 ;  /* 0x0000001204c0723c */ /* 0x004fec0000001840 */
[C---:B---3--:R-:W-:Y:S06]  /*bea0*/  HMMA.16816.F32 R64, R8.reuse, R20, R44 ;  /* 0x000000140840723c */ /* 0x048fec000000182c */
[----:B------:R-:W-:Y:S06]  /*beb0*/  HMMA.16816.F32 R36, R8, R16, R32 ;  /* 0x000000100824723c */ /* 0x000fec0000001820 */
        /* <DEDUP_REMOVED lines=13> */
[----:B------:R-:W-:Y:S06]  /*bf90*/  BAR.SYNC.DEFER_BLOCKING 0x0 ;  /* 0x0000000000007b1d */ /* 0x000fec0000010000 */
[----:B------:R-:W-:-:S02]  /*bfa0*/  NOP ;  /* 0x0000000000007918 */ /* 0x000fc40000000000 */
[----:B------:R-:W-:-:S15]  /*bfb0*/  @!P0 BRA `(.L_x_229) ;  /* 0x0000000400148947 */ /* 0x000fde0003800000 */
        /* <DEDUP_REMOVED lines=67> */
.L_x_231:
[----:B------:R-:W-:Y:S05]  /*c3f0*/  BSYNC B0 ;  /* 0x0000000000007941 */ /* 0x000fea0003800000 */
.L_x_230:
[----:B------:R-:W0:Y:S02]  /*c400*/  LDGDEPBAR ;  /* 0x00000000000079af */ /* 0x000e240000000000 */
.L_x_229:
[----:B------:R-:W3:Y:S01]  /*c410*/  S2R R2, SR_TID.X ;  /* 0x0000000000027919 */ /* 0x000ee20000002100 */
[----:B------:R-:W-:Y:S01]  /*c420*/  IMAD.U32 R0, RZ, RZ, UR17 ;  /* 0x00000011ff007e24 */ /* 0x000fe2000f8e00ff */
[----:B------:R-:W-:Y:S01]  /*c430*/  MOV R201, R248 ;  /* 0x000000f800c97202 */ /* 0x000fe20000000f00 */
[----:B------:R-:W-:Y:S01]  /*c440*/  IMAD.MOV.U32 R202, RZ, RZ, R247 ;  /* 0x000000ffffca7224 */ /* 0x000fe200078e00f7 */
[----:B------:R-:W-:Y:S01]  /*c450*/  STL [R1+0x50], R225 ;  /* 0x000050e101007387 */ /* 0x000fe20000100800 */
[----:B------:R-:W-:Y:S02]  /*c460*/  IMAD.MOV.U32 R200, RZ, RZ, R249 ;  /* 0x000000ffffc87224 */ /* 0x000fe400078e00f9 */
[----:B------:R-:W-:Y:S02]  /*c470*/  IMAD.MOV.U32 R31, RZ, RZ, R250 ;  /* 0x000000ffff1f7224 */ /* 0x000fe400078e00fa */
[----:B---3--:R-:W-:-:S05]  /*c480*/  IMAD.SHL.U32 R2, R2, 0x2, RZ ;  /* 0x0000000202027824 */ /* 0x008fca00078e00ff */
[----:B------:R-:W-:-:S04]  /*c490*/  LOP3.LUT R2, R2, 0x6, RZ, 0xc0, !PT ;  /* 0x0000000602027812 */ /* 0x000fc800078ec0ff */
[----:B------:R-:W-:-:S04]  /*c4a0*/  LEA R0, R0, R2, 0x6 ;  /* 0x0000000200007211 */ /* 0x000fc800078e30ff */
[C---:B------:R-:W-:Y:S01]  /*c4b0*/  ISETP.GE.AND P2, PT, R0.reuse, R238, PT ;  /* 0x000000ee0000720c */ /* 0x040fe20003f46270 */
[C---:B------:R-:W-:Y:S01]  /*c4c0*/  VIADD R2, R0.reuse, 0x1 ;  /* 0x0000000100027836 */ /* 0x040fe20000000000 */
[CC--:B------:R-:W-:Y:S01]  /*c4d0*/  ISETP.GE.AND P3, PT, R0.reuse, R237.reuse, PT ;  /* 0x000000ed0000720c */ /* 0x0c0fe20003f66270 */
[C---:B------:R-:W-:Y:S01]  /*c4e0*/  VIADD R3, R0.reuse, 0x9 ;  /* 0x0000000900037836 */ /* 0x040fe20000000000 */
[C---:B------:R-:W-:Y:S01]  /*c4f0*/  ISETP.LT.OR P2, PT, R0.reuse, R234, P2 ;  /* 0x000000ea0000720c */ /* 0x040fe20001741670 */
[----:B-12---:R-:W-:Y:S01]  /*c500*/  VIADD R7, R0, 0x21 ;  /* 0x0000002100077836 */ /* 0x006fe20000000000 */
[----:B------:R-:W-:Y:S01]  /*c510*/  ISETP.GE.AND P4, PT, R2, R238, PT ;  /* 0x000000ee0200720c */ /* 0x000fe20003f86270 */
[----:B------:R-:W-:Y:S01]  /*c520*/  VIADD R6, R0, 0x28 ;  /* 0x0000002800067836 */ /* 0x000fe20000000000 */
[----:B------:R-:W-:Y:S01]  /*c530*/  FSEL R10, R60, -INF , !P2 ;  /* 0xff8000003c0a7808 */ /* 0x000fe20005000000 */
[----:B------:R-:W-:Y:S01]  /*c540*/  VIADD R4, R0, 0x30 ;  /* 0x0000003000047836 */ /* 0x000fe20000000000 */
[----:B------:R-:W-:Y:S01]  /*c550*/  ISETP.GE.AND P6, PT, R2, R237, PT ;  /* 0x000000ed0200720c */ /* 0x000fe20003fc6270 */
[----:B------:R-:W-:Y:S01]  /*c560*/  VIADD R8, R0, 0x39 ;  /* 0x0000003900087836 */ /* 0x000fe20000000000 */
[----:B------:R-:W-:-:S02]  /*c570*/  ISETP.GE.AND P5, PT, R2, R236, PT ;  /* 0x000000ec0200720c */ /* 0x000fc40003fa6270 */
[-C--:B------:R-:W-:Y:S02]  /*c580*/  ISETP.GE.AND P0, PT, R2, R235.reuse, PT ;  /* 0x000000eb0200720c */ /* 0x080fe40003f06270 */
[C---:B------:R-:W-:Y:S02]  /*c590*/  ISETP.GE.AND P1, PT, R0.reuse, R236, PT ;  /* 0x000000ec0000720c */ /* 0x040fe40003f26270 */
[----:B------:R-:W-:Y:S02]  /*c5a0*/  ISETP.GE.AND P2, PT, R0, R235, PT ;  /* 0x000000eb0000720c */ /* 0x000fe40003f46270 */
[C---:B------:R-:W-:Y:S02]  /*c5b0*/  ISETP.LT.OR P4, PT, R2.reuse, R234, P4 ;  /* 0x000000ea0200720c */ /* 0x040fe40002781670 */
[C---:B------:R-:W-:Y:S02]  /*c5c0*/  ISETP.LT.OR P6, PT, R2.reuse, R233, P6 ;  /* 0x000000e90200720c */ /* 0x040fe400037c1670 */
[----:B------:R-:W-:-:S02]  /*c5d0*/  ISETP.LT.OR P5, PT, R2, R232, P5 ;  /* 0x000000e80200720c */ /* 0x000fc40002fa1670 */
[----:B------:R-:W-:Y:S02]  /*c5e0*/  ISETP.LT.OR P0, PT, R2, R231, P0 ;  /* 0x000000e70200720c */ /* 0x000fe40000701670 */
[C---:B------:R-:W-:Y:S02]  /*c5f0*/  ISETP.LT.OR P3, PT, R0.reuse, R233, P3 ;  /* 0x000000e90000720c */ /* 0x040fe40001f61670 */
[C---:B------:R-:W-:Y:S02]  /*c600*/  ISETP.LT.OR P1, PT, R0.reuse, R232, P1 ;  /* 0x000000e80000720c */ /* 0x040fe40000f21670 */
[C---:B------:R-:W-:Y:S02]  /*c610*/  ISETP.LT.OR P2, PT, R0.reuse, R231, P2 ;  /* 0x000000e70000720c */ /* 0x040fe40001741670 */
[----:B------:R-:W-:Y:S02]  /*c620*/  IADD3 R2, R0, 0x8, RZ ;  /* 0x0000000800027810 */ /* 0x000fe40007ffe0ff */
        /* <DEDUP_REMOVED lines=16> */
[----:B------:R-:W-:Y:S01]  /*c730*/  FSEL R20, R63, -INF , !P6 ;  /* 0xff8000003f147808 */ /* 0x000fe20007000000 */
[----:B------:R-:W-:Y:S01]  /*c740*/  IMAD.MOV.U32 R63, RZ, RZ, R202 ;  /* 0x000000ffff3f7224 */ /* 0x000fe200078e00ca */
[----:B------:R-:W-:Y:S02]  /*c750*/  FSEL R22, R189, -INF , !P5 ;  /* 0xff800000bd167808 */ /* 0x000fe40006800000 */
[----:B------:R-:W-:Y:S02]  /*c760*/  FSEL R12, R56, -INF , !P3 ;  /* 0xff800000380c7808 */ /* 0x000fe40005800000 */
[----:B------:R-:W-:-:S02]  /*c770*/  FSEL R21, R58, -INF , !P1 ;  /* 0xff8000003a157808 */ /* 0x000fc40004800000 */
[C---:B------:R-:W-:Y:S02]  /*c780*/  ISETP.GE.AND P6, PT, R3.reuse, R237, PT ;  /* 0x000000ed0300720c */ /* 0x040fe40003fc6270 */
[C---:B------:R-:W-:Y:S02]  /*c790*/  ISETP.GE.AND P5, PT, R3.reuse, R236, PT ;  /* 0x000000ec0300720c */ /* 0x040fe40003fa6270 */
[----:B------:R-:W-:Y:S02]  /*c7a0*/  ISETP.GE.AND P3, PT, R3, R235, PT ;  /* 0x000000eb0300720c */ /* 0x000fe40003f66270 */
[----:B------:R-:W-:Y:S02]  /*c7b0*/  ISETP.GE.AND P1, PT, R2, R238, PT ;  /* 0x000000ee0200720c */ /* 0x000fe40003f26270 */
[----:B------:R-:W-:Y:S02]  /*c7c0*/  FSEL R24, R184, -INF , !P2 ;  /* 0xff800000b8187808 */ /* 0x000fe40005000000 */
[----:B------:R-:W-:-:S02]  /*c7d0*/  FSEL R26, R186, -INF , !P4 ;  /* 0xff800000ba1a7808 */ /* 0x000fc40006000000 */
[----:B------:R-:W-:Y:S02]  /*c7e0*/  FSEL R13, R57, -INF , !P0 ;  /* 0xff800000390d7808 */ /* 0x000fe40004000000 */
[C---:B------:R-:W-:Y:S02]  /*c7f0*/  ISETP.GE.AND P2, PT, R2.reuse, R237, PT ;  /* 0x000000ed0200720c */ /* 0x040fe40003f46270 */
[C---:B------:R-:W-:Y:S02]  /*c800*/  ISETP.GE.AND P4, PT, R2.reuse, R236, PT ;  /* 0x000000ec0200720c */ /* 0x040fe40003f86270 */
[----:B------:R-:W-:Y:S02]  /*c810*/  ISETP.GE.AND P0, PT, R2, R235, PT ;  /* 0x000000eb0200720c */ /* 0x000fe40003f06270 */
[C---:B------:R-:W-:Y:S02]  /*c820*/  ISETP.LT.OR P6, PT, R3.reuse, R233, P6 ;  /* 0x000000e90300720c */ /* 0x040fe400037c1670 */
[----:B------:R-:W-:-:S02]  /*c830*/  ISETP.LT.OR P5, PT, R3, R232, P5 ;  /* 0x000000e80300720c */ /* 0x000fc40002fa1670 */
[----:B------:R-:W-:Y:S02]  /*c840*/  ISETP.LT.OR P3, PT, R3, R231, P3 ;  /* 0x000000e70300720c */ /* 0x000fe40001f61670 */
[C---:B------:R-:W-:Y:S02]  /*c850*/  ISETP.LT.OR P1, PT, R2.reuse, R234, P1 ;  /* 0x000000ea0200720c */ /* 0x040fe40000f21670 */
[C---:B------:R-:W-:Y:S02]  /*c860*/  ISETP.LT.OR P2, PT, R2.reuse, R233, P2 ;  /* 0x000000e90200720c */ /* 0x040fe40001741670 */
[C---:B------:R-:W-:Y:S02]  /*c870*/  ISETP.LT.OR P4, PT, R2.reuse, R232, P4 ;  /* 0x000000e80200720c */ /* 0x040fe40002781670 */
[----:B------:R-:W-:Y:S01]  /*c880*/  ISETP.LT.OR P0, PT, R2, R231, P0 ;  /* 0x000000e70200720c */ /* 0x000fe20000701670 */
[C---:B------:R-:W-:Y:S01]  /*c890*/  VIADD R2, R0.reuse, 0x18 ;  /* 0x0000001800027836 */ /* 0x040fe20000000000 */
[----:B------:R-:W-:-:S02]  /*c8a0*/  IADD3 R3, R0, 0x11, RZ ;  /* 0x0000001100037810 */ /* 0x000fc40007ffe0ff */
[----:B------:R-:W-:Y:S02]  /*c8b0*/  FSEL R29, R59, -INF , !P6 ;  /* 0xff8000003b1d7808 */ /* 0x000fe40007000000 */
[----:B------:R-:W-:Y:S02]  /*c8c0*/  FSEL R25, R185, -INF , !P5 ;  /* 0xff800000b9197808 */ /* 0x000fe40006800000 */
[----:B------:R-:W-:Y:S02]  /*c8d0*/  FSEL R28, R187, -INF , !P3 ;  /* 0xff800000bb1c7808 */ /* 0x000fe40005800000 */
[----:B------:R-:W-:Y:S02]  /*c8e0*/  FSEL R14, R52, -INF , !P1 ;  /* 0xff800000340e7808 */ /* 0x000fe40004800000 */
[C---:B------:R-:W-:Y:S02]  /*c8f0*/  ISETP.GE.AND P5, PT, R3.reuse, R238, PT ;  /* 0x000000ee0300720c */ /* 0x040fe40003fa6270 */
[----:B------:R-:W-:-:S02]  /*c900*/  ISETP.GE.AND P6, PT, R3, R237, PT ;  /* 0x000000ed0300720c */ /* 0x000fc40003fc6270 */
[C---:B------:R-:W-:Y:S02]  /*c910*/  ISETP.GE.AND P3, PT, R3.reuse, R236, PT ;  /* 0x000000ec0300720c */ /* 0x040fe40003f66270 */
[C---:B------:R-:W-:Y:S02]  /*c920*/  ISETP.GE.AND P1, PT, R3.reuse, R235, PT ;  /* 0x000000eb0300720c */ /* 0x040fe40003f26270 */
[----:B------:R-:W-:Y:S02]  /*c930*/  FSEL R30, R54, -INF , !P2 ;  /* 0xff800000361e7808 */ /* 0x000fe40005000000 */
[----:B------:R-:W-:Y:S02]  /*c940*/  ISETP.GE.AND P2, PT, R2, R238, PT ;  /* 0x000000ee0200720c */ /* 0x000fe40003f46270 */
[C---:B------:R-:W-:Y:S02]  /*c950*/  ISETP.LT.OR P5, PT, R3.reuse, R234, P5 ;  /* 0x000000ea0300720c */ /* 0x040fe40002fa1670 */
[----:B------:R-:W-:-:S02]  /*c960*/  ISETP.LT.OR P6, PT, R3, R233, P6 ;  /* 0x000000e90300720c */ /* 0x000fc400037c1670 */
[C---:B------:R-:W-:Y:S02]  /*c970*/  ISETP.LT.OR P3, PT, R3.reuse, R232, P3 ;  /* 0x000000e80300720c */ /* 0x040fe40001f61670 */
[----:B------:R-:W-:Y:S01]  /*c980*/  ISETP.LT.OR P1, PT, R3, R231, P1 ;  /* 0x000000e70300720c */ /* 0x000fe20000f21670 */
[----:B------:R-:W-:Y:S01]  /*c990*/  VIADD R3, R0, 0x19 ;  /* 0x0000001900037836 */ /* 0x000fe20000000000 */
[----:B------:R-:W-:Y:S02]  /*c9a0*/  ISETP.LT.OR P2, PT, R2, R234, P2 ;  /* 0x000000ea0200720c */ /* 0x000fe40001741670 */
[----:B------:R-:W-:Y:S01]  /*c9b0*/  FSEL R40, R180, -INF , !P4 ;  /* 0xff800000b4287808 */ /* 0x000fe20006000000 */
[----:B------:R-:W-:Y:S01]  /*c9c0*/  IMAD.MOV.U32 R180, RZ, RZ, R201 ;  /* 0x000000ffffb47224 */ /* 0x000fe200078e00c9 */
[----:B------:R-:W-:Y:S02]  /*c9d0*/  ISETP.GE.AND P4, PT, R2, R237, PT ;  /* 0x000000ed0200720c */ /* 0x000fe40003f86270 */
[----:B------:R-:W-:-:S02]  /*c9e0*/  FSEL R56, R182, -INF , !P0 ;  /* 0xff800000b6387808 */ /* 0x000fc40004000000 */
[----:B------:R-:W-:Y:S02]  /*c9f0*/  FSEL R15, R53, -INF , !P5 ;  /* 0xff800000350f7808 */ /* 0x000fe40006800000 */
[----:B------:R-:W-:Y:S02]  /*ca00*/  FSEL R57, R183, -INF , !P1 ;  /* 0xff800000b7397808 */ /* 0x000fe40004800000 */
[C---:B------:R-:W-:Y:S02]  /*ca10*/  ISETP.GE.AND P0, PT, R2.reuse, R236, PT ;  /* 0x000000ec0200720c */ /* 0x040fe40003f06270 */
[----:B------:R-:W-:Y:S02]  /*ca20*/  ISETP.GE.AND P5, PT, R2, R235, PT ;  /* 0x000000eb0200720c */ /* 0x000fe40003fa6270 */
[----:B------:R-:W-:Y:S02]  /*ca30*/  FSEL R58, R55, -INF , !P6 ;  /* 0xff800000373a7808 */ /* 0x000fe40007000000 */
[----:B------:R-:W-:-:S02]  /*ca40*/  FSEL R41, R181, -INF , !P3 ;  /* 0xff800000b5297808 */ /* 0x000fc40005800000 */
[C---:B------:R-:W-:Y:S02]  /*ca50*/  ISETP.GE.AND P1, PT, R3.reuse, R238, PT ;  /* 0x000000ee0300720c */ /* 0x040fe40003f26270 */
[----:B------:R-:W-:Y:S02]  /*ca60*/  FSEL R16, R48, -INF , !P2 ;  /* 0xff80000030107808 */ /* 0x000fe40005000000 */
[C---:B------:R-:W-:Y:S02]  /*ca70*/  ISETP.GE.AND P6, PT, R3.reuse, R237, PT ;  /* 0x000000ed0300720c */ /* 0x040fe40003fc6270 */
[C---:B------:R-:W-:Y:S02]  /*ca80*/  ISETP.GE.AND P3, PT, R3.reuse, R236, PT ;  /* 0x000000ec0300720c */ /* 0x040fe40003f66270 */
[----:B------:R-:W-:Y:S02]  /*ca90*/  ISETP.GE.AND P2, PT, R3, R235, PT ;  /* 0x000000eb0300720c */ /* 0x000fe40003f46270 */
[----:B------:R-:W-:-:S02]  /*caa0*/  ISETP.LT.OR P4, PT, R2, R233, P4 ;  /* 0x000000e90200720c */ /* 0x000fc40002781670 */
[C---:B------:R-:W-:Y:S02]  /*cab0*/  ISETP.LT.OR P0, PT, R2.reuse, R232, P0 ;  /* 0x000000e80200720c */ /* 0x040fe40000701670 */
[----:B------:R-:W-:Y:S02]  /*cac0*/  ISETP.LT.OR P5, PT, R2, R231, P5 ;  /* 0x000000e70200720c */ /* 0x000fe40002fa1670 */
[C---:B------:R-:W-:Y:S02]  /*cad0*/  ISETP.LT.OR P1, PT, R3.reuse, R234, P1 ;  /* 0x000000ea0300720c */ /* 0x040fe40000f21670 */
[----:B------:R-:W-:Y:S02]  /*cae0*/  IADD3 R2, R0, 0x20, RZ ;  /* 0x0000002000027810 */ /* 0x000fe40007ffe0ff */
[C---:B------:R-:W-:Y:S02]  /*caf0*/  ISETP.LT.OR P6, PT, R3.reuse, R233, P6 ;  /* 0x000000e90300720c */ /* 0x040fe400037c1670 */
[----:B------:R-:W-:-:S02]  /*cb00*/  ISETP.LT.OR P3, PT, R3, R232, P3 ;  /* 0x000000e80300720c */ /* 0x000fc40001f61670 */
[----:B------:R-:W-:Y:S02]  /*cb10*/  ISETP.LT.OR P2, PT, R3, R231, P2 ;  /* 0x000000e70300720c */ /* 0x000fe40001741670 */
[----:B------:R-:W-:Y:S02]  /*cb20*/  FMNMX.FTZ R3, R246, R10, !PT ;  /* 0x0000000af6037209 */ /* 0x000fe40007810000 */
[----:B------:R-:W-:Y:S02]  /*cb30*/  FSEL R59, R50, -INF , !P4 ;  /* 0xff800000323b7808 */ /* 0x000fe40006000000 */
[----:B------:R-:W-:Y:S02]  /*cb40*/  FSEL R42, R176, -INF , !P0 ;  /* 0xff800000b02a7808 */ /* 0x000fe40004000000 */
[----:B------:R-:W-:Y:S02]  /*cb50*/  FSEL R50, R178, -INF , !P5 ;  /* 0xff800000b2327808 */ /* 0x000fe40006800000 */
[----:B------:R-:W-:-:S02]  /*cb60*/  FSEL R17, R49, -INF , !P1 ;  /* 0xff80000031117808 */ /* 0x000fc40004800000 */
[C---:B------:R-:W-:Y:S02]  /*cb70*/  ISETP.GE.AND P4, PT, R2.reuse, R238, PT ;  /* 0x000000ee0200720c */ /* 0x040fe40003f86270 */
[C---:B------:R-:W-:Y:S02]  /*cb80*/  ISETP.GE.AND P0, PT, R2.reuse, R237, PT ;  /* 0x000000ed0200720c */ /* 0x040fe40003f06270 */
[C---:B------:R-:W-:Y:S02]  /*cb90*/  ISETP.GE.AND P5, PT, R2.reuse, R236, PT ;  /* 0x000000ec0200720c */ /* 0x040fe40003fa6270 */
[C---:B------:R-:W-:Y:S02]  /*cba0*/  ISETP.GE.AND P1, PT, R2.reuse, R235, PT ;  /* 0x000000eb0200720c */ /* 0x040fe40003f26270 */
[----:B------:R-:W-:Y:S02]  /*cbb0*/  FMNMX.FTZ R3, R11, R3, !PT ;  /* 0x000000030b037209 */ /* 0x000fe40007810000 */
[----:B------:R-:W-:-:S02]  /*cbc0*/  ISETP.LT.OR P4, PT, R2, R234, P4 ;  /* 0x000000ea0200720c */ /* 0x000fc40002781670 */
[C---:B------:R-:W-:Y:S02]  /*cbd0*/  ISETP.LT.OR P0, PT, R2.reuse, R233, P0 ;  /* 0x000000e90200720c */ /* 0x040fe40000701670 */
[C---:B------:R-:W-:Y:S02]  /*cbe0*/  ISETP.LT.OR P5, PT, R2.reuse, R232, P5 ;  /* 0x000000e80200720c */ /* 0x040fe40002fa1670 */
[----:B------:R-:W-:Y:S02]  /*cbf0*/  ISETP.LT.OR P1, PT, R2, R231, P1 ;  /* 0x000000e70200720c */ /* 0x000fe40000f21670 */
[----:B------:R-:W-:Y:S01]  /*cc00*/  FMNMX.FTZ R2, R12, R3, !PT ;  /* 0x000000030c027209 */ /* 0x000fe20007810000 */
[C---:B------:R-:W-:Y:S01]  /*cc10*/  VIADD R3, R0.reuse, 0x31 ;  /* 0x0000003100037836 */ /* 0x040fe20000000000 */
[----:B------:R-:W-:Y:S02]  /*cc20*/  IADD3 R5, R0, 0x29, RZ ;  /* 0x0000002900057810 */ /* 0x000fe40007ffe0ff */
[----:B------:R-:W-:-:S02]  /*cc30*/  FMNMX.FTZ R9, R13, R2, !PT ;  /* 0x000000020d097209 */ /* 0x000fc40007810000 */
[----:B------:R-:W-:Y:S02]  /*cc40*/  IADD3 R2, R0, 0x38, RZ ;  /* 0x0000003800027810 */ /* 0x000fe40007ffe0ff */
[----:B------:R-:W-:Y:S02]  /*cc50*/  FMNMX.FTZ R0, R14, R9, !PT ;  /* 0x000000090e007209 */ /* 0x000fe40007810000 */
[----:B------:R-:W-:Y:S02]  /*cc60*/  FSEL R196, R51, -INF , !P6 ;  /* 0xff80000033c47808 */ /* 0x000fe40007000000 */
[----:B------:R-:W-:Y:S02]  /*cc70*/  FMNMX.FTZ R0, R15, R0, !PT ;  /* 0x000000000f007209 */ /* 0x000fe40007810000 */
[----:B------:R-:W-:Y:S02]  /*cc80*/  ISETP.GE.AND P6, PT, R7, R238, PT ;  /* 0x000000ee0700720c */ /* 0x000fe40003fc6270 */
[----:B------:R-:W-:-:S02]  /*cc90*/  FMNMX.FTZ R0, R16, R0, !PT ;  /* 0x0000000010007209 */ /* 0x000fc40007810000 */
[----:B------:R-:W-:Y:S02]  /*cca0*/  FSEL R199, R64, -INF , !P4 ;  /* 0xff80000040c77808 */ /* 0x000fe40006000000 */
[----:B------:R-:W-:Y:S02]  /*ccb0*/  ISETP.GE.AND P4, PT, R6, R238, PT ;  /* 0x000000ee0600720c */ /* 0x000fe40003f86270 */
[----:B------:R-:W-:Y:S02]  /*ccc0*/  ISETP.LT.OR P6, PT, R7, R234, P6 ;  /* 0x000000ea0700720c */ /* 0x000fe400037c1670 */
[----:B------:R-:W-:Y:S02]  /*ccd0*/  FMNMX.FTZ R0, R17, R0, !PT ;  /* 0x0000000011007209 */ /* 0x000fe40007810000 */
[----:B------:R-:W-:Y:S02]  /*cce0*/  FSEL R219, R66, -INF , !P0 ;  /* 0xff80000042db7808 */ /* 0x000fe40004000000 */
[----:B------:R-:W-:-:S02]  /*ccf0*/  ISETP.GE.AND P0, PT, R5, R238, PT ;  /* 0x000000ee0500720c */ /* 0x000fc40003f06270 */
[----:B------:R-:W-:Y:S02]  /*cd00*/  ISETP.LT.OR P4, PT, R6, R234, P4 ;  /* 0x000000ea0600720c */ /* 0x000fe40002781670 */
[----:B------:R-:W-:Y:S02]  /*cd10*/  FSEL R204, R65, -INF , !P6 ;  /* 0xff80000041cc7808 */ /* 0x000fe40007000000 */
[----:B------:R-:W-:Y:S02]  /*cd20*/  FMNMX.FTZ R0, R199, R0, !PT ;  /* 0x00000000c7007209 */ /* 0x000fe40007810000 */
[----:B------:R-:W-:Y:S02]  /*cd30*/  ISETP.GE.AND P6, PT, R4, R238, PT ;  /* 0x000000ee0400720c */ /* 0x000fe40003fc6270 */
[----:B------:R-:W-:Y:S02]  /*cd40*/  ISETP.LT.OR P0, PT, R5, R234, P0 ;  /* 0x000000ea0500720c */ /* 0x000fe40000701670 */
[----:B------:R-:W-:-:S02]  /*cd50*/  FSEL R241, R44, -INF , !P4 ;  /* 0xff8000002cf17808 */ /* 0x000fc40006000000 */
[----:B------:R-:W-:Y:S02]  /*cd60*/  FMNMX.FTZ R0, R204, R0, !PT ;  /* 0x00000000cc007209 */ /* 0x000fe40007810000 */
[----:B------:R-:W-:Y:S02]  /*cd70*/  ISETP.GE.AND P4, PT, R3, R238, PT ;  /* 0x000000ee0300720c */ /* 0x000fe40003f86270 */
[----:B------:R-:W-:Y:S02]  /*cd80*/  ISETP.LT.OR P6, PT, R4, R234, P6 ;  /* 0x000000ea0400720c */ /* 0x000fe400037c1670 */
[----:B------:R-:W-:Y:S02]  /*cd90*/  FSEL R240, R45, -INF , !P0 ;  /* 0xff8000002df07808 */ /* 0x000fe40004000000 */
[----:B------:R-:W-:Y:S02]  /*cda0*/  FMNMX.FTZ R0, R241, R0, !PT ;  /* 0x00000000f1007209 */ /* 0x000fe40007810000 */
[----:B------:R-:W-:-:S02]  /*cdb0*/  ISETP.LT.OR P4, PT, R3, R234, P4 ;  /* 0x000000ea0300720c */ /* 0x000fc40002781670 */
[----:B------:R-:W-:Y:S02]  /*cdc0*/  FSEL R242, R36, -INF , !P6 ;  /* 0xff80000024f27808 */ /* 0x000fe40007000000 */
[----:B------:R-:W-:Y:S02]  /*cdd0*/  ISETP.GE.AND P6, PT, R2, R238, PT ;  /* 0x000000ee0200720c */ /* 0x000fe40003fc6270 */
[----:B------:R-:W-:Y:S02]  /*cde0*/  FMNMX.FTZ R0, R240, R0, !PT ;  /* 0x00000000f0007209 */ /* 0x000fe40007810000 */
[----:B------:R-:W-:Y:S02]  /*cdf0*/  FSEL R43, R177, -INF , !P3 ;  /* 0xff800000b12b7808 */ /* 0x000fe40005800000 */
[----:B------:R-:W-:Y:S02]  /*ce00*/  FSEL R51, R179, -INF , !P2 ;  /* 0xff800000b3337808 */ /* 0x000fe40005000000 */
[----:B------:R-:W-:-:S02]  /*ce10*/  ISETP.GE.AND P3, PT, R7, R237, PT ;  /* 0x000000ed0700720c */ /* 0x000fc40003f66270 */
[----:B------:R-:W-:Y:S02]  /*ce20*/  ISETP.GE.AND P2, PT, R7, R236, PT ;  /* 0x000000ec0700720c */ /* 0x000fe40003f46270 */
[----:B------:R-:W-:Y:S02]  /*ce30*/  FSEL R243, R37, -INF , !P4 ;  /* 0xff80000025f37808 */ /* 0x000fe40006000000 */
[----:B------:R-:W-:Y:S02]  /*ce40*/  ISETP.GE.AND P4, PT, R8, R238, PT ;  /* 0x000000ee0800720c */ /* 0x000fe40003f86270 */
[----:B------:R-:W-:Y:S02]  /*ce50*/  ISETP.LT.OR P6, PT, R2, R234, P6 ;  /* 0x000000ea0200720c */ /* 0x000fe400037c1670 */
[----:B------:R-:W-:Y:S02]  /*ce60*/  FMNMX.FTZ R0, R242, R0, !PT ;  /* 0x00000000f2007209 */ /* 0x000fe40007810000 */
[----:B------:R-:W-:-:S02]  /*ce70*/  ISETP.LT.OR P3, PT, R7, R233, P3 ;  /* 0x000000e90700720c */ /* 0x000fc40001f61670 */
[C---:B------:R-:W-:Y:S02]  /*ce80*/  ISETP.LT.OR P2, PT, R7.reuse, R232, P2 ;  /* 0x000000e80700720c */ /* 0x040fe40001741670 */
[----:B------:R-:W-:Y:S02]  /*ce90*/  ISETP.GE.AND P0, PT, R7, R235, PT ;  /* 0x000000eb0700720c */ /* 0x000fe40003f06270 */
[----:B------:R-:W-:Y:S02]  /*cea0*/  ISETP.LT.OR P4, PT, R8, R234, P4 ;  /* 0x000000ea0800720c */ /* 0x000fe40002781670 */
[----:B------:R-:W-:Y:S02]  /*ceb0*/  FSEL R248, R32, -INF , !P6 ;  /* 0xff80000020f87808 */ /* 0x000fe40007000000 */
[----:B------:R-:W-:Y:S02]  /*cec0*/  FMNMX.FTZ R0, R243, R0, !PT ;  /* 0x00000000f3007209 */ /* 0x000fe40007810000 */
[----:B------:R-:W-:-:S02]  /*ced0*/  FSEL R252, R67, -INF , !P3 ;  /* 0xff80000043fc7808 */ /* 0x000fc40005800000 */
[----:B------:R-:W-:Y:S02]  /*cee0*/  FSEL R205, R106, -INF , !P1 ;  /* 0xff8000006acd7808 */ /* 0x000fe40004800000 */
[----:B------:R-:W-:Y:S02]  /*cef0*/  FSEL R197, R105, -INF , !P2 ;  /* 0xff80000069c57808 */ /* 0x000fe40005000000 */
[C---:B------:R-:W-:Y:S02]  /*cf00*/  ISETP.GE.AND P2, PT, R5.reuse, R237, PT ;  /* 0x000000ed0500720c */ /* 0x040fe40003f46270 */
[C---:B------:R-:W-:Y:S02]  /*cf10*/  ISETP.GE.AND P1, PT, R5.reuse, R236, PT ;  /* 0x000000ec0500720c */ /* 0x040fe40003f26270 */
[----:B------:R-:W-:Y:S02]  /*cf20*/  ISETP.GE.AND P3, PT, R5, R235, PT ;  /* 0x000000eb0500720c */ /* 0x000fe40003f66270 */
[----:B------:R-:W-:-:S02]  /*cf30*/  ISETP.LT.OR P0, PT, R7, R231, P0 ;  /* 0x000000e70700720c */ /* 0x000fc40000701670 */
[----:B------:R-:W-:Y:S02]  /*cf40*/  FSEL R215, R33, -INF , !P4 ;  /* 0xff80000021d77808 */ /* 0x000fe40006000000 */
[----:B------:R-:W-:Y:S02]  /*cf50*/  FMNMX.FTZ R0, R248, R0, !PT ;  /* 0x00000000f8007209 */ /* 0x000fe40007810000 */
[----:B------:R-:W-:Y:S02]  /*cf60*/  FSEL R198, R104, -INF , !P5 ;  /* 0xff80000068c67808 */ /* 0x000fe40006800000 */
[C---:B------:R-:W-:Y:S02]  /*cf70*/  ISETP.LT.OR P2, PT, R5.reuse, R233, P2 ;  /* 0x000000e90500720c */ /* 0x040fe40001741670 */
[C---:B------:R-:W-:Y:S02]  /*cf80*/  ISETP.LT.OR P1, PT, R5.reuse, R232, P1 ;  /* 0x000000e80500720c */ /* 0x040fe40000f21670 */
[----:B------:R-:W-:-:S02]  /*cf90*/  ISETP.LT.OR P3, PT, R5, R231, P3 ;  /* 0x000000e70500720c */ /* 0x000fc40001f61670 */
[C---:B------:R-:W-:Y:S02]  /*cfa0*/  ISETP.GE.AND P6, PT, R6.reuse, R237, PT ;  /* 0x000000ed0600720c */ /* 0x040fe40003fc6270 */
[C---:B------:R-:W-:Y:S02]  /*cfb0*/  ISETP.GE.AND P5, PT, R6.reuse, R236, PT ;  /* 0x000000ec0600720c */ /* 0x040fe40003fa6270 */
[----:B------:R-:W-:Y:S02]  /*cfc0*/  ISETP.GE.AND P4, PT, R6, R235, PT ;  /* 0x000000eb0600720c */ /* 0x000fe40003f86270 */
[----:B------:R-:W-:Y:S02]  /*cfd0*/  FMNMX.FTZ R0, R215, R0, !PT ;  /* 0x00000000d7007209 */ /* 0x000fe40007810000 */
[----:B------:R-:W-:Y:S02]  /*cfe0*/  FSEL R220, R107, -INF , !P0 ;  /* 0xff8000006bdc7808 */ /* 0x000fe40004000000 */
[----:B------:R-:W-:-:S02]  /*cff0*/  FMNMX.FTZ R5, R245, R18, !PT ;  /* 0x00000012f5057209 */ /* 0x000fc40007810000 */
[----:B------:R-:W-:Y:S02]  /*d000*/  ISETP.GE.AND P0, PT, R4, R237, PT ;  /* 0x000000ed0400720c */ /* 0x000fe40003f06270 */
[C---:B------:R-:W-:Y:S02]  /*d010*/  ISETP.LT.OR P6, PT, R6.reuse, R233, P6 ;  /* 0x000000e90600720c */ /* 0x040fe400037c1670 */
[C---:B------:R-:W-:Y:S02]  /*d020*/  ISETP.LT.OR P5, PT, R6.reuse, R232, P5 ;  /* 0x000000e80600720c */ /* 0x040fe40002fa1670 */
[----:B------:R-:W-:Y:S02]  /*d030*/  ISETP.LT.OR P4, PT, R6, R231, P4 ;  /* 0x000000e70600720c */ /* 0x000fe40002781670 */
[----:B------:R-:W-:Y:S01]  /*d040*/  FSEL R206, R47, -INF , !P2 ;  /* 0xff8000002fce7808 */ /* 0x000fe20005000000 */
[----:B------:R-:W1:Y:S01]  /*d050*/  SHFL.BFLY PT, R6, R0, 0x2, 0x1f ;  /* 0x0c401f0000067f89 */ /* 0x000e6200000e0000 */
[----:B------:R-:W-:-:S02]  /*d060*/  FMNMX.FTZ R5, R20, R5, !PT ;  /* 0x0000000514057209 */ /* 0x000fc40007810000 */
[----:B------:R-:W-:Y:S02]  /*d070*/  ISETP.LT.OR P2, PT, R4, R233, P0 ;  /* 0x000000e90400720c */ /* 0x000fe40000741670 */
[----:B------:R-:W-:Y:S02]  /*d080*/  FMNMX.FTZ R5, R21, R5, !PT ;  /* 0x0000000515057209 */ /* 0x000fe40007810000 */
[----:B------:R-:W-:Y:S02]  /*d090*/  FSEL R61, R38, -INF , !P2 ;  /* 0xff800000263d7808 */ /* 0x000fe40005000000 */
[C---:B------:R-:W-:Y:S02]  /*d0a0*/  ISETP.GE.AND P0, PT, R4.reuse, R236, PT ;  /* 0x000000ec0400720c */ /* 0x040fe40003f06270 */
[----:B------:R-:W-:Y:S02]  /*d0b0*/  ISETP.GE.AND P2, PT, R4, R235, PT ;  /* 0x000000eb0400720c */ /* 0x000fe40003f46270 */
[----:B------:R-:W-:-:S02]  /*d0c0*/  FMNMX.FTZ R5, R29, R5, !PT ;  /* 0x000000051d057209 */ /* 0x000fc40007810000 */
[C---:B------:R-:W-:Y:S02]  /*d0d0*/  ISETP.LT.OR P0, PT, R4.reuse, R232, P0 ;  /* 0x000000e80400720c */ /* 0x040fe40000701670 */
[----:B------:R-:W-:Y:S02]  /*d0e0*/  ISETP.LT.OR P2, PT, R4, R231, P2 ;  /* 0x000000e70400720c */ /* 0x000fe40001741670 */
[----:B------:R-:W-:Y:S02]  /*d0f0*/  FMNMX.FTZ R4, R244, R19, !PT ;  /* 0x00000013f4047209 */ /* 0x000fe40007810000 */
[----:B------:R-:W-:Y:S02]  /*d100*/  FMNMX.FTZ R5, R30, R5, !PT ;  /* 0x000000051e057209 */ /* 0x000fe40007810000 */
[----:B------:R-:W-:Y:S02]  /*d110*/  FSEL R46, R46, -INF , !P6 ;  /* 0xff8000002e2e7808 */ /* 0x000fe40007000000 */
[----:B------:R-:W-:-:S02]  /*d120*/  FMNMX.FTZ R4, R22, R4, !PT ;  /* 0x0000000416047209 */ /* 0x000fc40007810000 */
[C---:B------:R-:W-:Y:S02]  /*d130*/  ISETP.GE.AND P6, PT, R3.reuse, R237, PT ;  /* 0x000000ed0300720c */ /* 0x040fe40003fc6270 */
[----:B------:R-:W-:Y:S02]  /*d140*/  FMNMX.FTZ R5, R58, R5, !PT ;  /* 0x000000053a057209 */ /* 0x000fe40007810000 */
[----:B------:R-:W-:Y:S02]  /*d150*/  FMNMX.FTZ R4, R24, R4, !PT ;  /* 0x0000000418047209 */ /* 0x000fe40007810000 */
[----:B------:R-:W-:Y:S02]  /*d160*/  ISETP.LT.OR P6, PT, R3, R233, P6 ;  /* 0x000000e90300720c */ /* 0x000fe400037c1670 */
[----:B------:R-:W-:Y:S02]  /*d170*/  FMNMX.FTZ R5, R59, R5, !PT ;  /* 0x000000053b057209 */ /* 0x000fe40007810000 */
[----:B------:R-:W-:-:S02]  /*d180*/  FMNMX.FTZ R4, R25, R4, !PT ;  /* 0x0000000419047209 */ /* 0x000fc40007810000 */
[----:B------:R-:W-:Y:S02]  /*d190*/  FSEL R54, R39, -INF , !P6 ;  /* 0xff80000027367808 */ /* 0x000fe40007000000 */
[----:B------:R-:W-:Y:S01]  /*d1a0*/  FSEL R107, R101, -INF , !P1 ;  /* 0xff800000656b7808 */ /* 0x000fe20004800000 */
[----:B------:R-:W-:Y:S01]  /*d1b0*/  LDSM.16.MT88.4 R36, [R226+0xb000] ;  /* 0x00b00000e224783b */ /* 0x000fe20000004200 */
[----:B------:R-:W-:Y:S02]  /*d1c0*/  FMNMX.FTZ R5, R196, R5, !PT ;  /* 0x00000005c4057209 */ /* 0x000fe40007810000 */
[----:B-1----:R-:W-:Y:S02]  /*d1d0*/  FMNMX.FTZ R0, R0, R6, !PT ;  /* 0x0000000600007209 */ /* 0x002fe40007810000 */
[C---:B------:R-:W-:Y:S02]  /*d1e0*/  ISETP.GE.AND P6, PT, R3.reuse, R236, PT ;  /* 0x000000ec0300720c */ /* 0x040fe40003fc6270 */
[----:B------:R-:W-:Y:S01]  /*d1f0*/  ISETP.GE.AND P1, PT, R3, R235, PT ;  /* 0x000000eb0300720c */ /* 0x000fe20003f26270 */
[----:B------:R-:W1:Y:S01]  /*d200*/  SHFL.BFLY PT, R6, R0, 0x1, 0x1f ;  /* 0x0c201f0000067f89 */ /* 0x000e6200000e0000 */
[----:B------:R-:W-:-:S02]  /*d210*/  FSEL R106, R100, -INF , !P5 ;  /* 0xff800000646a7808 */ /* 0x000fc40006800000 */
[----:B------:R-:W-:Y:S02]  /*d220*/  ISETP.GE.AND P5, PT, R2, R237, PT ;  /* 0x000000ed0200720c */ /* 0x000fe40003fa6270 */
[----:B------:R-:W-:Y:S02]  /*d230*/  FMNMX.FTZ R4, R40, R4, !PT ;  /* 0x0000000428047209 */ /* 0x000fe40007810000 */
[----:B------:R-:W-:Y:S02]  /*d240*/  FMNMX.FTZ R5, R219, R5, !PT ;  /* 0x00000005db057209 */ /* 0x000fe40007810000 */
[C---:B------:R-:W-:Y:S02]  /*d250*/  ISETP.LT.OR P6, PT, R3.reuse, R232, P6 ;  /* 0x000000e80300720c */ /* 0x040fe400037c1670 */
[----:B------:R-:W-:Y:S02]  /*d260*/  ISETP.LT.OR P1, PT, R3, R231, P1 ;  /* 0x000000e70300720c */ /* 0x000fe40000f21670 */
[----:B------:R-:W-:-:S02]  /*d270*/  FMNMX.FTZ R3, R239, R23, !PT ;  /* 0x00000017ef037209 */ /* 0x000fc40007810000 */
[----:B------:R-:W-:Y:S02]  /*d280*/  ISETP.LT.OR P5, PT, R2, R233, P5 ;  /* 0x000000e90200720c */ /* 0x000fe40002fa1670 */
[----:B------:R-:W-:Y:S02]  /*d290*/  FMNMX.FTZ R4, R41, R4, !PT ;  /* 0x0000000429047209 */ /* 0x000fe40007810000 */
[----:B------:R-:W-:Y:S02]  /*d2a0*/  FMNMX.FTZ R5, R252, R5, !PT ;  /* 0x00000005fc057209 */ /* 0x000fe40007810000 */
[----:B------:R-:W-:Y:S02]  /*d2b0*/  FMNMX.FTZ R3, R27, R3, !PT ;  /* 0x000000031b037209 */ /* 0x000fe40007810000 */
[----:B------:R-:W-:Y:S02]  /*d2c0*/  FSEL R53, R34, -INF , !P5 ;  /* 0xff80000022357808 */ /* 0x000fe40006800000 */
[----:B------:R-:W-:-:S02]  /*d2d0*/  FMNMX.FTZ R4, R42, R4, !PT ;  /* 0x000000042a047209 */ /* 0x000fc40007810000 */
[----:B------:R-:W-:Y:S02]  /*d2e0*/  ISETP.GE.AND P5, PT, R8, R237, PT ;  /* 0x000000ed0800720c */ /* 0x000fe40003fa6270 */
[----:B------:R-:W-:Y:S02]  /*d2f0*/  FMNMX.FTZ R5, R46, R5, !PT ;  /* 0x000000052e057209 */ /* 0x000fe40007810000 */
[----:B------:R-:W-:Y:S02]  /*d300*/  FMNMX.FTZ R3, R26, R3, !PT ;  /* 0x000000031a037209 */ /* 0x000fe40007810000 */
[----:B------:R-:W-:Y:S02]  /*d310*/  FMNMX.FTZ R4, R43, R4, !PT ;  /* 0x000000042b047209 */ /* 0x000fe40007810000 */
[----:B------:R-:W-:Y:S02]  /*d320*/  ISETP.LT.OR P5, PT, R8, R233, P5 ;  /* 0x000000e90800720c */ /* 0x000fe40002fa1670 */
[----:B------:R-:W-:-:S02]  /*d330*/  FMNMX.FTZ R5, R206, R5, !PT ;  /* 0x00000005ce057209 */ /* 0x000fc40007810000 */
[----:B------:R-:W-:Y:S02]  /*d340*/  FMNMX.FTZ R3, R28, R3, !PT ;  /* 0x000000031c037209 */ /* 0x000fe40007810000 */
[----:B------:R-:W-:Y:S02]  /*d350*/  FMNMX.FTZ R4, R198, R4, !PT ;  /* 0x00000004c6047209 */ /* 0x000fe40007810000 */
[----:B------:R-:W-:Y:S02]  /*d360*/  FSEL R208, R35, -INF , !P5 ;  /* 0xff80000023d07808 */ /* 0x000fe40006800000 */
[----:B------:R-:W-:Y:S01]  /*d370*/  FSEL R52, R108, -INF , !P0 ;  /* 0xff8000006c347808 */ /* 0x000fe20004000000 */
[----:B------:R-:W-:Y:S01]  /*d380*/  LDSM.16.MT88.4 R32, [R224+0xb000] ;  /* 0x00b00000e020783b */ /* 0x000fe20000004200 */
[----:B------:R-:W-:Y:S02]  /*d390*/  FMNMX.FTZ R5, R61, R5, !PT ;  /* 0x000000053d057209 */ /* 0x000fe40007810000 */
[----:B------:R-:W-:-:S02]  /*d3a0*/  ISETP.GE.AND P5, PT, R2, R236, PT ;  /* 0x000000ec0200720c */ /* 0x000fc40003fa6270 */
[----:B------:R-:W-:Y:S02]  /*d3b0*/  ISETP.GE.AND P0, PT, R2, R235, PT ;  /* 0x000000eb0200720c */ /* 0x000fe40003f06270 */
[----:B------:R-:W-:Y:S02]  /*d3c0*/  FMNMX.FTZ R3, R56, R3, !PT ;  /* 0x0000000338037209 */ /* 0x000fe40007810000 */
[----:B------:R-:W-:Y:S02]  /*d3d0*/  FMNMX.FTZ R4, R197, R4, !PT ;  /* 0x00000004c5047209 */ /* 0x000fe40007810000 */
[----:B------:R-:W-:Y:S02]  /*d3e0*/  FMNMX.FTZ R5, R54, R5, !PT ;  /* 0x0000000536057209 */ /* 0x000fe40007810000 */
[C---:B------:R-:W-:Y:S02]  /*d3f0*/  ISETP.LT.OR P5, PT, R2.reuse, R232, P5 ;  /* 0x000000e80200720c */ /* 0x040fe40002fa1670 */
[----:B------:R-:W-:-:S02]  /*d400*/  ISETP.LT.OR P0, PT, R2, R231, P0 ;  /* 0x000000e70200720c */ /* 0x000fc40000701670 */
[----:B------:R-:W-:Y:S02]  /*d410*/  FMNMX.FTZ R2, R57, R3, !PT ;  /* 0x0000000339027209 */ /* 0x000fe40007810000 */
[----:B------:R-:W-:Y:S02]  /*d420*/  FMNMX.FTZ R3, R106, R4, !PT ;  /* 0x000000046a037209 */ /* 0x000fe40007810000 */
[----:B------:R-:W-:Y:S02]  /*d430*/  FMNMX.FTZ R4, R53, R5, !PT ;  /* 0x0000000535047209 */ /* 0x000fe40007810000 */
[----:B-1----:R-:W-:Y:S02]  /*d440*/  FMNMX.FTZ R105, R0, R6, !PT ;  /* 0x0000000600697209 */ /* 0x002fe40007810000 */
[----:B------:R-:W-:Y:S02]  /*d450*/  FMNMX.FTZ R0, R50, R2, !PT ;  /* 0x0000000232007209 */ /* 0x000fe40007810000 */
[----:B------:R-:W-:-:S02]  /*d460*/  FMNMX.FTZ R2, R208, R4, !PT ;  /* 0x00000004d0027209 */ /* 0x000fc40007810000 */
[----:B------:R-:W-:Y:S02]  /*d470*/  FMNMX.FTZ R0, R51, R0, !PT ;  /* 0x0000000033007209 */ /* 0x000fe40007810000 */
[----:B------:R-:W-:Y:S01]  /*d480*/  FMNMX.FTZ R3, R107, R3, !PT ;  /* 0x000000036b037209 */ /* 0x000fe20007810000 */
[----:B------:R-:W1:Y:S01]  /*d490*/  SHFL.BFLY PT, R6, R2, 0x2, 0x1f ;  /* 0x0c401f0002067f89 */ /* 0x000e6200000e0000 */
[----:B------:R-:W-:Y:S02]  /*d4a0*/  FSEL R247, R109, -INF , !P6 ;  /* 0xff8000006df77808 */ /* 0x000fe40007000000 */
[----:B------:R-:W-:Y:S02]  /*d4b0*/  FMNMX.FTZ R0, R205, R0, !PT ;  /* 0x00000000cd007209 */ /* 0x000fe40007810000 */
[----:B------:R-:W-:Y:S02]  /*d4c0*/  ISETP.GE.AND P6, PT, R8, R236, PT ;  /* 0x000000ec0800720c */ /* 0x000fe40003fc6270 */
[----:B------:R-:W-:-:S02]  /*d4d0*/  FMNMX.FTZ R3, R52, R3, !PT ;  /* 0x0000000334037209 */ /* 0x000fc40007810000 */
[----:B------:R-:W-:Y:S02]  /*d4e0*/  FSEL R100, R102, -INF , !P4 ;  /* 0xff80000066647808 */ /* 0x000fe40006000000 */
[----:B------:R-:W-:Y:S01]  /*d4f0*/  FMNMX.FTZ R4, R220, R0, !PT ;  /* 0x00000000dc047209 */ /* 0x000fe20007810000 */
[----:B------:R-:W-:Y:S01]  /*d500*/  FMUL.FTZ R0, R105, UR19 ;  /* 0x0000001369007c20 */ /* 0x000fe20008410000 */
[----:B------:R-:W-:Y:S02]  /*d510*/  ISETP.LT.OR P6, PT, R8, R232, P6 ;  /* 0x000000e80800720c */ /* 0x000fe400037c1670 */
[----:B------:R-:W-:Y:S02]  /*d520*/  FSEL R249, R192, -INF , !P5 ;  /* 0xff800000c0f97808 */ /* 0x000fe40006800000 */
[----:B------:R-:W-:Y:S02]  /*d530*/  FMNMX.FTZ R3, R247, R3, !PT ;  /* 0x00000003f7037209 */ /* 0x000fe40007810000 */
[----:B------:R-:W-:-:S02]  /*d540*/  FSEL R101, R103, -INF , !P3 ;  /* 0xff80000067657808 */ /* 0x000fc40005800000 */
[----:B------:R-:W-:Y:S02]  /*d550*/  FMNMX.FTZ R4, R100, R4, !PT ;  /* 0x0000000464047209 */ /* 0x000fe40007810000 */
[----:B------:R-:W-:Y:S02]  /*d560*/  FSEL R251, R193, -INF , !P6 ;  /* 0xff800000c1fb7808 */ /* 0x000fe40007000000 */
[----:B------:R-:W-:Y:S02]  /*d570*/  FMNMX.FTZ R3, R249, R3, !PT ;  /* 0x00000003f9037209 */ /* 0x000fe40007810000 */
[----:B------:R-:W-:Y:S02]  /*d580*/  FSEL R250, R110, -INF , !P2 ;  /* 0xff8000006efa7808 */ /* 0x000fe40005000000 */
[----:B------:R-:W-:Y:S02]  /*d590*/  FMNMX.FTZ R4, R101, R4, !PT ;  /* 0x0000000465047209 */ /* 0x000fe40007810000 */
[----:B------:R-:W-:-:S02]  /*d5a0*/  FMNMX.FTZ R3, R251, R3, !PT ;  /* 0x00000003fb037209 */ /* 0x000fc40007810000 */
[----:B------:R-:W-:Y:S02]  /*d5b0*/  ISETP.GE.AND P3, PT, R8, R235, PT ;  /* 0x000000eb0800720c */ /* 0x000fe40003f66270 */
[----:B------:R-:W-:Y:S01]  /*d5c0*/  FSEL R55, R111, -INF , !P1 ;  /* 0xff8000006f377808 */ /* 0x000fe20004800000 */
[----:B------:R-:W2:Y:S01]  /*d5d0*/  SHFL.BFLY PT, R7, R3, 0x2, 0x1f ;  /* 0x0c401f0003077f89 */ /* 0x000ea200000e0000 */
[----:B------:R-:W-:Y:S02]  /*d5e0*/  FMNMX.FTZ R4, R250, R4, !PT ;  /* 0x00000004fa047209 */ /* 0x000fe40007810000 */
[----:B------:R-:W-:Y:S02]  /*d5f0*/  FSETP.NEU.FTZ.AND P4, PT, R105, -INF , PT ;  /* 0xff8000006900780b */ /* 0x000fe40003f9d000 */
[----:B-1----:R-:W-:Y:S02]  /*d600*/  FMNMX.FTZ R104, R2, R6, !PT ;  /* 0x0000000602687209 */ /* 0x002fe40007810000 */
[----:B------:R-:W-:-:S02]  /*d610*/  ISETP.LT.OR P3, PT, R8, R231, P3 ;  /* 0x000000e70800720c */ /* 0x000fc40001f61670 */
[----:B------:R-:W-:Y:S02]  /*d620*/  FSEL R47, R194, -INF , !P0 ;  /* 0xff800000c22f7808 */ /* 0x000fe40004000000 */
[----:B------:R-:W-:Y:S02]  /*d630*/  FMNMX.FTZ R2, R55, R4, !PT ;  /* 0x0000000437027209 */ /* 0x000fe40007810000 */
[----:B------:R-:W-:Y:S02]  /*d640*/  FSEL R0, R0, RZ, P4 ;  /* 0x000000ff00007208 */ /* 0x000fe40002000000 */
[----:B------:R-:W-:Y:S02]  /*d650*/  FSEL R221, R195, -INF , !P3 ;  /* 0xff800000c3dd7808 */ /* 0x000fe40005800000 */
[----:B------:R-:W-:Y:S01]  /*d660*/  FMNMX.FTZ R2, R47, R2, !PT ;  /* 0x000000022f027209 */ /* 0x000fe20007810000 */
[--C-:B------:R-:W-:Y:S01]  /*d670*/  FFMA.FTZ R5, R10, UR19, -R0.reuse ;  /* 0x000000130a057c23 */ /* 0x100fe20008010800 */
[----:B------:R-:W-:Y:S01]  /*d680*/  FFMA.FTZ R4, R11, UR19, -R0 ;  /* 0x000000130b047c23 */ /* 0x000fe20008010800 */
[----:B------:R-:W-:-:S02]  /*d690*/  MOV R182, R200 ;  /* 0x000000c800b67202 */ /* 0x000fc40000000f00 */
[----:B------:R-:W-:Y:S01]  /*d6a0*/  FMNMX.FTZ R2, R221, R2, !PT ;  /* 0x00000002dd027209 */ /* 0x000fe20007810000 */
[----:B------:R1:W-:Y:S01]  /*d6b0*/  MUFU.EX2 R45, R5 ;  /* 0x00000005002d7308 */ /* 0x0003e20000000800 */
[----:B--2---:R-:W-:-:S03]  /*d6c0*/  FMNMX.FTZ R3, R3, R7, !PT ;  /* 0x0000000703037209 */ /* 0x004fc60007810000 */
[----:B------:R-:W2:Y:S04]  /*d6d0*/  SHFL.BFLY PT, R6, R2, 0x2, 0x1f ;  /* 0x0c401f0002067f89 */ /* 0x000ea800000e0000 */
[----:B------:R3:W-:Y:S01]  /*d6e0*/  MUFU.EX2 R207, R4 ;  /* 0x0000000400cf7308 */ /* 0x0007e20000000800 */
[----:B------:R-:W4:Y:S04]  /*d6f0*/  SHFL.BFLY PT, R103, R3, 0x1, 0x1f ;  /* 0x0c201f0003677f89 */ /* 0x000f2800000e0000 */
[----:B-1----:R-:W1:Y:S01]  /*d700*/  SHFL.BFLY PT, R5, R104, 0x1, 0x1f ;  /* 0x0c201f0068057f89 */ /* 0x002e6200000e0000 */
[----:B---3--:R-:W-:Y:S01]  /*d710*/  FFMA.FTZ R4, R12, UR19, -R0 ;  /* 0x000000130c047c23 */ /* 0x008fe20008010800 */
[----:B--2---:R-:W-:-:S03]  /*d720*/  FMNMX.FTZ R2, R2, R6, !PT ;  /* 0x0000000602027209 */ /* 0x004fc60007810000 */
[----:B------:R2:W-:Y:S02]  /*d730*/  MUFU.EX2 R216, R4 ;  /* 0x0000000400d87308 */ /* 0x0005e40000000800 */
[----:B------:R-:W3:Y:S01]  /*d740*/  SHFL.BFLY PT, R102, R2, 0x1, 0x1f ;  /* 0x0c201f0002667f89 */ /* 0x000ee200000e0000 */
[----:B----4-:R-:W-:-:S04]  /*d750*/  FMNMX.FTZ R103, R3, R103, !PT ;  /* 0x0000006703677209 */ /* 0x010fc80007810000 */
[C---:B------:R-:W-:Y:S02]  /*d760*/  FSETP.NEU.FTZ.AND P1, PT, R103.reuse, -INF , PT ;  /* 0xff8000006700780b */ /* 0x040fe40003f3d000 */
[----:B-1----:R-:W-:Y:S02]  /*d770*/  FMNMX.FTZ R104, R104, R5, !PT ;  /* 0x0000000568687209 */ /* 0x002fe40007810000 */
[----:B------:R-:W-:Y:S02]  /*d780*/  FSEL R5, R103, RZ, P1 ;  /* 0x000000ff67057208 */ /* 0x000fe40000800000 */
[C---:B------:R-:W-:Y:S01]  /*d790*/  FSETP.NEU.FTZ.AND P2, PT, R104.reuse, -INF , PT ;  /* 0xff8000006800780b */ /* 0x040fe20003f5d000 */
[----:B--2---:R-:W-:Y:S01]  /*d7a0*/  FFMA.FTZ R4, R13, UR19, -R0 ;  /* 0x000000130d047c23 */ /* 0x004fe20008010800 */
[----:B------:R-:W-:Y:S01]  /*d7b0*/  FMUL.FTZ R12, R104, UR19 ;  /* 0x00000013680c7c20 */ /* 0x000fe20008410000 */
[----:B------:R-:W-:Y:S01]  /*d7c0*/  FADD.FTZ R6, R244, -R5 ;  /* 0x80000005f4067221 */ /* 0x000fe20000010000 */
[----:B------:R-:W-:Y:S01]  /*d7d0*/  MOV R13, R46 ;  /* 0x0000002e000d7202 */ /* 0x000fe20000000f00 */
[----:B------:R1:W-:Y:S02]  /*d7e0*/  MUFU.EX2 R211, R4 ;  /* 0x0000000400d37308 */ /* 0x0003e40000000800 */
[----:B------:R-:W-:Y:S01]  /*d7f0*/  FSEL R12, R12, RZ, P2 ;  /* 0x000000ff0c0c7208 */ /* 0x000fe20001000000 */
[----:B------:R-:W-:-:S04]  /*d800*/  FMUL.FTZ R6, R6, UR19 ;  /* 0x0000001306067c20 */ /* 0x000fc80008410000 */
[----:B------:R-:W-:Y:S01]  /*d810*/  FFMA.FTZ R3, R18, UR19, -R12 ;  /* 0x0000001312037c23 */ /* 0x000fe2000801080c */
[----:B---3--:R-:W-:-:S03]  /*d820*/  FMNMX.FTZ R102, R2, R102, !PT ;  /* 0x0000006602667209 */ /* 0x008fc60007810000 */
[----:B------:R2:W-:Y:S01]  /*d830*/  MUFU.EX2 R217, R3 ;  /* 0x0000000300d97308 */ /* 0x0005e20000000800 */
[----:B------:R-:W-:-:S04]  /*d840*/  FSETP.NEU.FTZ.AND P0, PT, R102, -INF , PT ;  /* 0xff8000006600780b */ /* 0x000fc80003f1d000 */
[----:B------:R-:W-:Y:S01]  /*d850*/  FSEL R5, R102, RZ, P0 ;  /* 0x000000ff66057208 */ /* 0x000fe20000000000 */
[----:B-1----:R-:W-:-:S04]  /*d860*/  FFMA.FTZ R4, R14, UR19, -R0 ;  /* 0x000000130e047c23 */ /* 0x002fc80008010800 */
[----:B------:R1:W-:Y:S01]  /*d870*/  MUFU.EX2 R222, R4 ;  /* 0x0000000400de7308 */ /* 0x0003e20000000800 */
[----:B--2---:R-:W-:-:S05]  /*d880*/  FMUL.FTZ R3, R103, UR19 ;  /* 0x0000001367037c20 */ /* 0x004fca0008410000 */
[----:B------:R-:W-:Y:S01]  /*d890*/  FSEL R3, R3, RZ, P1 ;  /* 0x000000ff03037208 */ /* 0x000fe20000800000 */
[----:B-1----:R-:W-:-:S04]  /*d8a0*/  FFMA.FTZ R4, R15, UR19, -R0 ;  /* 0x000000130f047c23 */ /* 0x002fc80008010800 */
[----:B------:R-:W-:Y:S01]  /*d8b0*/  FFMA.FTZ R2, R22, UR19, -R3 ;  /* 0x0000001316027c23 */ /* 0x000fe20008010803 */
[----:B------:R1:W2:Y:S08]  /*d8c0*/  MUFU.EX2 R15, R6 ;  /* 0x00000006000f7308 */ /* 0x0002b00000000800 */
[----:B------:R3:W-:Y:S08]  /*d8d0*/  MUFU.EX2 R223, R4 ;  /* 0x0000000400df7308 */ /* 0x0007f00000000800 */
[----:B------:R4:W-:Y:S01]  /*d8e0*/  MUFU.EX2 R213, R2 ;  /* 0x0000000200d57308 */ /* 0x0009e20000000800 */
[----:B-1----:R-:W-:Y:S01]  /*d8f0*/  FSEL R6, R105, RZ, P4 ;  /* 0x000000ff69067208 */ /* 0x002fe20002000000 */
[-C--:B--2---:R-:W-:Y:S01]  /*d900*/  FMUL.FTZ R144, R144, R15.reuse ;  /* 0x0000000f90907220 */ /* 0x084fe20000410000 */
[-C--:B------:R-:W-:Y:S01]  /*d910*/  FMUL.FTZ R145, R145, R15.reuse ;  /* 0x0000000f91917220 */ /* 0x080fe20000410000 */
[-C--:B------:R-:W-:Y:S01]  /*d920*/  FMUL.FTZ R120, R120, R15.reuse ;  /* 0x0000000f78787220 */ /* 0x080fe20000410000 */
[-C--:B------:R-:W-:Y:S01]  /*d930*/  FMUL.FTZ R121, R121, R15.reuse ;  /* 0x0000000f79797220 */ /* 0x080fe20000410000 */
[----:B------:R-:W-:Y:S01]  /*d940*/  FADD.FTZ R6, R246, -R6 ;  /* 0x80000006f6067221 */ /* 0x000fe20000010000 */
[-C--:B------:R-:W-:Y:S01]  /*d950*/  FMUL.FTZ R140, R140, R15.reuse ;  /* 0x0000000f8c8c7220 */ /* 0x080fe20000410000 */
[-C--:B------:R-:W-:Y:S01]  /*d960*/  FMUL.FTZ R141, R141, R15.reuse ;  /* 0x0000000f8d8d7220 */ /* 0x080fe20000410000 */
[--C-:B---3--:R-:W-:Y:S01]  /*d970*/  FFMA.FTZ R4, R16, UR19, -R0.reuse ;  /* 0x0000001310047c23 */ /* 0x108fe20008010800 */
[-C--:B------:R-:W-:Y:S01]  /*d980*/  FMUL.FTZ R160, R160, R15.reuse ;  /* 0x0000000fa0a07220 */ /* 0x080fe20000410000 */
[-C--:B------:R-:W-:Y:S01]  /*d990*/  FMUL.FTZ R161, R161, R15.reuse ;  /* 0x0000000fa1a17220 */ /* 0x080fe20000410000 */
[-C--:B------:R-:W-:Y:S01]  /*d9a0*/  FMUL.FTZ R172, R172, R15.reuse ;  /* 0x0000000facac7220 */ /* 0x080fe20000410000 */
[----:B------:R1:W-:Y:S01]  /*d9b0*/  MUFU.EX2 R203, R4 ;  /* 0x0000000400cb7308 */ /* 0x0003e20000000800 */
[-C--:B------:R-:W-:Y:S01]  /*d9c0*/  FMUL.FTZ R173, R173, R15.reuse ;  /* 0x0000000fadad7220 */ /* 0x080fe20000410000 */
[-C--:B------:R-:W-:Y:S01]  /*d9d0*/  FMUL.FTZ R112, R112, R15.reuse ;  /* 0x0000000f70707220 */ /* 0x080fe20000410000 */
[-C--:B------:R-:W-:Y:S01]  /*d9e0*/  FMUL.FTZ R113, R113, R15.reuse ;  /* 0x0000000f71717220 */ /* 0x080fe20000410000 */
[----:B----4-:R-:W-:Y:S01]  /*d9f0*/  FMUL.FTZ R2, R102, UR19 ;  /* 0x0000001366027c20 */ /* 0x010fe20008410000 */
[-C--:B------:R-:W-:Y:S01]  /*da00*/  FMUL.FTZ R128, R128, R15.reuse ;  /* 0x0000000f80807220 */ /* 0x080fe20000410000 */
[-C--:B------:R-:W-:Y:S01]  /*da10*/  FMUL.FTZ R129, R129, R15.reuse ;  /* 0x0000000f81817220 */ /* 0x080fe20000410000 */
[-C--:B------:R-:W-:Y:S01]  /*da20*/  FMUL.FTZ R156, R156, R15.reuse ;  /* 0x0000000f9c9c7220 */ /* 0x080fe20000410000 */
[-C--:B------:R-:W-:Y:S01]  /*da30*/  FMUL.FTZ R157, R157, R15.reuse ;  /* 0x0000000f9d9d7220 */ /* 0x080fe20000410000 */
[----:B------:R-:W-:Y:S01]  /*da40*/  FSEL R2, R2, RZ, P0 ;  /* 0x000000ff02027208 */ /* 0x000fe20000000000 */
        /* <DEDUP_REMOVED lines=8> */
[----:B------:R-:W-:Y:S01]  /*dad0*/  FMUL.FTZ R93, R93, R15 ;  /* 0x0000000f5d5d7220 */ /* 0x000fe20000410000 */
[----:B------:R-:W-:-:S02]  /*dae0*/  FMUL.FTZ R6, R6, UR19 ;  /* 0x0000001306067c20 */ /* 0x000fc40008410000 */
[----:B------:R1:W2:Y:S08]  /*daf0*/  MUFU.EX2 R60, R4 ;  /* 0x00000004003c7308 */ /* 0x0002b00000000800 */
[----:B------:R3:W4:Y:S01]  /*db00*/  MUFU.EX2 R49, R6 ;  /* 0x0000000600317308 */ /* 0x0007220000000800 */
[----:B-1----:R-:W-:Y:S01]  /*db10*/  FFMA.FTZ R4, R20, UR19, -R12 ;  /* 0x0000001314047c23 */ /* 0x002fe2000801080c */
[----:B--2---:R-:W-:-:S02]  /*db20*/  IMAD.MOV.U32 R246, RZ, RZ, R60 ;  /* 0x000000fffff67224 */ /* 0x004fc400078e003c */
[----:B------:R-:W-:-:S04]  /*db30*/  IMAD.MOV.U32 R60, RZ, RZ, R31 ;  /* 0x000000ffff3c7224 */ /* 0x000fc800078e001f */
[----:B------:R1:W-:Y:S01]  /*db40*/  MUFU.EX2 R183, R4 ;  /* 0x0000000400b77308 */ /* 0x0003e20000000800 */
[----:B------:R-:W-:Y:S01]  /*db50*/  IMAD.MOV.U32 R46, RZ, RZ, R60 ;  /* 0x000000ffff2e7224 */ /* 0x000fe200078e003c */
[----:B---3--:R-:W-:Y:S01]  /*db60*/  F2FP.F16.F32.PACK_AB R6, R211, R216 ;  /* 0x000000d8d306723e */ /* 0x008fe200000000ff */
        /* <DEDUP_REMOVED lines=26> */
[----:B-1----:R-:W-:-:S02]  /*dd10*/  FFMA.FTZ R4, R19, UR19, -R3 ;  /* 0x0000001313047c23 */ /* 0x002fc40008010803 */
[----:B------:R-:W-:Y:S02]  /*dd20*/  LDSM.16.MT88.4 R16, [R224+0x9000] ;  /* 0x00900000e010783b */ /* 0x000fe40000004200 */
[----:B------:R1:W2:Y:S02]  /*dd30*/  MUFU.EX2 R218, R4 ;  /* 0x0000000400da7308 */ /* 0x0002a40000000800 */
[----:B-1----:R-:W-:Y:S01]  /*dd40*/  FFMA.FTZ R4, R24, UR19, -R3 ;  /* 0x0000001318047c23 */ /* 0x002fe20008010803 */
[----:B--2---:R-:W-:-:S05]  /*dd50*/  F2FP.F16.F32.PACK_AB R8, R213, R218 ;  /* 0x000000dad508723e */ /* 0x004fca00000000ff */
[----:B------:R1:W-:Y:S02]  /*dd60*/  MUFU.EX2 R209, R4 ;  /* 0x0000000400d17308 */ /* 0x0003e40000000800 */
[----:B-1----:R-:W-:-:S06]  /*dd70*/  FFMA.FTZ R4, R25, UR19, -R3 ;  /* 0x0000001319047c23 */ /* 0x002fcc0008010803 */
[----:B------:R1:W2:Y:S02]  /*dd80*/  MUFU.EX2 R181, R4 ;  /* 0x0000000400b57308 */ /* 0x0002a40000000800 */
[--C-:B-1----:R-:W-:Y:S01]  /*dd90*/  FFMA.FTZ R4, R23, UR19, -R2.reuse ;  /* 0x0000001317047c23 */ /* 0x102fe20008010802 */
[----:B--2---:R-:W-:Y:S01]  /*dda0*/  F2FP.F16.F32.PACK_AB R10, R181, R209 ;  /* 0x000000d1b50a723e */ /* 0x004fe200000000ff */
[----:B------:R-:W-:Y:S04]  /*ddb0*/  LDSM.16.MT88.4 R20, [R226+0x9000] ;  /* 0x00900000e214783b */ /* 0x000fe80000004200 */
[----:B------:R1:W-:Y:S02]  /*ddc0*/  MUFU.EX2 R62, R4 ;  /* 0x00000004003e7308 */ /* 0x0003e40000000800 */
[----:B-1----:R-:W-:-:S06]  /*ddd0*/  FFMA.FTZ R4, R27, UR19, -R2 ;  /* 0x000000131b047c23 */ /* 0x002fcc0008010802 */
[----:B------:R1:W2:Y:S02]  /*dde0*/  MUFU.EX2 R44, R4 ;  /* 0x00000004002c7308 */ /* 0x0002a40000000800 */
[--C-:B-1----:R-:W-:Y:S01]  /*ddf0*/  FFMA.FTZ R4, R26, UR19, -R2.reuse ;  /* 0x000000131a047c23 */ /* 0x102fe20008010802 */
[----:B--2---:R-:W-:Y:S01]  /*de00*/  F2FP.F16.F32.PACK_AB R9, R44, R62 ;  /* 0x0000003e2c09723e */ /* 0x004fe200000000ff */
[----:B------:R-:W1:Y:S04]  /*de10*/  LDSM.16.MT88.4 R24, [R224+0xa000] ;  /* 0x00a00000e018783b */ /* 0x000e680000004200 */
[----:B------:R2:W-:Y:S02]  /*de20*/  MUFU.EX2 R210, R4 ;  /* 0x0000000400d27308 */ /* 0x0005e40000000800 */
[----:B--2---:R-:W-:-:S06]  /*de30*/  FFMA.FTZ R4, R28, UR19, -R2 ;  /* 0x000000131c047c23 */ /* 0x004fcc0008010802 */
[----:B------:R2:W3:Y:S02]  /*de40*/  MUFU.EX2 R214, R4 ;  /* 0x0000000400d67308 */ /* 0x0004e40000000800 */
[----:B--2---:R-:W-:Y:S01]  /*de50*/  FADD.FTZ R4, R239, -R5 ;  /* 0x80000005ef047221 */ /* 0x004fe20000010000 */
[----:B------:R-:W-:Y:S02]  /*de60*/  FSEL R5, R104, RZ, P2 ;  /* 0x000000ff68057208 */ /* 0x000fe40001000000 */
[----:B---3--:R-:W-:Y:S01]  /*de70*/  F2FP.F16.F32.PACK_AB R11, R214, R210 ;  /* 0x000000d2d60b723e */ /* 0x008fe200000000ff */
[----:B------:R-:W-:Y:S02]  /*de80*/  FMUL.FTZ R4, R4, UR19 ;  /* 0x0000001304047c20 */ /* 0x000fe40008410000 */
[----:B------:R-:W-:Y:S01]  /*de90*/  FADD.FTZ R5, R245, -R5 ;  /* 0x80000005f5057221 */ /* 0x000fe20000010000 */
[----:B------:R-:W-:Y:S01]  /*dea0*/  MOV R245, R203 ;  /* 0x000000cb00f57202 */ /* 0x000fe20000000f00 */
[----:B------:R2:W3:Y:S02]  /*deb0*/  MUFU.EX2 R14, R4 ;  /* 0x00000004000e7308 */ /* 0x0004e40000000800 */
[----:B------:R-:W-:-:S06]  /*dec0*/  FMUL.FTZ R5, R5, UR19 ;  /* 0x0000001305057c20 */ /* 0x000fcc0008410000 */
[----:B------:R-:W-:Y:S01]  /*ded0*/  MUFU.EX2 R48, R5 ;  /* 0x0000000500307308 */ /* 0x000fe20000000800 */
[----:B--2---:R-:W-:Y:S01]  /*dee0*/  FFMA.FTZ R4, R29, UR19, -R12 ;  /* 0x000000131d047c23 */ /* 0x004fe2000801080c */
[-C--:B---3--:R-:W-:Y:S01]  /*def0*/  FMUL.FTZ R146, R146, R14.reuse ;  /* 0x0000000e92927220 */ /* 0x088fe20000410000 */
[-C--:B------:R-:W-:Y:S01]  /*df00*/  FMUL.FTZ R147, R147, R14.reuse ;  /* 0x0000000e93937220 */ /* 0x080fe20000410000 */
[----:B------:R-:W-:-:S04]  /*df10*/  FMUL.FTZ R122, R122, R14 ;  /* 0x0000000e7a7a7220 */ /* 0x000fc80000410000 */
[----:B------:R2:W3:Y:S01]  /*df20*/  MUFU.EX2 R212, R4 ;  /* 0x0000000400d47308 */ /* 0x0004e20000000800 */
        /* <DEDUP_REMOVED lines=16> */
[----:B--2---:R-:W-:Y:S01]  /*e030*/  FFMA.FTZ R4, R30, UR19, -R12 ;  /* 0x000000131e047c23 */ /* 0x004fe2000801080c */
[-C--:B------:R-:W-:Y:S01]  /*e040*/  FMUL.FTZ R79, R79, R14.reuse ;  /* 0x0000000e4f4f7220 */ /* 0x080fe20000410000 */
[----:B------:R-:W2:Y:S01]  /*e050*/  LDSM.16.MT88.4 R28, [R226+0xa000] ;  /* 0x00a00000e21c783b */ /* 0x000ea20000004200 */
[-C--:B------:R-:W-:Y:S01]  /*e060*/  FMUL.FTZ R90, R90, R14.reuse ;  /* 0x0000000e5a5a7220 */ /* 0x080fe20000410000 */
[-C--:B------:R-:W-:Y:S01]  /*e070*/  FMUL.FTZ R91, R91, R14.reuse ;  /* 0x0000000e5b5b7220 */ /* 0x080fe20000410000 */
[-C--:B------:R-:W-:Y:S01]  /*e080*/  FMUL.FTZ R94, R94, R14.reuse ;  /* 0x0000000e5e5e7220 */ /* 0x080fe20000410000 */
[----:B------:R-:W-:Y:S01]  /*e090*/  FMUL.FTZ R95, R95, R14 ;  /* 0x0000000e5f5f7220 */ /* 0x000fe20000410000 */
[C---:B-1----:R-:W-:Y:S01]  /*e0a0*/  HMMA.16816.F32 R184, R8.reuse, R24, R144 ;  /* 0x0000001808b8723c */ /* 0x042fe20000001890 */
[----:B------:R1:W-:Y:S01]  /*e0b0*/  MUFU.EX2 R244, R4 ;  /* 0x0000000400f47308 */ /* 0x0003e20000000800 */
[----:B---3--:R-:W-:Y:S01]  /*e0c0*/  F2FP.F16.F32.PACK_AB R7, R212, R225 ;  /* 0x000000e1d407723e */ /* 0x008fe200000000ff */
[-C--:B------:R-:W-:Y:S01]  /*e0d0*/  FMUL.FTZ R150, R150, R48.reuse ;  /* 0x0000003096967220 */ /* 0x080fe20000410000 */
[-C--:B------:R-:W-:Y:S01]  /*e0e0*/  FMUL.FTZ R151, R151, R48.reuse ;  /* 0x0000003097977220 */ /* 0x080fe20000410000 */
[----:B------:R-:W-:Y:S01]  /*e0f0*/  FMUL.FTZ R154, R154, R48 ;  /* 0x000000309a9a7220 */ /* 0x000fe20000410000 */
[----:B------:R-:W-:Y:S01]  /*e100*/  HMMA.16816.F32 R64, R8, R18, R120 ;  /* 0x000000120840723c */ /* 0x000fe20000001878 */
[----:B------:R-:W-:Y:S01]  /*e110*/  IMAD.MOV.U32 R144, RZ, RZ, R183 ;  /* 0x000000ffff907224 */ /* 0x000fe200078e00b7 */
[----:B------:R-:W-:Y:S01]  /*e120*/  MOV R147, R181 ;  /* 0x000000b500937202 */ /* 0x000fe20000000f00 */
[----:B------:R-:W-:-:S02]  /*e130*/  IMAD.MOV.U32 R146, RZ, RZ, R182 ;  /* 0x000000ffff927224 */ /* 0x000fc400078e00b6 */
[-C--:B------:R-:W-:Y:S01]  /*e140*/  FMUL.FTZ R155, R155, R48.reuse ;  /* 0x000000309b9b7220 */ /* 0x080fe20000410000 */
[----:B------:R-:W-:Y:S01]  /*e150*/  IMAD.MOV.U32 R145, RZ, RZ, R180 ;  /* 0x000000ffff917224 */ /* 0x000fe200078e00b4 */
[C---:B------:R-:W-:Y:S01]  /*e160*/  HMMA.16816.F32 R188, R8.reuse, R22, R140 ;  /* 0x0000001608bc723c */ /* 0x040fe2000000188c */
[----:B------:R-:W-:Y:S01]  /*e170*/  F2FP.F16.F32.PACK_AB R5, R144, R217 ;  /* 0x000000d99005723e */ /* 0x000fe200000000ff */
[-C--:B------:R-:W-:Y:S01]  /*e180*/  FMUL.FTZ R70, R70, R48.reuse ;  /* 0x0000003046467220 */ /* 0x080fe20000410000 */
[-C--:B------:R-:W-:Y:S01]  /*e190*/  FMUL.FTZ R71, R71, R48.reuse ;  /* 0x0000003047477220 */ /* 0x080fe20000410000 */
[-C--:B------:R-:W-:Y:S01]  /*e1a0*/  FMUL.FTZ R118, R118, R48.reuse ;  /* 0x0000003076767220 */ /* 0x080fe20000410000 */
[----:B------:R-:W-:Y:S01]  /*e1b0*/  FMUL.FTZ R119, R119, R48 ;  /* 0x0000003077777220 */ /* 0x000fe20000410000 */
[C---:B------:R-:W-:Y:S01]  /*e1c0*/  HMMA.16816.F32 R200, R8.reuse, R16, R112 ;  /* 0x0000001008c8723c */ /* 0x040fe20000001870 */
[----:B-1----:R-:W-:Y:S01]  /*e1d0*/  FFMA.FTZ R4, R40, UR19, -R3 ;  /* 0x0000001328047c23 */ /* 0x002fe20008010803 */
[----:B------:R-:W-:Y:S01]  /*e1e0*/  MOV R40, R62 ;  /* 0x0000003e00287202 */ /* 0x000fe20000000f00 */
[-C--:B------:R-:W-:Y:S01]  /*e1f0*/  FMUL.FTZ R126, R126, R48.reuse ;  /* 0x000000307e7e7220 */ /* 0x080fe20000410000 */
[-C--:B------:R-:W-:Y:S01]  /*e200*/  FMUL.FTZ R127, R127, R48.reuse ;  /* 0x000000307f7f7220 */ /* 0x080fe20000410000 */
[----:B------:R1:W-:Y:S01]  /*e210*/  MUFU.EX2 R239, R4 ;  /* 0x0000000400ef7308 */ /* 0x0003e20000000800 */
        /* <DEDUP_REMOVED lines=12> */
[C---:B--2---:R-:W-:Y:S01]  /*e2e0*/  HMMA.16816.F32 R180, R8.reuse, R28, R160 ;  /* 0x0000001c08b4723c */ /* 0x044fe200000018a0 */
[-C--:B------:R-:W-:Y:S01]  /*e2f0*/  FMUL.FTZ R86, R86, R48.reuse ;  /* 0x0000003056567220 */ /* 0x080fe20000410000 */
[-C--:B------:R-:W-:Y:S01]  /*e300*/  FMUL.FTZ R87, R87, R48.reuse ;  /* 0x0000003057577220 */ /* 0x080fe20000410000 */
[-C--:B------:R-:W-:Y:S01]  /*e310*/  FMUL.FTZ R98, R98, R48.reuse ;  /* 0x0000003062627220 */ /* 0x080fe20000410000 */
[----:B-1----:R-:W-:Y:S01]  /*e320*/  F2FP.F16.F32.PACK_AB R4, R207, R45 ;  /* 0x0000002dcf04723e */ /* 0x002fe200000000ff */
[----:B------:R-:W-:Y:S01]  /*e330*/  FMUL.FTZ R99, R99, R48 ;  /* 0x0000003063637220 */ /* 0x000fe20000410000 */
[C---:B------:R-:W-:Y:S06]  /*e340*/  HMMA.16816.F32 R176, R8.reuse, R30, R172 ;  /* 0x0000001e08b0723c */ /* 0x040fec00000018ac */
[C---:B------:R-:W-:Y:S06]  /*e350*/  HMMA.16816.F32 R120, R8.reuse, R32, R72 ;  /* 0x000000200878723c */ /* 0x040fec0000001848 */
[----:B------:R-:W-:Y:S01]  /*e360*/  HMMA.16816.F32 R172, R8, R34, R76 ;  /* 0x0000002208ac723c */ /* 0x000fe2000000184c */
[----:B------:R-:W-:Y:S01]  /*e370*/  IMAD.MOV.U32 R73, RZ, RZ, R223 ;  /* 0x000000ffff497224 */ /* 0x000fe200078e00df */
[----:B------:R-:W-:Y:S01]  /*e380*/  MOV R72, R222 ;  /* 0x000000de00487202 */ /* 0x000fe20000000f00 */
[----:B------:R-:W-:-:S02]  /*e390*/  IMAD.MOV.U32 R74, RZ, RZ, R63 ;  /* 0x000000ffff4a7224 */ /* 0x000fc400078e003f */
[----:B------:R-:W-:Y:S01]  /*e3a0*/  IMAD.MOV.U32 R75, RZ, RZ, R61 ;  /* 0x000000ffff4b7224 */ /* 0x000fe200078e003d */
[C---:B------:R-:W-:Y:S01]  /*e3b0*/  HMMA.16816.F32 R140, R8.reuse, R36, R88 ;  /* 0x00000024088c723c */ /* 0x040fe20000001858 */
[----:B------:R-:W-:Y:S01]  /*e3c0*/  IMAD.MOV.U32 R77, RZ, RZ, R221 ;  /* 0x000000ffff4d7224 */ /* 0x000fe200078e00dd */
[----:B------:R-:W-:Y:S01]  /*e3d0*/  MOV R78, R219 ;  /* 0x000000db004e7202 */ /* 0x000fe20000000f00 */
[----:B------:R-:W-:Y:S02]  /*e3e0*/  IMAD.MOV.U32 R76, RZ, RZ, R52 ;  /* 0x000000ffff4c7224 */ /* 0x000fe400078e0034 */
[----:B------:R-:W-:Y:S01]  /*e3f0*/  IMAD.MOV.U32 R79, RZ, RZ, R146 ;  /* 0x000000ffff4f7224 */ /* 0x000fe200078e0092 */
[----:B------:R-:W-:Y:S06]  /*e400*/  HMMA.16816.F32 R160, R8, R38, R92 ;  /* 0x0000002608a0723c */ /* 0x000fec000000185c */
[C---:B------:R-:W-:Y:S01]  /*e410*/  HMMA.16816.F32 R60, R4.reuse, R24, R148 ;  /* 0x00000018043c723c */ /* 0x040fe20000001894 */
[----:B------:R-:W-:Y:S01]  /*e420*/  FFMA.FTZ R8, R41, UR19, -R3 ;  /* 0x0000001329087c23 */ /* 0x000fe20008010803 */
[----:B------:R-:W-:Y:S01]  /*e430*/  IMAD.MOV.U32 R93, RZ, RZ, R55 ;  /* 0x000000ffff5d7224 */ /* 0x000fe200078e0037 */
[----:B------:R-:W-:Y:S01]  /*e440*/  MOV R95, R54 ;  /* 0x00000036005f7202 */ /* 0x000fe20000000f00 */
[----:B------:R-:W-:Y:S01]  /*e450*/  IMAD.MOV.U32 R94, RZ, RZ, R53 ;  /* 0x000000ffff5e7224 */ /* 0x000fe200078e0035 */
[----:B------:R1:W2:Y:S01]  /*e460*/  MUFU.EX2 R223, R8 ;  /* 0x0000000800df7308 */ /* 0x0002a20000000800 */
[C---:B------:R-:W-:Y:S01]  /*e470*/  HMMA.16816.F32 R52, R4.reuse, R26, R152 ;  /* 0x0000001a0434723c */ /* 0x040fe20000001898 */
[----:B------:R-:W-:Y:S01]  /*e480*/  IMAD.MOV.U32 R150, RZ, RZ, R72 ;  /* 0x000000ffff967224 */ /* 0x000fe200078e0048 */
[----:B------:R-:W-:Y:S01]  /*e490*/  MOV R92, R147 ;  /* 0x00000093005c7202 */ /* 0x000fe20000000f00 */
[----:B------:R-:W-:Y:S01]  /*e4a0*/  IMAD.MOV.U32 R149, RZ, RZ, R73 ;  /* 0x000000ffff957224 */ /* 0x000fe200078e0049 */
[----:B------:R-:W-:Y:S01]  /*e4b0*/  MOV R73, R144 ;  /* 0x0000009000497202 */ /* 0x000fe20000000f00 */
[----:B------:R-:W-:Y:S01]  /*e4c0*/  IMAD.MOV.U32 R72, RZ, RZ, R145 ;  /* 0x000000ffff487224 */ /* 0x000fe200078e0091 */
[----:B------:R-:W3:Y:S01]  /*e4d0*/  LDSM.16.MT88.4 R24, [R224+0x9400] ;  /* 0x00940000e018783b */ /* 0x000ee20000004200 */
[----:B------:R-:W-:Y:S01]  /*e4e0*/  IMAD.MOV.U32 R154, RZ, RZ, R217 ;  /* 0x000000ffff9a7224 */ /* 0x000fe200078e00d9 */
[C---:B------:R-:W-:Y:S01]  /*e4f0*/  HMMA.16816.F32 R144, R4.reuse, R32, R68 ;  /* 0x000000200490723c */ /* 0x040fe20000001844 */
[----:B------:R-:W-:Y:S01]  /*e500*/  IMAD.MOV.U32 R153, RZ, RZ, R46 ;  /* 0x000000ffff997224 */ /* 0x000fe200078e002e */
[----:B------:R-:W-:Y:S01]  /*e510*/  MOV R155, R94 ;  /* 0x0000005e009b7202 */ /* 0x000fe20000000f00 */
[----:B------:R-:W-:Y:S01]  /*e520*/  IMAD.MOV.U32 R152, RZ, RZ, R45 ;  /* 0x000000ffff987224 */ /* 0x000fe200078e002d */
[----:B------:R-:W-:Y:S01]  /*e530*/  MOV R148, R215 ;  /* 0x000000d700947202 */ /* 0x000fe20000000f00 */
[----:B------:R-:W-:Y:S01]  /*e540*/  IMAD.MOV.U32 R151, RZ, RZ, R214 ;  /* 0x000000ffff977224 */ /* 0x000fe200078e00d6 */
[----:B------:R-:W-:Y:S01]  /*e550*/  HMMA.16816.F32 R128, R4, R16, R116 ;  /* 0x000000100480723c */ /* 0x000fe20000001874 */
[----:B------:R-:W-:-:S02]  /*e560*/  IMAD.MOV.U32 R68, RZ, RZ, R76 ;  /* 0x000000ffff447224 */ /* 0x000fc400078e004c */
[----:B-1----:R-:W-:Y:S01]  /*e570*/  FFMA.FTZ R8, R42, UR19, -R3 ;  /* 0x000000132a087c23 */ /* 0x002fe20008010803 */
[----:B------:R-:W-:Y:S01]  /*e580*/  IMAD.MOV.U32 R76, RZ, RZ, R72 ;  /* 0x000000ffff4c7224 */ /* 0x000fe200078e0048 */
[----:B------:R-:W-:Y:S01]  /*e590*/  MOV R33, R77 ;  /* 0x0000004d00217202 */ /* 0x000fe20000000f00 */
[----:B------:R-:W-:Y:S01]  /*e5a0*/  IMAD.MOV.U32 R72, RZ, RZ, R218 ;  /* 0x000000ffff487224 */ /* 0x000fe200078e00da */
[----:B------:R1:W-:Y:S01]  /*e5b0*/  MUFU.EX2 R222, R8 ;  /* 0x0000000800de7308 */ /* 0x0003e20000000800 */
[----:B------:R-:W-:Y:S01]  /*e5c0*/  IMAD.MOV.U32 R69, RZ, RZ, R95 ;  /* 0x000000ffff457224 */ /* 0x000fe200078e005f */
[----:B------:R-:W-:Y:S01]  /*e5d0*/  MOV R95, R79 ;  /* 0x0000004f005f7202 */ /* 0x000fe20000000f00 */
[C---:B------:R-:W-:Y:S01]  /*e5e0*/  HMMA.16816.F32 R112, R4.reuse, R18, R124 ;  /* 0x000000120470723c */ /* 0x040fe2000000187c */
[----:B------:R-:W-:Y:S01]  /*e5f0*/  IMAD.MOV.U32 R79, RZ, RZ, R40 ;  /* 0x000000ffff4f7224 */ /* 0x000fe200078e0028 */
[----:B------:R-:W4:Y:S01]  /*e600*/  LDSM.16.MT88.4 R16, [R226+0x9400] ;  /* 0x00940000e210783b */ /* 0x000f220000004200 */
[----:B------:R-:W-:Y:S01]  /*e610*/  IMAD.MOV.U32 R77, RZ, RZ, R74 ;  /* 0x000000ffff4d7224 */ /* 0x000fe200078e004a */
[----:B------:R-:W-:Y:S01]  /*e620*/  F2FP.F16.F32.PACK_AB R10, R246, R245 ;  /* 0x000000f5f60a723e */ /* 0x000fe200000000ff */
[----:B------:R-:W-:Y:S01]  /*e630*/  IMAD.MOV.U32 R74, RZ, RZ, R216 ;  /* 0x000000ffff4a7224 */ /* 0x000fe200078e00d8 */
[----:B------:R-:W-:Y:S01]  /*e640*/  HMMA.16816.F32 R88, R4, R20, R132 ;  /* 0x000000140458723c */ /* 0x000fe20000001884 */
[----:B------:R-:W-:-:S02]  /*e650*/  IMAD.MOV.U32 R71, RZ, RZ, R92 ;  /* 0x000000ffff477224 */ /* 0x000fc400078e005c */
[----:B------:R-:W-:Y:S02]  /*e660*/  IMAD.MOV.U32 R70, RZ, RZ, R93 ;  /* 0x000000ffff467224 */ /* 0x000fe400078e005d */
[----:B------:R-:W-:Y:S01]  /*e670*/  IMAD.MOV.U32 R32, RZ, RZ, R72 ;  /* 0x000000ffff207224 */ /* 0x000fe200078e0048 */
[----:B------:R-:W-:Y:S01]  /*e680*/  HMMA.16816.F32 R156, R4, R22, R136 ;  /* 0x00000016049c723c */ /* 0x000fe20000001888 */
[----:B------:R-:W4:Y:S01]  /*e690*/  LDSM.16.MT88.4 R20, [R224+0xa400] ;  /* 0x00a40000e014783b */ /* 0x000f220000004200 */
[----:B-1----:R-:W-:-:S03]  /*e6a0*/  FFMA.FTZ R8, R43, UR19, -R3 ;  /* 0x000000132b087c23 */ /* 0x002fc60008010803 */
[----:B------:R-:W-:Y:S01]  /*e6b0*/  LDSM.16.MT88.4 R40, [R224+0xb400] ;  /* 0x00b40000e028783b */ /* 0x000fe20000004200 */
[----:B------:R1:W3:Y:S01]  /*e6c0*/  MUFU.EX2 R221, R8 ;  /* 0x0000000800dd7308 */ /* 0x0002e20000000800 */
[C---:B------:R-:W-:Y:S06]  /*e6d0*/  HMMA.16816.F32 R164, R4.reuse, R28, R164 ;  /* 0x0000001c04a4723c */ /* 0x040fec00000018a4 */
[C---:B------:R-:W-:Y:S01]  /*e6e0*/  HMMA.16816.F32 R168, R4.reuse, R30, R168 ;  /* 0x0000001e04a8723c */ /* 0x040fe200000018a8 */
[----:B------:R-:W4:Y:S05]  /*e6f0*/  LDSM.16.MT88.4 R28, [R226+0xa400] ;  /* 0x00a40000e21c783b */ /* 0x000f2a0000004200 */
[----:B------:R-:W-:Y:S01]  /*e700*/  HMMA.16816.F32 R80, R4, R34, R80 ;  /* 0x000000220450723c */ /* 0x000fe20000001850 */
[----:B-1----:R-:W-:-:S05]  /*e710*/  FFMA.FTZ R8, R56, UR19, -R2 ;  /* 0x0000001338087c23 */ /* 0x002fca0008010802 */
[C---:B------:R-:W-:Y:S01]  /*e720*/  HMMA.16816.F32 R84, R4.reuse, R36, R84 ;  /* 0x000000240454723c */ /* 0x040fe20000001854 */
[----:B------:R-:W-:Y:S01]  /*e730*/  MOV R35, R79 ;  /* 0x0000004f00237202 */ /* 0x000fe20000000f00 */
[----:B------:R1:W-:Y:S04]  /*e740*/  MUFU.EX2 R219, R8 ;  /* 0x0000000800db7308 */ /* 0x0003e80000000800 */
[----:B------:R-:W-:Y:S01]  /*e750*/  HMMA.16816.F32 R96, R4, R38, R96 ;  /* 0x000000260460723c */ /* 0x000fe20000001860 */
[----:B------:R-:W-:Y:S01]  /*e760*/  MOV R36, R76 ;  /* 0x0000004c00247202 */ /* 0x000fe20000000f00 */
[----:B------:R-:W-:-:S05]  /*e770*/  IMAD.MOV.U32 R37, RZ, RZ, R95 ;  /* 0x000000ffff257224 */ /* 0x000fca00078e005f */
[----:B--2---:R-:W-:Y:S01]  /*e780*/  F2FP.F16.F32.PACK_AB R4, R223, R239 ;  /* 0x000000efdf04723e */ /* 0x004fe200000000ff */
[----:B------:R-:W-:Y:S01]  /*e790*/  IMAD.MOV.U32 R39, RZ, RZ, R77 ;  /* 0x000000ffff277224 */ /* 0x000fe200078e004d */
[----:B---3--:R-:W-:Y:S01]  /*e7a0*/  F2FP.F16.F32.PACK_AB R6, R221, R222 ;  /* 0x000000dedd06723e */ /* 0x008fe200000000ff */
[----:B------:R-:W-:Y:S02]  /*e7b0*/  IMAD.MOV.U32 R38, RZ, RZ, R73 ;  /* 0x000000ffff267224 */ /* 0x000fe400078e0049 */
[----:B-1----:R-:W-:-:S04]  /*e7c0*/  FFMA.FTZ R8, R57, UR19, -R2 ;  /* 0x0000001339087c23 */ /* 0x002fc80008010802 */
[----:B------:R1:W2:Y:S02]  /*e7d0*/  MUFU.EX2 R217, R8 ;  /* 0x0000000800d97308 */ /* 0x0002a40000000800 */
[----:B-1----:R-:W-:Y:S01]  /*e7e0*/  FFMA.FTZ R8, R50, UR19, -R2 ;  /* 0x0000001332087c23 */ /* 0x002fe20008010802 */
[----:B------:R-:W-:Y:S01]  /*e7f0*/  IMAD.MOV.U32 R50, RZ, RZ, R78 ;  /* 0x000000ffff327224 */ /* 0x000fe200078e004e */
[----:B------:R-:W-:-:S04]  /*e800*/  MOV R78, R75 ;  /* 0x0000004b004e7202 */ /* 0x000fc80000000f00 */
[----:B------:R1:W-:Y:S01]  /*e810*/  MUFU.EX2 R218, R8 ;  /* 0x0000000800da7308 */ /* 0x0003e20000000800 */
[----:B------:R-:W-:Y:S02]  /*e820*/  MOV R75, R44 ;  /* 0x0000002c004b7202 */ /* 0x000fe40000000f00 */
[----:B--2---:R-:W-:Y:S01]  /*e830*/  F2FP.F16.F32.PACK_AB R5, R217, R219 ;  /* 0x000000dbd905723e */ /* 0x004fe200000000ff */
[----:B------:R-:W-:Y:S02]  /*e840*/  IMAD.MOV.U32 R34, RZ, RZ, R78 ;  /* 0x000000ffff227224 */ /* 0x000fe400078e004e */
[----:B-1----:R-:W-:Y:S01]  /*e850*/  FFMA.FTZ R8, R51, UR19, -R2 ;  /* 0x0000001333087c23 */ /* 0x002fe20008010802 */
[----:B------:R-:W-:Y:S02]  /*e860*/  MOV R51, R47 ;  /* 0x0000002f00337202 */ /* 0x000fe40000000f00 */
[----:B------:R-:W1:Y:S01]  /*e870*/  LDSM.16.MT88.4 R44, [R226+0xb400] ;  /* 0x00b40000e22c783b */ /* 0x000e620000004200 */
[----:B------:R-:W2:Y:S02]  /*e880*/  MUFU.EX2 R216, R8 ;  /* 0x0000000800d87308 */ /* 0x000ea40000000800 */
[----:B--2---:R-:W-:Y:S01]  /*e890*/  F2FP.F16.F32.PACK_AB R7, R216, R218 ;  /* 0x000000dad807723e */ /* 0x004fe200000000ff */
[----:B------:R-:W-:-:S05]  /*e8a0*/  FFMA.FTZ R8, R58, UR19, -R12 ;  /* 0x000000133a087c23 */ /* 0x000fca000801080c */
[----:B------:R2:W3:Y:S01]  /*e8b0*/  MUFU.EX2 R214, R8 ;  /* 0x0000000800d67308 */ /* 0x0004e20000000800 */
[C---:B------:R-:W-:Y:S06]  /*e8c0*/  HMMA.16816.F32 R64, R4.reuse, R26, R64 ;  /* 0x0000001a0440723c */ /* 0x040fec0000001840 */
[C---:B----4-:R-:W-:Y:S06]  /*e8d0*/  HMMA.16816.F32 R76, R4.reuse, R18, R188 ;  /* 0x00000012044c723c */ /* 0x050fec00000018bc */
[C---:B------:R-:W-:Y:S01]  /*e8e0*/  HMMA.16816.F32 R92, R4.reuse, R20, R184 ;  /* 0x00000014045c723c */ /* 0x040fe200000018b8 */
[----:B------:R-:W-:Y:S01]  /*e8f0*/  IMAD.MOV.U32 R190, RZ, RZ, R148 ;  /* 0x000000ffffbe7224 */ /* 0x000fe200078e0094 */
[----:B------:R-:W-:Y:S01]  /*e900*/  MOV R189, R32 ;  /* 0x0000002000bd7202 */ /* 0x000fe20000000f00 */
[----:B--2---:R-:W-:Y:S01]  /*e910*/  FFMA.FTZ R8, R59, UR19, -R12 ;  /* 0x000000133b087c23 */ /* 0x004fe2000801080c */
[----:B------:R-:W-:Y:S01]  /*e920*/  IMAD.MOV.U32 R148, RZ, RZ, R208 ;  /* 0x000000ffff947224 */ /* 0x000fe200078e00d0 */
[----:B---3--:R-:W-:Y:S01]  /*e930*/  F2FP.F16.F32.PACK_AB R9, R214, R244 ;  /* 0x000000f4d609723e */ /* 0x008fe200000000ff */
[----:B------:R-:W-:Y:S01]  /*e940*/  HMMA.16816.F32 R56, R4, R24, R200 ;  /* 0x000000180438723c */ /* 0x000fe200000018c8 */
[----:B------:R2:W-:Y:S01]  /*e950*/  MUFU.EX2 R215, R8 ;  /* 0x0000000800d77308 */ /* 0x0005e20000000800 */
[----:B------:R-:W-:-:S02]  /*e960*/  IMAD.MOV.U32 R191, RZ, RZ, R206 ;  /* 0x000000ffffbf7224 */ /* 0x000fc400078e00ce */
[----:B------:R-:W-:Y:S02]  /*e970*/  IMAD.MOV.U32 R187, RZ, RZ, R34 ;  /* 0x000000ffffbb7224 */ /* 0x000fe400078e0022 */
[C---:B------:R-:W-:Y:S01]  /*e980*/  HMMA.16816.F32 R108, R4.reuse, R22, R108 ;  /* 0x00000016046c723c */ /* 0x040fe2000000186c */
[----:B------:R-:W-:Y:S01]  /*e990*/  IMAD.MOV.U32 R201, RZ, RZ, R74 ;  /* 0x000000ffffc97224 */ /* 0x000fe200078e004a */
[----:B------:R-:W-:Y:S01]  /*e9a0*/  MOV R202, R75 ;  /* 0x0000004b00ca7202 */ /* 0x000fe20000000f00 */
[----:B------:R-:W-:Y:S01]  /*e9b0*/  IMAD.MOV.U32 R203, RZ, RZ, R213 ;  /* 0x000000ffffcb7224 */ /* 0x000fe200078e00d5 */
[----:B------:R-:W-:Y:S01]  /*e9c0*/  MOV R200, R51 ;  /* 0x0000003300c87202 */ /* 0x000fe20000000f00 */
[----:B------:R-:W-:Y:S01]  /*e9d0*/  IMAD.MOV.U32 R188, RZ, RZ, R35 ;  /* 0x000000ffffbc7224 */ /* 0x000fe200078e0023 */
[----:B------:R-:W-:Y:S01]  /*e9e0*/  HMMA.16816.F32 R72, R4, R16, R192 ;  /* 0x000000100448723c */ /* 0x000fe200000018c0 */
[----:B------:R-:W-:-:S05]  /*e9f0*/  MOV R51, R210 ;  /* 0x000000d200337202 */ /* 0x000fca0000000f00 */
[C---:B------:R-:W-:Y:S01]  /*ea00*/  HMMA.16816.F32 R116, R4.reuse, R28, R180 ;  /* 0x0000001c0474723c */ /* 0x040fe200000018b4 */
[----:B------:R-:W-:Y:S02]  /*ea10*/  IMAD.MOV.U32 R195, RZ, RZ, R36 ;  /* 0x000000ffffc37224 */ /* 0x000fe400078e0024 */
[----:B--2---:R-:W-:Y:S01]  /*ea20*/  FFMA.FTZ R8, R196, UR19, -R12 ;  /* 0x00000013c4087c23 */ /* 0x004fe2000801080c */
[----:B------:R-:W-:Y:S01]  /*ea30*/  IMAD.MOV.U32 R36, RZ, RZ, R212 ;  /* 0x000000ffff247224 */ /* 0x000fe200078e00d4 */
[----:B------:R-:W-:Y:S01]  /*ea40*/  MOV R194, R39 ;  /* 0x0000002700c27202 */ /* 0x000fe20000000f00 */
[----:B------:R-:W-:Y:S01]  /*ea50*/  IMAD.MOV.U32 R196, RZ, RZ, R37 ;  /* 0x000000ffffc47224 */ /* 0x000fe200078e0025 */
[C---:B------:R-:W-:Y:S01]  /*ea60*/  HMMA.16816.F32 R124, R4.reuse, R30, R176 ;  /* 0x0000001e047c723c */ /* 0x040fe200000018b0 */
[----:B------:R-:W-:Y:S01]  /*ea70*/  IMAD.MOV.U32 R37, RZ, RZ, R211 ;  /* 0x000000ffff257224 */ /* 0x000fe200078e00d3 */
[----:B------:R2:W3:Y:S01]  /*ea80*/  MUFU.EX2 R213, R8 ;  /* 0x0000000800d57308 */ /* 0x0004e20000000800 */
[----:B------:R-:W-:Y:S01]  /*ea90*/  MOV R39, R71 ;  /* 0x0000004700277202 */ /* 0x000fe20000000f00 */
[----:B------:R-:W-:Y:S01]  /*eaa0*/  IMAD.MOV.U32 R185, RZ, RZ, R36 ;  /* 0x000000ffffb97224 */ /* 0x000fe200078e0024 */
[----:B------:R-:W-:Y:S01]  /*eab0*/  MOV R192, R207 ;  /* 0x000000cf00c07202 */ /* 0x000fe20000000f00 */
[----:B------:R-:W-:Y:S01]  /*eac0*/  HMMA.16816.F32 R120, R4, R40, R120 ;  /* 0x000000280478723c */ /* 0x000fe20000001878 */
[----:B------:R-:W-:Y:S01]  /*ead0*/  MOV R186, R37 ;  /* 0x0000002500ba7202 */ /* 0x000fe20000000f00 */
[----:B------:R-:W-:-:S04]  /*eae0*/  IMAD.MOV.U32 R184, RZ, RZ, R39 ;  /* 0x000000ffffb87224 */ /* 0x000fc800078e0027 */
[C---:B------:R-:W-:Y:S06]  /*eaf0*/  HMMA.16816.F32 R132, R4.reuse, R42, R172 ;  /* 0x0000002a0484723c */ /* 0x040fec00000018ac */
[----:B-1----:R-:W-:Y:S01]  /*eb00*/  HMMA.16816.F32 R140, R4, R44, R140 ;  /* 0x0000002c048c723c */ /* 0x002fe2000000188c */
[----:B--2---:R-:W-:Y:S01]  /*eb10*/  F2FP.F16.F32.PACK_AB R8, R149, R150 ;  /* 0x000000969508723e */ /* 0x004fe200000000ff */
[----:B------:R-:W-:Y:S01]  /*eb20*/  IMAD.MOV.U32 R175, RZ, RZ, R192 ;  /* 0x000000ffffaf7224 */ /* 0x000fe200078e00c0 */
[----:B---3--:R-:W-:-:S03]  /*eb30*/  F2FP.F16.F32.PACK_AB R11, R213, R215 ;  /* 0x000000d7d50b723e */ /* 0x008fc600000000ff */
[----:B------:R-:W-:Y:S06]  /*eb40*/  HMMA.16816.F32 R136, R4, R46, R160 ;  /* 0x0000002e0488723c */ /* 0x000fec00000018a0 */
[C---:B------:R-:W-:Y:S01]  /*eb50*/  HMMA.16816.F32 R128, R8.reuse, R24, R128 ;  /* 0x000000180880723c */ /* 0x040fe20000001880 */
[----:B------:R-:W-:Y:S01]  /*eb60*/  FFMA.FTZ R4, R199, UR19, -R0 ;  /* 0x00000013c7047c23 */ /* 0x000fe20008010800 */
[----:B------:R-:W-:Y:S01]  /*eb70*/  IMAD.MOV.U32 R163, RZ, RZ, R201 ;  /* 0x000000ffffa37224 */ /* 0x000fe200078e00c9 */
[----:B------:R-:W-:Y:S01]  /*eb80*/  MOV R162, R202 ;  /* 0x000000ca00a27202 */ /* 0x000fe20000000f00 */
[----:B------:R-:W-:Y:S01]  /*eb90*/  IMAD.MOV.U32 R201, RZ, RZ, R50 ;  /* 0x000000ffffc97224 */ /* 0x000fe200078e0032 */
[----:B------:R1:W-:Y:S01]  /*eba0*/  MUFU.EX2 R212, R4 ;  /* 0x0000000400d47308 */ /* 0x0003e20000000800 */
[----:B------:R-:W-:Y:S01]  /*ebb0*/  IMAD.MOV.U32 R50, RZ, RZ, R209 ;  /* 0x000000ffff327224 */ /* 0x000fe200078e00d1 */
[----:B------:R-:W-:Y:S01]  /*ebc0*/  HMMA.16816.F32 R112, R8, R26, R112 ;  /* 0x0000001a0870723c */ /* 0x000fe20000001870 */
[----:B------:R-:W-:Y:S01]  /*ebd0*/  IMAD.MOV.U32 R160, RZ, RZ, R38 ;  /* 0x000000ffffa07224 */ /* 0x000fe200078e0026 */
[----:B------:R-:W-:Y:S01]  /*ebe0*/  LDSM.16.MT88.4 R24, [R226+0xa800] ;  /* 0x00a80000e218783b */ /* 0x000fe20000004200 */
[----:B------:R-:W-:-:S02]  /*ebf0*/  IMAD.MOV.U32 R38, RZ, RZ, R70 ;  /* 0x000000ffff267224 */ /* 0x000fc400078e0046 */
[----:B------:R-:W-:Y:S01]  /*ec00*/  IMAD.MOV.U32 R161, RZ, RZ, R203 ;  /* 0x000000ffffa17224 */ /* 0x000fe200078e00cb */
[C---:B------:R-:W-:Y:S01]  /*ec10*/  HMMA.16816.F32 R88, R8.reuse, R16, R88 ;  /* 0x000000100858723c */ /* 0x040fe20000001858 */
[----:B------:R-:W-:Y:S01]  /*ec20*/  IMAD.MOV.U32 R202, RZ, RZ, R33 ;  /* 0x000000ffffca7224 */ /* 0x000fe200078e0021 */
[----:B------:R-:W-:Y:S01]  /*ec30*/  MOV R193, R38 ;  /* 0x0000002600c17202 */ /* 0x000fe20000000f00 */
[----:B------:R-:W-:Y:S01]  /*ec40*/  IMAD.MOV.U32 R203, RZ, RZ, R69 ;  /* 0x000000ffffcb7224 */ /* 0x000fe200078e0045 */
[----:B------:R-:W2:Y:S01]  /*ec50*/  LDSM.16.MT88.4 R36, [R224+0x9800] ;  /* 0x00980000e024783b */ /* 0x000ea20000004200 */
[----:B------:R-:W-:Y:S01]  /*ec60*/  MOV R33, R68 ;  /* 0x0000004400217202 */ /* 0x000fe20000000f00 */
[----:B------:R-:W-:Y:S01]  /*ec70*/  HMMA.16816.F32 R60, R8, R20, R60 ;  /* 0x00000014083c723c */ /* 0x000fe2000000183c */
[----:B------:R-:W-:Y:S01]  /*ec80*/  MOV R172, R193 ;  /* 0x000000c100ac7202 */ /* 0x000fe20000000f00 */
[----:B-1----:R-:W-:-:S04]  /*ec90*/  FFMA.FTZ R4, R204, UR19, -R0 ;  /* 0x00000013cc047c23 */ /* 0x002fc80008010800 */
[C---:B------:R-:W-:Y:S01]  /*eca0*/  HMMA.16816.F32 R68, R8.reuse, R18, R156 ;  /* 0x000000120844723c */ /* 0x040fe2000000189c */
[----:B------:R1:W-:Y:S01]  /*ecb0*/  MUFU.EX2 R211, R4 ;  /* 0x0000000400d37308 */ /* 0x0003e20000000800 */
[----:B------:R-:W-:Y:S04]  /*ecc0*/  LDSM.16.MT88.4 R16, [R224+0xb800] ;  /* 0x00b80000e010783b */ /* 0x000fe80000004200 */
[C---:B------:R-:W-:Y:S01]  /*ecd0*/  HMMA.16816.F32 R52, R8.reuse, R22, R52 ;  /* 0x000000160834723c */ /* 0x040fe20000001834 */
[----:B------:R-:W-:Y:S01]  /*ece0*/  IMAD.MOV.U32 R159, RZ, RZ, R194 ;  /* 0x000000ffff9f7224 */ /* 0x000fe200078e00c2 */
[----:B------:R-:W-:Y:S01]  /*ecf0*/  MOV R158, R195 ;  /* 0x000000c3009e7202 */ /* 0x000fe20000000f00 */
[----:B------:R-:W-:Y:S01]  /*ed00*/  IMAD.MOV.U32 R195, RZ, RZ, R202 ;  /* 0x000000ffffc37224 */ /* 0x000fe200078e00ca */
[----:B------:R-:W-:Y:S01]  /*ed10*/  LDSM.16.MT88.4 R20, [R226+0xb800] ;  /* 0x00b80000e214783b */ /* 0x000fe20000004200 */
[----:B------:R-:W-:Y:S01]  /*ed20*/  IMAD.MOV.U32 R194, RZ, RZ, R203 ;  /* 0x000000ffffc27224 */ /* 0x000fe200078e00cb */
[----:B------:R-:W-:Y:S01]  /*ed30*/  HMMA.16816.F32 R164, R8, R28, R164 ;  /* 0x0000001c08a4723c */ /* 0x000fe200000018a4 */
[----:B------:R-:W-:Y:S01]  /*ed40*/  IMAD.MOV.U32 R157, RZ, RZ, R196 ;  /* 0x000000ffff9d7224 */ /* 0x000fe200078e00c4 */
[----:B------:R-:W-:Y:S01]  /*ed50*/  MOV R196, R201 ;  /* 0x000000c900c47202 */ /* 0x000fe20000000f00 */
[----:B------:R-:W-:-:S02]  /*ed60*/  IMAD.MOV.U32 R156, RZ, RZ, R200 ;  /* 0x000000ffff9c7224 */ /* 0x000fc400078e00c8 */
[----:B------:R-:W-:Y:S02]  /*ed70*/  IMAD.MOV.U32 R174, RZ, RZ, R194 ;  /* 0x000000ffffae7224 */ /* 0x000fe400078e00c2 */
[----:B-1----:R-:W-:Y:S01]  /*ed80*/  FFMA.FTZ R4, R198, UR19, -R3 ;  /* 0x00000013c6047c23 */ /* 0x002fe20008010803 */
[C---:B------:R-:W-:Y:S01]  /*ed90*/  HMMA.16816.F32 R200, R8.reuse, R40, R144 ;  /* 0x0000002808c8723c */ /* 0x040fe20000001890 */
[----:B------:R-:W-:Y:S02]  /*eda0*/  IMAD.MOV.U32 R173, RZ, RZ, R195 ;  /* 0x000000ffffad7224 */ /* 0x000fe400078e00c3 */
[----:B------:R1:W-:Y:S03]  /*edb0*/  MUFU.EX2 R210, R4 ;  /* 0x0000000400d27308 */ /* 0x0003e60000000800 */
[C---:B------:R-:W-:Y:S01]  /*edc0*/  HMMA.16816.F32 R168, R8.reuse, R30, R168 ;  /* 0x0000001e08a8723c */ /* 0x040fe200000018a8 */
[----:B------:R-:W-:Y:S01]  /*edd0*/  MOV R147, R184 ;  /* 0x000000b800937202 */ /* 0x000fe20000000f00 */
[----:B------:R-:W-:Y:S01]  /*ede0*/  IMAD.MOV.U32 R146, RZ, RZ, R185 ;  /* 0x000000ffff927224 */ /* 0x000fe200078e00b9 */
[----:B------:R-:W-:Y:S01]  /*edf0*/  MOV R144, R187 ;  /* 0x000000bb00907202 */ /* 0x000fe20000000f00 */
[----:B------:R-:W-:Y:S01]  /*ee00*/  IMAD.MOV.U32 R145, RZ, RZ, R186 ;  /* 0x000000ffff917224 */ /* 0x000fe200078e00ba */
[----:B------:R-:W3:Y:S01]  /*ee10*/  LDSM.16.MT88.4 R28, [R224+0xa800] ;  /* 0x00a80000e01c783b */ /* 0x000ee20000004200 */
[----:B------:R-:W-:Y:S01]  /*ee20*/  HMMA.16816.F32 R192, R8, R42, R80 ;  /* 0x0000002a08c0723c */ /* 0x000fe20000001850 */
[----:B------:R-:W-:Y:S01]  /*ee30*/  MOV R40, R190 ;  /* 0x000000be00287202 */ /* 0x000fe20000000f00 */
[----:B------:R-:W-:-:S04]  /*ee40*/  IMAD.MOV.U32 R41, RZ, RZ, R188 ;  /* 0x000000ffff297224 */ /* 0x000fc800078e00bc */
[C---:B------:R-:W-:Y:S01]  /*ee50*/  HMMA.16816.F32 R84, R8.reuse, R44, R84 ;  /* 0x0000002c0854723c */ /* 0x040fe20000001854 */
[----:B------:R-:W-:Y:S01]  /*ee60*/  MOV R82, R196 ;  /* 0x000000c400527202 */ /* 0x000fe20000000f00 */
[----:B-1----:R-:W-:Y:S01]  /*ee70*/  FFMA.FTZ R4, R197, UR19, -R3 ;  /* 0x00000013c5047c23 */ /* 0x002fe20008010803 */
[----:B------:R-:W-:Y:S02]  /*ee80*/  IMAD.MOV.U32 R83, RZ, RZ, R13 ;  /* 0x000000ffff537224 */ /* 0x000fe400078e000d */
[----:B------:R-:W-:Y:S01]  /*ee90*/  FFMA.FTZ R13, R242, UR19, -R0 ;  /* 0x00000013f20d7c23 */ /* 0x000fe20008010800 */
[----:B------:R-:W-:Y:S01]  /*eea0*/  MOV R80, R160 ;  /* 0x000000a000507202 */ /* 0x000fe20000000f00 */
[----:B------:R1:W-:Y:S01]  /*eeb0*/  MUFU.EX2 R209, R4 ;  /* 0x0000000400d17308 */ /* 0x0003e20000000800 */
[----:B------:R-:W-:Y:S01]  /*eec0*/  HMMA.16816.F32 R184, R8, R46, R96 ;  /* 0x0000002e08b8723c */ /* 0x000fe20000001860 */
[----:B------:R-:W-:Y:S01]  /*eed0*/  IMAD.MOV.U32 R242, RZ, RZ, R83 ;  /* 0x000000fffff27224 */ /* 0x000fe200078e0053 */
[----:B------:R-:W-:Y:S01]  /*eee0*/  MOV R45, R144 ;  /* 0x00000090002d7202 */ /* 0x000fe20000000f00 */
[----:B------:R-:W-:Y:S01]  /*eef0*/  IMAD.MOV.U32 R160, RZ, RZ, R161 ;  /* 0x000000ffffa07224 */ /* 0x000fe200078e00a1 */
[----:B------:R-:W-:Y:S01]  /*ef00*/  MOV R43, R147 ;  /* 0x00000093002b7202 */ /* 0x000fe20000000f00 */
[----:B------:R-:W-:Y:S01]  /*ef10*/  IMAD.MOV.U32 R161, RZ, RZ, R162 ;  /* 0x000000ffffa17224 */ /* 0x000fe200078e00a2 */
[----:B------:R-:W-:Y:S01]  /*ef20*/  MOV R162, R163 ;  /* 0x000000a300a27202 */ /* 0x000fe20000000f00 */
[----:B------:R-:W-:Y:S01]  /*ef30*/  FFMA.FTZ R8, R243, UR19, -R0 ;  /* 0x00000013f3087c23 */ /* 0x000fe20008010800 */
[----:B------:R-:W-:Y:S01]  /*ef40*/  MUFU.EX2 R188, R13 ;  /* 0x0000000d00bc7308 */ /* 0x000fe20000000800 */
[----:B------:R-:W-:-:S02]  /*ef50*/  IMAD.MOV.U32 R42, RZ, RZ, R41 ;  /* 0x000000ffff2a7224 */ /* 0x000fc400078e0029 */
[----:B------:R-:W-:Y:S02]  /*ef60*/  IMAD.MOV.U32 R81, RZ, RZ, R159 ;  /* 0x000000ffff517224 */ /* 0x000fe400078e009f */
[----:B-1----:R-:W-:Y:S01]  /*ef70*/  FFMA.FTZ R4, R106, UR19, -R3 ;  /* 0x000000136a047c23 */ /* 0x002fe20008010803 */
[----:B------:R-:W-:Y:S01]  /*ef80*/  MOV R46, R45 ;  /* 0x0000002d002e7202 */ /* 0x000fe20000000f00 */
[----:B------:R-:W-:Y:S01]  /*ef90*/  IMAD.MOV.U32 R163, RZ, RZ, R225 ;  /* 0x000000ffffa37224 */ /* 0x000fe200078e00e1 */
[----:B------:R-:W-:Y:S01]  /*efa0*/  MOV R83, R157 ;  /* 0x0000009d00537202 */ /* 0x000fe20000000f00 */
[----:B------:R1:W-:Y:S01]  /*efb0*/  MUFU.EX2 R208, R4 ;  /* 0x0000000400d07308 */ /* 0x0003e20000000800 */
[----:B------:R-:W-:Y:S01]  /*efc0*/  IMAD.MOV.U32 R41, RZ, RZ, R145 ;  /* 0x000000ffff297224 */ /* 0x000fe200078e0091 */
[----:B------:R-:W-:Y:S01]  /*efd0*/  MOV R45, R160 ;  /* 0x000000a0002d7202 */ /* 0x000fe20000000f00 */
[----:B------:R4:W5:Y:S01]  /*efe0*/  LDL.LU R225, [R1+0x50] ;  /* 0x0000500001e17983 */ /* 0x0009620000300800 */
[----:B-1----:R-:W-:-:S04]  /*eff0*/  FFMA.FTZ R4, R107, UR19, -R3 ;  /* 0x000000136b047c23 */ /* 0x002fc80008010803 */
[----:B------:R1:W-:Y:S08]  /*f000*/  MUFU.EX2 R107, R8 ;  /* 0x00000008006b7308 */ /* 0x0003f00000000800 */
[----:B------:R2:W3:Y:S01]  /*f010*/  MUFU.EX2 R207, R4 ;  /* 0x0000000400cf7308 */ /* 0x0004e20000000800 */
[----:B-1----:R-:W-:-:S07]  /*f020*/  FFMA.FTZ R8, R248, UR19, -R0 ;  /* 0x00000013f8087c23 */ /* 0x002fce0008010800 */
[----:B------:R1:W-:Y:S01]  /*f030*/  MUFU.EX2 R106, R8 ;  /* 0x00000008006a7308 */ /* 0x0003e20000000800 */
[----:B--2---:R-:W-:Y:S01]  /*f040*/  FFMA.FTZ R4, R205, UR19, -R2 ;  /* 0x00000013cd047c23 */ /* 0x004fe20008010802 */
[----:B---3--:R-:W-:-:S06]  /*f050*/  F2FP.F16.F32.PACK_AB R6, R207, R208 ;  /* 0x000000d0cf06723e */ /* 0x008fcc00000000ff */
[----:B------:R2:W-:Y:S01]  /*f060*/  MUFU.EX2 R206, R4 ;  /* 0x0000000400ce7308 */ /* 0x0005e20000000800 */
[----:B-1----:R-:W-:Y:S01]  /*f070*/  FFMA.FTZ R8, R82, UR19, -R12 ;  /* 0x0000001352087c23 */ /* 0x002fe2000801080c */
[----:B------:R-:W-:Y:S02]  /*f080*/  IMAD.MOV.U32 R13, RZ, RZ, R46 ;  /* 0x000000ffff0d7224 */ /* 0x000fe400078e002e */
[----:B------:R-:W-:Y:S02]  /*f090*/  IMAD.MOV.U32 R82, RZ, RZ, R158 ;  /* 0x000000ffff527224 */ /* 0x000fe400078e009e */
[----:B--2---:R-:W-:Y:S01]  /*f0a0*/  FFMA.FTZ R4, R220, UR19, -R2 ;  /* 0x00000013dc047c23 */ /* 0x004fe20008010802 */
[----:B------:R-:W-:-:S03]  /*f0b0*/  IMAD.MOV.U32 R220, RZ, RZ, R189 ;  /* 0x000000ffffdc7224 */ /* 0x000fc600078e00bd */
[----:B------:R1:W2:Y:S02]  /*f0c0*/  MUFU.EX2 R205, R4 ;  /* 0x0000000400cd7308 */ /* 0x0002a40000000800 */
[--C-:B-1----:R-:W-:Y:S01]  /*f0d0*/  FFMA.FTZ R4, R100, UR19, -R2.reuse ;  /* 0x0000001364047c23 */ /* 0x102fe20008010802 */
[----:B------:R-:W-:Y:S01]  /*f0e0*/  IMAD.MOV.U32 R100, RZ, RZ, R33 ;  /* 0x000000ffff647224 */ /* 0x000fe200078e0021 */
[----:B--2---:R-:W-:Y:S01]  /*f0f0*/  F2FP.F16.F32.PACK_AB R5, R205, R206 ;  /* 0x000000cecd05723e */ /* 0x004fe200000000ff */
[----:B------:R-:W1:Y:S03]  /*f100*/  LDSM.16.MT88.4 R32, [R226+0x9800] ;  /* 0x00980000e220783b */ /* 0x000e660000004200 */
[----:B------:R2:W-:Y:S02]  /*f110*/  MUFU.EX2 R204, R4 ;  /* 0x0000000400cc7308 */ /* 0x0005e40000000800 */
[----:B--2---:R-:W-:Y:S01]  /*f120*/  FFMA.FTZ R4, R101, UR19, -R2 ;  /* 0x0000001365047c23 */ /* 0x004fe20008010802 */
[----:B------:R-:W-:-:S05]  /*f130*/  IMAD.MOV.U32 R101, RZ, RZ, R191 ;  /* 0x000000ffff657224 */ /* 0x000fca00078e00bf */
[----:B------:R2:W3:Y:S01]  /*f140*/  MUFU.EX2 R191, R4 ;  /* 0x0000000400bf7308 */ /* 0x0004e20000000800 */
[----:B------:R-:W-:Y:S01]  /*f150*/  MOV R44, R101 ;  /* 0x00000065002c7202 */ /* 0x000fe20000000f00 */
[----:B------:R-:W-:Y:S02]  /*f160*/  IMAD.MOV.U32 R101, RZ, RZ, R40 ;  /* 0x000000ffff657224 */ /* 0x000fe400078e0028 */
[----:B------:R-:W-:Y:S02]  /*f170*/  IMAD.MOV.U32 R40, RZ, RZ, R146 ;  /* 0x000000ffff287224 */ /* 0x000fe400078e0092 */
[----:B--2---:R-:W-:Y:S01]  /*f180*/  FFMA.FTZ R4, R241, UR19, -R0 ;  /* 0x00000013f1047c23 */ /* 0x004fe20008010800 */
[----:B---3--:R-:W-:Y:S01]  /*f190*/  F2FP.F16.F32.PACK_AB R7, R191, R204 ;  /* 0x000000ccbf07723e */ /* 0x008fe200000000ff */
[----:B------:R-:W-:Y:S02]  /*f1a0*/  IMAD.MOV.U32 R11, RZ, RZ, R44 ;  /* 0x000000ffff0b7224 */ /* 0x000fe400078e002c */
[----:B------:R2:W-:Y:S01]  /*f1b0*/  MUFU.EX2 R190, R4 ;  /* 0x0000000400be7308 */ /* 0x0005e20000000800 */
[----:B------:R-:W-:-:S02]  /*f1c0*/  IMAD.MOV.U32 R241, RZ, RZ, R156 ;  /* 0x000000fffff17224 */ /* 0x000fc400078e009c */
[----:B--2---:R-:W-:Y:S01]  /*f1d0*/  FFMA.FTZ R4, R240, UR19, -R0 ;  /* 0x00000013f0047c23 */ /* 0x004fe20008010800 */
[----:B------:R-:W-:-:S04]  /*f1e0*/  IMAD.MOV.U32 R240, RZ, RZ, R100 ;  /* 0x000000fffff07224 */ /* 0x000fc800078e0064 */
[----:B------:R2:W-:Y:S08]  /*f1f0*/  MUFU.EX2 R189, R4 ;  /* 0x0000000400bd7308 */ /* 0x0005f00000000800 */
[----:B------:R3:W-:Y:S01]  /*f200*/  MUFU.EX2 R100, R8 ;  /* 0x0000000800647308 */ /* 0x0007e20000000800 */
[----:B--2---:R-:W-:-:S07]  /*f210*/  F2FP.F16.F32.PACK_AB R4, R209, R210 ;  /* 0x000000d2d104723e */ /* 0x004fce00000000ff */
[----:B------:R-:W-:Y:S01]  /*f220*/  HMMA.16816.F32 R196, R4, R38, R64 ;  /* 0x0000002604c4723c */ /* 0x000fe20000001840 */
[----:B---3--:R-:W-:-:S04]  /*f230*/  FFMA.FTZ R8, R252, UR19, -R12 ;  /* 0x00000013fc087c23 */ /* 0x008fc8000801080c */
[----:B------:R2:W3:Y:S01]  /*f240*/  MUFU.EX2 R67, R8 ;  /* 0x0000000800437308 */ /* 0x0004e20000000800 */
[----:B------:R-:W-:Y:S02]  /*f250*/  IMAD.MOV.U32 R47, RZ, RZ, R240 ;  /* 0x000000ffff2f7224 */ /* 0x000fe400078e00f0 */
[----:B------:R-:W-:Y:S01]  /*f260*/  FFMA.FTZ R0, R101, UR19, -R0 ;  /* 0x0000001365007c23 */ /* 0x000fe20008010800 */
[----:B------:R-:W-:Y:S01]  /*f270*/  HMMA.16816.F32 R144, R4, R28, R92 ;  /* 0x0000001c0490723c */ /* 0x000fe2000000185c */
[----:B------:R-:W-:-:S05]  /*f280*/  IMAD.MOV.U32 R9, RZ, RZ, R47 ;  /* 0x000000ffff097224 */ /* 0x000fca00078e002f */
[----:B------:R-:W-:Y:S01]  /*f290*/  HMMA.16816.F32 R180, R4, R36, R56 ;  /* 0x0000002404b4723c */ /* 0x000fe20000001838 */
[----:B------:R-:W-:-:S05]  /*f2a0*/  IMAD.MOV.U32 R44, RZ, RZ, R161 ;  /* 0x000000ffff2c7224 */ /* 0x000fca00078e00a1 */
[----:B-1----:R-:W-:Y:S01]  /*f2b0*/  HMMA.16816.F32 R176, R4, R32, R72 ;  /* 0x0000002004b0723c */ /* 0x002fe20000001848 */
[----:B--2---:R-:W-:-:S04]  /*f2c0*/  FFMA.FTZ R8, R242, UR19, -R12 ;  /* 0x00000013f2087c23 */ /* 0x004fc8000801080c */
[----:B------:R1:W-:Y:S01]  /*f2d0*/  MUFU.EX2 R66, R8 ;  /* 0x0000000800427308 */ /* 0x0003e20000000800 */
[----:B------:R-:W-:Y:S01]  /*f2e0*/  IMAD.MOV.U32 R242, RZ, RZ, R241 ;  /* 0x000000fffff27224 */ /* 0x000fe200078e00f1 */
[----:B------:R-:W-:Y:S01]  /*f2f0*/  MOV R241, R163 ;  /* 0x000000a300f17202 */ /* 0x000fe20000000f00 */
[----:B------:R-:W-:Y:S01]  /*f300*/  IMAD.MOV.U32 R248, RZ, RZ, R9 ;  /* 0x000000fffff87224 */ /* 0x000fe200078e0009 */
[C---:B------:R-:W-:Y:S04]  /*f310*/  HMMA.16816.F32 R156, R4.reuse, R30, R108 ;  /* 0x0000001e049c723c */ /* 0x040fe8000000186c */
[----:B------:R2:W-:Y:S02]  /*f320*/  MUFU.EX2 R101, R0 ;  /* 0x0000000000657308 */ /* 0x0005e40000000800 */
[----:B------:R-:W-:Y:S01]  /*f330*/  HMMA.16816.F32 R96, R4, R34, R76 ;  /* 0x000000220460723c */ /* 0x000fe2000000184c */
[----:B-1----:R-:W-:-:S05]  /*f340*/  FFMA.FTZ R8, R11, UR19, -R12 ;  /* 0x000000130b087c23 */ /* 0x002fca000801080c */
[----:B------:R-:W1:Y:S01]  /*f350*/  MUFU.EX2 R65, R8 ;  /* 0x0000000800417308 */ /* 0x000e620000000800 */
[----:B--2---:R-:W-:Y:S01]  /*f360*/  FFMA.FTZ R0, R13, UR19, -R12 ;  /* 0x000000130d007c23 */ /* 0x004fe2000801080c */
[----:B------:R-:W-:Y:S01]  /*f370*/  IMAD.MOV.U32 R240, RZ, RZ, R162 ;  /* 0x000000fffff07224 */ /* 0x000fe200078e00a2 */
[----:B------:R-:W-:-:S05]  /*f380*/  MOV R10, R242 ;  /* 0x000000f2000a7202 */ /* 0x000fca0000000f00 */
[----:B------:R2:W-:Y:S01]  /*f390*/  MUFU.EX2 R64, R0 ;  /* 0x0000000000407308 */ /* 0x0005e20000000800 */
[----:B------:R-:W-:Y:S01]  /*f3a0*/  MOV R11, R172 ;  /* 0x000000ac000b7202 */ /* 0x000fe20000000f00 */
[----:B------:R-:W-:Y:S01]  /*f3b0*/  IMAD.MOV.U32 R46, RZ, RZ, R241 ;  /* 0x000000ffff2e7224 */ /* 0x000fe200078e00f1 */
[----:B------:R-:W-:Y:S01]  /*f3c0*/  MOV R241, R175 ;  /* 0x000000af00f17202 */ /* 0x000fe20000000f00 */
[----:B------:R-:W-:Y:S02]  /*f3d0*/  IMAD.MOV.U32 R13, RZ, RZ, R42 ;  /* 0x000000ffff0d7224 */ /* 0x000fe400078e002a */
[----:B------:R-:W-:Y:S02]  /*f3e0*/  IMAD.MOV.U32 R47, RZ, RZ, R240 ;  /* 0x000000ffff2f7224 */ /* 0x000fe400078e00f0 */
[----:B------:R-:W-:Y:S02]  /*f3f0*/  IMAD.MOV.U32 R242, RZ, RZ, R173 ;  /* 0x000000fffff27224 */ /* 0x000fe400078e00ad */
[----:B------:R-:W-:Y:S01]  /*f400*/  IMAD.MOV.U32 R95, RZ, RZ, R51 ;  /* 0x000000ffff5f7224 */ /* 0x000fe200078e0033 */
[----:B------:R-:W-:Y:S01]  /*f410*/  MOV R56, R11 ;  /* 0x0000000b00387202 */ /* 0x000fe20000000f00 */
[----:B------:R-:W-:-:S02]  /*f420*/  IMAD.MOV.U32 R240, RZ, RZ, R174 ;  /* 0x000000fffff07224 */ /* 0x000fc400078e00ae */
[----:B--2---:R-:W-:Y:S01]  /*f430*/  FFMA.FTZ R0, R248, UR19, -R3 ;  /* 0x00000013f8007c23 */ /* 0x004fe20008010803 */
[----:B------:R-:W-:Y:S01]  /*f440*/  IMAD.MOV.U32 R243, RZ, RZ, R10 ;  /* 0x000000fffff37224 */ /* 0x000fe200078e000a */
[----:B------:R-:W-:Y:S02]  /*f450*/  F2FP.F16.F32.PACK_AB R8, R211, R212 ;  /* 0x000000d4d308723e */ /* 0x000fe400000000ff */
[----:B------:R2:W-:Y:S01]  /*f460*/  MUFU.EX2 R51, R0 ;  /* 0x0000000000337308 */ /* 0x0005e20000000800 */
[----:B---3--:R-:W-:Y:S01]  /*f470*/  F2FP.F16.F32.PACK_AB R9, R67, R100 ;  /* 0x000000644309723e */ /* 0x008fe200000000ff */
[----:B------:R-:W-:Y:S01]  /*f480*/  IMAD.MOV.U32 R57, RZ, RZ, R242 ;  /* 0x000000ffff397224 */ /* 0x000fe200078e00f2 */
[----:B------:R-:W-:Y:S02]  /*f490*/  F2FP.F16.F32.PACK_AB R10, R189, R190 ;  /* 0x000000bebd0a723e */ /* 0x000fe400000000ff */
[----:B-1----:R-:W-:Y:S01]  /*f4a0*/  F2FP.F16.F32.PACK_AB R11, R65, R66 ;  /* 0x00000042410b723e */ /* 0x002fe200000000ff */
[----:B------:R-:W-:Y:S01]  /*f4b0*/  IMAD.MOV.U32 R58, RZ, RZ, R240 ;  /* 0x000000ffff3a7224 */ /* 0x000fe200078e00f0 */
[----:B------:R-:W-:-:S02]  /*f4c0*/  MOV R59, R241 ;  /* 0x000000f1003b7202 */ /* 0x000fc40000000f00 */
[----:B------:R-:W-:Y:S01]  /*f4d0*/  MOV R92, R13 ;  /* 0x0000000d005c7202 */ /* 0x000fe20000000f00 */
[----:B------:R-:W-:Y:S01]  /*f4e0*/  IMAD.MOV.U32 R13, RZ, RZ, R50 ;  /* 0x000000ffff0d7224 */ /* 0x000fe200078e0032 */
[----:B------:R-:W-:Y:S01]  /*f4f0*/  HMMA.16816.F32 R172, R4, R26, R124 ;  /* 0x0000001a04ac723c */ /* 0x000fe2000000187c */
[----:B--2---:R-:W-:-:S06]  /*f500*/  FFMA.FTZ R0, R247, UR19, -R3 ;  /* 0x00000013f7007c23 */ /* 0x004fcc0008010803 */
[----:B------:R-:W-:Y:S01]  /*f510*/  IMAD.MOV.U32 R125, RZ, RZ, R56 ;  /* 0x000000ffff7d7224 */ /* 0x000fe200078e0038 */
[----:B------:R1:W2:Y:S01]  /*f520*/  MUFU.EX2 R50, R0 ;  /* 0x0000000000327308 */ /* 0x0002a20000000800 */
[----:B------:R-:W-:Y:S01]  /*f530*/  MOV R126, R57 ;  /* 0x00000039007e7202 */ /* 0x000fe20000000f00 */
[----:B------:R-:W-:Y:S02]  /*f540*/  IMAD.MOV.U32 R127, RZ, RZ, R58 ;  /* 0x000000ffff7f7224 */ /* 0x000fe400078e003a */
[----:B------:R-:W-:Y:S02]  /*f550*/  IMAD.MOV.U32 R252, RZ, RZ, R59 ;  /* 0x000000fffffc7224 */ /* 0x000fe400078e003b */
[----:B------:R-:W-:Y:S01]  /*f560*/  HMMA.16816.F32 R56, R8, R38, R112 ;  /* 0x000000260838723c */ /* 0x000fe20000001870 */
[----:B-1----:R-:W-:-:S05]  /*f570*/  FFMA.FTZ R0, R249, UR19, -R3 ;  /* 0x00000013f9007c23 */ /* 0x002fca0008010803 */
[----:B------:R-:W-:Y:S01]  /*f580*/  HMMA.16816.F32 R160, R4, R24, R116 ;  /* 0x0000001804a0723c */ /* 0x000fe20000001874 */
[----:B------:R1:W-:Y:S05]  /*f590*/  MUFU.EX2 R38, R0 ;  /* 0x0000000000267308 */ /* 0x0003ea0000000800 */
[----:B------:R-:W-:Y:S01]  /*f5a0*/  HMMA.16816.F32 R116, R8, R36, R128 ;  /* 0x000000240874723c */ /* 0x000fe20000001880 */
[----:B------:R-:W-:Y:S01]  /*f5b0*/  IMAD.MOV.U32 R242, RZ, RZ, R220 ;  /* 0x000000fffff27224 */ /* 0x000fe200078e00dc */
[----:B------:R-:W-:Y:S01]  /*f5c0*/  MOV R240, R148 ;  /* 0x0000009400f07202 */ /* 0x000fe20000000f00 */
[----:B------:R-:W-:-:S03]  /*f5d0*/  IMAD.MOV.U32 R220, RZ, RZ, R149 ;  /* 0x000000ffffdc7224 */ /* 0x000fc600078e0095 */
[----:B------:R-:W-:Y:S01]  /*f5e0*/  HMMA.16816.F32 R72, R4, R16, R120 ;  /* 0x000000100448723c */ /* 0x000fe20000001878 */
[----:B-1----:R-:W-:-:S06]  /*f5f0*/  FFMA.FTZ R0, R250, UR19, -R2 ;  /* 0x00000013fa007c23 */ /* 0x002fcc0008010802 */
[----:B------:R-:W-:Y:S01]  /*f600*/  IMAD.MOV.U32 R121, RZ, RZ, R243 ;  /* 0x000000ffff797224 */ /* 0x000fe200078e00f3 */
[----:B------:R1:W-:Y:S01]  /*f610*/  MUFU.EX2 R36, R0 ;  /* 0x0000000000247308 */ /* 0x0003e20000000800 */
[----:B------:R-:W-:Y:S01]  /*f620*/  IMAD.MOV.U32 R123, RZ, RZ, R127 ;  /* 0x000000ffff7b7224 */ /* 0x000fe200078e007f */
[----:B------:R-:W-:Y:S01]  /*f630*/  HMMA.16816.F32 R108, R4, R22, R136 ;  /* 0x00000016046c723c */ /* 0x000fe20000001888 */
[----:B------:R-:W-:Y:S01]  /*f640*/  IMAD.MOV.U32 R241, RZ, RZ, R150 ;  /* 0x000000fffff17224 */ /* 0x000fe200078e0096 */
[----:B------:R-:W-:Y:S01]  /*f650*/  MOV R42, R151 ;  /* 0x00000097002a7202 */ /* 0x000fe20000000f00 */
[----:B------:R-:W3:Y:S03]  /*f660*/  LDSM.16.MT88.4 R136, [R226+0x9c00] ;  /* 0x009c0000e288783b */ /* 0x000ee60000004200 */
[----:B------:R-:W-:Y:S01]  /*f670*/  HMMA.16816.F32 R60, R8, R28, R60 ;  /* 0x0000001c083c723c */ /* 0x000fe2000000183c */
[----:B-1----:R-:W-:-:S05]  /*f680*/  FFMA.FTZ R0, R125, UR19, -R2 ;  /* 0x000000137d007c23 */ /* 0x002fca0008010802 */
[C---:B------:R-:W-:Y:S01]  /*f690*/  HMMA.16816.F32 R76, R4.reuse, R18, R132 ;  /* 0x00000012044c723c */ /* 0x040fe20000001884 */
[----:B------:R1:W-:Y:S05]  /*f6a0*/  MUFU.EX2 R28, R0 ;  /* 0x00000000001c7308 */ /* 0x0003ea0000000800 */
[----:B------:R-:W-:Y:S01]  /*f6b0*/  HMMA.16816.F32 R148, R4, R20, R140 ;  /* 0x000000140494723c */ /* 0x000fe2000000188c */
[----:B------:R-:W-:Y:S01]  /*f6c0*/  IMAD.MOV.U32 R94, RZ, RZ, R240 ;  /* 0x000000ffff5e7224 */ /* 0x000fe200078e00f0 */
[----:B------:R-:W-:-:S05]  /*f6d0*/  MOV R122, R126 ;  /* 0x0000007e007a7202 */ /* 0x000fca0000000f00 */
[----:B------:R-:W-:Y:S01]  /*f6e0*/  IMAD.MOV.U32 R7, RZ, RZ, R123 ;  /* 0x000000ffff077224 */ /* 0x000fe200078e007b */
[----:B------:R-:W-:Y:S01]  /*f6f0*/  HMMA.16816.F32 R164, R8, R24, R164 ;  /* 0x0000001808a4723c */ /* 0x000fe200000018a4 */
[----:B-1----:R-:W-:Y:S01]  /*f700*/  FFMA.FTZ R0, R121, UR19, -R2 ;  /* 0x0000001379007c23 */ /* 0x002fe20008010802 */
[----:B------:R-:W-:Y:S01]  /*f710*/  IMAD.MOV.U32 R93, RZ, RZ, R242 ;  /* 0x000000ffff5d7224 */ /* 0x000fe200078e00f2 */
[----:B------:R-:W-:Y:S01]  /*f720*/  MOV R240, R42 ;  /* 0x0000002a00f07202 */ /* 0x000fe20000000f00 */
[----:B------:R-:W-:Y:S01]  /*f730*/  IMAD.MOV.U32 R141, RZ, RZ, R13 ;  /* 0x000000ffff8d7224 */ /* 0x000fe200078e000d */
[----:B------:R1:W-:Y:S01]  /*f740*/  MUFU.EX2 R25, R0 ;  /* 0x0000000000197308 */ /* 0x0003e20000000800 */
[----:B------:R-:W-:Y:S01]  /*f750*/  IMAD.MOV.U32 R242, RZ, RZ, R43 ;  /* 0x000000fffff27224 */ /* 0x000fe200078e002b */
[----:B------:R-:W-:Y:S01]  /*f760*/  MOV R248, R41 ;  /* 0x0000002900f87202 */ /* 0x000fe20000000f00 */
[----:B------:R-:W-:Y:S01]  /*f770*/  IMAD.MOV.U32 R243, RZ, RZ, R40 ;  /* 0x000000fffff37224 */ /* 0x000fe200078e0028 */
[----:B------:R-:W-:Y:S01]  /*f780*/  MOV R140, R94 ;  /* 0x0000005e008c7202 */ /* 0x000fe20000000f00 */
[----:B------:R-:W-:-:S02]  /*f790*/  IMAD.MOV.U32 R13, RZ, RZ, R155 ;  /* 0x000000ffff0d7224 */ /* 0x000fc400078e009b */
[----:B------:R-:W-:Y:S01]  /*f7a0*/  FFMA.FTZ R3, R251, UR19, -R3 ;  /* 0x00000013fb037c23 */ /* 0x000fe20008010803 */
[C---:B------:R-:W-:Y:S01]  /*f7b0*/  HMMA.16816.F32 R40, R8.reuse, R34, R68 ;  /* 0x000000220828723c */ /* 0x040fe20000001844 */
[----:B------:R-:W-:Y:S01]  /*f7c0*/  FFMA.FTZ R2, R122, UR19, -R2 ;  /* 0x000000137a027c23 */ /* 0x000fe20008010802 */
[----:B------:R-:W-:Y:S01]  /*f7d0*/  MOV R113, R140 ;  /* 0x0000008c00717202 */ /* 0x000fe20000000f00 */
[----:B------:R-:W-:Y:S01]  /*f7e0*/  IMAD.MOV.U32 R120, RZ, RZ, R44 ;  /* 0x000000ffff787224 */ /* 0x000fe200078e002c */
[----:B------:R-:W-:Y:S01]  /*f7f0*/  MOV R142, R46 ;  /* 0x0000002e008e7202 */ /* 0x000fe20000000f00 */
[----:B------:R-:W-:Y:S01]  /*f800*/  IMAD.MOV.U32 R143, RZ, RZ, R47 ;  /* 0x000000ffff8f7224 */ /* 0x000fe200078e002f */
[----:B------:R-:W-:Y:S01]  /*f810*/  HMMA.16816.F32 R132, R8, R32, R88 ;  /* 0x000000200884723c */ /* 0x000fe20000001858 */
[----:B------:R-:W-:Y:S01]  /*f820*/  LDSM.16.MT88.4 R124, [R224+0x9c00] ;  /* 0x009c0000e07c783b */ /* 0x000fe20000004200 */
[----:B-1----:R-:W-:-:S03]  /*f830*/  FFMA.FTZ R0, R7, UR19, -R12 ;  /* 0x0000001307007c23 */ /* 0x002fc6000801080c */
[----:B------:R-:W1:Y:S01]  /*f840*/  LDSM.16.MT88.4 R4, [R226+0xbc00] ;  /* 0x00bc0000e204783b */ /* 0x000e620000004200 */
[----:B------:R-:W-:Y:S01]  /*f850*/  HMMA.16816.F32 R68, R8, R16, R200 ;  /* 0x000000100844723c */ /* 0x000fe200000018c8 */
[----:B------:R4:W-:Y:S01]  /*f860*/  MUFU.EX2 R16, R0 ;  /* 0x0000000000107308 */ /* 0x0009e20000000800 */
[----:B------:R-:W-:Y:S01]  /*f870*/  IMAD.MOV.U32 R122, RZ, RZ, R92 ;  /* 0x000000ffff7a7224 */ /* 0x000fe200078e005c */
[----:B------:R-:W-:Y:S01]  /*f880*/  MOV R92, R45 ;  /* 0x0000002d005c7202 */ /* 0x000fe20000000f00 */
[----:B------:R-:W-:Y:S01]  /*f890*/  IMAD.MOV.U32 R46, RZ, RZ, R83 ;  /* 0x000000ffff2e7224 */ /* 0x000fe200078e0053 */
[----:B------:R-:W-:Y:S01]  /*f8a0*/  MOV R47, R152 ;  /* 0x00000098002f7202 */ /* 0x000fe20000000f00 */
[----:B------:R-:W-:Y:S01]  /*f8b0*/  IMAD.MOV.U32 R44, RZ, RZ, R153 ;  /* 0x000000ffff2c7224 */ /* 0x000fe200078e0099 */
[----:B------:R-:W-:Y:S02]  /*f8c0*/  MOV R45, R154 ;  /* 0x0000009a002d7202 */ /* 0x000fe40000000f00 */
[----:B------:R-:W3:Y:S01]  /*f8d0*/  MUFU.EX2 R37, R3 ;  /* 0x0000000300257308 */ /* 0x000ee20000000800 */
[----:B------:R-:W-:Y:S01]  /*f8e0*/  IMAD.MOV.U32 R247, RZ, RZ, R141 ;  /* 0x000000fffff77224 */ /* 0x000fe200078e008d */
[----:B------:R-:W-:Y:S01]  /*f8f0*/  MOV R114, R142 ;  /* 0x0000008e00727202 */ /* 0x000fe20000000f00 */
[----:B------:R-:W-:-:S05]  /*f900*/  IMAD.MOV.U32 R115, RZ, RZ, R143 ;  /* 0x000000ffff737224 */ /* 0x000fca00078e008f */
[----:B------:R-:W3:Y:S01]  /*f910*/  MUFU.EX2 R24, R2 ;  /* 0x0000000200187308 */ /* 0x000ee20000000800 */
[----:B----4-:R-:W-:Y:S01]  /*f920*/  FFMA.FTZ R0, R13, UR19, -R12 ;  /* 0x000000130d007c23 */ /* 0x010fe2000801080c */
[----:B------:R-:W-:Y:S01]  /*f930*/  MOV R128, R120 ;  /* 0x0000007800807202 */ /* 0x000fe20000000f00 */
[----:B------:R-:W-:Y:S01]  /*f940*/  IMAD.MOV.U32 R141, RZ, RZ, R46 ;  /* 0x000000ffff8d7224 */ /* 0x000fe200078e002e */
[----:B------:R-:W-:Y:S01]  /*f950*/  MOV R123, R252 ;  /* 0x000000fc007b7202 */ /* 0x000fe20000000f00 */
[----:B------:R-:W-:Y:S01]  /*f960*/  IMAD.MOV.U32 R143, RZ, RZ, R44 ;  /* 0x000000ffff8f7224 */ /* 0x000fe200078e002c */
[C---:B------:R-:W-:Y:S01]  /*f970*/  HMMA.16816.F32 R84, R8.reuse, R20, R84 ;  /* 0x000000140854723c */ /* 0x040fe20000001854 */
[----:B------:R-:W-:Y:S01]  /*f980*/  IMAD.MOV.U32 R94, RZ, RZ, R81 ;  /* 0x000000ffff5e7224 */ /* 0x000fe200078e0051 */
[----:B------:R4:W-:Y:S01]  /*f990*/  MUFU.EX2 R13, R0 ;  /* 0x00000000000d7308 */ /* 0x0009e20000000800 */
[----:B------:R-:W-:Y:S01]  /*f9a0*/  MOV R142, R47 ;  /* 0x0000002f008e7202 */ /* 0x000fe20000000f00 */
[----:B------:R-:W-:Y:S01]  /*f9b0*/  IMAD.MOV.U32 R252, RZ, RZ, R95 ;  /* 0x000000fffffc7224 */ /* 0x000fe200078e005f */
[----:B------:R-:W-:Y:S01]  /*f9c0*/  MOV R120, R45 ;  /* 0x0000002d00787202 */ /* 0x000fe20000000f00 */
[C---:B------:R-:W-:Y:S01]  /*f9d0*/  HMMA.16816.F32 R52, R8.reuse, R30, R52 ;  /* 0x0000001e0834723c */ /* 0x040fe20000001834 */
[----:B------:R-:W-:Y:S01]  /*f9e0*/  MOV R95, R82 ;  /* 0x00000052005f7202 */ /* 0x000fe20000000f00 */
[----:B------:R-:W-:Y:S01]  /*f9f0*/  IMAD.MOV.U32 R121, RZ, RZ, R93 ;  /* 0x000000ffff797224 */ /* 0x000fe200078e005d */
[----:B------:R-:W1:Y:S03]  /*fa00*/  LDSM.16.MT88.4 R152, [R224+0xac00] ;  /* 0x00ac0000e098783b */ /* 0x000e660000004200 */
[----:B------:R-:W-:Y:S01]  /*fa10*/  HMMA.16816.F32 R32, R8, R26, R168 ;  /* 0x0000001a0820723c */ /* 0x000fe200000018a8 */
[----:B------:R-:W-:-:S02]  /*fa20*/  IMAD.MOV.U32 R93, RZ, RZ, R80 ;  /* 0x000000ffff5d7224 */ /* 0x000fc400078e0050 */
[----:B----4-:R-:W-:-:S03]  /*fa30*/  FFMA.FTZ R0, R113, UR19, -R12 ;  /* 0x0000001371007c23 */ /* 0x010fc6000801080c */
[----:B------:R-:W-:Y:S01]  /*fa40*/  HMMA.16816.F32 R44, R8, R18, R192 ;  /* 0x00000012082c723c */ /* 0x000fe200000018c0 */
[----:B------:R-:W-:-:S05]  /*fa50*/  IMAD.MOV.U32 R131, RZ, RZ, R94 ;  /* 0x000000ffff837224 */ /* 0x000fca00078e005e */
[----:B------:R-:W-:Y:S01]  /*fa60*/  HMMA.16816.F32 R20, R8, R22, R184 ;  /* 0x000000160814723c */ /* 0x000fe200000018b8 */
[----:B------:R4:W1:Y:S01]  /*fa70*/  MUFU.EX2 R10, R0 ;  /* 0x00000000000a7308 */ /* 0x0008620000000800 */
[----:B------:R-:W-:Y:S01]  /*fa80*/  MOV R140, R95 ;  /* 0x0000005f008c7202 */ /* 0x000fe20000000f00 */
[----:B------:R-:W-:Y:S01]  /*fa90*/  IMAD.MOV.U32 R129, RZ, RZ, R92 ;  /* 0x000000ffff817224 */ /* 0x000fe200078e005c */
        /* <DEDUP_REMOVED lines=8> */
[----:B--2---:R-:W-:Y:S01]  /*fb20*/  F2FP.F16.F32.PACK_AB R92, R50, R51 ;  /* 0x00000033325c723e */ /* 0x004fe200000000ff */
[----:B------:R-:W-:Y:S01]  /*fb30*/  IMAD.MOV.U32 R251, RZ, RZ, R128 ;  /* 0x000000fffffb7224 */ /* 0x000fe200078e0080 */
[----:B---3--:R-:W-:Y:S01]  /*fb40*/  F2FP.F16.F32.PACK_AB R94, R37, R38 ;  /* 0x00000026255e723e */ /* 0x008fe200000000ff */
[----:B------:R-:W-:Y:S01]  /*fb50*/  IMAD.MOV.U32 R39, RZ, RZ, R114 ;  /* 0x000000ffff277224 */ /* 0x000fe200078e0072 */
[----:B------:R-:W-:Y:S01]  /*fb60*/  F2FP.F16.F32.PACK_AB R93, R28, R36 ;  /* 0x000000241c5d723e */ /* 0x000fe200000000ff */
[----:B------:R-:W2:Y:S01]  /*fb70*/  LDSM.16.MT88.4 R168, [R226+0xac00] ;  /* 0x00ac0000e2a8783b */ /* 0x000ea20000004200 */
[----:B------:R-:W-:-:S02]  /*fb80*/  F2FP.F16.F32.PACK_AB R95, R24, R25 ;  /* 0x00000019185f723e */ /* 0x000fc400000000ff */
[----:B------:R-:W-:Y:S01]  /*fb90*/  MOV R31, R131 ;  /* 0x00000083001f7202 */ /* 0x000fe20000000f00 */
[----:B------:R-:W-:Y:S01]  /*fba0*/  FFMA.FTZ R2, R2, R49, R201 ;  /* 0x0000003102027223 */ /* 0x000fe200000100c9 */
[----:B------:R-:W-:Y:S01]  /*fbb0*/  MOV R3, R123 ;  /* 0x0000007b00037202 */ /* 0x000fe20000000f00 */
[----:B------:R-:W-:Y:S01]  /*fbc0*/  IMAD.MOV.U32 R29, RZ, RZ, R130 ;  /* 0x000000ffff1d7224 */ /* 0x000fe200078e0082 */
[----:B------:R-:W-:Y:S01]  /*fbd0*/  MOV R250, R129 ;  /* 0x0000008100fa7202 */ /* 0x000fe20000000f00 */
[----:B----4-:R-:W-:Y:S01]  /*fbe0*/  FFMA.FTZ R0, R203, R48, R202 ;  /* 0x00000030cb007223 */ /* 0x010fe200000100ca */
[----:B------:R-:W-:Y:S01]  /*fbf0*/  FFMA.FTZ R9, R27, R15, R26 ;  /* 0x0000000f1b097223 */ /* 0x000fe2000001001a */
[----:B------:R-:W-:Y:S01]  /*fc00*/  MOV R249, R115 ;  /* 0x0000007300f97202 */ /* 0x000fe20000000f00 */
[----:B------:R-:W-:Y:S01]  /*fc10*/  FFMA.FTZ R8, R31, R14, R30 ;  /* 0x0000000e1f087223 */ /* 0x000fe2000001001e */
[----:B------:R-:W-:Y:S01]  /*fc20*/  FADD.FTZ R3, R3, R2 ;  /* 0x0000000203037221 */ /* 0x000fe20000010000 */
[----:B------:R-:W-:Y:S01]  /*fc30*/  HMMA.16816.F32 R140, R92, R138, R96 ;  /* 0x0000008a5c8c723c */ /* 0x000fe20000001860 */
[----:B------:R-:W-:Y:S01]  /*fc40*/  FADD.FTZ R2, R29, R0 ;  /* 0x000000001d027221 */ /* 0x000fe20000010000 */
[----:B------:R-:W-:Y:S01]  /*fc50*/  FADD.FTZ R0, R250, R9 ;  /* 0x00000009fa007221 */ /* 0x000fe20000010000 */
[----:B------:R-:W-:Y:S01]  /*fc60*/  FADD.FTZ R8, R251, R8 ;  /* 0x00000008fb087221 */ /* 0x000fe20000010000 */
[----:B------:R-:W-:Y:S01]  /*fc70*/  FADD.FTZ R9, R249, R3 ;  /* 0x00000003f9097221 */ /* 0x000fe20000010000 */
[----:B------:R-:W3:Y:S02]  /*fc80*/  LDSM.16.MT88.4 R80, [R224+0xbc00] ;  /* 0x00bc0000e050783b */ /* 0x000ee40000004200 */
[----:B------:R-:W-:-:S02]  /*fc90*/  F2FP.F16.F32.PACK_AB R96, R107, R188 ;  /* 0x000000bc6b60723e */ /* 0x000fc400000000ff */
[----:B------:R-:W-:Y:S02]  /*fca0*/  F2FP.F16.F32.PACK_AB R97, R16, R64 ;  /* 0x000000401061723e */ /* 0x000fe400000000ff */
[----:B------:R-:W-:Y:S02]  /*fcb0*/  F2FP.F16.F32.PACK_AB R98, R101, R106 ;  /* 0x0000006a6562723e */ /* 0x000fe400000000ff */
[----:B-1----:R-:W-:Y:S01]  /*fcc0*/  F2FP.F16.F32.PACK_AB R99, R10, R13 ;  /* 0x0000000d0a63723e */ /* 0x002fe200000000ff */
[----:B------:R-:W-:Y:S01]  /*fcd0*/  FADD.FTZ R3, R39, R2 ;  /* 0x0000000227037221 */ /* 0x000fe20000010000 */
[----:B------:R-:W-:Y:S01]  /*fce0*/  FADD.FTZ R2, R247, R0 ;  /* 0x00000000f7027221 */ /* 0x000fe20000010000 */
[----:B------:R-:W-:Y:S01]  /*fcf0*/  FADD.FTZ R0, R252, R8 ;  /* 0x00000008fc007221 */ /* 0x000fe20000010000 */
[----:B------:R-:W-:Y:S01]  /*fd00*/  FADD.FTZ R9, R248, R9 ;  /* 0x00000009f8097221 */ /* 0x000fe20000010000 */
[----:B------:R-:W-:Y:S01]  /*fd10*/  HMMA.16816.F32 R88, R92, R4, R148 ;  /* 0x000000045c58723c */ /* 0x000fe20000001894 */
[----:B------:R-:W-:-:S02]  /*fd20*/  FADD.FTZ R8, R243, R3 ;  /* 0x00000003f3087221 */ /* 0x000fc40000010000 */
[----:B------:R-:W-:-:S03]  /*fd30*/  FADD.FTZ R3, R241, R9 ;  /* 0x00000009f1037221 */ /* 0x000fc60000010000 */
[----:B------:R-:W-:Y:S07]  /*fd40*/  HMMA.16816.F32 R84, R96, R4, R84 ;  /* 0x000000046054723c */ /* 0x000fee0000001854 */
        /* <DEDUP_REMOVED lines=48> */
[----:B------:R-:W-:-:S02]  /*10050*/  FADD.FTZ R0, R24, R0 ;  /* 0x0000000018007221 */ /* 0x000fc40000010000 */
[----:B------:R1:W-:Y:S01]  /*10060*/  STL [R1+0x14], R4 ;  /* 0x0000140401007387 */ /* 0x0003e20000100800 */
[C---:B------:R-:W-:Y:S03]  /*10070*/  HMMA.16816.F32 R112, R92.reuse, R124, R180 ;  /* 0x0000007c5c70723c */ /* 0x040fe600000018b4 */
[----:B------:R1:W-:Y:S03]  /*10080*/  STL [R1+0x10], R3 ;  /* 0x0000100301007387 */ /* 0x0003e60000100800 */
[C---:B------:R-:W-:Y:S01]  /*10090*/  HMMA.16816.F32 R120, R92.reuse, R126, R196 ;  /* 0x0000007e5c78723c */ /* 0x040fe200000018c4 */
[----:B------:R1:W-:Y:S04]  /*100a0*/  STL [R1+0xc], R2 ;  /* 0x00000c0201007387 */ /* 0x0003e80000100800 */
[----:B------:R1:W-:Y:S01]  /*100b0*/  STL [R1+0x8], R0 ;  /* 0x0000080001007387 */ /* 0x0003e20000100800 */
[C---:B------:R-:W-:Y:S06]  /*100c0*/  HMMA.16816.F32 R128, R92.reuse, R136, R176 ;  /* 0x000000885c80723c */ /* 0x040fec00000018b0 */
[C---:B------:R-:W-:Y:S06]  /*100d0*/  HMMA.16816.F32 R144, R92.reuse, R152, R144 ;  /* 0x000000985c90723c */ /* 0x040fec0000001890 */
[C---:B------:R-:W-:Y:S06]  /*100e0*/  HMMA.16816.F32 R156, R92.reuse, R154, R156 ;  /* 0x0000009a5c9c723c */ /* 0x040fec000000189c */
[C---:B--2---:R-:W-:Y:S06]  /*100f0*/  HMMA.16816.F32 R160, R92.reuse, R168, R160 ;  /* 0x000000a85ca0723c */ /* 0x044fec00000018a0 */
[C---:B------:R-:W-:Y:S06]  /*10100*/  HMMA.16816.F32 R172, R92.reuse, R170, R172 ;  /* 0x000000aa5cac723c */ /* 0x040fec00000018ac */
        /* <DEDUP_REMOVED lines=15> */
.L_x_225:
[----:B------:R-:W-:-:S06]  /*10200*/  UISETP.GT.AND UP0, UPT, UR17, UR12, UPT ;  /* 0x0000000c1100728c */ /* 0x000fcc000bf04270 */
[----:B------:R-:W-:-:S13]  /*10210*/  PLOP3.LUT P0, PT, PT, PT, UP0, 0x80, 0x0 ;  /* 0x000000000000781c */ /* 0x000fda0003f0f008 */
[----:B------:R-:W-:Y:S05]  /*10220*/  @!P0 BRA `(.L_x_232) ;  /* 0x0000004800088947 */ /* 0x000fea0003800000 */
[----:B------:R-:W1:Y:S01]  /*10230*/  S2R R2, SR_TID.X ;  /* 0x0000000000027919 */ /* 0x000e620000002100 */
[----:B------:R-:W-:Y:S01]  /*10240*/  ULDC UR4, c[0x0][0x2d0] ;  /* 0x0000b40000047ab9 */ /* 0x000fe20000000800 */
[----:B------:R-:W-:Y:S01]  /*10250*/  MOV R100, R104 ;  /* 0x0000006800647202 */ /* 0x000fe20000000f00 */
[----:B------:R-:W-:Y:S01]  /*10260*/  IMAD.MOV.U32 R106, RZ, RZ, R103 ;  /* 0x000000ffff6a7224 */ /* 0x000fe200078e0067 */
[----:B------:R-:W-:Y:S01]  /*10270*/  MOV R107, R102 ;  /* 0x00000066006b7202 */ /* 0x000fe20000000f00 */
[----:B------:R-:W-:Y:S01]  /*10280*/  ULDC UR8, c[0x0][0x2d0] ;  /* 0x0000b40000087ab9 */ /* 0x000fe20000000800 */
[----:B------:R-:W-:Y:S01]  /*10290*/  ULDC.64 UR6, c[0x0][0x248] ;  /* 0x0000920000067ab9 */ /* 0x000fe20000000a00 */
[----:B-1----:R-:W-:-:S04]  /*102a0*/  SHF.R.S32.HI R0, RZ, 0x1f, R2 ;  /* 0x0000001fff007819 */ /* 0x002fc80000011402 */
[----:B------:R-:W-:-:S04]  /*102b0*/  LEA.HI R0, R0, R2, RZ, 0x2 ;  /* 0x0000000200007211 */ /* 0x000fc800078f10ff */
[----:B------:R-:W-:-:S05]  /*102c0*/  LOP3.LUT R0, R0, 0xfffffffc, RZ, 0xc0, !PT ;  /* 0xfffffffc00007812 */ /* 0x000fca00078ec0ff */
[----:B------:R-:W-:-:S04]  /*102d0*/  IMAD.IADD R0, R2, 0x1, -R0 ;  /* 0x0000000102007824 */ /* 0x000fc800078e0a00 */
[----:B------:R-:W-:-:S05]  /*102e0*/  IMAD.SHL.U32 R0, R0, 0x8, RZ ;  /* 0x0000000800007824 */ /* 0x000fca00078e00ff */
[----:B------:R-:W-:Y:S01]  /*102f0*/  ISETP.GE.AND P4, PT, R0, UR4, PT ;  /* 0x0000000400007c0c */ /* 0x000fe2000bf86270 */
[----:B------:R-:W-:-:S12]  /*10300*/  ULDC UR4, c[0x0][0x2ec] ;  /* 0x0000bb0000047ab9 */ /* 0x000fd80000000800 */
[----:B------:R-:W1:Y:S08]  /*10310*/  @!P4 LDC.64 R2, c[0x0][0x220] ;  /* 0x00008800ff02cb82 */ /* 0x000e700000000a00 */
[----:B------:R-:W2:Y:S01]  /*10320*/  @!P4 LDC.64 R4, c[0x0][0x220] ;  /* 0x00008800ff04cb82 */ /* 0x000ea20000000a00 */
[----:B-1----:R1:W-:Y:S04]  /*10330*/  @!P4 STL.64 [R1+0x30], R2 ;  /* 0x000030020100c387 */ /* 0x0023e80000100a00 */
[----:B--2---:R2:W-:Y:S04]  /*10340*/  @!P4 STL.64 [R1+0x28], R4 ;  /* 0x000028040100c387 */ /* 0x0045e80000100a00 */
[----:B------:R-:W3:Y:S01]  /*10350*/  LDL.LU.64 R6, [R1] ;  /* 0x0000000001067983 */ /* 0x000ee20000300a00 */
[----:B-1----:R-:W-:-:S03]  /*10360*/  IMAD.MOV.U32 R3, RZ, RZ, R105 ;  /* 0x000000ffff037224 */ /* 0x002fc600078e0069 */
[----:B--2---:R-:W3:Y:S02]  /*10370*/  LDL.LU.64 R4, [R1+0x20] ;  /* 0x0000200001047983 */ /* 0x004ee40000300a00 */
[----:B---3--:R-:W-:-:S05]  /*10380*/  MOV R5, R7 ;  /* 0x0000000700057202 */ /* 0x008fca0000000f00 */
[----:B------:R1:W-:Y:S01]  /*10390*/  STL.64 [R1+0x20], R4 ;  /* 0x0000200401007387 */ /* 0x0003e20000100a00 */
[----:B------:R-:W-:Y:S05]  /*103a0*/  BRA `(.L_x_233) ;  /* 0x00000004000c7947 */ /* 0x000fea0003800000 */
.L_x_235:
[----:B------:R-:W2:Y:S01]  /*103b0*/  LDL.64 R208, [R1+0x48] ;  /* 0x0000480001d07983 */ /* 0x000ea20000100a00 */
[----:B------:R-:W1:Y:S01]  /*103c0*/  @!P4 LDC.64 R10, c[0x0][0x218] ;  /* 0x00008600ff0acb82 */ /* 0x000e620000000a00 */
[----:B------:R-:W-:Y:S02]  /*103d0*/  UIADD3 UR11, UR17, -0x2, URZ ;  /* 0xfffffffe110b7890 */ /* 0x000fe4000fffe03f */
[----:B------:R-:W3:Y:S02]  /*103e0*/  LDL.64 R206, [R1+0x40] ;  /* 0x0000400001ce7983 */ /* 0x000ee40000100a00 */
[----:B------:R-:W-:Y:S02]  /*103f0*/  USHF.R.S32.HI UR10, URZ, 0x1f, UR11 ;  /* 0x0000001f3f0a7899 */ /* 0x000fe4000801140b */
[----:B------:R4:W-:Y:S01]  /*10400*/  @P4 STS [R230+0x6000], RZ ;  /* 0x006000ffe6004388 */ /* 0x0009e20000000800 */
[----:B------:R-:W5:Y:S01]  /*10410*/  @!P2 LDC.64 R20, c[0x0][0x218] ;  /* 0x00008600ff14ab82 */ /* 0x000f620000000a00 */
[----:B------:R-:W-:Y:S02]  /*10420*/  UIMAD UR10, UR10, UR6, URZ ;  /* 0x000000060a0a72a4 */ /* 0x000fe4000f8e023f */
[----:B------:R4:W-:Y:S01]  /*10430*/  @P4 STS [R230+0x6004], RZ ;  /* 0x006004ffe6004388 */ /* 0x0009e20000000800 */
[----:B------:R-:W-:Y:S02]  /*10440*/  UIMAD.WIDE.U32 UR18, UR11, UR6, URZ ;  /* 0x000000060b1272a5 */ /* 0x000fe4000f8e003f */
[----:B------:R-:W-:Y:S01]  /*10450*/  UIMAD UR10, UR11, UR7, UR10 ;  /* 0x000000070b0a72a4 */ /* 0x000fe2000f8e020a */
[----:B------:R4:W-:Y:S01]  /*10460*/  @P4 STS.64 [R230+0x6008], RZ ;  /* 0x006008ffe6004388 */ /* 0x0009e20000000a00 */
[----:B------:R-:W4:Y:S02]  /*10470*/  @!P1 LDC.64 R18, c[0x0][0x218] ;  /* 0x00008600ff129b82 */ /* 0x000f240000000a00 */
[----:B------:R-:W-:Y:S01]  /*10480*/  UIADD3 UR10, UR19, UR10, URZ ;  /* 0x0000000a130a7290 */ /* 0x000fe2000fffe03f */
[----:B------:R-:W-:Y:S02]  /*10490*/  IMAD.U32 R4, RZ, RZ, UR18 ;  /* 0x00000012ff047e24 */ /* 0x000fe4000f8e00ff */
[----:B------:R-:W-:Y:S03]  /*104a0*/  IMAD.U32 R9, RZ, RZ, UR18 ;  /* 0x00000012ff097e24 */ /* 0x000fe6000f8e00ff */
[----:B------:R-:W-:Y:S01]  /*104b0*/  IMAD.U32 R8, RZ, RZ, UR10 ;  /* 0x0000000aff087e24 */ /* 0x000fe2000f8e00ff */
[----:B------:R-:W4:Y:S08]  /*104c0*/  @!P4 LDC.64 R16, c[0x0][0x218] ;  /* 0x00008600ff10cb82 */ /* 0x000f300000000a00 */
[----:B------:R-:W4:Y:S08]  /*104d0*/  @!P2 LDC.64 R14, c[0x0][0x218] ;  /* 0x00008600ff0eab82 */ /* 0x000f300000000a00 */
[----:B------:R-:W4:Y:S01]  /*104e0*/  @!P1 LDC.64 R22, c[0x0][0x218] ;  /* 0x00008600ff169b82 */ /* 0x000f220000000a00 */
[----:B--2---:R-:W-:Y:S04]  /*104f0*/  LEA R4, P0, R4, R208, 0x6 ;  /* 0x000000d004047211 */ /* 0x004fe800078030ff */
[----:B---3--:R-:W-:Y:S02]  /*10500*/  LEA.HI.X R8, R9, R207, R8, 0x6, P0 ;  /* 0x000000cf09087211 */ /* 0x008fe400000f3408 */
[C---:B-1----:R-:W-:Y:S04]  /*10510*/  @!P4 LEA R10, P0, R4.reuse, R10, 0x1 ;  /* 0x0000000a040ac211 */ /* 0x042fe800078008ff */
[C-C-:B------:R-:W-:Y:S02]  /*10520*/  @!P4 LEA.HI.X R11, R4.reuse, R11, R8.reuse, 0x1, P0 ;  /* 0x0000000b040bc211 */ /* 0x140fe400000f0c08 */
[C---:B-----5:R-:W-:Y:S03]  /*10530*/  @!P2 LEA R20, P0, R4.reuse, R20, 0x1 ;  /* 0x000000140414a211 */ /* 0x060fe600078008ff */
[----:B------:R-:W-:Y:S01]  /*10540*/  @!PT LDS RZ, [RZ] ;  /* 0x00000000fffff984 */ /* 0x000fe20000000800 */
[----:B------:R-:W-:Y:S01]  /*10550*/  @!PT LDS RZ, [RZ] ;  /* 0x00000000fffff984 */ /* 0x000fe20000000800 */
[----:B------:R-:W-:Y:S01]  /*10560*/  @!PT LDS RZ, [RZ] ;  /* 0x00000000fffff984 */ /* 0x000fe20000000800 */
[----:B------:R1:W-:Y:S01]  /*10570*/  @!P4 LDGSTS.E.BYPASS.LTC128B.128 [R230+0x6000], desc[UR22][R10.64] ;  /* 0x060000000ae6cfae */ /* 0x0003e2000b901d56 */
[C-C-:B------:R-:W-:Y:S02]  /*10580*/  @!P2 LEA.HI.X R21, R4.reuse, R21, R8.reuse, 0x1, P0 ;  /* 0x000000150415a211 */ /* 0x140fe400000f0c08 */
[C---:B----4-:R-:W-:Y:S01]  /*10590*/  @!P1 LEA R18, P0, R4.reuse, R18, 0x1 ;  /* 0x0000001204129211 */ /* 0x050fe200078008ff */
[----:B------:R2:W-:Y:S03]  /*105a0*/  @P2 STS.128 [R230+0x7000], RZ ;  /* 0x007000ffe6002388 */ /* 0x0005e60000000c00 */
[C---:B------:R-:W-:Y:S01]  /*105b0*/  @!P1 LEA.HI.X R19, R4.reuse, R19, R8, 0x1, P0 ;  /* 0x0000001304139211 */ /* 0x040fe200000f0c08 */
[----:B------:R-:W-:Y:S01]  /*105c0*/  @!PT LDS RZ, [RZ] ;  /* 0x00000000fffff984 */ /* 0x000fe20000000800 */
[----:B------:R-:W-:Y:S01]  /*105d0*/  @!PT LDS RZ, [RZ] ;  /* 0x00000000fffff984 */ /* 0x000fe20000000800 */
[----:B------:R-:W-:Y:S01]  /*105e0*/  @!PT LDS RZ, [RZ] ;  /* 0x00000000fffff984 */ /* 0x000fe20000000800 */
[----:B------:R2:W-:Y:S01]  /*105f0*/  @!P2 LDGSTS.E.BYPASS.LTC128B.128 [R230+0x7000], desc[UR22][R20.64+0x40] ;  /* 0x0700004014e6afae */ /* 0x0005e2000b901d56 */
[----:B------:R-:W-:Y:S03]  /*10600*/  IADD3 R4, P0, R4, UR26, RZ ;  /* 0x0000001a04047c10 */ /* 0x000fe6000ff1e0ff */
[----:B------:R2:W-:Y:S01]  /*10610*/  @P1 STS.128 [R230+0x8000], RZ ;  /* 0x008000ffe6001388 */ /* 0x0005e20000000c00 */
[----:B------:R-:W-:Y:S02]  /*10620*/  IADD3.X R8, R8, UR25, RZ, P0, !PT ;  /* 0x0000001908087c10 */ /* 0x000fe400087fe4ff */
[C---:B------:R-:W-:Y:S01]  /*10630*/  @!P4 LEA R16, P0, R4.reuse, R16, 0x1 ;  /* 0x000000100410c211 */ /* 0x040fe200078008ff */
[----:B------:R-:W-:Y:S01]  /*10640*/  @!PT LDS RZ, [RZ] ;  /* 0x00000000fffff984 */ /* 0x000fe20000000800 */
[----:B------:R-:W-:Y:S01]  /*10650*/  @!PT LDS RZ, [RZ] ;  /* 0x00000000fffff984 */ /* 0x000fe20000000800 */
[----:B------:R-:W-:Y:S01]  /*10660*/  @!PT LDS RZ, [RZ] ;  /* 0x00000000fffff984 */ /* 0x000fe20000000800 */
[----:B------:R2:W-:Y:S03]  /*10670*/  @!P1 LDGSTS.E.BYPASS.LTC128B.128 [R230+0x8000], desc[UR22][R18.64+0x80] ;  /* 0x0800008012e69fae */ /* 0x0005e6000b901d56 */
[C-C-:B------:R-:W-:Y:S01]  /*10680*/  @!P4 LEA.HI.X R17, R4.reuse, R17, R8.reuse, 0x1, P0 ;  /* 0x000000110411c211 */ /* 0x140fe200000f0c08 */
[----:B------:R2:W-:Y:S01]  /*10690*/  @P4 STS.128 [R230+0x6800], RZ ;  /* 0x006800ffe6004388 */ /* 0x0005e20000000c00 */
[C---:B------:R-:W-:Y:S03]  /*106a0*/  @!P2 LEA R14, P0, R4.reuse, R14, 0x1 ;  /* 0x0000000e040ea211 */ /* 0x040fe600078008ff */
[----:B------:R-:W-:Y:S01]  /*106b0*/  @!PT LDS RZ, [RZ] ;  /* 0x00000000fffff984 */ /* 0x000fe20000000800 */
[----:B------:R-:W-:Y:S01]  /*106c0*/  @!PT LDS RZ, [RZ] ;  /* 0x00000000fffff984 */ /* 0x000fe20000000800 */
[----:B------:R-:W-:Y:S01]  /*106d0*/  @!PT LDS RZ, [RZ] ;  /* 0x00000000fffff984 */ /* 0x000fe20000000800 */
[----:B------:R2:W-:Y:S01]  /*106e0*/  @!P4 LDGSTS.E.BYPASS.LTC128B.128 [R230+0x6800], desc[UR22][R16.64] ;  /* 0x0680000010e6cfae */ /* 0x0005e2000b901d56 */
[C-C-:B------:R-:W-:Y:S02]  /*106f0*/  @!P2 LEA.HI.X R15, R4.reuse, R15, R8.reuse, 0x1, P0 ;  /* 0x0000000f040fa211 */ /* 0x140fe400000f0c08 */
[C---:B-1----:R-:W-:Y:S01]  /*10700*/  @!P1 LEA R10, P0, R4.reuse, R22, 0x1 ;  /* 0x00000016040a9211 */ /* 0x042fe200078008ff */
[----:B------:R2:W-:Y:S03]  /*10710*/  @P2 STS.128 [R230+0x7800], RZ ;  /* 0x007800ffe6002388 */ /* 0x0005e60000000c00 */
[----:B------:R-:W-:Y:S01]  /*10720*/  @!P1 LEA.HI.X R11, R4, R23, R8, 0x1, P0 ;  /* 0x00000017040b9211 */ /* 0x000fe200000f0c08 */
        /* <DEDUP_REMOVED lines=11> */
.L_x_233:
[----:B-12---:R-:W2:Y:S01]  /*107e0*/  LDL R4, [R1+0x18] ;  /* 0x0000180001047983 */ /* 0x006ea20000100800 */
[----:B------:R-:W-:Y:S05]  /*107f0*/  DEPBAR.LE SB0, 0x0 ;  /* 0x000080000000791a */ /* 0x000fea0000000000 */
[----:B------:R-:W3:Y:S01]  /*10800*/  LDL R2, [R1+0x38] ;  /* 0x0000380001027983 */ /* 0x000ee20000100800 */
[----:B------:R-:W-:Y:S05]  /*10810*/  UIADD3 UR9, UR17, -0x1, URZ ;  /* 0xffffffff11097890 */ /* 0x000fea000fffe03f */
[----:B------:R-:W4:Y:S01]  /*10820*/  LDL.64 R20, [R1+0x20] ;  /* 0x0000200001147983 */ /* 0x000f220000100a00 */
[----:B------:R-:W-:Y:S02]  /*10830*/  USHF.R.S32.HI UR11, URZ, 0x1f, UR9 ;  /* 0x0000001f3f0b7899 */ /* 0x000fe40008011409 */
[----:B------:R-:W-:Y:S03]  /*10840*/  UIMAD UR10, UR27, UR9, URZ ;  /* 0x000000091b0a72a4 */ /* 0x000fe6000f8e023f */
[----:B------:R-:W4:Y:S01]  /*10850*/  LDL R6, [R1+0x30] ;  /* 0x0000300001067983 */ /* 0x000f220000100800 */
[----:B------:R-:W-:Y:S02]  /*10860*/  UISETP.GT.AND UP0, UPT, UR9, UR12, UPT ;  /* 0x0000000c0900728c */ /* 0x000fe4000bf04270 */
[----:B------:R-:W-:Y:S03]  /*10870*/  UIMAD UR10, UR11, UR28, UR10 ;  /* 0x0000001c0b0a72a4 */ /* 0x000fe6000f8e020a */
[----:B------:R-:W4:Y:S06]  /*10880*/  LDL R0, [R1+0x34] ;  /* 0x0000340001007983 */ /* 0x000f2c0000100800 */
[----:B------:R-:W4:Y:S06]  /*10890*/  LDL R8, [R1+0x28] ;  /* 0x0000280001087983 */ /* 0x000f2c0000100800 */
[----:B------:R-:W4:Y:S01]  /*108a0*/  LDL R18, [R1+0x2c] ;  /* 0x00002c0001127983 */ /* 0x000f220000100800 */
[----:B------:R-:W-:Y:S06]  /*108b0*/  BAR.SYNC.DEFER_BLOCKING 0x0 ;  /* 0x0000000000007b1d */ /* 0x000fec0000010000 */
[----:B------:R-:W-:Y:S06]  /*108c0*/  @P4 STS [R230+0x9000], RZ ;  /* 0x009000ffe6004388 */ /* 0x000fec0000000800 */
[----:B------:R-:W-:Y:S06]  /*108d0*/  @P4 STS [R230+0x9004], RZ ;  /* 0x009004ffe6004388 */ /* 0x000fec0000000800 */
[----:B------:R-:W-:Y:S01]  /*108e0*/  @P4 STS.64 [R230+0x9008], RZ ;  /* 0x009008ffe6004388 */ /* 0x000fe20000000a00 */
[----:B------:R-:W1:Y:S02]  /*108f0*/  S2R R101, SR_TID.X ;  /* 0x0000000000657919 */ /* 0x000e640000002100 */
[----:B-1----:R-:W-:Y:S05]  /*10900*/  IMAD.SHL.U32 R101, R101, 0x2, RZ ;  /* 0x0000000265657824 */ /* 0x002fea00078e00ff */
[----:B------:R-:W-:Y:S02]  /*10910*/  LOP3.LUT R101, R101, 0x6, RZ, 0xc0, !PT ;  /* 0x0000000665657812 */ /* 0x000fe400078ec0ff */
[----:B--2---:R-:W-:Y:S01]  /*10920*/  ISETP.GE.AND P2, PT, R4, UR8, PT ;  /* 0x0000000804007c0c */ /* 0x004fe2000bf46270 */
[----:B------:R-:W-:Y:S01]  /*10930*/  IMAD.U32 R4, RZ, RZ, UR9 ;  /* 0x00000009ff047e24 */ /* 0x000fe2000f8e00ff */
[----:B---3--:R-:W-:Y:S03]  /*10940*/  ISETP.GE.AND P1, PT, R2, UR8, PT ;  /* 0x0000000802007c0c */ /* 0x008fe6000bf26270 */
[----:B----4-:R-:W-:Y:S08]  /*10950*/  IMAD.WIDE.U32 R4, R4, UR28, R20 ;  /* 0x0000001c04047c25 */ /* 0x010ff0000f8e0014 */
[----:B------:R-:W1:Y:S01]  /*10960*/  @!P2 LDC.64 R12, c[0x0][0x220] ;  /* 0x00008800ff0cab82 */ /* 0x000e620000000a00 */
[----:B------:R-:W-:Y:S01]  /*10970*/  VIADD R2, R5, UR10 ;  /* 0x0000000a05027c36 */ /* 0x000fe20008000000 */
[C---:B------:R-:W-:Y:S04]  /*10980*/  @!P4 LEA R6, P0, R4.reuse, R6, 0x1 ;  /* 0x000000060406c211 */ /* 0x040fe800078008ff */
[C-C-:B------:R-:W-:Y:S02]  /*10990*/  @!P4 LEA.HI.X R7, R4.reuse, R0, R2.reuse, 0x1, P0 ;  /* 0x000000000407c211 */ /* 0x140fe400000f0c02 */
[----:B------:R-:W2:Y:S01]  /*109a0*/  @!P1 LDC.64 R10, c[0x0][0x220] ;  /* 0x00008800ff0a9b82 */ /* 0x000ea20000000a00 */
[C---:B------:R-:W-:Y:S02]  /*109b0*/  IADD3 R0, P5, R4.reuse, UR20, RZ ;  /* 0x0000001404007c10 */ /* 0x040fe4000ffbe0ff */
[----:B------:R-:W-:Y:S01]  /*109c0*/  @!PT LDS RZ, [RZ] ;  /* 0x00000000fffff984 */ /* 0x000fe20000000800 */
[----:B------:R-:W-:Y:S01]  /*109d0*/  @!PT LDS RZ, [RZ] ;  /* 0x00000000fffff984 */ /* 0x000fe20000000800 */
[----:B------:R-:W-:Y:S01]  /*109e0*/  @!PT LDS RZ, [RZ] ;  /* 0x00000000fffff984 */ /* 0x000fe20000000800 */
[----:B------:R3:W-:Y:S06]  /*109f0*/  @!P4 LDGSTS.E.BYPASS.LTC128B.128 [R230+0x9000], desc[UR22][R6.64] ;  /* 0x0900000006e6cfae */ /* 0x0007ec000b901d56 */
[----:B------:R-:W-:Y:S01]  /*10a00*/  @P2 STS.128 [R230+0xa000], RZ ;  /* 0x00a000ffe6002388 */ /* 0x000fe20000000c00 */
[----:B------:R-:W3:Y:S01]  /*10a10*/  @!P2 LDC.64 R14, c[0x0][0x220] ;  /* 0x00008800ff0eab82 */ /* 0x000ee20000000a00 */
[C---:B-1----:R-:W-:Y:S07]  /*10a20*/  @!P2 LEA R12, P3, R4.reuse, R12, 0x1 ;  /* 0x0000000c040ca211 */ /* 0x042fee00078608ff */
[----:B------:R-:W1:Y:S01]  /*10a30*/  @!P1 LDC.64 R16, c[0x0][0x220] ;  /* 0x00008800ff109b82 */ /* 0x000e620000000a00 */
[C-C-:B------:R-:W-:Y:S02]  /*10a40*/  @!P2 LEA.HI.X R13, R4.reuse, R13, R2.reuse, 0x1, P3 ;  /* 0x0000000d040da211 */ /* 0x140fe400018f0c02 */
[C---:B--2---:R-:W-:Y:S03]  /*10a50*/  @!P1 LEA R10, P0, R4.reuse, R10, 0x1 ;  /* 0x0000000a040a9211 */ /* 0x044fe600078008ff */
[----:B------:R-:W-:Y:S01]  /*10a60*/  @!PT LDS RZ, [RZ] ;  /* 0x00000000fffff984 */ /* 0x000fe20000000800 */
[----:B------:R-:W-:Y:S01]  /*10a70*/  @!PT LDS RZ, [RZ] ;  /* 0x00000000fffff984 */ /* 0x000fe20000000800 */
[----:B------:R-:W-:Y:S01]  /*10a80*/  @!PT LDS RZ, [RZ] ;  /* 0x00000000fffff984 */ /* 0x000fe20000000800 */
[----:B------:R-:W-:Y:S01]  /*10a90*/  @!P2 LDGSTS.E.BYPASS.LTC128B.128 [R230+0xa000], desc[UR22][R12.64+0x40] ;  /* 0x0a0000400ce6afae */ /* 0x000fe2000b901d56 */
[----:B------:R-:W-:Y:S05]  /*10aa0*/  @!P1 LEA.HI.X R11, R4, R11, R2, 0x1, P0 ;  /* 0x0000000b040b9211 */ /* 0x000fea00000f0c02 */
[----:B------:R-:W-:Y:S01]  /*10ab0*/  @P1 STS.128 [R230+0xb000], RZ ;  /* 0x00b000ffe6001388 */ /* 0x000fe20000000c00 */
[----:B------:R-:W-:Y:S02]  /*10ac0*/  IADD3.X R2, R2, UR16, RZ, P5, !PT ;  /* 0x0000001002027c10 */ /* 0x000fe4000affe4ff */
[C---:B------:R-:W-:Y:S03]  /*10ad0*/  @!P4 LEA R8, P5, R0.reuse, R8, 0x1 ;  /* 0x000000080008c211 */ /* 0x040fe600078a08ff */
[----:B------:R-:W-:Y:S01]  /*10ae0*/  @!PT LDS RZ, [RZ] ;  /* 0x00000000fffff984 */ /* 0x000fe20000000800 */
[----:B------:R-:W-:Y:S01]  /*10af0*/  @!PT LDS RZ, [RZ] ;  /* 0x00000000fffff984 */ /* 0x000fe20000000800 */
[----:B------:R-:W-:Y:S01]  /*10b00*/  @!PT LDS RZ, [RZ] ;  /* 0x00000000fffff984 */ /* 0x000fe20000000800 */
[----:B------:R-:W-:Y:S01]  /*10b10*/  @!P1 LDGSTS.E.BYPASS.LTC128B.128 [R230+0xb000], desc[UR22][R10.64+0x80] ;  /* 0x0b0000800ae69fae */ /* 0x000fe2000b901d56 */
[C---:B---3--:R-:W-:Y:S02]  /*10b20*/  @!P2 LEA R6, P3, R0.reuse, R14, 0x1 ;  /* 0x0000000e0006a211 */ /* 0x048fe400078608ff */
[C-C-:B------:R-:W-:Y:S03]  /*10b30*/  @!P4 LEA.HI.X R9, R0.reuse, R18, R2.reuse, 0x1, P5 ;  /* 0x000000120009c211 */ /* 0x140fe600028f0c02 */
[----:B------:R-:W-:Y:S01]  /*10b40*/  @P4 STS.128 [R230+0x9800], RZ ;  /* 0x009800ffe6004388 */ /* 0x000fe20000000c00 */
[C-C-:B------:R-:W-:Y:S05]  /*10b50*/  @!P2 LEA.HI.X R7, R0.reuse, R15, R2.reuse, 0x1, P3 ;  /* 0x0000000f0007a211 */ /* 0x140fea00018f0c02 */
[----:B------:R-:W-:Y:S01]  /*10b60*/  @!PT LDS RZ, [RZ] ;  /* 0x00000000fffff984 */ /* 0x000fe20000000800 */
[----:B------:R-:W-:Y:S01]  /*10b70*/  @!PT LDS RZ, [RZ] ;  /* 0x00000000fffff984 */ /* 0x000fe20000000800 */
[----:B------:R-:W-:Y:S01]  /*10b80*/  @!PT LDS RZ, [RZ] ;  /* 0x00000000fffff984 */ /* 0x000fe20000000800 */
[----:B------:R-:W-:Y:S01]  /*10b90*/  @!P4 LDGSTS.E.BYPASS.LTC128B.128 [R230+0x9800], desc[UR22][R8.64] ;  /* 0x0980000008e6cfae */ /* 0x000fe2000b901d56 */
[C---:B-1----:R-:W-:Y:S05]  /*10ba0*/  @!P1 LEA R4, P0, R0.reuse, R16, 0x1 ;  /* 0x0000001000049211 */ /* 0x042fea00078008ff */
[----:B------:R-:W-:Y:S01]  /*10bb0*/  @P2 STS.128 [R230+0xa800], RZ ;  /* 0x00a800ffe6002388 */ /* 0x000fe20000000c00 */
[----:B------:R-:W-:Y:S01]  /*10bc0*/  @!P1 LEA.HI.X R5, R0, R17, R2, 0x1, P0 ;  /* 0x0000001100059211 */ /* 0x000fe200000f0c02 */
[----:B------:R-:W-:Y:S04]  /*10bd0*/  IMAD.U32 R0, RZ, RZ, UR9 ;  /* 0x00000009ff007e24 */ /* 0x000fe8000f8e00ff */
[----:B------:R-:W-:Y:S01]  /*10be0*/  @!PT LDS RZ, [RZ] ;  /* 0x00000000fffff984 */ /* 0x000fe20000000800 */
[----:B------:R-:W-:Y:S01]  /*10bf0*/  @!PT LDS RZ, [RZ] ;  /* 0x00000000fffff984 */ /* 0x000fe20000000800 */
[----:B------:R-:W-:Y:S01]  /*10c00*/  @!PT LDS RZ, [RZ] ;  /* 0x00000000fffff984 */ /* 0x000fe20000000800 */
[----:B------:R-:W-:Y:S01]  /*10c10*/  @!P2 LDGSTS.E.BYPASS.LTC128B.128 [R230+0xa800], desc[UR22][R6.64+0x40] ;  /* 0x0a80004006e6afae */ /* 0x000fe2000b901d56 */
[----:B------:R-:W-:Y:S05]  /*10c20*/  IMAD R0, R0, 0x40, R101 ;  /* 0x0000004000007824 */ /* 0x000fea00078e0265 */
[----:B------:R-:W-:Y:S01]  /*10c30*/  @P1 STS.128 [R230+0xb800], RZ ;  /* 0x00b800ffe6001388 */ /* 0x000fe20000000c00 */
[C---:B------:R-:W-:Y:S01]  /*10c40*/  VIADD R2, R0.reuse, 0x1 ;  /* 0x0000000100027836 */ /* 0x040fe20000000000 */
[C---:B------:R-:W-:Y:S04]  /*10c50*/  ISETP.GE.AND P3, PT, R0.reuse, R233, PT ;  /* 0x000000e90000720c */ /* 0x040fe80003f66270 */
[----:B------:R-:W-:Y:S01]  /*10c60*/  @!PT LDS RZ, [RZ] ;  /* 0x00000000fffff984 */ /* 0x000fe20000000800 */
[----:B------:R-:W-:Y:S01]  /*10c70*/  @!PT LDS RZ, [RZ] ;  /* 0x00000000fffff984 */ /* 0x000fe20000000800 */
[----:B------:R-:W-:Y:S01]  /*10c80*/  @!PT LDS RZ, [RZ] ;  /* 0x00000000fffff984 */ /* 0x000fe20000000800 */
[----:B------:R1:W-:Y:S01]  /*10c90*/  @!P1 LDGSTS.E.BYPASS.LTC128B.128 [R230+0xb800], desc[UR22][R4.64+0x80] ;  /* 0x0b80008004e69fae */ /* 0x0003e2000b901d56 */
[C---:B------:R-:W-:Y:S02]  /*10ca0*/  ISETP.GE.AND P6, PT, R0.reuse, R234, PT ;  /* 0x000000ea0000720c */ /* 0x040fe40003fc6270 */
[C---:B------:R-:W-:Y:S03]  /*10cb0*/  ISETP.GE.OR P3, PT, R0.reuse, R237, !P3 ;  /* 0x000000ed0000720c */ /* 0x040fe60005f66670 */
[----:B------:R-:W-:Y:S01]  /*10cc0*/  LDSM.16.M88.4 R64, [R228] ;  /* 0x00000000e440783b */ /* 0x000fe20000000200 */
[----:B------:R-:W-:Y:S02]  /*10cd0*/  ISETP.GE.OR P6, PT, R0, R238, !P6 ;  /* 0x000000ee0000720c */ /* 0x000fe400077c6670 */
[C---:B------:R-:W-:Y:S02]  /*10ce0*/  ISETP.GE.AND P5, PT, R2.reuse, R234, PT ;  /* 0x000000ea0200720c */ /* 0x040fe40003fa6270 */
[C---:B------:R-:W-:Y:S01]  /*10cf0*/  ISETP.GE.AND P0, PT, R2.reuse, R233, PT ;  /* 0x000000e90200720c */ /* 0x040fe20003f06270 */
[----:B-----5:R-:W1:Y:S01]  /*10d00*/  LDSM.16.M88.4 R16, [R225+0x6000] ;  /* 0x00600000e110783b */ /* 0x020e620000000200 */
[C---:B------:R-:W-:Y:S02]  /*10d10*/  ISETP.GE.OR P5, PT, R2.reuse, R238, !P5 ;  /* 0x000000ee0200720c */ /* 0x040fe40006fa6670 */
[----:B------:R-:W-:Y:S03]  /*10d20*/  ISETP.GE.OR P0, PT, R2, R237, !P0 ;  /* 0x000000ed0200720c */ /* 0x000fe60004706670 */
[----:B------:R-:W2:Y:S06]  /*10d30*/  LDSM.16.M88.4 R60, [R228+0x1000] ;  /* 0x00100000e43c783b */ /* 0x000eac0000000200 */
[----:B------:R-:W3:Y:S06]  /*10d40*/  LDSM.16.M88.4 R32, [R225+0x6400] ;  /* 0x00640000e120783b */ /* 0x000eec0000000200 */
[----:B------:R-:W0:Y:S06]  /*10d50*/  LDGDEPBAR ;  /* 0x00000000000079af */ /* 0x000e2c0000000000 */
[----:B------:R-:W4:Y:S06]  /*10d60*/  LDSM.16.M88.4 R48, [R225+0x6800] ;  /* 0x00680000e130783b */ /* 0x000f2c0000000200 */
[----:B------:R-:W4:Y:S06]  /*10d70*/  LDSM.16.M88.4 R108, [R225+0x6c00] ;  /* 0x006c0000e16c783b */ /* 0x000f2c0000000200 */
        /* <DEDUP_REMOVED lines=14> */
[----:B------:R-:W-:Y:S01]  /*10e60*/  LDSM.16.M88.4 R204, [R228+0x3000] ;  /* 0x00300000e4cc783b */ /* 0x000fe20000000200 */
[C---:B------:R-:W-:Y:S05]  /*10e70*/  HMMA.16816.F32 R32, R64.reuse, R34, RZ ;  /* 0x000000224020723c */ /* 0x040fea00000018ff */
[----:B------:R-:W-:Y:S01]  /*10e80*/  LDSM.16.M88.4 R208, [R225+0x7400] ;  /* 0x00740000e1d0783b */ /* 0x000fe20000000200 */
[-C--:B----4-:R-:W-:Y:S05]  /*10e90*/  HMMA.16816.F32 R36, R64, R48.reuse, RZ ;  /* 0x000000304024723c */ /* 0x090fea00000018ff */
[----:B------:R-:W-:Y:S01]  /*10ea0*/  LDSM.16.M88.4 R212, [R225+0x7c00] ;  /* 0x007c0000e1d4783b */ /* 0x000fe20000000200 */
[C---:B------:R-:W-:Y:S05]  /*10eb0*/  HMMA.16816.F32 R40, R60.reuse, R48, RZ ;  /* 0x000000303c28723c */ /* 0x040fea00000018ff */
[----:B------:R-:W-:Y:S01]  /*10ec0*/  LDSM.16.M88.4 R216, [R229+0x4000] ;  /* 0x00400000e5d8783b */ /* 0x000fe20000000200 */
[-C--:B------:R-:W-:Y:S05]  /*10ed0*/  HMMA.16816.F32 R44, R60, R50.reuse, RZ ;  /* 0x000000323c2c723c */ /* 0x080fea00000018ff */
[----:B------:R-:W-:Y:S01]  /*10ee0*/  LDSM.16.M88.4 R220, [R227+0x8000] ;  /* 0x00800000e3dc783b */ /* 0x000fe20000000200 */
[C---:B------:R-:W-:Y:S06]  /*10ef0*/  HMMA.16816.F32 R48, R64.reuse, R50, RZ ;  /* 0x000000324030723c */ /* 0x040fec00000018ff */
[-C--:B------:R-:W-:Y:S06]  /*10f00*/  HMMA.16816.F32 R52, R64, R108.reuse, RZ ;  /* 0x0000006c4034723c */ /* 0x080fec00000018ff */
        /* <DEDUP_REMOVED lines=24> */
[----:B------:R-:W2:Y:S05]  /*11090*/  LDSM.16.M88.4 R176, [R229+0x2000] ;  /* 0x00200000e5b0783b */ /* 0x000eaa0000000200 */
[-C--:B----4-:R-:W-:Y:S01]  /*110a0*/  HMMA.16816.F32 R4, R108, R200.reuse, R4 ;  /* 0x000000c86c04723c */ /* 0x090fe20000001804 */
[----:B------:R-:W-:Y:S05]  /*110b0*/  LDSM.16.M88.4 R196, [R227+0x7c00] ;  /* 0x007c0000e3c4783b */ /* 0x000fea0000000200 */
        /* <DEDUP_REMOVED lines=14> */
[-C--:B------:R-:W-:Y:S06]  /*111a0*/  HMMA.16816.F32 R52, R108, R212.reuse, R52 ;  /* 0x000000d46c34723c */ /* 0x080fec0000001834 */
[C---:B------:R-:W-:Y:S06]  /*111b0*/  HMMA.16816.F32 R56, R204.reuse, R212, R56 ;  /* 0x000000d4cc38723c */ /* 0x040fec0000001838 */
[-C--:B------:R-:W-:Y:S01]  /*111c0*/  HMMA.16816.F32 R60, R204, R214.reuse, R60 ;  /* 0x000000d6cc3c723c */ /* 0x080fe2000000183c */
[----:B------:R-:W3:Y:S05]  /*111d0*/  LDSM.16.M88.4 R204, [R225+0x8000] ;  /* 0x00800000e1cc783b */ /* 0x000eea0000000200 */
[----:B------:R-:W-:Y:S01]  /*111e0*/  HMMA.16816.F32 R64, R108, R214, R64 ;  /* 0x000000d66c40723c */ /* 0x000fe20000001840 */
[----:B------:R-:W4:Y:S05]  /*111f0*/  LDSM.16.M88.4 R108, [R228+0x5000] ;  /* 0x00500000e46c783b */ /* 0x000f2a0000000200 */
[-C--:B--2---:R-:W-:Y:S01]  /*11200*/  HMMA.16816.F32 R4, R176, R184.reuse, R4 ;  /* 0x000000b8b004723c */ /* 0x084fe20000001804 */
[----:B------:R-:W-:Y:S05]  /*11210*/  LDSM.16.M88.4 R212, [R225+0x8c00] ;  /* 0x008c0000e1d4783b */ /* 0x000fea0000000200 */
[C---:B------:R-:W-:Y:S06]  /*11220*/  HMMA.16816.F32 R8, R188.reuse, R184, R8 ;  /* 0x000000b8bc08723c */ /* 0x040fec0000001808 */
[-C--:B------:R-:W-:Y:S06]  /*11230*/  HMMA.16816.F32 R12, R188, R186.reuse, R12 ;  /* 0x000000babc0c723c */ /* 0x080fec000000180c */
[C---:B------:R-:W-:Y:S01]  /*11240*/  HMMA.16816.F32 R16, R176.reuse, R186, R16 ;  /* 0x000000bab010723c */ /* 0x040fe20000001810 */
[----:B------:R-:W2:Y:S05]  /*11250*/  LDSM.16.M88.4 R184, [R225+0x8800] ;  /* 0x00880000e1b8783b */ /* 0x000eaa0000000200 */
[-C--:B------:R-:W-:Y:S06]  /*11260*/  HMMA.16816.F32 R20, R176, R192.reuse, R20 ;  /* 0x000000c0b014723c */ /* 0x080fec0000001814 */
[C---:B------:R-:W-:Y:S06]  /*11270*/  HMMA.16816.F32 R24, R188.reuse, R192, R24 ;  /* 0x000000c0bc18723c */ /* 0x040fec0000001818 */
[-C--:B------:R-:W-:Y:S06]  /*11280*/  HMMA.16816.F32 R28, R188, R194.reuse, R28 ;  /* 0x000000c2bc1c723c */ /* 0x080fec000000181c */
[C---:B------:R-:W-:Y:S06]  /*11290*/  HMMA.16816.F32 R32, R176.reuse, R194, R32 ;  /* 0x000000c2b020723c */ /* 0x040fec0000001820 */
[-C--:B-1----:R-:W-:Y:S06]  /*112a0*/  HMMA.16816.F32 R36, R176, R180.reuse, R36 ;  /* 0x000000b4b024723c */ /* 0x082fec0000001824 */
[C---:B------:R-:W-:Y:S06]  /*112b0*/  HMMA.16816.F32 R40, R188.reuse, R180, R40 ;  /* 0x000000b4bc28723c */ /* 0x040fec0000001828 */
[-C--:B------:R-:W-:Y:S06]  /*112c0*/  HMMA.16816.F32 R44, R188, R182.reuse, R44 ;  /* 0x000000b6bc2c723c */ /* 0x080fec000000182c */
[C---:B------:R-:W-:Y:S06]  /*112d0*/  HMMA.16816.F32 R48, R176.reuse, R182, R48 ;  /* 0x000000b6b030723c */ /* 0x040fec0000001830 */
[-C--:B------:R-:W-:Y:S06]  /*112e0*/  HMMA.16816.F32 R52, R176, R196.reuse, R52 ;  /* 0x000000c4b034723c */ /* 0x080fec0000001834 */
[C---:B------:R-:W-:Y:S06]  /*112f0*/  HMMA.16816.F32 R56, R188.reuse, R196, R56 ;  /* 0x000000c4bc38723c */ /* 0x040fec0000001838 */
[-C--:B------:R-:W-:Y:S06]  /*11300*/  HMMA.16816.F32 R60, R188, R198.reuse, R60 ;  /* 0x000000c6bc3c723c */ /* 0x080fec000000183c */
[----:B------:R-:W-:Y:S01]  /*11310*/  HMMA.16816.F32 R64, R176, R198, R64 ;  /* 0x000000c6b040723c */ /* 0x000fe20000001840 */
[----:B------:R-:W1:Y:S05]  /*11320*/  LDSM.16.M88.4 R176, [R229+0x5000] ;  /* 0x00500000e5b0783b */ /* 0x000e6a0000000200 */
[-C--:B---3--:R-:W-:Y:S06]  /*11330*/  HMMA.16816.F32 R4, R200, R204.reuse, R4 ;  /* 0x000000ccc804723c */ /* 0x088fec0000001804 */
[C---:B----4-:R-:W-:Y:S06]  /*11340*/  HMMA.16816.F32 R8, R108.reuse, R204, R8 ;  /* 0x000000cc6c08723c */ /* 0x050fec0000001808 */
[-C--:B------:R-:W-:Y:S06]  /*11350*/  HMMA.16816.F32 R12, R108, R206.reuse, R12 ;  /* 0x000000ce6c0c723c */ /* 0x080fec000000180c */
[C---:B------:R-:W-:Y:S06]  /*11360*/  HMMA.16816.F32 R16, R200.reuse, R206, R16 ;  /* 0x000000cec810723c */ /* 0x040fec0000001810 */
[-C--:B------:R-:W-:Y:S06]  /*11370*/  HMMA.16816.F32 R20, R200, R208.reuse, R20 ;  /* 0x000000d0c814723c */ /* 0x080fec0000001814 */
        /* <DEDUP_REMOVED lines=9> */
[-C--:B------:R-:W-:Y:S01]  /*11410*/  HMMA.16816.F32 R60, R108, R214.reuse, R60 ;  /* 0x000000d66c3c723c */ /* 0x080fe2000000183c */
[----:B------:R-:W2:Y:S05]  /*11420*/  LDSM.16.M88.4 R108, [R227+0x8400] ;  /* 0x00840000e36c783b */ /* 0x000eaa0000000200 */
[----:B------:R-:W-:Y:S06]  /*11430*/  HMMA.16816.F32 R64, R200, R214, R64 ;  /* 0x000000d6c840723c */ /* 0x000fec0000001840 */
[-C--:B------:R-:W-:Y:S06]  /*11440*/  HMMA.16816.F32 R4, R216, R220.reuse, R4 ;  /* 0x000000dcd804723c */ /* 0x080fec0000001804 */
[C---:B-1----:R-:W-:Y:S06]  /*11450*/  HMMA.16816.F32 R8, R176.reuse, R220, R8 ;  /* 0x000000dcb008723c */ /* 0x042fec0000001808 */
[-C--:B------:R-:W-:Y:S06]  /*11460*/  HMMA.16816.F32 R12, R176, R222.reuse, R12 ;  /* 0x000000deb00c723c */ /* 0x080fec000000180c */
[C---:B------:R-:W-:Y:S06]  /*11470*/  HMMA.16816.F32 R16, R216.reuse, R222, R16 ;  /* 0x000000ded810723c */ /* 0x040fec0000001810 */
[----:B------:R-:W-:Y:S01]  /*11480*/  FSEL R182, R4, -INF , !P6 ;  /* 0xff80000004b67808 */ /* 0x000fe20007000000 */
[----:B------:R-:W-:Y:S01]  /*11490*/  VIADD R4, R0, 0x8 ;  /* 0x0000000800047836 */ /* 0x000fe20000000000 */
[----:B------:R-:W-:Y:S02]  /*114a0*/  FSEL R183, R6, -INF , !P3 ;  /* 0xff80000006b77808 */ /* 0x000fe40005800000 */
[C---:B------:R-:W-:Y:S01]  /*114b0*/  ISETP.GE.AND P6, PT, R0.reuse, R232, PT ;  /* 0x000000e80000720c */ /* 0x040fe20003fc6270 */
[-C--:B--2---:R-:W-:Y:S03]  /*114c0*/  HMMA.16816.F32 R20, R216, R108.reuse, R20 ;  /* 0x0000006cd814723c */ /* 0x084fe60000001814 */
[C---:B------:R-:W-:Y:S02]  /*114d0*/  ISETP.GE.AND P3, PT, R0.reuse, R231, PT ;  /* 0x000000e70000720c */ /* 0x040fe40003f66270 */
[C---:B------:R-:W-:Y:S01]  /*114e0*/  ISETP.GE.OR P6, PT, R0.reuse, R236, !P6 ;  /* 0x000000ec0000720c */ /* 0x040fe200077c6670 */
[C---:B------:R-:W-:Y:S04]  /*114f0*/  HMMA.16816.F32 R24, R176.reuse, R108, R24 ;  /* 0x0000006cb018723c */ /* 0x040fe80000001818 */
[----:B------:R-:W-:Y:S02]  /*11500*/  ISETP.GE.OR P3, PT, R0, R235, !P3 ;  /* 0x000000eb0000720c */ /* 0x000fe40005f66670 */
[----:B------:R-:W-:Y:S01]  /*11510*/  FSEL R184, R8, -INF , !P6 ;  /* 0xff80000008b87808 */ /* 0x000fe20007000000 */
[----:B------:R-:W-:Y:S01]  /*11520*/  VIADD R8, R0, 0x10 ;  /* 0x0000001000087836 */ /* 0x000fe20000000000 */
[----:B------:R-:W-:Y:S01]  /*11530*/  FSEL R189, R10, -INF , !P3 ;  /* 0xff8000000abd7808 */ /* 0x000fe20005800000 */
[-C--:B------:R-:W-:Y:S03]  /*11540*/  HMMA.16816.F32 R28, R176, R110.reuse, R28 ;  /* 0x0000006eb01c723c */ /* 0x080fe6000000181c */
[C---:B------:R-:W-:Y:S02]  /*11550*/  ISETP.GE.AND P6, PT, R4.reuse, R232, PT ;  /* 0x000000e80400720c */ /* 0x040fe40003fc6270 */
[C---:B------:R-:W-:Y:S01]  /*11560*/  ISETP.GE.AND P3, PT, R4.reuse, R231, PT ;  /* 0x000000e70400720c */ /* 0x040fe20003f66270 */
[C---:B------:R-:W-:Y:S04]  /*11570*/  HMMA.16816.F32 R32, R216.reuse, R110, R32 ;  /* 0x0000006ed820723c */ /* 0x040fe80000001820 */
[C---:B------:R-:W-:Y:S02]  /*11580*/  ISETP.GE.OR P6, PT, R4.reuse, R236, !P6 ;  /* 0x000000ec0400720c */ /* 0x040fe400077c6670 */
[----:B------:R-:W-:Y:S02]  /*11590*/  ISETP.GE.OR P3, PT, R4, R235, !P3 ;  /* 0x000000eb0400720c */ /* 0x000fe40005f66670 */
[----:B------:R-:W-:Y:S02]  /*115a0*/  FSEL R185, R12, -INF , !P6 ;  /* 0xff8000000cb97808 */ /* 0x000fe40007000000 */
[----:B------:R-:W-:Y:S01]  /*115b0*/  ISETP.GE.AND P6, PT, R4, R234, PT ;  /* 0x000000ea0400720c */ /* 0x000fe20003fc6270 */
[----:B------:R-:W-:Y:S01]  /*115c0*/  VIADD R12, R0, 0x18 ;  /* 0x00000018000c7836 */ /* 0x000fe20000000000 */
[----:B------:R-:W-:Y:S02]  /*115d0*/  FSEL R190, R14, -INF , !P3 ;  /* 0xff8000000ebe7808 */ /* 0x000fe40005800000 */
[C---:B------:R-:W-:Y:S02]  /*115e0*/  ISETP.GE.AND P3, PT, R4.reuse, R233, PT ;  /* 0x000000e90400720c */ /* 0x040fe40003f66270 */
[----:B------:R-:W-:Y:S02]  /*115f0*/  FSEL R188, R5, -INF , !P5 ;  /* 0xff80000005bc7808 */ /* 0x000fe40006800000 */
[----:B------:R-:W-:Y:S02]  /*11600*/  FSEL R187, R7, -INF , !P0 ;  /* 0xff80000007bb7808 */ /* 0x000fe40004000000 */
[C---:B------:R-:W-:Y:S02]  /*11610*/  ISETP.GE.OR P6, PT, R4.reuse, R238, !P6 ;  /* 0x000000ee0400720c */ /* 0x040fe400077c6670 */
[----:B------:R-:W-:Y:S02]  /*11620*/  ISETP.GE.OR P3, PT, R4, R237, !P3 ;  /* 0x000000ed0400720c */ /* 0x000fe40005f66670 */
[C---:B------:R-:W-:Y:S01]  /*11630*/  ISETP.GE.AND P5, PT, R2.reuse, R232, PT ;  /* 0x000000e80200720c */ /* 0x040fe20003fa6270 */
[----:B------:R-:W1:Y:S01]  /*11640*/  LDSM.16.M88.4 R4, [R227+0x8800] ;  /* 0x00880000e304783b */ /* 0x000e620000000200 */
[C---:B------:R-:W-:Y:S02]  /*11650*/  ISETP.GE.AND P0, PT, R2.reuse, R231, PT ;  /* 0x000000e70200720c */ /* 0x040fe40003f06270 */
        /* <DEDUP_REMOVED lines=9> */
[C---:B------:R-:W-:Y:S02]  /*116f0*/  ISETP.GE.OR P6, PT, R8.reuse, R238, !P6 ;  /* 0x000000ee0800720c */ /* 0x040fe400077c6670 */
[----:B------:R-:W-:Y:S02]  /*11700*/  ISETP.GE.OR P3, PT, R8, R237, !P3 ;  /* 0x000000ed0800720c */ /* 0x000fe40005f66670 */
[----:B------:R-:W-:Y:S02]  /*11710*/  FSEL R194, R20, -INF , !P6 ;  /* 0xff80000014c27808 */ /* 0x000fe40007000000 */
[----:B------:R-:W-:Y:S02]  /*11720*/  FSEL R197, R22, -INF , !P3 ;  /* 0xff80000016c57808 */ /* 0x000fe40005800000 */
[C---:B------:R-:W-:Y:S02]  /*11730*/  ISETP.GE.AND P6, PT, R8.reuse, R232, PT ;  /* 0x000000e80800720c */ /* 0x040fe40003fc6270 */
[C---:B------:R-:W-:Y:S02]  /*11740*/  ISETP.GE.AND P3, PT, R8.reuse, R231, PT ;  /* 0x000000e70800720c */ /* 0x040fe40003f66270 */
[C---:B------:R-:W-:Y:S02]  /*11750*/  ISETP.GE.OR P6, PT, R8.reuse, R236, !P6 ;  /* 0x000000ec0800720c */ /* 0x040fe400077c6670 */
[----:B------:R-:W-:Y:S02]  /*11760*/  ISETP.GE.OR P3, PT, R8, R235, !P3 ;  /* 0x000000eb0800720c */ /* 0x000fe40005f66670 */
[C---:B------:R-:W-:Y:S01]  /*11770*/  ISETP.GE.AND P5, PT, R2.reuse, R232, PT ;  /* 0x000000e80200720c */ /* 0x040fe20003fa6270 */
[----:B------:R-:W2:Y:S01]  /*11780*/  LDSM.16.M88.4 R8, [R227+0x8c00] ;  /* 0x008c0000e308783b */ /* 0x000ea20000000200 */
[C---:B------:R-:W-:Y:S01]  /*11790*/  ISETP.GE.AND P0, PT, R2.reuse, R231, PT ;  /* 0x000000e70200720c */ /* 0x040fe20003f06270 */
[----:B------:R-:W-:Y:S04]  /*117a0*/  DEPBAR.LE SB0, 0x0 ;  /* 0x000080000000791a */ /* 0x000fe80000000000 */
[----:B------:R-:W-:Y:S01]  /*117b0*/  BAR.SYNC.DEFER_BLOCKING 0x0 ;  /* 0x0000000000007b1d */ /* 0x000fe20000010000 */
[C---:B------:R-:W-:Y:S01]  /*117c0*/  ISETP.GE.OR P5, PT, R2.reuse, R236, !P5 ;  /* 0x000000ec0200720c */ /* 0x040fe20006fa6670 */
[-C--:B-1----:R-:W-:Y:S05]  /*117d0*/  HMMA.16816.F32 R36, R216, R4.reuse, R36 ;  /* 0x00000004d824723c */ /* 0x082fea0000001824 */
[C---:B------:R-:W-:Y:S01]  /*117e0*/  ISETP.GE.OR P0, PT, R2.reuse, R235, !P0 ;  /* 0x000000eb0200720c */ /* 0x040fe20004706670 */
[C---:B------:R-:W-:Y:S05]  /*117f0*/  HMMA.16816.F32 R40, R176.reuse, R4, R40 ;  /* 0x00000004b028723c */ /* 0x040fea0000001828 */
[----:B------:R-:W-:Y:S01]  /*11800*/  FSEL R186, R13, -INF , !P5 ;  /* 0xff8000000dba7808 */ /* 0x000fe20006800000 */
[-C--:B------:R-:W-:Y:S03]  /*11810*/  HMMA.16816.F32 R44, R176, R6.reuse, R44 ;  /* 0x00000006b02c723c */ /* 0x080fe6000000182c */
[C---:B------:R-:W-:Y:S02]  /*11820*/  ISETP.GE.AND P5, PT, R2.reuse, R234, PT ;  /* 0x000000ea0200720c */ /* 0x040fe40003fa6270 */
[----:B------:R-:W-:Y:S01]  /*11830*/  FSEL R191, R15, -INF , !P0 ;  /* 0xff8000000fbf7808 */ /* 0x000fe20004000000 */
[C---:B------:R-:W-:Y:S04]  /*11840*/  HMMA.16816.F32 R48, R216.reuse, R6, R48 ;  /* 0x00000006d830723c */ /* 0x040fe80000001830 */
[----:B------:R-:W-:Y:S01]  /*11850*/  ISETP.GE.AND P0, PT, R2, R233, PT ;  /* 0x000000e90200720c */ /* 0x000fe20003f06270 */
[----:B------:R-:W-:Y:S01]  /*11860*/  VIADD R13, R0, 0x21 ;  /* 0x00000021000d7836 */ /* 0x000fe20000000000 */
[----:B------:R-:W-:Y:S01]  /*11870*/  ISETP.GE.OR P5, PT, R2, R238, !P5 ;  /* 0x000000ee0200720c */ /* 0x000fe20006fa6670 */
[----:B------:R-:W-:Y:S01]  /*11880*/  VIADD R7, R0, 0x29 ;  /* 0x0000002900077836 */ /* 0x000fe20000000000 */
[----:B------:R-:W-:Y:S03]  /*11890*/  ISETP.GE.OR P0, PT, R2, R237, !P0 ;  /* 0x000000ed0200720c */ /* 0x000fe60004706670 */
[----:B------:R-:W-:Y:S01]  /*118a0*/  FSEL R102, R17, -INF , !P5 ;  /* 0xff80000011667808 */ /* 0x000fe20006800000 */
[----:B------:R-:W-:Y:S01]  /*118b0*/  VIADD R2, R0, 0x11 ;  /* 0x0000001100027836 */ /* 0x000fe20000000000 */
[----:B------:R-:W-:Y:S01]  /*118c0*/  FSEL R181, R19, -INF , !P0 ;  /* 0xff80000013b57808 */ /* 0x000fe20004000000 */
[-C--:B--2---:R-:W-:Y:S03]  /*118d0*/  HMMA.16816.F32 R52, R216, R8.reuse, R52 ;  /* 0x00000008d834723c */ /* 0x084fe60000001834 */
[----:B------:R-:W-:Y:S01]  /*118e0*/  ISETP.GE.AND P5, PT, R2, R234, PT ;  /* 0x000000ea0200720c */ /* 0x000fe20003fa6270 */
[----:B------:R-:W-:Y:S01]  /*118f0*/  VIADD R5, R0, 0x31 ;  /* 0x0000003100057836 */ /* 0x000fe20000000000 */
[C---:B------:R-:W-:Y:S01]  /*11900*/  ISETP.GE.AND P0, PT, R2.reuse, R233, PT ;  /* 0x000000e90200720c */ /* 0x040fe20003f06270 */
[C---:B------:R-:W-:Y:S04]  /*11910*/  HMMA.16816.F32 R56, R176.reuse, R8, R56 ;  /* 0x00000008b038723c */ /* 0x040fe80000001838 */
[----:B------:R-:W-:Y:S01]  /*11920*/  ISETP.GE.OR P5, PT, R2, R238, !P5 ;  /* 0x000000ee0200720c */ /* 0x000fe20006fa6670 */
[----:B------:R-:W-:Y:S01]  /*11930*/  VIADD R6, R0, 0x30 ;  /* 0x0000003000067836 */ /* 0x000fe20000000000 */
[C---:B------:R-:W-:Y:S01]  /*11940*/  ISETP.GE.OR P0, PT, R2.reuse, R237, !P0 ;  /* 0x000000ed0200720c */ /* 0x040fe20004706670 */
[-C--:B------:R-:W-:Y:S04]  /*11950*/  HMMA.16816.F32 R60, R176, R10.reuse, R60 ;  /* 0x0000000ab03c723c */ /* 0x080fe8000000183c */
[----:B------:R-:W-:Y:S02]  /*11960*/  FSEL R196, R21, -INF , !P5 ;  /* 0xff80000015c47808 */ /* 0x000fe40006800000 */
[----:B------:R-:W-:Y:S01]  /*11970*/  FSEL R200, R23, -INF , !P0 ;  /* 0xff80000017c87808 */ /* 0x000fe20004000000 */
[----:B------:R-:W-:Y:S04]  /*11980*/  HMMA.16816.F32 R64, R216, R10, R64 ;  /* 0x0000000ad840723c */ /* 0x000fe80000001840 */
[C---:B------:R-:W-:Y:S02]  /*11990*/  ISETP.GE.AND P5, PT, R2.reuse, R232, PT ;  /* 0x000000e80200720c */ /* 0x040fe40003fa6270 */
[C---:B------:R-:W-:Y:S02]  /*119a0*/  ISETP.GE.AND P0, PT, R2.reuse, R231, PT ;  /* 0x000000e70200720c */ /* 0x040fe40003f06270 */
[C---:B------:R-:W-:Y:S02]  /*119b0*/  ISETP.GE.OR P5, PT, R2.reuse, R236, !P5 ;  /* 0x000000ec0200720c */ /* 0x040fe40006fa6670 */
[----:B------:R-:W-:Y:S01]  /*119c0*/  ISETP.GE.OR P0, PT, R2, R235, !P0 ;  /* 0x000000eb0200720c */ /* 0x000fe20004706670 */
[----:B------:R-:W-:Y:S01]  /*119d0*/  VIADD R2, R0, 0x19 ;  /* 0x0000001900027836 */ /* 0x000fe20000000000 */
[----:B------:R-:W-:Y:S02]  /*119e0*/  FSEL R204, R25, -INF , !P5 ;  /* 0xff80000019cc7808 */ /* 0x000fe40006800000 */
[----:B------:R-:W-:Y:S02]  /*119f0*/  FSEL R215, R27, -INF , !P0 ;  /* 0xff8000001bd77808 */ /* 0x000fe40004000000 */
[----:B------:R-:W-:Y:S02]  /*11a00*/  ISETP.GE.AND P0, PT, R2, R231, PT ;  /* 0x000000e70200720c */ /* 0x000fe40003f06270 */
[----:B------:R-:W-:Y:S02]  /*11a10*/  FSEL R202, R24, -INF , !P6 ;  /* 0xff80000018ca7808 */ /* 0x000fe40007000000 */
[CC--:B------:R-:W-:Y:S02]  /*11a20*/  ISETP.GE.AND P5, PT, R2.reuse, R232.reuse, PT ;  /* 0x000000e80200720c */ /* 0x0c0fe40003fa6270 */
[----:B------:R-:W-:Y:S02]  /*11a30*/  ISETP.GE.OR P0, PT, R2, R235, !P0 ;  /* 0x000000eb0200720c */ /* 0x000fe40004706670 */
[----:B------:R-:W-:Y:S02]  /*11a40*/  ISETP.GE.AND P6, PT, R12, R232, PT ;  /* 0x000000e80c00720c */ /* 0x000fe40003fc6270 */
[-C--:B------:R-:W-:Y:S02]  /*11a50*/  ISETP.GE.OR P5, PT, R2, R236.reuse, !P5 ;  /* 0x000000ec0200720c */ /* 0x080fe40006fa6670 */
[----:B------:R-:W-:Y:S02]  /*11a60*/  FSEL R220, R31, -INF , !P0 ;  /* 0xff8000001fdc7808 */ /* 0x000fe40004000000 */
[----:B------:R-:W-:Y:S02]  /*11a70*/  ISETP.GE.OR P6, PT, R12, R236, !P6 ;  /* 0x000000ec0c00720c */ /* 0x000fe400077c6670 */
[----:B------:R-:W-:Y:S02]  /*11a80*/  ISETP.GE.AND P0, PT, R2, R233, PT ;  /* 0x000000e90200720c */ /* 0x000fe40003f06270 */
[----:B------:R-:W-:Y:S02]  /*11a90*/  FSEL R212, R26, -INF , !P3 ;  /* 0xff8000001ad47808 */ /* 0x000fe40005800000 */
[----:B------:R-:W-:Y:S02]  /*11aa0*/  FSEL R205, R29, -INF , !P5 ;  /* 0xff8000001dcd7808 */ /* 0x000fe40006800000 */
[----:B------:R-:W-:Y:S02]  /*11ab0*/  ISETP.GE.AND P3, PT, R12, R231, PT ;  /* 0x000000e70c00720c */ /* 0x000fe40003f66270 */
[----:B------:R-:W-:Y:S02]  /*11ac0*/  FSEL R203, R28, -INF , !P6 ;  /* 0xff8000001ccb7808 */ /* 0x000fe40007000000 */
[CC--:B------:R-:W-:Y:S02]  /*11ad0*/  ISETP.GE.AND P5, PT, R2.reuse, R234.reuse, PT ;  /* 0x000000ea0200720c */ /* 0x0c0fe40003fa6270 */
[----:B------:R-:W-:Y:S02]  /*11ae0*/  ISETP.GE.OR P0, PT, R2, R237, !P0 ;  /* 0x000000ed0200720c */ /* 0x000fe40004706670 */
[C---:B------:R-:W-:Y:S02]  /*11af0*/  ISETP.GE.AND P6, PT, R12.reuse, R234, PT ;  /* 0x000000ea0c00720c */ /* 0x040fe40003fc6270 */
[----:B------:R-:W-:Y:S02]  /*11b00*/  ISETP.GE.OR P3, PT, R12, R235, !P3 ;  /* 0x000000eb0c00720c */ /* 0x000fe40005f66670 */
[-C--:B------:R-:W-:Y:S01]  /*11b10*/  ISETP.GE.OR P5, PT, R2, R238.reuse, !P5 ;  /* 0x000000ee0200720c */ /* 0x080fe20006fa6670 */
[----:B------:R-:W-:Y:S01]  /*11b20*/  VIADD R2, R0, 0x20 ;  /* 0x0000002000027836 */ /* 0x000fe20000000000 */
[----:B------:R-:W-:Y:S02]  /*11b30*/  FSEL R201, R35, -INF , !P0 ;  /* 0xff80000023c97808 */ /* 0x000fe40004000000 */
[----:B------:R-:W-:Y:S02]  /*11b40*/  ISETP.GE.OR P6, PT, R12, R238, !P6 ;  /* 0x000000ee0c00720c */ /* 0x000fe400077c6670 */
[-C--:B------:R-:W-:Y:S02]  /*11b50*/  ISETP.GE.AND P0, PT, R13, R233.reuse, PT ;  /* 0x000000e90d00720c */ /* 0x080fe40003f06270 */
[----:B------:R-:W-:Y:S02]  /*11b60*/  FSEL R211, R30, -INF , !P3 ;  /* 0xff8000001ed37808 */ /* 0x000fe40005800000 */
[----:B------:R-:W-:Y:S02]  /*11b70*/  ISETP.GE.AND P3, PT, R12, R233, PT ;  /* 0x000000e90c00720c */ /* 0x000fe40003f66270 */
[----:B------:R-:W-:Y:S02]  /*11b80*/  FSEL R195, R32, -INF , !P6 ;  /* 0xff80000020c37808 */ /* 0x000fe40007000000 */
[----:B------:R-:W-:Y:S02]  /*11b90*/  FSEL R198, R33, -INF , !P5 ;  /* 0xff80000021c67808 */ /* 0x000fe40006800000 */
[CC--:B------:R-:W-:Y:S02]  /*11ba0*/  ISETP.GE.OR P0, PT, R13.reuse, R237.reuse, !P0 ;  /* 0x000000ed0d00720c */ /* 0x0c0fe40004706670 */
[-C--:B------:R-:W-:Y:S02]  /*11bb0*/  ISETP.GE.AND P6, PT, R2, R234.reuse, PT ;  /* 0x000000ea0200720c */ /* 0x080fe40003fc6270 */
[----:B------:R-:W-:Y:S02]  /*11bc0*/  ISETP.GE.AND P5, PT, R13, R234, PT ;  /* 0x000000ea0d00720c */ /* 0x000fe40003fa6270 */
[----:B------:R-:W-:Y:S01]  /*11bd0*/  ISETP.GE.OR P3, PT, R12, R237, !P3 ;  /* 0x000000ed0c00720c */ /* 0x000fe20005f66670 */
[----:B------:R-:W-:Y:S01]  /*11be0*/  VIADD R12, R0, 0x28 ;  /* 0x00000028000c7836 */ /* 0x000fe20000000000 */
[----:B------:R-:W-:Y:S02]  /*11bf0*/  FSEL R240, R39, -INF , !P0 ;  /* 0xff80000027f07808 */ /* 0x000fe40004000000 */
[-C--:B------:R-:W-:Y:S02]  /*11c00*/  ISETP.GE.OR P6, PT, R2, R238.reuse, !P6 ;  /* 0x000000ee0200720c */ /* 0x080fe400077c6670 */
[----:B------:R-:W-:Y:S02]  /*11c10*/  ISETP.GE.OR P5, PT, R13, R238, !P5 ;  /* 0x000000ee0d00720c */ /* 0x000fe40006fa6670 */
[----:B------:R-:W-:Y:S02]  /*11c20*/  ISETP.GE.AND P0, PT, R7, R233, PT ;  /* 0x000000e90700720c */ /* 0x000fe40003f06270 */
[----:B------:R-:W-:Y:S02]  /*11c30*/  FSEL R222, R36, -INF , !P6 ;  /* 0xff80000024de7808 */ /* 0x000fe40007000000 */
[----:B------:R-:W-:Y:S02]  /*11c40*/  FSEL R221, R37, -INF , !P5 ;  /* 0xff80000025dd7808 */ /* 0x000fe40006800000 */
[C---:B------:R-:W-:Y:S02]  /*11c50*/  ISETP.GE.OR P0, PT, R7.reuse, R237, !P0 ;  /* 0x000000ed0700720c */ /* 0x040fe40004706670 */
[----:B------:R-:W-:Y:S02]  /*11c60*/  FSEL R199, R34, -INF , !P3 ;  /* 0xff80000022c77808 */ /* 0x000fe40005800000 */
[-C--:B------:R-:W-:Y:S02]  /*11c70*/  ISETP.GE.AND P6, PT, R12, R234.reuse, PT ;  /* 0x000000ea0c00720c */ /* 0x080fe40003fc6270 */
[----:B------:R-:W-:Y:S02]  /*11c80*/  ISETP.GE.AND P5, PT, R7, R234, PT ;  /* 0x000000ea0700720c */ /* 0x000fe40003fa6270 */
[-C--:B------:R-:W-:Y:S02]  /*11c90*/  ISETP.GE.AND P3, PT, R2, R233.reuse, PT ;  /* 0x000000e90200720c */ /* 0x080fe40003f66270 */
[----:B------:R-:W-:Y:S02]  /*11ca0*/  FSEL R243, R51, -INF , !P0 ;  /* 0xff80000033f37808 */ /* 0x000fe40004000000 */
[-C--:B------:R-:W-:Y:S02]  /*11cb0*/  ISETP.GE.OR P6, PT, R12, R238.reuse, !P6 ;  /* 0x000000ee0c00720c */ /* 0x080fe400077c6670 */
[----:B------:R-:W-:Y:S02]  /*11cc0*/  ISETP.GE.OR P5, PT, R7, R238, !P5 ;  /* 0x000000ee0700720c */ /* 0x000fe40006fa6670 */
[----:B------:R-:W-:Y:S02]  /*11cd0*/  ISETP.GE.AND P0, PT, R5, R233, PT ;  /* 0x000000e90500720c */ /* 0x000fe40003f06270 */
[-C--:B------:R-:W-:Y:S02]  /*11ce0*/  ISETP.GE.OR P3, PT, R2, R237.reuse, !P3 ;  /* 0x000000ed0200720c */ /* 0x080fe40005f66670 */
[----:B------:R-:W-:Y:S02]  /*11cf0*/  FSEL R239, R48, -INF , !P6 ;  /* 0xff80000030ef7808 */ /* 0x000fe40007000000 */
[----:B------:R-:W-:Y:S02]  /*11d00*/  FSEL R241, R49, -INF , !P5 ;  /* 0xff80000031f17808 */ /* 0x000fe40006800000 */
[C---:B------:R-:W-:Y:S02]  /*11d10*/  ISETP.GE.OR P0, PT, R5.reuse, R237, !P0 ;  /* 0x000000ed0500720c */ /* 0x040fe40004706670 */
[----:B------:R-:W-:Y:S02]  /*11d20*/  FSEL R223, R38, -INF , !P3 ;  /* 0xff80000026df7808 */ /* 0x000fe40005800000 */
[-C--:B------:R-:W-:Y:S02]  /*11d30*/  ISETP.GE.AND P6, PT, R6, R234.reuse, PT ;  /* 0x000000ea0600720c */ /* 0x080fe40003fc6270 */
[----:B------:R-:W-:Y:S02]  /*11d40*/  ISETP.GE.AND P5, PT, R5, R234, PT ;  /* 0x000000ea0500720c */ /* 0x000fe40003fa6270 */
[----:B------:R-:W-:Y:S02]  /*11d50*/  ISETP.GE.AND P3, PT, R12, R233, PT ;  /* 0x000000e90c00720c */ /* 0x000fe40003f66270 */
[----:B------:R-:W-:Y:S02]  /*11d60*/  FSEL R103, R55, -INF , !P0 ;  /* 0xff80000037677808 */ /* 0x000fe40004000000 */
[-C--:B------:R-:W-:Y:S02]  /*11d70*/  ISETP.GE.OR P6, PT, R6, R238.reuse, !P6 ;  /* 0x000000ee0600720c */ /* 0x080fe400077c6670 */
[----:B------:R-:W-:Y:S02]  /*11d80*/  ISETP.GE.OR P5, PT, R5, R238, !P5 ;  /* 0x000000ee0500720c */ /* 0x000fe40006fa6670 */
[----:B------:R-:W-:Y:S02]  /*11d90*/  PLOP3.LUT P0, PT, PT, PT, UP0, 0x80, 0x0 ;  /* 0x000000000000781c */ /* 0x000fe40003f0f008 */
[----:B------:R-:W-:Y:S02]  /*11da0*/  ISETP.GE.OR P3, PT, R12, R237, !P3 ;  /* 0x000000ed0c00720c */ /* 0x000fe40005f66670 */
[----:B------:R-:W-:Y:S02]  /*11db0*/  FSEL R252, R52, -INF , !P6 ;  /* 0xff80000034fc7808 */ /* 0x000fe40007000000 */
[----:B------:R-:W-:Y:S02]  /*11dc0*/  FSEL R105, R53, -INF , !P5 ;  /* 0xff80000035697808 */ /* 0x000fe40006800000 */
[----:B------:R-:W-:Y:S02]  /*11dd0*/  FSEL R242, R50, -INF , !P3 ;  /* 0xff80000032f27808 */ /* 0x000fe40005800000 */
[C---:B------:R-:W-:Y:S02]  /*11de0*/  ISETP.GE.AND P6, PT, R2.reuse, R232, PT ;  /* 0x000000e80200720c */ /* 0x040fe40003fc6270 */
[----:B------:R-:W-:Y:S02]  /*11df0*/  ISETP.GE.AND P5, PT, R2, R231, PT ;  /* 0x000000e70200720c */ /* 0x000fe40003fa6270 */
[----:B------:R-:W-:Y:S02]  /*11e00*/  ISETP.GE.AND P3, PT, R6, R233, PT ;  /* 0x000000e90600720c */ /* 0x000fe40003f66270 */
[C---:B------:R-:W-:Y:S02]  /*11e10*/  ISETP.GE.OR P6, PT, R2.reuse, R236, !P6 ;  /* 0x000000ec0200720c */ /* 0x040fe400077c6670 */
[----:B------:R-:W-:Y:S01]  /*11e20*/  ISETP.GE.OR P5, PT, R2, R235, !P5 ;  /* 0x000000eb0200720c */ /* 0x000fe20006fa6670 */
[----:B------:R-:W-:Y:S01]  /*11e30*/  VIADD R2, R0, 0x38 ;  /* 0x0000003800027836 */ /* 0x000fe20000000000 */
[----:B------:R-:W-:Y:S01]  /*11e40*/  ISETP.GE.OR P3, PT, R6, R237, !P3 ;  /* 0x000000ed0600720c */ /* 0x000fe20005f66670 */
[----:B------:R-:W-:Y:S03]  /*11e50*/  VIADD R0, R0, 0x39 ;  /* 0x0000003900007836 */ /* 0x000fe60000000000 */
[----:B------:R-:W-:Y:S02]  /*11e60*/  FSEL R104, R54, -INF , !P3 ;  /* 0xff80000036687808 */ /* 0x000fe40005800000 */
[----:B------:R-:W-:Y:S01]  /*11e70*/  ISETP.GE.AND P3, PT, R2, R234, PT ;  /* 0x000000ea0200720c */ /* 0x000fe20003f66270 */
[----:B------:R-:W-:Y:S01]  /*11e80*/  @!UPT UIADD3 URZ, URZ, URZ, URZ ;  /* 0x0000003f3f3ff290 */ /* 0x000fe2000fffe03f */
[----:B------:R-:W-:Y:S11]  /*11e90*/  @P0 BRA `(.L_x_235) ;  /* 0xffffffe400440947 */ /* 0x000ff6000383ffff */
.L_x_234:
[----:B------:R-:W-:Y:S01]  /*11ea0*/  FMNMX.FTZ R8, R182, R3, !PT ;  /* 0x00000003b6087209 */ /* 0x000fe20007810000 */
[----:B--2---:R-:W-:Y:S01]  /*11eb0*/  LDSM.16.MT88.4 R20, [R224+0x9000] ;  /* 0x00900000e014783b */ /* 0x004fe20000004200 */
[----:B------:R-:W-:Y:S01]  /*11ec0*/  FMNMX.FTZ R4, R183, R100, !PT ;  /* 0x00000064b7047209 */ /* 0x000fe20007810000 */
[----:B------:R-:W-:Y:S01]  /*11ed0*/  UISETP.GT.AND UP0, UPT, UR9, UR12, UPT ;  /* 0x0000000c0900728c */ /* 0x000fe2000bf04270 */
[----:B------:R-:W-:Y:S01]  /*11ee0*/  FMNMX.FTZ R8, R188, R8, !PT ;  /* 0x00000008bc087209 */ /* 0x000fe20007810000 */
[----:B------:R-:W-:Y:S01]  /*11ef0*/  UMOV UR17, UR9 ;  /* 0x0000000900117c82 */ /* 0x000fe20008000000 */
[----:B------:R-:W-:Y:S02]  /*11f00*/  FMNMX.FTZ R4, R187, R4, !PT ;  /* 0x00000004bb047209 */ /* 0x000fe40007810000 */
[----:B------:R-:W-:Y:S01]  /*11f10*/  FMNMX.FTZ R8, R101, R8, !PT ;  /* 0x0000000865087209 */ /* 0x000fe20007810000 */
[----:B------:R-:W-:Y:S01]  /*11f20*/  LDSM.16.MT88.4 R36, [R226+0x9000] ;  /* 0x00900000e224783b */ /* 0x000fe20000004200 */
[----:B------:R-:W-:Y:S02]  /*11f30*/  FMNMX.FTZ R4, R180, R4, !PT ;  /* 0x00000004b4047209 */ /* 0x000fe40007810000 */
[----:B------:R-:W-:Y:S02]  /*11f40*/  FMNMX.FTZ R8, R102, R8, !PT ;  /* 0x0000000866087209 */ /* 0x000fe40007810000 */
[----:B------:R-:W-:Y:S02]  /*11f50*/  FMNMX.FTZ R4, R181, R4, !PT ;  /* 0x00000004b5047209 */ /* 0x000fe40007810000 */
[----:B------:R-:W-:Y:S01]  /*11f60*/  FMNMX.FTZ R8, R194, R8, !PT ;  /* 0x00000008c2087209 */ /* 0x000fe20007810000 */
[----:B------:R-:W-:Y:S01]  /*11f70*/  LDSM.16.MT88.4 R52, [R224+0xa000] ;  /* 0x00a00000e034783b */ /* 0x000fe20000004200 */
[----:B------:R-:W-:Y:S02]  /*11f80*/  ISETP.GE.AND P1, PT, R13, R232, PT ;  /* 0x000000e80d00720c */ /* 0x000fe40003f26270 */
[----:B------:R-:W-:Y:S02]  /*11f90*/  FMNMX.FTZ R8, R196, R8, !PT ;  /* 0x00000008c4087209 */ /* 0x000fe40007810000 */
[----:B------:R-:W-:Y:S02]  /*11fa0*/  FMNMX.FTZ R4, R197, R4, !PT ;  /* 0x00000004c5047209 */ /* 0x000fe40007810000 */
[----:B------:R-:W-:Y:S02]  /*11fb0*/  FMNMX.FTZ R8, R195, R8, !PT ;  /* 0x00000008c3087209 */ /* 0x000fe40007810000 */
[----:B------:R-:W-:Y:S02]  /*11fc0*/  ISETP.GE.OR P1, PT, R13, R236, !P1 ;  /* 0x000000ec0d00720c */ /* 0x000fe40004f26670 */
[----:B------:R-:W-:Y:S02]  /*11fd0*/  FMNMX.FTZ R9, R198, R8, !PT ;  /* 0x00000008c6097209 */ /* 0x000fe40007810000 */
[----:B------:R-:W-:Y:S02]  /*11fe0*/  ISETP.GE.OR P3, PT, R2, R238, !P3 ;  /* 0x000000ee0200720c */ /* 0x000fe40005f66670 */
[----:B------:R-:W-:Y:S02]  /*11ff0*/  FMNMX.FTZ R9, R222, R9, !PT ;  /* 0x00000009de097209 */ /* 0x000fe40007810000 */
[----:B------:R-:W-:Y:S02]  /*12000*/  FMNMX.FTZ R4, R200, R4, !PT ;  /* 0x00000004c8047209 */ /* 0x000fe40007810000 */
[----:B------:R-:W-:Y:S02]  /*12010*/  FMNMX.FTZ R9, R221, R9, !PT ;  /* 0x00000009dd097209 */ /* 0x000fe40007810000 */
[----:B------:R-:W-:Y:S02]  /*12020*/  FSEL R213, R40, -INF , !P6 ;  /* 0xff80000028d57808 */ /* 0x000fe40007000000 */
[----:B------:R-:W-:Y:S02]  /*12030*/  FSEL R214, R41, -INF , !P1 ;  /* 0xff80000029d67808 */ /* 0x000fe40004800000 */
[----:B------:R-:W-:Y:S02]  /*12040*/  FSEL R248, R64, -INF , !P3 ;  /* 0xff80000040f87808 */ /* 0x000fe40005800000 */
[C---:B------:R-:W-:Y:S02]  /*12050*/  ISETP.GE.AND P6, PT, R7.reuse, R232, PT ;  /* 0x000000e80700720c */ /* 0x040fe40003fc6270 */
[----:B------:R-:W-:Y:S02]  /*12060*/  ISETP.GE.AND P1, PT, R7, R231, PT ;  /* 0x000000e70700720c */ /* 0x000fe40003f26270 */
[----:B------:R-:W-:Y:S02]  /*12070*/  FMNMX.FTZ R4, R199, R4, !PT ;  /* 0x00000004c7047209 */ /* 0x000fe40007810000 */
[----:B------:R-:W-:Y:S02]  /*12080*/  ISETP.GE.AND P3, PT, R2, R233, PT ;  /* 0x000000e90200720c */ /* 0x000fe40003f66270 */
[----:B------:R-:W-:Y:S02]  /*12090*/  FMNMX.FTZ R8, R184, R106, !PT ;  /* 0x0000006ab8087209 */ /* 0x000fe40007810000 */
[----:B------:R-:W-:Y:S02]  /*120a0*/  FMNMX.FTZ R9, R239, R9, !PT ;  /* 0x00000009ef097209 */ /* 0x000fe40007810000 */
[C---:B------:R-:W-:Y:S02]  /*120b0*/  ISETP.GE.OR P1, PT, R7.reuse, R235, !P1 ;  /* 0x000000eb0700720c */ /* 0x040fe40004f26670 */
[----:B------:R-:W-:Y:S02]  /*120c0*/  ISETP.GE.OR P6, PT, R7, R236, !P6 ;  /* 0x000000ec0700720c */ /* 0x000fe400077c6670 */
[----:B------:R-:W-:Y:S02]  /*120d0*/  FMNMX.FTZ R4, R201, R4, !PT ;  /* 0x00000004c9047209 */ /* 0x000fe40007810000 */
[----:B------:R-:W-:Y:S02]  /*120e0*/  ISETP.GE.OR P3, PT, R2, R237, !P3 ;  /* 0x000000ed0200720c */ /* 0x000fe40005f66670 */
[----:B------:R-:W-:Y:S02]  /*120f0*/  FMNMX.FTZ R7, R192, R8, !PT ;  /* 0x00000008c0077209 */ /* 0x000fe40007810000 */
[----:B------:R-:W-:Y:S02]  /*12100*/  FMNMX.FTZ R8, R241, R9, !PT ;  /* 0x00000009f1087209 */ /* 0x000fe40007810000 */
[----:B------:R-:W-:Y:S02]  /*12110*/  FMNMX.FTZ R4, R223, R4, !PT ;  /* 0x00000004df047209 */ /* 0x000fe40007810000 */
[----:B------:R-:W-:Y:S02]  /*12120*/  FSEL R250, R66, -INF , !P3 ;  /* 0xff80000042fa7808 */ /* 0x000fe40005800000 */
[----:B------:R-:W-:Y:S02]  /*12130*/  ISETP.GE.AND P2, PT, R0, R234, PT ;  /* 0x000000ea0000720c */ /* 0x000fe40003f46270 */
[----:B------:R-:W-:Y:S02]  /*12140*/  MOV R64, R105 ;  /* 0x0000006900407202 */ /* 0x000fe40000000f00 */
[----:B------:R-:W-:Y:S02]  /*12150*/  FMNMX.FTZ R8, R252, R8, !PT ;  /* 0x00000008fc087209 */ /* 0x000fe40007810000 */
[----:B------:R-:W-:Y:S02]  /*12160*/  ISETP.GE.AND P3, PT, R12, R232, PT ;  /* 0x000000e80c00720c */ /* 0x000fe40003f66270 */
[----:B------:R-:W-:Y:S02]  /*12170*/  FMNMX.FTZ R4, R240, R4, !PT ;  /* 0x00000004f0047209 */ /* 0x000fe40007810000 */
[----:B------:R-:W-:Y:S02]  /*12180*/  ISETP.GE.OR P2, PT, R0, R238, !P2 ;  /* 0x000000ee0000720c */ /* 0x000fe40005746670 */
[----:B------:R-:W-:Y:S02]  /*12190*/  FMNMX.FTZ R8, R64, R8, !PT ;  /* 0x0000000840087209 */ /* 0x000fe40007810000 */
[----:B------:R-:W-:Y:S02]  /*121a0*/  ISETP.GE.OR P3, PT, R12, R236, !P3 ;  /* 0x000000ec0c00720c */ /* 0x000fe40005f66670 */
[----:B------:R-:W-:Y:S02]  /*121b0*/  FMNMX.FTZ R7, R185, R7, !PT ;  /* 0x00000007b9077209 */ /* 0x000fe40007810000 */
[----:B------:R-:W-:Y:S02]  /*121c0*/  FMNMX.FTZ R4, R242, R4, !PT ;  /* 0x00000004f2047209 */ /* 0x000fe40007810000 */
[----:B------:R-:W-:Y:S02]  /*121d0*/  FSEL R249, R65, -INF , !P2 ;  /* 0xff80000041f97808 */ /* 0x000fe40005000000 */
[----:B------:R-:W-:Y:S02]  /*121e0*/  FSEL R210, R44, -INF , !P3 ;  /* 0xff8000002cd27808 */ /* 0x000fe40005800000 */
[----:B------:R-:W-:Y:S02]  /*121f0*/  FMNMX.FTZ R8, R248, R8, !PT ;  /* 0x00000008f8087209 */ /* 0x000fe40007810000 */
[----:B------:R-:W-:Y:S02]  /*12200*/  FSEL R216, R42, -INF , !P5 ;  /* 0xff8000002ad87808 */ /* 0x000fe40006800000 */
[C---:B------:R-:W-:Y:S02]  /*12210*/  ISETP.GE.AND P5, PT, R6.reuse, R232, PT ;  /* 0x000000e80600720c */ /* 0x040fe40003fa6270 */
[----:B------:R-:W-:Y:S02]  /*12220*/  ISETP.GE.AND P3, PT, R6, R231, PT ;  /* 0x000000e70600720c */ /* 0x000fe40003f66270 */
[----:B------:R-:W-:Y:S02]  /*12230*/  FMNMX.FTZ R7, R186, R7, !PT ;  /* 0x00000007ba077209 */ /* 0x000fe40007810000 */
[----:B------:R-:W-:Y:S02]  /*12240*/  MOV R65, R104 ;  /* 0x0000006800417202 */ /* 0x000fe40000000f00 */
[----:B------:R-:W-:Y:S02]  /*12250*/  FMNMX.FTZ R4, R243, R4, !PT ;  /* 0x00000004f3047209 */ /* 0x000fe40007810000 */
[----:B------:R-:W-:Y:S02]  /*12260*/  FMNMX.FTZ R9, R249, R8, !PT ;  /* 0x00000008f9097209 */ /* 0x000fe40007810000 */
[C---:B------:R-:W-:Y:S02]  /*12270*/  ISETP.GE.OR P5, PT, R6.reuse, R236, !P5 ;  /* 0x000000ec0600720c */ /* 0x040fe40006fa6670 */
[----:B------:R-:W-:Y:S01]  /*12280*/  ISETP.GE.OR P3, PT, R6, R235, !P3 ;  /* 0x000000eb0600720c */ /* 0x000fe20005f66670 */
[----:B------:R-:W1:Y:S01]  /*12290*/  SHFL.BFLY PT, R105, R9, 0x2, 0x1f ;  /* 0x0c401f0009697f89 */ /* 0x000e6200000e0000 */
[----:B------:R-:W-:Y:S02]  /*122a0*/  FMNMX.FTZ R7, R202, R7, !PT ;  /* 0x00000007ca077209 */ /* 0x000fe40007810000 */
[----:B------:R-:W-:Y:S02]  /*122b0*/  ISETP.GE.AND P2, PT, R0, R233, PT ;  /* 0x000000e90000720c */ /* 0x000fe40003f46270 */
[----:B------:R-:W-:Y:S02]  /*122c0*/  MOV R66, R103 ;  /* 0x0000006700427202 */ /* 0x000fe40000000f00 */
[----:B------:R-:W-:Y:S02]  /*122d0*/  FMNMX.FTZ R6, R65, R4, !PT ;  /* 0x0000000441067209 */ /* 0x000fe40007810000 */
[----:B------:R-:W-:Y:S02]  /*122e0*/  FMNMX.FTZ R7, R204, R7, !PT ;  /* 0x00000007cc077209 */ /* 0x000fe40007810000 */
[----:B------:R-:W-:Y:S02]  /*122f0*/  ISETP.GE.OR P2, PT, R0, R237, !P2 ;  /* 0x000000ed0000720c */ /* 0x000fe40005746670 */
[----:B------:R-:W-:Y:S02]  /*12300*/  FMNMX.FTZ R8, R66, R6, !PT ;  /* 0x0000000642087209 */ /* 0x000fe40007810000 */
[----:B------:R-:W-:Y:S02]  /*12310*/  FMNMX.FTZ R6, R203, R7, !PT ;  /* 0x00000007cb067209 */ /* 0x000fe40007810000 */
[----:B------:R-:W-:Y:S02]  /*12320*/  FSEL R251, R67, -INF , !P2 ;  /* 0xff80000043fb7808 */ /* 0x000fe40005000000 */
[----:B------:R-:W-:Y:S02]  /*12330*/  FMNMX.FTZ R7, R250, R8, !PT ;  /* 0x00000008fa077209 */ /* 0x000fe40007810000 */
[----:B------:R-:W-:Y:S02]  /*12340*/  FMNMX.FTZ R4, R189, R107, !PT ;  /* 0x0000006bbd047209 */ /* 0x000fe40007810000 */
[----:B------:R-:W-:Y:S02]  /*12350*/  FMNMX.FTZ R7, R251, R7, !PT ;  /* 0x00000007fb077209 */ /* 0x000fe40007810000 */
[----:B------:R-:W-:Y:S02]  /*12360*/  FMNMX.FTZ R4, R193, R4, !PT ;  /* 0x00000004c1047209 */ /* 0x000fe40007810000 */
[----:B------:R-:W-:Y:S01]  /*12370*/  FMNMX.FTZ R6, R205, R6, !PT ;  /* 0x00000006cd067209 */ /* 0x000fe20007810000 */
[----:B------:R-:W2:Y:S01]  /*12380*/  SHFL.BFLY PT, R104, R7, 0x2, 0x1f ;  /* 0x0c401f0007687f89 */ /* 0x000ea200000e0000 */
[----:B------:R-:W-:Y:S02]  /*12390*/  FMNMX.FTZ R4, R190, R4, !PT ;  /* 0x00000004be047209 */ /* 0x000fe40007810000 */
[----:B------:R-:W-:Y:S02]  /*123a0*/  FMNMX.FTZ R6, R213, R6, !PT ;  /* 0x00000006d5067209 */ /* 0x000fe40007810000 */
[----:B------:R-:W-:Y:S02]  /*123b0*/  FMNMX.FTZ R4, R191, R4, !PT ;  /* 0x00000004bf047209 */ /* 0x000fe40007810000 */
[----:B------:R-:W-:Y:S02]  /*123c0*/  FMNMX.FTZ R103, R214, R6, !PT ;  /* 0x00000006d6677209 */ /* 0x000fe40007810000 */
[----:B------:R-:W-:Y:S02]  /*123d0*/  FMNMX.FTZ R4, R212, R4, !PT ;  /* 0x00000004d4047209 */ /* 0x000fe40007810000 */
[----:B------:R-:W-:Y:S02]  /*123e0*/  ISETP.GE.AND P0, PT, R13, R231, PT ;  /* 0x000000e70d00720c */ /* 0x000fe40003f06270 */
[----:B------:R-:W-:Y:S02]  /*123f0*/  FMNMX.FTZ R4, R215, R4, !PT ;  /* 0x00000004d7047209 */ /* 0x000fe40007810000 */
[----:B------:R-:W-:Y:S02]  /*12400*/  ISETP.GE.OR P0, PT, R13, R235, !P0 ;  /* 0x000000eb0d00720c */ /* 0x000fe40004706670 */
[----:B------:R-:W-:Y:S02]  /*12410*/  FMNMX.FTZ R4, R211, R4, !PT ;  /* 0x00000004d3047209 */ /* 0x000fe40007810000 */
[----:B------:R-:W-:Y:S02]  /*12420*/  FSEL R207, R43, -INF , !P0 ;  /* 0xff8000002bcf7808 */ /* 0x000fe40004000000 */
[----:B------:R-:W-:Y:S02]  /*12430*/  FMNMX.FTZ R4, R220, R4, !PT ;  /* 0x00000004dc047209 */ /* 0x000fe40007810000 */
[----:B------:R-:W-:Y:S02]  /*12440*/  FSEL R219, R58, -INF , !P3 ;  /* 0xff8000003adb7808 */ /* 0x000fe40005800000 */
[----:B-1----:R-:W-:Y:S02]  /*12450*/  FMNMX.FTZ R105, R9, R105, !PT ;  /* 0x0000006909697209 */ /* 0x002fe40007810000 */
[----:B------:R-:W-:Y:S02]  /*12460*/  FMNMX.FTZ R4, R216, R4, !PT ;  /* 0x00000004d8047209 */ /* 0x000fe40007810000 */
[----:B--2---:R-:W-:Y:S01]  /*12470*/  FMNMX.FTZ R104, R7, R104, !PT ;  /* 0x0000006807687209 */ /* 0x004fe20007810000 */
[----:B------:R-:W1:Y:S01]  /*12480*/  SHFL.BFLY PT, R6, R105, 0x1, 0x1f ;  /* 0x0c201f0069067f89 */ /* 0x000e6200000e0000 */
[----:B------:R-:W-:Y:S02]  /*12490*/  FMNMX.FTZ R7, R207, R4, !PT ;  /* 0x00000004cf077209 */ /* 0x000fe40007810000 */
[----:B------:R-:W-:Y:S05]  /*124a0*/  FSEL R209, R45, -INF , !P6 ;  /* 0xff8000002dd17808 */ /* 0x000fea0007000000 */
[----:B------:R-:W2:Y:S01]  /*124b0*/  SHFL.BFLY PT, R4, R104, 0x1, 0x1f ;  /* 0x0c201f0068047f89 */ /* 0x000ea200000e0000 */
[C---:B------:R-:W-:Y:S02]  /*124c0*/  ISETP.GE.AND P2, PT, R12.reuse, R231, PT ;  /* 0x000000e70c00720c */ /* 0x040fe40003f46270 */
[C---:B------:R-:W-:Y:S02]  /*124d0*/  ISETP.GE.AND P6, PT, R5.reuse, R232, PT ;  /* 0x000000e80500720c */ /* 0x040fe40003fc6270 */
[----:B------:R-:W-:Y:S02]  /*124e0*/  ISETP.GE.OR P2, PT, R12, R235, !P2 ;  /* 0x000000eb0c00720c */ /* 0x000fe40005746670 */
[----:B------:R-:W-:Y:S02]  /*124f0*/  ISETP.GE.OR P6, PT, R5, R236, !P6 ;  /* 0x000000ec0500720c */ /* 0x000fe400077c6670 */
[----:B------:R-:W-:Y:S02]  /*12500*/  FSEL R206, R46, -INF , !P2 ;  /* 0xff8000002ece7808 */ /* 0x000fe40005000000 */
[----:B------:R-:W-:Y:S02]  /*12510*/  FSEL R244, R57, -INF , !P6 ;  /* 0xff80000039f47808 */ /* 0x000fe40007000000 */
[----:B------:R-:W-:Y:S02]  /*12520*/  ISETP.GE.AND P6, PT, R2, R232, PT ;  /* 0x000000e80200720c */ /* 0x000fe40003fc6270 */
[----:B------:R-:W-:Y:S02]  /*12530*/  FSEL R217, R56, -INF , !P5 ;  /* 0xff80000038d97808 */ /* 0x000fe40006800000 */
[----:B------:R-:W-:Y:S02]  /*12540*/  ISETP.GE.AND P5, PT, R5, R231, PT ;  /* 0x000000e70500720c */ /* 0x000fe40003fa6270 */
[----:B------:R-:W-:Y:S02]  /*12550*/  FSEL R208, R47, -INF , !P1 ;  /* 0xff8000002fd07808 */ /* 0x000fe40004800000 */
[----:B-1----:R-:W-:Y:S02]  /*12560*/  FMNMX.FTZ R105, R105, R6, !PT ;  /* 0x0000000669697209 */ /* 0x002fe40007810000 */
[----:B------:R-:W-:Y:S02]  /*12570*/  FMNMX.FTZ R7, R206, R7, !PT ;  /* 0x00000007ce077209 */ /* 0x000fe40007810000 */
[C---:B------:R-:W-:Y:S01]  /*12580*/  FSETP.NEU.FTZ.AND P3, PT, R105.reuse, -INF , PT ;  /* 0xff8000006900780b */ /* 0x040fe20003f7d000 */
[----:B------:R-:W-:Y:S01]  /*12590*/  FMUL.FTZ R109, R105, UR4 ;  /* 0x00000004696d7c20 */ /* 0x000fe20008410000 */
[----:B--2---:R-:W-:Y:S02]  /*125a0*/  FMNMX.FTZ R104, R104, R4, !PT ;  /* 0x0000000468687209 */ /* 0x004fe40007810000 */
[----:B------:R-:W-:Y:S02]  /*125b0*/  ISETP.GE.OR P6, PT, R2, R236, !P6 ;  /* 0x000000ec0200720c */ /* 0x000fe400077c6670 */
[----:B------:R-:W-:Y:S01]  /*125c0*/  FSEL R109, R109, RZ, P3 ;  /* 0x000000ff6d6d7208 */ /* 0x000fe20001800000 */
[----:B------:R-:W-:Y:S01]  /*125d0*/  FMUL.FTZ R110, R104, UR4 ;  /* 0x00000004686e7c20 */ /* 0x000fe20008410000 */
[----:B------:R-:W-:Y:S02]  /*125e0*/  ISETP.GE.AND P0, PT, R2, R231, PT ;  /* 0x000000e70200720c */ /* 0x000fe40003f06270 */
[----:B------:R-:W-:Y:S01]  /*125f0*/  FMNMX.FTZ R103, R210, R103, !PT ;  /* 0x00000067d2677209 */ /* 0x000fe20007810000 */
[--C-:B------:R-:W-:Y:S01]  /*12600*/  FFMA.FTZ R4, R182, UR4, -R109.reuse ;  /* 0x00000004b6047c23 */ /* 0x100fe2000801086d */
[----:B------:R-:W-:Y:S02]  /*12610*/  ISETP.GE.OR P5, PT, R5, R235, !P5 ;  /* 0x000000eb0500720c */ /* 0x000fe40006fa6670 */
[----:B------:R-:W-:Y:S01]  /*12620*/  FMNMX.FTZ R7, R208, R7, !PT ;  /* 0x00000007d0077209 */ /* 0x000fe20007810000 */
[----:B------:R1:W-:Y:S01]  /*12630*/  MUFU.EX2 R17, R4 ;  /* 0x0000000400117308 */ /* 0x0003e20000000800 */
[----:B------:R-:W-:Y:S02]  /*12640*/  FSEL R218, R60, -INF , !P6 ;  /* 0xff8000003cda7808 */ /* 0x000fe40007000000 */
[C---:B------:R-:W-:Y:S02]  /*12650*/  ISETP.GE.AND P6, PT, R0.reuse, R232, PT ;  /* 0x000000e80000720c */ /* 0x040fe40003fc6270 */
[----:B------:R-:W-:Y:S02]  /*12660*/  ISETP.GE.AND P1, PT, R0, R231, PT ;  /* 0x000000e70000720c */ /* 0x000fe40003f26270 */
[----:B------:R-:W-:Y:S02]  /*12670*/  FMNMX.FTZ R103, R209, R103, !PT ;  /* 0x00000067d1677209 */ /* 0x000fe40007810000 */
[----:B------:R-:W-:Y:S02]  /*12680*/  ISETP.GE.OR P0, PT, R2, R235, !P0 ;  /* 0x000000eb0200720c */ /* 0x000fe40004706670 */
[----:B------:R-:W-:Y:S02]  /*12690*/  FSEL R245, R59, -INF , !P5 ;  /* 0xff8000003bf57808 */ /* 0x000fe40006800000 */
[----:B------:R-:W-:Y:S02]  /*126a0*/  FMNMX.FTZ R2, R219, R7, !PT ;  /* 0x00000007db027209 */ /* 0x000fe40007810000 */
[----:B------:R-:W-:Y:S01]  /*126b0*/  FMNMX.FTZ R103, R217, R103, !PT ;  /* 0x00000067d9677209 */ /* 0x000fe20007810000 */
[--C-:B-1----:R-:W-:Y:S01]  /*126c0*/  FFMA.FTZ R4, R188, UR4, -R109.reuse ;  /* 0x00000004bc047c23 */ /* 0x102fe2000801086d */
[C---:B------:R-:W-:Y:S02]  /*126d0*/  ISETP.GE.OR P6, PT, R0.reuse, R236, !P6 ;  /* 0x000000ec0000720c */ /* 0x040fe400077c6670 */
[----:B------:R-:W-:Y:S01]  /*126e0*/  ISETP.GE.OR P1, PT, R0, R235, !P1 ;  /* 0x000000eb0000720c */ /* 0x000fe20004f26670 */
[----:B------:R1:W-:Y:S01]  /*126f0*/  MUFU.EX2 R15, R4 ;  /* 0x00000004000f7308 */ /* 0x0003e20000000800 */
[----:B------:R-:W-:Y:S02]  /*12700*/  FMNMX.FTZ R0, R245, R2, !PT ;  /* 0x00000002f5007209 */ /* 0x000fe40007810000 */
[----:B------:R-:W-:Y:S02]  /*12710*/  FSEL R247, R62, -INF , !P0 ;  /* 0xff8000003ef77808 */ /* 0x000fe40004000000 */
[----:B------:R-:W-:Y:S02]  /*12720*/  FMNMX.FTZ R103, R244, R103, !PT ;  /* 0x00000067f4677209 */ /* 0x000fe40007810000 */
[----:B------:R-:W-:Y:S02]  /*12730*/  FSEL R108, R63, -INF , !P1 ;  /* 0xff8000003f6c7808 */ /* 0x000fe40004800000 */
[----:B------:R-:W-:Y:S02]  /*12740*/  FSETP.NEU.FTZ.AND P2, PT, R104, -INF , PT ;  /* 0xff8000006800780b */ /* 0x000fe40003f5d000 */
[----:B------:R-:W-:Y:S02]  /*12750*/  FMNMX.FTZ R0, R247, R0, !PT ;  /* 0x00000000f7007209 */ /* 0x000fe40007810000 */
[----:B------:R-:W-:Y:S02]  /*12760*/  FSEL R246, R61, -INF , !P6 ;  /* 0xff8000003df67808 */ /* 0x000fe40007000000 */
[----:B------:R-:W-:Y:S02]  /*12770*/  FMNMX.FTZ R103, R218, R103, !PT ;  /* 0x00000067da677209 */ /* 0x000fe40007810000 */
[----:B------:R-:W-:Y:S02]  /*12780*/  FSEL R110, R110, RZ, P2 ;  /* 0x000000ff6e6e7208 */ /* 0x000fe40001000000 */
[----:B------:R-:W-:Y:S02]  /*12790*/  FMNMX.FTZ R0, R108, R0, !PT ;  /* 0x000000006c007209 */ /* 0x000fe40007810000 */
[----:B------:R-:W-:Y:S01]  /*127a0*/  FMNMX.FTZ R103, R246, R103, !PT ;  /* 0x00000067f6677209 */ /* 0x000fe20007810000 */
[--C-:B-1----:R-:W-:Y:S01]  /*127b0*/  FFMA.FTZ R4, R183, UR4, -R110.reuse ;  /* 0x00000004b7047c23 */ /* 0x102fe2000801086e */
[--C-:B------:R-:W-:Y:S01]  /*127c0*/  FFMA.FTZ R60, R201, UR4, -R110.reuse ;  /* 0x00000004c93c7c23 */ /* 0x100fe2000801086e */
[----:B------:R-:W1:Y:S02]  /*127d0*/  SHFL.BFLY PT, R2, R0, 0x2, 0x1f ;  /* 0x0c401f0000027f89 */ /* 0x000e6400000e0000 */
[----:B------:R2:W-:Y:S06]  /*127e0*/  MUFU.EX2 R188, R4 ;  /* 0x0000000400bc7308 */ /* 0x0005ec0000000800 */
[----:B------:R-:W3:Y:S01]  /*127f0*/  SHFL.BFLY PT, R5, R103, 0x2, 0x1f ;  /* 0x0c401f0067057f89 */ /* 0x000ee200000e0000 */
[--C-:B--2---:R-:W-:Y:S04]  /*12800*/  FFMA.FTZ R4, R187, UR4, -R110.reuse ;  /* 0x00000004bb047c23 */ /* 0x104fe8000801086e */
[----:B------:R2:W-:Y:S01]  /*12810*/  MUFU.EX2 R10, R4 ;  /* 0x00000004000a7308 */ /* 0x0005e20000000800 */
[----:B-1----:R-:W-:Y:S01]  /*12820*/  FMNMX.FTZ R0, R0, R2, !PT ;  /* 0x0000000200007209 */ /* 0x002fe20007810000 */
[--C-:B------:R-:W-:Y:S01]  /*12830*/  FFMA.FTZ R2, R101, UR4, -R109.reuse ;  /* 0x0000000465027c23 */ /* 0x100fe2000801086d */
[----:B---3--:R-:W-:Y:S07]  /*12840*/  FMNMX.FTZ R103, R103, R5, !PT ;  /* 0x0000000567677209 */ /* 0x008fee0007810000 */
[----:B------:R1:W-:Y:S01]  /*12850*/  MUFU.EX2 R67, R2 ;  /* 0x0000000200437308 */ /* 0x0003e20000000800 */
[----:B------:R-:W3:Y:S01]  /*12860*/  SHFL.BFLY PT, R5, R103, 0x1, 0x1f ;  /* 0x0c201f0067057f89 */ /* 0x000ee200000e0000 */
[----:B--2---:R-:W-:Y:S08]  /*12870*/  FFMA.FTZ R4, R102, UR4, -R109 ;  /* 0x0000000466047c23 */ /* 0x004ff0000801086d */
[----:B------:R2:W4:Y:S01]  /*12880*/  MUFU.EX2 R13, R4 ;  /* 0x00000004000d7308 */ /* 0x0005220000000800 */
[----:B-1----:R-:W1:Y:S01]  /*12890*/  SHFL.BFLY PT, R2, R0, 0x1, 0x1f ;  /* 0x0c201f0000027f89 */ /* 0x002e6200000e0000 */
[----:B---3--:R-:W-:Y:S04]  /*128a0*/  FMNMX.FTZ R103, R103, R5, !PT ;  /* 0x0000000567677209 */ /* 0x008fe80007810000 */
[C---:B------:R-:W-:Y:S01]  /*128b0*/  FSETP.NEU.FTZ.AND P1, PT, R103.reuse, -INF , PT ;  /* 0xff8000006700780b */ /* 0x040fe20003f3d000 */
[----:B------:R-:W-:Y:S01]  /*128c0*/  FMUL.FTZ R111, R103, UR4 ;  /* 0x00000004676f7c20 */ /* 0x000fe20008410000 */
[--C-:B--2---:R-:W-:Y:S01]  /*128d0*/  FFMA.FTZ R4, R180, UR4, -R110.reuse ;  /* 0x00000004b4047c23 */ /* 0x104fe2000801086e */
[----:B----4-:R-:W-:Y:S03]  /*128e0*/  F2FP.F16.F32.PACK_AB R178, R13, R67 ;  /* 0x000000430db2723e */ /* 0x010fe600000000ff */
[----:B------:R-:W-:Y:S01]  /*128f0*/  FSEL R111, R111, RZ, P1 ;  /* 0x000000ff6f6f7208 */ /* 0x000fe20000800000 */
[----:B------:R2:W-:Y:S01]  /*12900*/  MUFU.EX2 R187, R4 ;  /* 0x0000000400bb7308 */ /* 0x0005e20000000800 */
[----:B-1----:R-:W-:Y:S03]  /*12910*/  FMNMX.FTZ R102, R0, R2, !PT ;  /* 0x0000000200667209 */ /* 0x002fe60007810000 */
[--C-:B------:R-:W-:Y:S01]  /*12920*/  FFMA.FTZ R0, R192, UR4, -R111.reuse ;  /* 0x00000004c0007c23 */ /* 0x100fe2000801086f */
[--C-:B------:R-:W-:Y:S01]  /*12930*/  FFMA.FTZ R2, R186, UR4, -R111.reuse ;  /* 0x00000004ba027c23 */ /* 0x100fe2000801086f */
[----:B------:R-:W-:Y:S04]  /*12940*/  FSETP.NEU.FTZ.AND P0, PT, R102, -INF , PT ;  /* 0xff8000006600780b */ /* 0x000fe80003f1d000 */
[----:B------:R1:W-:Y:S01]  /*12950*/  MUFU.EX2 R16, R0 ;  /* 0x0000000000107308 */ /* 0x0003e20000000800 */
[----:B--2---:R-:W-:Y:S09]  /*12960*/  FFMA.FTZ R4, R181, UR4, -R110 ;  /* 0x00000004b5047c23 */ /* 0x004ff2000801086e */
[----:B------:R-:W-:Y:S10]  /*12970*/  MUFU.EX2 R2, R2 ;  /* 0x0000000200027308 */ /* 0x000ff40000000800 */
[----:B------:R2:W-:Y:S01]  /*12980*/  MUFU.EX2 R11, R4 ;  /* 0x00000004000b7308 */ /* 0x0005e20000000800 */
[--C-:B-1----:R-:W-:Y:S01]  /*12990*/  FFMA.FTZ R0, R185, UR4, -R111.reuse ;  /* 0x00000004b9007c23 */ /* 0x102fe2000801086f */
[----:B------:R-:W-:Y:S08]  /*129a0*/  MOV R185, R17 ;  /* 0x0000001100b97202 */ /* 0x000ff00000000f00 */
[----:B------:R-:W1:Y:S01]  /*129b0*/  MUFU.EX2 R0, R0 ;  /* 0x0000000000007308 */ /* 0x000e620000000800 */
[----:B--2---:R-:W-:Y:S01]  /*129c0*/  FFMA.FTZ R4, R184, UR4, -R111 ;  /* 0x00000004b8047c23 */ /* 0x004fe2000801086f */
[----:B------:R-:W-:Y:S08]  /*129d0*/  FMUL.FTZ R184, R102, UR4 ;  /* 0x0000000466b87c20 */ /* 0x000ff00008410000 */
[----:B------:R-:W2:Y:S01]  /*129e0*/  MUFU.EX2 R14, R4 ;  /* 0x00000004000e7308 */ /* 0x000ea20000000800 */
[----:B------:R-:W-:Y:S02]  /*129f0*/  FSEL R184, R184, RZ, P0 ;  /* 0x000000ffb8b87208 */ /* 0x000fe40000000000 */
[----:B-1----:R-:W-:Y:S03]  /*12a00*/  MOV R186, R0 ;  /* 0x0000000000ba7202 */ /* 0x002fe60000000f00 */
[--C-:B------:R-:W-:Y:S04]  /*12a10*/  FFMA.FTZ R0, R189, UR4, -R184.reuse ;  /* 0x00000004bd007c23 */ /* 0x100fe800080108b8 */
[----:B------:R1:W-:Y:S02]  /*12a20*/  MUFU.EX2 R63, R0 ;  /* 0x00000000003f7308 */ /* 0x0003e40000000800 */
[--C-:B-1----:R-:W-:Y:S01]  /*12a30*/  FFMA.FTZ R0, R193, UR4, -R184.reuse ;  /* 0x00000004c1007c23 */ /* 0x102fe200080108b8 */
[----:B------:R-:W-:Y:S07]  /*12a40*/  MOV R193, R16 ;  /* 0x0000001000c17202 */ /* 0x000fee0000000f00 */
[----:B------:R1:W3:Y:S01]  /*12a50*/  MUFU.EX2 R192, R0 ;  /* 0x0000000000c07308 */ /* 0x0002e20000000800 */
[----:B--2---:R-:W-:Y:S01]  /*12a60*/  F2FP.F16.F32.PACK_AB R180, R193, R14 ;  /* 0x0000000ec1b4723e */ /* 0x004fe200000000ff */
[--C-:B-1----:R-:W-:Y:S01]  /*12a70*/  FFMA.FTZ R0, R190, UR4, -R184.reuse ;  /* 0x00000004be007c23 */ /* 0x102fe200080108b8 */
[----:B------:R-:W-:Y:S01]  /*12a80*/  MOV R190, R2 ;  /* 0x0000000200be7202 */ /* 0x000fe20000000f00 */
[----:B------:R-:W-:Y:S01]  /*12a90*/  FFMA.FTZ R2, R191, UR4, -R184 ;  /* 0x00000004bf027c23 */ /* 0x000fe200080108b8 */
[----:B------:R-:W-:Y:S05]  /*12aa0*/  IMAD.MOV.U32 R191, RZ, RZ, R15 ;  /* 0x000000ffffbf7224 */ /* 0x000fea00078e000f */
[----:B------:R1:W-:Y:S01]  /*12ab0*/  MUFU.EX2 R189, R0 ;  /* 0x0000000000bd7308 */ /* 0x0003e20000000800 */
[----:B------:R-:W-:Y:S02]  /*12ac0*/  F2FP.F16.F32.PACK_AB R182, R190, R186 ;  /* 0x000000babeb6723e */ /* 0x000fe400000000ff */
[----:B---3--:R-:W-:Y:S02]  /*12ad0*/  F2FP.F16.F32.PACK_AB R181, R192, R63 ;  /* 0x0000003fc0b5723e */ /* 0x008fe400000000ff */
[----:B------:R-:W-:Y:S05]  /*12ae0*/  F2FP.F16.F32.PACK_AB R176, R191, R185 ;  /* 0x000000b9bfb0723e */ /* 0x000fea00000000ff */
[----:B------:R2:W3:Y:S01]  /*12af0*/  MUFU.EX2 R62, R2 ;  /* 0x00000002003e7308 */ /* 0x0004e20000000800 */
[----:B-1----:R-:W-:Y:S05]  /*12b00*/  FSEL R0, R105, RZ, P3 ;  /* 0x000000ff69007208 */ /* 0x002fea0001800000 */
[----:B------:R-:W-:Y:S01]  /*12b10*/  FADD.FTZ R0, -R0, R3 ;  /* 0x0000000300007221 */ /* 0x000fe20000010100 */
[----:B--2---:R-:W-:Y:S03]  /*12b20*/  FSEL R2, R104, RZ, P2 ;  /* 0x000000ff68027208 */ /* 0x004fe60001000000 */
[----:B------:R-:W-:Y:S01]  /*12b30*/  FMUL.FTZ R3, R0, UR4 ;  /* 0x0000000400037c20 */ /* 0x000fe20008410000 */
[----:B------:R-:W-:Y:S02]  /*12b40*/  FSEL R0, R103, RZ, P1 ;  /* 0x000000ff67007208 */ /* 0x000fe40000800000 */
[----:B---3--:R-:W-:Y:S01]  /*12b50*/  F2FP.F16.F32.PACK_AB R183, R62, R189 ;  /* 0x000000bd3eb7723e */ /* 0x008fe200000000ff */
[----:B------:R-:W-:Y:S01]  /*12b60*/  FADD.FTZ R2, -R2, R100 ;  /* 0x0000006402027221 */ /* 0x000fe20000010100 */
[----:B------:R1:W2:Y:S03]  /*12b70*/  MUFU.EX2 R101, R3 ;  /* 0x0000000300657308 */ /* 0x0002a60000000800 */
[----:B------:R-:W-:Y:S07]  /*12b80*/  FMUL.FTZ R2, R2, UR4 ;  /* 0x0000000402027c20 */ /* 0x000fee0008410000 */
[----:B------:R3:W4:Y:S01]  /*12b90*/  MUFU.EX2 R100, R2 ;  /* 0x0000000200647308 */ /* 0x0007220000000800 */
[----:B-1----:R-:W-:Y:S01]  /*12ba0*/  FADD.FTZ R3, -R0, R106 ;  /* 0x0000006a00037221 */ /* 0x002fe20000010100 */
[----:B------:R-:W-:Y:S01]  /*12bb0*/  FSEL R0, R102, RZ, P0 ;  /* 0x000000ff66007208 */ /* 0x000fe20000000000 */
[C---:B--2---:R-:W-:Y:S01]  /*12bc0*/  FMUL.FTZ R4, R101.reuse, R116 ;  /* 0x0000007465047220 */ /* 0x044fe20000410000 */
[----:B------:R-:W-:Y:S01]  /*12bd0*/  MOV R106, R11 ;  /* 0x0000000b006a7202 */ /* 0x000fe20000000f00 */
[C---:B------:R-:W-:Y:S01]  /*12be0*/  FMUL.FTZ R5, R101.reuse, R117 ;  /* 0x0000007565057220 */ /* 0x040fe20000410000 */
[----:B------:R-:W-:Y:S01]  /*12bf0*/  FMUL.FTZ R16, R101, R124 ;  /* 0x0000007c65107220 */ /* 0x000fe20000410000 */
[----:B------:R-:W-:Y:S01]  /*12c00*/  FADD.FTZ R0, -R0, R107 ;  /* 0x0000006b00007221 */ /* 0x000fe20000010100 */
[----:B------:R-:W-:Y:S01]  /*12c10*/  MOV R107, R10 ;  /* 0x0000000a006b7202 */ /* 0x000fe20000000f00 */
[----:B---3--:R-:W-:Y:S01]  /*12c20*/  FMUL.FTZ R2, R3, UR4 ;  /* 0x0000000403027c20 */ /* 0x008fe20008410000 */
[--C-:B------:R-:W-:Y:S01]  /*12c30*/  FFMA.FTZ R3, R194, UR4, -R109.reuse ;  /* 0x00000004c2037c23 */ /* 0x100fe2000801086d */
[----:B------:R-:W-:Y:S01]  /*12c40*/  FMUL.FTZ R0, R0, UR4 ;  /* 0x0000000400007c20 */ /* 0x000fe20008410000 */
[C---:B----4-:R-:W-:Y:S01]  /*12c50*/  FMUL.FTZ R6, R100.reuse, R118 ;  /* 0x0000007664067220 */ /* 0x050fe20000410000 */
[----:B------:R-:W-:Y:S01]  /*12c60*/  FMUL.FTZ R7, R100, R119 ;  /* 0x0000007764077220 */ /* 0x000fe20000410000 */
[----:B------:R1:W-:Y:S01]  /*12c70*/  MUFU.EX2 R61, R3 ;  /* 0x00000003003d7308 */ /* 0x0003e20000000800 */
[----:B------:R-:W-:Y:S01]  /*12c80*/  F2FP.F16.F32.PACK_AB R177, R107, R188 ;  /* 0x000000bc6bb1723e */ /* 0x000fe200000000ff */
[C---:B------:R-:W-:Y:S01]  /*12c90*/  FMUL.FTZ R17, R101.reuse, R125 ;  /* 0x0000007d65117220 */ /* 0x040fe20000410000 */
[----:B------:R-:W-:Y:S01]  /*12ca0*/  F2FP.F16.F32.PACK_AB R179, R106, R187 ;  /* 0x000000bb6ab3723e */ /* 0x000fe200000000ff */
[----:B------:R-:W-:Y:S01]  /*12cb0*/  LDSM.16.MT88.4 R116, [R224+0xb000] ;  /* 0x00b00000e074783b */ /* 0x000fe20000004200 */
[C---:B------:R-:W-:Y:S01]  /*12cc0*/  FMUL.FTZ R18, R100.reuse, R126 ;  /* 0x0000007e64127220 */ /* 0x040fe20000410000 */
[C---:B------:R-:W-:Y:S01]  /*12cd0*/  FMUL.FTZ R19, R100.reuse, R127 ;  /* 0x0000007f64137220 */ /* 0x040fe20000410000 */
[C---:B------:R-:W-:Y:S03]  /*12ce0*/  FMUL.FTZ R49, R101.reuse, R153 ;  /* 0x0000009965317220 */ /* 0x040fe60000410000 */
[----:B------:R-:W2:Y:S01]  /*12cf0*/  MUFU.EX2 R2, R2 ;  /* 0x0000000200027308 */ /* 0x000ea20000000800 */
[----:B------:R-:W-:Y:S01]  /*12d00*/  FMUL.FTZ R50, R100, R154 ;  /* 0x0000009a64327220 */ /* 0x000fe20000410000 */
[-C--:B------:R-:W-:Y:S01]  /*12d10*/  HMMA.16816.F32 R4, R176, R20.reuse, R4 ;  /* 0x00000014b004723c */ /* 0x080fe20000001804 */
[----:B------:R-:W-:Y:S01]  /*12d20*/  PLOP3.LUT P0, PT, PT, PT, UP0, 0x80, 0x0 ;  /* 0x000000000000781c */ /* 0x000fe20003f0f008 */
[----:B------:R-:W-:Y:S03]  /*12d30*/  LDSM.16.MT88.4 R124, [R226+0x9400] ;  /* 0x00940000e27c783b */ /* 0x000fe60000004200 */
[C---:B------:R-:W-:Y:S03]  /*12d40*/  FMUL.FTZ R48, R101.reuse, R152 ;  /* 0x0000009865307220 */ /* 0x040fe60000410000 */
[----:B------:R-:W3:Y:S03]  /*12d50*/  MUFU.EX2 R0, R0 ;  /* 0x0000000000007308 */ /* 0x000ee60000000800 */
[----:B-1----:R-:W-:Y:S01]  /*12d60*/  FFMA.FTZ R3, R196, UR4, -R109 ;  /* 0x00000004c4037c23 */ /* 0x002fe2000801086d */
[C---:B------:R-:W-:Y:S01]  /*12d70*/  FMUL.FTZ R32, R101.reuse, R136 ;  /* 0x0000008865207220 */ /* 0x040fe20000410000 */
[C---:B------:R-:W-:Y:S01]  /*12d80*/  FMUL.FTZ R34, R100.reuse, R138 ;  /* 0x0000008a64227220 */ /* 0x040fe20000410000 */
[----:B------:R-:W-:Y:S01]  /*12d90*/  MOV R138, R192 ;  /* 0x000000c0008a7202 */ /* 0x000fe20000000f00 */
[C---:B------:R-:W-:Y:S01]  /*12da0*/  FMUL.FTZ R33, R101.reuse, R137 ;  /* 0x0000008965217220 */ /* 0x040fe20000410000 */
[----:B------:R-:W-:Y:S01]  /*12db0*/  FMUL.FTZ R35, R100, R139 ;  /* 0x0000008b64237220 */ /* 0x000fe20000410000 */
[C---:B--2---:R-:W-:Y:S01]  /*12dc0*/  FMUL.FTZ R12, R2.reuse, R120 ;  /* 0x00000078020c7220 */ /* 0x044fe20000410000 */
[----:B------:R-:W-:Y:S01]  /*12dd0*/  MOV R120, R13 ;  /* 0x0000000d00787202 */ /* 0x000fe20000000f00 */
[C---:B------:R-:W-:Y:S01]  /*12de0*/  FMUL.FTZ R13, R2.reuse, R121 ;  /* 0x00000079020d7220 */ /* 0x040fe20000410000 */
[----:B------:R-:W-:Y:S01]  /*12df0*/  MOV R121, R14 ;  /* 0x0000000e00797202 */ /* 0x000fe20000000f00 */
[C---:B------:R-:W-:Y:S01]  /*12e00*/  FMUL.FTZ R8, R2.reuse, R112 ;  /* 0x0000007002087220 */ /* 0x040fe20000410000 */
[C---:B------:R-:W-:Y:S01]  /*12e10*/  FMUL.FTZ R9, R2.reuse, R113 ;  /* 0x0000007102097220 */ /* 0x040fe20000410000 */
[C---:B------:R-:W-:Y:S01]  /*12e20*/  FMUL.FTZ R29, R2.reuse, R141 ;  /* 0x0000008d021d7220 */ /* 0x040fe20000410000 */
[----:B------:R-:W-:Y:S01]  /*12e30*/  FMUL.FTZ R24, R2, R128 ;  /* 0x0000008002187220 */ /* 0x000fe20000410000 */
[C---:B---3--:R-:W-:Y:S01]  /*12e40*/  FMUL.FTZ R14, R0.reuse, R122 ;  /* 0x0000007a000e7220 */ /* 0x048fe20000410000 */
[C---:B------:R-:W-:Y:S01]  /*12e50*/  FMUL.FTZ R10, R0.reuse, R114 ;  /* 0x00000072000a7220 */ /* 0x040fe20000410000 */
[----:B------:R1:W-:Y:S01]  /*12e60*/  MUFU.EX2 R122, R3 ;  /* 0x00000003007a7308 */ /* 0x0003e20000000800 */
[----:B------:R-:W-:Y:S01]  /*12e70*/  FMUL.FTZ R11, R0, R115 ;  /* 0x00000073000b7220 */ /* 0x000fe20000410000 */
[----:B------:R-:W-:Y:S01]  /*12e80*/  FMUL.FTZ R25, R2, R129 ;  /* 0x0000008102197220 */ /* 0x000fe20000410000 */
[----:B------:R-:W2:Y:S01]  /*12e90*/  LDSM.16.MT88.4 R112, [R226+0xa000] ;  /* 0x00a00000e270783b */ /* 0x000ea20000004200 */
[C---:B------:R-:W-:Y:S01]  /*12ea0*/  FMUL.FTZ R26, R0.reuse, R130 ;  /* 0x00000082001a7220 */ /* 0x040fe20000410000 */
[----:B------:R-:W-:Y:S01]  /*12eb0*/  FMUL.FTZ R27, R0, R131 ;  /* 0x00000083001b7220 */ /* 0x000fe20000410000 */
[----:B------:R-:W-:Y:S01]  /*12ec0*/  FMUL.FTZ R51, R100, R155 ;  /* 0x0000009b64337220 */ /* 0x000fe20000410000 */
[----:B------:R-:W-:Y:S01]  /*12ed0*/  IMAD.MOV.U32 R139, RZ, RZ, R67 ;  /* 0x000000ffff8b7224 */ /* 0x000fe200078e0043 */
[C---:B------:R-:W-:Y:S02]  /*12ee0*/  HMMA.16816.F32 R8, R180.reuse, R20, R8 ;  /* 0x00000014b408723c */ /* 0x040fe40000001808 */
[----:B------:R3:W-:Y:S01]  /*12ef0*/  MUFU.EX2 R137, R60 ;  /* 0x0000003c00897308 */ /* 0x0007e20000000800 */
[----:B------:R-:W-:Y:S01]  /*12f00*/  LDSM.16.MT88.4 R128, [R224+0xa400] ;  /* 0x00a40000e080783b */ /* 0x000fe20000004200 */
[----:B------:R-:W-:Y:S01]  /*12f10*/  FMUL.FTZ R15, R0, R123 ;  /* 0x0000007b000f7220 */ /* 0x000fe20000410000 */
[----:B------:R-:W-:Y:S01]  /*12f20*/  FMUL.FTZ R67, R100, R171 ;  /* 0x000000ab64437220 */ /* 0x000fe20000410000 */
[----:B------:R-:W-:Y:S01]  /*12f30*/  FMUL.FTZ R56, R2, R160 ;  /* 0x000000a002387220 */ /* 0x000fe20000410000 */
[C---:B------:R-:W-:Y:S01]  /*12f40*/  FMUL.FTZ R20, R101.reuse, R132 ;  /* 0x0000008465147220 */ /* 0x040fe20000410000 */
[C---:B------:R-:W-:Y:S03]  /*12f50*/  FMUL.FTZ R21, R101.reuse, R133 ;  /* 0x0000008565157220 */ /* 0x040fe60000410000 */
[-C--:B------:R-:W-:Y:S03]  /*12f60*/  HMMA.16816.F32 R12, R180, R22.reuse, R12 ;  /* 0x00000016b40c723c */ /* 0x080fe6000000180c */
[----:B-1----:R-:W-:Y:S01]  /*12f70*/  FFMA.FTZ R3, R200, UR4, -R110 ;  /* 0x00000004c8037c23 */ /* 0x002fe2000801086e */
[----:B------:R-:W-:Y:S02]  /*12f80*/  IMAD.MOV.U32 R200, RZ, RZ, R64 ;  /* 0x000000ffffc87224 */ /* 0x000fe400078e0040 */
[C---:B------:R-:W-:Y:S01]  /*12f90*/  FMUL.FTZ R64, R101.reuse, R168 ;  /* 0x000000a865407220 */ /* 0x040fe20000410000 */
[C---:B------:R-:W-:Y:S01]  /*12fa0*/  HMMA.16816.F32 R16, R176.reuse, R22, R16 ;  /* 0x00000016b010723c */ /* 0x040fe20000001810 */
[----:B------:R1:W-:Y:S03]  /*12fb0*/  MUFU.EX2 R58, R3 ;  /* 0x00000003003a7308 */ /* 0x0003e60000000800 */
[C---:B------:R-:W-:Y:S01]  /*12fc0*/  FMUL.FTZ R43, R0.reuse, R147 ;  /* 0x00000093002b7220 */ /* 0x040fe20000410000 */
[----:B------:R-:W-:Y:S02]  /*12fd0*/  FMUL.FTZ R42, R0, R146 ;  /* 0x00000092002a7220 */ /* 0x000fe40000410000 */
[C---:B------:R-:W-:Y:S01]  /*12fe0*/  FMUL.FTZ R22, R100.reuse, R134 ;  /* 0x0000008664167220 */ /* 0x040fe20000410000 */
[----:B------:R-:W-:Y:S03]  /*12ff0*/  FMUL.FTZ R23, R100, R135 ;  /* 0x0000008764177220 */ /* 0x000fe60000410000 */
[C---:B------:R-:W-:Y:S01]  /*13000*/  FMUL.FTZ R57, R2.reuse, R161 ;  /* 0x000000a102397220 */ /* 0x040fe20000410000 */
[----:B---3--:R-:W-:Y:S01]  /*13010*/  FMUL.FTZ R60, R2, R172 ;  /* 0x000000ac023c7220 */ /* 0x008fe20000410000 */
[----:B------:R-:W-:Y:S02]  /*13020*/  IMAD.MOV.U32 R172, RZ, RZ, R139 ;  /* 0x000000ffffac7224 */ /* 0x000fe400078e008b */
[----:B------:R-:W-:Y:S01]  /*13030*/  FMUL.FTZ R68, R101, R68 ;  /* 0x0000004465447220 */ /* 0x000fe20000410000 */
[-C--:B------:R-:W-:Y:S03]  /*13040*/  HMMA.16816.F32 R20, R176, R36.reuse, R20 ;  /* 0x00000024b014723c */ /* 0x080fe60000001814 */
[----:B-1----:R-:W-:Y:S01]  /*13050*/  FFMA.FTZ R3, R195, UR4, -R109 ;  /* 0x00000004c3037c23 */ /* 0x002fe2000801086d */
[----:B------:R-:W-:Y:S01]  /*13060*/  FMUL.FTZ R69, R101, R69 ;  /* 0x0000004565457220 */ /* 0x000fe20000410000 */
[----:B------:R-:W-:Y:S01]  /*13070*/  FMUL.FTZ R70, R100, R70 ;  /* 0x0000004664467220 */ /* 0x000fe20000410000 */
[C---:B------:R-:W-:Y:S01]  /*13080*/  HMMA.16816.F32 R24, R180.reuse, R36, R24 ;  /* 0x00000024b418723c */ /* 0x040fe20000001818 */
[----:B------:R1:W-:Y:S04]  /*13090*/  MUFU.EX2 R132, R3 ;  /* 0x0000000300847308 */ /* 0x0003e80000000800 */
[----:B------:R-:W-:Y:S01]  /*130a0*/  FMUL.FTZ R28, R2, R140 ;  /* 0x0000008c021c7220 */ /* 0x000fe20000410000 */
[----:B------:R-:W-:Y:S01]  /*130b0*/  FMUL.FTZ R30, R0, R142 ;  /* 0x0000008e001e7220 */ /* 0x000fe20000410000 */
[----:B------:R-:W-:Y:S01]  /*130c0*/  FFMA.FTZ R36, R197, UR4, -R110 ;  /* 0x00000004c5247c23 */ /* 0x000fe2000801086e */
[C---:B------:R-:W-:Y:S03]  /*130d0*/  FMUL.FTZ R37, R101.reuse, R149 ;  /* 0x0000009565257220 */ /* 0x040fe60000410000 */
[----:B------:R3:W4:Y:S01]  /*130e0*/  MUFU.EX2 R59, R36 ;  /* 0x00000024003b7308 */ /* 0x0007220000000800 */
[----:B------:R-:W-:Y:S01]  /*130f0*/  MOV R149, R106 ;  /* 0x0000006a00957202 */ /* 0x000fe20000000f00 */
[----:B------:R-:W-:Y:S01]  /*13100*/  FFMA.FTZ R106, R204, UR4, -R111 ;  /* 0x00000004cc6a7c23 */ /* 0x000fe2000801086f */
[----:B------:R-:W-:Y:S01]  /*13110*/  FMUL.FTZ R31, R0, R143 ;  /* 0x0000008f001f7220 */ /* 0x000fe20000410000 */
[----:B------:R-:W-:Y:S01]  /*13120*/  MOV R140, R193 ;  /* 0x000000c1008c7202 */ /* 0x000fe20000000f00 */
[----:B------:R-:W-:Y:S01]  /*13130*/  FMUL.FTZ R71, R100, R71 ;  /* 0x0000004764477220 */ /* 0x000fe20000410000 */
[----:B------:R-:W-:Y:S01]  /*13140*/  FMUL.FTZ R72, R2, R72 ;  /* 0x0000004802487220 */ /* 0x000fe20000410000 */
[----:B-1----:R-:W-:Y:S03]  /*13150*/  FFMA.FTZ R3, R198, UR4, -R109 ;  /* 0x00000004c6037c23 */ /* 0x002fe6000801086d */
[----:B------:R1:W-:Y:S01]  /*13160*/  MUFU.EX2 R160, R106 ;  /* 0x0000006a00a07308 */ /* 0x0003e20000000800 */
[----:B------:R-:W-:Y:S01]  /*13170*/  FMUL.FTZ R73, R2, R73 ;  /* 0x0000004902497220 */ /* 0x000fe20000410000 */
[-C--:B------:R-:W-:Y:S03]  /*13180*/  HMMA.16816.F32 R28, R180, R38.reuse, R28 ;  /* 0x00000026b41c723c */ /* 0x080fe6000000181c */
[C---:B------:R-:W-:Y:S01]  /*13190*/  FMUL.FTZ R74, R0.reuse, R74 ;  /* 0x0000004a004a7220 */ /* 0x040fe20000410000 */
[----:B------:R-:W-:Y:S01]  /*131a0*/  FMUL.FTZ R75, R0, R75 ;  /* 0x0000004b004b7220 */ /* 0x000fe20000410000 */
[----:B------:R-:W-:Y:S01]  /*131b0*/  FMUL.FTZ R76, R2, R76 ;  /* 0x0000004c024c7220 */ /* 0x000fe20000410000 */
[C---:B------:R-:W-:Y:S02]  /*131c0*/  HMMA.16816.F32 R32, R176.reuse, R38, R32 ;  /* 0x00000026b020723c */ /* 0x040fe40000001820 */
[----:B------:R5:W-:Y:S03]  /*131d0*/  MUFU.EX2 R141, R3 ;  /* 0x00000003008d7308 */ /* 0x000be60000000800 */
[----:B---3--:R-:W-:Y:S01]  /*131e0*/  FMUL.FTZ R36, R101, R148 ;  /* 0x0000009465247220 */ /* 0x008fe20000410000 */
[----:B------:R-:W-:Y:S01]  /*131f0*/  MOV R148, R63 ;  /* 0x0000003f00947202 */ /* 0x000fe20000000f00 */
[C---:B------:R-:W-:Y:S01]  /*13200*/  FMUL.FTZ R63, R0.reuse, R175 ;  /* 0x000000af003f7220 */ /* 0x040fe20000410000 */
[----:B----4-:R-:W-:Y:S03]  /*13210*/  MOV R146, R59 ;  /* 0x0000003b00927202 */ /* 0x010fe60000000f00 */
[----:B------:R-:W-:Y:S01]  /*13220*/  FMUL.FTZ R59, R0, R163 ;  /* 0x000000a3003b7220 */ /* 0x000fe20000410000 */
[----:B-1----:R-:W-:Y:S01]  /*13230*/  FFMA.FTZ R106, R211, UR4, -R184 ;  /* 0x00000004d36a7c23 */ /* 0x002fe200080108b8 */
[C---:B------:R-:W-:Y:S01]  /*13240*/  FMUL.FTZ R38, R100.reuse, R150 ;  /* 0x0000009664267220 */ /* 0x040fe20000410000 */
[----:B------:R-:W-:Y:S01]  /*13250*/  MOV R150, R191 ;  /* 0x000000bf00967202 */ /* 0x000fe20000000f00 */
[----:B------:R-:W-:Y:S01]  /*13260*/  FMUL.FTZ R39, R100, R151 ;  /* 0x0000009764277220 */ /* 0x000fe20000410000 */
[----:B------:R-:W-:Y:S01]  /*13270*/  MOV R151, R190 ;  /* 0x000000be00977202 */ /* 0x000fe20000000f00 */
[C---:B------:R-:W-:Y:S01]  /*13280*/  FMUL.FTZ R40, R2.reuse, R144 ;  /* 0x0000009002287220 */ /* 0x040fe20000410000 */
[----:B-----5:R-:W-:Y:S01]  /*13290*/  FFMA.FTZ R3, R199, UR4, -R110 ;  /* 0x00000004c7037c23 */ /* 0x020fe2000801086e */
[C---:B------:R-:W-:Y:S01]  /*132a0*/  FMUL.FTZ R41, R2.reuse, R145 ;  /* 0x0000009102297220 */ /* 0x040fe20000410000 */
[----:B------:R-:W-:Y:S01]  /*132b0*/  MUFU.EX2 R135, R106 ;  /* 0x0000006a00877308 */ /* 0x000fe20000000800 */
[C---:B------:R-:W-:Y:S01]  /*132c0*/  FMUL.FTZ R77, R2.reuse, R77 ;  /* 0x0000004d024d7220 */ /* 0x040fe20000410000 */
[-C--:B------:R-:W-:Y:S03]  /*132d0*/  HMMA.16816.F32 R36, R176, R52.reuse, R36 ;  /* 0x00000034b024723c */ /* 0x080fe60000001824 */
[C---:B------:R-:W-:Y:S01]  /*132e0*/  FMUL.FTZ R44, R2.reuse, R156 ;  /* 0x0000009c022c7220 */ /* 0x040fe20000410000 */
[----:B------:R-:W-:Y:S01]  /*132f0*/  FMUL.FTZ R45, R2, R157 ;  /* 0x0000009d022d7220 */ /* 0x000fe20000410000 */
[C---:B------:R-:W-:Y:S01]  /*13300*/  FMUL.FTZ R46, R0.reuse, R158 ;  /* 0x0000009e002e7220 */ /* 0x040fe20000410000 */
[C---:B------:R-:W-:Y:S02]  /*13310*/  HMMA.16816.F32 R40, R180.reuse, R52, R40 ;  /* 0x00000034b428723c */ /* 0x040fe40000001828 */
[----:B------:R1:W-:Y:S03]  /*13320*/  MUFU.EX2 R133, R3 ;  /* 0x0000000300857308 */ /* 0x0003e60000000800 */
[----:B------:R-:W-:Y:S01]  /*13330*/  FMUL.FTZ R47, R0, R159 ;  /* 0x0000009f002f7220 */ /* 0x000fe20000410000 */
[----:B------:R-:W-:Y:S01]  /*13340*/  MOV R157, R65 ;  /* 0x00000041009d7202 */ /* 0x000fe20000000f00 */
[C---:B------:R-:W-:Y:S01]  /*13350*/  FMUL.FTZ R65, R101.reuse, R169 ;  /* 0x000000a965417220 */ /* 0x040fe20000410000 */
[C---:B------:R-:W-:Y:S03]  /*13360*/  FMUL.FTZ R52, R101.reuse, R164 ;  /* 0x000000a465347220 */ /* 0x040fe60000410000 */
[C---:B------:R-:W-:Y:S01]  /*13370*/  FMUL.FTZ R53, R101.reuse, R165 ;  /* 0x000000a565357220 */ /* 0x040fe20000410000 */
[-C--:B------:R-:W-:Y:S03]  /*13380*/  HMMA.16816.F32 R44, R180, R54.reuse, R44 ;  /* 0x00000036b42c723c */ /* 0x080fe6000000182c */
[----:B------:R-:W-:Y:S01]  /*13390*/  MOV R156, R66 ;  /* 0x00000042009c7202 */ /* 0x000fe20000000f00 */
[----:B------:R-:W-:Y:S01]  /*133a0*/  FMUL.FTZ R66, R100, R170 ;  /* 0x000000aa64427220 */ /* 0x000fe20000410000 */
[----:B------:R-:W-:Y:S01]  /*133b0*/  FMUL.FTZ R78, R0, R78 ;  /* 0x0000004e004e7220 */ /* 0x000fe20000410000 */
[C---:B------:R-:W-:Y:S01]  /*133c0*/  HMMA.16816.F32 R48, R176.reuse, R54, R48 ;  /* 0x00000036b030723c */ /* 0x040fe20000001830 */
[----:B------:R-:W-:Y:S04]  /*133d0*/  LDSM.16.MT88.4 R168, [R226+0xac00] ;  /* 0x00ac0000e2a8783b */ /* 0x000fe80000004200 */
[--C-:B-1----:R-:W-:Y:S01]  /*133e0*/  FFMA.FTZ R3, R202, UR4, -R111.reuse ;  /* 0x00000004ca037c23 */ /* 0x102fe2000801086f */
[----:B------:R-:W-:Y:S01]  /*133f0*/  MOV R161, R58 ;  /* 0x0000003a00a17202 */ /* 0x000fe20000000f00 */
[C---:B------:R-:W-:Y:S01]  /*13400*/  FMUL.FTZ R54, R100.reuse, R166 ;  /* 0x000000a664367220 */ /* 0x040fe20000410000 */
[----:B------:R-:W-:Y:S01]  /*13410*/  FMUL.FTZ R55, R100, R167 ;  /* 0x000000a764377220 */ /* 0x000fe20000410000 */
[----:B------:R1:W-:Y:S02]  /*13420*/  MUFU.EX2 R147, R3 ;  /* 0x0000000300937308 */ /* 0x0003e40000000800 */
[C---:B------:R-:W-:Y:S01]  /*13430*/  FMUL.FTZ R58, R0.reuse, R162 ;  /* 0x000000a2003a7220 */ /* 0x040fe20000410000 */
[C---:B------:R-:W-:Y:S01]  /*13440*/  FMUL.FTZ R79, R0.reuse, R79 ;  /* 0x0000004f004f7220 */ /* 0x040fe20000410000 */
[C---:B------:R-:W-:Y:S01]  /*13450*/  FMUL.FTZ R80, R101.reuse, R80 ;  /* 0x0000005065507220 */ /* 0x040fe20000410000 */
[----:B------:R-:W-:Y:S01]  /*13460*/  FMUL.FTZ R81, R101, R81 ;  /* 0x0000005165517220 */ /* 0x000fe20000410000 */
[-C--:B--2---:R-:W-:Y:S03]  /*13470*/  HMMA.16816.F32 R52, R176, R112.reuse, R52 ;  /* 0x00000070b034723c */ /* 0x084fe60000001834 */
[----:B------:R-:W-:Y:S01]  /*13480*/  MOV R144, R62 ;  /* 0x0000003e00907202 */ /* 0x000fe20000000f00 */
[----:B------:R-:W-:Y:S01]  /*13490*/  FMUL.FTZ R62, R0, R174 ;  /* 0x000000ae003e7220 */ /* 0x000fe20000410000 */
[----:B------:R-:W-:Y:S01]  /*134a0*/  MOV R145, R61 ;  /* 0x0000003d00917202 */ /* 0x000fe20000000f00 */
[C---:B------:R-:W-:Y:S05]  /*134b0*/  HMMA.16816.F32 R56, R180.reuse, R112, R56 ;  /* 0x00000070b438723c */ /* 0x040fea0000001838 */
[----:B-1----:R-:W-:Y:S01]  /*134c0*/  FFMA.FTZ R3, R203, UR4, -R111 ;  /* 0x00000004cb037c23 */ /* 0x002fe2000801086f */
[----:B------:R-:W-:Y:S01]  /*134d0*/  FMUL.FTZ R61, R2, R173 ;  /* 0x000000ad023d7220 */ /* 0x000fe20000410000 */
[----:B------:R-:W-:Y:S01]  /*134e0*/  MOV R173, R138 ;  /* 0x0000008a00ad7202 */ /* 0x000fe20000000f00 */
[C---:B------:R-:W-:Y:S01]  /*134f0*/  FMUL.FTZ R82, R100.reuse, R82 ;  /* 0x0000005264527220 */ /* 0x040fe20000410000 */
[----:B------:R1:W-:Y:S02]  /*13500*/  MUFU.EX2 R134, R3 ;  /* 0x0000000300867308 */ /* 0x0003e40000000800 */
[C---:B------:R-:W-:Y:S01]  /*13510*/  FMUL.FTZ R83, R100.reuse, R83 ;  /* 0x0000005364537220 */ /* 0x040fe20000410000 */
[----:B------:R-:W-:Y:S01]  /*13520*/  MOV R162, R122 ;  /* 0x0000007a00a27202 */ /* 0x000fe20000000f00 */
[-C--:B------:R-:W-:Y:S03]  /*13530*/  HMMA.16816.F32 R60, R180, R114.reuse, R60 ;  /* 0x00000072b43c723c */ /* 0x080fe6000000183c */
[----:B------:R-:W-:Y:S02]  /*13540*/  IMAD.MOV.U32 R142, RZ, RZ, R121 ;  /* 0x000000ffff8e7224 */ /* 0x000fe400078e0079 */
[C---:B------:R-:W-:Y:S01]  /*13550*/  FMUL.FTZ R84, R101.reuse, R84 ;  /* 0x0000005465547220 */ /* 0x040fe20000410000 */
[----:B------:R-:W-:Y:S01]  /*13560*/  FMUL.FTZ R85, R101, R85 ;  /* 0x0000005565557220 */ /* 0x000fe20000410000 */
[C---:B------:R-:W-:Y:S01]  /*13570*/  HMMA.16816.F32 R64, R176.reuse, R114, R64 ;  /* 0x00000072b040723c */ /* 0x040fe20000001840 */
[----:B------:R-:W2:Y:S03]  /*13580*/  LDSM.16.MT88.4 R112, [R226+0xb000] ;  /* 0x00b00000e270783b */ /* 0x000ea60000004200 */
[C---:B------:R-:W-:Y:S02]  /*13590*/  FMUL.FTZ R86, R100.reuse, R86 ;  /* 0x0000005664567220 */ /* 0x040fe40000410000 */
[-C--:B------:R-:W-:Y:S05]  /*135a0*/  HMMA.16816.F32 R68, R176, R116.reuse, R68 ;  /* 0x00000074b044723c */ /* 0x080fea0000001844 */
[----:B-1----:R-:W-:Y:S01]  /*135b0*/  FFMA.FTZ R3, R205, UR4, -R111 ;  /* 0x00000004cd037c23 */ /* 0x002fe2000801086f */
[C---:B------:R-:W-:Y:S03]  /*135c0*/  HMMA.16816.F32 R72, R180.reuse, R116, R72 ;  /* 0x00000074b448723c */ /* 0x040fe60000001848 */
[----:B------:R1:W3:Y:S02]  /*135d0*/  MUFU.EX2 R175, R3 ;  /* 0x0000000300af7308 */ /* 0x0002e40000000800 */
[----:B------:R-:W-:Y:S01]  /*135e0*/  FMUL.FTZ R87, R100, R87 ;  /* 0x0000005764577220 */ /* 0x000fe20000410000 */
[-C--:B------:R-:W-:Y:S05]  /*135f0*/  HMMA.16816.F32 R76, R180, R118.reuse, R76 ;  /* 0x00000076b44c723c */ /* 0x080fea000000184c */
[C---:B------:R-:W-:Y:S01]  /*13600*/  FMUL.FTZ R88, R2.reuse, R88 ;  /* 0x0000005802587220 */ /* 0x040fe20000410000 */
[C---:B------:R-:W-:Y:S01]  /*13610*/  HMMA.16816.F32 R80, R176.reuse, R118, R80 ;  /* 0x00000076b050723c */ /* 0x040fe20000001850 */
[----:B------:R-:W4:Y:S04]  /*13620*/  LDSM.16.MT88.4 R116, [R224+0x9400] ;  /* 0x00940000e074783b */ /* 0x000f280000004200 */
[----:B------:R-:W-:Y:S01]  /*13630*/  FMUL.FTZ R89, R2, R89 ;  /* 0x0000005902597220 */ /* 0x000fe20000410000 */
[C---:B------:R-:W-:Y:S01]  /*13640*/  FMUL.FTZ R90, R0.reuse, R90 ;  /* 0x0000005a005a7220 */ /* 0x040fe20000410000 */
[----:B------:R-:W-:Y:S01]  /*13650*/  FMUL.FTZ R91, R0, R91 ;  /* 0x0000005b005b7220 */ /* 0x000fe20000410000 */
[--C-:B-1----:R-:W-:Y:S03]  /*13660*/  FFMA.FTZ R3, R212, UR4, -R184.reuse ;  /* 0x00000004d4037c23 */ /* 0x102fe600080108b8 */
[----:B---3--:R-:W-:Y:S01]  /*13670*/  F2FP.F16.F32.PACK_AB R122, R175, R134 ;  /* 0x00000086af7a723e */ /* 0x008fe200000000ff */
[----:B------:R1:W-:Y:S01]  /*13680*/  MUFU.EX2 R163, R3 ;  /* 0x0000000300a37308 */ /* 0x0003e20000000800 */
[C---:B------:R-:W-:Y:S01]  /*13690*/  FMUL.FTZ R92, R2.reuse, R92 ;  /* 0x0000005c025c7220 */ /* 0x040fe20000410000 */
[----:B------:R-:W-:Y:S01]  /*136a0*/  FMUL.FTZ R93, R2, R93 ;  /* 0x0000005d025d7220 */ /* 0x000fe20000410000 */
[C---:B------:R-:W-:Y:S01]  /*136b0*/  FMUL.FTZ R94, R0.reuse, R94 ;  /* 0x0000005e005e7220 */ /* 0x040fe20000410000 */
[----:B------:R-:W-:Y:S01]  /*136c0*/  FMUL.FTZ R95, R0, R95 ;  /* 0x0000005f005f7220 */ /* 0x000fe20000410000 */
[-C--:B--2---:R-:W-:Y:S03]  /*136d0*/  HMMA.16816.F32 R84, R176, R112.reuse, R84 ;  /* 0x00000070b054723c */ /* 0x084fe60000001854 */
[C---:B------:R-:W-:Y:S01]  /*136e0*/  FMUL.FTZ R96, R101.reuse, R96 ;  /* 0x0000006065607220 */ /* 0x040fe20000410000 */
[----:B------:R-:W-:Y:S01]  /*136f0*/  FMUL.FTZ R97, R101, R97 ;  /* 0x0000006165617220 */ /* 0x000fe20000410000 */
[C---:B------:R-:W-:Y:S01]  /*13700*/  FMUL.FTZ R98, R100.reuse, R98 ;  /* 0x0000006264627220 */ /* 0x040fe20000410000 */
[C---:B------:R-:W-:Y:S05]  /*13710*/  HMMA.16816.F32 R88, R180.reuse, R112, R88 ;  /* 0x00000070b458723c */ /* 0x040fea0000001858 */
[----:B------:R-:W-:Y:S01]  /*13720*/  FMUL.FTZ R99, R100, R99 ;  /* 0x0000006364637220 */ /* 0x000fe20000410000 */
[-C--:B------:R-:W-:Y:S05]  /*13730*/  HMMA.16816.F32 R92, R180, R114.reuse, R92 ;  /* 0x00000072b45c723c */ /* 0x080fea000000185c */
[--C-:B-1----:R-:W-:Y:S01]  /*13740*/  FFMA.FTZ R3, R215, UR4, -R184.reuse ;  /* 0x00000004d7037c23 */ /* 0x102fe200080108b8 */
[----:B------:R-:W-:Y:S03]  /*13750*/  HMMA.16816.F32 R96, R176, R114, R96 ;  /* 0x00000072b060723c */ /* 0x000fe60000001860 */
[----:B------:R1:W2:Y:S02]  /*13760*/  MUFU.EX2 R152, R3 ;  /* 0x0000000300987308 */ /* 0x0002a40000000800 */
[----:B------:R-:W-:Y:S02]  /*13770*/  F2FP.F16.F32.PACK_AB R112, R162, R145 ;  /* 0x00000091a270723e */ /* 0x000fe400000000ff */
[----:B------:R-:W-:Y:S04]  /*13780*/  F2FP.F16.F32.PACK_AB R114, R141, R132 ;  /* 0x000000848d72723e */ /* 0x000fe800000000ff */
[----:B------:R-:W-:Y:S02]  /*13790*/  F2FP.F16.F32.PACK_AB R115, R137, R133 ;  /* 0x000000858973723e */ /* 0x000fe400000000ff */
[----:B------:R-:W-:Y:S02]  /*137a0*/  F2FP.F16.F32.PACK_AB R113, R161, R146 ;  /* 0x00000092a171723e */ /* 0x000fe400000000ff */
[----:B------:R-:W-:Y:S02]  /*137b0*/  MOV R143, R120 ;  /* 0x00000078008f7202 */ /* 0x000fe40000000f00 */
[----:B------:R-:W-:Y:S02]  /*137c0*/  F2FP.F16.F32.PACK_AB R120, R160, R147 ;  /* 0x00000093a078723e */ /* 0x000fe400000000ff */
[----:B------:R-:W-:Y:S01]  /*137d0*/  MOV R174, R140 ;  /* 0x0000008c00ae7202 */ /* 0x000fe20000000f00 */
[-C--:B----4-:R-:W-:Y:S05]  /*137e0*/  HMMA.16816.F32 R4, R112, R116.reuse, R4 ;  /* 0x000000747004723c */ /* 0x090fea0000001804 */
[----:B-1----:R-:W-:Y:S01]  /*137f0*/  FFMA.FTZ R3, R220, UR4, -R184 ;  /* 0x00000004dc037c23 */ /* 0x002fe200080108b8 */
[----:B--2---:R-:W-:Y:S02]  /*13800*/  F2FP.F16.F32.PACK_AB R121, R152, R163 ;  /* 0x000000a39879723e */ /* 0x004fe400000000ff */
[----:B------:R-:W-:Y:S01]  /*13810*/  MOV R140, R185 ;  /* 0x000000b9008c7202 */ /* 0x000fe20000000f00 */
[----:B------:R1:W2:Y:S02]  /*13820*/  MUFU.EX2 R136, R3 ;  /* 0x0000000300887308 */ /* 0x0002a40000000800 */
[--C-:B-1----:R-:W-:Y:S01]  /*13830*/  FFMA.FTZ R3, R222, UR4, -R109.reuse ;  /* 0x00000004de037c23 */ /* 0x102fe2000801086d */
[----:B--2---:R-:W-:Y:S02]  /*13840*/  F2FP.F16.F32.PACK_AB R123, R136, R135 ;  /* 0x00000087887b723e */ /* 0x004fe400000000ff */
[----:B------:R-:W-:Y:S05]  /*13850*/  MOV R222, R136 ;  /* 0x0000008800de7202 */ /* 0x000fea0000000f00 */
[----:B------:R1:W-:Y:S01]  /*13860*/  MUFU.EX2 R215, R3 ;  /* 0x0000000300d77308 */ /* 0x0003e20000000800 */
[C---:B------:R-:W-:Y:S06]  /*13870*/  HMMA.16816.F32 R8, R120.reuse, R116, R8 ;  /* 0x000000747808723c */ /* 0x040fec0000001808 */
[-C--:B------:R-:W-:Y:S06]  /*13880*/  HMMA.16816.F32 R12, R120, R118.reuse, R12 ;  /* 0x00000076780c723c */ /* 0x080fec000000180c */
[C---:B------:R-:W-:Y:S01]  /*13890*/  HMMA.16816.F32 R16, R112.reuse, R118, R16 ;  /* 0x000000767010723c */ /* 0x040fe20000001810 */
[----:B------:R-:W2:Y:S04]  /*138a0*/  LDSM.16.MT88.4 R116, [R226+0xa400] ;  /* 0x00a40000e274783b */ /* 0x000ea80000004200 */
[----:B-1----:R-:W-:Y:S01]  /*138b0*/  FFMA.FTZ R3, R221, UR4, -R109 ;  /* 0x00000004dd037c23 */ /* 0x002fe2000801086d */
[-C--:B------:R-:W-:Y:S03]  /*138c0*/  HMMA.16816.F32 R20, R112, R124.reuse, R20 ;  /* 0x0000007c7014723c */ /* 0x080fe60000001814 */
[----:B------:R1:W3:Y:S02]  /*138d0*/  MUFU.EX2 R220, R3 ;  /* 0x0000000300dc7308 */ /* 0x0002e40000000800 */
[----:B------:R-:W-:Y:S01]  /*138e0*/  MOV R221, R137 ;  /* 0x0000008900dd7202 */ /* 0x000fe20000000f00 */
[C---:B------:R-:W-:Y:S01]  /*138f0*/  HMMA.16816.F32 R24, R120.reuse, R124, R24 ;  /* 0x0000007c7818723c */ /* 0x040fe20000001818 */
[----:B------:R-:W-:Y:S05]  /*13900*/  LDSM.16.MT88.4 R136, [R226+0x9c00] ;  /* 0x009c0000e288783b */ /* 0x000fea0000004200 */
[-C--:B------:R-:W-:Y:S06]  /*13910*/  HMMA.16816.F32 R28, R120, R126.reuse, R28 ;  /* 0x0000007e781c723c */ /* 0x080fec000000181c */
[C---:B------:R-:W-:Y:S01]  /*13920*/  HMMA.16816.F32 R32, R112.reuse, R126, R32 ;  /* 0x0000007e7020723c */ /* 0x040fe20000001820 */
[----:B------:R-:W4:Y:S04]  /*13930*/  LDSM.16.MT88.4 R124, [R224+0xb400] ;  /* 0x00b40000e07c783b */ /* 0x000f280000004200 */
[--C-:B-1----:R-:W-:Y:S01]  /*13940*/  FFMA.FTZ R3, R223, UR4, -R110.reuse ;  /* 0x00000004df037c23 */ /* 0x102fe2000801086e */
[-C--:B------:R-:W-:Y:S03]  /*13950*/  HMMA.16816.F32 R36, R112, R128.reuse, R36 ;  /* 0x000000807024723c */ /* 0x080fe60000001824 */
[----:B------:R1:W-:Y:S02]  /*13960*/  MUFU.EX2 R204, R3 ;  /* 0x0000000300cc7308 */ /* 0x0003e40000000800 */
[----:B------:R-:W-:Y:S01]  /*13970*/  IMAD.MOV.U32 R223, RZ, RZ, R141 ;  /* 0x000000ffffdf7224 */ /* 0x000fe200078e008d */
[C---:B------:R-:W-:Y:S06]  /*13980*/  HMMA.16816.F32 R40, R120.reuse, R128, R40 ;  /* 0x000000807828723c */ /* 0x040fec0000001828 */
[-C--:B------:R-:W-:Y:S06]  /*13990*/  HMMA.16816.F32 R44, R120, R130.reuse, R44 ;  /* 0x00000082782c723c */ /* 0x080fec000000182c */
[C---:B------:R-:W-:Y:S01]  /*139a0*/  HMMA.16816.F32 R48, R112.reuse, R130, R48 ;  /* 0x000000827030723c */ /* 0x040fe20000001830 */
[----:B------:R-:W5:Y:S04]  /*139b0*/  LDSM.16.MT88.4 R128, [R226+0xb400] ;  /* 0x00b40000e280783b */ /* 0x000f680000004200 */
[--C-:B-1----:R-:W-:Y:S01]  /*139c0*/  FFMA.FTZ R3, R240, UR4, -R110.reuse ;  /* 0x00000004f0037c23 */ /* 0x102fe2000801086e */
[-C--:B--2---:R-:W-:Y:S03]  /*139d0*/  HMMA.16816.F32 R52, R112, R116.reuse, R52 ;  /* 0x000000747034723c */ /* 0x084fe60000001834 */
[----:B------:R1:W2:Y:S02]  /*139e0*/  MUFU.EX2 R211, R3 ;  /* 0x0000000300d37308 */ /* 0x0002a40000000800 */
[----:B------:R-:W-:Y:S01]  /*139f0*/  MOV R240, R135 ;  /* 0x0000008700f07202 */ /* 0x000fe20000000f00 */
[C---:B------:R-:W-:Y:S06]  /*13a00*/  HMMA.16816.F32 R56, R120.reuse, R116, R56 ;  /* 0x000000747838723c */ /* 0x040fec0000001838 */
[-C--:B------:R-:W-:Y:S06]  /*13a10*/  HMMA.16816.F32 R60, R120, R118.reuse, R60 ;  /* 0x00000076783c723c */ /* 0x080fec000000183c */
[C---:B------:R-:W-:Y:S01]  /*13a20*/  HMMA.16816.F32 R64, R112.reuse, R118, R64 ;  /* 0x000000767040723c */ /* 0x040fe20000001840 */
[----:B------:R-:W2:Y:S04]  /*13a30*/  LDSM.16.MT88.4 R116, [R224+0x9800] ;  /* 0x00980000e074783b */ /* 0x000ea80000004200 */
        /* <DEDUP_REMOVED lines=8> */
[----:B-1----:R-:W-:Y:S01]  /*13ac0*/  FFMA.FTZ R3, R241, UR4, -R109 ;  /* 0x00000004f1037c23 */ /* 0x002fe2000801086d */
[-C--:B-----5:R-:W-:Y:S03]  /*13ad0*/  HMMA.16816.F32 R84, R112, R128.reuse, R84 ;  /* 0x000000807054723c */ /* 0x0a0fe60000001854 */
[----:B------:R1:W5:Y:S02]  /*13ae0*/  MUFU.EX2 R212, R3 ;  /* 0x0000000300d47308 */ /* 0x0003640000000800 */
[----:B------:R-:W-:Y:S01]  /*13af0*/  MOV R241, R133 ;  /* 0x0000008500f17202 */ /* 0x000fe20000000f00 */
[C---:B------:R-:W-:Y:S06]  /*13b00*/  HMMA.16816.F32 R88, R120.reuse, R128, R88 ;  /* 0x000000807858723c */ /* 0x040fec0000001858 */
[-C--:B------:R-:W-:Y:S06]  /*13b10*/  HMMA.16816.F32 R92, R120, R130.reuse, R92 ;  /* 0x00000082785c723c */ /* 0x080fec000000185c */
[----:B------:R-:W-:Y:S01]  /*13b20*/  HMMA.16816.F32 R96, R112, R130, R96 ;  /* 0x000000827060723c */ /* 0x000fe20000001860 */
[----:B------:R-:W4:Y:S04]  /*13b30*/  LDSM.16.MT88.4 R128, [R224+0xa800] ;  /* 0x00a80000e080783b */ /* 0x000f280000004200 */
[--C-:B-1----:R-:W-:Y:S01]  /*13b40*/  FFMA.FTZ R3, R242, UR4, -R110.reuse ;  /* 0x00000004f2037c23 */ /* 0x102fe2000801086e */
[----:B------:R-:W-:Y:S02]  /*13b50*/  MOV R242, R132 ;  /* 0x0000008400f27202 */ /* 0x000fe40000000f00 */
[----:B---3--:R-:W-:Y:S01]  /*13b60*/  F2FP.F16.F32.PACK_AB R112, R220, R215 ;  /* 0x000000d7dc70723e */ /* 0x008fe200000000ff */
[----:B------:R1:W-:Y:S01]  /*13b70*/  MUFU.EX2 R202, R3 ;  /* 0x0000000300ca7308 */ /* 0x0003e20000000800 */
[----:B------:R-:W-:Y:S01]  /*13b80*/  LDSM.16.MT88.4 R132, [R224+0x9c00] ;  /* 0x009c0000e084783b */ /* 0x000fe20000004200 */
[----:B--2---:R-:W-:Y:S02]  /*13b90*/  F2FP.F16.F32.PACK_AB R113, R211, R204 ;  /* 0x000000ccd371723e */ /* 0x004fe400000000ff */
[----:B-----5:R-:W-:Y:S01]  /*13ba0*/  F2FP.F16.F32.PACK_AB R114, R212, R205 ;  /* 0x000000cdd472723e */ /* 0x020fe200000000ff */
[----:B-1----:R-:W-:Y:S01]  /*13bb0*/  FFMA.FTZ R3, R243, UR4, -R110 ;  /* 0x00000004f3037c23 */ /* 0x002fe2000801086e */
[----:B------:R-:W-:Y:S04]  /*13bc0*/  MOV R243, R107 ;  /* 0x0000006b00f37202 */ /* 0x000fe80000000f00 */
[----:B------:R1:W2:Y:S02]  /*13bd0*/  MUFU.EX2 R203, R3 ;  /* 0x0000000300cb7308 */ /* 0x0002a40000000800 */
[--C-:B-1----:R-:W-:Y:S01]  /*13be0*/  FFMA.FTZ R3, R213, UR4, -R111.reuse ;  /* 0x00000004d5037c23 */ /* 0x102fe2000801086f */
[----:B--2---:R-:W-:Y:S02]  /*13bf0*/  F2FP.F16.F32.PACK_AB R115, R203, R202 ;  /* 0x000000cacb73723e */ /* 0x004fe400000000ff */
[----:B------:R-:W-:Y:S05]  /*13c00*/  MOV R213, R152 ;  /* 0x0000009800d57202 */ /* 0x000fea0000000f00 */
[----:B------:R1:W-:Y:S01]  /*13c10*/  MUFU.EX2 R196, R3 ;  /* 0x0000000300c47308 */ /* 0x0003e20000000800 */
[----:B------:R-:W-:Y:S01]  /*13c20*/  LDSM.16.MT88.4 R152, [R224+0xac00] ;  /* 0x00ac0000e098783b */ /* 0x000fe20000004200 */
[-C--:B------:R-:W-:Y:S03]  /*13c30*/  HMMA.16816.F32 R4, R112, R116.reuse, R4 ;  /* 0x000000747004723c */ /* 0x080fe60000001804 */
[--C-:B-1----:R-:W-:Y:S01]  /*13c40*/  FFMA.FTZ R3, R214, UR4, -R111.reuse ;  /* 0x00000004d6037c23 */ /* 0x102fe2000801086f */
[----:B------:R-:W-:Y:S04]  /*13c50*/  MOV R214, R147 ;  /* 0x0000009300d67202 */ /* 0x000fe80000000f00 */
[----:B------:R1:W2:Y:S03]  /*13c60*/  MUFU.EX2 R194, R3 ;  /* 0x0000000300c27308 */ /* 0x0002a60000000800 */
[--C-:B-1----:R-:W-:Y:S01]  /*13c70*/  FFMA.FTZ R3, R210, UR4, -R111.reuse ;  /* 0x00000004d2037c23 */ /* 0x102fe2000801086f */
[----:B--2---:R-:W-:Y:S02]  /*13c80*/  F2FP.F16.F32.PACK_AB R120, R194, R196 ;  /* 0x000000c4c278723e */ /* 0x004fe400000000ff */
[----:B------:R-:W-:Y:S04]  /*13c90*/  MOV R210, R146 ;  /* 0x0000009200d27202 */ /* 0x000fe80000000f00 */
[----:B------:R1:W-:Y:S02]  /*13ca0*/  MUFU.EX2 R195, R3 ;  /* 0x0000000300c37308 */ /* 0x0003e40000000800 */
[----:B-1----:R-:W-:Y:S01]  /*13cb0*/  FFMA.FTZ R3, R209, UR4, -R111 ;  /* 0x00000004d1037c23 */ /* 0x002fe2000801086f */
[----:B------:R-:W-:Y:S07]  /*13cc0*/  MOV R209, R145 ;  /* 0x0000009100d17202 */ /* 0x000fee0000000f00 */
[----:B------:R1:W2:Y:S02]  /*13cd0*/  MUFU.EX2 R197, R3 ;  /* 0x0000000300c57308 */ /* 0x0002a40000000800 */
[--C-:B-1----:R-:W-:Y:S01]  /*13ce0*/  FFMA.FTZ R3, R216, UR4, -R184.reuse ;  /* 0x00000004d8037c23 */ /* 0x102fe200080108b8 */
[----:B--2---:R-:W-:Y:S02]  /*13cf0*/  F2FP.F16.F32.PACK_AB R122, R197, R195 ;  /* 0x000000c3c57a723e */ /* 0x004fe400000000ff */
[----:B------:R-:W-:Y:S05]  /*13d00*/  MOV R216, R144 ;  /* 0x0000009000d87202 */ /* 0x000fea0000000f00 */
[----:B------:R1:W-:Y:S02]  /*13d10*/  MUFU.EX2 R192, R3 ;  /* 0x0000000300c07308 */ /* 0x0003e40000000800 */
[--C-:B-1----:R-:W-:Y:S01]  /*13d20*/  FFMA.FTZ R3, R207, UR4, -R184.reuse ;  /* 0x00000004cf037c23 */ /* 0x102fe200080108b8 */
[----:B------:R-:W-:Y:S07]  /*13d30*/  MOV R207, R151 ;  /* 0x0000009700cf7202 */ /* 0x000fee0000000f00 */
[----:B------:R1:W2:Y:S02]  /*13d40*/  MUFU.EX2 R193, R3 ;  /* 0x0000000300c17308 */ /* 0x0002a40000000800 */
[--C-:B-1----:R-:W-:Y:S01]  /*13d50*/  FFMA.FTZ R3, R206, UR4, -R184.reuse ;  /* 0x00000004ce037c23 */ /* 0x102fe200080108b8 */
[----:B--2---:R-:W-:Y:S02]  /*13d60*/  F2FP.F16.F32.PACK_AB R121, R193, R192 ;  /* 0x000000c0c179723e */ /* 0x004fe400000000ff */
[----:B------:R-:W-:Y:S05]  /*13d70*/  MOV R206, R150 ;  /* 0x0000009600ce7202 */ /* 0x000fea0000000f00 */
[----:B------:R1:W-:Y:S02]  /*13d80*/  MUFU.EX2 R191, R3 ;  /* 0x0000000300bf7308 */ /* 0x0003e40000000800 */
[----:B-1----:R-:W-:Y:S01]  /*13d90*/  FFMA.FTZ R3, R208, UR4, -R184 ;  /* 0x00000004d0037c23 */ /* 0x002fe200080108b8 */
[----:B------:R-:W-:Y:S07]  /*13da0*/  IMAD.MOV.U32 R208, RZ, RZ, R149 ;  /* 0x000000ffffd07224 */ /* 0x000fee00078e0095 */
[----:B------:R1:W2:Y:S02]  /*13db0*/  MUFU.EX2 R190, R3 ;  /* 0x0000000300be7308 */ /* 0x0002a40000000800 */
[--C-:B-1----:R-:W-:Y:S01]  /*13dc0*/  FFMA.FTZ R3, R252, UR4, -R109.reuse ;  /* 0x00000004fc037c23 */ /* 0x102fe2000801086d */
[----:B--2---:R-:W-:Y:S02]  /*13dd0*/  F2FP.F16.F32.PACK_AB R123, R190, R191 ;  /* 0x000000bfbe7b723e */ /* 0x004fe400000000ff */
[----:B------:R-:W-:Y:S05]  /*13de0*/  MOV R252, R143 ;  /* 0x0000008f00fc7202 */ /* 0x000fea0000000f00 */
[----:B------:R1:W-:Y:S01]  /*13df0*/  MUFU.EX2 R201, R3 ;  /* 0x0000000300c97308 */ /* 0x0003e20000000800 */
[----:B------:R-:W-:Y:S02]  /*13e00*/  MOV R143, R142 ;  /* 0x0000008e008f7202 */ /* 0x000fe40000000f00 */
[----:B------:R-:W-:Y:S01]  /*13e10*/  MOV R142, R188 ;  /* 0x000000bc008e7202 */ /* 0x000fe20000000f00 */
        /* <DEDUP_REMOVED lines=10> */
[----:B------:R-:W3:Y:S04]  /*13ec0*/  LDSM.16.MT88.4 R124, [R224+0xb800] ;  /* 0x00b80000e07c783b */ /* 0x000ee80000004200 */
[--C-:B-1----:R-:W-:Y:S01]  /*13ed0*/  FFMA.FTZ R3, R157, UR4, -R110.reuse ;  /* 0x000000049d037c23 */ /* 0x102fe2000801086e */
[-C--:B------:R-:W-:Y:S03]  /*13ee0*/  HMMA.16816.F32 R36, R112, R128.reuse, R36 ;  /* 0x000000807024723c */ /* 0x080fe60000001824 */
[----:B------:R1:W-:Y:S03]  /*13ef0*/  MUFU.EX2 R199, R3 ;  /* 0x0000000300c77308 */ /* 0x0003e60000000800 */
[C---:B------:R-:W-:Y:S06]  /*13f00*/  HMMA.16816.F32 R40, R120.reuse, R128, R40 ;  /* 0x000000807828723c */ /* 0x040fec0000001828 */
[-C--:B------:R-:W-:Y:S06]  /*13f10*/  HMMA.16816.F32 R44, R120, R130.reuse, R44 ;  /* 0x00000082782c723c */ /* 0x080fec000000182c */
[C---:B------:R-:W-:Y:S01]  /*13f20*/  HMMA.16816.F32 R48, R112.reuse, R130, R48 ;  /* 0x000000827030723c */ /* 0x040fe20000001830 */
[----:B------:R-:W4:Y:S04]  /*13f30*/  LDSM.16.MT88.4 R128, [R226+0xb800] ;  /* 0x00b80000e280783b */ /* 0x000f280000004200 */
[--C-:B-1----:R-:W-:Y:S01]  /*13f40*/  FFMA.FTZ R3, R156, UR4, -R110.reuse ;  /* 0x000000049c037c23 */ /* 0x102fe2000801086e */
[-C--:B--2---:R-:W-:Y:S03]  /*13f50*/  HMMA.16816.F32 R52, R112, R116.reuse, R52 ;  /* 0x000000747034723c */ /* 0x084fe60000001834 */
[----:B------:R1:W2:Y:S03]  /*13f60*/  MUFU.EX2 R198, R3 ;  /* 0x0000000300c67308 */ /* 0x0002a60000000800 */
[C---:B------:R-:W-:Y:S06]  /*13f70*/  HMMA.16816.F32 R56, R120.reuse, R116, R56 ;  /* 0x000000747838723c */ /* 0x040fec0000001838 */
[-C--:B------:R-:W-:Y:S06]  /*13f80*/  HMMA.16816.F32 R60, R120, R118.reuse, R60 ;  /* 0x00000076783c723c */ /* 0x080fec000000183c */
[C---:B------:R-:W-:Y:S05]  /*13f90*/  HMMA.16816.F32 R64, R112.reuse, R118, R64 ;  /* 0x000000767040723c */ /* 0x040fea0000001840 */
[--C-:B-1----:R-:W-:Y:S01]  /*13fa0*/  FFMA.FTZ R3, R248, UR4, -R109.reuse ;  /* 0x00000004f8037c23 */ /* 0x102fe2000801086d */
[-C--:B---3--:R-:W-:Y:S05]  /*13fb0*/  HMMA.16816.F32 R68, R112, R124.reuse, R68 ;  /* 0x0000007c7044723c */ /* 0x088fea0000001844 */
[----:B------:R-:W-:Y:S01]  /*13fc0*/  MOV R248, R189 ;  /* 0x000000bd00f87202 */ /* 0x000fe20000000f00 */
[C---:B------:R-:W-:Y:S01]  /*13fd0*/  HMMA.16816.F32 R72, R120.reuse, R124, R72 ;  /* 0x0000007c7848723c */ /* 0x040fe20000001848 */
[----:B------:R1:W-:Y:S04]  /*13fe0*/  MUFU.EX2 R189, R3 ;  /* 0x0000000300bd7308 */ /* 0x0003e80000000800 */
[----:B------:R-:W-:Y:S01]  /*13ff0*/  FFMA.FTZ R109, R249, UR4, -R109 ;  /* 0x00000004f96d7c23 */ /* 0x000fe2000801086d */
[-C--:B------:R-:W-:Y:S05]  /*14000*/  HMMA.16816.F32 R76, R120, R126.reuse, R76 ;  /* 0x0000007e784c723c */ /* 0x080fea000000184c */
[----:B------:R2:W3:Y:S01]  /*14010*/  MUFU.EX2 R188, R109 ;  /* 0x0000006d00bc7308 */ /* 0x0004e20000000800 */
[----:B------:R-:W-:Y:S01]  /*14020*/  MOV R249, R186 ;  /* 0x000000ba00f97202 */ /* 0x000fe20000000f00 */
[C---:B------:R-:W-:Y:S06]  /*14030*/  HMMA.16816.F32 R80, R112.reuse, R126, R80 ;  /* 0x0000007e7050723c */ /* 0x040fec0000001850 */
[-C--:B----4-:R-:W-:Y:S05]  /*14040*/  HMMA.16816.F32 R84, R112, R128.reuse, R84 ;  /* 0x000000807054723c */ /* 0x090fea0000001854 */
[--C-:B-1----:R-:W-:Y:S01]  /*14050*/  FFMA.FTZ R3, R250, UR4, -R110.reuse ;  /* 0x00000004fa037c23 */ /* 0x102fe2000801086e */
[C---:B------:R-:W-:Y:S05]  /*14060*/  HMMA.16816.F32 R88, R120.reuse, R128, R88 ;  /* 0x000000807858723c */ /* 0x040fea0000001858 */
[----:B------:R-:W-:Y:S01]  /*14070*/  MOV R250, R187 ;  /* 0x000000bb00fa7202 */ /* 0x000fe20000000f00 */
[-C--:B------:R-:W-:Y:S01]  /*14080*/  HMMA.16816.F32 R92, R120, R130.reuse, R92 ;  /* 0x00000082785c723c */ /* 0x080fe2000000185c */
[----:B------:R1:W-:Y:S04]  /*14090*/  MUFU.EX2 R187, R3 ;  /* 0x0000000300bb7308 */ /* 0x0003e80000000800 */
[----:B------:R-:W-:Y:S01]  /*140a0*/  FFMA.FTZ R110, R251, UR4, -R110 ;  /* 0x00000004fb6e7c23 */ /* 0x000fe2000801086e */
[----:B------:R-:W-:Y:S01]  /*140b0*/  HMMA.16816.F32 R96, R112, R130, R96 ;  /* 0x000000827060723c */ /* 0x000fe20000001860 */
[----:B------:R-:W4:Y:S04]  /*140c0*/  LDL.LU R251, [R1+0x8] ;  /* 0x0000080001fb7983 */ /* 0x000f280000300800 */
[----:B------:R3:W-:Y:S01]  /*140d0*/  MUFU.EX2 R186, R110 ;  /* 0x0000006e00ba7308 */ /* 0x0007e20000000800 */
[----:B--2---:R-:W-:Y:S01]  /*140e0*/  F2FP.F16.F32.PACK_AB R109, R198, R199 ;  /* 0x000000c7c66d723e */ /* 0x004fe200000000ff */
[--C-:B-1----:R-:W-:Y:S01]  /*140f0*/  FFMA.FTZ R3, R217, UR4, -R111.reuse ;  /* 0x00000004d9037c23 */ /* 0x102fe2000801086f */
[----:B------:R-:W-:Y:S07]  /*14100*/  MOV R217, R148 ;  /* 0x0000009400d97202 */ /* 0x000fee0000000f00 */
[----:B------:R1:W-:Y:S01]  /*14110*/  MUFU.EX2 R183, R3 ;  /* 0x0000000300b77308 */ /* 0x0003e20000000800 */
[----:B---3--:R-:W-:Y:S01]  /*14120*/  F2FP.F16.F32.PACK_AB R110, R188, R189 ;  /* 0x000000bdbc6e723e */ /* 0x008fe200000000ff */
[--C-:B-1----:R-:W-:Y:S02]  /*14130*/  FFMA.FTZ R3, R244, UR4, -R111.reuse ;  /* 0x00000004f4037c23 */ /* 0x102fe4000801086f */
[----:B------:R-:W2:Y:S06]  /*14140*/  LDL.LU R244, [R1+0xc] ;  /* 0x00000c0001f47983 */ /* 0x000eac0000300800 */
[----:B------:R1:W3:Y:S02]  /*14150*/  MUFU.EX2 R185, R3 ;  /* 0x0000000300b97308 */ /* 0x0002e40000000800 */
[--C-:B-1----:R-:W-:Y:S01]  /*14160*/  FFMA.FTZ R3, R218, UR4, -R111.reuse ;  /* 0x00000004da037c23 */ /* 0x102fe2000801086f */
[----:B------:R-:W-:Y:S01]  /*14170*/  FFMA.FTZ R111, R246, UR4, -R111 ;  /* 0x00000004f66f7c23 */ /* 0x000fe2000801086f */
[----:B---3--:R-:W-:Y:S01]  /*14180*/  F2FP.F16.F32.PACK_AB R176, R185, R183 ;  /* 0x000000b7b9b0723e */ /* 0x008fe200000000ff */
[----:B------:R-:W3:Y:S05]  /*14190*/  LDL.LU R246, [R1+0x10] ;  /* 0x0000100001f67983 */ /* 0x000eea0000300800 */
[----:B------:R1:W-:Y:S01]  /*141a0*/  MUFU.EX2 R182, R3 ;  /* 0x0000000300b67308 */ /* 0x0003e20000000800 */
[----:B------:R-:W-:Y:S09]  /*141b0*/  MOV R218, R143 ;  /* 0x0000008f00da7202 */ /* 0x000ff20000000f00 */
[----:B------:R5:W5:Y:S01]  /*141c0*/  MUFU.EX2 R181, R111 ;  /* 0x0000006f00b57308 */ /* 0x000b620000000800 */
[--C-:B-1----:R-:W-:Y:S01]  /*141d0*/  FFMA.FTZ R3, R219, UR4, -R184.reuse ;  /* 0x00000004db037c23 */ /* 0x102fe200080108b8 */
[----:B------:R-:W-:Y:S08]  /*141e0*/  MOV R219, R142 ;  /* 0x0000008e00db7202 */ /* 0x000ff00000000f00 */
[----:B------:R1:W-:Y:S01]  /*141f0*/  MUFU.EX2 R107, R3 ;  /* 0x00000003006b7308 */ /* 0x0003e20000000800 */
[----:B-----5:R-:W-:Y:S02]  /*14200*/  F2FP.F16.F32.PACK_AB R111, R186, R187 ;  /* 0x000000bbba6f723e */ /* 0x020fe400000000ff */
[----:B------:R-:W-:Y:S01]  /*14210*/  F2FP.F16.F32.PACK_AB R178, R181, R182 ;  /* 0x000000b6b5b2723e */ /* 0x000fe200000000ff */
[--C-:B-1----:R-:W-:Y:S02]  /*14220*/  FFMA.FTZ R3, R245, UR4, -R184.reuse ;  /* 0x00000004f5037c23 */ /* 0x102fe400080108b8 */
[----:B------:R-:W5:Y:S04]  /*14230*/  LDL.LU R245, [R1+0x14] ;  /* 0x0000140001f57983 */ /* 0x000f680000300800 */
[----:B------:R1:W1:Y:S02]  /*14240*/  MUFU.EX2 R180, R3 ;  /* 0x0000000300b47308 */ /* 0x0002640000000800 */
[--C-:B-1----:R-:W-:Y:S01]  /*14250*/  FFMA.FTZ R3, R247, UR4, -R184.reuse ;  /* 0x00000004f7037c23 */ /* 0x102fe200080108b8 */
[----:B------:R-:W-:Y:S01]  /*14260*/  FFMA.FTZ R184, R108, UR4, -R184 ;  /* 0x000000046cb87c23 */ /* 0x000fe200080108b8 */
[----:B------:R-:W-:Y:S06]  /*14270*/  F2FP.F16.F32.PACK_AB R108, R200, R201 ;  /* 0x000000c9c86c723e */ /* 0x000fec00000000ff */
[----:B------:R-:W-:Y:S01]  /*14280*/  MUFU.EX2 R106, R3 ;  /* 0x00000003006a7308 */ /* 0x000fe20000000800 */
[----:B------:R-:W-:Y:S02]  /*14290*/  F2FP.F16.F32.PACK_AB R177, R180, R107 ;  /* 0x0000006bb4b1723e */ /* 0x000fe400000000ff */
[----:B------:R-:W-:Y:S01]  /*142a0*/  MOV R247, R140 ;  /* 0x0000008c00f77202 */ /* 0x000fe20000000f00 */
[-C--:B------:R-:W-:Y:S01]  /*142b0*/  HMMA.16816.F32 R116, R108, R132.reuse, R4 ;  /* 0x000000846c74723c */ /* 0x080fe20000001804 */
[----:B------:R-:W1:Y:S05]  /*142c0*/  LDSM.16.MT88.4 R4, [R224+0xbc00] ;  /* 0x00bc0000e004783b */ /* 0x000e6a0000004200 */
[----:B------:R-:W1:Y:S02]  /*142d0*/  MUFU.EX2 R184, R184 ;  /* 0x000000b800b87308 */ /* 0x000e640000000800 */
[----:B-1----:R-:W-:Y:S07]  /*142e0*/  F2FP.F16.F32.PACK_AB R179, R184, R106 ;  /* 0x0000006ab8b3723e */ /* 0x002fee00000000ff */
[C---:B------:R-:W-:Y:S01]  /*142f0*/  HMMA.16816.F32 R112, R176.reuse, R132, R8 ;  /* 0x00000084b070723c */ /* 0x040fe20000001808 */
[----:B------:R-:W1:Y:S05]  /*14300*/  LDSM.16.MT88.4 R8, [R226+0xbc00] ;  /* 0x00bc0000e208783b */ /* 0x000e6a0000004200 */
        /* <DEDUP_REMOVED lines=11> */
[----:B----4-:R-:W-:Y:S01]  /*143c0*/  FFMA.FTZ R3, R0, R251, R217 ;  /* 0x000000fb00037223 */ /* 0x010fe200000100d9 */
[----:B------:R-:W-:Y:S01]  /*143d0*/  MOV R251, R248 ;  /* 0x000000f800fb7202 */ /* 0x000fe20000000f00 */
[----:B------:R-:W-:Y:S01]  /*143e0*/  IMAD.MOV.U32 R217, RZ, RZ, R249 ;  /* 0x000000ffffd97224 */ /* 0x000fe200078e00f9 */
[----:B------:R-:W-:Y:S03]  /*143f0*/  MOV R249, R208 ;  /* 0x000000d000f97202 */ /* 0x000fe60000000f00 */
[----:B------:R-:W-:Y:S01]  /*14400*/  FADD.FTZ R3, R173, R3 ;  /* 0x00000003ad037221 */ /* 0x000fe20000010000 */
[----:B------:R-:W-:Y:S01]  /*14410*/  MOV R248, R207 ;  /* 0x000000cf00f87202 */ /* 0x000fe20000000f00 */
[----:B------:R-:W-:Y:S01]  /*14420*/  IMAD.MOV.U32 R207, RZ, RZ, R214 ;  /* 0x000000ffffcf7224 */ /* 0x000fe200078e00d6 */
[----:B------:R-:W-:Y:S01]  /*14430*/  MOV R208, R209 ;  /* 0x000000d100d07202 */ /* 0x000fe20000000f00 */
[----:B------:R-:W-:Y:S01]  /*14440*/  FADD.FTZ R3, R251, R3 ;  /* 0x00000003fb037221 */ /* 0x000fe20000010000 */
[----:B------:R-:W-:Y:S02]  /*14450*/  MOV R214, R160 ;  /* 0x000000a000d67202 */ /* 0x000fe40000000f00 */
[----:B------:R-:W-:Y:S01]  /*14460*/  MOV R209, R162 ;  /* 0x000000a200d17202 */ /* 0x000fe20000000f00 */
[----:B--2---:R-:W-:Y:S01]  /*14470*/  FFMA.FTZ R2, R2, R244, R218 ;  /* 0x000000f402027223 */ /* 0x004fe200000100da */
[----:B------:R-:W-:Y:S02]  /*14480*/  MOV R244, R250 ;  /* 0x000000fa00f47202 */ /* 0x000fe40000000f00 */
[----:B------:R-:W-:Y:S01]  /*14490*/  MOV R250, R252 ;  /* 0x000000fc00fa7202 */ /* 0x000fe20000000f00 */
[----:B------:R-:W-:Y:S01]  /*144a0*/  FADD.FTZ R2, R174, R2 ;  /* 0x00000002ae027221 */ /* 0x000fe20000010000 */
[----:B------:R-:W-:Y:S02]  /*144b0*/  MOV R252, R216 ;  /* 0x000000d800fc7202 */ /* 0x000fe40000000f00 */
[----:B------:R-:W-:Y:S01]  /*144c0*/  MOV R216, R163 ;  /* 0x000000a300d87202 */ /* 0x000fe20000000f00 */
[----:B------:R-:W-:Y:S01]  /*144d0*/  FADD.FTZ R2, R217, R2 ;  /* 0x00000002d9027221 */ /* 0x000fe20000010000 */
[----:B---3--:R-:W-:Y:S04]  /*144e0*/  FFMA.FTZ R100, R100, R246, R219 ;  /* 0x000000f664647223 */ /* 0x008fe800000100db */
[----:B------:R-:W-:Y:S01]  /*144f0*/  FADD.FTZ R0, R243, R100 ;  /* 0x00000064f3007221 */ /* 0x000fe20000010000 */
[----:B------:R-:W-:Y:S02]  /*14500*/  MOV R243, R242 ;  /* 0x000000f200f37202 */ /* 0x000fe40000000f00 */
[----:B------:R-:W-:Y:S01]  /*14510*/  MOV R242, R241 ;  /* 0x000000f100f27202 */ /* 0x000fe20000000f00 */
[----:B------:R-:W-:Y:S01]  /*14520*/  FADD.FTZ R0, R244, R0 ;  /* 0x00000000f4007221 */ /* 0x000fe20000010000 */
[----:B------:R-:W-:Y:S01]  /*14530*/  MOV R241, R239 ;  /* 0x000000ef00f17202 */ /* 0x000fe20000000f00 */
[----:B------:R-:W-:Y:S01]  /*14540*/  IMAD.MOV.U32 R239, RZ, RZ, R240 ;  /* 0x000000ffffef7224 */ /* 0x000fe200078e00f0 */
[----:B------:R-:W-:Y:S01]  /*14550*/  MOV R240, R223 ;  /* 0x000000df00f07202 */ /* 0x000fe20000000f00 */
[----:B------:R-:W-:Y:S01]  /*14560*/  FADD.FTZ R12, R249, R0 ;  /* 0x00000000f90c7221 */ /* 0x000fe20000010000 */
[----:B------:R-:W-:Y:S01]  /*14570*/  MOV R223, R221 ;  /* 0x000000dd00df7202 */ /* 0x000fe20000000f00 */
[----:B------:R-:W-:Y:S01]  /*14580*/  FADD.FTZ R0, R248, R2 ;  /* 0x00000002f8007221 */ /* 0x000fe20000010000 */
[----:B------:R-:W-:Y:S01]  /*14590*/  MOV R221, R175 ;  /* 0x000000af00dd7202 */ /* 0x000fe20000000f00 */
[----:B------:R-:W-:Y:S01]  /*145a0*/  FADD.FTZ R2, R252, R3 ;  /* 0x00000003fc027221 */ /* 0x000fe20000010000 */
[----:B------:R-:W-:Y:S01]  /*145b0*/  MOV R100, R104 ;  /* 0x0000006800647202 */ /* 0x000fe20000000f00 */
[----:B------:R-:W-:Y:S02]  /*145c0*/  FADD.FTZ R3, R207, R0 ;  /* 0x00000000cf037221 */ /* 0x000fe40000010000 */
[----:B------:R-:W-:Y:S01]  /*145d0*/  FADD.FTZ R0, R216, R2 ;  /* 0x00000002d8007221 */ /* 0x000fe20000010000 */
[----:B-----5:R-:W-:Y:S04]  /*145e0*/  FFMA.FTZ R101, R101, R245, R247 ;  /* 0x000000f565657223 */ /* 0x020fe800000100f7 */
[----:B------:R-:W-:Y:S01]  /*145f0*/  FADD.FTZ R13, R206, R101 ;  /* 0x00000065ce0d7221 */ /* 0x000fe20000010000 */
[----:B------:R-:W-:Y:S02]  /*14600*/  MOV R206, R210 ;  /* 0x000000d200ce7202 */ /* 0x000fe40000000f00 */
[----:B------:R-:W-:Y:S01]  /*14610*/  MOV R210, R161 ;  /* 0x000000a100d27202 */ /* 0x000fe20000000f00 */
[----:B------:R-:W-:Y:S01]  /*14620*/  FADD.FTZ R13, R172, R13 ;  /* 0x0000000dac0d7221 */ /* 0x000fe20000010000 */
[C---:B------:R-:W-:Y:S04]  /*14630*/  HMMA.16816.F32 R160, R176.reuse, R168, R56 ;  /* 0x000000a8b0a0723c */ /* 0x040fe80000001838 */
[----:B------:R-:W-:Y:S01]  /*14640*/  FADD.FTZ R12, R206, R12 ;  /* 0x0000000cce0c7221 */ /* 0x000fe20000010000 */
        /* <DEDUP_REMOVED lines=14> */
[----:B------:R-:W-:Y:S02]  /*14730*/  FADD.FTZ R13, R209, R13 ;  /* 0x0000000dd10d7221 */ /* 0x000fe40000010000 */
[C---:B------:R-:W-:Y:S05]  /*14740*/  HMMA.16816.F32 R80, R108.reuse, R6, R80 ;  /* 0x000000066c50723c */ /* 0x040fea0000001850 */
[----:B------:R-:W-:Y:S01]  /*14750*/  FADD.FTZ R0, R243, R13 ;  /* 0x0000000df3007221 */ /* 0x000fe20000010000 */
[-C--:B-1----:R-:W-:Y:S05]  /*14760*/  HMMA.16816.F32 R84, R108, R8.reuse, R84 ;  /* 0x000000086c54723c */ /* 0x082fea0000001854 */
        /* <DEDUP_REMOVED lines=40> */
[----:B------:R-:W-:Y:S02]  /*149f0*/  FADD.FTZ R0, R184, R0 ;  /* 0x00000000b8007221 */ /* 0x000fe40000010000 */
[----:B------:R1:W-:Y:S04]  /*14a00*/  STL [R1+0x10], R3 ;  /* 0x0000100301007387 */ /* 0x0003e80000100800 */
[----:B------:R2:W-:Y:S04]  /*14a10*/  STL [R1+0xc], R2 ;  /* 0x00000c0201007387 */ /* 0x0005e80000100800 */
[----:B------:R2:W-:Y:S01]  /*14a20*/  STL [R1+0x8], R0 ;  /* 0x0000080001007387 */ /* 0x0005e20000100800 */
[----:B-1----:R-:W-:Y:S01]  /*14a30*/  MOV R3, R105 ;  /* 0x0000006900037202 */ /* 0x002fe20000000f00 */
[----:B------:R-:W-:Y:S06]  /*14a40*/  @P0 BRA `(.L_x_233) ;  /* 0xffffffbc00640947 */ /* 0x000fec000383ffff */
.L_x_232:
[----:B------:R-:W3:Y:S04]  /*14a50*/  LDL.LU R8, [R1+0x14] ;  /* 0x0000140001087983 */ /* 0x000ee80000300800 */
[----:B------:R-:W4:Y:S04]  /*14a60*/  LDL.LU R7, [R1+0x10] ;  /* 0x0000100001077983 */ /* 0x000f280000300800 */
[----:B------:R-:W2:Y:S04]  /*14a70*/  LDL.LU R6, [R1+0xc] ;  /* 0x00000c0001067983 */ /* 0x000ea80000300800 */
[----:B------:R-:W2:Y:S01]  /*14a80*/  LDL.LU R5, [R1+0x8] ;  /* 0x0000080001057983 */ /* 0x000ea20000300800 */
[----:B------:R-:W1:Y:S01]  /*14a90*/  S2UR UR8, SR_CTAID.X ;  /* 0x00000000000879c3 */ /* 0x000e620000002500 */
[----:B------:R-:W-:Y:S01]  /*14aa0*/  UISETP.NE.AND UP0, UPT, UR13, -0x1, UPT ;  /* 0xffffffff0d00788c */ /* 0x000fe2000bf05270 */
[----:B------:R-:W-:Y:S01]  /*14ab0*/  PLOP3.LUT P6, PT, PT, PT, PT, 0x8, 0x0 ;  /* 0x000000000000781c */ /* 0x000fe20003fce170 */
[----:B------:R-:W1:Y:S01]  /*14ac0*/  S2R R61, SR_TID.X ;  /* 0x00000000003d7919 */ /* 0x000e620000002100 */
[----:B------:R-:W-:Y:S01]  /*14ad0*/  UMOV UR10, 0x400 ;  /* 0x00000400000a7882 */ /* 0x000fe20000000000 */
[----:B------:R-:W-:Y:S01]  /*14ae0*/  IMAD.MOV.U32 R58, RZ, RZ, 0x20 ;  /* 0x00000020ff3a7424 */ /* 0x000fe200078e00ff */
[----:B------:R-:W1:Y:S02]  /*14af0*/  S2R R63, SR_TID.X ;  /* 0x00000000003f7919 */ /* 0x000e640000002100 */
[----:B------:R-:W1:Y:S01]  /*14b00*/  S2UR UR9, SR_CgaCtaId ;  /* 0x00000000000979c3 */ /* 0x000e620000008800 */
[----:B------:R-:W-:-:S03]  /*14b10*/  PLOP3.LUT P0, PT, PT, PT, UP0, 0x80, 0x0 ;  /* 0x000000000000781c */ /* 0x000fc60003f0f008 */
[----:B------:R-:W-:Y:S02]  /*14b20*/  @UP0 ULDC.64 UR6, c[0x0][0x298] ;  /* 0x0000a60000060ab9 */ /* 0x000fe40000000a00 */
[----:B------:R-:W-:-:S07]  /*14b30*/  @UP0 UIMAD.WIDE.U32 UR16, UR13, UR6, URZ ;  /* 0x000000060d1002a5 */ /* 0x000fce000f8e003f */
[----:B------:R-:W-:Y:S01]  /*14b40*/  @UP0 UMOV UR12, UR16 ;  /* 0x00000010000c0c82 */ /* 0x000fe20008000000 */
[----:B-1----:R-:W-:Y:S02]  /*14b50*/  UIMAD UR4, UR8, -0x80, UR15 ;  /* 0xffffff80080478a4 */ /* 0x002fe4000f8e020f */
[----:B------:R-:W-:Y:S02]  /*14b60*/  ULEA UR6, UR9, UR10, 0x18 ;  /* 0x0000000a09067291 */ /* 0x000fe4000f8ec03f */
[----:B------:R-:W-:Y:S01]  /*14b70*/  @UP0 UIMAD UR9, UR13, UR7, UR17 ;  /* 0x000000070d0902a4 */ /* 0x000fe2000f8e0211 */
[----:B------:R-:W-:-:S04]  /*14b80*/  SHF.R.S32.HI R51, RZ, 0x1f, R61 ;  /* 0x0000001fff337819 */ /* 0x000fc8000001143d */
[CC--:B------:R-:W-:Y:S02]  /*14b90*/  LEA.HI R60, R51.reuse, R61.reuse, RZ, 0x2 ;  /* 0x0000003d333c7211 */ /* 0x0c0fe400078f10ff */
[----:B------:R-:W-:Y:S02]  /*14ba0*/  SHF.R.S32.HI R62, RZ, 0x1f, R63 ;  /* 0x0000001fff3e7819 */ /* 0x000fe4000001143f */
[----:B------:R-:W-:Y:S02]  /*14bb0*/  LEA.HI R51, R51, R61, RZ, 0x5 ;  /* 0x0000003d33337211 */ /* 0x000fe400078f28ff */
[----:B------:R-:W-:Y:S01]  /*14bc0*/  LEA.HI R62, R62, R63, RZ, 0x2 ;  /* 0x0000003f3e3e7211 */ /* 0x000fe200078f10ff */
[----:B---3--:R-:W1:Y:S04]  /*14bd0*/  SHFL.BFLY PT, R4, R8, 0x2, 0x1f ;  /* 0x0c401f0008047f89 */ /* 0x008e6800000e0000 */
[----:B----4-:R-:W3:Y:S04]  /*14be0*/  SHFL.BFLY PT, R3, R7, 0x2, 0x1f ;  /* 0x0c401f0007037f89 */ /* 0x010ee800000e0000 */
[----:B--2---:R-:W2:Y:S04]  /*14bf0*/  SHFL.BFLY PT, R2, R6, 0x2, 0x1f ;  /* 0x0c401f0006027f89 */ /* 0x004ea800000e0000 */
[----:B------:R-:W4:Y:S01]  /*14c00*/  SHFL.BFLY PT, R0, R5, 0x2, 0x1f ;  /* 0x0c401f0005007f89 */ /* 0x000f2200000e0000 */
[----:B-1----:R-:W-:Y:S01]  /*14c10*/  FADD.FTZ R4, R4, R8 ;  /* 0x0000000804047221 */ /* 0x002fe20000010000 */
[----:B---3--:R-:W-:-:S04]  /*14c20*/  FADD.FTZ R3, R3, R7 ;  /* 0x0000000703037221 */ /* 0x008fc80000010000 */
[----:B------:R-:W1:Y:S01]  /*14c30*/  SHFL.BFLY PT, R8, R4, 0x1, 0x1f ;  /* 0x0c201f0004087f89 */ /* 0x000e6200000e0000 */
[----:B--2---:R-:W-:-:S03]  /*14c40*/  FADD.FTZ R2, R2, R6 ;  /* 0x0000000602027221 */ /* 0x004fc60000010000 */
[----:B------:R-:W2:Y:S01]  /*14c50*/  SHFL.BFLY PT, R7, R3, 0x1, 0x1f ;  /* 0x0c201f0003077f89 */ /* 0x000ea200000e0000 */
[----:B----4-:R-:W-:-:S03]  /*14c60*/  FADD.FTZ R0, R0, R5 ;  /* 0x0000000500007221 */ /* 0x010fc60000010000 */
[----:B------:R-:W3:Y:S01]  /*14c70*/  SHFL.BFLY PT, R9, R2, 0x1, 0x1f ;  /* 0x0c201f0002097f89 */ /* 0x000ee200000e0000 */
[----:B------:R-:W-:-:S03]  /*14c80*/  SHF.R.S32.HI R5, RZ, 0x2, R60 ;  /* 0x00000002ff057819 */ /* 0x000fc6000001143c */
[----:B------:R-:W4:Y:S01]  /*14c90*/  SHFL.BFLY PT, R10, R0, 0x1, 0x1f ;  /* 0x0c201f00000a7f89 */ /* 0x000f2200000e0000 */
[----:B------:R-:W-:Y:S02]  /*14ca0*/  SHF.R.S32.HI R6, RZ, 0x1f, R5 ;  /* 0x0000001fff067819 */ /* 0x000fe40000011405 */
[----:B------:R-:W-:Y:S02]  /*14cb0*/  ISETP.GE.AND P1, PT, R5, UR4, PT ;  /* 0x0000000405007c0c */ /* 0x000fe4000bf26270 */
[----:B------:R-:W-:Y:S01]  /*14cc0*/  LEA.HI R6, R6, R5, RZ, 0x3 ;  /* 0x0000000506067211 */ /* 0x000fe200078f18ff */
[----:B-1----:R-:W-:Y:S01]  /*14cd0*/  FADD.FTZ R55, R4, R8 ;  /* 0x0000000804377221 */ /* 0x002fe20000010000 */
[----:B--2---:R-:W-:Y:S02]  /*14ce0*/  FADD.FTZ R56, R3, R7 ;  /* 0x0000000703387221 */ /* 0x004fe40000010000 */
[----:B------:R-:W-:Y:S02]  /*14cf0*/  LOP3.LUT R3, R6, 0xfffffff8, RZ, 0xc0, !PT ;  /* 0xfffffff806037812 */ /* 0x000fe400078ec0ff */
[----:B------:R-:W-:Y:S01]  /*14d00*/  LOP3.LUT R6, R51, 0xffffffe0, RZ, 0xc0, !PT ;  /* 0xffffffe033067812 */ /* 0x000fe200078ec0ff */
[----:B---3--:R-:W-:Y:S01]  /*14d10*/  FADD.FTZ R57, R2, R9 ;  /* 0x0000000902397221 */ /* 0x008fe20000010000 */
[----:B------:R-:W-:Y:S01]  /*14d20*/  SHF.R.S32.HI R51, RZ, 0x5, R51 ;  /* 0x00000005ff337819 */ /* 0x000fe20000011433 */
[----:B------:R-:W-:Y:S01]  /*14d30*/  IMAD.IADD R2, R5, 0x1, -R3 ;  /* 0x0000000105027824 */ /* 0x000fe200078e0a03 */
[----:B------:R-:W-:Y:S01]  /*14d40*/  LOP3.LUT R3, R60, 0xfffffffc, RZ, 0xc0, !PT ;  /* 0xfffffffc3c037812 */ /* 0x000fe200078ec0ff */
[----:B----4-:R-:W-:Y:S01]  /*14d50*/  FADD.FTZ R59, R0, R10 ;  /* 0x0000000a003b7221 */ /* 0x010fe20000010000 */
[----:B------:R-:W-:-:S02]  /*14d60*/  FSETP.NE.FTZ.AND P5, PT, R55, RZ, PT ;  /* 0x000000ff3700720b */ /* 0x000fc40003fb5000 */
[----:B------:R-:W-:Y:S01]  /*14d70*/  LEA.HI R0, R2, R2, RZ, 0x1 ;  /* 0x0000000202007211 */ /* 0x000fe200078f08ff */
[C---:B------:R-:W-:Y:S01]  /*14d80*/  IMAD.IADD R4, R61.reuse, 0x1, -R3 ;  /* 0x000000013d047824 */ /* 0x040fe200078e0a03 */
[----:B------:R-:W-:Y:S01]  /*14d90*/  FSETP.NE.FTZ.AND P4, PT, R56, RZ, PT ;  /* 0x000000ff3800720b */ /* 0x000fe20003f95000 */
[----:B------:R-:W-:Y:S01]  /*14da0*/  IMAD.IADD R61, R61, 0x1, -R6 ;  /* 0x000000013d3d7824 */ /* 0x000fe200078e0a06 */
[----:B------:R-:W-:Y:S02]  /*14db0*/  LOP3.LUT R3, R0, 0x3fffffe, RZ, 0xc0, !PT ;  /* 0x03fffffe00037812 */ /* 0x000fe400078ec0ff */
[----:B------:R-:W-:-:S03]  /*14dc0*/  SHF.R.S32.HI R0, RZ, 0x1, R0 ;  /* 0x00000001ff007819 */ /* 0x000fc60000011400 */
[----:B------:R-:W-:Y:S01]  /*14dd0*/  IMAD.IADD R5, R2, 0x1, -R3 ;  /* 0x0000000102057824 */ /* 0x000fe200078e0a03 */
[----:B------:R-:W-:Y:S01]  /*14de0*/  LOP3.LUT R2, R62, 0xfffffffc, RZ, 0xc0, !PT ;  /* 0xfffffffc3e027812 */ /* 0x000fe200078ec0ff */
[----:B------:R-:W-:Y:S01]  /*14df0*/  IMAD R3, R51, 0x100, R4 ;  /* 0x0000010033037824 */ /* 0x000fe200078e0204 */
[C---:B------:R-:W-:Y:S02]  /*14e00*/  LOP3.LUT R4, R0.reuse, 0x1, RZ, 0xc0, !PT ;  /* 0x0000000100047812 */ /* 0x040fe400078ec0ff */
[----:B------:R-:W-:Y:S01]  /*14e10*/  LOP3.LUT P2, RZ, R0, 0x2, RZ, 0xc0, !PT ;  /* 0x0000000200ff7812 */ /* 0x000fe2000784c0ff */
[----:B------:R-:W-:Y:S01]  /*14e20*/  IMAD.IADD R63, R63, 0x1, -R2 ;  /* 0x000000013f3f7824 */ /* 0x000fe200078e0a02 */
[----:B------:R-:W-:Y:S01]  /*14e30*/  ISETP.NE.U32.AND P3, PT, R4, 0x1, PT ;  /* 0x000000010400780c */ /* 0x000fe20003f65070 */
[----:B------:R-:W-:Y:S02]  /*14e40*/  IMAD.SHL.U32 R2, R0, 0x40, RZ ;  /* 0x0000004000027824 */ /* 0x000fe400078e00ff */
[----:B------:R-:W-:-:S02]  /*14e50*/  IMAD.MOV.U32 R0, RZ, RZ, 0x3f800000 ;  /* 0x3f800000ff007424 */ /* 0x000fc400078e00ff */
[----:B------:R-:W-:Y:S01]  /*14e60*/  IMAD R3, R5, 0x10, R3 ;  /* 0x0000001005037824 */ /* 0x000fe200078e0203 */
[----:B------:R-:W-:-:S03]  /*14e70*/  LOP3.LUT R2, R2, 0xc0, RZ, 0xc0, !PT ;  /* 0x000000c002027812 */ /* 0x000fc600078ec0ff */
[----:B------:R1:W2:Y:S01]  /*14e80*/  @P5 MUFU.RCP R0, R55 ;  /* 0x0000003700005308 */ /* 0x0002a20000001000 */
[----:B------:R-:W-:-:S05]  /*14e90*/  LEA.HI R2, R2, R2, RZ, 0x1d ;  /* 0x0000000202027211 */ /* 0x000fca00078fe8ff */
[----:B------:R-:W-:Y:S02]  /*14ea0*/  IMAD.U32 R2, R3, 0x2, R2 ;  /* 0x0000000203027824 */ /* 0x000fe400078e0002 */
[----:B------:R-:W-:-:S03]  /*14eb0*/  IMAD.MOV.U32 R3, RZ, RZ, 0x3f800000 ;  /* 0x3f800000ff037424 */ /* 0x000fc600078e00ff */
[----:B------:R-:W-:Y:S01]  /*14ec0*/  LEA R16, R2, UR6, 0x1 ;  /* 0x0000000602107c11 */ /* 0x000fe2000f8e08ff */
[----:B------:R-:W-:Y:S06]  /*14ed0*/  @P0 BRA `(.L_x_236) ;  /* 0x0000000000200947 */ /* 0x000fec0003800000 */
[----:B------:R-:W3:Y:S01]  /*14ee0*/  S2UR UR10, SR_CTAID.Y ;  /* 0x00000000000a79c3 */ /* 0x000ee20000002600 */
[----:B------:R-:W-:Y:S01]  /*14ef0*/  ULDC.64 UR6, c[0x0][0x290] ;  /* 0x0000a40000067ab9 */ /* 0x000fe20000000a00 */
[----:B---3--:R-:W-:Y:S02]  /*14f00*/  USHF.R.S32.HI UR9, URZ, 0x1f, UR10 ;  /* 0x0000001f3f097899 */ /* 0x008fe4000801140a */
[----:B------:R-:W-:Y:S02]  /*14f10*/  UIMAD.WIDE.U32 UR16, UR10, UR6, URZ ;  /* 0x000000060a1072a5 */ /* 0x000fe4000f8e003f */
[----:B------:R-:W-:-:S04]  /*14f20*/  UIMAD UR9, UR9, UR6, URZ ;  /* 0x00000006090972a4 */ /* 0x000fc8000f8e023f */
[----:B------:R-:W-:Y:S01]  /*14f30*/  UIMAD UR9, UR10, UR7, UR9 ;  /* 0x000000070a0972a4 */ /* 0x000fe2000f8e0209 */
[----:B------:R-:W-:-:S03]  /*14f40*/  UMOV UR12, UR16 ;  /* 0x00000010000c7c82 */ /* 0x000fc60008000000 */
[----:B------:R-:W-:-:S12]  /*14f50*/  UIADD3 UR9, UR17, UR9, URZ ;  /* 0x0000000911097290 */ /* 0x000fd8000fffe03f */
.L_x_236:
        /* <DEDUP_REMOVED lines=23> */
.L_x_237:
        /* <DEDUP_REMOVED lines=51> */
[----:B------:R-:W1:Y:S01]  /*15400*/  @P2 MUFU.RCP R0, R59 ;  /* 0x0000003b00002308 */ /* 0x000e620000001000 */
        /* <DEDUP_REMOVED lines=54> */
[----:B------:R-:W-:Y:S01]  /*15770*/  BSSY B0, `(.L_x_238) ;  /* 0x00000be000007945 */ /* 0x000fe20003800000 */
[----:B------:R-:W-:Y:S01]  /*15780*/  F2FP.F16.F32.PACK_AB R3, R3, R112 ;  /* 0x000000700303723e */ /* 0x000fe200000000ff */
[----:B------:R1:W-:Y:S01]  /*15790*/  STS [R16+0x200], R4 ;  /* 0x0002000410007388 */ /* 0x0003e20000000800 */
        /* <DEDUP_REMOVED lines=18> */
[----:B------:R-:W-:Y:S01]  /*158c0*/  F2FP.F16.F32.PACK_AB R29, R29, R150 ;  /* 0x000000961d1d723e */ /* 0x000fe200000000ff */
[----:B-1----:R-:W1:Y:S01]  /*158d0*/  @P3 LDC.64 R4, c[0x0][0x2c0] ;  /* 0x0000b000ff043b82 */ /* 0x002e620000000a00 */
[----:B------:R-:W-:-:S02]  /*158e0*/  F2FP.F16.F32.PACK_AB R26, R26, R152 ;  /* 0x000000981a1a723e */ /* 0x000fc400000000ff */
[----:B----4-:R-:W-:Y:S02]  /*158f0*/  IADD3 R2, R16, R58, RZ ;  /* 0x0000003a10027210 */ /* 0x010fe40007ffe0ff */
[----:B------:R-:W-:Y:S02]  /*15900*/  F2FP.F16.F32.PACK_AB R25, R25, R154 ;  /* 0x0000009a1919723e */ /* 0x000fe400000000ff */
[----:B---3--:R-:W-:Y:S01]  /*15910*/  IADD3 R0, R58, R18, RZ ;  /* 0x000000123a007210 */ /* 0x008fe20007ffe0ff */
[----:B------:R-:W-:Y:S01]  /*15920*/  STS [R2], R38 ;  /* 0x0000002602007388 */ /* 0x000fe20000000800 */
[----:B------:R-:W-:Y:S02]  /*15930*/  F2FP.F16.F32.PACK_AB R28, R28, R144 ;  /* 0x000000901c1c723e */ /* 0x000fe400000000ff */
[----:B------:R-:W-:Y:S01]  /*15940*/  F2FP.F16.F32.PACK_AB R27, R147, R27 ;  /* 0x0000001b931b723e */ /* 0x000fe200000000ff */
[----:B------:R-:W-:Y:S01]  /*15950*/  STS [R2+0x200], R37 ;  /* 0x0002002502007388 */ /* 0x000fe20000000800 */
[----:B------:R-:W-:Y:S01]  /*15960*/  F2FP.F16.F32.PACK_AB R24, R24, R156 ;  /* 0x0000009c1818723e */ /* 0x000fe200000000ff */
[----:B--2---:R-:W2:Y:S01]  /*15970*/  @P5 MUFU.LG2 R3, R55 ;  /* 0x0000003700035308 */ /* 0x004ea20000000c00 */
[----:B------:R-:W-:Y:S01]  /*15980*/  F2FP.F16.F32.PACK_AB R23, R159, R23 ;  /* 0x000000179f17723e */ /* 0x000fe200000000ff */
[----:B------:R-:W-:Y:S01]  /*15990*/  STS [R0], R34 ;  /* 0x0000002200007388 */ /* 0x000fe20000000800 */
[----:B------:R-:W-:Y:S01]  /*159a0*/  F2FP.F16.F32.PACK_AB R22, R22, R164 ;  /* 0x000000a41616723e */ /* 0x000fe200000000ff */
[----:B------:R-:W3:Y:S01]  /*159b0*/  @P5 LDC R6, c[0x0][0x2e8] ;  /* 0x0000ba00ff065b82 */ /* 0x000ee20000000800 */
        /* <DEDUP_REMOVED lines=11> */
[----:B------:R-:W-:Y:S01]  /*15a70*/  F2FP.F16.F32.PACK_AB R12, R12, R68 ;  /* 0x000000440c0c723e */ /* 0x000fe200000000ff */
[----:B--2---:R-:W-:Y:S01]  /*15a80*/  @P5 FMUL.FTZ R3, R3, 0.69314718246459960938 ;  /* 0x3f31721803035820 */ /* 0x004fe20000410000 */
        /* <DEDUP_REMOVED lines=22> */
[----:B------:R2:W-:Y:S04]  /*15bf0*/  STS [R18+0x3000], R24 ;  /* 0x0030001812007388 */ /* 0x0005e80000000800 */
[----:B------:R4:W-:Y:S04]  /*15c00*/  STS [R18+0x3200], R23 ;  /* 0x0032001712007388 */ /* 0x0009e80000000800 */
[----:B------:R1:W-:Y:S04]  /*15c10*/  STS [R2+0x2000], R22 ;  /* 0x0020001602007388 */ /* 0x0003e80000000800 */
[----:B------:R1:W-:Y:S04]  /*15c20*/  STS [R2+0x2200], R21 ;  /* 0x0022001502007388 */ /* 0x0003e80000000800 */
[----:B------:R-:W-:Y:S04]  /*15c30*/  STS [R0+0x2000], R17 ;  /* 0x0020001100007388 */ /* 0x000fe80000000800 */
[----:B------:R-:W-:Y:S04]  /*15c40*/  STS [R0+0x2200], R15 ;  /* 0x0022000f00007388 */ /* 0x000fe80000000800 */
[----:B------:R1:W-:Y:S01]  /*15c50*/  STS [R2+0x3000], R20 ;  /* 0x0030001402007388 */ /* 0x0003e20000000800 */
[----:B--2---:R-:W-:-:S03]  /*15c60*/  SHF.L.U32 R24, R63, 0x3, RZ ;  /* 0x000000033f187819 */ /* 0x004fc600000006ff */
[----:B------:R-:W-:Y:S01]  /*15c70*/  STS [R2+0x3200], R19 ;  /* 0x0032001302007388 */ /* 0x000fe20000000800 */
[----:B----4-:R-:W-:Y:S01]  /*15c80*/  MOV R23, 0x7f800000 ;  /* 0x7f80000000177802 */ /* 0x010fe20000000f00 */
[----:B---3--:R-:W-:Y:S02]  /*15c90*/  @P5 FFMA.FTZ R23, R105, R6, R3 ;  /* 0x0000000669175223 */ /* 0x008fe40000010003 */
[----:B------:R-:W-:Y:S01]  /*15ca0*/  STS [R0+0x3000], R14 ;  /* 0x0030000e00007388 */ /* 0x000fe20000000800 */
[----:B-1----:R-:W-:-:S03]  /*15cb0*/  MOV R22, 0x7f800000 ;  /* 0x7f80000000167802 */ /* 0x002fc60000000f00 */
[----:B------:R-:W-:Y:S01]  /*15cc0*/  STS [R0+0x3200], R13 ;  /* 0x0032000d00007388 */ /* 0x000fe20000000800 */
[----:B------:R-:W-:-:S03]  /*15cd0*/  MOV R21, 0x7f800000 ;  /* 0x7f80000000157802 */ /* 0x000fc60000000f00 */
[----:B------:R1:W-:Y:S04]  /*15ce0*/  STS [R16+0x4000], R12 ;  /* 0x0040000c10007388 */ /* 0x0003e80000000800 */
[----:B------:R2:W-:Y:S04]  /*15cf0*/  STS [R16+0x4200], R11 ;  /* 0x0042000b10007388 */ /* 0x0005e80000000800 */
[----:B------:R3:W-:Y:S01]  /*15d00*/  STS [R18+0x4000], R8 ;  /* 0x0040000812007388 */ /* 0x0007e20000000800 */
[----:B------:R-:W-:-:S03]  /*15d10*/  MOV R20, 0x7f800000 ;  /* 0x7f80000000147802 */ /* 0x000fc60000000f00 */
[----:B------:R-:W-:Y:S04]  /*15d20*/  STS [R18+0x4200], R7 ;  /* 0x0042000712007388 */ /* 0x000fe80000000800 */
[----:B------:R4:W-:Y:S04]  /*15d30*/  STS [R16+0x5000], R10 ;  /* 0x0050000a10007388 */ /* 0x0009e80000000800 */
[----:B------:R4:W-:Y:S04]  /*15d40*/  STS [R16+0x5200], R9 ;  /* 0x0052000910007388 */ /* 0x0009e80000000800 */
[----:B------:R-:W-:Y:S01]  /*15d50*/  STS [R18+0x5000], R45 ;  /* 0x0050002d12007388 */ /* 0x000fe20000000800 */
[----:B-1----:R-:W1:Y:S03]  /*15d60*/  @!P3 LDC R12, c[0x0][0x270] ;  /* 0x00009c00ff0cbb82 */ /* 0x002e660000000800 */
[----:B------:R-:W-:Y:S04]  /*15d70*/  STS [R18+0x5200], R44 ;  /* 0x0052002c12007388 */ /* 0x000fe80000000800 */
[----:B------:R-:W-:Y:S01]  /*15d80*/  STS [R2+0x4000], R43 ;  /* 0x0040002b02007388 */ /* 0x000fe20000000800 */
[----:B--2---:R-:W2:Y:S01]  /*15d90*/  @P3 LDC R11, c[0x0][0x2c0] ;  /* 0x0000b000ff0b3b82 */ /* 0x004ea20000000800 */
[----:B---3--:R-:W3:Y:S02]  /*15da0*/  @P0 MUFU.LG2 R8, R57 ;  /* 0x0000003900080308 */ /* 0x008ee40000000c00 */
[----:B------:R-:W-:Y:S04]  /*15db0*/  STS [R2+0x4200], R42 ;  /* 0x0042002a02007388 */ /* 0x000fe80000000800 */
[----:B------:R-:W-:Y:S01]  /*15dc0*/  STS [R0+0x4000], R41 ;  /* 0x0040002900007388 */ /* 0x000fe20000000800 */
[----:B----4-:R-:W4:Y:S01]  /*15dd0*/  @P0 LDC R10, c[0x0][0x2e8] ;  /* 0x0000ba00ff0a0b82 */ /* 0x010f220000000800 */
[----:B------:R-:W1:Y:S02]  /*15de0*/  @P4 MUFU.LG2 R7, R56 ;  /* 0x0000003800074308 */ /* 0x000e640000000c00 */
[----:B------:R-:W-:Y:S04]  /*15df0*/  STS [R0+0x4200], R46 ;  /* 0x0042002e00007388 */ /* 0x000fe80000000800 */
[----:B------:R-:W-:Y:S01]  /*15e00*/  STS [R2+0x5000], R47 ;  /* 0x0050002f02007388 */ /* 0x000fe20000000800 */
[----:B------:R-:W2:Y:S01]  /*15e10*/  @P4 LDC R9, c[0x0][0x2e8] ;  /* 0x0000ba00ff094b82 */ /* 0x000ea20000000800 */
[----:B---3--:R-:W-:-:S02]  /*15e20*/  @P0 FMUL.FTZ R6, R8, 0.69314718246459960938 ;  /* 0x3f31721808060820 */ /* 0x008fc40000410000 */
[----:B------:R3:W-:Y:S04]  /*15e30*/  STS [R2+0x5200], R49 ;  /* 0x0052003102007388 */ /* 0x0007e80000000800 */
[----:B------:R-:W-:Y:S01]  /*15e40*/  STS [R0+0x5000], R48 ;  /* 0x0050003000007388 */ /* 0x000fe20000000800 */
[----:B------:R-:W-:Y:S01]  /*15e50*/  @!P3 MOV R11, 0x1 ;  /* 0x00000001000bb802 */ /* 0x000fe20000000f00 */
[----:B-1----:R-:W-:Y:S02]  /*15e60*/  @P4 FMUL.FTZ R3, R7, 0.69314718246459960938 ;  /* 0x3f31721807034820 */ /* 0x002fe40000410000 */
[----:B------:R1:W-:Y:S01]  /*15e70*/  STS [R0+0x5200], R50 ;  /* 0x0052003200007388 */ /* 0x0003e20000000800 */
[----:B------:R-:W-:Y:S01]  /*15e80*/  BAR.SYNC.DEFER_BLOCKING 0x0 ;  /* 0x0000000000007b1d */ /* 0x000fe20000010000 */
[----:B----4-:R-:W-:-:S05]  /*15e90*/  @P0 FFMA.FTZ R21, R103, R10, R6 ;  /* 0x0000000a67150223 */ /* 0x010fca0000010006 */
[----:B------:R-:W4:Y:S01]  /*15ea0*/  S2R R13, SR_CTAID.Y ;  /* 0x00000000000d7919 */ /* 0x000f220000002600 */
[----:B--2---:R-:W-:Y:S01]  /*15eb0*/  @P4 FFMA.FTZ R22, R104, R9, R3 ;  /* 0x0000000968164223 */ /* 0x004fe20000010003 */
[----:B------:R-:W2:Y:S01]  /*15ec0*/  S2R R25, SR_CTAID.Z ;  /* 0x0000000000197919 */ /* 0x000ea20000002700 */
[----:B---3--:R-:W-:Y:S01]  /*15ed0*/  @P3 IMAD R2, R5, R4, RZ ;  /* 0x0000000405023224 */ /* 0x008fe200078e02ff */
[----:B------:R-:W-:Y:S01]  /*15ee0*/  LEA.HI.SX32 R4, R60, 0x20, 0x1e ;  /* 0x000000203c047811 */ /* 0x000fe200078ff2ff */
[----:B------:R-:W3:Y:S01]  /*15ef0*/  @P2 MUFU.LG2 R5, R59 ;  /* 0x0000003b00052308 */ /* 0x000ee20000000c00 */
[----:B------:R-:W-:Y:S02]  /*15f00*/  @!P3 MOV R2, R54 ;  /* 0x000000360002b202 */ /* 0x000fe40000000f00 */
[----:B------:R-:W-:Y:S01]  /*15f10*/  ISETP.GE.AND P5, PT, R4, UR4, PT ;  /* 0x0000000404007c0c */ /* 0x000fe2000bfa6270 */
[----:B------:R-:W-:Y:S01]  /*15f20*/  IMAD R4, R11, UR8, RZ ;  /* 0x000000080b047c24 */ /* 0x000fe2000f8e02ff */
[----:B-1----:R-:W-:Y:S01]  /*15f30*/  @P3 MOV R0, 0x1 ;  /* 0x0000000100003802 */ /* 0x002fe20000000f00 */
[----:B------:R-:W-:Y:S01]  /*15f40*/  @!P3 IMAD R0, R54, R12, RZ ;  /* 0x0000000c3600b224 */ /* 0x000fe200078e02ff */
[----:B------:R-:W-:Y:S01]  /*15f50*/  LOP3.LUT P3, RZ, R61, 0x3, RZ, 0xc0, !PT ;  /* 0x000000033dff7812 */ /* 0x000fe2000786c0ff */
[----:B------:R1:W1:Y:S01]  /*15f60*/  LDS.128 R32, [R230+0x1800] ;  /* 0x00180000e6207984 */ /* 0x0002620000000c00 */
[----:B------:R-:W1:Y:S03]  /*15f70*/  @P2 LDC R12, c[0x0][0x2e8] ;  /* 0x0000ba00ff0c2b82 */ /* 0x000e660000000800 */
[----:B------:R1:W1:Y:S01]  /*15f80*/  LDS.128 R28, [R230+0x3800] ;  /* 0x00380000e61c7984 */ /* 0x0002620000000c00 */
[----:B----4-:R-:W-:-:S05]  /*15f90*/  IMAD R0, R13, R0, RZ ;  /* 0x000000000d007224 */ /* 0x010fca00078e02ff */
[----:B------:R-:W-:-:S05]  /*15fa0*/  SEL R0, R0, RZ, !P6 ;  /* 0x000000ff00007207 */ /* 0x000fca0007000000 */
[----:B--2---:R-:W-:Y:S01]  /*15fb0*/  IMAD R2, R25, R2, R0 ;  /* 0x0000000219027224 */ /* 0x004fe200078e0200 */
[----:B------:R-:W-:Y:S01]  /*15fc0*/  SHF.L.U32 R0, R4, 0x7, RZ ;  /* 0x0000000704007819 */ /* 0x000fe200000006ff */
[----:B---3--:R-:W-:-:S03]  /*15fd0*/  @P2 FMUL.FTZ R4, R5, 0.69314718246459960938 ;  /* 0x3f31721805042820 */ /* 0x008fc60000410000 */
[----:B------:R-:W-:Y:S01]  /*15fe0*/  IADD3 R13, P4, P0, R0, R52, R2 ;  /* 0x00000034000d7210 */ /* 0x000fe2000789e002 */
[----:B-1----:R-:W-:Y:S01]  /*15ff0*/  @P2 FFMA.FTZ R20, R102, R12, R4 ;  /* 0x0000000c66142223 */ /* 0x002fe20000010004 */
[----:B------:R-:W-:Y:S02]  /*16000*/  SHF.R.S32.HI R3, RZ, 0x1f, R0 ;  /* 0x0000001fff037819 */ /* 0x000fe40000011400 */
[----:B------:R-:W-:Y:S02]  /*16010*/  SHF.R.S32.HI R2, RZ, 0x1f, R2 ;  /* 0x0000001fff027819 */ /* 0x000fe40000011402 */
[----:B------:R-:W-:Y:S02]  /*16020*/  SHF.R.S32.HI R12, RZ, 0x2, R62 ;  /* 0x00000002ff0c7819 */ /* 0x000fe4000001143e */
[----:B------:R-:W-:Y:S01]  /*16030*/  IADD3.X R10, R3, R53, R2, P4, P0 ;  /* 0x00000035030a7210 */ /* 0x000fe200027e0402 */
[----:B------:R-:W-:Y:S06]  /*16040*/  @P3 BRA `(.L_x_239) ;  /* 0x0000000000c03947 */ /* 0x000fec0003800000 */
        /* <DEDUP_REMOVED lines=48> */
.L_x_239:
[----:B------:R-:W-:Y:S05]  /*16350*/  BSYNC B0 ;  /* 0x0000000000007941 */ /* 0x000fea0003800000 */
.L_x_238:
[----:B------:R1:W5:Y:S04]  /*16360*/  LDL R27, [R1+0x18] ;  /* 0x00001800011b7983 */ /* 0x0003680000100800 */
[----:B------:R1:W5:Y:S01]  /*16370*/  LDL R26, [R1+0x38] ;  /* 0x00003800011a7983 */ /* 0x0003620000100800 */
[----:B----4-:R-:W-:Y:S01]  /*16380*/  VIADD R3, R12, 0x40 ;  /* 0x000000400c037836 */ /* 0x010fe20000000000 */
[----:B------:R-:W-:Y:S01]  /*16390*/  SHF.R.S32.HI R4, RZ, 0x1f, R24 ;  /* 0x0000001fff047819 */ /* 0x000fe20000011418 */
[----:B------:R-:W-:Y:S01]  /*163a0*/  ULDC.64 UR6, c[0x0][0x2a0] ;  /* 0x0000a80000067ab9 */ /* 0x000fe20000000a00 */
[----:B------:R-:W-:Y:S01]  /*163b0*/  IADD3 R2, P0, R24, UR12, RZ ;  /* 0x0000000c18027c10 */ /* 0x000fe2000ff1e0ff */
[----:B------:R-:W-:Y:S01]  /*163c0*/  VIADD R0, R12, 0x60 ;  /* 0x000000600c007836 */ /* 0x000fe20000000000 */
[----:B------:R-:W-:Y:S01]  /*163d0*/  ISETP.GE.AND P2, PT, R3, UR5, PT ;  /* 0x0000000503007c0c */ /* 0x000fe2000bf46270 */
[----:B------:R1:W2:Y:S01]  /*163e0*/  LDS.128 R20, [R230] ;  /* 0x00000000e6147984 */ /* 0x0002a20000000c00 */
[----:B------:R-:W-:Y:S01]  /*163f0*/  IADD3.X R3, R4, UR9, RZ, P0, !PT ;  /* 0x0000000904037c10 */ /* 0x000fe200087fe4ff */
[----:B------:R-:W-:Y:S01]  /*16400*/  BSSY B0, `(.L_x_240) ;  /* 0x000001d000007945 */ /* 0x000fe20003800000 */
[----:B------:R-:W-:Y:S01]  /*16410*/  SHF.R.S32.HI R13, RZ, 0x1f, R12 ;  /* 0x0000001fff0d7819 */ /* 0x000fe2000001140c */
[----:B------:R1:W3:Y:S01]  /*16420*/  LDS.128 R16, [R230+0x2000] ;  /* 0x00200000e6107984 */ /* 0x0002e20000000c00 */
[----:B------:R-:W-:Y:S01]  /*16430*/  MOV R4, UR14 ;  /* 0x0000000e00047c02 */ /* 0x000fe20008000f00 */
[----:B------:R-:W-:Y:S01]  /*16440*/  IMAD.WIDE.U32 R10, R25, UR6, R2 ;  /* 0x00000006190a7c25 */ /* 0x000fe2000f8e0002 */
[----:B------:R-:W-:-:S02]  /*16450*/  SHF.R.S32.HI R5, RZ, 0x1f, R25 ;  /* 0x0000001fff057819 */ /* 0x000fc40000011419 */
[----:B------:R-:W-:Y:S01]  /*16460*/  ISETP.GE.AND P0, PT, R0, UR5, PT ;  /* 0x0000000500007c0c */ /* 0x000fe2000bf06270 */
[----:B------:R-:W-:Y:S02]  /*16470*/  IMAD.WIDE R2, R4, 0x80, R12 ;  /* 0x0000008004027825 */ /* 0x000fe400078e020c */
[----:B------:R1:W4:Y:S02]  /*16480*/  LDS.128 R12, [R230+0x4000] ;  /* 0x00400000e60c7984 */ /* 0x0003240000000c00 */
[----:B------:R-:W-:-:S04]  /*16490*/  IMAD R0, R5, UR6, RZ ;  /* 0x0000000605007c24 */ /* 0x000fc8000f8e02ff */
[----:B------:R-:W-:-:S04]  /*164a0*/  IMAD R0, R25, UR7, R0 ;  /* 0x0000000719007c24 */ /* 0x000fc8000f8e0200 */
[----:B------:R-:W-:Y:S01]  /*164b0*/  IMAD.IADD R9, R0, 0x1, R11 ;  /* 0x0000000100097824 */ /* 0x000fe200078e020b */
[----:B------:R-:W-:Y:S06]  /*164c0*/  @P1 BRA `(.L_x_241) ;  /* 0x0000000000401947 */ /* 0x000fec0003800000 */
[----:B------:R-:W-:Y:S01]  /*164d0*/  ULDC.64 UR6, c[0x0][0x298] ;  /* 0x0000a60000067ab9 */ /* 0x000fe20000000a00 */
[----:B------:R-:W-:Y:S01]  /*164e0*/  IMAD.MOV.U32 R8, RZ, RZ, R10 ;  /* 0x000000ffff087224 */ /* 0x000fe200078e000a */
[----:B------:R-:W-:Y:S01]  /*164f0*/  ULDC UR8, c[0x0][0x2d0] ;  /* 0x0000b40000087ab9 */ /* 0x000fe20000000800 */
[----:B------:R-:W-:Y:S01]  /*16500*/  IMAD R0, R3, UR6, RZ ;  /* 0x0000000603007c24 */ /* 0x000fe2000f8e02ff */
[----:B------:R-:W-:Y:S01]  /*16510*/  ISETP.GE.AND P4, PT, R24, UR8, PT ;  /* 0x0000000818007c0c */ /* 0x000fe2000bf86270 */
[----:B------:R-:W-:Y:S01]  /*16520*/  IMAD.WIDE.U32 R6, R2, UR6, R8 ;  /* 0x0000000602067c25 */ /* 0x000fe2000f8e0008 */
[----:B-----5:R-:W-:Y:S02]  /*16530*/  ISETP.GE.AND P3, PT, R27, UR8, PT ;  /* 0x000000081b007c0c */ /* 0x020fe4000bf66270 */
[----:B------:R-:W-:Y:S01]  /*16540*/  ISETP.GE.AND P1, PT, R26, UR8, PT ;  /* 0x000000081a007c0c */ /* 0x000fe2000bf26270 */
[----:B------:R-:W-:Y:S01]  /*16550*/  IMAD R0, R2, UR7, R0 ;  /* 0x0000000702007c24 */ /* 0x000fe2000f8e0200 */
[----:B------:R-:W-:-:S02]  /*16560*/  ULDC.64 UR6, c[0x0][0x280] ;  /* 0x0000a00000067ab9 */ /* 0x000fc40000000a00 */
[----:B------:R-:W-:Y:S01]  /*16570*/  LEA R4, P6, R6, UR6, 0x1 ;  /* 0x0000000606047c11 */ /* 0x000fe2000f8c08ff */
[----:B------:R-:W-:-:S05]  /*16580*/  IMAD.IADD R0, R7, 0x1, R0 ;  /* 0x0000000107007824 */ /* 0x000fca00078e0200 */
[----:B------:R-:W-:-:S05]  /*16590*/  LEA.HI.X R5, R6, UR7, R0, 0x1, P6 ;  /* 0x0000000706057c11 */ /* 0x000fca000b0f0c00 */
[----:B--2---:R2:W-:Y:S04]  /*165a0*/  @!P4 STG.E.128 desc[UR22][R4.64], R20 ;  /* 0x000000140400c986 */ /* 0x0045e8000c101d16 */
[----:B---3--:R2:W-:Y:S04]  /*165b0*/  @!P3 STG.E.128 desc[UR22][R4.64+0x40], R16 ;  /* 0x000040100400b986 */ /* 0x0085e8000c101d16 */
[----:B----4-:R2:W-:Y:S02]  /*165c0*/  @!P1 STG.E.128 desc[UR22][R4.64+0x80], R12 ;  /* 0x0000800c04009986 */ /* 0x0105e4000c101d16 */
.L_x_241:
[----:B------:R-:W-:Y:S05]  /*165d0*/  BSYNC B0 ;  /* 0x0000000000007941 */ /* 0x000fea0003800000 */
.L_x_240:
        /* <DEDUP_REMOVED lines=8> */
[----:B------:R-:W-:Y:S01]  /*16660*/  IMAD.MOV.U32 R6, RZ, RZ, R10 ;  /* 0x000000ffff067224 */ /* 0x000fe200078e000a */
[----:B------:R-:W-:Y:S01]  /*16670*/  ULDC UR4, c[0x0][0x2d0] ;  /* 0x0000b40000047ab9 */ /* 0x000fe20000000800 */
[----:B------:R-:W-:Y:S01]  /*16680*/  IMAD.X R4, RZ, RZ, R3, P1 ;  /* 0x000000ffff047224 */ /* 0x000fe200008e0603 */
[----:B------:R-:W-:Y:S01]  /*16690*/  ISETP.GE.AND P4, PT, R24, UR4, PT ;  /* 0x0000000418007c0c */ /* 0x000fe2000bf86270 */
[----:B------:R-:W-:Y:S01]  /*166a0*/  IMAD.WIDE.U32 R6, R0, UR6, R6 ;  /* 0x0000000600067c25 */ /* 0x000fe2000f8e0006 */
[----:B-----5:R-:W-:Y:S02]  /*166b0*/  ISETP.GE.AND P3, PT, R27, UR4, PT ;  /* 0x000000041b007c0c */ /* 0x020fe4000bf66270 */
[----:B------:R-:W-:Y:S01]  /*166c0*/  ISETP.GE.AND P1, PT, R26, UR4, PT ;  /* 0x000000041a007c0c */ /* 0x000fe2000bf26270 */
[----:B------:R-:W-:-:S04]  /*166d0*/  IMAD R4, R4, UR6, RZ ;  /* 0x0000000604047c24 */ /* 0x000fc8000f8e02ff */
        /* <DEDUP_REMOVED lines=8> */
.L_x_243:
[----:B------:R-:W-:Y:S05]  /*16760*/  BSYNC B0 ;  /* 0x0000000000007941 */ /* 0x000fea0003800000 */
.L_x_242:
        /* <DEDUP_REMOVED lines=22> */
[----:B------:R1:W-:Y:S04]  /*168d0*/  @!P2 STG.E.128 desc[UR22][R4.64+0x40], R16 ;  /* 0x000040100400a986 */ /* 0x0003e8000c101d16 */
[----:B----4-:R1:W-:Y:S02]  /*168e0*/  @!P1 STG.E.128 desc[UR22][R4.64+0x80], R12 ;  /* 0x0000800c04009986 */ /* 0x0103e4000c101d16 */
.L_x_245:
[----:B------:R-:W-:Y:S05]  /*168f0*/  BSYNC B0 ;  /* 0x0000000000007941 */ /* 0x000fea0003800000 */
.L_x_244:
[----:B-123--:R-:W1:Y:S01]  /*16900*/  LDS.128 R228, [R230+0x5800] ;  /* 0x00580000e6e47984 */ /* 0x00ee620000000c00 */
[----:B------:R-:W-:Y:S05]  /*16910*/  @P0 EXIT ;  /* 0x000000000000094d */ /* 0x000fea0003800000 */
[----:B------:R-:W-:Y:S01]  /*16920*/  IADD3 R0, P0, R2, 0x60, RZ ;  /* 0x0000006002007810 */ /* 0x000fe20007f1e0ff */
[----:B------:R-:W-:Y:S01]  /*16930*/  ULDC.64 UR4, c[0x0][0x298] ;  /* 0x0000a60000047ab9 */ /* 0x000fe20000000a00 */
[----:B------:R-:W-:Y:S02]  /*16940*/  ULDC UR6, c[0x0][0x2d0] ;  /* 0x0000b40000067ab9 */ /* 0x000fe40000000800 */
[----:B------:R-:W-:Y:S01]  /*16950*/  ISETP.GE.AND P2, PT, R24, UR6, PT ;  /* 0x0000000618007c0c */ /* 0x000fe2000bf46270 */
[----:B------:R-:W-:Y:S01]  /*16960*/  IMAD.X R2, RZ, RZ, R3, P0 ;  /* 0x000000ffff027224 */ /* 0x000fe200000e0603 */
[----:B------:R-:W-:Y:S02]  /*16970*/  MOV R3, R9 ;  /* 0x0000000900037202 */ /* 0x000fe40000000f00 */
[----:B-----5:R-:W-:Y:S01]  /*16980*/  ISETP.GE.AND P1, PT, R27, UR6, PT ;  /* 0x000000061b007c0c */ /* 0x020fe2000bf26270 */
        /* <DEDUP_REMOVED lines=14> */
.L_x_246:
        /* <DEDUP_REMOVED lines=9> */
.L_x_1210:


//--------------------- .text._ZN5flash16flash_fwd_kernelI23Flash_fwd_kernel_traitsILi96ELi128ELi64ELi4ELb0ELb0EN7cutlass6half_tE19Flash_kernel_traitsILi96ELi128ELi64ELi4ES3_EELb0ELb0ELb1ELb1ELb0ELb0ELb0ELb0EEEvNS_16Flash_fwd_paramsE --------------------------
	.section	.text._ZN5flash16flash_fwd_kernelI23Flash_fwd_kernel_traitsILi96ELi128ELi64ELi4ELb0ELb0EN7cutlass6half_tE19Flash_kernel_traitsILi96ELi128ELi64ELi4ES3_EELb0ELb0ELb1ELb1ELb0ELb0ELb0ELb0EEEvNS_16Flash_fwd_paramsE,"ax",@progbits
	.align	128
        .global         _ZN5flash16flash_fwd_kernelI23Flash_fwd_kernel_traitsILi96ELi128ELi64ELi4ELb0ELb0EN7cutlass6half_tE19Flash_kernel_traitsILi96ELi128ELi64ELi4ES3_EELb0ELb0ELb1ELb1ELb0ELb0ELb0ELb0EEEvNS_16Flash_fwd_paramsE
        .type           _ZN5flash16flash_fwd_kernelI23Flash_fwd_kernel_traitsILi96ELi128ELi64ELi4ELb0ELb0EN7cutlass6half_tE19Flash_kernel_traitsILi96ELi128ELi64ELi4ES3_EELb0ELb0ELb1ELb1ELb0ELb0ELb0ELb0EEEvNS_16Flash_fwd_paramsE,@function
        .size           _ZN5flash16flash_fwd_kernelI23Flash_fwd_kernel_traitsILi96ELi128ELi64ELi4ELb0ELb0EN7cutlass6half_tE19Flash_kernel_traitsILi96ELi128ELi64ELi4ES3_EELb0ELb0ELb1ELb1ELb0ELb0ELb0ELb0EEEvNS_16Flash_fwd_paramsE,(.L_x_1211 - _ZN5flash16flash_fwd_kernelI23Flash_fwd_kernel_traitsILi96ELi128ELi64ELi4ELb0ELb0EN7cutlass6half_tE19Flash_kernel_traitsILi96ELi128ELi64ELi4ES3_EELb0ELb0ELb1ELb1ELb0ELb0ELb0ELb0EEEvNS_16Flash_fwd_paramsE)
        .other          _ZN5flash16flash_fwd_kernelI23Flash_fwd_kernel_traitsILi96ELi128ELi64ELi4ELb0ELb0EN7cutlass6half_tE19Flash_kernel_traitsILi96ELi128ELi64ELi4ES3_EELb0ELb0ELb1ELb1ELb0ELb0ELb0ELb0EEEvNS_16Flash_fwd_paramsE,@"STO_CUDA_ENTRY STV_DEFAULT"
_ZN5flash16flash_fwd_kernelI23Flash_fwd_kernel_traitsILi96ELi128ELi64ELi4ELb0ELb0EN7cutlass6half_tE19Flash_kernel_traitsILi96ELi128ELi64ELi4ES3_EELb0ELb0ELb1ELb1ELb0ELb0ELb0ELb0EEEvNS_16Flash_fwd_paramsE:
.text._ZN5flash16flash_fwd_kernelI23Flash_fwd_kernel_traitsILi96ELi128ELi64ELi4ELb0ELb0EN7cutlass6half_tE19Flash_kernel_traitsILi96ELi128ELi64ELi4ES3_EELb0ELb0ELb1ELb1ELb0ELb0ELb0ELb0EEEvNS_16Flash_fwd_paramsE:
        /* <DEDUP_REMOVED lines=36> */
[----:B------:R-:W1:Y:S01]  /*0240*/  S2R R150, SR_TID.X ;  /* 0x0000000000967919 */ /* 0x000e620000002100 */
        /* <DEDUP_REMOVED lines=19> */
.L_x_247:
[----:B------:R-:W-:-:S05]  /*0380*/  ULDC UR6, c[0x0][0x2c8] ;  /* 0x0000b20000067ab9 */ /* 0x000fca0000000800 */
.L_x_248:
        /* <DEDUP_REMOVED lines=20> */
[----:B------:R-:W-:Y:S02]  /*04d0*/  @!UP2 UIADD3 UR27, UR4, UR6, -UR8 ;  /* 0x00000006041ba290 */ /* 0x000fe4000fffe808 */
        /* <DEDUP_REMOVED lines=22> */
[----:B------:R-:W-:Y:S05]  /*0640*/  @P0 BRA `(.L_x_249) ;  /* 0x0000000c00300947 */ /* 0x000fea0003800000 */
        /* <DEDUP_REMOVED lines=18> */
[--C-:B------:R-:W-:Y:S01]  /*0770*/  SHF.R.S32.HI R11, RZ, 0x1f, R10.reuse ;  /* 0x0000001fff0b7819 */ /* 0x100fe2000001140a */
[----:B------:R-:W-:Y:S01]  /*0780*/  @!UP1 UIMAD.WIDE.U32 UR12, UR24, UR4, URZ ;  /* 0x00000004180c92a5 */ /* 0x000fe2000f8e003f */
[----:B------:R-:W-:Y:S01]  /*0790*/  VIADD R14, R10, 0x20 ;  /* 0x000000200a0e7836 */ /* 0x000fe20000000000 */
[----:B------:R-:W-:Y:S01]  /*07a0*/  ULDC.U8 UR9, c[0x0][0x3d8] ;  /* 0x0000f60000097ab9 */ /* 0x000fe20000000000 */
[----:B------:R-:W-:Y:S01]  /*07b0*/  @!UP1 UIMAD UR6, UR24, UR5, UR6 ;  /* 0x00000005180692a4 */ /* 0x000fe2000f8e0206 */
[C---:B------:R-:W-:Y:S01]  /*07c0*/  ISETP.NE.AND P3, PT, R0.reuse, RZ, PT ;  /* 0x000000ff0000720c */ /* 0x040fe20003f65270 */
[----:B------:R-:W-:Y:S01]  /*07d0*/  UISETP.NE.AND UP3, UPT, UR9, URZ, UPT ;  /* 0x0000003f0900728c */ /* 0x000fe2000bf65270 */
[----:B------:R-:W-:Y:S01]  /*07e0*/  IMAD.SHL.U32 R0, R0, 0x8, RZ ;  /* 0x0000000800007824 */ /* 0x000fe200078e00ff */
[----:B------:R-:W-:Y:S01]  /*07f0*/  UISETP.NE.AND UP0, UPT, UR9, URZ, !UP2 ;  /* 0x0000003f0900728c */ /* 0x000fe2000d705270 */
[----:B------:R-:W-:Y:S01]  /*0800*/  IADD3 R15, R10, 0x40, RZ ;  /* 0x000000400a0f7810 */ /* 0x000fe20007ffe0ff */
[----:B------:R-:W-:Y:S01]  /*0810*/  UISETP.NE.OR UP3, UPT, UR8, URZ, !UP3 ;  /* 0x0000003f0800728c */ /* 0x000fe2000df65670 */
[----:B------:R-:W-:Y:S01]  /*0820*/  IMAD.WIDE R6, R6, 0x80, R10 ;  /* 0x0000008006067825 */ /* 0x000fe200078e020a */
[----:B------:R-:W-:Y:S01]  /*0830*/  @UP1 UIMAD UR7, UR15, UR7, UR11 ;  /* 0x000000070f0712a4 */ /* 0x000fe2000f8e020b */
[----:B------:R-:W-:Y:S01]  /*0840*/  ISETP.GE.AND P2, PT, R14, UR17, PT ;  /* 0x000000110e007c0c */ /* 0x000fe2000bf46270 */
[----:B------:R-:W-:Y:S01]  /*0850*/  @UP2 ULDC.64 UR4, c[0x0][0x2c0] ;  /* 0x0000b00000042ab9 */ /* 0x000fe20000000a00 */
[----:B------:R-:W-:Y:S01]  /*0860*/  USHF.R.S32.HI UR11, URZ, 0x1f, UR26 ;  /* 0x0000001f3f0b7899 */ /* 0x000fe2000801141a */
[----:B------:R-:W-:Y:S01]  /*0870*/  ISETP.GE.AND P1, PT, R15, UR17, PT ;  /* 0x000000110f007c0c */ /* 0x000fe2000bf26270 */
[----:B------:R-:W-:Y:S01]  /*0880*/  @UP2 UIMAD UR14, UR5, UR4, URZ ;  /* 0x00000004050e22a4 */ /* 0x000fe2000f8e023f */
[----:B------:R-:W-:Y:S01]  /*0890*/  VIADD R16, R10, 0x60 ;  /* 0x000000600a107836 */ /* 0x000fe20000000000 */
[----:B------:R-:W-:Y:S01]  /*08a0*/  @!UP2 ULDC UR8, c[0x0][0x2c4] ;  /* 0x0000b1000008aab9 */ /* 0x000fe20000000800 */
[----:B------:R-:W-:Y:S01]  /*08b0*/  ULDC.64 UR4, c[0x0][0x2a0] ;  /* 0x0000a80000047ab9 */ /* 0x000fe20000000a00 */
[----:B------:R-:W-:Y:S01]  /*08c0*/  @UP0 ULDC UR8, c[0x0][0x2e4] ;  /* 0x0000b90000080ab9 */ /* 0x000fe20000000800 */
[----:B------:R-:W-:Y:S01]  /*08d0*/  UIMAD UR11, UR11, UR4, URZ ;  /* 0x000000040b0b72a4 */ /* 0x000fe2000f8e023f */
[----:B------:R-:W-:Y:S01]  /*08e0*/  IMAD.U32 R12, RZ, RZ, UR4 ;  /* 0x00000004ff0c7e24 */ /* 0x000fe2000f8e00ff */
[----:B------:R-:W-:Y:S01]  /*08f0*/  @UP2 UMOV UR9, 0x1 ;  /* 0x0000000100092882 */ /* 0x000fe20000000000 */
[----:B------:R-:W-:Y:S01]  /*0900*/  @!UP2 ULDC UR4, c[0x0][0x270] ;  /* 0x00009c000004aab9 */ /* 0x000fe20000000800 */
[----:B------:R-:W-:Y:S01]  /*0910*/  @UP1 UMOV UR20, UR10 ;  /* 0x0000000a00141c82 */ /* 0x000fe20008000000 */
[----:B------:R-:W-:Y:S01]  /*0920*/  @!UP2 UIMAD UR9, UR8, UR4, URZ ;  /* 0x000000040809a2a4 */ /* 0x000fe2000f8e023f */
[C---:B------:R-:W-:Y:S01]  /*0930*/  VIADD R18, R0.reuse, 0x20 ;  /* 0x0000002000127836 */ /* 0x040fe20000000000 */
[----:B------:R-:W-:Y:S01]  /*0940*/  @!UP3 ULDC UR10, c[0x0][0x2c4] ;  /* 0x0000b100000abab9 */ /* 0x000fe20000000800 */
[----:B------:R-:W-:Y:S01]  /*0950*/  @!UP1 UIADD3 UR7, UR13, UR6, URZ ;  /* 0x000000060d079290 */ /* 0x000fe2000fffe03f */
[C---:B------:R-:W-:Y:S01]  /*0960*/  IADD3 R17, R0.reuse, 0x40, RZ ;  /* 0x0000004000117810 */ /* 0x040fe20007ffe0ff */
        /* <DEDUP_REMOVED lines=39> */
.L_x_251:
[----:B------:R-:W-:Y:S05]  /*0be0*/  BSYNC B0 ;  /* 0x0000000000007941 */ /* 0x000fea0003800000 */
.L_x_250:
        /* <DEDUP_REMOVED lines=22> */
.L_x_253:
[----:B------:R-:W-:Y:S05]  /*0d50*/  BSYNC B0 ;  /* 0x0000000000007941 */ /* 0x000fea0003800000 */
.L_x_252:
        /* <DEDUP_REMOVED lines=22> */
.L_x_255:
[----:B------:R-:W-:Y:S05]  /*0ec0*/  BSYNC B0 ;  /* 0x0000000000007941 */ /* 0x000fea0003800000 */
.L_x_254:
        /* <DEDUP_REMOVED lines=24> */
.L_x_257:
[----:B------:R-:W-:Y:S05]  /*1050*/  BSYNC B0 ;  /* 0x0000000000007941 */ /* 0x000fea0003800000 */
.L_x_256:
        /* <DEDUP_REMOVED lines=10> */
.L_x_259:
[----:B------:R-:W-:Y:S05]  /*1100*/  BSYNC B0 ;  /* 0x0000000000007941 */ /* 0x000fea0003800000 */
.L_x_258:
        /* <DEDUP_REMOVED lines=10> */
.L_x_261:
[----:B------:R-:W-:Y:S05]  /*11b0*/  BSYNC B0 ;  /* 0x0000000000007941 */ /* 0x000fea0003800000 */
.L_x_260:
        /* <DEDUP_REMOVED lines=10> */
.L_x_263:
[----:B------:R-:W-:Y:S05]  /*1260*/  BSYNC B0 ;  /* 0x0000000000007941 */ /* 0x000fea0003800000 */
.L_x_262:
        /* <DEDUP_REMOVED lines=10> */
.L_x_249:
[----:B------:R-:W1:Y:S01]  /*1310*/  LDC R14, c[0x0][0x278] ;  /* 0x00009e00ff0e7b82 */ /* 0x000e620000000800 */
[----:B------:R-:W2:Y:S01]  /*1320*/  S2R R10, SR_CTAID.Z ;  /* 0x00000000000a7919 */ /* 0x000ea20000002700 */
[----:B------:R-:W-:Y:S01]  /*1330*/  SHF.R.S32.HI R23, RZ, 0x1f, R150 ;  /* 0x0000001fff177819 */ /* 0x000fe20000011496 */
[----:B------:R-:W-:Y:S01]  /*1340*/  UIADD3 UR5, -UR25, UR17, URZ ;  /* 0x0000001119057290 */ /* 0x000fe2000fffe13f */
[----:B------:R-:W-:Y:S01]  /*1350*/  IMAD.U32 R12, RZ, RZ, UR16 ;  /* 0x00000010ff0c7e24 */ /* 0x000fe2000f8e00ff */
[----:B------:R-:W-:Y:S01]  /*1360*/  UISETP.NE.AND UP0, UPT, UR15, -0x1, UPT ;  /* 0xffffffff0f00788c */ /* 0x000fe2000bf05270 */
[CC--:B------:R-:W-:Y:S01]  /*1370*/  LEA.HI R6, R23.reuse, R150.reuse, RZ, 0x2 ;  /* 0x0000009617067211 */ /* 0x0c0fe200078f10ff */
[----:B------:R-:W-:Y:S01]  /*1380*/  UISETP.NE.AND UP1, UPT, UR10, -0x1, UPT ;  /* 0xffffffff0a00788c */ /* 0x000fe2000bf25270 */
[----:B------:R-:W-:Y:S02]  /*1390*/  LEA.HI R22, R23, R150, RZ, 0x3 ;  /* 0x0000009617167211 */ /* 0x000fe400078f18ff */
[----:B------:R-:W-:-:S02]  /*13a0*/  SHF.R.S32.HI R8, RZ, 0x2, R6 ;  /* 0x00000002ff087819 */ /* 0x000fc40000011406 */
[----:B------:R-:W-:Y:S02]  /*13b0*/  SHF.R.S32.HI R20, RZ, 0x3, R22 ;  /* 0x00000003ff147819 */ /* 0x000fe40000011416 */
[----:B------:R-:W-:Y:S02]  /*13c0*/  PLOP3.LUT P2, PT, PT, PT, UP1, 0x80, 0x0 ;  /* 0x000000000000781c */ /* 0x000fe40003f4f018 */
[----:B------:R-:W-:Y:S01]  /*13d0*/  @UP0 ULDC.64 UR6, c[0x0][0x240] ;  /* 0x0000900000060ab9 */ /* 0x000fe20000000a00 */
[----:B------:R-:W-:Y:S01]  /*13e0*/  @!UP0 USHF.R.S32.HI UR11, URZ, 0x1f, UR24 ;  /* 0x0000001f3f0b8899 */ /* 0x000fe20008011418 */
[--C-:B------:R-:W-:Y:S01]  /*13f0*/  SHF.R.S32.HI R9, RZ, 0x1f, R8.reuse ;  /* 0x0000001fff097819 */ /* 0x100fe20000011408 */
[----:B------:R-:W-:Y:S01]  /*1400*/  @UP0 UIMAD.WIDE.U32 UR18, UR15, UR6, URZ ;  /* 0x000000060f1202a5 */ /* 0x000fe2000f8e003f */
[----:B------:R-:W-:Y:S01]  /*1410*/  LEA.HI R151, R23, R150, RZ, 0x5 ;  /* 0x0000009617977211 */ /* 0x000fe200078f28ff */
[----:B------:R-:W-:Y:S02]  /*1420*/  @UP1 UIADD3 UR9, UR8, UR10, URZ ;  /* 0x0000000a08091290 */ /* 0x000fe4000fffe03f */
[----:B------:R-:W-:Y:S01]  /*1430*/  @UP0 UIMAD UR4, UR15, UR7, UR19 ;  /* 0x000000070f0402a4 */ /* 0x000fe2000f8e0213 */
[----:B-1----:R-:W-:Y:S01]  /*1440*/  IABS R0, R14 ;  /* 0x0000000e00007213 */ /* 0x002fe20000000000 */
[----:B------:R-:W-:Y:S01]  /*1450*/  @UP1 ULDC.64 UR12, c[0x0][0x248] ;  /* 0x00009200000c1ab9 */ /* 0x000fe20000000a00 */
[----:B------:R-:W-:Y:S01]  /*1460*/  @!UP0 ULDC.64 UR6, c[0x0][0x228] ;  /* 0x00008a0000068ab9 */ /* 0x000fe20000000a00 */
[----:B------:R-:W-:Y:S01]  /*1470*/  @UP1 UIMAD.WIDE.U32 UR32, UR9, UR12, URZ ;  /* 0x0000000c092012a5 */ /* 0x000fe2000f8e003f */
[----:B------:R-:W-:Y:S01]  /*1480*/  IMAD.WIDE R12, R12, 0x80, R8 ;  /* 0x000000800c0c7825 */ /* 0x000fe200078e0208 */
[----:B------:R-:W-:Y:S01]  /*1490*/  @!UP0 UIMAD UR11, UR11, UR6, URZ ;  /* 0x000000060b0b82a4 */ /* 0x000fe2000f8e023f */
[----:B------:R-:W-:Y:S01]  /*14a0*/  SHF.R.S32.HI R152, RZ, 0x5, R151 ;  /* 0x00000005ff987819 */ /* 0x000fe20000011497 */
[----:B------:R-:W-:Y:S01]  /*14b0*/  @!UP0 UIMAD.WIDE.U32 UR30, UR24, UR6, URZ ;  /* 0x00000006181e82a5 */ /* 0x000fe2000f8e003f */
[----:B------:R-:W-:Y:S01]  /*14c0*/  IMAD.MOV.U32 R7, RZ, RZ, R0 ;  /* 0x000000ffff077224 */ /* 0x000fe200078e0000 */
[----:B--2---:R-:W-:Y:S01]  /*14d0*/  IABS R10, R10 ;  /* 0x0000000a000a7213 */ /* 0x004fe20000000000 */
[----:B------:R-:W-:-:S02]  /*14e0*/  @!UP0 UIMAD UR7, UR24, UR7, UR11 ;  /* 0x00000007180782a4 */ /* 0x000fc4000f8e020b */
[----:B------:R-:W1:Y:S01]  /*14f0*/  I2F.RP R2, R7 ;  /* 0x0000000700027306 */ /* 0x000e620000209400 */
[----:B------:R-:W-:Y:S01]  /*1500*/  @UP1 UIMAD UR9, UR9, UR13, URZ ;  /* 0x0000000d090912a4 */ /* 0x000fe2000f8e023f */
[----:B------:R-:W-:Y:S01]  /*1510*/  @UP1 UMOV UR20, UR32 ;  /* 0x0000002000141c82 */ /* 0x000fe20008000000 */
[----:B------:R-:W-:Y:S02]  /*1520*/  @!UP0 UIADD3 UR4, UR31, UR7, URZ ;  /* 0x000000071f048290 */ /* 0x000fe4000fffe03f */
[----:B------:R-:W-:Y:S01]  /*1530*/  @UP1 UIADD3 UR9, UR33, UR9, URZ ;  /* 0x0000000921091290 */ /* 0x000fe2000fffe03f */
[----:B------:R-:W-:Y:S02]  /*1540*/  @!UP0 UMOV UR18, UR30 ;  /* 0x0000001e00128c82 */ /* 0x000fe40008000000 */
[----:B-1----:R-:W1:Y:S02]  /*1550*/  MUFU.RCP R2, R2 ;  /* 0x0000000200027308 */ /* 0x002e640000001000 */
[----:B-1----:R-:W-:-:S06]  /*1560*/  VIADD R2, R2, 0xffffffe ;  /* 0x0ffffffe02027836 */ /* 0x002fcc0000000000 */
[----:B------:R-:W1:Y:S02]  /*1570*/  F2I.FTZ.U32.TRUNC.NTZ R3, R2 ;  /* 0x0000000200037305 */ /* 0x000e64000021f000 */
[----:B-1----:R-:W-:Y:S02]  /*1580*/  IMAD.MOV R0, RZ, RZ, -R3 ;  /* 0x000000ffff007224 */ /* 0x002fe400078e0a03 */
[C---:B------:R-:W-:Y:S02]  /*1590*/  VIADD R2, R8.reuse, 0x40 ;  /* 0x0000004008027836 */ /* 0x040fe40000000000 */
[----:B------:R-:W-:Y:S02]  /*15a0*/  IMAD.MOV.U32 R4, RZ, RZ, R0 ;  /* 0x000000ffff047224 */ /* 0x000fe400078e0000 */
[----:B------:R-:W-:Y:S01]  /*15b0*/  VIADD R0, R8, 0x60 ;  /* 0x0000006008007836 */ /* 0x000fe20000000000 */
[----:B------:R-:W-:Y:S01]  /*15c0*/  ISETP.GE.AND P5, PT, R2, UR5, PT ;  /* 0x0000000502007c0c */ /* 0x000fe2000bfa6270 */
[----:B------:R-:W-:-:S02]  /*15d0*/  IMAD R4, R4, R7, RZ ;  /* 0x0000000704047224 */ /* 0x000fc400078e02ff */
[----:B------:R-:W-:Y:S01]  /*15e0*/  IMAD.MOV.U32 R2, RZ, RZ, RZ ;  /* 0x000000ffff027224 */ /* 0x000fe200078e00ff */
[----:B------:R-:W-:Y:S02]  /*15f0*/  ISETP.GE.AND P4, PT, R0, UR5, PT ;  /* 0x0000000500007c0c */ /* 0x000fe4000bf86270 */
[----:B------:R-:W-:Y:S01]  /*1600*/  LOP3.LUT R0, R6, 0xfffffffc, RZ, 0xc0, !PT ;  /* 0xfffffffc06007812 */ /* 0x000fe200078ec0ff */
[----:B------:R-:W-:-:S04]  /*1610*/  IMAD.HI.U32 R4, R3, R4, R2 ;  /* 0x0000000403047227 */ /* 0x000fc800078e0002 */
[----:B------:R-:W-:Y:S02]  /*1620*/  IMAD.IADD R0, R150, 0x1, -R0 ;  /* 0x0000000196007824 */ /* 0x000fe400078e0a00 */
[----:B------:R-:W-:Y:S02]  /*1630*/  IMAD.SHL.U32 R2, R20, 0x40, RZ ;  /* 0x0000004014027824 */ /* 0x000fe400078e00ff */
[----:B------:R-:W-:-:S04]  /*1640*/  IMAD.HI.U32 R4, R4, R10, RZ ;  /* 0x0000000a04047227 */ /* 0x000fc800078e00ff */
[----:B------:R-:W-:Y:S01]  /*1650*/  IMAD.SHL.U32 R100, R0, 0x8, RZ ;  /* 0x0000000800647824 */ /* 0x000fe200078e00ff */
[----:B------:R-:W-:Y:S01]  /*1660*/  LOP3.LUT R0, R2, 0xc0, RZ, 0xc0, !PT ;  /* 0x000000c002007812 */ /* 0x000fe200078ec0ff */
[----:B------:R-:W-:-:S03]  /*1670*/  IMAD.MOV R2, RZ, RZ, -R4 ;  /* 0x000000ffff027224 */ /* 0x000fc600078e0a04 */
[----:B------:R-:W-:Y:S02]  /*1680*/  LOP3.LUT R5, R0, 0x18, R100, 0xf8, !PT ;  /* 0x0000001800057812 */ /* 0x000fe400078ef864 */
[----:B------:R-:W-:Y:S01]  /*1690*/  SHF.R.U32.HI R3, RZ, 0x3, R0 ;  /* 0x00000003ff037819 */ /* 0x000fe20000011600 */
[----:B------:R-:W-:Y:S01]  /*16a0*/  IMAD R0, R7, R2, R10 ;  /* 0x0000000207007224 */ /* 0x000fe200078e020a */
[----:B------:R-:W-:Y:S02]  /*16b0*/  LEA.HI R2, R6, R8, RZ, 0x1 ;  /* 0x0000000806027211 */ /* 0x000fe400078f08ff */
[----:B------:R-:W-:Y:S02]  /*16c0*/  LOP3.LUT R3, R5, R3, RZ, 0x3c, !PT ;  /* 0x0000000305037212 */ /* 0x000fe400078e3cff */
[----:B------:R-:W-:Y:S02]  /*16d0*/  ISETP.GT.U32.AND P0, PT, R7, R0, PT ;  /* 0x000000000700720c */ /* 0x000fe40003f04070 */
[----:B------:R-:W-:-:S05]  /*16e0*/  LOP3.LUT R2, R2, 0x7fffffe, RZ, 0xc0, !PT ;  /* 0x07fffffe02027812 */ /* 0x000fca00078ec0ff */
[----:B------:R-:W-:-:S06]  /*16f0*/  IMAD.IADD R2, R8, 0x1, -R2 ;  /* 0x0000000108027824 */ /* 0x000fcc00078e0a02 */
[----:B------:R-:W-:Y:S01]  /*1700*/  @!P0 IMAD.IADD R0, R0, 0x1, -R7 ;  /* 0x0000000100008824 */ /* 0x000fe200078e0a07 */
[----:B------:R-:W-:Y:S06]  /*1710*/  @P2 BRA `(.L_x_264) ;  /* 0x0000000000342947 */ /* 0x000fec0003800000 */
[----:B------:R-:W-:Y:S01]  /*1720*/  USHF.R.S32.HI UR11, URZ, 0x1f, UR8 ;  /* 0x0000001f3f0b7899 */ /* 0x000fe20008011408 */
[----:B------:R-:W-:Y:S01]  /*1730*/  ULDC.64 UR12, c[0x0][0x248] ;  /* 0x00009200000c7ab9 */ /* 0x000fe20000000a00 */
[----:B------:R-:W-:Y:S02]  /*1740*/  USHF.R.S32.HI UR9, URZ, 0x1f, UR24 ;  /* 0x0000001f3f097899 */ /* 0x000fe40008011418 */
[----:B------:R-:W-:Y:S02]  /*1750*/  UIMAD UR11, UR11, UR12, URZ ;  /* 0x0000000c0b0b72a4 */ /* 0x000fe4000f8e023f */
[----:B------:R-:W-:Y:S02]  /*1760*/  UIMAD.WIDE.U32 UR30, UR8, UR12, URZ ;  /* 0x0000000c081e72a5 */ /* 0x000fe4000f8e003f */
[----:B------:R-:W-:Y:S01]  /*1770*/  UIMAD UR11, UR8, UR13, UR11 ;  /* 0x0000000d080b72a4 */ /* 0x000fe2000f8e020b */
[----:B------:R-:W-:Y:S02]  /*1780*/  ULDC.64 UR6, c[0x0][0x230] ;  /* 0x00008c0000067ab9 */ /* 0x000fe40000000a00 */
[----:B------:R-:W-:-:S02]  /*1790*/  UIMAD UR9, UR9, UR6, URZ ;  /* 0x00000006090972a4 */ /* 0x000fc4000f8e023f */
[----:B------:R-:W-:Y:S02]  /*17a0*/  UIADD3 UR31, UR31, UR11, URZ ;  /* 0x0000000b1f1f7290 */ /* 0x000fe4000fffe03f */
[----:B------:R-:W-:Y:S02]  /*17b0*/  UIMAD UR9, UR24, UR7, UR9 ;  /* 0x00000007180972a4 */ /* 0x000fe4000f8e0209 */
[----:B------:R-:W-:-:S04]  /*17c0*/  UIMAD.WIDE.U32 UR6, UR24, UR6, UR30 ;  /* 0x00000006180672a5 */ /* 0x000fc8000f8e001e */
[----:B------:R-:W-:-:S03]  /*17d0*/  UIADD3 UR9, UR7, UR9, URZ ;  /* 0x0000000907097290 */ /* 0x000fc6000fffe03f */
[----:B------:R-:W-:-:S09]  /*17e0*/  UMOV UR20, UR6 ;  /* 0x0000000600147c82 */ /* 0x000fd20008000000 */
.L_x_264:
[----:B------:R-:W-:Y:S01]  /*17f0*/  @UP1 UIADD3 UR30, UR8, UR10, URZ ;  /* 0x0000000a081e1290 */ /* 0x000fe2000fffe03f */
[----:B------:R-:W-:Y:S01]  /*1800*/  ISETP.GE.U32.AND P1, PT, R0, R7, PT ;  /* 0x000000070000720c */ /* 0x000fe20003f26070 */
[----:B------:R-:W-:Y:S01]  /*1810*/  IMAD R0, R152, 0x8, R2 ;  /* 0x0000000898007824 */ /* 0x000fe200078e0202 */
[----:B------:R-:W-:Y:S01]  /*1820*/  @UP1 ULDC.64 UR10, c[0x0][0x250] ;  /* 0x00009400000a1ab9 */ /* 0x000fe20000000a00 */
[----:B------:R-:W-:Y:S01]  /*1830*/  USHF.R.S32.HI UR19, URZ, 0x1f, UR26 ;  /* 0x0000001f3f137899 */ /* 0x000fe2000801141a */
[----:B------:R-:W-:Y:S01]  /*1840*/  SHF.R.S32.HI R101, RZ, 0x1f, R100 ;  /* 0x0000001fff657819 */ /* 0x000fe20000011464 */
[----:B------:R-:W-:Y:S01]  /*1850*/  @UP1 UIMAD.WIDE.U32 UR6, UR30, UR10, URZ ;  /* 0x0000000a1e0612a5 */ /* 0x000fe2000f8e003f */
[----:B------:R-:W-:Y:S01]  /*1860*/  IMAD.U32 R226, R0, 0x20, R3 ;  /* 0x0000002000e27824 */ /* 0x000fe200078e0003 */
[----:B------:R-:W-:Y:S01]  /*1870*/  @UP1 UIMAD UR30, UR30, UR11, URZ ;  /* 0x0000000b1e1e12a4 */ /* 0x000fe2000f8e023f */
[----:B------:R-:W-:-:S03]  /*1880*/  LOP3.LUT R5, R14, UR26, RZ, 0x3c, !PT ;  /* 0x0000001a0e057c12 */ /* 0x000fc6000f8e3cff */
        /* <DEDUP_REMOVED lines=10> */
[----:B------:R-:W-:Y:S01]  /*1930*/  UIMAD UR8, UR8, UR6, URZ ;  /* 0x00000006080872a4 */ /* 0x000fe2000f8e023f */
[----:B------:R-:W-:Y:S02]  /*1940*/  UMOV UR30, UR32 ;  /* 0x00000020001e7c82 */ /* 0x000fe40008000000 */
[----:B------:R-:W-:Y:S02]  /*1950*/  UIMAD.WIDE.U32 UR32, UR24, UR6, UR30 ;  /* 0x00000006182072a5 */ /* 0x000fe4000f8e001e */
[----:B------:R-:W-:-:S04]  /*1960*/  UIMAD UR7, UR24, UR7, UR8 ;  /* 0x00000007180772a4 */ /* 0x000fc8000f8e0208 */
[----:B------:R-:W-:Y:S01]  /*1970*/  UIADD3 UR30, UR33, UR7, URZ ;  /* 0x00000007211e7290 */ /* 0x000fe2000fffe03f */
[----:B------:R-:W-:-:S11]  /*1980*/  UMOV UR6, UR32 ;  /* 0x0000002000067c82 */ /* 0x000fd60008000000 */
.L_x_265:
[----:B------:R-:W-:Y:S01]  /*1990*/  IMAD R0, R9, UR12, RZ ;  /* 0x0000000c09007c24 */ /* 0x000fe2000f8e02ff */
[----:B------:R-:W-:Y:S01]  /*19a0*/  @!P0 IADD3 R4, R4, 0x1, RZ ;  /* 0x0000000104048810 */ /* 0x000fe20007ffe0ff */
[----:B------:R-:W-:Y:S01]  /*19b0*/  IMAD.WIDE.U32 R2, R8, UR12, R100 ;  /* 0x0000000c08027c25 */ /* 0x000fe2000f8e0064 */
[----:B------:R-:W-:Y:S01]  /*19c0*/  ISETP.GE.AND P2, PT, R5, RZ, PT ;  /* 0x000000ff0500720c */ /* 0x000fe20003f46270 */
[----:B------:R-:W1:Y:S01]  /*19d0*/  S2UR UR8, SR_CgaCtaId ;  /* 0x00000000000879c3 */ /* 0x000e620000008800 */
[----:B------:R-:W-:Y:S01]  /*19e0*/  ISETP.NE.AND P3, PT, R14, RZ, PT ;  /* 0x000000ff0e00720c */ /* 0x000fe20003f65270 */
[----:B------:R-:W-:Y:S01]  /*19f0*/  IMAD R0, R8, UR13, R0 ;  /* 0x0000000d08007c24 */ /* 0x000fe2000f8e0200 */
[----:B------:R-:W-:Y:S01]  /*1a00*/  IADD3 R10, P0, R2, UR20, RZ ;  /* 0x00000014020a7c10 */ /* 0x000fe2000ff1e0ff */
[----:B------:R-:W-:Y:S01]  /*1a10*/  IMAD.WIDE.U32 R6, R8, UR10, R100 ;  /* 0x0000000a08067c25 */ /* 0x000fe2000f8e0064 */
[----:B------:R-:W-:Y:S01]  /*1a20*/  @P1 IADD3 R4, R4, 0x1, RZ ;  /* 0x0000000104041810 */ /* 0x000fe20007ffe0ff */
[----:B------:R-:W-:Y:S01]  /*1a30*/  UIADD3 UR20, UR21, -0x1, URZ ;  /* 0xffffffff15147890 */ /* 0x000fe2000fffe03f */
[----:B------:R-:W-:Y:S01]  /*1a40*/  IADD3.X R11, R3, UR9, R0, P0, !PT ;  /* 0x00000009030b7c10 */ /* 0x000fe200087fe400 */
[----:B------:R-:W-:Y:S01]  /*1a50*/  IMAD R2, R9, UR10, RZ ;  /* 0x0000000a09027c24 */ /* 0x000fe2000f8e02ff */
[----:B------:R-:W-:Y:S01]  /*1a60*/  IADD3 R153, R100, 0x40, RZ ;  /* 0x0000004064997810 */ /* 0x000fe20007ffe0ff */
[----:B------:R-:W-:Y:S01]  /*1a70*/  IMAD.MOV.U32 R0, RZ, RZ, R4 ;  /* 0x000000ffff007224 */ /* 0x000fe200078e0004 */
[----:B------:R-:W-:Y:S01]  /*1a80*/  IADD3 R4, P1, R6, UR6, RZ ;  /* 0x0000000606047c10 */ /* 0x000fe2000ff3e0ff */
[----:B------:R-:W-:Y:S01]  /*1a90*/  IMAD R3, R8, UR11, R2 ;  /* 0x0000000b08037c24 */ /* 0x000fe2000f8e0202 */
[----:B------:R-:W-:Y:S01]  /*1aa0*/  IADD3 R2, P0, R100, UR18, RZ ;  /* 0x0000001264027c10 */ /* 0x000fe2000ff1e0ff */
[----:B------:R-:W-:Y:S01]  /*1ab0*/  ULDC.64 UR6, c[0x0][0x258] ;  /* 0x0000960000067ab9 */ /* 0x000fe20000000a00 */
[----:B------:R-:W-:Y:S01]  /*1ac0*/  @!P2 IADD3 R0, -R0, RZ, RZ ;  /* 0x000000ff0000a210 */ /* 0x000fe20007ffe1ff */
[----:B------:R-:W-:Y:S01]  /*1ad0*/  UIMAD UR9, UR19, UR6, URZ ;  /* 0x00000006130972a4 */ /* 0x000fe2000f8e023f */
[----:B------:R-:W-:Y:S01]  /*1ae0*/  @!P3 LOP3.LUT R0, RZ, R14, RZ, 0x33, !PT ;  /* 0x0000000eff00b212 */ /* 0x000fe200078e33ff */
[----:B------:R-:W-:Y:S01]  /*1af0*/  IMAD.U32 R14, RZ, RZ, UR6 ;  /* 0x00000006ff0e7e24 */ /* 0x000fe2000f8e00ff */
[----:B------:R-:W-:Y:S01]  /*1b00*/  IADD3.X R5, R7, UR30, R3, P1, !PT ;  /* 0x0000001e07057c10 */ /* 0x000fe20008ffe403 */
[----:B------:R-:W-:Y:S01]  /*1b10*/  UIMAD UR9, UR26, UR7, UR9 ;  /* 0x000000071a0972a4 */ /* 0x000fe2000f8e0209 */
[----:B------:R-:W-:Y:S01]  /*1b20*/  IADD3.X R3, R101, UR4, RZ, P0, !PT ;  /* 0x0000000465037c10 */ /* 0x000fe200087fe4ff */
[----:B------:R-:W-:Y:S01]  /*1b30*/  VIADD R156, R100, 0x20 ;  /* 0x00000020649c7836 */ /* 0x000fe20000000000 */
[----:B------:R-:W-:Y:S01]  /*1b40*/  SHF.R.S32.HI R6, RZ, 0x1f, R0 ;  /* 0x0000001fff067819 */ /* 0x000fe20000011400 */
[----:B------:R-:W-:Y:S01]  /*1b50*/  ULDC.64 UR6, c[0x0][0x260] ;  /* 0x0000980000067ab9 */ /* 0x000fe20000000a00 */
[----:B------:R-:W-:Y:S01]  /*1b60*/  ISETP.GE.AND P0, PT, R8, UR5, PT ;  /* 0x0000000508007c0c */ /* 0x000fe2000bf06270 */
[----:B------:R-:W-:Y:S01]  /*1b70*/  IMAD.WIDE.U32 R14, R14, UR26, R2 ;  /* 0x0000001a0e0e7c25 */ /* 0x000fe2000f8e0002 */
[----:B------:R-:W-:Y:S01]  /*1b80*/  UMOV UR4, 0x400 ;  /* 0x0000040000047882 */ /* 0x000fe20000000000 */
[----:B------:R-:W-:Y:S01]  /*1b90*/  IADD3 R18, R8, 0x20, RZ ;  /* 0x0000002008127810 */ /* 0x000fe20007ffe0ff */
[----:B-1----:R-:W-:Y:S01]  /*1ba0*/  ULEA UR4, UR8, UR4, 0x18 ;  /* 0x0000000408047291 */ /* 0x002fe2000f8ec03f */
[----:B------:R-:W-:Y:S01]  /*1bb0*/  IMAD R2, R6, UR6, RZ ;  /* 0x0000000606027c24 */ /* 0x000fe2000f8e02ff */
[----:B------:R-:W-:Y:S01]  /*1bc0*/  UIMAD UR18, UR20, -0x40, UR27 ;  /* 0xffffffc0141278a4 */ /* 0x000fe2000f8e021b */
[----:B------:R-:W-:Y:S01]  /*1bd0*/  IMAD.WIDE.U32 R26, R0, UR6, R10 ;  /* 0x00000006001a7c25 */ /* 0x000fe2000f8e000a */
[----:B------:R-:W-:Y:S01]  /*1be0*/  BSSY B0, `(.L_x_266) ;  /* 0x0000033000007945 */ /* 0x000fe20003800000 */
[----:B------:R-:W-:-:S02]  /*1bf0*/  ISETP.GE.AND P1, PT, R18, UR5, PT ;  /* 0x0000000512007c0c */ /* 0x000fc4000bf26270 */
[C---:B------:R-:W-:Y:S01]  /*1c00*/  IMAD R19, R0.reuse, UR7, R2 ;  /* 0x0000000700137c24 */ /* 0x040fe2000f8e0202 */
[----:B------:R-:W-:Y:S01]  /*1c10*/  ULDC.64 UR6, c[0x0][0x268] ;  /* 0x00009a0000067ab9 */ /* 0x000fe20000000a00 */
[----:B------:R1:W-:Y:S01]  /*1c20*/  STL.64 [R1+0x40], R26 ;  /* 0x0000401a01007387 */ /* 0x0003e20000100a00 */
[----:B------:R-:W-:Y:S01]  /*1c30*/  IMAD.WIDE.U32 R24, R0, UR6, R4 ;  /* 0x0000000600187c25 */ /* 0x000fe2000f8e0004 */
[----:B------:R-:W-:-:S03]  /*1c40*/  LEA R226, R226, UR4, 0x1 ;  /* 0x00000004e2e27c11 */ /* 0x000fc6000f8e08ff */
[----:B------:R-:W-:Y:S01]  /*1c50*/  IMAD R6, R6, UR6, RZ ;  /* 0x0000000606067c24 */ /* 0x000fe2000f8e02ff */
[----:B------:R1:W-:Y:S01]  /*1c60*/  STL.64 [R1+0x50], R24 ;  /* 0x0000501801007387 */ /* 0x0003e20000100a00 */
[----:B------:R-:W-:Y:S02]  /*1c70*/  VIADD R11, R15, UR9 ;  /* 0x000000090f0b7c36 */ /* 0x000fe40008000000 */
[----:B------:R-:W-:Y:S01]  /*1c80*/  IMAD R21, R0, UR7, R6 ;  /* 0x0000000700157c24 */ /* 0x000fe2000f8e0206 */
[----:B------:R1:W-:Y:S04]  /*1c90*/  STL [R1+0x30], R156 ;  /* 0x0000309c01007387 */ /* 0x0003e80000100800 */
        /* <DEDUP_REMOVED lines=39> */
.L_x_267:
[----:B------:R-:W-:Y:S05]  /*1f10*/  BSYNC B0 ;  /* 0x0000000000007941 */ /* 0x000fea0003800000 */
.L_x_266:
[----:B------:R-:W-:Y:S04]  /*1f20*/  BSSY B0, `(.L_x_268) ;  /* 0x0000028000007945 */ /* 0x000fe80003800000 */
[----:B------:R-:W-:Y:S05]  /*1f30*/  @P1 BRA `(.L_x_269) ;  /* 0x0000000000981947 */ /* 0x000fea0003800000 */
[----:B------:R-:W-:Y:S01]  /*1f40*/  ULDC UR8, c[0x0][0x2d0] ;  /* 0x0000b40000087ab9 */ /* 0x000fe20000000800 */
[----:B------:R-:W-:Y:S01]  /*1f50*/  IADD3 R0, P0, R12, 0x20, RZ ;  /* 0x000000200c007810 */ /* 0x000fe20007f1e0ff */
[----:B------:R-:W-:Y:S01]  /*1f60*/  ULDC.64 UR6, c[0x0][0x240] ;  /* 0x0000900000067ab9 */ /* 0x000fe20000000a00 */
[----:B------:R-:W-:Y:S01]  /*1f70*/  ISETP.GE.AND P3, PT, R100, UR8, PT ;  /* 0x0000000864007c0c */ /* 0x000fe2000bf66270 */
[----:B--23--:R-:W-:Y:S01]  /*1f80*/  IMAD.MOV.U32 R3, RZ, RZ, R11 ;  /* 0x000000ffff037224 */ /* 0x00cfe200078e000b */
[----:B------:R-:W-:Y:S01]  /*1f90*/  ISETP.GE.AND P2, PT, R156, UR8, PT ;  /* 0x000000089c007c0c */ /* 0x000fe2000bf46270 */
[----:B------:R-:W-:Y:S01]  /*1fa0*/  IMAD.X R2, RZ, RZ, R13, P0 ;  /* 0x000000ffff027224 */ /* 0x000fe200000e060d */
[----:B------:R-:W-:-:S03]  /*1fb0*/  ISETP.GE.AND P0, PT, R153, UR8, PT ;  /* 0x0000000899007c0c */ /* 0x000fc6000bf06270 */
[----:B------:R-:W-:Y:S02]  /*1fc0*/  IMAD R16, R2, UR6, RZ ;  /* 0x0000000602107c24 */ /* 0x000fe4000f8e02ff */
[----:B------:R-:W-:-:S04]  /*1fd0*/  IMAD.MOV.U32 R2, RZ, RZ, R14 ;  /* 0x000000ffff027224 */ /* 0x000fc800078e000e */
[----:B------:R-:W2:Y:S01]  /*1fe0*/  @!P3 LDC.64 R6, c[0x0][0x210] ;  /* 0x00008400ff06bb82 */ /* 0x000ea20000000a00 */
[C---:B------:R-:W-:Y:S01]  /*1ff0*/  IMAD.WIDE.U32 R2, R0.reuse, UR6, R2 ;  /* 0x0000000600027c25 */ /* 0x040fe2000f8e0002 */
[----:B------:R4:W-:Y:S03]  /*2000*/  @P3 STS.128 [R226+0x800], RZ ;  /* 0x000800ffe2003388 */ /* 0x0009e60000000c00 */
[----:B------:R-:W-:-:S03]  /*2010*/  IMAD R0, R0, UR7, R16 ;  /* 0x0000000700007c24 */ /* 0x000fc6000f8e0210 */
[----:B------:R-:W3:Y:S01]  /*2020*/  @!P2 LDC.64 R4, c[0x0][0x210] ;  /* 0x00008400ff04ab82 */ /* 0x000ee20000000a00 */
[----:B------:R-:W-:Y:S01]  /*2030*/  IMAD.IADD R0, R3, 0x1, R0 ;  /* 0x0000000103007824 */ /* 0x000fe200078e0200 */
        /* <DEDUP_REMOVED lines=22> */
.L_x_269:
[----:B------:R-:W-:Y:S05]  /*21a0*/  BSYNC B0 ;  /* 0x0000000000007941 */ /* 0x000fea0003800000 */
.L_x_268:
        /* <DEDUP_REMOVED lines=12> */
[----:B----4-:R-:W2:Y:S01]  /*2270*/  @!P3 LDC.64 R6, c[0x0][0x210] ;  /* 0x00008400ff06bb82 */ /* 0x010ea20000000a00 */
[C---:B------:R-:W-:Y:S01]  /*2280*/  IMAD.WIDE.U32 R2, R0.reuse, UR6, R2 ;  /* 0x0000000600027c25 */ /* 0x040fe2000f8e0002 */
[----:B------:R3:W-:Y:S03]  /*2290*/  @P3 STS.128 [R226+0x1000], RZ ;  /* 0x001000ffe2003388 */ /* 0x0007e60000000c00 */
[----:B------:R-:W-:-:S03]  /*22a0*/  IMAD R0, R0, UR7, R16 ;  /* 0x0000000700007c24 */ /* 0x000fc6000f8e0210 */
[----:B------:R-:W4:Y:S01]  /*22b0*/  @!P2 LDC.64 R4, c[0x0][0x210] ;  /* 0x00008400ff04ab82 */ /* 0x000f220000000a00 */
[----:B------:R-:W-:Y:S01]  /*22c0*/  IMAD.IADD R0, R3, 0x1, R0 ;  /* 0x0000000103007824 */ /* 0x000fe200078e0200 */
        /* <DEDUP_REMOVED lines=22> */
.L_x_271:
[----:B------:R-:W-:Y:S05]  /*2430*/  BSYNC B0 ;  /* 0x0000000000007941 */ /* 0x000fea0003800000 */
.L_x_270:
[----:B------:R-:W-:Y:S01]  /*2440*/  USHF.L.U64.HI UR30, UR12, 0x6, UR13 ;  /* 0x000000060c1e7899 */ /* 0x000fe2000801020d */
[----:B------:R-:W-:Y:S01]  /*2450*/  BSSY B0, `(.L_x_272) ;  /* 0x0000029000007945 */ /* 0x000fe20003800000 */
[----:B------:R-:W-:-:S03]  /*2460*/  USHF.L.U32 UR31, UR12, 0x6, URZ ;  /* 0x000000060c1f7899 */ /* 0x000fc6000800063f */
[----:B------:R-:W-:Y:S09]  /*2470*/  @P4 BRA `(.L_x_273) ;  /* 0x0000000000984947 */ /* 0x000ff20003800000 */
[----:B------:R-:W-:Y:S01]  /*2480*/  ULDC UR8, c[0x0][0x2d0] ;  /* 0x0000b40000087ab9 */ /* 0x000fe20000000800 */
[----:B------:R-:W-:Y:S01]  /*2490*/  IADD3 R0, P0, R12, 0x60, RZ ;  /* 0x000000600c007810 */ /* 0x000fe20007f1e0ff */
[----:B------:R-:W-:Y:S01]  /*24a0*/  ULDC.64 UR6, c[0x0][0x240] ;  /* 0x0000900000067ab9 */ /* 0x000fe20000000a00 */
[----:B------:R-:W-:Y:S01]  /*24b0*/  ISETP.GE.AND P3, PT, R100, UR8, PT ;  /* 0x0000000864007c0c */ /* 0x000fe2000bf66270 */
[----:B--23--:R-:W-:Y:S01]  /*24c0*/  IMAD.MOV.U32 R2, RZ, RZ, R14 ;  /* 0x000000ffff027224 */ /* 0x00cfe200078e000e */
[----:B------:R-:W-:Y:S01]  /*24d0*/  ISETP.GE.AND P2, PT, R156, UR8, PT ;  /* 0x000000089c007c0c */ /* 0x000fe2000bf46270 */
[----:B------:R-:W-:Y:S01]  /*24e0*/  IMAD.X R12, RZ, RZ, R13, P0 ;  /* 0x000000ffff0c7224 */ /* 0x000fe200000e060d */
[----:B------:R-:W-:Y:S01]  /*24f0*/  ISETP.GE.AND P0, PT, R153, UR8, PT ;  /* 0x0000000899007c0c */ /* 0x000fe2000bf06270 */
[----:B------:R-:W-:Y:S02]  /*2500*/  IMAD.MOV.U32 R3, RZ, RZ, R11 ;  /* 0x000000ffff037224 */ /* 0x000fe400078e000b */
[----:B------:R-:W-:-:S02]  /*2510*/  IMAD R12, R12, UR6, RZ ;  /* 0x000000060c0c7c24 */ /* 0x000fc4000f8e02ff */
[----:B----4-:R-:W-:-:S04]  /*2520*/  IMAD.WIDE.U32 R6, R0, UR6, R2 ;  /* 0x0000000600067c25 */ /* 0x010fc8000f8e0002 */
        /* <DEDUP_REMOVED lines=27> */
.L_x_273:
[----:B------:R-:W-:Y:S05]  /*26e0*/  BSYNC B0 ;  /* 0x0000000000007941 */ /* 0x000fea0003800000 */
.L_x_272:
[----:B------:R-:W-:Y:S01]  /*26f0*/  IMAD.IADD R155, R27, 0x1, R19 ;  /* 0x000000011b9b7824 */ /* 0x000fe200078e0213 */
[----:B------:R-:W-:Y:S01]  /*2700*/  MOV R154, R26 ;  /* 0x0000001a009a7202 */ /* 0x000fe20000000f00 */
[----:B------:R-:W-:Y:S01]  /*2710*/  USHF.R.S32.HI UR34, URZ, 0x1f, UR20 ;  /* 0x0000001f3f227899 */ /* 0x000fe20008011414 */
[----:B------:R-:W-:Y:S01]  /*2720*/  ISETP.GE.AND P0, PT, R8, UR18, PT ;  /* 0x0000001208007c0c */ /* 0x000fe2000bf06270 */
[----:B------:R-:W-:Y:S01]  /*2730*/  UIMAD UR6, UR30, UR20, URZ ;  /* 0x000000141e0672a4 */ /* 0x000fe2000f8e023f */
[----:B------:R-:W-:Y:S01]  /*2740*/  IMAD.U32 R149, RZ, RZ, UR31 ;  /* 0x0000001fff957e24 */ /* 0x000fe2000f8e00ff */
[----:B------:R1:W-:Y:S01]  /*2750*/  STL.64 [R1+0x38], R154 ;  /* 0x0000389a01007387 */ /* 0x0003e20000100a00 */
[----:B------:R-:W-:Y:S01]  /*2760*/  BSSY B0, `(.L_x_274) ;  /* 0x0000025000007945 */ /* 0x000fe20003800000 */
[----:B------:R-:W-:Y:S01]  /*2770*/  UIMAD UR6, UR34, UR31, UR6 ;  /* 0x0000001f220672a4 */ /* 0x000fe2000f8e0206 */
[----:B--23--:R-:W-:Y:S01]  /*2780*/  IMAD.WIDE.U32 R2, R149, UR20, R154 ;  /* 0x0000001495027c25 */ /* 0x00cfe2000f8e009a */
[----:B------:R-:W-:-:S04]  /*2790*/  ISETP.GE.AND P5, PT, R18, UR18, PT ;  /* 0x0000001212007c0c */ /* 0x000fc8000bfa6270 */
[----:B------:R-:W-:Y:S02]  /*27a0*/  IADD3 R10, R3, UR6, RZ ;  /* 0x00000006030a7c10 */ /* 0x000fe4000fffe0ff */
[----:B------:R-:W-:Y:S07]  /*27b0*/  @P0 BRA `(.L_x_275) ;  /* 0x00000000007c0947 */ /* 0x000fee0003800000 */
[----:B------:R-:W-:Y:S02]  /*27c0*/  ULDC UR6, c[0x0][0x2d0] ;  /* 0x0000b40000067ab9 */ /* 0x000fe40000000800 */
[----:B------:R-:W-:Y:S02]  /*27d0*/  ISETP.GE.AND P3, PT, R100, UR6, PT ;  /* 0x0000000664007c0c */ /* 0x000fe4000bf66270 */
[----:B------:R-:W-:Y:S02]  /*27e0*/  ISETP.GE.AND P2, PT, R156, UR6, PT ;  /* 0x000000069c007c0c */ /* 0x000fe4000bf46270 */
[----:B------:R-:W-:-:S09]  /*27f0*/  ISETP.GE.AND P0, PT, R153, UR6, PT ;  /* 0x0000000699007c0c */ /* 0x000fd2000bf06270 */
[----:B----4-:R-:W2:Y:S01]  /*2800*/  @!P3 LDC.64 R6, c[0x0][0x218] ;  /* 0x00008600ff06bb82 */ /* 0x010ea20000000a00 */
        /* <DEDUP_REMOVED lines=26> */
.L_x_275:
[----:B------:R-:W-:Y:S05]  /*29b0*/  BSYNC B0 ;  /* 0x0000000000007941 */ /* 0x000fea0003800000 */
.L_x_274:
[----:B------:R-:W-:Y:S01]  /*29c0*/  USHF.L.U64.HI UR32, UR12, 0x5, UR13 ;  /* 0x000000050c207899 */ /* 0x000fe2000801020d */
[----:B------:R-:W-:Y:S01]  /*29d0*/  BSSY B0, `(.L_x_276) ;  /* 0x0000022000007945 */ /* 0x000fe20003800000 */
[----:B------:R-:W-:-:S03]  /*29e0*/  USHF.L.U32 UR33, UR12, 0x5, URZ ;  /* 0x000000050c217899 */ /* 0x000fc6000800063f */
[----:B------:R-:W-:Y:S09]  /*29f0*/  @P5 BRA `(.L_x_277) ;  /* 0x00000000007c5947 */ /* 0x000ff20003800000 */
[----:B------:R-:W-:Y:S01]  /*2a00*/  ULDC UR6, c[0x0][0x2d0] ;  /* 0x0000b40000067ab9 */ /* 0x000fe20000000800 */
[----:B------:R-:W-:Y:S02]  /*2a10*/  IADD3 R0, P0, R2, UR33, RZ ;  /* 0x0000002102007c10 */ /* 0x000fe4000ff1e0ff */
[----:B------:R-:W-:Y:S02]  /*2a20*/  ISETP.GE.AND P3, PT, R100, UR6, PT ;  /* 0x0000000664007c0c */ /* 0x000fe4000bf66270 */
[----:B------:R-:W-:Y:S02]  /*2a30*/  ISETP.GE.AND P2, PT, R156, UR6, PT ;  /* 0x000000069c007c0c */ /* 0x000fe4000bf46270 */
[----:B------:R-:W-:Y:S02]  /*2a40*/  IADD3.X R10, R10, UR32, RZ, P0, !PT ;  /* 0x000000200a0a7c10 */ /* 0x000fe400087fe4ff */
[----:B------:R-:W-:-:S07]  /*2a50*/  ISETP.GE.AND P0, PT, R153, UR6, PT ;  /* 0x0000000699007c0c */ /* 0x000fce000bf06270 */
[----:B--234-:R-:W2:Y:S01]  /*2a60*/  @!P3 LDC.64 R4, c[0x0][0x218] ;  /* 0x00008600ff04bb82 */ /* 0x01cea20000000a00 */
[----:B------:R3:W-:Y:S07]  /*2a70*/  @P3 STS.128 [R226+0x6800], RZ ;  /* 0x006800ffe2003388 */ /* 0x0007ee0000000c00 */
        /* <DEDUP_REMOVED lines=23> */
.L_x_277:
[----:B------:R-:W-:Y:S05]  /*2bf0*/  BSYNC B0 ;  /* 0x0000000000007941 */ /* 0x000fea0003800000 */
.L_x_276:
[----:B------:R-:W-:Y:S01]  /*2c00*/  ULDC.64 UR8, c[0x0][0x3c8] ;  /* 0x0000f20000087ab9 */ /* 0x000fe20000000a00 */
[----:B------:R-:W0:Y:S01]  /*2c10*/  LDGDEPBAR ;  /* 0x00000000000079af */ /* 0x000e220000000000 */
[----:B------:R-:W-:-:S04]  /*2c20*/  UISETP.NE.U32.AND UP1, UPT, UR8, URZ, UPT ;  /* 0x0000003f0800728c */ /* 0x000fc8000bf25070 */
[----:B------:R-:W-:-:S06]  /*2c30*/  UISETP.NE.AND.EX UP1, UPT, UR9, URZ, UPT, UP1 ;  /* 0x0000003f0900728c */ /* 0x000fcc000bf25310 */
[----:B------:R-:W-:-:S05]  /*2c40*/  PLOP3.LUT P0, PT, PT, PT, UP1, 0x80, 0x0 ;  /* 0x000000000000781c */ /* 0x000fca0003f0f018 */
[----:B------:R-:W-:Y:S01]  /*2c50*/  @UP1 USHF.R.S32.HI UR35, URZ, 0x1f, UR24 ;  /* 0x0000001f3f231899 */ /* 0x000fe20008011418 */
[----:B------:R-:W-:Y:S01]  /*2c60*/  @UP1 ULDC.64 UR6, c[0x0][0x3d0] ;  /* 0x0000f40000061ab9 */ /* 0x000fe20000000a00 */
[----:B------:R-:W-:Y:S02]  /*2c70*/  @UP1 UMOV UR36, UR26 ;  /* 0x0000001a00241c82 */ /* 0x000fe40008000000 */
[----:B------:R-:W-:Y:S01]  /*2c80*/  @UP1 UIMAD UR35, UR35, UR6, URZ ;  /* 0x00000006232312a4 */ /* 0x000fe2000f8e023f */
[----:B------:R-:W-:Y:S02]  /*2c90*/  @UP1 UMOV UR37, UR19 ;  /* 0x0000001300251c82 */ /* 0x000fe40008000000 */
[----:B------:R-:W-:Y:S01]  /*2ca0*/  @UP1 UIMAD.WIDE.U32 UR36, UR24, UR6, UR36 ;  /* 0x00000006182412a5 */ /* 0x000fe2000f8e0024 */
[----:B--234-:R-:W-:Y:S01]  /*2cb0*/  LEA.HI R4, R23, R150, RZ, 0x4 ;  /* 0x0000009617047211 */ /* 0x01cfe200078f20ff */
[----:B------:R-:W-:Y:S01]  /*2cc0*/  @UP1 UIMAD UR7, UR24, UR7, UR35 ;  /* 0x00000007180712a4 */ /* 0x000fe2000f8e0223 */
[----:B------:R-:W-:Y:S01]  /*2cd0*/  LOP3.LUT R0, R22, 0xfffffff8, RZ, 0xc0, !PT ;  /* 0xfffffff816007812 */ /* 0x000fe200078ec0ff */
[----:B------:R-:W-:Y:S01]  /*2ce0*/  @UP1 ULEA UR8, UP0, UR36, UR8, 0x2 ;  /* 0x0000000824081291 */ /* 0x000fe2000f80103f */
[----:B------:R-:W-:Y:S01]  /*2cf0*/  ISETP.GE.AND P1, PT, R8, UR18, PT ;  /* 0x0000001208007c0c */ /* 0x000fe2000bf26270 */
[----:B------:R-:W-:Y:S01]  /*2d00*/  @UP1 UIADD3 UR7, UR37, UR7, URZ ;  /* 0x0000000725071290 */ /* 0x000fe2000fffe03f */
[----:B------:R-:W-:-:S04]  /*2d10*/  DEPBAR.LE SB0, 0x0 ;  /* 0x000080000000791a */ /* 0x000fc80000000000 */
[----:B------:R-:W-:Y:S01]  /*2d20*/  @UP1 ULEA.HI.X UR9, UR36, UR9, UR7, 0x2, UP0 ;  /* 0x0000000924091291 */ /* 0x000fe200080f1407 */
[----:B------:R-:W-:Y:S01]  /*2d30*/  IMAD.U32 R2, RZ, RZ, UR8 ;  /* 0x00000008ff027e24 */ /* 0x000fe2000f8e00ff */
[----:B------:R-:W-:-:S04]  /*2d40*/  @UP1 ULDC UR6, c[0x0][0x2e8] ;  /* 0x0000ba0000061ab9 */ /* 0x000fc80000000800 */
[----:B------:R-:W-:-:S05]  /*2d50*/  IMAD.U32 R3, RZ, RZ, UR9 ;  /* 0x00000009ff037e24 */ /* 0x000fca000f8e00ff */
[----:B------:R2:W3:Y:S01]  /*2d60*/  @P0 LDG.E R11, desc[UR28][R2.64] ;  /* 0x0000001c020b0981 */ /* 0x0004e2000c1e1900 */
[----:B------:R-:W-:Y:S01]  /*2d70*/  LOP3.LUT R6, R4, 0xfffffff0, RZ, 0xc0, !PT ;  /* 0xfffffff004067812 */ /* 0x000fe200078ec0ff */
[----:B------:R-:W-:Y:S01]  /*2d80*/  IMAD.IADD R7, R150, 0x1, -R0 ;  /* 0x0000000196077824 */ /* 0x000fe200078e0a00 */
[----:B------:R-:W3:Y:S01]  /*2d90*/  @P0 MUFU.RCP R10, UR6 ;  /* 0x00000006000a0d08 */ /* 0x000ee20008001000 */
[----:B------:R-:W-:Y:S01]  /*2da0*/  BAR.SYNC.DEFER_BLOCKING 0x0 ;  /* 0x0000000000007b1d */ /* 0x000fe20000010000 */
[----:B------:R-:W-:Y:S01]  /*2db0*/  IMAD.SHL.U32 R12, R20, 0x8, RZ ;  /* 0x00000008140c7824 */ /* 0x000fe200078e00ff */
[----:B------:R-:W-:Y:S01]  /*2dc0*/  USHF.L.U64.HI UR8, UR10, 0x6, UR11 ;  /* 0x000000060a087899 */ /* 0x000fe2000801020b */
[----:B------:R-:W-:Y:S01]  /*2dd0*/  IMAD.IADD R6, R150, 0x1, -R6 ;  /* 0x0000000196067824 */ /* 0x000fe200078e0a06 */
[----:B------:R-:W-:Y:S01]  /*2de0*/  LEA.HI R0, R7, R7, RZ, 0x1 ;  /* 0x0000000707007211 */ /* 0x000fe200078f08ff */
[----:B------:R-:W-:Y:S01]  /*2df0*/  IMAD.IADD R15, R25, 0x1, R21 ;  /* 0x00000001190f7824 */ /* 0x000fe200078e0215 */
[----:B------:R-:W-:Y:S01]  /*2e00*/  USHF.L.U32 UR9, UR10, 0x6, URZ ;  /* 0x000000060a097899 */ /* 0x000fe2000800063f */
[----:B------:R-:W-:Y:S01]  /*2e10*/  IMAD.MOV.U32 R14, RZ, RZ, R24 ;  /* 0x000000ffff0e7224 */ /* 0x000fe200078e0018 */
[----:B------:R-:W-:Y:S01]  /*2e20*/  LEA.HI R8, R6, R6, RZ, 0x1 ;  /* 0x0000000606087211 */ /* 0x000fe200078f08ff */
[----:B------:R-:W-:Y:S01]  /*2e30*/  UIMAD UR6, UR8, UR20, URZ ;  /* 0x00000014080672a4 */ /* 0x000fe2000f8e023f */
[----:B------:R-:W-:Y:S01]  /*2e40*/  SHF.R.S32.HI R13, RZ, 0x1, R0 ;  /* 0x00000001ff0d7819 */ /* 0x000fe20000011400 */
[----:B------:R-:W-:Y:S01]  /*2e50*/  UMOV UR19, URZ ;  /* 0x0000003f00137c82 */ /* 0x000fe20008000000 */
[--C-:B------:R-:W-:Y:S01]  /*2e60*/  SHF.R.S32.HI R9, RZ, 0x1, R8.reuse ;  /* 0x00000001ff097819 */ /* 0x100fe20000011408 */
[----:B------:R4:W-:Y:S01]  /*2e70*/  STL.64 [R1+0x48], R14 ;  /* 0x0000480e01007387 */ /* 0x0009e20000100a00 */
[----:B------:R-:W-:Y:S01]  /*2e80*/  SHF.R.S32.HI R5, RZ, 0x1f, R8 ;  /* 0x0000001fff057819 */ /* 0x000fe20000011408 */
[----:B------:R-:W-:Y:S01]  /*2e90*/  UIMAD UR6, UR34, UR9, UR6 ;  /* 0x00000009220672a4 */ /* 0x000fe2000f8e0206 */
[----:B------:R-:W-:Y:S01]  /*2ea0*/  LOP3.LUT R0, R0, 0x3fffffe, RZ, 0xc0, !PT ;  /* 0x03fffffe00007812 */ /* 0x000fe200078ec0ff */
[----:B------:R-:W-:Y:S01]  /*2eb0*/  BSSY B0, `(.L_x_278) ;  /* 0x000004c000007945 */ /* 0x000fe20003800000 */
[----:B------:R-:W-:-:S02]  /*2ec0*/  LEA.HI R5, R5, R9, RZ, 0x2 ;  /* 0x0000000905057211 */ /* 0x000fc400078f10ff */
[----:B------:R-:W-:Y:S01]  /*2ed0*/  ISETP.GE.AND P5, PT, R18, UR18, PT ;  /* 0x0000001212007c0c */ /* 0x000fe2000bfa6270 */
[----:B--2---:R-:W-:Y:S01]  /*2ee0*/  IMAD.SHL.U32 R3, R13, 0x40, RZ ;  /* 0x000000400d037824 */ /* 0x004fe200078e00ff */
[----:B------:R-:W-:Y:S01]  /*2ef0*/  SHF.R.S32.HI R2, RZ, 0x4, R4 ;  /* 0x00000004ff027819 */ /* 0x000fe20000011404 */
[----:B------:R-:W-:Y:S01]  /*2f00*/  IMAD.IADD R0, R7, 0x1, -R0 ;  /* 0x0000000107007824 */ /* 0x000fe200078e0a00 */
[----:B------:R-:W-:Y:S01]  /*2f10*/  LOP3.LUT R5, R5, 0xfffffffc, RZ, 0xc0, !PT ;  /* 0xfffffffc05057812 */ /* 0x000fe200078ec0ff */
[----:B------:R4:W-:Y:S01]  /*2f20*/  @P1 STS [R226+0x9000], RZ ;  /* 0x009000ffe2001388 */ /* 0x0009e20000000800 */
[----:B------:R-:W-:Y:S02]  /*2f30*/  LEA.HI R4, R4, R2, RZ, 0x1 ;  /* 0x0000000204047211 */ /* 0x000fe400078f08ff */
[----:B------:R-:W-:Y:S01]  /*2f40*/  LOP3.LUT R3, R3, 0xc0, RZ, 0xc0, !PT ;  /* 0x000000c003037812 */ /* 0x000fe200078ec0ff */
[----:B------:R4:W-:Y:S01]  /*2f50*/  @P1 STS [R226+0x9004], RZ ;  /* 0x009004ffe2001388 */ /* 0x0009e20000000800 */
[----:B------:R-:W-:-:S02]  /*2f60*/  LOP3.LUT R4, R4, 0xfffffffe, RZ, 0xc0, !PT ;  /* 0xfffffffe04047812 */ /* 0x000fc400078ec0ff */
[----:B------:R-:W-:Y:S01]  /*2f70*/  SHF.R.S32.HI R7, RZ, 0x1f, R6 ;  /* 0x0000001fff077819 */ /* 0x000fe20000011406 */
[----:B------:R4:W-:Y:S02]  /*2f80*/  @P1 STS.64 [R226+0x9008], RZ ;  /* 0x009008ffe2001388 */ /* 0x0009e40000000a00 */
[----:B------:R-:W-:Y:S01]  /*2f90*/  IMAD.IADD R4, R2, 0x1, -R4 ;  /* 0x0000000102047824 */ /* 0x000fe200078e0a04 */
[----:B------:R-:W-:Y:S01]  /*2fa0*/  LOP3.LUT R2, R3, 0x8, R12, 0xf8, !PT ;  /* 0x0000000803027812 */ /* 0x000fe200078ef80c */
[----:B------:R-:W-:Y:S01]  /*2fb0*/  IMAD.IADD R12, R9, 0x1, -R5 ;  /* 0x00000001090c7824 */ /* 0x000fe200078e0a05 */
[----:B------:R-:W-:Y:S01]  /*2fc0*/  SHF.R.U32.HI R3, RZ, 0x3, R3 ;  /* 0x00000003ff037819 */ /* 0x000fe20000011603 */
[----:B------:R4:W-:Y:S02]  /*2fd0*/  @P1 STS.128 [R226+0xa000], RZ ;  /* 0x00a000ffe2001388 */ /* 0x0009e40000000c00 */
[----:B------:R-:W-:Y:S01]  /*2fe0*/  IMAD.SHL.U32 R5, R12, 0x40, RZ ;  /* 0x000000400c057824 */ /* 0x000fe200078e00ff */
[----:B------:R-:W-:Y:S01]  /*2ff0*/  LOP3.LUT R9, R2, R3, RZ, 0x3c, !PT ;  /* 0x0000000302097212 */ /* 0x000fe200078e3cff */
[C---:B------:R-:W-:Y:S01]  /*3000*/  IMAD.SHL.U32 R3, R4.reuse, 0x8, RZ ;  /* 0x0000000804037824 */ /* 0x040fe200078e00ff */
[----:B------:R-:W-:Y:S01]  /*3010*/  LEA.HI R2, R7, R6, RZ, 0x3 ;  /* 0x0000000607027211 */ /* 0x000fe200078f18ff */
[----:B------:R-:W-:Y:S01]  /*3020*/  IMAD R7, R4, 0x8, R0 ;  /* 0x0000000804077824 */ /* 0x000fe200078e0200 */
[----:B------:R-:W-:Y:S01]  /*3030*/  LOP3.LUT R0, R5, 0xc0, RZ, 0xc0, !PT ;  /* 0x000000c005007812 */ /* 0x000fe200078ec0ff */
[----:B------:R4:W-:Y:S01]  /*3040*/  @P1 STS.128 [R226+0xb000], RZ ;  /* 0x00b000ffe2001388 */ /* 0x0009e20000000c00 */
[----:B------:R-:W-:Y:S01]  /*3050*/  LOP3.LUT R5, R8, 0x7fffffe, RZ, 0xc0, !PT ;  /* 0x07fffffe08057812 */ /* 0x000fe200078ec0ff */
[----:B------:R-:W-:Y:S01]  /*3060*/  IMAD.SHL.U32 R2, R2, 0x20, RZ ;  /* 0x0000002002027824 */ /* 0x000fe200078e00ff */
[----:B------:R-:W-:-:S02]  /*3070*/  LOP3.LUT R4, R0, 0x8, R3, 0xf8, !PT ;  /* 0x0000000800047812 */ /* 0x000fc400078ef803 */
[----:B------:R-:W-:Y:S01]  /*3080*/  SHF.R.U32.HI R3, RZ, 0x3, R0 ;  /* 0x00000003ff037819 */ /* 0x000fe20000011600 */
[----:B------:R-:W-:Y:S01]  /*3090*/  IMAD.IADD R102, R6, 0x1, -R5 ;  /* 0x0000000106667824 */ /* 0x000fe200078e0a05 */
[----:B------:R-:W-:Y:S01]  /*30a0*/  LOP3.LUT R103, R2, 0xffffff00, RZ, 0xc0, !PT ;  /* 0xffffff0002677812 */ /* 0x000fe200078ec0ff */
[----:B------:R-:W-:Y:S01]  /*30b0*/  IMAD.U32 R0, R7, 0x20, R9 ;  /* 0x0000002007007824 */ /* 0x000fe200078e0009 */
[----:B------:R-:W-:Y:S01]  /*30c0*/  LOP3.LUT R148, R4, R3, RZ, 0x3c, !PT ;  /* 0x0000000304947212 */ /* 0x000fe200078e3cff */
[----:B------:R-:W-:Y:S02]  /*30d0*/  IMAD.U32 R4, RZ, RZ, UR20 ;  /* 0x00000014ff047e24 */ /* 0x000fe4000f8e00ff */
[----:B------:R-:W-:Y:S01]  /*30e0*/  IMAD R2, R152, 0x200, R103 ;  /* 0x0000020098027824 */ /* 0x000fe200078e0267 */
[----:B------:R-:W-:Y:S01]  /*30f0*/  LEA R221, R0, UR4, 0x1 ;  /* 0x0000000400dd7c11 */ /* 0x000fe2000f8e08ff */
[----:B------:R-:W-:-:S04]  /*3100*/  IMAD.WIDE.U32 R4, R4, UR9, R14 ;  /* 0x0000000904047c25 */ /* 0x000fc8000f8e000e */
[----:B------:R-:W-:Y:S02]  /*3110*/  IMAD R2, R102, 0x20, R2 ;  /* 0x0000002066027824 */ /* 0x000fe400078e0202 */
[----:B------:R-:W-:Y:S02]  /*3120*/  VIADD R3, R5, UR6 ;  /* 0x0000000605037c36 */ /* 0x000fe40008000000 */
[----:B------:R-:W-:Y:S02]  /*3130*/  IMAD.IADD R2, R148, 0x1, R2 ;  /* 0x0000000194027824 */ /* 0x000fe400078e0202 */
[----:B---3--:R-:W-:-:S05]  /*3140*/  @P0 FMUL.FTZ R10, R11, R10 ;  /* 0x0000000a0b0a0220 */ /* 0x008fca0000410000 */
[----:B------:R-:W-:-:S13]  /*3150*/  @P0 R2UR UR7, R10 ;  /* 0x000000000a0702ca */ /* 0x000fda00000e0000 */
[----:B------:R-:W-:Y:S01]  /*3160*/  @UP1 UMOV UR19, UR7 ;  /* 0x0000000700131c82 */ /* 0x000fe20008000000 */
[----:B----4-:R-:W-:Y:S05]  /*3170*/  @P1 BRA `(.L_x_279) ;  /* 0x00000000007c1947 */ /* 0x010fea0003800000 */
        /* <DEDUP_REMOVED lines=31> */
.L_x_279:
[----:B------:R-:W-:Y:S05]  /*3370*/  BSYNC B0 ;  /* 0x0000000000007941 */ /* 0x000fea0003800000 */
.L_x_278:
[----:B------:R4:W-:Y:S01]  /*3380*/  @P5 STS.128 [R226+0x9800], RZ ;  /* 0x009800ffe2005388 */ /* 0x0009e20000000c00 */
[----:B------:R-:W-:Y:S01]  /*3390*/  USHF.L.U64.HI UR18, UR10, 0x5, UR11 ;  /* 0x000000050a127899 */ /* 0x000fe2000801020b */
[----:B------:R-:W-:Y:S01]  /*33a0*/  BSSY B0, `(.L_x_280) ;  /* 0x0000025000007945 */ /* 0x000fe20003800000 */
[----:B------:R-:W-:Y:S01]  /*33b0*/  USHF.L.U32 UR24, UR10, 0x5, URZ ;  /* 0x000000050a187899 */ /* 0x000fe2000800063f */
[----:B------:R4:W-:Y:S01]  /*33c0*/  @P5 STS.128 [R226+0xa800], RZ ;  /* 0x00a800ffe2005388 */ /* 0x0009e20000000c00 */
[----:B------:R-:W-:-:S03]  /*33d0*/  LEA R224, R2, UR4, 0x1 ;  /* 0x0000000402e07c11 */ /* 0x000fc6000f8e08ff */
[----:B------:R4:W-:Y:S01]  /*33e0*/  @P5 STS.128 [R226+0xb800], RZ ;  /* 0x00b800ffe2005388 */ /* 0x0009e20000000c00 */
[----:B------:R-:W-:Y:S06]  /*33f0*/  @P5 BRA `(.L_x_281) ;  /* 0x00000000007c5947 */ /* 0x000fec0003800000 */
[----:B------:R-:W-:Y:S01]  /*3400*/  ULDC UR6, c[0x0][0x2d0] ;  /* 0x0000b40000067ab9 */ /* 0x000fe20000000800 */
[----:B------:R-:W-:Y:S02]  /*3410*/  IADD3 R0, P0, R4, UR24, RZ ;  /* 0x0000001804007c10 */ /* 0x000fe4000ff1e0ff */
[----:B------:R-:W-:Y:S02]  /*3420*/  ISETP.GE.AND P3, PT, R100, UR6, PT ;  /* 0x0000000664007c0c */ /* 0x000fe4000bf66270 */
[----:B------:R-:W-:Y:S02]  /*3430*/  ISETP.GE.AND P2, PT, R156, UR6, PT ;  /* 0x000000069c007c0c */ /* 0x000fe4000bf46270 */
[----:B--23--:R-:W-:Y:S02]  /*3440*/  IADD3.X R6, R3, UR18, RZ, P0, !PT ;  /* 0x0000001203067c10 */ /* 0x00cfe400087fe4ff */
[----:B------:R-:W-:-:S07]  /*3450*/  ISETP.GE.AND P0, PT, R153, UR6, PT ;  /* 0x0000000699007c0c */ /* 0x000fce000bf06270 */
[----:B------:R-:W2:Y:S01]  /*3460*/  @!P3 LDC.64 R8, c[0x0][0x220] ;  /* 0x00008800ff08bb82 */ /* 0x000ea20000000a00 */
[----:B------:R3:W-:Y:S07]  /*3470*/  @P3 STS.128 [R226+0x9800], RZ ;  /* 0x009800ffe2003388 */ /* 0x0007ee0000000c00 */
[----:B------:R-:W5:Y:S01]  /*3480*/  @!P2 LDC.64 R10, c[0x0][0x220] ;  /* 0x00008800ff0aab82 */ /* 0x000f620000000a00 */
[----:B--2---:R-:W-:-:S04]  /*3490*/  @!P3 LEA R4, P4, R0, R8, 0x1 ;  /* 0x000000080004b211 */ /* 0x004fc800078808ff */
        /* <DEDUP_REMOVED lines=21> */
.L_x_281:
[----:B------:R-:W-:Y:S05]  /*35f0*/  BSYNC B0 ;  /* 0x0000000000007941 */ /* 0x000fea0003800000 */
.L_x_280:
[----:B------:R-:W-:Y:S01]  /*3600*/  LDSM.16.M88.4 R16, [R221+0x6000] ;  /* 0x00600000dd10783b */ /* 0x000fe20000000200 */
[----:B--23--:R-:W-:Y:S01]  /*3610*/  IMAD.MOV.U32 R2, RZ, RZ, 0x10 ;  /* 0x00000010ff027424 */ /* 0x00cfe200078e00ff */
[----:B------:R-:W-:Y:S01]  /*3620*/  LOP3.LUT P0, RZ, R13, 0x2, RZ, 0xc0, !PT ;  /* 0x000000020dff7812 */ /* 0x000fe2000780c0ff */
[----:B------:R-:W-:Y:S01]  /*3630*/  IMAD.MOV.U32 R0, RZ, RZ, 0x20 ;  /* 0x00000020ff007424 */ /* 0x000fe200078e00ff */
[----:B------:R-:W2:Y:S01]  /*3640*/  LDSM.16.M88.4 R4, [R224+0x1000] ;  /* 0x00100000e004783b */ /* 0x000ea20000000200 */
[----:B------:R-:W-:Y:S01]  /*3650*/  LOP3.LUT P1, RZ, R12, 0x2, RZ, 0xc0, !PT ;  /* 0x000000020cff7812 */ /* 0x000fe2000782c0ff */
[----:B------:R-:W-:Y:S02]  /*3660*/  UIADD3 UR6, UR27, 0x1, -UR17 ;  /* 0x000000011b067890 */ /* 0x000fe4000fffe811 */
[----:B------:R-:W3:Y:S01]  /*3670*/  LDSM.16.M88.4 R32, [R221+0x6400] ;  /* 0x00640000dd20783b */ /* 0x000ee20000000200 */
[----:B------:R-:W-:Y:S01]  /*3680*/  SEL R0, R0, 0xffffffe0, !P0 ;  /* 0xffffffe000007807 */ /* 0x000fe20004000000 */
[----:B------:R-:W-:Y:S01]  /*3690*/  UIADD3 UR7, UR27, -UR17, URZ ;  /* 0x800000111b077290 */ /* 0x000fe2000fffe03f */
[----:B------:R-:W-:Y:S01]  /*36a0*/  SEL R2, R2, 0xfffffff0, !P1 ;  /* 0xfffffff002027807 */ /* 0x000fe20004800000 */
[----:B------:R-:W5:Y:S01]  /*36b0*/  LDSM.16.M88.4 R8, [R224] ;  /* 0x00000000e008783b */ /* 0x000f620000000200 */
[----:B------:R-:W-:Y:S01]  /*36c0*/  UIADD3 UR6, UR6, UR22, URZ ;  /* 0x0000001606067290 */ /* 0x000fe2000fffe03f */
[----:B------:R-:W-:Y:S01]  /*36d0*/  IMAD.IADD R223, R221, 0x1, R0 ;  /* 0x00000001dddf7824 */ /* 0x000fe200078e0200 */
[----:B------:R-:W-:Y:S01]  /*36e0*/  LOP3.LUT R0, R151, 0xffffffe0, RZ, 0xc0, !PT ;  /* 0xffffffe097007812 */ /* 0x000fe200078ec0ff */
[----:B------:R-:W4:Y:S01]  /*36f0*/  LDSM.16.M88.4 R28, [R221+0x6800] ;  /* 0x00680000dd1c783b */ /* 0x000f220000000200 */
[----:B------:R-:W-:Y:S01]  /*3700*/  IMAD R225, R2, 0x2, R224 ;  /* 0x0000000202e17824 */ /* 0x000fe200078e02e0 */
[----:B------:R-:W-:-:S02]  /*3710*/  UISETP.GT.AND UP0, UPT, UR20, UR14, UPT ;  /* 0x0000000e1400728c */ /* 0x000fc4000bf04270 */
[----:B-1----:R-:W1:Y:S01]  /*3720*/  LDSM.16.M88.4 R24, [R221+0x6c00] ;  /* 0x006c0000dd18783b */ /* 0x002e620000000200 */
[C---:B------:R-:W-:Y:S02]  /*3730*/  IMAD.IADD R0, R150.reuse, 0x1, -R0 ;  /* 0x0000000196007824 */ /* 0x040fe400078e0a00 */
[----:B------:R-:W-:Y:S01]  /*3740*/  IMAD.SHL.U32 R150, R150, 0x2, RZ ;  /* 0x0000000296967824 */ /* 0x000fe200078e00ff */
[----:B------:R-:W-:Y:S02]  /*3750*/  LDSM.16.M88.4 R44, [R223+0x6000] ;  /* 0x00600000df2c783b */ /* 0x000fe40000000200 */
[----:B------:R-:W-:Y:S02]  /*3760*/  SHF.R.S32.HI R3, RZ, 0x1f, R0 ;  /* 0x0000001fff037819 */ /* 0x000fe40000011400 */
[----:B------:R-:W1:Y:S01]  /*3770*/  LDSM.16.M88.4 R12, [R225+0x1000] ;  /* 0x00100000e10c783b */ /* 0x000e620000000200 */
[----:B------:R-:W-:Y:S02]  /*3780*/  LOP3.LUT R157, R150, 0x6, RZ, 0xc0, !PT ;  /* 0x00000006969d7812 */ /* 0x000fe400078ec0ff */
[----:B------:R-:W-:Y:S01]  /*3790*/  LEA.HI R0, R3, R0, RZ, 0x2 ;  /* 0x0000000003007211 */ /* 0x000fe200078f10ff */
[----:B------:R-:W1:Y:S01]  /*37a0*/  LDSM.16.M88.4 R40, [R223+0x6400] ;  /* 0x00640000df28783b */ /* 0x000e620000000200 */
[----:B------:R-:W-:-:S02]  /*37b0*/  IMAD.U32 R3, RZ, RZ, UR20 ;  /* 0x00000014ff037e24 */ /* 0x000fc4000f8e00ff */
[----:B------:R-:W-:Y:S01]  /*37c0*/  SHF.R.S32.HI R0, RZ, 0x2, R0 ;  /* 0x00000002ff007819 */ /* 0x000fe20000011400 */
[----:B------:R-:W1:Y:S01]  /*37d0*/  LDSM.16.M88.4 R52, [R223+0x6800] ;  /* 0x00680000df34783b */ /* 0x000e620000000200 */
[----:B------:R-:W-:-:S03]  /*37e0*/  IMAD R3, R3, 0x40, R157 ;  /* 0x0000004003037824 */ /* 0x000fc600078e029d */
[----:B------:R-:W1:Y:S04]  /*37f0*/  LDSM.16.M88.4 R48, [R223+0x6c00] ;  /* 0x006c0000df30783b */ /* 0x000e680000000200 */
[----:B------:R-:W1:Y:S01]  /*3800*/  LDSM.16.M88.4 R20, [R225] ;  /* 0x00000000e114783b */ /* 0x000e620000000200 */
[C---:B--2---:R-:W-:Y:S03]  /*3810*/  HMMA.16816.F32 R64, R4.reuse, R16, RZ ;  /* 0x000000100440723c */ /* 0x044fe600000018ff */
[----:B------:R-:W-:Y:S03]  /*3820*/  LDSM.16.M88.4 R36, [R221+0x7000] ;  /* 0x00700000dd24783b */ /* 0x000fe60000000200 */
[----:B---3--:R-:W-:Y:S01]  /*3830*/  HMMA.16816.F32 R88, R4, R34, RZ ;  /* 0x000000220458723c */ /* 0x008fe200000018ff */
[----:B------:R-:W0:Y:S05]  /*3840*/  LDGDEPBAR ;  /* 0x00000000000079af */ /* 0x000e2a0000000000 */
[----:B-----5:R-:W-:Y:S06]  /*3850*/  HMMA.16816.F32 R96, R8, R16, RZ ;  /* 0x000000100860723c */ /* 0x020fec00000018ff */
[-C--:B------:R-:W-:Y:S06]  /*3860*/  HMMA.16816.F32 R92, R4, R18.reuse, RZ ;  /* 0x00000012045c723c */ /* 0x080fec00000018ff */
[----:B------:R-:W-:Y:S06]  /*3870*/  HMMA.16816.F32 R120, R8, R18, RZ ;  /* 0x000000120878723c */ /* 0x000fec00000018ff */
[C---:B----4-:R-:W-:Y:S06]  /*3880*/  HMMA.16816.F32 R84, R4.reuse, R28, RZ ;  /* 0x0000001c0454723c */ /* 0x050fec00000018ff */
[C---:B-1----:R-:W-:Y:S06]  /*3890*/  HMMA.16816.F32 R68, R4.reuse, R26, RZ ;  /* 0x0000001a0444723c */ /* 0x042fec00000018ff */
[C---:B------:R-:W-:Y:S06]  /*38a0*/  HMMA.16816.F32 R72, R4.reuse, R32, RZ ;  /* 0x000000200448723c */ /* 0x040fec00000018ff */
[C---:B------:R-:W-:Y:S06]  /*38b0*/  HMMA.16816.F32 R76, R4.reuse, R24, RZ ;  /* 0x00000018044c723c */ /* 0x040fec00000018ff */
[----:B------:R-:W-:Y:S01]  /*38c0*/  HMMA.16816.F32 R80, R4, R30, RZ ;  /* 0x0000001e0450723c */ /* 0x000fe200000018ff */
[----:B------:R-:W1:Y:S05]  /*38d0*/  LDSM.16.M88.4 R4, [R224+0x3000] ;  /* 0x00300000e004783b */ /* 0x000e6a0000000200 */
[C---:B------:R-:W-:Y:S06]  /*38e0*/  HMMA.16816.F32 R16, R8.reuse, R24, RZ ;  /* 0x000000180810723c */ /* 0x040fec00000018ff */
[C---:B------:R-:W-:Y:S06]  /*38f0*/  HMMA.16816.F32 R60, R8.reuse, R32, RZ ;  /* 0x00000020083c723c */ /* 0x040fec00000018ff */
[C---:B------:R-:W-:Y:S06]  /*3900*/  HMMA.16816.F32 R56, R8.reuse, R28, RZ ;  /* 0x0000001c0838723c */ /* 0x040fec00000018ff */
[C---:B------:R-:W-:Y:S01]  /*3910*/  HMMA.16816.F32 R140, R8.reuse, R34, RZ ;  /* 0x00000022088c723c */ /* 0x040fe200000018ff */
[----:B------:R-:W2:Y:S05]  /*3920*/  LDSM.16.M88.4 R32, [R221+0x7400] ;  /* 0x00740000dd20783b */ /* 0x000eaa0000000200 */
[C---:B------:R-:W-:Y:S01]  /*3930*/  HMMA.16816.F32 R136, R8.reuse, R30, RZ ;  /* 0x0000001e0888723c */ /* 0x040fe200000018ff */
[----:B------:R-:W3:Y:S05]  /*3940*/  LDSM.16.M88.4 R28, [R221+0x7800] ;  /* 0x00780000dd1c783b */ /* 0x000eea0000000200 */
[----:B------:R-:W-:Y:S01]  /*3950*/  HMMA.16816.F32 R116, R8, R26, RZ ;  /* 0x0000001a0874723c */ /* 0x000fe200000018ff */
[----:B------:R-:W4:Y:S04]  /*3960*/  LDSM.16.M88.4 R24, [R221+0x7c00] ;  /* 0x007c0000dd18783b */ /* 0x000f280000000200 */
[----:B------:R-:W5:Y:S01]  /*3970*/  LDSM.16.M88.4 R8, [R224+0x2000] ;  /* 0x00200000e008783b */ /* 0x000f620000000200 */
[C---:B------:R-:W-:Y:S06]  /*3980*/  HMMA.16816.F32 R112, R12.reuse, R44, R64 ;  /* 0x0000002c0c70723c */ /* 0x040fec0000001840 */
[C---:B------:R-:W-:Y:S06]  /*3990*/  HMMA.16816.F32 R128, R12.reuse, R42, R88 ;  /* 0x0000002a0c80723c */ /* 0x040fec0000001858 */
[C---:B------:R-:W-:Y:S06]  /*39a0*/  HMMA.16816.F32 R104, R12.reuse, R52, R84 ;  /* 0x000000340c68723c */ /* 0x040fec0000001854 */
[C---:B------:R-:W-:Y:S06]  /*39b0*/  HMMA.16816.F32 R88, R12.reuse, R50, R68 ;  /* 0x000000320c58723c */ /* 0x040fec0000001844 */
[----:B------:R-:W-:Y:S06]  /*39c0*/  HMMA.16816.F32 R132, R12, R46, R92 ;  /* 0x0000002e0c84723c */ /* 0x000fec000000185c */
[C---:B------:R-:W-:Y:S06]  /*39d0*/  HMMA.16816.F32 R84, R20.reuse, R44, R96 ;  /* 0x0000002c1454723c */ /* 0x040fec0000001860 */
[C---:B------:R-:W-:Y:S01]  /*39e0*/  HMMA.16816.F32 R68, R20.reuse, R48, R16 ;  /* 0x000000301444723c */ /* 0x040fe20000001810 */
[----:B------:R-:W-:Y:S05]  /*39f0*/  LDSM.16.M88.4 R16, [R225+0x3000] ;  /* 0x00300000e110783b */ /* 0x000fea0000000200 */
[----:B------:R-:W-:Y:S01]  /*3a00*/  HMMA.16816.F32 R64, R20, R46, R120 ;  /* 0x0000002e1440723c */ /* 0x000fe20000001878 */
[----:B------:R-:W5:Y:S05]  /*3a10*/  LDSM.16.M88.4 R44, [R223+0x7000] ;  /* 0x00700000df2c783b */ /* 0x000f6a0000000200 */
[C---:B------:R-:W-:Y:S06]  /*3a20*/  HMMA.16816.F32 R108, R12.reuse, R40, R72 ;  /* 0x000000280c6c723c */ /* 0x040fec0000001848 */
[C---:B------:R-:W-:Y:S01]  /*3a30*/  HMMA.16816.F32 R124, R12.reuse, R48, R76 ;  /* 0x000000300c7c723c */ /* 0x040fe2000000184c */
[----:B------:R-:W-:Y:S05]  /*3a40*/  LDSM.16.M88.4 R76, [R223+0x7c00] ;  /* 0x007c0000df4c783b */ /* 0x000fea0000000200 */
[----:B------:R-:W-:Y:S06]  /*3a50*/  HMMA.16816.F32 R92, R12, R54, R80 ;  /* 0x000000360c5c723c */ /* 0x000fec0000001850 */
[C---:B------:R-:W-:Y:S06]  /*3a60*/  HMMA.16816.F32 R80, R20.reuse, R40, R60 ;  /* 0x000000281450723c */ /* 0x040fec000000183c */
[C---:B------:R-:W-:Y:S06]  /*3a70*/  HMMA.16816.F32 R72, R20.reuse, R52, R56 ;  /* 0x000000341448723c */ /* 0x040fec0000001838 */
[C---:B------:R-:W-:Y:S01]  /*3a80*/  HMMA.16816.F32 R60, R20.reuse, R42, R140 ;  /* 0x0000002a143c723c */ /* 0x040fe2000000188c */
[----:B------:R-:W5:Y:S05]  /*3a90*/  LDSM.16.M88.4 R40, [R223+0x7400] ;  /* 0x00740000df28783b */ /* 0x000f6a0000000200 */
[C---:B------:R-:W-:Y:S01]  /*3aa0*/  HMMA.16816.F32 R56, R20.reuse, R54, R136 ;  /* 0x000000361438723c */ /* 0x040fe20000001888 */
[----:B------:R-:W5:Y:S05]  /*3ab0*/  LDSM.16.M88.4 R52, [R223+0x7800] ;  /* 0x00780000df34783b */ /* 0x000f6a0000000200 */
[----:B------:R-:W-:Y:S01]  /*3ac0*/  HMMA.16816.F32 R12, R20, R50, R116 ;  /* 0x00000032140c723c */ /* 0x000fe20000001874 */
[----:B------:R-:W5:Y:S05]  /*3ad0*/  LDSM.16.M88.4 R20, [R225+0x2000] ;  /* 0x00200000e114783b */ /* 0x000f6a0000000200 */
[C---:B-1----:R-:W-:Y:S06]  /*3ae0*/  HMMA.16816.F32 R48, R4.reuse, R36, R112 ;  /* 0x000000240430723c */ /* 0x042fec0000001870 */
[C---:B--2---:R-:W-:Y:S06]  /*3af0*/  HMMA.16816.F32 R136, R4.reuse, R32, R108 ;  /* 0x000000200488723c */ /* 0x044fec000000186c */
[C---:B------:R-:W-:Y:S06]  /*3b00*/  HMMA.16816.F32 R112, R4.reuse, R38, R132 ;  /* 0x000000260470723c */ /* 0x040fec0000001884 */
[C---:B---3--:R-:W-:Y:S06]  /*3b10*/  HMMA.16816.F32 R140, R4.reuse, R28, R104 ;  /* 0x0000001c048c723c */ /* 0x048fec0000001868 */
[C---:B----4-:R-:W-:Y:S06]  /*3b20*/  HMMA.16816.F32 R124, R4.reuse, R24, R124 ;  /* 0x00000018047c723c */ /* 0x050fec000000187c */
[C---:B------:R-:W-:Y:S06]  /*3b30*/  HMMA.16816.F32 R128, R4.reuse, R34, R128 ;  /* 0x000000220480723c */ /* 0x040fec0000001880 */
[C---:B------:R-:W-:Y:S06]  /*3b40*/  HMMA.16816.F32 R120, R4.reuse, R30, R92 ;  /* 0x0000001e0478723c */ /* 0x040fec000000185c */
[----:B------:R-:W-:Y:S06]  /*3b50*/  HMMA.16816.F32 R116, R4, R26, R88 ;  /* 0x0000001a0474723c */ /* 0x000fec0000001858 */
[C---:B-----5:R-:W-:Y:S06]  /*3b60*/  HMMA.16816.F32 R108, R8.reuse, R36, R84 ;  /* 0x00000024086c723c */ /* 0x060fec0000001854 */
[C---:B------:R-:W-:Y:S06]  /*3b70*/  HMMA.16816.F32 R92, R8.reuse, R32, R80 ;  /* 0x00000020085c723c */ /* 0x040fec0000001850 */
[C---:B------:R-:W-:Y:S01]  /*3b80*/  HMMA.16816.F32 R104, R8.reuse, R38, R64 ;  /* 0x000000260868723c */ /* 0x040fe20000001840 */
[----:B------:R-:W-:Y:S05]  /*3b90*/  LDSM.16.M88.4 R36, [R221+0x8000] ;  /* 0x00800000dd24783b */ /* 0x000fea0000000200 */
[C---:B------:R-:W-:Y:S01]  /*3ba0*/  HMMA.16816.F32 R4, R8.reuse, R34, R60 ;  /* 0x000000220804723c */ /* 0x040fe2000000183c */
[----:B------:R-:W-:Y:S05]  /*3bb0*/  LDSM.16.M88.4 R32, [R221+0x8400] ;  /* 0x00840000dd20783b */ /* 0x000fea0000000200 */
[C---:B------:R-:W-:Y:S06]  /*3bc0*/  HMMA.16816.F32 R84, R8.reuse, R28, R72 ;  /* 0x0000001c0854723c */ /* 0x040fec0000001848 */
[C---:B------:R-:W-:Y:S01]  /*3bd0*/  HMMA.16816.F32 R96, R8.reuse, R30, R56 ;  /* 0x0000001e0860723c */ /* 0x040fe20000001838 */
[----:B------:R-:W-:Y:S04]  /*3be0*/  LDSM.16.M88.4 R28, [R221+0x8800] ;  /* 0x00880000dd1c783b */ /* 0x000fe80000000200 */
[----:B------:R-:W-:Y:S01]  /*3bf0*/  LDSM.16.M88.4 R56, [R223+0x8c00] ;  /* 0x008c0000df38783b */ /* 0x000fe20000000200 */
[C---:B------:R-:W-:Y:S06]  /*3c00*/  HMMA.16816.F32 R88, R8.reuse, R24, R68 ;  /* 0x000000180858723c */ /* 0x040fec0000001844 */
[----:B------:R-:W-:Y:S01]  /*3c10*/  HMMA.16816.F32 R80, R8, R26, R12 ;  /* 0x0000001a0850723c */ /* 0x000fe2000000180c */
[----:B------:R-:W1:Y:S04]  /*3c20*/  LDSM.16.M88.4 R8, [R224+0x5000] ;  /* 0x00500000e008783b */ /* 0x000e680000000200 */
[----:B------:R-:W-:Y:S01]  /*3c30*/  LDSM.16.M88.4 R12, [R224+0x4000] ;  /* 0x00400000e00c783b */ /* 0x000fe20000000200 */
[C---:B------:R-:W-:Y:S03]  /*3c40*/  HMMA.16816.F32 R72, R16.reuse, R44, R48 ;  /* 0x0000002c1048723c */ /* 0x040fe60000001830 */
[----:B------:R-:W2:Y:S03]  /*3c50*/  LDSM.16.M88.4 R48, [R221+0x8c00] ;  /* 0x008c0000dd30783b */ /* 0x000ea60000000200 */
[C---:B------:R-:W-:Y:S01]  /*3c60*/  HMMA.16816.F32 R68, R16.reuse, R46, R112 ;  /* 0x0000002e1044723c */ /* 0x040fe20000001870 */
[----:B------:R-:W-:Y:S05]  /*3c70*/  LDSM.16.M88.4 R24, [R223+0x8000] ;  /* 0x00800000df18783b */ /* 0x000fea0000000200 */
[C---:B------:R-:W-:Y:S06]  /*3c80*/  HMMA.16816.F32 R64, R16.reuse, R40, R136 ;  /* 0x000000281040723c */ /* 0x040fec0000001888 */
[C---:B------:R-:W-:Y:S06]  /*3c90*/  HMMA.16816.F32 R60, R16.reuse, R42, R128 ;  /* 0x0000002a103c723c */ /* 0x040fec0000001880 */
[C---:B------:R-:W-:Y:S06]  /*3ca0*/  HMMA.16816.F32 R140, R16.reuse, R52, R140 ;  /* 0x00000034108c723c */ /* 0x040fec000000188c */
[C---:B------:R-:W-:Y:S06]  /*3cb0*/  HMMA.16816.F32 R136, R16.reuse, R54, R120 ;  /* 0x000000361088723c */ /* 0x040fec0000001878 */
[C---:B------:R-:W-:Y:S06]  /*3cc0*/  HMMA.16816.F32 R144, R16.reuse, R76, R124 ;  /* 0x0000004c1090723c */ /* 0x040fec000000187c */
[----:B------:R-:W-:Y:S01]  /*3cd0*/  HMMA.16816.F32 R132, R16, R78, R116 ;  /* 0x0000004e1084723c */ /* 0x000fe20000001874 */
[----:B------:R-:W-:Y:S05]  /*3ce0*/  LDSM.16.M88.4 R16, [R225+0x4000] ;  /* 0x00400000e110783b */ /* 0x000fea0000000200 */
[C---:B------:R-:W-:Y:S06]  /*3cf0*/  HMMA.16816.F32 R128, R20.reuse, R44, R108 ;  /* 0x0000002c1480723c */ /* 0x040fec000000186c */
[C---:B------:R-:W-:Y:S01]  /*3d00*/  HMMA.16816.F32 R124, R20.reuse, R46, R104 ;  /* 0x0000002e147c723c */ /* 0x040fe20000001868 */
[----:B------:R-:W-:Y:S05]  /*3d10*/  LDSM.16.M88.4 R44, [R223+0x8800] ;  /* 0x00880000df2c783b */ /* 0x000fea0000000200 */
[C---:B------:R-:W-:Y:S06]  /*3d20*/  HMMA.16816.F32 R120, R20.reuse, R40, R92 ;  /* 0x000000281478723c */ /* 0x040fec000000185c */
[C---:B------:R-:W-:Y:S01]  /*3d30*/  HMMA.16816.F32 R116, R20.reuse, R42, R4 ;  /* 0x0000002a1474723c */ /* 0x040fe20000001804 */
[----:B------:R-:W3:Y:S04]  /*3d40*/  LDSM.16.M88.4 R4, [R225+0x5000] ;  /* 0x00500000e104783b */ /* 0x000ee80000000200 */
[----:B------:R-:W4:Y:S01]  /*3d50*/  LDSM.16.M88.4 R40, [R223+0x8400] ;  /* 0x00840000df28783b */ /* 0x000f220000000200 */
[----:B------:R-:W-:Y:S01]  /*3d60*/  HMMA.16816.F32 R112, R20, R52, R84 ;  /* 0x000000341470723c */ /* 0x000fe20000001854 */
[----:B------:R-:W-:-:S05]  /*3d70*/  DEPBAR.LE SB0, 0x0 ;  /* 0x000080000000791a */ /* 0x000fca0000000000 */
        /* <DEDUP_REMOVED lines=9> */
[C---:B--2---:R-:W-:Y:S06]  /*3e10*/  HMMA.16816.F32 R68, R8.reuse, R48, R144 ;  /* 0x000000300844723c */ /* 0x044fec0000001890 */
[----:B------:R-:W-:Y:S06]  /*3e20*/  HMMA.16816.F32 R64, R8, R50, R132 ;  /* 0x000000320840723c */ /* 0x000fec0000001884 */
        /* <DEDUP_REMOVED lines=8> */
[C---:B----4-:R-:W-:Y:S06]  /*3eb0*/  HMMA.16816.F32 R84, R4.reuse, R40, R84 ;  /* 0x000000280454723c */ /* 0x050fec0000001854 */
        /* <DEDUP_REMOVED lines=8> */
[----:B------:R-:W-:Y:S02]  /*3f40*/  IMAD.U32 R7, RZ, RZ, UR7 ;  /* 0x00000007ff077e24 */ /* 0x000fe4000f8e00ff */
[----:B------:R-:W-:Y:S01]  /*3f50*/  IMAD.IADD R5, R0, 0x1, R5 ;  /* 0x0000000100057824 */ /* 0x000fe200078e0205 */
[C---:B------:R-:W-:Y:S01]  /*3f60*/  HMMA.16816.F32 R60, R16.reuse, R24, R60 ;  /* 0x00000018103c723c */ /* 0x040fe2000000183c */
[----:B------:R-:W-:Y:S02]  /*3f70*/  IMAD R4, R102, 0x20, R103 ;  /* 0x0000002066047824 */ /* 0x000fe400078e0267 */
[C---:B------:R-:W-:Y:S01]  /*3f80*/  VIADD R232, R5.reuse, UR7 ;  /* 0x0000000705e87c36 */ /* 0x040fe20008000000 */
[----:B------:R-:W-:Y:S01]  /*3f90*/  VIADDMNMX R238, R5, UR6, R6, PT ;  /* 0x0000000605ee7c46 */ /* 0x000fe2000b800106 */
[----:B------:R-:W-:Y:S01]  /*3fa0*/  IMAD.IADD R0, R148, 0x1, R4 ;  /* 0x0000000194007824 */ /* 0x000fe200078e0204 */
[C-C-:B------:R-:W-:Y:S01]  /*3fb0*/  IADD3 R233, R7.reuse, 0x8, R5.reuse ;  /* 0x0000000807e97810 */ /* 0x140fe20007ffe005 */
[----:B------:R-:W-:Y:S01]  /*3fc0*/  IMAD.U32 R6, RZ, RZ, UR6 ;  /* 0x00000006ff067e24 */ /* 0x000fe2000f8e00ff */
[--C-:B------:R-:W-:Y:S01]  /*3fd0*/  IADD3 R231, R7, 0x40, R5.reuse ;  /* 0x0000004007e77810 */ /* 0x100fe20007ffe005 */
[----:B------:R-:W-:Y:S01]  /*3fe0*/  VIADD R4, R3, 0x1 ;  /* 0x0000000103047836 */ /* 0x000fe20000000000 */
[----:B------:R-:W-:Y:S01]  /*3ff0*/  IADD3 R234, R7, 0x48, R5 ;  /* 0x0000004807ea7810 */ /* 0x000fe20007ffe005 */
[C---:B------:R-:W-:Y:S01]  /*4000*/  IMAD.IADD R7, R232.reuse, 0x1, -R3 ;  /* 0x00000001e8077824 */ /* 0x040fe200078e0a03 */
[----:B------:R-:W-:Y:S01]  /*4010*/  HMMA.16816.F32 R52, R16, R26, R52 ;  /* 0x0000001a1034723c */ /* 0x000fe20000001834 */
[----:B------:R-:W-:-:S02]  /*4020*/  VIADDMNMX R230, R232, -UR23, RZ, !PT ;  /* 0x80000017e8e67c46 */ /* 0x000fc4000f8001ff */
[----:B------:R-:W-:Y:S02]  /*4030*/  ISETP.GE.AND P6, PT, R4, R238, PT ;  /* 0x000000ee0400720c */ /* 0x000fe40003fc6270 */
[----:B------:R-:W-:Y:S01]  /*4040*/  VIADDMNMX R229, R233, -UR23, RZ, !PT ;  /* 0x80000017e9e57c46 */ /* 0x000fe2000f8001ff */
[----:B------:R-:W-:Y:S01]  /*4050*/  HMMA.16816.F32 R48, R12, R50, R96 ;  /* 0x000000320c30723c */ /* 0x000fe20000001860 */
[----:B------:R-:W-:Y:S02]  /*4060*/  VIADDMNMX R228, R231, -UR23, RZ, !PT ;  /* 0x80000017e7e47c46 */ /* 0x000fe4000f8001ff */
[----:B------:R-:W-:Y:S02]  /*4070*/  VIADDMNMX R227, R234, -UR23, RZ, !PT ;  /* 0x80000017eae37c46 */ /* 0x000fe4000f8001ff */
[----:B------:R-:W-:Y:S01]  /*4080*/  ISETP.LT.OR P6, PT, R4, R230, P6 ;  /* 0x000000e60400720c */ /* 0x000fe200037c1670 */
[----:B------:R-:W-:Y:S01]  /*4090*/  HMMA.16816.F32 R24, R16, R40, R20 ;  /* 0x000000281018723c */ /* 0x000fe20000001814 */
[----:B------:R-:W-:-:S02]  /*40a0*/  IADD3 R15, R6, 0x8, R5 ;  /* 0x00000008060f7810 */ /* 0x000fc40007ffe005 */
[C-C-:B------:R-:W-:Y:S02]  /*40b0*/  IADD3 R14, R6.reuse, 0x48, R5.reuse ;  /* 0x00000048060e7810 */ /* 0x140fe40007ffe005 */
[----:B------:R-:W-:Y:S01]  /*40c0*/  VIMNMX R237, R15, UR27, PT ;  /* 0x0000001b0fed7c48 */ /* 0x000fe2000bfe0100 */
[C---:B------:R-:W-:Y:S01]  /*40d0*/  HMMA.16816.F32 R32, R16.reuse, R42, R32 ;  /* 0x0000002a1020723c */ /* 0x040fe20000001820 */
[----:B------:R-:W-:Y:S01]  /*40e0*/  IADD3 R20, R6, 0x40, R5 ;  /* 0x0000004006147810 */ /* 0x000fe20007ffe005 */
[--C-:B------:R-:W-:Y:S01]  /*40f0*/  IMAD.IADD R6, R233, 0x1, -R3.reuse ;  /* 0x00000001e9067824 */ /* 0x100fe200078e0a03 */
[----:B------:R-:W-:Y:S01]  /*4100*/  IABS R5, R7 ;  /* 0x0000000700057213 */ /* 0x000fe20000000000 */
[----:B------:R-:W-:Y:S01]  /*4110*/  IMAD.IADD R7, R231, 0x1, -R3 ;  /* 0x00000001e7077824 */ /* 0x000fe200078e0a03 */
[----:B------:R-:W-:Y:S01]  /*4120*/  VIMNMX R236, R20, UR27, PT ;  /* 0x0000001b14ec7c48 */ /* 0x000fe2000bfe0100 */
[----:B------:R-:W-:Y:S01]  /*4130*/  HMMA.16816.F32 R40, R16, R44, R8 ;  /* 0x0000002c1028723c */ /* 0x000fe20000001808 */
[----:B------:R-:W-:-:S02]  /*4140*/  IABS R6, R6 ;  /* 0x0000000600067213 */ /* 0x000fc40000000000 */
[----:B------:R-:W-:Y:S02]  /*4150*/  VIMNMX R235, R14, UR27, PT ;  /* 0x0000001b0eeb7c48 */ /* 0x000fe4000bfe0100 */
[----:B------:R-:W-:Y:S01]  /*4160*/  ISETP.GE.AND P5, PT, R4, R237, PT ;  /* 0x000000ed0400720c */ /* 0x000fe20003fa6270 */
[C---:B------:R-:W-:Y:S01]  /*4170*/  HMMA.16816.F32 R64, R16.reuse, R46, R28 ;  /* 0x0000002e1040723c */ /* 0x040fe2000000181c */
[----:B------:R-:W-:Y:S01]  /*4180*/  IMAD.IADD R8, R232, 0x1, -R4 ;  /* 0x00000001e8087824 */ /* 0x000fe200078e0a04 */
[----:B------:R-:W-:Y:S01]  /*4190*/  ISETP.GE.AND P3, PT, R4, R236, PT ;  /* 0x000000ec0400720c */ /* 0x000fe20003f66270 */
[----:B------:R-:W-:Y:S01]  /*41a0*/  IMAD.IADD R9, R234, 0x1, -R3 ;  /* 0x00000001ea097824 */ /* 0x000fe200078e0a03 */
[C---:B------:R-:W-:Y:S02]  /*41b0*/  ISETP.GE.AND P1, PT, R4.reuse, R235, PT ;  /* 0x000000eb0400720c */ /* 0x040fe40003f26270 */
[----:B------:R-:W-:Y:S01]  /*41c0*/  IABS R11, R8 ;  /* 0x00000008000b7213 */ /* 0x000fe20000000000 */
[----:B------:R-:W-:Y:S01]  /*41d0*/  IMAD.MOV.U32 R8, RZ, RZ, R5 ;  /* 0x000000ffff087224 */ /* 0x000fe200078e0005 */
[----:B------:R-:W-:Y:S01]  /*41e0*/  IABS R5, R7 ;  /* 0x0000000700057213 */ /* 0x000fe20000000000 */
[C---:B------:R-:W-:Y:S01]  /*41f0*/  HMMA.16816.F32 R68, R16.reuse, R56, R36 ;  /* 0x000000381044723c */ /* 0x040fe20000001824 */
[----:B------:R-:W-:Y:S01]  /*4200*/  IABS R7, R9 ;  /* 0x0000000900077213 */ /* 0x000fe20000000000 */
[----:B------:R-:W-:Y:S01]  /*4210*/  IMAD.MOV.U32 R9, RZ, RZ, R11 ;  /* 0x000000ffff097224 */ /* 0x000fe200078e000b */
[----:B------:R-:W-:Y:S01]  /*4220*/  I2FP.F32.S32 R10, R8 ;  /* 0x00000008000a7245 */ /* 0x000fe20000201400 */
[----:B------:R-:W-:Y:S01]  /*4230*/  IMAD.MOV.U32 R8, RZ, RZ, R6 ;  /* 0x000000ffff087224 */ /* 0x000fe200078e0006 */
[----:B------:R-:W-:Y:S01]  /*4240*/  ISETP.LT.OR P5, PT, R4, R229, P5 ;  /* 0x000000e50400720c */ /* 0x000fe20002fa1670 */
[----:B------:R-:W-:Y:S01]  /*4250*/  IMAD.MOV.U32 R6, RZ, RZ, R5 ;  /* 0x000000ffff067224 */ /* 0x000fe200078e0005 */
[----:B------:R-:W-:Y:S01]  /*4260*/  HMMA.16816.F32 R96, R16, R58, R48 ;  /* 0x0000003a1060723c */ /* 0x000fe20000001830 */
[----:B------:R-:W-:Y:S01]  /*4270*/  IMAD.MOV.U32 R5, RZ, RZ, R7 ;  /* 0x000000ffff057224 */ /* 0x000fe200078e0007 */
[----:B------:R-:W-:Y:S01]  /*4280*/  I2FP.F32.S32 R8, R8 ;  /* 0x0000000800087245 */ /* 0x000fe20000201400 */
[----:B------:R-:W-:Y:S01]  /*4290*/  FFMA.FTZ R21, R10, -UR19, R60 ;  /* 0x800000130a157c23 */ /* 0x000fe2000801003c */
[----:B------:R-:W-:Y:S01]  /*42a0*/  I2FP.F32.S32 R6, R6 ;  /* 0x0000000600067245 */ /* 0x000fe20000201400 */
[----:B------:R-:W-:Y:S01]  /*42b0*/  IMAD.IADD R10, R231, 0x1, -R4 ;  /* 0x00000001e70a7824 */ /* 0x000fe200078e0a04 */
[----:B------:R-:W-:Y:S01]  /*42c0*/  I2FP.F32.S32 R5, R5 ;  /* 0x0000000500057245 */ /* 0x000fe20000201400 */
[----:B------:R-:W-:Y:S01]  /*42d0*/  FFMA.FTZ R18, R8, -UR19, R62 ;  /* 0x8000001308127c23 */ /* 0x000fe2000801003e */
[----:B------:R-:W-:Y:S01]  /*42e0*/  I2FP.F32.S32 R7, R9 ;  /* 0x0000000900077245 */ /* 0x000fe20000201400 */
[----:B------:R-:W-:Y:S01]  /*42f0*/  FFMA.FTZ R17, R6, -UR19, R92 ;  /* 0x8000001306117c23 */ /* 0x000fe2000801005c */
[----:B------:R-:W-:-:S02]  /*4300*/  VIADD R6, R3, 0x8 ;  /* 0x0000000803067836 */ /* 0x000fc40000000000 */
[----:B------:R-:W-:Y:S01]  /*4310*/  FFMA.FTZ R13, R5, -UR19, R94 ;  /* 0x80000013050d7c23 */ /* 0x000fe2000801005e */
[----:B------:R-:W-:Y:S02]  /*4320*/  IMAD.IADD R8, R233, 0x1, -R4 ;  /* 0x00000001e9087824 */ /* 0x000fe400078e0a04 */
[----:B------:R-:W-:Y:S01]  /*4330*/  FFMA.FTZ R12, R7, -UR19, R61 ;  /* 0x80000013070c7c23 */ /* 0x000fe2000801003d */
[----:B------:R-:W-:Y:S01]  /*4340*/  IMAD.IADD R5, R232, 0x1, -R6 ;  /* 0x00000001e8057824 */ /* 0x000fe200078e0a06 */
[----:B------:R-:W-:Y:S01]  /*4350*/  ISETP.LT.OR P3, PT, R4, R228, P3 ;  /* 0x000000e40400720c */ /* 0x000fe20001f61670 */
[----:B------:R-:W-:Y:S01]  /*4360*/  IMAD.IADD R9, R234, 0x1, -R4 ;  /* 0x00000001ea097824 */ /* 0x000fe200078e0a04 */
[----:B------:R-:W-:Y:S01]  /*4370*/  ISETP.LT.OR P1, PT, R4, R227, P1 ;  /* 0x000000e30400720c */ /* 0x000fe20000f21670 */
[----:B------:R-:W-:Y:S01]  /*4380*/  IMAD.IADD R11, R233, 0x1, -R6 ;  /* 0x00000001e90b7824 */ /* 0x000fe200078e0a06 */
[----:B------:R-:W-:Y:S02]  /*4390*/  IABS R7, R5 ;  /* 0x0000000500077213 */ /* 0x000fe40000000000 */
[----:B------:R-:W-:-:S02]  /*43a0*/  IABS R5, R8 ;  /* 0x0000000800057213 */ /* 0x000fc40000000000 */
[----:B------:R-:W-:Y:S01]  /*43b0*/  IABS R4, R10 ;  /* 0x0000000a00047213 */ /* 0x000fe20000000000 */
[----:B------:R-:W-:Y:S01]  /*43c0*/  IMAD.MOV.U32 R10, RZ, RZ, R7 ;  /* 0x000000ffff0a7224 */ /* 0x000fe200078e0007 */
[----:B------:R-:W-:Y:S01]  /*43d0*/  IABS R9, R9 ;  /* 0x0000000900097213 */ /* 0x000fe20000000000 */
[----:B------:R-:W-:Y:S01]  /*43e0*/  IMAD.MOV.U32 R8, RZ, RZ, R5 ;  /* 0x000000ffff087224 */ /* 0x000fe200078e0005 */
[----:B------:R-:W-:Y:S01]  /*43f0*/  BAR.SYNC.DEFER_BLOCKING 0x0 ;  /* 0x0000000000007b1d */ /* 0x000fe20000010000 */
[C---:B------:R-:W-:Y:S01]  /*4400*/  ISETP.GE.AND P2, PT, R3.reuse, R238, PT ;  /* 0x000000ee0300720c */ /* 0x040fe20003f46270 */
[----:B------:R-:W-:Y:S01]  /*4410*/  IMAD.MOV.U32 R5, RZ, RZ, R4 ;  /* 0x000000ffff057224 */ /* 0x000fe200078e0004 */
[----:B------:R-:W-:Y:S01]  /*4420*/  IABS R4, R11 ;  /* 0x0000000b00047213 */ /* 0x000fe20000000000 */
[----:B------:R-:W-:Y:S01]  /*4430*/  IMAD.MOV.U32 R7, RZ, RZ, R9 ;  /* 0x000000ffff077224 */ /* 0x000fe200078e0009 */
[----:B------:R-:W-:Y:S02]  /*4440*/  ISETP.LT.OR P2, PT, R3, R230, P2 ;  /* 0x000000e60300720c */ /* 0x000fe40001741670 */
[----:B------:R-:W-:-:S02]  /*4450*/  I2FP.F32.S32 R9, R8 ;  /* 0x0000000800097245 */ /* 0x000fc40000201400 */
[----:B------:R-:W-:Y:S02]  /*4460*/  FSEL R37, R21, -INF , !P2 ;  /* 0xff80000015257808 */ /* 0x000fe40005000000 */
[----:B------:R-:W-:Y:S01]  /*4470*/  I2FP.F32.S32 R8, R5 ;  /* 0x0000000500087245 */ /* 0x000fe20000201400 */
[----:B------:R-:W-:Y:S01]  /*4480*/  FFMA.FTZ R20, R9, -UR19, R63 ;  /* 0x8000001309147c23 */ /* 0x000fe2000801003f */
[C---:B------:R-:W-:Y:S02]  /*4490*/  ISETP.GE.AND P0, PT, R3.reuse, R237, PT ;  /* 0x000000ed0300720c */ /* 0x040fe40003f06270 */
[C---:B------:R-:W-:Y:S01]  /*44a0*/  ISETP.GE.AND P4, PT, R3.reuse, R236, PT ;  /* 0x000000ec0300720c */ /* 0x040fe20003f86270 */
[----:B------:R-:W-:Y:S01]  /*44b0*/  FFMA.FTZ R19, R8, -UR19, R93 ;  /* 0x8000001308137c23 */ /* 0x000fe2000801005d */
[----:B------:R-:W-:Y:S01]  /*44c0*/  ISETP.GE.AND P2, PT, R3, R235, PT ;  /* 0x000000eb0300720c */ /* 0x000fe20003f46270 */
[----:B------:R-:W-:Y:S01]  /*44d0*/  IMAD.IADD R8, R234, 0x1, -R6 ;  /* 0x00000001ea087824 */ /* 0x000fe200078e0a06 */
[----:B------:R-:W-:-:S02]  /*44e0*/  I2FP.F32.S32 R5, R7 ;  /* 0x0000000700057245 */ /* 0x000fc40000201400 */
[----:B------:R-:W-:Y:S02]  /*44f0*/  I2FP.F32.S32 R4, R4 ;  /* 0x0000000400047245 */ /* 0x000fe40000201400 */
[----:B------:R-:W-:Y:S01]  /*4500*/  ISETP.LT.OR P0, PT, R3, R229, P0 ;  /* 0x000000e50300720c */ /* 0x000fe20000701670 */
[----:B------:R-:W-:Y:S01]  /*4510*/  FFMA.FTZ R15, R5, -UR19, R95 ;  /* 0x80000013050f7c23 */ /* 0x000fe2000801005f */
[C---:B------:R-:W-:Y:S01]  /*4520*/  ISETP.LT.OR P4, PT, R3.reuse, R228, P4 ;  /* 0x000000e40300720c */ /* 0x040fe20002781670 */
[C---:B------:R-:W-:Y:S01]  /*4530*/  VIADD R5, R3.reuse, 0x9 ;  /* 0x0000000903057836 */ /* 0x040fe20000000000 */
[----:B------:R-:W-:Y:S01]  /*4540*/  ISETP.LT.OR P2, PT, R3, R227, P2 ;  /* 0x000000e30300720c */ /* 0x000fe20001741670 */
[----:B------:R-:W-:Y:S01]  /*4550*/  FFMA.FTZ R16, R4, -UR19, R54 ;  /* 0x8000001304107c23 */ /* 0x000fe20008010036 */
[----:B------:R-:W-:Y:S01]  /*4560*/  I2FP.F32.S32 R7, R10 ;  /* 0x0000000a00077245 */ /* 0x000fe20000201400 */
[C---:B------:R-:W-:Y:S01]  /*4570*/  IMAD.IADD R4, R231.reuse, 0x1, -R6 ;  /* 0x00000001e7047824 */ /* 0x040fe200078e0a06 */
[----:B------:R-:W-:Y:S01]  /*4580*/  FSEL R58, R18, -INF , !P0 ;  /* 0xff800000123a7808 */ /* 0x000fe20004000000 */
[--C-:B------:R-:W-:Y:S01]  /*4590*/  IMAD.IADD R9, R231, 0x1, -R5.reuse ;  /* 0x00000001e7097824 */ /* 0x100fe200078e0a05 */
[----:B------:R-:W-:Y:S01]  /*45a0*/  FSEL R38, R17, -INF , !P4 ;  /* 0xff80000011267808 */ /* 0x000fe20006000000 */
[----:B------:R-:W-:Y:S01]  /*45b0*/  FFMA.FTZ R14, R7, -UR19, R52 ;  /* 0x80000013070e7c23 */ /* 0x000fe20008010034 */
[----:B------:R-:W-:Y:S01]  /*45c0*/  FSEL R39, R13, -INF , !P2 ;  /* 0xff8000000d277808 */ /* 0x000fe20005000000 */
[----:B------:R-:W-:Y:S01]  /*45d0*/  IMAD.IADD R7, R232, 0x1, -R5 ;  /* 0x00000001e8077824 */ /* 0x000fe200078e0a05 */
[----:B------:R-:W-:-:S02]  /*45e0*/  FSEL R48, R12, -INF , !P6 ;  /* 0xff8000000c307808 */ /* 0x000fc40007000000 */
[C---:B------:R-:W-:Y:S02]  /*45f0*/  ISETP.GE.AND P0, PT, R6.reuse, R238, PT ;  /* 0x000000ee0600720c */ /* 0x040fe40003f06270 */
[C---:B------:R-:W-:Y:S02]  /*4600*/  ISETP.GE.AND P4, PT, R6.reuse, R237, PT ;  /* 0x000000ed0600720c */ /* 0x040fe40003f86270 */
[C---:B------:R-:W-:Y:S02]  /*4610*/  ISETP.GE.AND P2, PT, R6.reuse, R236, PT ;  /* 0x000000ec0600720c */ /* 0x040fe40003f46270 */
[C---:B------:R-:W-:Y:S02]  /*4620*/  ISETP.GE.AND P6, PT, R6.reuse, R235, PT ;  /* 0x000000eb0600720c */ /* 0x040fe40003fc6270 */
[C---:B------:R-:W-:Y:S02]  /*4630*/  ISETP.LT.OR P0, PT, R6.reuse, R230, P0 ;  /* 0x000000e60600720c */ /* 0x040fe40000701670 */
[----:B------:R-:W-:-:S02]  /*4640*/  ISETP.LT.OR P4, PT, R6, R229, P4 ;  /* 0x000000e50600720c */ /* 0x000fc40002781670 */
[C---:B------:R-:W-:Y:S02]  /*4650*/  ISETP.LT.OR P2, PT, R6.reuse, R228, P2 ;  /* 0x000000e40600720c */ /* 0x040fe40001741670 */
[----:B------:R-:W-:Y:S01]  /*4660*/  ISETP.LT.OR P6, PT, R6, R227, P6 ;  /* 0x000000e30600720c */ /* 0x000fe200037c1670 */
[----:B------:R-:W-:Y:S01]  /*4670*/  IMAD.IADD R6, R233, 0x1, -R5 ;  /* 0x00000001e9067824 */ /* 0x000fe200078e0a05 */
[----:B------:R-:W-:Y:S02]  /*4680*/  IABS R4, R4 ;  /* 0x0000000400047213 */ /* 0x000fe40000000000 */
[----:B------:R-:W-:Y:S02]  /*4690*/  IABS R11, R7 ;  /* 0x00000007000b7213 */ /* 0x000fe40000000000 */
[----:B------:R-:W-:Y:S01]  /*46a0*/  IABS R7, R8 ;  /* 0x0000000800077213 */ /* 0x000fe20000000000 */
[----:B------:R-:W-:Y:S01]  /*46b0*/  IMAD.MOV.U32 R8, RZ, RZ, R4 ;  /* 0x000000ffff087224 */ /* 0x000fe200078e0004 */
[----:B------:R-:W-:-:S02]  /*46c0*/  IABS R6, R6 ;  /* 0x0000000600067213 */ /* 0x000fc40000000000 */
[----:B------:R-:W-:Y:S01]  /*46d0*/  IABS R4, R9 ;  /* 0x0000000900047213 */ /* 0x000fe20000000000 */
[----:B------:R-:W-:Y:S01]  /*46e0*/  IMAD.MOV.U32 R9, RZ, RZ, R11 ;  /* 0x000000ffff097224 */ /* 0x000fe200078e000b */
[----:B------:R-:W-:Y:S01]  /*46f0*/  I2FP.F32.S32 R10, R8 ;  /* 0x00000008000a7245 */ /* 0x000fe20000201400 */
[----:B------:R-:W-:Y:S01]  /*4700*/  IMAD.MOV.U32 R8, RZ, RZ, R6 ;  /* 0x000000ffff087224 */ /* 0x000fe200078e0006 */
[----:B------:R-:W-:Y:S02]  /*4710*/  I2FP.F32.S32 R6, R7 ;  /* 0x0000000700067245 */ /* 0x000fe40000201400 */
[----:B------:R-:W-:Y:S01]  /*4720*/  I2FP.F32.S32 R9, R9 ;  /* 0x0000000900097245 */ /* 0x000fe20000201400 */
[----:B------:R-:W-:Y:S01]  /*4730*/  FFMA.FTZ R12, R10, -UR19, R88 ;  /* 0x800000130a0c7c23 */ /* 0x000fe20008010058 */
[----:B------:R-:W-:Y:S01]  /*4740*/  I2FP.F32.S32 R8, R8 ;  /* 0x0000000800087245 */ /* 0x000fe20000201400 */
[----:B------:R-:W-:Y:S01]  /*4750*/  FFMA.FTZ R10, R6, -UR19, R90 ;  /* 0x80000013060a7c23 */ /* 0x000fe2000801005a */
[----:B------:R-:W-:Y:S01]  /*4760*/  I2FP.F32.S32 R7, R4 ;  /* 0x0000000400077245 */ /* 0x000fe20000201400 */
[----:B------:R-:W-:Y:S01]  /*4770*/  VIADD R4, R3, 0x10 ;  /* 0x0000001003047836 */ /* 0x000fe20000000000 */
[----:B------:R-:W-:Y:S01]  /*4780*/  FSEL R21, R19, -INF , !P3 ;  /* 0xff80000013157808 */ /* 0x000fe20005800000 */
[----:B------:R-:W-:Y:S01]  /*4790*/  FFMA.FTZ R17, R8, -UR19, R55 ;  /* 0x8000001308117c23 */ /* 0x000fe20008010037 */
[----:B------:R-:W-:Y:S01]  /*47a0*/  FSEL R55, R20, -INF , !P5 ;  /* 0xff80000014377808 */ /* 0x000fe20006800000 */
[----:B------:R-:W-:Y:S01]  /*47b0*/  FFMA.FTZ R9, R9, -UR19, R53 ;  /* 0x8000001309097c23 */ /* 0x000fe20008010035 */
[----:B------:R-:W-:Y:S01]  /*47c0*/  ISETP.GE.AND P5, PT, R5, R238, PT ;  /* 0x000000ee0500720c */ /* 0x000fe20003fa6270 */
[--C-:B------:R-:W-:Y:S01]  /*47d0*/  IMAD.IADD R6, R232, 0x1, -R4.reuse ;  /* 0x00000001e8067824 */ /* 0x100fe200078e0a04 */
[----:B------:R-:W-:Y:S01]  /*47e0*/  FSEL R23, R15, -INF , !P1 ;  /* 0xff8000000f177808 */ /* 0x000fe20004800000 */
[--C-:B------:R-:W-:Y:S01]  /*47f0*/  IMAD.IADD R8, R233, 0x1, -R4.reuse ;  /* 0x00000001e9087824 */ /* 0x100fe200078e0a04 */
[----:B------:R-:W-:Y:S01]  /*4800*/  FSEL R45, R14, -INF , !P0 ;  /* 0xff8000000e2d7808 */ /* 0x000fe20004000000 */
[----:B------:R-:W-:Y:S01]  /*4810*/  IMAD.IADD R11, R231, 0x1, -R4 ;  /* 0x00000001e70b7824 */ /* 0x000fe200078e0a04 */
[----:B------:R-:W-:Y:S01]  /*4820*/  ISETP.GE.AND P3, PT, R5, R237, PT ;  /* 0x000000ed0500720c */ /* 0x000fe20003f66270 */
[----:B------:R-:W-:Y:S01]  /*4830*/  FFMA.FTZ R18, R7, -UR19, R89 ;  /* 0x8000001307127c23 */ /* 0x000fe20008010059 */
[----:B------:R-:W-:-:S02]  /*4840*/  ISETP.GE.AND P1, PT, R5, R236, PT ;  /* 0x000000ec0500720c */ /* 0x000fc40003f26270 */
[C---:B------:R-:W-:Y:S02]  /*4850*/  ISETP.GE.AND P0, PT, R5.reuse, R235, PT ;  /* 0x000000eb0500720c */ /* 0x040fe40003f06270 */
[C---:B------:R-:W-:Y:S02]  /*4860*/  ISETP.LT.OR P5, PT, R5.reuse, R230, P5 ;  /* 0x000000e60500720c */ /* 0x040fe40002fa1670 */
[C---:B------:R-:W-:Y:S02]  /*4870*/  ISETP.LT.OR P3, PT, R5.reuse, R229, P3 ;  /* 0x000000e50500720c */ /* 0x040fe40001f61670 */
[C---:B------:R-:W-:Y:S02]  /*4880*/  ISETP.LT.OR P1, PT, R5.reuse, R228, P1 ;  /* 0x000000e40500720c */ /* 0x040fe40000f21670 */
[----:B------:R-:W-:Y:S01]  /*4890*/  ISETP.LT.OR P0, PT, R5, R227, P0 ;  /* 0x000000e30500720c */ /* 0x000fe20000701670 */
[----:B------:R-:W-:Y:S01]  /*48a0*/  IMAD.IADD R5, R234, 0x1, -R5 ;  /* 0x00000001ea057824 */ /* 0x000fe200078e0a05 */
        /* <DEDUP_REMOVED lines=8> */
[----:B------:R-:W-:Y:S02]  /*4930*/  IABS R6, R6 ;  /* 0x0000000600067213 */ /* 0x000fe40000000000 */
[----:B------:R-:W-:Y:S02]  /*4940*/  IABS R5, R5 ;  /* 0x0000000500057213 */ /* 0x000fe40000000000 */
[C---:B------:R-:W-:Y:S01]  /*4950*/  ISETP.LT.OR P4, PT, R4.reuse, R230, P4 ;  /* 0x000000e60400720c */ /* 0x040fe20002781670 */
[----:B------:R-:W-:Y:S01]  /*4960*/  IMAD.MOV.U32 R7, RZ, RZ, R6 ;  /* 0x000000ffff077224 */ /* 0x000fe200078e0006 */
[C---:B------:R-:W-:Y:S02]  /*4970*/  ISETP.LT.OR P2, PT, R4.reuse, R229, P2 ;  /* 0x000000e50400720c */ /* 0x040fe40001741670 */
[----:B------:R-:W-:-:S02]  /*4980*/  ISETP.LT.OR P6, PT, R4, R228, P6 ;  /* 0x000000e40400720c */ /* 0x000fc400037c1670 */
[----:B------:R-:W-:Y:S01]  /*4990*/  ISETP.LT.OR P5, PT, R4, R227, P5 ;  /* 0x000000e30400720c */ /* 0x000fe20002fa1670 */
[----:B------:R-:W-:Y:S01]  /*49a0*/  IMAD.IADD R4, R234, 0x1, -R4 ;  /* 0x00000001ea047824 */ /* 0x000fe200078e0a04 */
[----:B------:R-:W-:Y:S02]  /*49b0*/  IABS R6, R8 ;  /* 0x0000000800067213 */ /* 0x000fe40000000000 */
[----:B------:R-:W-:Y:S02]  /*49c0*/  I2FP.F32.S32 R8, R5 ;  /* 0x0000000500087245 */ /* 0x000fe40000201400 */
[----:B------:R-:W-:Y:S02]  /*49d0*/  IABS R5, R11 ;  /* 0x0000000b00057213 */ /* 0x000fe40000000000 */
[----:B------:R-:W-:Y:S01]  /*49e0*/  IABS R4, R4 ;  /* 0x0000000400047213 */ /* 0x000fe20000000000 */
[----:B------:R-:W-:Y:S01]  /*49f0*/  FFMA.FTZ R11, R8, -UR19, R91 ;  /* 0x80000013080b7c23 */ /* 0x000fe2000801005b */
[----:B------:R-:W-:Y:S01]  /*4a00*/  I2FP.F32.S32 R9, R7 ;  /* 0x0000000700097245 */ /* 0x000fe20000201400 */
[----:B------:R-:W-:Y:S01]  /*4a10*/  IMAD.MOV.U32 R7, RZ, RZ, R5 ;  /* 0x000000ffff077224 */ /* 0x000fe200078e0005 */
[----:B------:R-:W-:Y:S01]  /*4a20*/  I2FP.F32.S32 R6, R6 ;  /* 0x0000000600067245 */ /* 0x000fe20000201400 */
[----:B------:R-:W-:Y:S01]  /*4a30*/  IMAD.MOV.U32 R5, RZ, RZ, R4 ;  /* 0x000000ffff057224 */ /* 0x000fe200078e0004 */
[----:B------:R-:W-:Y:S01]  /*4a40*/  FSEL R54, R17, -INF , !P3 ;  /* 0xff80000011367808 */ /* 0x000fe20005800000 */
[C---:B------:R-:W-:Y:S01]  /*4a50*/  VIADD R4, R3.reuse, 0x11 ;  /* 0x0000001103047836 */ /* 0x040fe20000000000 */
[----:B------:R-:W-:Y:S01]  /*4a60*/  I2FP.F32.S32 R8, R7 ;  /* 0x0000000700087245 */ /* 0x000fe20000201400 */
[----:B------:R-:W-:Y:S01]  /*4a70*/  FFMA.FTZ R14, R6, -UR19, R26 ;  /* 0x80000013060e7c23 */ /* 0x000fe2000801001a */
[----:B------:R-:W-:Y:S01]  /*4a80*/  I2FP.F32.S32 R7, R5 ;  /* 0x0000000500077245 */ /* 0x000fe20000201400 */
[----:B------:R-:W-:-:S02]  /*4a90*/  VIADD R5, R3, 0x18 ;  /* 0x0000001803057836 */ /* 0x000fc40000000000 */
[----:B------:R-:W-:Y:S01]  /*4aa0*/  FFMA.FTZ R9, R9, -UR19, R24 ;  /* 0x8000001309097c23 */ /* 0x000fe20008010018 */
[----:B------:R-:W-:Y:S02]  /*4ab0*/  IMAD.IADD R6, R232, 0x1, -R4 ;  /* 0x00000001e8067824 */ /* 0x000fe400078e0a04 */
[----:B------:R-:W-:Y:S01]  /*4ac0*/  FFMA.FTZ R15, R8, -UR19, R84 ;  /* 0x80000013080f7c23 */ /* 0x000fe20008010054 */
[----:B------:R-:W-:Y:S01]  /*4ad0*/  FFMA.FTZ R13, R7, -UR19, R86 ;  /* 0x80000013070d7c23 */ /* 0x000fe20008010056 */
[----:B------:R-:W-:Y:S01]  /*4ae0*/  IMAD.IADD R7, R232, 0x1, -R5 ;  /* 0x00000001e8077824 */ /* 0x000fe200078e0a05 */
[----:B------:R-:W-:Y:S01]  /*4af0*/  FSEL R20, R18, -INF , !P1 ;  /* 0xff80000012147808 */ /* 0x000fe20004800000 */
[--C-:B------:R-:W-:Y:S01]  /*4b00*/  IMAD.IADD R8, R233, 0x1, -R4.reuse ;  /* 0x00000001e9087824 */ /* 0x100fe200078e0a04 */
[----:B------:R-:W-:Y:S01]  /*4b10*/  IABS R6, R6 ;  /* 0x0000000600067213 */ /* 0x000fe20000000000 */
[----:B------:R-:W-:Y:S01]  /*4b20*/  IMAD.IADD R10, R231, 0x1, -R4 ;  /* 0x00000001e70a7824 */ /* 0x000fe200078e0a04 */
[----:B------:R-:W-:-:S02]  /*4b30*/  FSEL R29, R11, -INF , !P0 ;  /* 0xff8000000b1d7808 */ /* 0x000fc40004000000 */
[----:B------:R-:W-:Y:S01]  /*4b40*/  FSEL R44, R9, -INF , !P4 ;  /* 0xff800000092c7808 */ /* 0x000fe20006000000 */
[----:B------:R-:W-:Y:S01]  /*4b50*/  IMAD.IADD R9, R234, 0x1, -R4 ;  /* 0x00000001ea097824 */ /* 0x000fe200078e0a04 */
[C---:B------:R-:W-:Y:S02]  /*4b60*/  ISETP.GE.AND P3, PT, R4.reuse, R238, PT ;  /* 0x000000ee0400720c */ /* 0x040fe40003f66270 */
[C---:B------:R-:W-:Y:S02]  /*4b70*/  ISETP.GE.AND P1, PT, R4.reuse, R237, PT ;  /* 0x000000ed0400720c */ /* 0x040fe40003f26270 */
[C---:B------:R-:W-:Y:S02]  /*4b80*/  ISETP.GE.AND P0, PT, R4.reuse, R236, PT ;  /* 0x000000ec0400720c */ /* 0x040fe40003f06270 */
[C---:B------:R-:W-:Y:S02]  /*4b90*/  ISETP.GE.AND P4, PT, R4.reuse, R235, PT ;  /* 0x000000eb0400720c */ /* 0x040fe40003f86270 */
[----:B------:R-:W-:Y:S01]  /*4ba0*/  IABS R11, R7 ;  /* 0x00000007000b7213 */ /* 0x000fe20000000000 */
[----:B------:R-:W-:Y:S01]  /*4bb0*/  IMAD.MOV.U32 R7, RZ, RZ, R6 ;  /* 0x000000ffff077224 */ /* 0x000fe200078e0006 */
[----:B------:R-:W-:-:S02]  /*4bc0*/  ISETP.LT.OR P3, PT, R4, R230, P3 ;  /* 0x000000e60400720c */ /* 0x000fc40001f61670 */
[C---:B------:R-:W-:Y:S02]  /*4bd0*/  ISETP.LT.OR P1, PT, R4.reuse, R229, P1 ;  /* 0x000000e50400720c */ /* 0x040fe40000f21670 */
[C---:B------:R-:W-:Y:S02]  /*4be0*/  ISETP.LT.OR P0, PT, R4.reuse, R228, P0 ;  /* 0x000000e40400720c */ /* 0x040fe40000701670 */
[----:B------:R-:W-:Y:S02]  /*4bf0*/  ISETP.LT.OR P4, PT, R4, R227, P4 ;  /* 0x000000e30400720c */ /* 0x000fe40002781670 */
[----:B------:R-:W-:Y:S02]  /*4c00*/  IABS R6, R8 ;  /* 0x0000000800067213 */ /* 0x000fe40000000000 */
[----:B------:R-:W-:Y:S02]  /*4c10*/  IABS R4, R10 ;  /* 0x0000000a00047213 */ /* 0x000fe40000000000 */
[----:B------:R-:W-:-:S02]  /*4c20*/  IABS R8, R9 ;  /* 0x0000000900087213 */ /* 0x000fc40000000000 */
[----:B------:R-:W-:Y:S01]  /*4c30*/  I2FP.F32.S32 R10, R7 ;  /* 0x00000007000a7245 */ /* 0x000fe20000201400 */
[----:B------:R-:W-:Y:S01]  /*4c40*/  IMAD.MOV.U32 R7, RZ, RZ, R6 ;  /* 0x000000ffff077224 */ /* 0x000fe200078e0006 */
[----:B------:R-:W-:Y:S01]  /*4c50*/  FSEL R143, R14, -INF , !P2 ;  /* 0xff8000000e8f7808 */ /* 0x000fe20005000000 */
[----:B------:R-:W-:Y:S01]  /*4c60*/  IMAD.MOV.U32 R6, RZ, RZ, R4 ;  /* 0x000000ffff067224 */ /* 0x000fe200078e0004 */
[----:B------:R-:W-:Y:S01]  /*4c70*/  FSEL R53, R15, -INF , !P6 ;  /* 0xff8000000f357808 */ /* 0x000fe20007000000 */
[----:B------:R-:W-:Y:S02]  /*4c80*/  IMAD.MOV.U32 R4, RZ, RZ, R8 ;  /* 0x000000ffff047224 */ /* 0x000fe400078e0008 */
[----:B------:R-:W-:Y:S01]  /*4c90*/  FFMA.FTZ R10, R10, -UR19, R25 ;  /* 0x800000130a0a7c23 */ /* 0x000fe20008010019 */
[----:B------:R-:W-:Y:S02]  /*4ca0*/  I2FP.F32.S32 R9, R7 ;  /* 0x0000000700097245 */ /* 0x000fe40000201400 */
[----:B------:R-:W-:-:S02]  /*4cb0*/  I2FP.F32.S32 R8, R6 ;  /* 0x0000000600087245 */ /* 0x000fc40000201400 */
[----:B------:R-:W-:Y:S01]  /*4cc0*/  I2FP.F32.S32 R6, R4 ;  /* 0x0000000400067245 */ /* 0x000fe20000201400 */
[----:B------:R-:W-:Y:S01]  /*4cd0*/  VIADD R4, R3, 0x19 ;  /* 0x0000001903047836 */ /* 0x000fe20000000000 */
[----:B------:R-:W-:Y:S01]  /*4ce0*/  I2FP.F32.S32 R7, R11 ;  /* 0x0000000b00077245 */ /* 0x000fe20000201400 */
[----:B------:R-:W-:Y:S01]  /*4cf0*/  FFMA.FTZ R17, R8, -UR19, R85 ;  /* 0x8000001308117c23 */ /* 0x000fe20008010055 */
[----:B------:R-:W-:Y:S01]  /*4d00*/  FSEL R56, R13, -INF , !P5 ;  /* 0xff8000000d387808 */ /* 0x000fe20006800000 */
[----:B------:R-:W-:Y:S01]  /*4d10*/  FFMA.FTZ R12, R6, -UR19, R87 ;  /* 0x80000013060c7c23 */ /* 0x000fe20008010057 */
[----:B------:R-:W-:Y:S01]  /*4d20*/  FSEL R30, R10, -INF , !P3 ;  /* 0xff8000000a1e7808 */ /* 0x000fe20005800000 */
[----:B------:R-:W-:Y:S01]  /*4d30*/  IMAD.IADD R8, R232, 0x1, -R4 ;  /* 0x00000001e8087824 */ /* 0x000fe200078e0a04 */
[----:B------:R-:W-:Y:S01]  /*4d40*/  ISETP.GE.AND P2, PT, R5, R238, PT ;  /* 0x000000ee0500720c */ /* 0x000fe20003f46270 */
[----:B------:R-:W-:Y:S01]  /*4d50*/  IMAD.IADD R6, R233, 0x1, -R5 ;  /* 0x00000001e9067824 */ /* 0x000fe200078e0a05 */
[----:B------:R-:W-:Y:S01]  /*4d60*/  ISETP.GE.AND P6, PT, R5, R237, PT ;  /* 0x000000ed0500720c */ /* 0x000fe20003fc6270 */
[----:B------:R-:W-:Y:S01]  /*4d70*/  FFMA.FTZ R18, R9, -UR19, R27 ;  /* 0x8000001309127c23 */ /* 0x000fe2000801001b */
[----:B------:R-:W-:Y:S01]  /*4d80*/  ISETP.GE.AND P5, PT, R5, R236, PT ;  /* 0x000000ec0500720c */ /* 0x000fe20003fa6270 */
[----:B------:R-:W-:Y:S01]  /*4d90*/  FFMA.FTZ R11, R7, -UR19, R32 ;  /* 0x80000013070b7c23 */ /* 0x000fe20008010020 */
[----:B------:R-:W-:Y:S01]  /*4da0*/  ISETP.GE.AND P3, PT, R5, R235, PT ;  /* 0x000000eb0500720c */ /* 0x000fe20003f66270 */
[--C-:B------:R-:W-:Y:S01]  /*4db0*/  IMAD.IADD R7, R231, 0x1, -R5.reuse ;  /* 0x00000001e7077824 */ /* 0x100fe200078e0a05 */
[C---:B------:R-:W-:Y:S01]  /*4dc0*/  ISETP.LT.OR P2, PT, R5.reuse, R230, P2 ;  /* 0x000000e60500720c */ /* 0x040fe20001741670 */
[----:B------:R-:W-:Y:S01]  /*4dd0*/  IMAD.IADD R9, R234, 0x1, -R5 ;  /* 0x00000001ea097824 */ /* 0x000fe200078e0a05 */
[----:B------:R-:W-:-:S02]  /*4de0*/  ISETP.LT.OR P6, PT, R5, R229, P6 ;  /* 0x000000e50500720c */ /* 0x000fc400037c1670 */
[C---:B------:R-:W-:Y:S02]  /*4df0*/  ISETP.LT.OR P5, PT, R5.reuse, R228, P5 ;  /* 0x000000e40500720c */ /* 0x040fe40002fa1670 */
[----:B------:R-:W-:Y:S02]  /*4e00*/  ISETP.LT.OR P3, PT, R5, R227, P3 ;  /* 0x000000e30500720c */ /* 0x000fe40001f61670 */
[----:B------:R-:W-:Y:S02]  /*4e10*/  IABS R5, R6 ;  /* 0x0000000600057213 */ /* 0x000fe40000000000 */
[----:B------:R-:W-:Y:S01]  /*4e20*/  IABS R10, R8 ;  /* 0x00000008000a7213 */ /* 0x000fe20000000000 */
[----:B------:R-:W-:Y:S01]  /*4e30*/  IMAD.IADD R8, R233, 0x1, -R4 ;  /* 0x00000001e9087824 */ /* 0x000fe200078e0a04 */
[----:B------:R-:W-:Y:S01]  /*4e40*/  IABS R7, R7 ;  /* 0x0000000700077213 */ /* 0x000fe20000000000 */
[----:B------:R-:W-:Y:S01]  /*4e50*/  IMAD.MOV.U32 R6, RZ, RZ, R5 ;  /* 0x000000ffff067224 */ /* 0x000fe200078e0005 */
[----:B------:R-:W-:-:S02]  /*4e60*/  IABS R5, R9 ;  /* 0x0000000900057213 */ /* 0x000fc40000000000 */
[----:B------:R-:W-:Y:S02]  /*4e70*/  IABS R8, R8 ;  /* 0x0000000800087213 */ /* 0x000fe40000000000 */
[----:B------:R-:W-:Y:S02]  /*4e80*/  I2FP.F32.S32 R9, R6 ;  /* 0x0000000600097245 */ /* 0x000fe40000201400 */
[----:B------:R-:W-:Y:S01]  /*4e90*/  FSEL R142, R18, -INF , !P1 ;  /* 0xff800000128e7808 */ /* 0x000fe20004800000 */
[----:B------:R-:W-:Y:S01]  /*4ea0*/  IMAD.MOV.U32 R6, RZ, RZ, R8 ;  /* 0x000000ffff067224 */ /* 0x000fe200078e0008 */
[----:B------:R-:W-:Y:S01]  /*4eb0*/  I2FP.F32.S32 R8, R7 ;  /* 0x0000000700087245 */ /* 0x000fe20000201400 */
[----:B------:R-:W-:Y:S01]  /*4ec0*/  FFMA.FTZ R19, R9, -UR19, R34 ;  /* 0x8000001309137c23 */ /* 0x000fe20008010022 */
[----:B------:R-:W-:Y:S01]  /*4ed0*/  I2FP.F32.S32 R7, R5 ;  /* 0x0000000500077245 */ /* 0x000fe20000201400 */
[----:B------:R-:W-:Y:S01]  /*4ee0*/  VIADD R5, R3, 0x20 ;  /* 0x0000002003057836 */ /* 0x000fe20000000000 */
[----:B------:R-:W-:Y:S01]  /*4ef0*/  I2FP.F32.S32 R6, R6 ;  /* 0x0000000600067245 */ /* 0x000fe20000201400 */
[----:B------:R-:W-:Y:S01]  /*4f00*/  FFMA.FTZ R16, R8, -UR19, R80 ;  /* 0x8000001308107c23 */ /* 0x000fe20008010050 */
[----:B------:R-:W-:Y:S01]  /*4f10*/  FSEL R34, R17, -INF , !P0 ;  /* 0xff80000011227808 */ /* 0x000fe20004000000 */
[----:B------:R-:W-:Y:S01]  /*4f20*/  FFMA.FTZ R14, R7, -UR19, R82 ;  /* 0x80000013070e7c23 */ /* 0x000fe20008010052 */
[----:B------:R-:W-:Y:S01]  /*4f30*/  FSEL R52, R12, -INF , !P4 ;  /* 0xff8000000c347808 */ /* 0x000fe20006000000 */
[----:B------:R-:W-:Y:S01]  /*4f40*/  FFMA.FTZ R15, R6, -UR19, R35 ;  /* 0x80000013060f7c23 */ /* 0x000fe20008010023 */
[----:B------:R-:W-:Y:S01]  /*4f50*/  FSEL R31, R11, -INF , !P2 ;  /* 0xff8000000b1f7808 */ /* 0x000fe20005000000 */
[--C-:B------:R-:W-:Y:S01]  /*4f60*/  IMAD.IADD R6, R231, 0x1, -R4.reuse ;  /* 0x00000001e7067824 */ /* 0x100fe200078e0a04 */
[----:B------:R-:W-:Y:S01]  /*4f70*/  I2FP.F32.S32 R9, R10 ;  /* 0x0000000a00097245 */ /* 0x000fe20000201400 */
[----:B------:R-:W-:Y:S01]  /*4f80*/  IMAD.IADD R7, R232, 0x1, -R5 ;  /* 0x00000001e8077824 */ /* 0x000fe200078e0a05 */
[----:B------:R-:W-:Y:S01]  /*4f90*/  ISETP.GE.AND P1, PT, R4, R238, PT ;  /* 0x000000ee0400720c */ /* 0x000fe20003f26270 */
[----:B------:R-:W-:Y:S01]  /*4fa0*/  IMAD.IADD R8, R234, 0x1, -R4 ;  /* 0x00000001ea087824 */ /* 0x000fe200078e0a04 */
[C---:B------:R-:W-:Y:S01]  /*4fb0*/  ISETP.GE.AND P0, PT, R4.reuse, R237, PT ;  /* 0x000000ed0400720c */ /* 0x040fe20003f06270 */
[----:B------:R-:W-:Y:S01]  /*4fc0*/  FFMA.FTZ R13, R9, -UR19, R33 ;  /* 0x80000013090d7c23 */ /* 0x000fe20008010021 */
[C---:B------:R-:W-:Y:S01]  /*4fd0*/  ISETP.GE.AND P4, PT, R4.reuse, R236, PT ;  /* 0x000000ec0400720c */ /* 0x040fe20003f86270 */
[----:B------:R-:W-:Y:S01]  /*4fe0*/  IMAD.IADD R9, R231, 0x1, -R5 ;  /* 0x00000001e7097824 */ /* 0x000fe200078e0a05 */
[----:B------:R-:W-:-:S02]  /*4ff0*/  ISETP.GE.AND P2, PT, R4, R235, PT ;  /* 0x000000eb0400720c */ /* 0x000fc40003f46270 */
[C---:B------:R-:W-:Y:S02]  /*5000*/  ISETP.LT.OR P1, PT, R4.reuse, R230, P1 ;  /* 0x000000e60400720c */ /* 0x040fe40000f21670 */
[C---:B------:R-:W-:Y:S02]  /*5010*/  ISETP.LT.OR P0, PT, R4.reuse, R229, P0 ;  /* 0x000000e50400720c */ /* 0x040fe40000701670 */
[C---:B------:R-:W-:Y:S02]  /*5020*/  ISETP.LT.OR P4, PT, R4.reuse, R228, P4 ;  /* 0x000000e40400720c */ /* 0x040fe40002781670 */
[----:B------:R-:W-:Y:S02]  /*5030*/  ISETP.LT.OR P2, PT, R4, R227, P2 ;  /* 0x000000e30400720c */ /* 0x000fe40001741670 */
[----:B------:R-:W-:Y:S01]  /*5040*/  IABS R4, R6 ;  /* 0x0000000600047213 */ /* 0x000fe20000000000 */
[----:B------:R-:W-:Y:S01]  /*5050*/  IMAD.IADD R6, R233, 0x1, -R5 ;  /* 0x00000001e9067824 */ /* 0x000fe200078e0a05 */
[----:B------:R-:W-:-:S02]  /*5060*/  IABS R11, R7 ;  /* 0x00000007000b7213 */ /* 0x000fc40000000000 */
[----:B------:R-:W-:Y:S01]  /*5070*/  IABS R7, R8 ;  /* 0x0000000800077213 */ /* 0x000fe20000000000 */
[----:B------:R-:W-:Y:S01]  /*5080*/  IMAD.MOV.U32 R8, RZ, RZ, R4 ;  /* 0x000000ffff087224 */ /* 0x000fe200078e0004 */
[----:B------:R-:W-:Y:S02]  /*5090*/  IABS R6, R6 ;  /* 0x0000000600067213 */ /* 0x000fe40000000000 */
[----:B------:R-:W-:Y:S01]  /*50a0*/  IABS R4, R9 ;  /* 0x0000000900047213 */ /* 0x000fe20000000000 */
[----:B------:R-:W-:Y:S01]  /*50b0*/  IMAD.MOV.U32 R9, RZ, RZ, R11 ;  /* 0x000000ffff097224 */ /* 0x000fe200078e000b */
[----:B------:R-:W-:Y:S01]  /*50c0*/  I2FP.F32.S32 R10, R8 ;  /* 0x00000008000a7245 */ /* 0x000fe20000201400 */
[----:B------:R-:W-:Y:S01]  /*50d0*/  IMAD.MOV.U32 R8, RZ, RZ, R6 ;  /* 0x000000ffff087224 */ /* 0x000fe200078e0006 */
[----:B------:R-:W-:Y:S02]  /*50e0*/  I2FP.F32.S32 R6, R7 ;  /* 0x0000000700067245 */ /* 0x000fe40000201400 */
[----:B------:R-:W-:Y:S01]  /*50f0*/  I2FP.F32.S32 R9, R9 ;  /* 0x0000000900097245 */ /* 0x000fe20000201400 */
[----:B------:R-:W-:Y:S01]  /*5100*/  FFMA.FTZ R12, R10, -UR19, R81 ;  /* 0x800000130a0c7c23 */ /* 0x000fe20008010051 */
[----:B------:R-:W-:Y:S01]  /*5110*/  FSEL R141, R19, -INF , !P6 ;  /* 0xff800000138d7808 */ /* 0x000fe20007000000 */
[----:B------:R-:W-:Y:S01]  /*5120*/  FFMA.FTZ R10, R6, -UR19, R83 ;  /* 0x80000013060a7c23 */ /* 0x000fe20008010053 */
[----:B------:R-:W-:Y:S01]  /*5130*/  I2FP.F32.S32 R7, R4 ;  /* 0x0000000400077245 */ /* 0x000fe20000201400 */
[----:B------:R-:W-:Y:S01]  /*5140*/  VIADD R4, R3, 0x21 ;  /* 0x0000002103047836 */ /* 0x000fe20000000000 */
[----:B------:R-:W-:Y:S01]  /*5150*/  ISETP.GE.AND P6, PT, R5, R238, PT ;  /* 0x000000ee0500720c */ /* 0x000fe20003fc6270 */
[----:B------:R-:W-:Y:S01]  /*5160*/  FFMA.FTZ R9, R9, -UR19, R40 ;  /* 0x8000001309097c23 */ /* 0x000fe20008010028 */
[----:B------:R-:W-:Y:S01]  /*5170*/  FSEL R33, R16, -INF , !P5 ;  /* 0xff80000010217808 */ /* 0x000fe20006800000 */
[--C-:B------:R-:W-:Y:S01]  /*5180*/  IMAD.IADD R6, R232, 0x1, -R4.reuse ;  /* 0x00000001e8067824 */ /* 0x100fe200078e0a04 */
[----:B------:R-:W-:Y:S01]  /*5190*/  FSEL R35, R14, -INF , !P3 ;  /* 0xff8000000e237808 */ /* 0x000fe20005800000 */
[----:B------:R-:W-:Y:S01]  /*51a0*/  IMAD.IADD R11, R231, 0x1, -R4 ;  /* 0x00000001e70b7824 */ /* 0x000fe200078e0a04 */
[----:B------:R-:W-:Y:S01]  /*51b0*/  FSEL R28, R13, -INF , !P1 ;  /* 0xff8000000d1c7808 */ /* 0x000fe20004800000 */
[----:B------:R-:W-:Y:S01]  /*51c0*/  FFMA.FTZ R18, R7, -UR19, R76 ;  /* 0x8000001307127c23 */ /* 0x000fe2000801004c */
[----:B------:R-:W-:-:S02]  /*51d0*/  ISETP.GE.AND P5, PT, R5, R237, PT ;  /* 0x000000ed0500720c */ /* 0x000fc40003fa6270 */
[C---:B------:R-:W-:Y:S02]  /*51e0*/  ISETP.GE.AND P3, PT, R5.reuse, R236, PT ;  /* 0x000000ec0500720c */ /* 0x040fe40003f66270 */
[C---:B------:R-:W-:Y:S02]  /*51f0*/  ISETP.GE.AND P1, PT, R5.reuse, R235, PT ;  /* 0x000000eb0500720c */ /* 0x040fe40003f26270 */
[C---:B------:R-:W-:Y:S02]  /*5200*/  ISETP.LT.OR P6, PT, R5.reuse, R230, P6 ;  /* 0x000000e60500720c */ /* 0x040fe400037c1670 */
[----:B------:R-:W-:Y:S02]  /*5210*/  I2FP.F32.S32 R8, R8 ;  /* 0x0000000800087245 */ /* 0x000fe40000201400 */
[C---:B------:R-:W-:Y:S02]  /*5220*/  ISETP.LT.OR P5, PT, R5.reuse, R229, P5 ;  /* 0x000000e50500720c */ /* 0x040fe40002fa1670 */
[C---:B------:R-:W-:Y:S01]  /*5230*/  ISETP.LT.OR P3, PT, R5.reuse, R228, P3 ;  /* 0x000000e40500720c */ /* 0x040fe20001f61670 */
[----:B------:R-:W-:Y:S01]  /*5240*/  FFMA.FTZ R17, R8, -UR19, R42 ;  /* 0x8000001308117c23 */ /* 0x000fe2000801002a */
[----:B------:R-:W-:Y:S01]  /*5250*/  ISETP.LT.OR P1, PT, R5, R227, P1 ;  /* 0x000000e30500720c */ /* 0x000fe20000f21670 */
[----:B------:R-:W-:Y:S01]  /*5260*/  IMAD.IADD R5, R234, 0x1, -R5 ;  /* 0x00000001ea057824 */ /* 0x000fe200078e0a05 */
[----:B------:R-:W-:Y:S01]  /*5270*/  FSEL R140, R15, -INF , !P0 ;  /* 0xff8000000f8c7808 */ /* 0x000fe20004000000 */
[----:B------:R-:W-:Y:S01]  /*5280*/  IMAD.IADD R8, R233, 0x1, -R4 ;  /* 0x00000001e9087824 */ /* 0x000fe200078e0a04 */
[----:B------:R-:W-:-:S02]  /*5290*/  FSEL R32, R12, -INF , !P4 ;  /* 0xff8000000c207808 */ /* 0x000fc40006000000 */
[----:B------:R-:W-:Y:S02]  /*52a0*/  FSEL R46, R10, -INF , !P2 ;  /* 0xff8000000a2e7808 */ /* 0x000fe40005000000 */
[----:B------:R-:W-:Y:S02]  /*52b0*/  FSEL R165, R9, -INF , !P6 ;  /* 0xff80000009a57808 */ /* 0x000fe40007000000 */
[C---:B------:R-:W-:Y:S02]  /*52c0*/  ISETP.GE.AND P0, PT, R4.reuse, R238, PT ;  /* 0x000000ee0400720c */ /* 0x040fe40003f06270 */
[C---:B------:R-:W-:Y:S02]  /*52d0*/  ISETP.GE.AND P4, PT, R4.reuse, R237, PT ;  /* 0x000000ed0400720c */ /* 0x040fe40003f86270 */
[C---:B------:R-:W-:Y:S02]  /*52e0*/  ISETP.GE.AND P2, PT, R4.reuse, R236, PT ;  /* 0x000000ec0400720c */ /* 0x040fe40003f46270 */
[----:B------:R-:W-:-:S02]  /*52f0*/  ISETP.GE.AND P6, PT, R4, R235, PT ;  /* 0x000000eb0400720c */ /* 0x000fc40003fc6270 */
[----:B------:R-:W-:Y:S02]  /*5300*/  IABS R6, R6 ;  /* 0x0000000600067213 */ /* 0x000fe40000000000 */
[----:B------:R-:W-:Y:S02]  /*5310*/  IABS R5, R5 ;  /* 0x0000000500057213 */ /* 0x000fe40000000000 */
[C---:B------:R-:W-:Y:S01]  /*5320*/  ISETP.LT.OR P0, PT, R4.reuse, R230, P0 ;  /* 0x000000e60400720c */ /* 0x040fe20000701670 */
[----:B------:R-:W-:Y:S01]  /*5330*/  IMAD.MOV.U32 R7, RZ, RZ, R6 ;  /* 0x000000ffff077224 */ /* 0x000fe200078e0006 */
[C---:B------:R-:W-:Y:S02]  /*5340*/  ISETP.LT.OR P4, PT, R4.reuse, R229, P4 ;  /* 0x000000e50400720c */ /* 0x040fe40002781670 */
[C---:B------:R-:W-:Y:S02]  /*5350*/  ISETP.LT.OR P2, PT, R4.reuse, R228, P2 ;  /* 0x000000e40400720c */ /* 0x040fe40001741670 */
[----:B------:R-:W-:Y:S01]  /*5360*/  ISETP.LT.OR P6, PT, R4, R227, P6 ;  /* 0x000000e30400720c */ /* 0x000fe200037c1670 */
[----:B------:R-:W-:Y:S01]  /*5370*/  IMAD.IADD R4, R234, 0x1, -R4 ;  /* 0x00000001ea047824 */ /* 0x000fe200078e0a04 */
[----:B------:R-:W-:-:S02]  /*5380*/  IABS R6, R8 ;  /* 0x0000000800067213 */ /* 0x000fc40000000000 */
        /* <DEDUP_REMOVED lines=15> */
[--C-:B------:R-:W-:Y:S02]  /*5480*/  IMAD.IADD R6, R232, 0x1, -R4.reuse ;  /* 0x00000001e8067824 */ /* 0x100fe400078e0a04 */
        /* <DEDUP_REMOVED lines=70> */
[----:B------:R-:W-:Y:S01]  /*58f0*/  IMAD.IADD R8, R231, 0x1, -R4 ;  /* 0x00000001e7087824 */ /* 0x000fe200078e0a04 */
[----:B------:R-:W-:Y:S01]  /*5900*/  FSEL R162, R12, -INF , !P0 ;  /* 0xff8000000ca27808 */ /* 0x000fe20004000000 */
[----:B------:R-:W-:Y:S01]  /*5910*/  FFMA.FTZ R15, R6, -UR19, R70 ;  /* 0x80000013060f7c23 */ /* 0x000fe20008010046 */
[----:B------:R-:W-:Y:S01]  /*5920*/  IMAD.IADD R6, R232, 0x1, -R5 ;  /* 0x00000001e8067824 */ /* 0x000fe200078e0a05 */
[----:B------:R-:W-:Y:S01]  /*5930*/  FSEL R173, R11, -INF , !P4 ;  /* 0xff8000000bad7808 */ /* 0x000fe20006000000 */
[----:B------:R-:W-:Y:S01]  /*5940*/  FFMA.FTZ R14, R7, -UR19, R75 ;  /* 0x80000013070e7c23 */ /* 0x000fe2000801004b */
[----:B------:R-:W-:Y:S01]  /*5950*/  ISETP.GE.AND P3, PT, R4, R238, PT ;  /* 0x000000ee0400720c */ /* 0x000fe20003f66270 */
[----:B------:R-:W-:Y:S01]  /*5960*/  IMAD.IADD R7, R234, 0x1, -R4 ;  /* 0x00000001ea077824 */ /* 0x000fe200078e0a04 */
[----:B------:R-:W-:-:S02]  /*5970*/  ISETP.GE.AND P1, PT, R4, R237, PT ;  /* 0x000000ed0400720c */ /* 0x000fc40003f26270 */
[C---:B------:R-:W-:Y:S02]  /*5980*/  ISETP.GE.AND P0, PT, R4.reuse, R236, PT ;  /* 0x000000ec0400720c */ /* 0x040fe40003f06270 */
[C---:B------:R-:W-:Y:S02]  /*5990*/  ISETP.GE.AND P4, PT, R4.reuse, R235, PT ;  /* 0x000000eb0400720c */ /* 0x040fe40003f86270 */
[----:B------:R-:W-:Y:S01]  /*59a0*/  I2FP.F32.S32 R9, R10 ;  /* 0x0000000a00097245 */ /* 0x000fe20000201400 */
[--C-:B------:R-:W-:Y:S01]  /*59b0*/  IMAD.IADD R10, R233, 0x1, -R5.reuse ;  /* 0x00000001e90a7824 */ /* 0x100fe200078e0a05 */
[C---:B------:R-:W-:Y:S02]  /*59c0*/  ISETP.LT.OR P3, PT, R4.reuse, R230, P3 ;  /* 0x000000e60400720c */ /* 0x040fe40001f61670 */
[C---:B------:R-:W-:Y:S01]  /*59d0*/  ISETP.LT.OR P1, PT, R4.reuse, R229, P1 ;  /* 0x000000e50400720c */ /* 0x040fe20000f21670 */
[----:B------:R-:W-:Y:S01]  /*59e0*/  FFMA.FTZ R13, R9, -UR19, R68 ;  /* 0x80000013090d7c23 */ /* 0x000fe20008010044 */
[C---:B------:R-:W-:Y:S01]  /*59f0*/  ISETP.LT.OR P0, PT, R4.reuse, R228, P0 ;  /* 0x000000e40400720c */ /* 0x040fe20000701670 */
[----:B------:R-:W-:Y:S01]  /*5a00*/  IMAD.IADD R9, R231, 0x1, -R5 ;  /* 0x00000001e7097824 */ /* 0x000fe200078e0a05 */
[----:B------:R-:W-:-:S02]  /*5a10*/  ISETP.LT.OR P4, PT, R4, R227, P4 ;  /* 0x000000e30400720c */ /* 0x000fc40002781670 */
[----:B------:R-:W-:Y:S02]  /*5a20*/  IABS R6, R6 ;  /* 0x0000000600067213 */ /* 0x000fe40000000000 */
[----:B------:R-:W-:Y:S02]  /*5a30*/  IABS R4, R8 ;  /* 0x0000000800047213 */ /* 0x000fe40000000000 */
[----:B------:R-:W-:Y:S01]  /*5a40*/  IABS R8, R7 ;  /* 0x0000000700087213 */ /* 0x000fe20000000000 */
[----:B------:R-:W-:Y:S01]  /*5a50*/  IMAD.MOV.U32 R11, RZ, RZ, R6 ;  /* 0x000000ffff0b7224 */ /* 0x000fe200078e0006 */
[----:B------:R-:W-:Y:S01]  /*5a60*/  IABS R7, R9 ;  /* 0x0000000900077213 */ /* 0x000fe20000000000 */
[----:B------:R-:W-:Y:S01]  /*5a70*/  IMAD.MOV.U32 R6, RZ, RZ, R4 ;  /* 0x000000ffff067224 */ /* 0x000fe200078e0004 */
[----:B------:R-:W-:Y:S02]  /*5a80*/  IABS R4, R10 ;  /* 0x0000000a00047213 */ /* 0x000fe40000000000 */
[----:B------:R-:W-:-:S02]  /*5a90*/  I2FP.F32.S32 R9, R11 ;  /* 0x0000000b00097245 */ /* 0x000fc40000201400 */
[----:B------:R-:W-:Y:S01]  /*5aa0*/  I2FP.F32.S32 R10, R6 ;  /* 0x00000006000a7245 */ /* 0x000fe20000201400 */
[----:B------:R-:W-:Y:S01]  /*5ab0*/  IMAD.MOV.U32 R6, RZ, RZ, R4 ;  /* 0x000000ffff067224 */ /* 0x000fe200078e0004 */
[----:B------:R-:W-:Y:S01]  /*5ac0*/  FSEL R174, R19, -INF , !P2 ;  /* 0xff80000013ae7808 */ /* 0x000fe20005000000 */
[----:B------:R-:W-:Y:S01]  /*5ad0*/  IMAD.MOV.U32 R4, RZ, RZ, R7 ;  /* 0x000000ffff047224 */ /* 0x000fe200078e0007 */
[----:B------:R-:W-:Y:S01]  /*5ae0*/  I2FP.F32.S32 R7, R8 ;  /* 0x0000000800077245 */ /* 0x000fe20000201400 */
[----:B------:R-:W-:Y:S01]  /*5af0*/  FFMA.FTZ R12, R10, -UR19, R108 ;  /* 0x800000130a0c7c23 */ /* 0x000fe2000801006c */
[----:B------:R-:W-:Y:S01]  /*5b00*/  I2FP.F32.S32 R8, R6 ;  /* 0x0000000600087245 */ /* 0x000fe20000201400 */
[----:B------:R-:W-:Y:S01]  /*5b10*/  FFMA.FTZ R10, R9, -UR19, R69 ;  /* 0x80000013090a7c23 */ /* 0x000fe20008010045 */
[----:B------:R-:W-:Y:S01]  /*5b20*/  I2FP.F32.S32 R6, R4 ;  /* 0x0000000400067245 */ /* 0x000fe20000201400 */
[----:B------:R-:W-:Y:S01]  /*5b30*/  VIADD R4, R3, 0x38 ;  /* 0x0000003803047836 */ /* 0x000fe20000000000 */
[----:B------:R-:W-:Y:S01]  /*5b40*/  ISETP.GE.AND P2, PT, R5, R238, PT ;  /* 0x000000ee0500720c */ /* 0x000fe20003f46270 */
[----:B------:R-:W-:Y:S01]  /*5b50*/  FFMA.FTZ R11, R7, -UR19, R110 ;  /* 0x80000013070b7c23 */ /* 0x000fe2000801006e */
[----:B------:R-:W-:Y:S01]  /*5b60*/  FSEL R106, R18, -INF , !P6 ;  /* 0xff800000126a7808 */ /* 0x000fe20007000000 */
[----:B------:R-:W-:Y:S01]  /*5b70*/  FFMA.FTZ R17, R6, -UR19, R109 ;  /* 0x8000001306117c23 */ /* 0x000fe2000801006d */
[----:B------:R-:W-:Y:S01]  /*5b80*/  FSEL R160, R14, -INF , !P5 ;  /* 0xff8000000ea07808 */ /* 0x000fe20006800000 */
[--C-:B------:R-:W-:Y:S01]  /*5b90*/  IMAD.IADD R6, R232, 0x1, -R4.reuse ;  /* 0x00000001e8067824 */ /* 0x100fe200078e0a04 */
[----:B------:R-:W-:Y:S01]  /*5ba0*/  FSEL R171, R13, -INF , !P3 ;  /* 0xff8000000dab7808 */ /* 0x000fe20005800000 */
[----:B------:R-:W-:Y:S01]  /*5bb0*/  IMAD.IADD R7, R234, 0x1, -R5 ;  /* 0x00000001ea077824 */ /* 0x000fe200078e0a05 */
[C---:B------:R-:W-:Y:S01]  /*5bc0*/  ISETP.GE.AND P6, PT, R5.reuse, R237, PT ;  /* 0x000000ed0500720c */ /* 0x040fe20003fc6270 */
[----:B------:R-:W-:Y:S01]  /*5bd0*/  FFMA.FTZ R16, R8, -UR19, R71 ;  /* 0x8000001308107c23 */ /* 0x000fe20008010047 */
[----:B------:R-:W-:Y:S01]  /*5be0*/  ISETP.GE.AND P5, PT, R5, R236, PT ;  /* 0x000000ec0500720c */ /* 0x000fe20003fa6270 */
[--C-:B------:R-:W-:Y:S01]  /*5bf0*/  IMAD.IADD R9, R231, 0x1, -R4.reuse ;  /* 0x00000001e7097824 */ /* 0x100fe200078e0a04 */
[C---:B------:R-:W-:Y:S01]  /*5c00*/  ISETP.GE.AND P3, PT, R5.reuse, R235, PT ;  /* 0x000000eb0500720c */ /* 0x040fe20003f66270 */
[----:B------:R-:W-:Y:S01]  /*5c10*/  IMAD.IADD R8, R234, 0x1, -R4 ;  /* 0x00000001ea087824 */ /* 0x000fe200078e0a04 */
[----:B------:R-:W-:Y:S01]  /*5c20*/  ISETP.LT.OR P2, PT, R5, R230, P2 ;  /* 0x000000e60500720c */ /* 0x000fe20001741670 */
[----:B------:R-:W-:Y:S01]  /*5c30*/  VIADD R3, R3, 0x39 ;  /* 0x0000003903037836 */ /* 0x000fe20000000000 */
[----:B------:R-:W-:-:S02]  /*5c40*/  ISETP.LT.OR P6, PT, R5, R229, P6 ;  /* 0x000000e50500720c */ /* 0x000fc400037c1670 */
[C---:B------:R-:W-:Y:S02]  /*5c50*/  ISETP.LT.OR P5, PT, R5.reuse, R228, P5 ;  /* 0x000000e40500720c */ /* 0x040fe40002fa1670 */
[----:B------:R-:W-:Y:S02]  /*5c60*/  ISETP.LT.OR P3, PT, R5, R227, P3 ;  /* 0x000000e30500720c */ /* 0x000fe40001f61670 */
[----:B------:R-:W-:Y:S01]  /*5c70*/  IABS R5, R6 ;  /* 0x0000000600057213 */ /* 0x000fe20000000000 */
[----:B------:R-:W-:Y:S01]  /*5c80*/  IMAD.IADD R6, R233, 0x1, -R4 ;  /* 0x00000001e9067824 */ /* 0x000fe200078e0a04 */
[----:B------:R-:W-:Y:S02]  /*5c90*/  FSEL R196, R15, -INF , !P1 ;  /* 0xff8000000fc47808 */ /* 0x000fe40004800000 */
[----:B------:R-:W-:Y:S02]  /*5ca0*/  FSEL R199, R12, -INF , !P0 ;  /* 0xff8000000cc77808 */ /* 0x000fe40004000000 */
[----:B------:R-:W-:-:S02]  /*5cb0*/  FSEL R201, R11, -INF , !P4 ;  /* 0xff8000000bc97808 */ /* 0x000fc40006000000 */
[----:B------:R-:W-:Y:S01]  /*5cc0*/  FSEL R170, R10, -INF , !P2 ;  /* 0xff8000000aaa7808 */ /* 0x000fe20005000000 */
[----:B------:R-:W-:Y:S01]  /*5cd0*/  IMAD.MOV.U32 R10, RZ, RZ, R5 ;  /* 0x000000ffff0a7224 */ /* 0x000fe200078e0005 */
[C---:B------:R-:W-:Y:S02]  /*5ce0*/  ISETP.GE.AND P1, PT, R4.reuse, R238, PT ;  /* 0x000000ee0400720c */ /* 0x040fe40003f26270 */
[C---:B------:R-:W-:Y:S02]  /*5cf0*/  ISETP.GE.AND P0, PT, R4.reuse, R237, PT ;  /* 0x000000ed0400720c */ /* 0x040fe40003f06270 */
[C---:B------:R-:W-:Y:S02]  /*5d00*/  ISETP.GE.AND P4, PT, R4.reuse, R236, PT ;  /* 0x000000ec0400720c */ /* 0x040fe40003f86270 */
[----:B------:R-:W-:Y:S02]  /*5d10*/  ISETP.GE.AND P2, PT, R4, R235, PT ;  /* 0x000000eb0400720c */ /* 0x000fe40003f46270 */
[----:B------:R-:W-:-:S02]  /*5d20*/  IABS R7, R7 ;  /* 0x0000000700077213 */ /* 0x000fc40000000000 */
[C---:B------:R-:W-:Y:S02]  /*5d30*/  ISETP.LT.OR P1, PT, R4.reuse, R230, P1 ;  /* 0x000000e60400720c */ /* 0x040fe40000f21670 */
[C---:B------:R-:W-:Y:S02]  /*5d40*/  ISETP.LT.OR P0, PT, R4.reuse, R229, P0 ;  /* 0x000000e50400720c */ /* 0x040fe40000701670 */
[C---:B------:R-:W-:Y:S02]  /*5d50*/  ISETP.LT.OR P4, PT, R4.reuse, R228, P4 ;  /* 0x000000e40400720c */ /* 0x040fe40002781670 */
[----:B------:R-:W-:Y:S02]  /*5d60*/  ISETP.LT.OR P2, PT, R4, R227, P2 ;  /* 0x000000e30400720c */ /* 0x000fe40001741670 */
[----:B------:R-:W-:Y:S02]  /*5d70*/  IABS R5, R6 ;  /* 0x0000000600057213 */ /* 0x000fe40000000000 */
[----:B------:R-:W-:-:S02]  /*5d80*/  IABS R4, R9 ;  /* 0x0000000900047213 */ /* 0x000fc40000000000 */
[----:B------:R-:W-:Y:S01]  /*5d90*/  IABS R6, R8 ;  /* 0x0000000800067213 */ /* 0x000fe20000000000 */
[----:B------:R-:W-:Y:S01]  /*5da0*/  IMAD.MOV.U32 R8, RZ, RZ, R7 ;  /* 0x000000ffff087224 */ /* 0x000fe200078e0007 */
[----:B------:R-:W-:Y:S01]  /*5db0*/  FSEL R204, R16, -INF , !P6 ;  /* 0xff80000010cc7808 */ /* 0x000fe20007000000 */
[----:B------:R-:W-:Y:S01]  /*5dc0*/  IMAD.MOV.U32 R7, RZ, RZ, R5 ;  /* 0x000000ffff077224 */ /* 0x000fe200078e0005 */
[----:B------:R-:W-:Y:S01]  /*5dd0*/  FSEL R194, R17, -INF , !P5 ;  /* 0xff80000011c27808 */ /* 0x000fe20006800000 */
[----:B------:R-:W-:Y:S01]  /*5de0*/  IMAD.MOV.U32 R5, RZ, RZ, R4 ;  /* 0x000000ffff057224 */ /* 0x000fe200078e0004 */
[----:B------:R-:W-:Y:S01]  /*5df0*/  ISETP.GE.AND P6, PT, R3, R238, PT ;  /* 0x000000ee0300720c */ /* 0x000fe20003fc6270 */
[----:B------:R-:W-:Y:S01]  /*5e00*/  IMAD.MOV.U32 R4, RZ, RZ, R6 ;  /* 0x000000ffff047224 */ /* 0x000fe200078e0006 */
[----:B------:R-:W-:Y:S02]  /*5e10*/  I2FP.F32.S32 R6, R8 ;  /* 0x0000000800067245 */ /* 0x000fe40000201400 */
[----:B------:R-:W-:-:S02]  /*5e20*/  I2FP.F32.S32 R8, R10 ;  /* 0x0000000a00087245 */ /* 0x000fc40000201400 */
[----:B------:R-:W-:Y:S01]  /*5e30*/  I2FP.F32.S32 R4, R4 ;  /* 0x0000000400047245 */ /* 0x000fe20000201400 */
[----:B------:R-:W-:Y:S01]  /*5e40*/  FFMA.FTZ R9, R6, -UR19, R111 ;  /* 0x8000001306097c23 */ /* 0x000fe2000801006f */
[----:B------:R-:W-:Y:S01]  /*5e50*/  I2FP.F32.S32 R7, R7 ;  /* 0x0000000700077245 */ /* 0x000fe20000201400 */
[----:B------:R-:W-:Y:S01]  /*5e60*/  FFMA.FTZ R6, R8, -UR19, R96 ;  /* 0x8000001308067c23 */ /* 0x000fe20008010060 */
[----:B------:R-:W-:Y:S01]  /*5e70*/  I2FP.F32.S32 R5, R5 ;  /* 0x0000000500057245 */ /* 0x000fe20000201400 */
[----:B------:R-:W-:Y:S01]  /*5e80*/  FFMA.FTZ R8, R4, -UR19, R114 ;  /* 0x8000001304087c23 */ /* 0x000fe20008010072 */
[--C-:B------:R-:W-:Y:S02]  /*5e90*/  IMAD.IADD R4, R233, 0x1, -R3.reuse ;  /* 0x00000001e9047824 */ /* 0x100fe400078e0a03 */
[----:B------:R-:W-:Y:S01]  /*5ea0*/  FFMA.FTZ R11, R7, -UR19, R98 ;  /* 0x80000013070b7c23 */ /* 0x000fe20008010062 */
[----:B------:R-:W-:Y:S01]  /*5eb0*/  FSEL R198, R9, -INF , !P3 ;  /* 0xff80000009c67808 */ /* 0x000fe20005800000 */
[----:B------:R-:W-:Y:S01]  /*5ec0*/  FFMA.FTZ R10, R5, -UR19, R112 ;  /* 0x80000013050a7c23 */ /* 0x000fe20008010070 */
[----:B------:R-:W-:Y:S01]  /*5ed0*/  FSEL R163, R6, -INF , !P1 ;  /* 0xff80000006a37808 */ /* 0x000fe20004800000 */
[--C-:B------:R-:W-:Y:S01]  /*5ee0*/  IMAD.IADD R5, R232, 0x1, -R3.reuse ;  /* 0x00000001e8057824 */ /* 0x100fe200078e0a03 */
[----:B------:R-:W-:Y:S01]  /*5ef0*/  ISETP.GE.AND P5, PT, R3, R237, PT ;  /* 0x000000ed0300720c */ /* 0x000fe20003fa6270 */
[--C-:B------:R-:W-:Y:S01]  /*5f00*/  IMAD.IADD R7, R231, 0x1, -R3.reuse ;  /* 0x00000001e7077824 */ /* 0x100fe200078e0a03 */
[C---:B------:R-:W-:Y:S01]  /*5f10*/  ISETP.GE.AND P3, PT, R3.reuse, R236, PT ;  /* 0x000000ec0300720c */ /* 0x040fe20003f66270 */
[----:B------:R-:W-:Y:S01]  /*5f20*/  IMAD.IADD R6, R234, 0x1, -R3 ;  /* 0x00000001ea067824 */ /* 0x000fe200078e0a03 */
[----:B------:R-:W-:-:S02]  /*5f30*/  ISETP.GE.AND P1, PT, R3, R235, PT ;  /* 0x000000eb0300720c */ /* 0x000fc40003f26270 */
[C---:B------:R-:W-:Y:S02]  /*5f40*/  ISETP.LT.OR P6, PT, R3.reuse, R230, P6 ;  /* 0x000000e60300720c */ /* 0x040fe400037c1670 */
[C---:B------:R-:W-:Y:S02]  /*5f50*/  ISETP.LT.OR P5, PT, R3.reuse, R229, P5 ;  /* 0x000000e50300720c */ /* 0x040fe40002fa1670 */
[C---:B------:R-:W-:Y:S02]  /*5f60*/  ISETP.LT.OR P3, PT, R3.reuse, R228, P3 ;  /* 0x000000e40300720c */ /* 0x040fe40001f61670 */
[----:B------:R-:W-:Y:S02]  /*5f70*/  ISETP.LT.OR P1, PT, R3, R227, P1 ;  /* 0x000000e30300720c */ /* 0x000fe40000f21670 */
[----:B------:R-:W-:Y:S02]  /*5f80*/  IABS R4, R4 ;  /* 0x0000000400047213 */ /* 0x000fe40000000000 */
[----:B------:R-:W-:-:S02]  /*5f90*/  IABS R9, R5 ;  /* 0x0000000500097213 */ /* 0x000fc40000000000 */
[----:B------:R-:W-:Y:S02]  /*5fa0*/  IABS R3, R7 ;  /* 0x0000000700037213 */ /* 0x000fe40000000000 */
[----:B------:R-:W-:Y:S01]  /*5fb0*/  IABS R5, R6 ;  /* 0x0000000600057213 */ /* 0x000fe20000000000 */
[----:B------:R-:W-:Y:S01]  /*5fc0*/  IMAD.MOV.U32 R6, RZ, RZ, R4 ;  /* 0x000000ffff067224 */ /* 0x000fe200078e0004 */
[----:B------:R-:W-:Y:S01]  /*5fd0*/  FSEL R202, R11, -INF , !P0 ;  /* 0xff8000000bca7808 */ /* 0x000fe20004000000 */
[----:B------:R-:W-:Y:S01]  /*5fe0*/  IMAD.MOV.U32 R4, RZ, RZ, R3 ;  /* 0x000000ffff047224 */ /* 0x000fe200078e0003 */
[----:B------:R-:W-:Y:S01]  /*5ff0*/  PLOP3.LUT P0, PT, PT, PT, UP0, 0x80, 0x0 ;  /* 0x000000000000781c */ /* 0x000fe20003f0f008 */
[----:B------:R-:W-:Y:S01]  /*6000*/  IMAD.MOV.U32 R7, RZ, RZ, R9 ;  /* 0x000000ffff077224 */ /* 0x000fe200078e0009 */
[----:B------:R-:W-:Y:S01]  /*6010*/  FSEL R192, R10, -INF , !P4 ;  /* 0xff8000000ac07808 */ /* 0x000fe20006000000 */
[----:B------:R-:W-:Y:S01]  /*6020*/  IMAD.MOV.U32 R3, RZ, RZ, R5 ;  /* 0x000000ffff037224 */ /* 0x000fe200078e0005 */
[----:B------:R-:W-:-:S02]  /*6030*/  I2FP.F32.S32 R5, R6 ;  /* 0x0000000600057245 */ /* 0x000fc40000201400 */
[----:B------:R-:W-:Y:S02]  /*6040*/  I2FP.F32.S32 R7, R7 ;  /* 0x0000000700077245 */ /* 0x000fe40000201400 */
[----:B------:R-:W-:Y:S01]  /*6050*/  I2FP.F32.S32 R4, R4 ;  /* 0x0000000400047245 */ /* 0x000fe20000201400 */
[----:B------:R-:W-:Y:S01]  /*6060*/  FFMA.FTZ R5, R5, -UR19, R99 ;  /* 0x8000001305057c23 */ /* 0x000fe20008010063 */
[----:B------:R-:W-:Y:S01]  /*6070*/  I2FP.F32.S32 R3, R3 ;  /* 0x0000000300037245 */ /* 0x000fe20000201400 */
[----:B------:R-:W-:Y:S01]  /*6080*/  FFMA.FTZ R6, R7, -UR19, R97 ;  /* 0x8000001307067c23 */ /* 0x000fe20008010061 */
[----:B------:R-:W-:Y:S01]  /*6090*/  FSEL R195, R8, -INF , !P2 ;  /* 0xff80000008c37808 */ /* 0x000fe20005000000 */
[----:B------:R-:W-:Y:S01]  /*60a0*/  FFMA.FTZ R4, R4, -UR19, R113 ;  /* 0x8000001304047c23 */ /* 0x000fe20008010071 */
[----:B------:R-:W-:Y:S01]  /*60b0*/  FSEL R203, R5, -INF , !P5 ;  /* 0xff80000005cb7808 */ /* 0x000fe20006800000 */
[----:B------:R-:W-:Y:S01]  /*60c0*/  FFMA.FTZ R3, R3, -UR19, R115 ;  /* 0x8000001303037c23 */ /* 0x000fe20008010073 */
[----:B------:R-:W-:-:S02]  /*60d0*/  FSEL R168, R6, -INF , !P6 ;  /* 0xff80000006a87808 */ /* 0x000fc40007000000 */
        /* <DEDUP_REMOVED lines=67> */
.L_x_284:
[----:B------:R-:W-:Y:S05]  /*6510*/  BSYNC B0 ;  /* 0x0000000000007941 */ /* 0x000fea0003800000 */
.L_x_283:
[----:B------:R-:W0:Y:S02]  /*6520*/  LDGDEPBAR ;  /* 0x00000000000079af */ /* 0x000e240000000000 */
.L_x_282:
        /* <DEDUP_REMOVED lines=52> */
[----:B---3--:R-:W-:Y:S02]  /*6870*/  FMNMX.FTZ R103, R103, R4, !PT ;  /* 0x0000000467677209 */ /* 0x008fe40007810000 */
[----:B------:R-:W-:Y:S02]  /*6880*/  FMNMX.FTZ R4, R58, R55, !PT ;  /* 0x000000373a047209 */ /* 0x000fe40007810000 */
[----:B------:R-:W-:Y:S01]  /*6890*/  FMNMX.FTZ R3, R197, R3, !PT ;  /* 0x00000003c5037209 */ /* 0x000fe20007810000 */
[----:B-12---:R-:W1:Y:S01]  /*68a0*/  SHFL.BFLY PT, R6, R103, 0x1, 0x1f ;  /* 0x0c201f0067067f89 */ /* 0x006e6200000e0000 */
[----:B------:R-:W-:-:S03]  /*68b0*/  FMNMX.FTZ R4, R57, R4, !PT ;  /* 0x0000000439047209 */ /* 0x000fc60007810000 */
[----:B------:R-:W2:Y:S01]  /*68c0*/  SHFL.BFLY PT, R102, R3, 0x2, 0x1f ;  /* 0x0c401f0003667f89 */ /* 0x000ea200000e0000 */
[----:B------:R-:W-:-:S04]  /*68d0*/  FMNMX.FTZ R4, R54, R4, !PT ;  /* 0x0000000436047209 */ /* 0x000fc80007810000 */
[----:B------:R-:W-:-:S04]  /*68e0*/  FMNMX.FTZ R4, R143, R4, !PT ;  /* 0x000000048f047209 */ /* 0x000fc80007810000 */
[----:B------:R-:W-:Y:S02]  /*68f0*/  FMNMX.FTZ R4, R142, R4, !PT ;  /* 0x000000048e047209 */ /* 0x000fe40007810000 */
[----:B----4-:R-:W-:Y:S02]  /*6900*/  FMNMX.FTZ R105, R105, R5, !PT ;  /* 0x0000000569697209 */ /* 0x010fe40007810000 */
        /* <DEDUP_REMOVED lines=36> */
[----:B--2---:R-:W-:Y:S02]  /*6b50*/  FFMA.FTZ R2, R48, UR22, -R3 ;  /* 0x0000001630027c23 */ /* 0x004fe40008010803 */
[----:B------:R-:W-:Y:S05]  /*6b60*/  LDSM.16.MT88.4 R48, [R222+0xb000] ;  /* 0x00b00000de30783b */ /* 0x000fea0000004200 */
        /* <DEDUP_REMOVED lines=17> */
[----:B---3--:R-:W-:Y:S02]  /*6c80*/  FFMA.FTZ R5, R20, UR22, -R13 ;  /* 0x0000001614057c23 */ /* 0x008fe4000801080d */
[----:B------:R-:W3:Y:S02]  /*6c90*/  LDSM.16.MT88.4 R20, [R222+0x9000] ;  /* 0x00900000de14783b */ /* 0x000ee40000004200 */
[----:B------:R-:W-:Y:S01]  /*6ca0*/  FSEL R0, R0, RZ, P1 ;  /* 0x000000ff00007208 */ /* 0x000fe20000800000 */
[----:B------:R4:W5:Y:S01]  /*6cb0*/  MUFU.EX2 R183, R5 ;  /* 0x0000000500b77308 */ /* 0x0009620000000800 */
[----:B-1----:R-:W-:Y:S01]  /*6cc0*/  FFMA.FTZ R2, R44, UR22, -R3 ;  /* 0x000000162c027c23 */ /* 0x002fe20008010803 */
[----:B--2---:R-:W-:-:S06]  /*6cd0*/  F2FP.F16.F32.PACK_AB R10, R215, R212 ;  /* 0x000000d4d70a723e */ /* 0x004fcc00000000ff */
[----:B------:R1:W-:Y:S01]  /*6ce0*/  MUFU.EX2 R211, R2 ;  /* 0x0000000200d37308 */ /* 0x0003e20000000800 */
[----:B----4-:R-:W-:Y:S01]  /*6cf0*/  FFMA.FTZ R5, R39, UR22, -R12 ;  /* 0x0000001627057c23 */ /* 0x010fe2000801080c */
[----:B-----5:R-:W-:Y:S01]  /*6d00*/  F2FP.F16.F32.PACK_AB R6, R183, R188 ;  /* 0x000000bcb706723e */ /* 0x020fe200000000ff */
[----:B------:R-:W2:Y:S05]  /*6d10*/  LDSM.16.MT88.4 R36, [R222+0xa000] ;  /* 0x00a00000de24783b */ /* 0x000eaa0000004200 */
[----:B------:R-:W4:Y:S01]  /*6d20*/  MUFU.EX2 R181, R5 ;  /* 0x0000000500b57308 */ /* 0x000f220000000800 */
[----:B-1----:R-:W-:-:S07]  /*6d30*/  FFMA.FTZ R2, R30, UR22, -R3 ;  /* 0x000000161e027c23 */ /* 0x002fce0008010803 */
[----:B------:R1:W-:Y:S01]  /*6d40*/  MUFU.EX2 R206, R2 ;  /* 0x0000000200ce7308 */ /* 0x0003e20000000800 */
[----:B----4-:R-:W-:-:S07]  /*6d50*/  F2FP.F16.F32.PACK_AB R5, R15, R181 ;  /* 0x000000b50f05723e */ /* 0x010fce00000000ff */
[----:B---3--:R-:W-:Y:S01]  /*6d60*/  HMMA.16816.F32 R120, R4, R20, RZ ;  /* 0x000000140478723c */ /* 0x008fe200000018ff */
[----:B-1----:R-:W-:-:S05]  /*6d70*/  FFMA.FTZ R2, R58, UR22, -R0 ;  /* 0x000000163a027c23 */ /* 0x002fca0008010800 */
[C---:B------:R-:W-:Y:S01]  /*6d80*/  HMMA.16816.F32 R88, R4.reuse, R22, RZ ;  /* 0x000000160458723c */ /* 0x040fe200000018ff */
[----:B------:R1:W-:Y:S05]  /*6d90*/  MUFU.EX2 R207, R2 ;  /* 0x0000000200cf7308 */ /* 0x0003ea0000000800 */
[C---:B------:R-:W-:Y:S06]  /*6da0*/  HMMA.16816.F32 R124, R4.reuse, R16, RZ ;  /* 0x00000010047c723c */ /* 0x040fec00000018ff */
[C---:B------:R-:W-:Y:S06]  /*6db0*/  HMMA.16816.F32 R92, R4.reuse, R18, RZ ;  /* 0x00000012045c723c */ /* 0x040fec00000018ff */
[----:B------:R-:W-:Y:S01]  /*6dc0*/  HMMA.16816.F32 R116, R4, R24, RZ ;  /* 0x000000180474723c */ /* 0x000fe200000018ff */
[----:B-1----:R-:W-:-:S04]  /*6dd0*/  FFMA.FTZ R2, R55, UR22, -R0 ;  /* 0x0000001637027c23 */ /* 0x002fc80008010800 */
[----:B------:R1:W3:Y:S01]  /*6de0*/  MUFU.EX2 R251, R2 ;  /* 0x0000000200fb7308 */ /* 0x0002e20000000800 */
[C---:B------:R-:W-:Y:S06]  /*6df0*/  HMMA.16816.F32 R84, R4.reuse, R26, RZ ;  /* 0x0000001a0454723c */ /* 0x040fec00000018ff */
[C---:B--2---:R-:W-:Y:S06]  /*6e00*/  HMMA.16816.F32 R80, R4.reuse, R38, RZ ;  /* 0x000000260450723c */ /* 0x044fec00000018ff */
[----:B------:R-:W-:Y:S01]  /*6e10*/  HMMA.16816.F32 R76, R4, R42, RZ ;  /* 0x0000002a044c723c */ /* 0x000fe200000018ff */
[----:B-1----:R-:W-:Y:S01]  /*6e20*/  FFMA.FTZ R2, R57, UR22, -R0 ;  /* 0x0000001639027c23 */ /* 0x002fe20008010800 */
[----:B---3--:R-:W-:-:S04]  /*6e30*/  F2FP.F16.F32.PACK_AB R9, R251, R207 ;  /* 0x000000cffb09723e */ /* 0x008fc800000000ff */
[C---:B------:R-:W-:Y:S01]  /*6e40*/  HMMA.16816.F32 R72, R4.reuse, R50, RZ ;  /* 0x000000320448723c */ /* 0x040fe200000018ff */
[----:B------:R1:W-:Y:S05]  /*6e50*/  MUFU.EX2 R252, R2 ;  /* 0x0000000200fc7308 */ /* 0x0003ea0000000800 */
[C---:B------:R-:W-:Y:S06]  /*6e60*/  HMMA.16816.F32 R112, R4.reuse, R36, RZ ;  /* 0x000000240470723c */ /* 0x040fec00000018ff */
[C---:B------:R-:W-:Y:S06]  /*6e70*/  HMMA.16816.F32 R108, R4.reuse, R40, RZ ;  /* 0x00000028046c723c */ /* 0x040fec00000018ff */
[----:B------:R-:W-:Y:S01]  /*6e80*/  HMMA.16816.F32 R96, R4, R48, RZ ;  /* 0x000000300460723c */ /* 0x000fe200000018ff */
[----:B-1----:R-:W-:-:S04]  /*6e90*/  FFMA.FTZ R2, R54, UR22, -R0 ;  /* 0x0000001636027c23 */ /* 0x002fc80008010800 */
[----:B------:R1:W2:Y:S02]  /*6ea0*/  MUFU.EX2 R216, R2 ;  /* 0x0000000200d87308 */ /* 0x0002a40000000800 */
[----:B-1----:R-:W-:Y:S01]  /*6eb0*/  FFMA.FTZ R2, R31, UR22, -R3 ;  /* 0x000000161f027c23 */ /* 0x002fe20008010803 */
[----:B--2---:R-:W-:-:S05]  /*6ec0*/  F2FP.F16.F32.PACK_AB R11, R216, R252 ;  /* 0x000000fcd80b723e */ /* 0x004fca00000000ff */
[----:B------:R1:W-:Y:S02]  /*6ed0*/  MUFU.EX2 R182, R2 ;  /* 0x0000000200b67308 */ /* 0x0003e40000000800 */
[C---:B------:R-:W-:Y:S06]  /*6ee0*/  HMMA.16816.F32 R64, R8.reuse, R20, RZ ;  /* 0x000000140840723c */ /* 0x040fec00000018ff */
[C---:B------:R-:W-:Y:S01]  /*6ef0*/  HMMA.16816.F32 R132, R8.reuse, R22, RZ ;  /* 0x000000160884723c */ /* 0x040fe200000018ff */
[----:B------:R-:W-:Y:S05]  /*6f00*/  LDSM.16.MT88.4 R20, [R222+0x9400] ;  /* 0x00940000de14783b */ /* 0x000fea0000004200 */
[----:B------:R-:W-:Y:S01]  /*6f10*/  HMMA.16816.F32 R68, R8, R16, RZ ;  /* 0x000000100844723c */ /* 0x000fe200000018ff */
[----:B-1----:R-:W-:-:S02]  /*6f20*/  FFMA.FTZ R2, R28, UR22, -R3 ;  /* 0x000000161c027c23 */ /* 0x002fc40008010803 */
[----:B------:R-:W-:Y:S02]  /*6f30*/  LDSM.16.MT88.4 R28, [R220+0x9400] ;  /* 0x00940000dc1c783b */ /* 0x000fe40000004200 */
[----:B------:R1:W-:Y:S01]  /*6f40*/  MUFU.EX2 R166, R2 ;  /* 0x0000000200a67308 */ /* 0x0003e20000000800 */
[C---:B------:R-:W-:Y:S01]  /*6f50*/  HMMA.16816.F32 R128, R8.reuse, R18, RZ ;  /* 0x000000120880723c */ /* 0x040fe200000018ff */
[----:B------:R-:W-:Y:S05]  /*6f60*/  LDSM.16.MT88.4 R16, [R220+0xa400] ;  /* 0x00a40000dc10783b */ /* 0x000fea0000004200 */
[C---:B------:R-:W-:Y:S06]  /*6f70*/  HMMA.16816.F32 R60, R8.reuse, R24, RZ ;  /* 0x00000018083c723c */ /* 0x040fec00000018ff */
[----:B------:R-:W-:Y:S01]  /*6f80*/  HMMA.16816.F32 R136, R8, R26, RZ ;  /* 0x0000001a0888723c */ /* 0x000fe200000018ff */
[----:B------:R-:W-:Y:S01]  /*6f90*/  LDSM.16.MT88.4 R24, [R222+0xa400] ;  /* 0x00a40000de18783b */ /* 0x000fe20000004200 */
[----:B-1----:R-:W-:-:S04]  /*6fa0*/  FFMA.FTZ R2, R53, UR22, -R13 ;  /* 0x0000001635027c23 */ /* 0x002fc8000801080d */
[C---:B------:R-:W-:Y:S01]  /*6fb0*/  HMMA.16816.F32 R144, R8.reuse, R38, RZ ;  /* 0x000000260890723c */ /* 0x040fe200000018ff */
[----:B------:R1:W-:Y:S05]  /*6fc0*/  MUFU.EX2 R167, R2 ;  /* 0x0000000200a77308 */ /* 0x0003ea0000000800 */
[C---:B------:R-:W-:Y:S06]  /*6fd0*/  HMMA.16816.F32 R148, R8.reuse, R42, RZ ;  /* 0x0000002a0894723c */ /* 0x040fec00000018ff */
[----:B------:R-:W-:Y:S01]  /*6fe0*/  HMMA.16816.F32 R152, R8, R50, RZ ;  /* 0x000000320898723c */ /* 0x000fe200000018ff */
[----:B-1----:R-:W-:-:S04]  /*6ff0*/  FFMA.FTZ R2, R34, UR22, -R13 ;  /* 0x0000001622027c23 */ /* 0x002fc8000801080d */
        /* <DEDUP_REMOVED lines=8> */
[C---:B------:R-:W-:Y:S04]  /*7080*/  HMMA.16816.F32 R56, R8.reuse, R36, RZ ;  /* 0x000000240838723c */ /* 0x040fe800000018ff */
[----:B------:R1:W-:Y:S02]  /*7090*/  MUFU.EX2 R247, R2 ;  /* 0x0000000200f77308 */ /* 0x0003e40000000800 */
[----:B------:R-:W-:Y:S01]  /*70a0*/  HMMA.16816.F32 R36, R8, R48, RZ ;  /* 0x000000300824723c */ /* 0x000fe200000018ff */
[----:B------:R-:W-:Y:S01]  /*70b0*/  LDSM.16.MT88.4 R48, [R220+0x9800] ;  /* 0x00980000dc30783b */ /* 0x000fe20000004200 */
[----:B-1----:R-:W-:-:S04]  /*70c0*/  FFMA.FTZ R2, R52, UR22, -R12 ;  /* 0x0000001634027c23 */ /* 0x002fc8000801080c */
[----:B------:R-:W-:Y:S01]  /*70d0*/  HMMA.16816.F32 R52, R8, R40, RZ ;  /* 0x000000280834723c */ /* 0x000fe200000018ff */
[----:B------:R-:W-:Y:S01]  /*70e0*/  LDSM.16.MT88.4 R40, [R222+0x9800] ;  /* 0x00980000de28783b */ /* 0x000fe20000004200 */
[----:B------:R1:W2:Y:S05]  /*70f0*/  MUFU.EX2 R250, R2 ;  /* 0x0000000200fa7308 */ /* 0x0002aa0000000800 */
[----:B------:R-:W-:Y:S02]  /*7100*/  F2FP.F16.F32.PACK_AB R8, R206, R211 ;  /* 0x000000d3ce08723e */ /* 0x000fe400000000ff */
[----:B------:R-:W-:Y:S01]  /*7110*/  F2FP.F16.F32.PACK_AB R10, R166, R182 ;  /* 0x000000b6a60a723e */ /* 0x000fe200000000ff */
[--C-:B-1----:R-:W-:Y:S01]  /*7120*/  FFMA.FTZ R2, R35, UR22, -R12.reuse ;  /* 0x0000001623027c23 */ /* 0x102fe2000801080c */
[----:B--2---:R-:W-:Y:S01]  /*7130*/  F2FP.F16.F32.PACK_AB R5, R250, R247 ;  /* 0x000000f7fa05723e */ /* 0x004fe200000000ff */
[----:B------:R-:W1:Y:S02]  /*7140*/  LDSM.16.MT88.4 R32, [R220+0xb400] ;  /* 0x00b40000dc20783b */ /* 0x000e640000004200 */
[----:B------:R2:W-:Y:S02]  /*7150*/  MUFU.EX2 R249, R2 ;  /* 0x0000000200f97308 */ /* 0x0005e40000000800 */
[----:B--2---:R-:W-:-:S02]  /*7160*/  FFMA.FTZ R2, R46, UR22, -R12 ;  /* 0x000000162e027c23 */ /* 0x004fc4000801080c */
[----:B------:R-:W2:Y:S04]  /*7170*/  LDSM.16.MT88.4 R44, [R222+0xb400] ;  /* 0x00b40000de2c783b */ /* 0x000ea80000004200 */
[----:B------:R3:W4:Y:S02]  /*7180*/  MUFU.EX2 R248, R2 ;  /* 0x0000000200f87308 */ /* 0x0007240000000800 */
[----:B---3--:R-:W-:Y:S01]  /*7190*/  FFMA.FTZ R2, R143, UR22, -R0 ;  /* 0x000000168f027c23 */ /* 0x008fe20008010800 */
[----:B----4-:R-:W-:-:S05]  /*71a0*/  F2FP.F16.F32.PACK_AB R7, R248, R249 ;  /* 0x000000f9f807723e */ /* 0x010fca00000000ff */
[----:B------:R3:W-:Y:S02]  /*71b0*/  MUFU.EX2 R245, R2 ;  /* 0x0000000200f57308 */ /* 0x0007e40000000800 */
[C---:B-1----:R-:W-:Y:S06]  /*71c0*/  HMMA.16816.F32 R108, R4.reuse, R32, R108 ;  /* 0x00000020046c723c */ /* 0x042fec000000186c */
[C---:B------:R-:W-:Y:S06]  /*71d0*/  HMMA.16816.F32 R124, R4.reuse, R28, R124 ;  /* 0x0000001c047c723c */ /* 0x040fec000000187c */
[----:B------:R-:W-:Y:S01]  /*71e0*/  HMMA.16816.F32 R116, R4, R16, R116 ;  /* 0x000000100474723c */ /* 0x000fe20000001874 */
[----:B---3--:R-:W-:-:S04]  /*71f0*/  FFMA.FTZ R2, R142, UR22, -R0 ;  /* 0x000000168e027c23 */ /* 0x008fc80008010800 */
[----:B------:R1:W3:Y:S01]  /*7200*/  MUFU.EX2 R246, R2 ;  /* 0x0000000200f67308 */ /* 0x0002e20000000800 */
[C---:B--2---:R-:W-:Y:S06]  /*7210*/  HMMA.16816.F32 R96, R4.reuse, R44, R96 ;  /* 0x0000002c0460723c */ /* 0x044fec0000001860 */
[C---:B------:R-:W-:Y:S06]  /*7220*/  HMMA.16816.F32 R120, R4.reuse, R20, R120 ;  /* 0x000000140478723c */ /* 0x040fec0000001878 */
[----:B------:R-:W-:Y:S01]  /*7230*/  HMMA.16816.F32 R156, R4, R24, R112 ;  /* 0x00000018049c723c */ /* 0x000fe20000001870 */
[----:B-1----:R-:W-:Y:S01]  /*7240*/  FFMA.FTZ R2, R141, UR22, -R0 ;  /* 0x000000168d027c23 */ /* 0x002fe20008010800 */
[----:B---3--:R-:W-:-:S04]  /*7250*/  F2FP.F16.F32.PACK_AB R9, R246, R245 ;  /* 0x000000f5f609723e */ /* 0x008fc800000000ff */
[----:B------:R-:W-:Y:S01]  /*7260*/  HMMA.16816.F32 R92, R4, R30, R92 ;  /* 0x0000001e045c723c */ /* 0x000fe2000000185c */
[----:B------:R1:W-:Y:S02]  /*7270*/  MUFU.EX2 R244, R2 ;  /* 0x0000000200f47308 */ /* 0x0003e40000000800 */
[----:B-1----:R-:W-:-:S03]  /*7280*/  FFMA.FTZ R2, R140, UR22, -R0 ;  /* 0x000000168c027c23 */ /* 0x002fc60008010800 */
[C---:B------:R-:W-:Y:S03]  /*7290*/  HMMA.16816.F32 R140, R4.reuse, R22, R88 ;  /* 0x00000016048c723c */ /* 0x040fe60000001858 */
[----:B------:R1:W2:Y:S03]  /*72a0*/  MUFU.EX2 R243, R2 ;  /* 0x0000000200f37308 */ /* 0x0002a60000000800 */
        /* <DEDUP_REMOVED lines=11> */
[----:B------:R1:W-:Y:S05]  /*7360*/  MUFU.EX2 R241, R2 ;  /* 0x0000000200f17308 */ /* 0x0003ea0000000800 */
[C---:B------:R-:W-:Y:S01]  /*7370*/  HMMA.16816.F32 R60, R8.reuse, R30, R128 ;  /* 0x0000001e083c723c */ /* 0x040fe20000001880 */
[----:B------:R-:W-:Y:S05]  /*7380*/  LDSM.16.MT88.4 R28, [R222+0xa800] ;  /* 0x00a80000de1c783b */ /* 0x000fea0000004200 */
[----:B------:R-:W-:Y:S01]  /*7390*/  HMMA.16816.F32 R184, R8, R32, R52 ;  /* 0x0000002008b8723c */ /* 0x000fe20000001834 */
[----:B------:R-:W-:Y:S01]  /*73a0*/  IMAD.MOV.U32 R130, RZ, RZ, R214 ;  /* 0x000000ffff827224 */ /* 0x000fe200078e00d6 */
[----:B------:R-:W-:-:S04]  /*73b0*/  MOV R131, R213 ;  /* 0x000000d500837202 */ /* 0x000fc80000000f00 */
[C---:B------:R-:W-:Y:S01]  /*73c0*/  HMMA.16816.F32 R52, R8.reuse, R18, R136 ;  /* 0x000000120834723c */ /* 0x040fe20000001888 */
[----:B-1----:R-:W-:Y:S01]  /*73d0*/  FFMA.FTZ R2, R161, UR22, -R13 ;  /* 0x00000016a1027c23 */ /* 0x002fe2000801080d */
[----:B------:R-:W-:Y:S01]  /*73e0*/  MOV R161, R167 ;  /* 0x000000a700a17202 */ /* 0x000fe20000000f00 */
[----:B------:R-:W-:Y:S02]  /*73f0*/  LDSM.16.MT88.4 R16, [R220+0xb800] ;  /* 0x00b80000dc10783b */ /* 0x000fe40000004200 */
[----:B------:R1:W2:Y:S01]  /*7400*/  MUFU.EX2 R240, R2 ;  /* 0x0000000200f07308 */ /* 0x0002a20000000800 */
[----:B------:R-:W-:Y:S01]  /*7410*/  HMMA.16816.F32 R32, R8, R34, R148 ;  /* 0x000000220820723c */ /* 0x000fe20000001894 */
[----:B------:R-:W-:Y:S01]  /*7420*/  MOV R138, R212 ;  /* 0x000000d4008a7202 */ /* 0x000fe20000000f00 */
[----:B------:R-:W-:Y:S01]  /*7430*/  IMAD.MOV.U32 R139, RZ, RZ, R181 ;  /* 0x000000ffff8b7224 */ /* 0x000fe200078e00b5 */
[----:B------:R-:W-:-:S04]  /*7440*/  MOV R136, R131 ;  /* 0x0000008300887202 */ /* 0x000fc80000000f00 */
[----:B------:R-:W-:Y:S01]  /*7450*/  IMAD.MOV.U32 R151, RZ, RZ, R211 ;  /* 0x000000ffff977224 */ /* 0x000fe200078e00d3 */
[----:B------:R-:W-:Y:S02]  /*7460*/  MOV R150, R210 ;  /* 0x000000d200967202 */ /* 0x000fe40000000f00 */
[----:B------:R-:W-:Y:S02]  /*7470*/  MOV R148, R182 ;  /* 0x000000b600947202 */ /* 0x000fe40000000f00 */
[----:B------:R-:W-:Y:S01]  /*7480*/  MOV R149, R178 ;  /* 0x000000b200957202 */ /* 0x000fe20000000f00 */
[----:B-1----:R-:W-:Y:S01]  /*7490*/  FFMA.FTZ R2, R107, UR22, -R13 ;  /* 0x000000166b027c23 */ /* 0x002fe2000801080d */
[----:B------:R-:W-:Y:S01]  /*74a0*/  IMAD.MOV.U32 R107, RZ, RZ, R166 ;  /* 0x000000ffff6b7224 */ /* 0x000fe200078e00a6 */
[----:B--2---:R-:W-:Y:S01]  /*74b0*/  F2FP.F16.F32.PACK_AB R4, R240, R241 ;  /* 0x000000f1f004723e */ /* 0x004fe200000000ff */
[C---:B------:R-:W-:Y:S01]  /*74c0*/  HMMA.16816.F32 R164, R8.reuse, R24, R56 ;  /* 0x0000001808a4723c */ /* 0x040fe20000001838 */
[----:B------:R1:W-:Y:S05]  /*74d0*/  MUFU.EX2 R239, R2 ;  /* 0x0000000200ef7308 */ /* 0x0003ea0000000800 */
[C---:B------:R-:W-:Y:S01]  /*74e0*/  HMMA.16816.F32 R56, R8.reuse, R22, R132 ;  /* 0x000000160838723c */ /* 0x040fe20000001884 */
[----:B------:R-:W-:Y:S05]  /*74f0*/  LDSM.16.MT88.4 R20, [R222+0xb800] ;  /* 0x00b80000de14783b */ /* 0x000fea0000004200 */
[----:B------:R-:W-:Y:S01]  /*7500*/  HMMA.16816.F32 R24, R8, R26, R144 ;  /* 0x0000001a0818723c */ /* 0x000fe20000001890 */
[----:B------:R-:W-:Y:S01]  /*7510*/  MOV R135, R209 ;  /* 0x000000d100877202 */ /* 0x000fe20000000f00 */
[----:B------:R-:W-:Y:S01]  /*7520*/  IMAD.MOV.U32 R134, RZ, RZ, R208 ;  /* 0x000000ffff867224 */ /* 0x000fe200078e00d0 */
[----:B------:R-:W-:-:S02]  /*7530*/  MOV R133, R206 ;  /* 0x000000ce00857202 */ /* 0x000fc40000000f00 */
[----:B------:R-:W-:Y:S01]  /*7540*/  MOV R132, R179 ;  /* 0x000000b300847202 */ /* 0x000fe20000000f00 */
[----:B-1----:R-:W-:Y:S01]  /*7550*/  FFMA.FTZ R2, R106, UR22, -R13 ;  /* 0x000000166a027c23 */ /* 0x002fe2000801080d */
[----:B------:R-:W-:-:S03]  /*7560*/  MOV R106, R215 ;  /* 0x000000d7006a7202 */ /* 0x000fc60000000f00 */
[----:B------:R1:W2:Y:S02]  /*7570*/  MUFU.EX2 R219, R2 ;  /* 0x0000000200db7308 */ /* 0x0002a40000000800 */
[----:B-1----:R-:W-:Y:S01]  /*7580*/  FFMA.FTZ R2, R172, UR22, -R12 ;  /* 0x00000016ac027c23 */ /* 0x002fe2000801080c */
[----:B------:R-:W-:Y:S02]  /*7590*/  MOV R172, R188 ;  /* 0x000000bc00ac7202 */ /* 0x000fe40000000f00 */
[C---:B------:R-:W-:Y:S03]  /*75a0*/  HMMA.16816.F32 R188, R8.reuse, R44, R36 ;  /* 0x0000002c08bc723c */ /* 0x040fe60000001824 */
[----:B------:R1:W-:Y:S01]  /*75b0*/  MUFU.EX2 R218, R2 ;  /* 0x0000000200da7308 */ /* 0x0003e20000000800 */
[----:B------:R-:W3:Y:S01]  /*75c0*/  LDSM.16.MT88.4 R36, [R220+0xa800] ;  /* 0x00a80000dc24783b */ /* 0x000ee20000004200 */
[----:B--2---:R-:W-:Y:S01]  /*75d0*/  F2FP.F16.F32.PACK_AB R6, R219, R239 ;  /* 0x000000efdb06723e */ /* 0x004fe200000000ff */
[----:B------:R-:W-:Y:S01]  /*75e0*/  IMAD.MOV.U32 R137, RZ, RZ, R172 ;  /* 0x000000ffff897224 */ /* 0x000fe200078e00ac */
[----:B------:R-:W-:Y:S07]  /*75f0*/  HMMA.16816.F32 R44, R8, R46, R152 ;  /* 0x0000002e082c723c */ /* 0x000fee0000001898 */
[----:B------:R-:W-:Y:S01]  /*7600*/  IMAD.MOV.U32 R152, RZ, RZ, R205 ;  /* 0x000000ffff987224 */ /* 0x000fe200078e00cd */
[----:B------:R-:W-:-:S02]  /*7610*/  MOV R153, R107 ;  /* 0x0000006b00997202 */ /* 0x000fc40000000f00 */
[----:B------:R-:W-:Y:S01]  /*7620*/  MOV R107, R161 ;  /* 0x000000a1006b7202 */ /* 0x000fe20000000f00 */
[----:B-1----:R-:W-:Y:S01]  /*7630*/  FFMA.FTZ R2, R169, UR22, -R12 ;  /* 0x00000016a9027c23 */ /* 0x002fe2000801080c */
[----:B------:R-:W-:Y:S01]  /*7640*/  IMAD.MOV.U32 R169, RZ, RZ, R216 ;  /* 0x000000ffffa97224 */ /* 0x000fe200078e00d8 */
[----:B------:R-:W-:Y:S02]  /*7650*/  MOV R155, R183 ;  /* 0x000000b7009b7202 */ /* 0x000fe40000000f00 */
[----:B------:R1:W2:Y:S02]  /*7660*/  MUFU.EX2 R217, R2 ;  /* 0x0000000200d97308 */ /* 0x0002a40000000800 */
[----:B------:R-:W-:Y:S02]  /*7670*/  MOV R154, R169 ;  /* 0x000000a9009a7202 */ /* 0x000fe40000000f00 */
[----:B------:R-:W-:Y:S01]  /*7680*/  MOV R169, R207 ;  /* 0x000000cf00a97202 */ /* 0x000fe20000000f00 */
[----:B-1----:R-:W-:Y:S01]  /*7690*/  FFMA.FTZ R2, R162, UR22, -R12 ;  /* 0x00000016a2027c23 */ /* 0x002fe2000801080c */
[----:B--2---:R-:W-:-:S03]  /*76a0*/  F2FP.F16.F32.PACK_AB R5, R217, R218 ;  /* 0x000000dad905723e */ /* 0x004fc600000000ff */
[----:B------:R1:W-:Y:S02]  /*76b0*/  MUFU.EX2 R216, R2 ;  /* 0x0000000200d87308 */ /* 0x0003e40000000800 */
[----:B-1----:R-:W-:-:S06]  /*76c0*/  FFMA.FTZ R2, R160, UR22, -R12 ;  /* 0x00000016a0027c23 */ /* 0x002fcc000801080c */
[----:B------:R1:W2:Y:S02]  /*76d0*/  MUFU.EX2 R215, R2 ;  /* 0x0000000200d77308 */ /* 0x0002a40000000800 */
[----:B-1----:R-:W-:Y:S01]  /*76e0*/  FFMA.FTZ R2, R176, UR22, -R3 ;  /* 0x00000016b0027c23 */ /* 0x002fe20008010803 */
[----:B--2---:R-:W-:-:S05]  /*76f0*/  F2FP.F16.F32.PACK_AB R7, R215, R216 ;  /* 0x000000d8d707723e */ /* 0x004fca00000000ff */
[----:B------:R1:W2:Y:S02]  /*7700*/  MUFU.EX2 R214, R2 ;  /* 0x0000000200d67308 */ /* 0x0002a40000000800 */
[C---:B------:R-:W-:Y:S06]  /*7710*/  HMMA.16816.F32 R112, R4.reuse, R48, R124 ;  /* 0x000000300470723c */ /* 0x040fec000000187c */
[----:B---3--:R-:W-:Y:S01]  /*7720*/  HMMA.16816.F32 R144, R4, R36, R116 ;  /* 0x000000240490723c */ /* 0x008fe20000001874 */
[----:B------:R-:W-:Y:S01]  /*7730*/  IMAD.MOV.U32 R124, RZ, RZ, R107 ;  /* 0x000000ffff7c7224 */ /* 0x000fe200078e006b */
[----:B------:R-:W-:Y:S01]  /*7740*/  MOV R126, R150 ;  /* 0x00000096007e7202 */ /* 0x000fe20000000f00 */
[----:B------:R-:W-:Y:S01]  /*7750*/  IMAD.MOV.U32 R127, RZ, RZ, R149 ;  /* 0x000000ffff7f7224 */ /* 0x000fe200078e0095 */
[----:B------:R-:W-:-:S02]  /*7760*/  MOV R125, R151 ;  /* 0x00000097007d7202 */ /* 0x000fc40000000f00 */
[----:B------:R-:W-:Y:S01]  /*7770*/  HMMA.16816.F32 R140, R4, R42, R140 ;  /* 0x0000002a048c723c */ /* 0x000fe2000000188c */
[----:B-1----:R-:W-:Y:S01]  /*7780*/  FFMA.FTZ R2, R175, UR22, -R3 ;  /* 0x00000016af027c23 */ /* 0x002fe20008010803 */
[----:B--2---:R-:W-:-:S03]  /*7790*/  F2FP.F16.F32.PACK_AB R8, R214, R242 ;  /* 0x000000f2d608723e */ /* 0x004fc600000000ff */
[----:B------:R1:W-:Y:S01]  /*77a0*/  MUFU.EX2 R213, R2 ;  /* 0x0000000200d57308 */ /* 0x0003e20000000800 */
[----:B------:R-:W-:Y:S01]  /*77b0*/  HMMA.16816.F32 R88, R4, R38, R88 ;  /* 0x000000260458723c */ /* 0x000fe20000001858 */
[----:B-1----:R-:W-:-:S06]  /*77c0*/  FFMA.FTZ R2, R173, UR22, -R3 ;  /* 0x00000016ad027c23 */ /* 0x002fcc0008010803 */
[----:B------:R1:W2:Y:S02]  /*77d0*/  MUFU.EX2 R212, R2 ;  /* 0x0000000200d47308 */ /* 0x0002a40000000800 */
[----:B-1----:R-:W-:Y:S01]  /*77e0*/  FFMA.FTZ R2, R171, UR22, -R3 ;  /* 0x00000016ab027c23 */ /* 0x002fe20008010803 */
[----:B--2---:R-:W-:Y:S01]  /*77f0*/  F2FP.F16.F32.PACK_AB R10, R212, R213 ;  /* 0x000000d5d40a723e */ /* 0x004fe200000000ff */
[----:B------:R-:W-:-:S04]  /*7800*/  IMAD.MOV.U32 R171, RZ, RZ, R130 ;  /* 0x000000ffffab7224 */ /* 0x000fc800078e0082 */
[----:B------:R1:W-:Y:S01]  /*7810*/  MUFU.EX2 R211, R2 ;  /* 0x0000000200d37308 */ /* 0x0003e20000000800 */
[C---:B------:R-:W-:Y:S06]  /*7820*/  HMMA.16816.F32 R128, R4.reuse, R40, R120 ;  /* 0x000000280480723c */ /* 0x040fec0000001878 */
[----:B------:R-:W-:Y:S01]  /*7830*/  HMMA.16816.F32 R120, R4, R50, R92 ;  /* 0x000000320478723c */ /* 0x000fe2000000185c */
[----:B-1----:R-:W-:-:S04]  /*7840*/  FFMA.FTZ R2, R170, UR22, -R3 ;  /* 0x00000016aa027c23 */ /* 0x002fc80008010803 */
[----:B------:R1:W2:Y:S02]  /*7850*/  MUFU.EX2 R210, R2 ;  /* 0x0000000200d27308 */ /* 0x0002a40000000800 */
[--C-:B-1----:R-:W-:Y:S01]  /*7860*/  FFMA.FTZ R2, R163, UR22, -R3.reuse ;  /* 0x00000016a3027c23 */ /* 0x102fe20008010803 */
[----:B------:R-:W-:Y:S01]  /*7870*/  FFMA.FTZ R3, R168, UR22, -R3 ;  /* 0x00000016a8037c23 */ /* 0x000fe20008010803 */
[----:B------:R-:W-:Y:S04]  /*7880*/  HMMA.16816.F32 R160, R4, R28, R156 ;  /* 0x0000001c04a0723c */ /* 0x000fe8000000189c */
[----:B------:R1:W-:Y:S03]  /*7890*/  MUFU.EX2 R209, R2 ;  /* 0x0000000200d17308 */ /* 0x0003e60000000800 */
[----:B------:R-:W-:-:S05]  /*78a0*/  MOV R159, R127 ;  /* 0x0000007f009f7202 */ /* 0x000fca0000000f00 */
[----:B------:R3:W4:Y:S01]  /*78b0*/  MUFU.EX2 R207, R3 ;  /* 0x0000000300cf7308 */ /* 0x0007220000000800 */
[--C-:B-1----:R-:W-:Y:S02]  /*78c0*/  FFMA.FTZ R2, R177, UR22, -R0.reuse ;  /* 0x00000016b1027c23 */ /* 0x102fe40008010800 */
[C---:B------:R-:W-:Y:S05]  /*78d0*/  HMMA.16816.F32 R176, R4.reuse, R16, R108 ;  /* 0x0000001004b0723c */ /* 0x040fea000000186c */
[----:B------:R1:W-:Y:S01]  /*78e0*/  MUFU.EX2 R208, R2 ;  /* 0x0000000200d07308 */ /* 0x0003e20000000800 */
[----:B------:R-:W-:Y:S01]  /*78f0*/  HMMA.16816.F32 R108, R4, R22, R76 ;  /* 0x00000016046c723c */ /* 0x000fe2000000184c */
[----:B---3--:R-:W-:Y:S01]  /*7900*/  MOV R3, R14 ;  /* 0x0000000e00037202 */ /* 0x008fe20000000f00 */
[----:B-1----:R-:W-:-:S04]  /*7910*/  FFMA.FTZ R2, R180, UR22, -R0 ;  /* 0x00000016b4027c23 */ /* 0x002fc80008010800 */
[----:B------:R-:W-:Y:S01]  /*7920*/  HMMA.16816.F32 R180, R4, R20, R96 ;  /* 0x0000001404b4723c */ /* 0x000fe20000001860 */
[----:B------:R1:W3:Y:S06]  /*7930*/  MUFU.EX2 R206, R2 ;  /* 0x0000000200ce7308 */ /* 0x0002ec0000000800 */
[----:B--2---:R-:W-:Y:S02]  /*7940*/  F2FP.F16.F32.PACK_AB R96, R210, R211 ;  /* 0x000000d3d260723e */ /* 0x004fe400000000ff */
[----:B----4-:R-:W-:Y:S01]  /*7950*/  F2FP.F16.F32.PACK_AB R98, R207, R209 ;  /* 0x000000d1cf62723e */ /* 0x010fe200000000ff */
[----:B-1----:R-:W-:Y:S01]  /*7960*/  FFMA.FTZ R2, R200, UR22, -R0 ;  /* 0x00000016c8027c23 */ /* 0x002fe20008010800 */
[----:B---3--:R-:W-:-:S03]  /*7970*/  F2FP.F16.F32.PACK_AB R9, R206, R208 ;  /* 0x000000d0ce09723e */ /* 0x008fc600000000ff */
[----:B------:R1:W-:Y:S02]  /*7980*/  MUFU.EX2 R205, R2 ;  /* 0x0000000200cd7308 */ /* 0x0003e40000000800 */
[--C-:B-1----:R-:W-:Y:S02]  /*7990*/  FFMA.FTZ R2, R174, UR22, -R0.reuse ;  /* 0x00000016ae027c23 */ /* 0x102fe40008010800 */
[----:B------:R-:W-:Y:S04]  /*79a0*/  HMMA.16816.F32 R172, R4, R30, R84 ;  /* 0x0000001e04ac723c */ /* 0x000fe80000001854 */
[----:B------:R1:W2:Y:S02]  /*79b0*/  MUFU.EX2 R200, R2 ;  /* 0x0000000200c87308 */ /* 0x0002a40000000800 */
[----:B-1----:R-:W-:Y:S01]  /*79c0*/  FFMA.FTZ R2, R196, UR22, -R0 ;  /* 0x00000016c4027c23 */ /* 0x002fe20008010800 */
[----:B--2---:R-:W-:Y:S01]  /*79d0*/  F2FP.F16.F32.PACK_AB R11, R200, R205 ;  /* 0x000000cdc80b723e */ /* 0x004fe200000000ff */
[----:B------:R-:W-:Y:S01]  /*79e0*/  IMAD.MOV.U32 R196, RZ, RZ, R152 ;  /* 0x000000ffffc47224 */ /* 0x000fe200078e0098 */
[----:B------:R-:W-:-:S03]  /*79f0*/  MOV R152, R155 ;  /* 0x0000009b00987202 */ /* 0x000fc60000000f00 */
[----:B------:R1:W-:Y:S01]  /*7a00*/  MUFU.EX2 R107, R2 ;  /* 0x00000002006b7308 */ /* 0x0003e20000000800 */
[----:B------:R-:W-:Y:S02]  /*7a10*/  MOV R155, R148 ;  /* 0x00000094009b7202 */ /* 0x000fe40000000f00 */
[----:B------:R-:W-:Y:S01]  /*7a20*/  HMMA.16816.F32 R148, R4, R18, R80 ;  /* 0x000000120494723c */ /* 0x000fe20000001850 */
[----:B------:R-:W-:Y:S04]  /*7a30*/  LDSM.16.MT88.4 R4, [R222+0xbc00] ;  /* 0x00bc0000de04783b */ /* 0x000fe80000004200 */
[----:B------:R-:W2:Y:S01]  /*7a40*/  LDSM.16.MT88.4 R80, [R220+0xbc00] ;  /* 0x00bc0000dc50783b */ /* 0x000ea20000004200 */
[C---:B------:R-:W-:Y:S06]  /*7a50*/  HMMA.16816.F32 R116, R8.reuse, R48, R72 ;  /* 0x000000300874723c */ /* 0x040fec0000001848 */
[----:B------:R-:W-:Y:S01]  /*7a60*/  HMMA.16816.F32 R60, R8, R50, R60 ;  /* 0x00000032083c723c */ /* 0x000fe2000000183c */
[----:B-1----:R-:W-:Y:S01]  /*7a70*/  FFMA.FTZ R2, R199, UR22, -R13 ;  /* 0x00000016c7027c23 */ /* 0x002fe2000801080d */
[----:B------:R-:W-:-:S02]  /*7a80*/  MOV R199, R153 ;  /* 0x0000009900c77202 */ /* 0x000fc40000000f00 */
[----:B------:R-:W-:Y:S01]  /*7a90*/  MOV R153, R154 ;  /* 0x0000009a00997202 */ /* 0x000fe20000000f00 */
[----:B------:R-:W-:Y:S02]  /*7aa0*/  IMAD.MOV.U32 R154, RZ, RZ, R106 ;  /* 0x000000ffff9a7224 */ /* 0x000fe400078e006a */
[----:B------:R-:W-:Y:S01]  /*7ab0*/  MOV R51, R155 ;  /* 0x0000009b00337202 */ /* 0x000fe20000000f00 */
[----:B------:R1:W-:Y:S01]  /*7ac0*/  MUFU.EX2 R106, R2 ;  /* 0x00000002006a7308 */ /* 0x0003e20000000800 */
[----:B------:R-:W-:Y:S01]  /*7ad0*/  IMAD.MOV.U32 R50, RZ, RZ, R132 ;  /* 0x000000ffff327224 */ /* 0x000fe200078e0084 */
[----:B------:R-:W-:Y:S01]  /*7ae0*/  MOV R155, R134 ;  /* 0x00000086009b7202 */ /* 0x000fe20000000f00 */
[C---:B------:R-:W-:Y:S06]  /*7af0*/  HMMA.16816.F32 R64, R8.reuse, R36, R64 ;  /* 0x000000240840723c */ /* 0x040fec0000001840 */
[----:B------:R-:W-:Y:S01]  /*7b00*/  HMMA.16816.F32 R164, R8, R28, R164 ;  /* 0x0000001c08a4723c */ /* 0x000fe200000018a4 */
[----:B------:R-:W-:-:S05]  /*7b10*/  IMAD.MOV.U32 R37, RZ, RZ, R153 ;  /* 0x000000ffff257224 */ /* 0x000fca00078e0099 */
[C---:B------:R-:W-:Y:S01]  /*7b20*/  HMMA.16816.F32 R84, R8.reuse, R20, R188 ;  /* 0x000000140854723c */ /* 0x040fe200000018bc */
[----:B------:R-:W-:Y:S02]  /*7b30*/  IMAD.MOV.U32 R28, RZ, RZ, R15 ;  /* 0x000000ffff1c7224 */ /* 0x000fe400078e000f */
[----:B-1----:R-:W-:Y:S01]  /*7b40*/  FFMA.FTZ R2, R194, UR22, -R13 ;  /* 0x00000016c2027c23 */ /* 0x002fe2000801080d */
[----:B------:R-:W-:Y:S01]  /*7b50*/  MOV R194, R171 ;  /* 0x000000ab00c27202 */ /* 0x000fe20000000f00 */
[----:B------:R-:W-:Y:S01]  /*7b60*/  IMAD.MOV.U32 R171, RZ, RZ, R135 ;  /* 0x000000ffffab7224 */ /* 0x000fe200078e0087 */
[----:B------:R-:W-:Y:S01]  /*7b70*/  MOV R29, R139 ;  /* 0x0000008b001d7202 */ /* 0x000fe20000000f00 */
[----:B------:R1:W3:Y:S01]  /*7b80*/  MUFU.EX2 R49, R2 ;  /* 0x0000000200317308 */ /* 0x0002e20000000800 */
[C---:B------:R-:W-:Y:S06]  /*7b90*/  HMMA.16816.F32 R56, R8.reuse, R42, R56 ;  /* 0x0000002a0838723c */ /* 0x040fec0000001838 */
[----:B------:R-:W-:Y:S01]  /*7ba0*/  HMMA.16816.F32 R52, R8, R38, R52 ;  /* 0x000000260834723c */ /* 0x000fe20000001834 */
[----:B------:R-:W-:Y:S01]  /*7bb0*/  MOV R43, R125 ;  /* 0x0000007d002b7202 */ /* 0x000fe20000000f00 */
[----:B------:R-:W-:-:S04]  /*7bc0*/  IMAD.MOV.U32 R42, RZ, RZ, R126 ;  /* 0x000000ffff2a7224 */ /* 0x000fc800078e007e */
[C---:B------:R-:W-:Y:S01]  /*7bd0*/  HMMA.16816.F32 R24, R8.reuse, R30, R24 ;  /* 0x0000001e0818723c */ /* 0x040fe20000001818 */
[----:B------:R-:W-:Y:S01]  /*7be0*/  MOV R39, R136 ;  /* 0x0000008800277202 */ /* 0x000fe20000000f00 */
[----:B------:R-:W-:Y:S02]  /*7bf0*/  IMAD.MOV.U32 R38, RZ, RZ, R137 ;  /* 0x000000ffff267224 */ /* 0x000fe400078e0089 */
[----:B-1----:R-:W-:Y:S01]  /*7c00*/  FFMA.FTZ R2, R192, UR22, -R13 ;  /* 0x00000016c0027c23 */ /* 0x002fe2000801080d */
[----:B------:R-:W-:Y:S01]  /*7c10*/  MOV R192, R133 ;  /* 0x0000008500c07202 */ /* 0x000fe20000000f00 */
[C---:B------:R-:W-:Y:S01]  /*7c20*/  HMMA.16816.F32 R32, R8.reuse, R18, R32 ;  /* 0x000000120820723c */ /* 0x040fe20000001820 */
[----:B------:R-:W-:Y:S01]  /*7c30*/  MOV R31, R171 ;  /* 0x000000ab001f7202 */ /* 0x000fe20000000f00 */
[----:B------:R1:W-:Y:S01]  /*7c40*/  MUFU.EX2 R48, R2 ;  /* 0x0000000200307308 */ /* 0x0003e20000000800 */
[----:B------:R-:W-:Y:S01]  /*7c50*/  IMAD.MOV.U32 R30, RZ, RZ, R169 ;  /* 0x000000ffff1e7224 */ /* 0x000fe200078e00a9 */
[----:B---3--:R-:W-:Y:S01]  /*7c60*/  F2FP.F16.F32.PACK_AB R92, R49, R106 ;  /* 0x0000006a315c723e */ /* 0x008fe200000000ff */
[----:B------:R-:W-:Y:S01]  /*7c70*/  LDSM.16.MT88.4 R168, [R222+0xac00] ;  /* 0x00ac0000dea8783b */ /* 0x000fe20000004200 */
[C---:B------:R-:W-:Y:S06]  /*7c80*/  HMMA.16816.F32 R132, R8.reuse, R40, R68 ;  /* 0x000000280884723c */ /* 0x040fec0000001844 */
[C---:B------:R-:W-:Y:S06]  /*7c90*/  HMMA.16816.F32 R68, R8.reuse, R16, R184 ;  /* 0x000000100844723c */ /* 0x040fec00000018b8 */
[----:B------:R-:W-:Y:S01]  /*7ca0*/  HMMA.16816.F32 R20, R8, R22, R44 ;  /* 0x000000160814723c */ /* 0x000fe2000000182c */
[----:B-1----:R-:W-:Y:S01]  /*7cb0*/  FFMA.FTZ R2, R193, UR22, -R13 ;  /* 0x00000016c1027c23 */ /* 0x002fe2000801080d */
[----:B------:R-:W-:-:S02]  /*7cc0*/  MOV R187, R159 ;  /* 0x0000009f00bb7202 */ /* 0x000fc40000000f00 */
[----:B------:R-:W-:Y:S01]  /*7cd0*/  MOV R193, R124 ;  /* 0x0000007c00c17202 */ /* 0x000fe20000000f00 */
[----:B------:R1:W3:Y:S01]  /*7ce0*/  MUFU.EX2 R41, R2 ;  /* 0x0000000200297308 */ /* 0x0002e20000000800 */
[----:B------:R-:W4:Y:S01]  /*7cf0*/  LDSM.16.MT88.4 R124, [R220+0x9c00] ;  /* 0x009c0000dc7c783b */ /* 0x000f220000004200 */
[----:B------:R-:W-:Y:S01]  /*7d00*/  FADD.FTZ R3, R3, R187 ;  /* 0x000000bb03037221 */ /* 0x000fe20000010000 */
[----:B------:R-:W-:-:S04]  /*7d10*/  FADD.FTZ R8, R29, R28 ;  /* 0x0000001c1d087221 */ /* 0x000fc80000010000 */
[----:B------:R-:W-:Y:S01]  /*7d20*/  FADD.FTZ R8, R39, R8 ;  /* 0x0000000827087221 */ /* 0x000fe20000010000 */
        /* <DEDUP_REMOVED lines=8> */
[----:B------:R-:W-:Y:S02]  /*7db0*/  MOV R195, R138 ;  /* 0x0000008a00c37202 */ /* 0x000fe40000000f00 */
[----:B---3--:R-:W-:-:S03]  /*7dc0*/  F2FP.F16.F32.PACK_AB R93, R36, R40 ;  /* 0x00000028245d723e */ /* 0x008fc600000000ff */
[----:B------:R1:W-:Y:S01]  /*7dd0*/  MUFU.EX2 R15, R2 ;  /* 0x00000002000f7308 */ /* 0x0003e20000000800 */
[----:B------:R-:W-:Y:S01]  /*7de0*/  LDSM.16.MT88.4 R136, [R222+0x9c00] ;  /* 0x009c0000de88783b */ /* 0x000fe20000004200 */
[----:B------:R-:W-:-:S04]  /*7df0*/  FADD.FTZ R3, R195, R3 ;  /* 0x00000003c3037221 */ /* 0x000fc80000010000 */
[----:B------:R-:W-:-:S04]  /*7e00*/  FADD.FTZ R3, R198, R3 ;  /* 0x00000003c6037221 */ /* 0x000fc80000010000 */
[----:B------:R-:W-:-:S04]  /*7e10*/  FADD.FTZ R3, R43, R3 ;  /* 0x000000032b037221 */ /* 0x000fc80000010000 */
[----:B------:R-:W-:Y:S01]  /*7e20*/  FADD.FTZ R3, R192, R3 ;  /* 0x00000003c0037221 */ /* 0x000fe20000010000 */
[----:B-1----:R-:W-:Y:S01]  /*7e30*/  FFMA.FTZ R2, R197, UR22, -R12 ;  /* 0x00000016c5027c23 */ /* 0x002fe2000801080c */
[----:B------:R-:W-:Y:S02]  /*7e40*/  MOV R197, R155 ;  /* 0x0000009b00c57202 */ /* 0x000fe40000000f00 */
[----:B------:R-:W1:Y:S01]  /*7e50*/  LDSM.16.MT88.4 R152, [R220+0xac00] ;  /* 0x00ac0000dc98783b */ /* 0x000e620000004200 */
[----:B------:R3:W5:Y:S02]  /*7e60*/  MUFU.EX2 R14, R2 ;  /* 0x00000002000e7308 */ /* 0x0007640000000800 */
[----:B---3--:R-:W-:Y:S01]  /*7e70*/  FFMA.FTZ R2, R204, UR22, -R0 ;  /* 0x00000016cc027c23 */ /* 0x008fe20008010800 */
[----:B-----5:R-:W-:-:S05]  /*7e80*/  F2FP.F16.F32.PACK_AB R95, R14, R15 ;  /* 0x0000000f0e5f723e */ /* 0x020fca00000000ff */
[----:B------:R3:W5:Y:S02]  /*7e90*/  MUFU.EX2 R13, R2 ;  /* 0x00000002000d7308 */ /* 0x0007640000000800 */
[C---:B--2---:R-:W-:Y:S06]  /*7ea0*/  HMMA.16816.F32 R76, R92.reuse, R82, R148 ;  /* 0x000000525c4c723c */ /* 0x044fec0000001894 */
[C---:B----4-:R-:W-:Y:S06]  /*7eb0*/  HMMA.16816.F32 R112, R92.reuse, R124, R112 ;  /* 0x0000007c5c70723c */ /* 0x050fec0000001870 */
[----:B------:R-:W-:Y:S01]  /*7ec0*/  HMMA.16816.F32 R120, R92, R126, R120 ;  /* 0x0000007e5c78723c */ /* 0x000fe20000001878 */
[--C-:B---3--:R-:W-:Y:S01]  /*7ed0*/  FFMA.FTZ R2, R202, UR22, -R0.reuse ;  /* 0x00000016ca027c23 */ /* 0x108fe20008010800 */
[----:B------:R-:W-:Y:S01]  /*7ee0*/  FFMA.FTZ R0, R203, UR22, -R0 ;  /* 0x00000016cb007c23 */ /* 0x000fe20008010800 */
[----:B-----5:R-:W-:-:S02]  /*7ef0*/  F2FP.F16.F32.PACK_AB R97, R13, R107 ;  /* 0x0000006b0d61723e */ /* 0x020fc400000000ff */
[----:B------:R2:W-:Y:S01]  /*7f00*/  MUFU.EX2 R12, R2 ;  /* 0x00000002000c7308 */ /* 0x0005e20000000800 */
[C---:B-1----:R-:W-:Y:S06]  /*7f10*/  HMMA.16816.F32 R156, R92.reuse, R154, R88 ;  /* 0x0000009a5c9c723c */ /* 0x042fec0000001858 */
[C---:B------:R-:W-:Y:S01]  /*7f20*/  HMMA.16816.F32 R88, R92.reuse, R4, R180 ;  /* 0x000000045c58723c */ /* 0x040fe200000018b4 */
[----:B------:R1:W3:Y:S05]  /*7f30*/  MUFU.EX2 R9, R0 ;  /* 0x0000000000097308 */ /* 0x0002ea0000000800 */
[----:B------:R-:W-:Y:S01]  /*7f40*/  HMMA.16816.F32 R128, R92, R136, R128 ;  /* 0x000000885c80723c */ /* 0x000fe20000001880 */
[----:B--2---:R-:W-:-:S05]  /*7f50*/  FADD.FTZ R2, R30, R251 ;  /* 0x000000fb1e027221 */ /* 0x004fca0000010000 */
[C---:B------:R-:W-:Y:S01]  /*7f60*/  HMMA.16816.F32 R140, R92.reuse, R138, R140 ;  /* 0x0000008a5c8c723c */ /* 0x040fe2000000188c */
[----:B------:R-:W-:Y:S01]  /*7f70*/  FADD.FTZ R2, R252, R2 ;  /* 0x00000002fc027221 */ /* 0x000fe20000010000 */
[----:B-1----:R-:W-:Y:S01]  /*7f80*/  FADD.FTZ R0, R197, R31 ;  /* 0x0000001fc5007221 */ /* 0x002fe20000010000 */
        /* <DEDUP_REMOVED lines=78> */
[----:B------:R-:W4:Y:S01]  /*8470*/  LDL.64 R50, [R1+0x48] ;  /* 0x0000480001327983 */ /* 0x000f220000100a00 */
        /* <DEDUP_REMOVED lines=68> */
[----:B-1----:R-:W-:Y:S04]  /*88c0*/  LDSM.16.M88.4 R8, [R224] ;  /* 0x00000000e008783b */ /* 0x002fe80000000200 */
[----:B------:R-:W1:Y:S04]  /*88d0*/  LDSM.16.M88.4 R12, [R221+0x6000] ;  /* 0x00600000dd0c783b */ /* 0x000e680000000200 */
[----:B------:R-:W-:Y:S04]  /*88e0*/  LDSM.16.M88.4 R36, [R221+0x6c00] ;  /* 0x006c0000dd24783b */ /* 0x000fe80000000200 */
[----:B------:R-:W-:Y:S04]  /*88f0*/  LDSM.16.M88.4 R40, [R221+0x6800] ;  /* 0x00680000dd28783b */ /* 0x000fe80000000200 */
[----:B--2---:R-:W2:Y:S04]  /*8900*/  LDSM.16.M88.4 R4, [R224+0x1000] ;  /* 0x00100000e004783b */ /* 0x004ea80000000200 */
[----:B------:R-:W4:Y:S04]  /*8910*/  LDSM.16.M88.4 R44, [R221+0x6400] ;  /* 0x00640000dd2c783b */ /* 0x000f280000000200 */
[----:B------:R-:W-:Y:S04]  /*8920*/  LDSM.16.M88.4 R20, [R223+0x6c00] ;  /* 0x006c0000df14783b */ /* 0x000fe80000000200 */
[----:B------:R-:W5:Y:S04]  /*8930*/  LDSM.16.M88.4 R16, [R225] ;  /* 0x00000000e110783b */ /* 0x000f680000000200 */
[----:B------:R-:W-:Y:S04]  /*8940*/  LDSM.16.M88.4 R32, [R223+0x6000] ;  /* 0x00600000df20783b */ /* 0x000fe80000000200 */
[----:B------:R-:W-:Y:S04]  /*8950*/  LDSM.16.M88.4 R24, [R223+0x6800] ;  /* 0x00680000df18783b */ /* 0x000fe80000000200 */
[----:B------:R-:W-:Y:S01]  /*8960*/  LDSM.16.M88.4 R28, [R223+0x6400] ;  /* 0x00640000df1c783b */ /* 0x000fe20000000200 */
[C---:B-1----:R-:W-:Y:S03]  /*8970*/  HMMA.16816.F32 R216, R8.reuse, R12, RZ ;  /* 0x0000000c08d8723c */ /* 0x042fe600000018ff */
[----:B------:R-:W-:Y:S04]  /*8980*/  LDSM.16.M88.4 R48, [R221+0x7000] ;  /* 0x00700000dd30783b */ /* 0x000fe80000000200 */
[----:B------:R-:W0:Y:S01]  /*8990*/  LDGDEPBAR ;  /* 0x00000000000079af */ /* 0x000e220000000000 */
[----:B------:R-:W-:Y:S06]  /*89a0*/  HMMA.16816.F32 R212, R8, R14, RZ ;  /* 0x0000000e08d4723c */ /* 0x000fec00000018ff */
[C---:B--2---:R-:W-:Y:S06]  /*89b0*/  HMMA.16816.F32 R108, R4.reuse, R12, RZ ;  /* 0x0000000c046c723c */ /* 0x044fec00000018ff */
[----:B------:R-:W-:Y:S01]  /*89c0*/  HMMA.16816.F32 R64, R4, R14, RZ ;  /* 0x0000000e0440723c */ /* 0x000fe200000018ff */
[----:B------:R-:W1:Y:S05]  /*89d0*/  LDSM.16.M88.4 R12, [R225+0x1000] ;  /* 0x00100000e10c783b */ /* 0x000e6a0000000200 */
[----:B------:R-:W-:Y:S06]  /*89e0*/  HMMA.16816.F32 R180, R8, R36, RZ ;  /* 0x0000002408b4723c */ /* 0x000fec00000018ff */
[C---:B------:R-:W-:Y:S06]  /*89f0*/  HMMA.16816.F32 R56, R4.reuse, R40, RZ ;  /* 0x000000280438723c */ /* 0x040fec00000018ff */
[C---:B----4-:R-:W-:Y:S06]  /*8a00*/  HMMA.16816.F32 R176, R4.reuse, R46, RZ ;  /* 0x0000002e04b0723c */ /* 0x050fec00000018ff */
[C---:B------:R-:W-:Y:S06]  /*8a10*/  HMMA.16816.F32 R60, R4.reuse, R44, RZ ;  /* 0x0000002c043c723c */ /* 0x040fec00000018ff */
[C---:B------:R-:W-:Y:S06]  /*8a20*/  HMMA.16816.F32 R52, R4.reuse, R36, RZ ;  /* 0x000000240434723c */ /* 0x040fec00000018ff */
[C---:B------:R-:W-:Y:S06]  /*8a30*/  HMMA.16816.F32 R192, R4.reuse, R42, RZ ;  /* 0x0000002a04c0723c */ /* 0x040fec00000018ff */
[----:B------:R-:W-:Y:S06]  /*8a40*/  HMMA.16816.F32 R204, R4, R38, RZ ;  /* 0x0000002604cc723c */ /* 0x000fec00000018ff */
[C---:B------:R-:W-:Y:S06]  /*8a50*/  HMMA.16816.F32 R200, R8.reuse, R44, RZ ;  /* 0x0000002c08c8723c */ /* 0x040fec00000018ff */
[C---:B------:R-:W-:Y:S01]  /*8a60*/  HMMA.16816.F32 R196, R8.reuse, R46, RZ ;  /* 0x0000002e08c4723c */ /* 0x040fe200000018ff */
[----:B------:R-:W-:Y:S05]  /*8a70*/  LDSM.16.M88.4 R44, [R221+0x7400] ;  /* 0x00740000dd2c783b */ /* 0x000fea0000000200 */
[C---:B------:R-:W-:Y:S06]  /*8a80*/  HMMA.16816.F32 R188, R8.reuse, R40, RZ ;  /* 0x0000002808bc723c */ /* 0x040fec00000018ff */
[C---:B------:R-:W-:Y:S01]  /*8a90*/  HMMA.16816.F32 R184, R8.reuse, R42, RZ ;  /* 0x0000002a08b8723c */ /* 0x040fe200000018ff */
[----:B------:R-:W-:Y:S05]  /*8aa0*/  LDSM.16.M88.4 R40, [R221+0x7800] ;  /* 0x00780000dd28783b */ /* 0x000fea0000000200 */
[----:B------:R-:W-:Y:S01]  /*8ab0*/  HMMA.16816.F32 R4, R8, R38, RZ ;  /* 0x000000260804723c */ /* 0x000fe200000018ff */
[----:B------:R-:W2:Y:S04]  /*8ac0*/  LDSM.16.M88.4 R8, [R224+0x3000] ;  /* 0x00300000e008783b */ /* 0x000ea80000000200 */
[----:B------:R-:W4:Y:S01]  /*8ad0*/  LDSM.16.M88.4 R36, [R221+0x7c00] ;  /* 0x007c0000dd24783b */ /* 0x000f220000000200 */
[----:B-----5:R-:W-:Y:S06]  /*8ae0*/  HMMA.16816.F32 R180, R16, R20, R180 ;  /* 0x0000001410b4723c */ /* 0x020fec00000018b4 */
[C---:B-1----:R-:W-:Y:S06]  /*8af0*/  HMMA.16816.F32 R108, R12.reuse, R32, R108 ;  /* 0x000000200c6c723c */ /* 0x042fec000000186c */
[C---:B------:R-:W-:Y:S06]  /*8b00*/  HMMA.16816.F32 R56, R12.reuse, R24, R56 ;  /* 0x000000180c38723c */ /* 0x040fec0000001838 */
[C---:B------:R-:W-:Y:S06]  /*8b10*/  HMMA.16816.F32 R176, R12.reuse, R30, R176 ;  /* 0x0000001e0cb0723c */ /* 0x040fec00000018b0 */
[----:B------:R-:W-:Y:S01]  /*8b20*/  HMMA.16816.F32 R60, R12, R28, R60 ;  /* 0x0000001c0c3c723c */ /* 0x000fe2000000183c */
[----:B---3--:R-:W-:-:S02]  /*8b30*/  IMAD.MOV.U32 R3, RZ, RZ, R181 ;  /* 0x000000ffff037224 */ /* 0x008fc400078e00b5 */
[----:B------:R-:W-:Y:S02]  /*8b40*/  IMAD.MOV.U32 R2, RZ, RZ, R182 ;  /* 0x000000ffff027224 */ /* 0x000fe400078e00b6 */
[----:B------:R-:W-:Y:S01]  /*8b50*/  IMAD.MOV.U32 R0, RZ, RZ, R183 ;  /* 0x000000ffff007224 */ /* 0x000fe200078e00b7 */
[C---:B------:R-:W-:Y:S06]  /*8b60*/  HMMA.16816.F32 R52, R12.reuse, R20, R52 ;  /* 0x000000140c34723c */ /* 0x040fec0000001834 */
[----:B------:R-:W-:Y:S01]  /*8b70*/  HMMA.16816.F32 R64, R12, R34, R64 ;  /* 0x000000220c40723c */ /* 0x000fe20000001840 */
[----:B------:R-:W-:-:S05]  /*8b80*/  IMAD.MOV.U32 R20, RZ, RZ, R180 ;  /* 0x000000ffff147224 */ /* 0x000fca00078e00b4 */
[C---:B------:R-:W-:Y:S06]  /*8b90*/  HMMA.16816.F32 R192, R12.reuse, R26, R192 ;  /* 0x0000001a0cc0723c */ /* 0x040fec00000018c0 */
[----:B------:R-:W-:Y:S01]  /*8ba0*/  HMMA.16816.F32 R208, R12, R22, R204 ;  /* 0x000000160cd0723c */ /* 0x000fe200000018cc */
[----:B------:R-:W1:Y:S05]  /*8bb0*/  LDSM.16.M88.4 R12, [R224+0x2000] ;  /* 0x00200000e00c783b */ /* 0x000e6a0000000200 */
[C---:B------:R-:W-:Y:S06]  /*8bc0*/  HMMA.16816.F32 R244, R16.reuse, R28, R200 ;  /* 0x0000001c10f4723c */ /* 0x040fec00000018c8 */
[C---:B------:R-:W-:Y:S01]  /*8bd0*/  HMMA.16816.F32 R200, R16.reuse, R30, R196 ;  /* 0x0000001e10c8723c */ /* 0x040fe200000018c4 */
[----:B------:R-:W-:Y:S05]  /*8be0*/  LDSM.16.M88.4 R28, [R223+0x7c00] ;  /* 0x007c0000df1c783b */ /* 0x000fea0000000200 */
[----:B------:R-:W-:Y:S06]  /*8bf0*/  HMMA.16816.F32 R196, R16, R26, R184 ;  /* 0x0000001a10c4723c */ /* 0x000fec00000018b8 */
[C---:B--2---:R-:W-:Y:S06]  /*8c00*/  HMMA.16816.F32 R184, R8.reuse, R48, R108 ;  /* 0x0000003008b8723c */ /* 0x044fec000000186c */
[----:B------:R-:W-:Y:S06]  /*8c10*/  HMMA.16816.F32 R108, R8, R40, R56 ;  /* 0x00000028086c723c */ /* 0x000fec0000001838 */
[----:B------:R-:W-:Y:S01]  /*8c20*/  HMMA.16816.F32 R248, R16, R24, R188 ;  /* 0x0000001810f8723c */ /* 0x000fe200000018bc */
[----:B------:R-:W-:Y:S05]  /*8c30*/  LDSM.16.M88.4 R24, [R223+0x7000] ;  /* 0x00700000df18783b */ /* 0x000fea0000000200 */
[----:B------:R-:W-:Y:S06]  /*8c40*/  HMMA.16816.F32 R56, R8, R46, R176 ;  /* 0x0000002e0838723c */ /* 0x000fec00000018b0 */
[----:B------:R-:W-:Y:S01]  /*8c50*/  HMMA.16816.F32 R240, R16, R32, R216 ;  /* 0x0000002010f0723c */ /* 0x000fe200000018d8 */
[----:B------:R-:W-:-:S02]  /*8c60*/  IMAD.MOV.U32 R176, RZ, RZ, R20 ;  /* 0x000000ffffb07224 */ /* 0x000fc400078e0014 */
[----:B------:R-:W-:Y:S02]  /*8c70*/  IMAD.MOV.U32 R177, RZ, RZ, R3 ;  /* 0x000000ffffb17224 */ /* 0x000fe400078e0003 */
[----:B------:R-:W-:Y:S01]  /*8c80*/  IMAD.MOV.U32 R178, RZ, RZ, R2 ;  /* 0x000000ffffb27224 */ /* 0x000fe200078e0002 */
[C---:B------:R-:W-:Y:S01]  /*8c90*/  HMMA.16816.F32 R204, R16.reuse, R34, R212 ;  /* 0x0000002210cc723c */ /* 0x040fe200000018d4 */
[----:B------:R-:W-:Y:S01]  /*8ca0*/  LDSM.16.M88.4 R32, [R223+0x7400] ;  /* 0x00740000df20783b */ /* 0x000fe20000000200 */
[----:B------:R-:W-:Y:S02]  /*8cb0*/  IMAD.MOV.U32 R179, RZ, RZ, R0 ;  /* 0x000000ffffb37224 */ /* 0x000fe400078e0000 */
[----:B------:R-:W-:Y:S02]  /*8cc0*/  IMAD.U32 R0, RZ, RZ, UR20 ;  /* 0x00000014ff007e24 */ /* 0x000fe4000f8e00ff */
[----:B------:R-:W-:Y:S01]  /*8cd0*/  HMMA.16816.F32 R188, R16, R22, R4 ;  /* 0x0000001610bc723c */ /* 0x000fe20000001804 */
[----:B------:R-:W2:Y:S01]  /*8ce0*/  LDSM.16.M88.4 R4, [R225+0x3000] ;  /* 0x00300000e104783b */ /* 0x000ea20000000200 */
[----:B------:R-:W-:-:S03]  /*8cf0*/  IMAD R0, R0, 0x40, R100 ;  /* 0x0000004000007824 */ /* 0x000fc600078e0264 */
[----:B------:R-:W3:Y:S01]  /*8d00*/  LDSM.16.M88.4 R20, [R223+0x7800] ;  /* 0x00780000df14783b */ /* 0x000ee20000000200 */
[C---:B------:R-:W-:Y:S01]  /*8d10*/  HMMA.16816.F32 R180, R8.reuse, R44, R60 ;  /* 0x0000002c08b4723c */ /* 0x040fe2000000183c */
[--C-:B------:R-:W-:Y:S01]  /*8d20*/  IMAD.IADD R3, R232, 0x1, -R0.reuse ;  /* 0x00000001e8037824 */ /* 0x100fe200078e0a00 */
[C---:B------:R-:W-:Y:S01]  /*8d30*/  ISETP.GE.AND P0, PT, R0.reuse, R238, PT ;  /* 0x000000ee0000720c */ /* 0x040fe20003f06270 */
[----:B------:R-:W-:Y:S01]  /*8d40*/  IMAD.IADD R2, R233, 0x1, -R0 ;  /* 0x00000001e9027824 */ /* 0x000fe200078e0a00 */
[C---:B------:R-:W-:Y:S02]  /*8d50*/  ISETP.GE.AND P6, PT, R0.reuse, R237, PT ;  /* 0x000000ed0000720c */ /* 0x040fe40003fc6270 */
[----:B----4-:R-:W-:Y:S01]  /*8d60*/  HMMA.16816.F32 R216, R8, R36, R52 ;  /* 0x0000002408d8723c */ /* 0x010fe20000001834 */
[C---:B------:R-:W-:Y:S02]  /*8d70*/  ISETP.GE.AND P5, PT, R0.reuse, R236, PT ;  /* 0x000000ec0000720c */ /* 0x040fe40003fa6270 */
[----:B------:R-:W-:-:S02]  /*8d80*/  ISETP.GE.AND P1, PT, R0, R235, PT ;  /* 0x000000eb0000720c */ /* 0x000fc40003f26270 */
[C---:B------:R-:W-:Y:S01]  /*8d90*/  ISETP.LT.OR P0, PT, R0.reuse, R230, P0 ;  /* 0x000000e60000720c */ /* 0x040fe20000701670 */
[C---:B------:R-:W-:Y:S01]  /*8da0*/  HMMA.16816.F32 R60, R8.reuse, R50, R64 ;  /* 0x00000032083c723c */ /* 0x040fe20000001840 */
[C---:B------:R-:W-:Y:S02]  /*8db0*/  ISETP.LT.OR P6, PT, R0.reuse, R229, P6 ;  /* 0x000000e50000720c */ /* 0x040fe400037c1670 */
[C---:B------:R-:W-:Y:S02]  /*8dc0*/  ISETP.LT.OR P5, PT, R0.reuse, R228, P5 ;  /* 0x000000e40000720c */ /* 0x040fe40002fa1670 */
[----:B------:R-:W-:Y:S01]  /*8dd0*/  ISETP.LT.OR P1, PT, R0, R227, P1 ;  /* 0x000000e30000720c */ /* 0x000fe20000f21670 */
[C---:B------:R-:W-:Y:S06]  /*8de0*/  HMMA.16816.F32 R52, R8.reuse, R42, R192 ;  /* 0x0000002a0834723c */ /* 0x040fec00000018c0 */
[----:B------:R-:W-:Y:S01]  /*8df0*/  HMMA.16816.F32 R16, R8, R38, R208 ;  /* 0x000000260810723c */ /* 0x000fe200000018d0 */
[----:B------:R-:W4:Y:S05]  /*8e00*/  LDSM.16.M88.4 R8, [R225+0x2000] ;  /* 0x00200000e108783b */ /* 0x000f2a0000000200 */
        /* <DEDUP_REMOVED lines=9> */
[C---:B--2---:R-:W-:Y:S06]  /*8ea0*/  HMMA.16816.F32 R196, R4.reuse, R26, R60 ;  /* 0x0000001a04c4723c */ /* 0x044fec000000183c */
[C---:B------:R-:W-:Y:S06]  /*8eb0*/  HMMA.16816.F32 R188, R4.reuse, R32, R180 ;  /* 0x0000002004bc723c */ /* 0x040fec00000018b4 */
[C---:B---3--:R-:W-:Y:S06]  /*8ec0*/  HMMA.16816.F32 R176, R4.reuse, R20, R108 ;  /* 0x0000001404b0723c */ /* 0x048fec000000186c */
[C---:B------:R-:W-:Y:S06]  /*8ed0*/  HMMA.16816.F32 R184, R4.reuse, R24, R184 ;  /* 0x0000001804b8723c */ /* 0x040fec00000018b8 */
[C---:B------:R-:W-:Y:S06]  /*8ee0*/  HMMA.16816.F32 R180, R4.reuse, R34, R56 ;  /* 0x0000002204b4723c */ /* 0x040fec0000001838 */
[C---:B------:R-:W-:Y:S06]  /*8ef0*/  HMMA.16816.F32 R108, R4.reuse, R22, R52 ;  /* 0x00000016046c723c */ /* 0x040fec0000001834 */
[C---:B------:R-:W-:Y:S06]  /*8f00*/  HMMA.16816.F32 R60, R4.reuse, R28, R216 ;  /* 0x0000001c043c723c */ /* 0x040fec00000018d8 */
[----:B------:R-:W-:Y:S01]  /*8f10*/  HMMA.16816.F32 R48, R4, R30, R16 ;  /* 0x0000001e0430723c */ /* 0x000fe20000001810 */
[----:B------:R-:W1:Y:S04]  /*8f20*/  LDSM.16.M88.4 R4, [R224+0x5000] ;  /* 0x00500000e004783b */ /* 0x000e680000000200 */
[----:B------:R-:W2:Y:S01]  /*8f30*/  LDSM.16.M88.4 R16, [R224+0x4000] ;  /* 0x00400000e010783b */ /* 0x000ea20000000200 */
[C---:B----4-:R-:W-:Y:S06]  /*8f40*/  HMMA.16816.F32 R44, R8.reuse, R24, R64 ;  /* 0x00000018082c723c */ /* 0x050fec0000001840 */
[C---:B------:R-:W-:Y:S01]  /*8f50*/  HMMA.16816.F32 R52, R8.reuse, R26, R208 ;  /* 0x0000001a0834723c */ /* 0x040fe200000018d0 */
[----:B------:R-:W3:Y:S05]  /*8f60*/  LDSM.16.M88.4 R24, [R221+0x8400] ;  /* 0x00840000dd18783b */ /* 0x000eea0000000200 */
[C---:B------:R-:W-:Y:S06]  /*8f70*/  HMMA.16816.F32 R64, R8.reuse, R32, R212 ;  /* 0x000000200840723c */ /* 0x040fec00000018d4 */
[C---:B------:R-:W-:Y:S06]  /*8f80*/  HMMA.16816.F32 R204, R8.reuse, R34, R204 ;  /* 0x0000002208cc723c */ /* 0x040fec00000018cc */
[C---:B------:R-:W-:Y:S06]  /*8f90*/  HMMA.16816.F32 R200, R8.reuse, R20, R200 ;  /* 0x0000001408c8723c */ /* 0x040fec00000018c8 */
[C---:B------:R-:W-:Y:S01]  /*8fa0*/  HMMA.16816.F32 R208, R8.reuse, R22, R40 ;  /* 0x0000001608d0723c */ /* 0x040fe20000001828 */
[----:B------:R-:W-:Y:S04]  /*8fb0*/  LDSM.16.M88.4 R20, [R223+0x8000] ;  /* 0x00800000df14783b */ /* 0x000fe80000000200 */
[----:B------:R-:W4:Y:S01]  /*8fc0*/  LDSM.16.M88.4 R40, [R221+0x8800] ;  /* 0x00880000dd28783b */ /* 0x000f220000000200 */
[C---:B------:R-:W-:Y:S03]  /*8fd0*/  HMMA.16816.F32 R212, R8.reuse, R28, R192 ;  /* 0x0000001c08d4723c */ /* 0x040fe600000018c0 */
[----:B------:R-:W-:Y:S03]  /*8fe0*/  LDSM.16.M88.4 R192, [R221+0x8c00] ;  /* 0x008c0000ddc0783b */ /* 0x000fe60000000200 */
[----:B------:R-:W-:Y:S01]  /*8ff0*/  HMMA.16816.F32 R248, R8, R30, R12 ;  /* 0x0000001e08f8723c */ /* 0x000fe2000000180c */
[----:B------:R-:W5:Y:S04]  /*9000*/  LDSM.16.M88.4 R8, [R225+0x5000] ;  /* 0x00500000e108783b */ /* 0x000f680000000200 */
[----:B------:R-:W5:Y:S01]  /*9010*/  LDSM.16.M88.4 R12, [R225+0x4000] ;  /* 0x00400000e10c783b */ /* 0x000f620000000200 */
[-C--:B-1----:R-:W-:Y:S06]  /*9020*/  HMMA.16816.F32 R32, R4, R36.reuse, R184 ;  /* 0x000000240420723c */ /* 0x082fec00000018b8 */
[----:B--2---:R-:W-:Y:S06]  /*9030*/  HMMA.16816.F32 R28, R16, R36, R44 ;  /* 0x00000024101c723c */ /* 0x004fec000000182c */
[C---:B------:R-:W-:Y:S06]  /*9040*/  HMMA.16816.F32 R56, R4.reuse, R38, R196 ;  /* 0x000000260438723c */ /* 0x040fec00000018c4 */
[C---:B---3--:R-:W-:Y:S06]  /*9050*/  HMMA.16816.F32 R188, R4.reuse, R24, R188 ;  /* 0x0000001804bc723c */ /* 0x048fec00000018bc */
[C---:B------:R-:W-:Y:S06]  /*9060*/  HMMA.16816.F32 R180, R4.reuse, R26, R180 ;  /* 0x0000001a04b4723c */ /* 0x040fec00000018b4 */
[----:B----4-:R-:W-:Y:S06]  /*9070*/  HMMA.16816.F32 R176, R4, R40, R176 ;  /* 0x0000002804b0723c */ /* 0x010fec00000018b0 */
[-C--:B-----5:R-:W-:Y:S06]  /*9080*/  HMMA.16816.F32 R44, R8, R20.reuse, R32 ;  /* 0x00000014082c723c */ /* 0x0a0fec0000001820 */
[----:B------:R-:W-:Y:S06]  /*9090*/  HMMA.16816.F32 R32, R12, R20, R28 ;  /* 0x000000140c20723c */ /* 0x000fec000000181c */
[C---:B------:R-:W-:Y:S06]  /*90a0*/  HMMA.16816.F32 R108, R4.reuse, R42, R108 ;  /* 0x0000002a046c723c */ /* 0x040fec000000186c */
[C---:B------:R-:W-:Y:S06]  /*90b0*/  HMMA.16816.F32 R184, R4.reuse, R192, R60 ;  /* 0x000000c004b8723c */ /* 0x040fec000000183c */
[----:B------:R-:W-:Y:S06]  /*90c0*/  HMMA.16816.F32 R240, R4, R194, R48 ;  /* 0x000000c204f0723c */ /* 0x000fec0000001830 */
[----:B------:R-:W-:Y:S01]  /*90d0*/  HMMA.16816.F32 R28, R16, R38, R52 ;  /* 0x00000026101c723c */ /* 0x000fe20000001834 */
[--C-:B------:R-:W-:Y:S01]  /*90e0*/  IMAD.IADD R4, R231, 0x1, -R0.reuse ;  /* 0x00000001e7047824 */ /* 0x100fe200078e0a00 */
[----:B------:R-:W-:Y:S01]  /*90f0*/  IABS R5, R3 ;  /* 0x0000000300057213 */ /* 0x000fe20000000000 */
[----:B------:R-:W-:Y:S01]  /*9100*/  IMAD.IADD R6, R234, 0x1, -R0 ;  /* 0x00000001ea067824 */ /* 0x000fe200078e0a00 */
[----:B------:R-:W-:-:S02]  /*9110*/  IABS R3, R2 ;  /* 0x0000000200037213 */ /* 0x000fc40000000000 */
[----:B------:R-:W-:Y:S01]  /*9120*/  IABS R2, R4 ;  /* 0x0000000400027213 */ /* 0x000fe20000000000 */
[----:B------:R-:W-:Y:S01]  /*9130*/  HMMA.16816.F32 R52, R16, R24, R64 ;  /* 0x000000181034723c */ /* 0x000fe20000001840 */
[----:B------:R-:W-:Y:S01]  /*9140*/  IABS R4, R6 ;  /* 0x0000000600047213 */ /* 0x000fe20000000000 */
[----:B------:R-:W-:Y:S02]  /*9150*/  IMAD.MOV.U32 R6, RZ, RZ, R5 ;  /* 0x000000ffff067224 */ /* 0x000fe400078e0005 */
[----:B------:R-:W-:Y:S02]  /*9160*/  IMAD.MOV.U32 R5, RZ, RZ, R3 ;  /* 0x000000ffff057224 */ /* 0x000fe400078e0003 */
[----:B------:R-:W-:Y:S01]  /*9170*/  IMAD.MOV.U32 R3, RZ, RZ, R2 ;  /* 0x000000ffff037224 */ /* 0x000fe200078e0002 */
[----:B------:R-:W-:Y:S01]  /*9180*/  I2FP.F32.S32 R6, R6 ;  /* 0x0000000600067245 */ /* 0x000fe20000201400 */
[----:B------:R-:W-:Y:S01]  /*9190*/  IMAD.MOV.U32 R2, RZ, RZ, R4 ;  /* 0x000000ffff027224 */ /* 0x000fe200078e0004 */
[----:B------:R-:W-:Y:S01]  /*91a0*/  I2FP.F32.S32 R5, R5 ;  /* 0x0000000500057245 */ /* 0x000fe20000201400 */
[----:B------:R-:W-:Y:S01]  /*91b0*/  HMMA.16816.F32 R36, R8, R22, R56 ;  /* 0x000000160824723c */ /* 0x000fe20000001838 */
[----:B------:R-:W-:Y:S01]  /*91c0*/  I2FP.F32.S32 R3, R3 ;  /* 0x0000000300037245 */ /* 0x000fe20000201400 */
[----:B------:R-:W-:Y:S01]  /*91d0*/  FFMA.FTZ R6, R6, -UR19, R32 ;  /* 0x8000001306067c23 */ /* 0x000fe20008010020 */
[----:B------:R-:W-:Y:S01]  /*91e0*/  I2FP.F32.S32 R2, R2 ;  /* 0x0000000200027245 */ /* 0x000fe20000201400 */
[----:B------:R-:W-:Y:S01]  /*91f0*/  FFMA.FTZ R5, R5, -UR19, R34 ;  /* 0x8000001305057c23 */ /* 0x000fe20008010022 */
[----:B------:R-:W-:-:S02]  /*9200*/  IMAD.MOV.U32 R198, RZ, RZ, R240 ;  /* 0x000000ffffc67224 */ /* 0x000fc400078e00f0 */
[----:B------:R-:W-:Y:S01]  /*9210*/  FFMA.FTZ R4, R3, -UR19, R44 ;  /* 0x8000001303047c23 */ /* 0x000fe2000801002c */
[----:B------:R-:W-:Y:S01]  /*9220*/  FSEL R64, R6, -INF , !P0 ;  /* 0xff80000006407808 */ /* 0x000fe20004000000 */
[----:B------:R-:W-:Y:S01]  /*9230*/  FFMA.FTZ R3, R2, -UR19, R46 ;  /* 0x8000001302037c23 */ /* 0x000fe2000801002e */
[----:B------:R-:W-:Y:S01]  /*9240*/  VIADD R2, R0, 0x1 ;  /* 0x0000000100027836 */ /* 0x000fe20000000000 */
[----:B------:R-:W-:Y:S01]  /*9250*/  FSEL R65, R5, -INF , !P6 ;  /* 0xff80000005417808 */ /* 0x000fe20007000000 */
[----:B------:R-:W-:Y:S01]  /*9260*/  HMMA.16816.F32 R28, R12, R22, R28 ;  /* 0x000000160c1c723c */ /* 0x000fe2000000181c */
[----:B------:R-:W-:Y:S01]  /*9270*/  FSEL R67, R4, -INF , !P5 ;  /* 0xff80000004437808 */ /* 0x000fe20006800000 */
[--C-:B------:R-:W-:Y:S01]  /*9280*/  IMAD.IADD R4, R233, 0x1, -R2.reuse ;  /* 0x00000001e9047824 */ /* 0x100fe200078e0a02 */
[----:B------:R-:W-:Y:S01]  /*9290*/  FSEL R100, R3, -INF , !P1 ;  /* 0xff80000003647808 */ /* 0x000fe20004800000 */
[--C-:B------:R-:W-:Y:S01]  /*92a0*/  IMAD.IADD R5, R232, 0x1, -R2.reuse ;  /* 0x00000001e8057824 */ /* 0x100fe200078e0a02 */
[C---:B------:R-:W-:Y:S01]  /*92b0*/  ISETP.GE.AND P0, PT, R2.reuse, R238, PT ;  /* 0x000000ee0200720c */ /* 0x040fe20003f06270 */
[----:B------:R-:W-:Y:S01]  /*92c0*/  IMAD.IADD R3, R231, 0x1, -R2 ;  /* 0x00000001e7037824 */ /* 0x000fe200078e0a02 */
[C---:B------:R-:W-:Y:S01]  /*92d0*/  ISETP.GE.AND P6, PT, R2.reuse, R237, PT ;  /* 0x000000ed0200720c */ /* 0x040fe20003fc6270 */
[----:B------:R-:W-:Y:S01]  /*92e0*/  HMMA.16816.F32 R48, R16, R26, R204 ;  /* 0x0000001a1030723c */ /* 0x000fe200000018cc */
[C---:B------:R-:W-:Y:S01]  /*92f0*/  ISETP.GE.AND P5, PT, R2.reuse, R236, PT ;  /* 0x000000ec0200720c */ /* 0x040fe20003fa6270 */
[----:B------:R-:W-:Y:S01]  /*9300*/  IMAD.MOV.U32 R196, RZ, RZ, R242 ;  /* 0x000000ffffc47224 */ /* 0x000fe200078e00f2 */
[C---:B------:R-:W-:Y:S01]  /*9310*/  ISETP.GE.AND P1, PT, R2.reuse, R235, PT ;  /* 0x000000eb0200720c */ /* 0x040fe20003f26270 */
[----:B------:R-:W-:Y:S01]  /*9320*/  IMAD.MOV.U32 R197, RZ, RZ, R241 ;  /* 0x000000ffffc57224 */ /* 0x000fe200078e00f1 */
[C---:B------:R-:W-:Y:S01]  /*9330*/  ISETP.LT.OR P0, PT, R2.reuse, R230, P0 ;  /* 0x000000e60200720c */ /* 0x040fe20000701670 */
[----:B------:R-:W-:Y:S01]  /*9340*/  IMAD.MOV.U32 R101, RZ, RZ, R243 ;  /* 0x000000ffff657224 */ /* 0x000fe200078e00f3 */
        /* <DEDUP_REMOVED lines=8> */
[----:B------:R-:W-:Y:S01]  /*93d0*/  IABS R7, R2 ;  /* 0x0000000200077213 */ /* 0x000fe20000000000 */
[----:B------:R-:W-:-:S03]  /*93e0*/  IMAD.MOV.U32 R2, RZ, RZ, R5 ;  /* 0x000000ffff027224 */ /* 0x000fc600078e0005 */
[----:B------:R-:W-:Y:S02]  /*93f0*/  I2FP.F32.S32 R5, R3 ;  /* 0x0000000300057245 */ /* 0x000fe40000201400 */
[----:B------:R-:W-:Y:S02]  /*9400*/  I2FP.F32.S32 R2, R2 ;  /* 0x0000000200027245 */ /* 0x000fe40000201400 */
[----:B------:R-:W-:Y:S01]  /*9410*/  I2FP.F32.S32 R3, R4 ;  /* 0x0000000400037245 */ /* 0x000fe20000201400 */
[----:B------:R-:W-:Y:S01]  /*9420*/  FFMA.FTZ R5, R5, -UR19, R35 ;  /* 0x8000001305057c23 */ /* 0x000fe20008010023 */
[----:B------:R-:W-:Y:S01]  /*9430*/  I2FP.F32.S32 R7, R7 ;  /* 0x0000000700077245 */ /* 0x000fe20000201400 */
[----:B------:R-:W-:Y:S01]  /*9440*/  FFMA.FTZ R6, R2, -UR19, R33 ;  /* 0x8000001302067c23 */ /* 0x000fe20008010021 */
[----:B------:R-:W-:Y:S02]  /*9450*/  VIADD R2, R0, 0x8 ;  /* 0x0000000800027836 */ /* 0x000fe40000000000 */
[----:B------:R-:W-:Y:S01]  /*9460*/  FFMA.FTZ R4, R3, -UR19, R45 ;  /* 0x8000001303047c23 */ /* 0x000fe2000801002d */
[----:B------:R-:W-:Y:S01]  /*9470*/  FSEL R61, R5, -INF , !P6 ;  /* 0xff800000053d7808 */ /* 0x000fe20007000000 */
[----:B------:R-:W-:Y:S01]  /*9480*/  FFMA.FTZ R3, R7, -UR19, R47 ;  /* 0x8000001307037c23 */ /* 0x000fe2000801002f */
[--C-:B------:R-:W-:Y:S01]  /*9490*/  IMAD.IADD R21, R232, 0x1, -R2.reuse ;  /* 0x00000001e8157824 */ /* 0x100fe200078e0a02 */
[----:B------:R-:W-:Y:S01]  /*94a0*/  FSEL R60, R6, -INF , !P0 ;  /* 0xff800000063c7808 */ /* 0x000fe20004000000 */
[--C-:B------:R-:W-:Y:S01]  /*94b0*/  IMAD.IADD R20, R233, 0x1, -R2.reuse ;  /* 0x00000001e9147824 */ /* 0x100fe200078e0a02 */
[----:B------:R-:W-:Y:S01]  /*94c0*/  FSEL R62, R4, -INF , !P5 ;  /* 0xff800000043e7808 */ /* 0x000fe20006800000 */
[----:B------:R-:W-:Y:S01]  /*94d0*/  HMMA.16816.F32 R44, R16, R40, R200 ;  /* 0x00000028102c723c */ /* 0x000fe200000018c8 */
[----:B------:R-:W-:Y:S01]  /*94e0*/  FSEL R63, R3, -INF , !P1 ;  /* 0xff800000033f7808 */ /* 0x000fe20004800000 */
[----:B------:R-:W-:Y:S01]  /*94f0*/  IMAD.IADD R3, R231, 0x1, -R2 ;  /* 0x00000001e7037824 */ /* 0x000fe200078e0a02 */
[C---:B------:R-:W-:Y:S01]  /*9500*/  ISETP.GE.AND P0, PT, R2.reuse, R238, PT ;  /* 0x000000ee0200720c */ /* 0x040fe20003f06270 */
[----:B------:R-:W1:Y:S01]  /*9510*/  LDSM.16.M88.4 R4, [R223+0x8400] ;  /* 0x00840000df04783b */ /* 0x000e620000000200 */
[----:B------:R-:W-:-:S02]  /*9520*/  ISETP.GE.AND P6, PT, R2, R237, PT ;  /* 0x000000ed0200720c */ /* 0x000fc40003fc6270 */
[C---:B------:R-:W-:Y:S02]  /*9530*/  ISETP.GE.AND P5, PT, R2.reuse, R236, PT ;  /* 0x000000ec0200720c */ /* 0x040fe40003fa6270 */
[C---:B------:R-:W-:Y:S02]  /*9540*/  ISETP.GE.AND P1, PT, R2.reuse, R235, PT ;  /* 0x000000eb0200720c */ /* 0x040fe40003f26270 */
[----:B------:R-:W-:Y:S02]  /*9550*/  IABS R22, R21 ;  /* 0x0000001500167213 */ /* 0x000fe40000000000 */
[C---:B------:R-:W-:Y:S02]  /*9560*/  ISETP.LT.OR P0, PT, R2.reuse, R230, P0 ;  /* 0x000000e60200720c */ /* 0x040fe40000701670 */
[C---:B------:R-:W-:Y:S02]  /*9570*/  ISETP.LT.OR P6, PT, R2.reuse, R229, P6 ;  /* 0x000000e50200720c */ /* 0x040fe400037c1670 */
[----:B------:R-:W-:-:S02]  /*9580*/  ISETP.LT.OR P5, PT, R2, R228, P5 ;  /* 0x000000e40200720c */ /* 0x000fc40002fa1670 */
[----:B------:R-:W-:Y:S01]  /*9590*/  ISETP.LT.OR P1, PT, R2, R227, P1 ;  /* 0x000000e30200720c */ /* 0x000fe20000f21670 */
[----:B------:R-:W-:Y:S01]  /*95a0*/  IMAD.IADD R2, R234, 0x1, -R2 ;  /* 0x00000001ea027824 */ /* 0x000fe200078e0a02 */
[----:B------:R-:W-:Y:S02]  /*95b0*/  IABS R21, R20 ;  /* 0x0000001400157213 */ /* 0x000fe40000000000 */
[----:B------:R-:W-:Y:S02]  /*95c0*/  IABS R20, R3 ;  /* 0x0000000300147213 */ /* 0x000fe40000000000 */
[----:B------:R-:W-:Y:S01]  /*95d0*/  IABS R23, R2 ;  /* 0x0000000200177213 */ /* 0x000fe20000000000 */
[----:B------:R-:W-:Y:S02]  /*95e0*/  IMAD.MOV.U32 R3, RZ, RZ, R21 ;  /* 0x000000ffff037224 */ /* 0x000fe400078e0015 */
[----:B------:R-:W-:Y:S01]  /*95f0*/  IMAD.MOV.U32 R2, RZ, RZ, R22 ;  /* 0x000000ffff027224 */ /* 0x000fe200078e0016 */
[----:B------:R-:W-:-:S02]  /*9600*/  I2FP.F32.S32 R23, R23 ;  /* 0x0000001700177245 */ /* 0x000fc40000201400 */
[----:B------:R-:W-:Y:S02]  /*9610*/  I2FP.F32.S32 R21, R3 ;  /* 0x0000000300157245 */ /* 0x000fe40000201400 */
[----:B------:R-:W-:Y:S02]  /*9620*/  I2FP.F32.S32 R3, R20 ;  /* 0x0000001400037245 */ /* 0x000fe40000201400 */
[----:B------:R-:W-:Y:S01]  /*9630*/  I2FP.F32.S32 R2, R2 ;  /* 0x0000000200027245 */ /* 0x000fe20000201400 */
[----:B------:R-:W-:Y:S02]  /*9640*/  FFMA.FTZ R21, R21, -UR19, R30 ;  /* 0x8000001315157c23 */ /* 0x000fe4000801001e */
[----:B------:R-:W-:Y:S01]  /*9650*/  FFMA.FTZ R20, R3, -UR19, R36 ;  /* 0x8000001303147c23 */ /* 0x000fe20008010024 */
[----:B------:R-:W-:Y:S01]  /*9660*/  FFMA.FTZ R3, R23, -UR19, R38 ;  /* 0x8000001317037c23 */ /* 0x000fe20008010026 */
[----:B------:R-:W-:Y:S01]  /*9670*/  FFMA.FTZ R22, R2, -UR19, R28 ;  /* 0x8000001302167c23 */ /* 0x000fe2000801001c */
[----:B------:R-:W-:Y:S01]  /*9680*/  VIADD R2, R0, 0x9 ;  /* 0x0000000900027836 */ /* 0x000fe20000000000 */
[----:B------:R-:W-:-:S02]  /*9690*/  FSEL R57, R21, -INF , !P6 ;  /* 0xff80000015397808 */ /* 0x000fc40007000000 */
[----:B------:R-:W-:Y:S01]  /*96a0*/  FSEL R58, R20, -INF , !P5 ;  /* 0xff800000143a7808 */ /* 0x000fe20006800000 */
[--C-:B------:R-:W-:Y:S01]  /*96b0*/  IMAD.IADD R20, R233, 0x1, -R2.reuse ;  /* 0x00000001e9147824 */ /* 0x100fe200078e0a02 */
[----:B------:R-:W-:Y:S01]  /*96c0*/  FSEL R56, R22, -INF , !P0 ;  /* 0xff80000016387808 */ /* 0x000fe20004000000 */
[--C-:B------:R-:W-:Y:S01]  /*96d0*/  IMAD.IADD R21, R232, 0x1, -R2.reuse ;  /* 0x00000001e8157824 */ /* 0x100fe200078e0a02 */
[----:B------:R-:W-:Y:S01]  /*96e0*/  FSEL R59, R3, -INF , !P1 ;  /* 0xff800000033b7808 */ /* 0x000fe20004800000 */
[----:B------:R-:W-:Y:S01]  /*96f0*/  IMAD.IADD R3, R231, 0x1, -R2 ;  /* 0x00000001e7037824 */ /* 0x000fe200078e0a02 */
[C---:B------:R-:W-:Y:S01]  /*9700*/  ISETP.GE.AND P0, PT, R2.reuse, R238, PT ;  /* 0x000000ee0200720c */ /* 0x040fe20003f06270 */
[----:B-1----:R-:W-:Y:S01]  /*9710*/  HMMA.16816.F32 R24, R12, R4, R52 ;  /* 0x000000040c18723c */ /* 0x002fe20000001834 */
[C---:B------:R-:W-:Y:S02]  /*9720*/  ISETP.GE.AND P6, PT, R2.reuse, R237, PT ;  /* 0x000000ed0200720c */ /* 0x040fe40003fc6270 */
[----:B------:R-:W-:-:S02]  /*9730*/  ISETP.GE.AND P5, PT, R2, R236, PT ;  /* 0x000000ec0200720c */ /* 0x000fc40003fa6270 */
[C---:B------:R-:W-:Y:S01]  /*9740*/  ISETP.GE.AND P1, PT, R2.reuse, R235, PT ;  /* 0x000000eb0200720c */ /* 0x040fe20003f26270 */
[----:B------:R-:W-:Y:S01]  /*9750*/  HMMA.16816.F32 R32, R8, R4, R188 ;  /* 0x000000040820723c */ /* 0x000fe200000018bc */
[C---:B------:R-:W-:Y:S02]  /*9760*/  ISETP.LT.OR P0, PT, R2.reuse, R230, P0 ;  /* 0x000000e60200720c */ /* 0x040fe40000701670 */
[C---:B------:R-:W-:Y:S02]  /*9770*/  ISETP.LT.OR P6, PT, R2.reuse, R229, P6 ;  /* 0x000000e50200720c */ /* 0x040fe400037c1670 */
[C---:B------:R-:W-:Y:S02]  /*9780*/  ISETP.LT.OR P5, PT, R2.reuse, R228, P5 ;  /* 0x000000e40200720c */ /* 0x040fe40002fa1670 */
[----:B------:R-:W-:Y:S01]  /*9790*/  ISETP.LT.OR P1, PT, R2, R227, P1 ;  /* 0x000000e30200720c */ /* 0x000fe20000f21670 */
[----:B------:R-:W-:Y:S01]  /*97a0*/  IMAD.IADD R2, R234, 0x1, -R2 ;  /* 0x00000001ea027824 */ /* 0x000fe200078e0a02 */
[----:B------:R-:W-:-:S02]  /*97b0*/  IABS R23, R20 ;  /* 0x0000001400177213 */ /* 0x000fc40000000000 */
        /* <DEDUP_REMOVED lines=10> */
[----:B------:R-:W-:Y:S02]  /*9860*/  FFMA.FTZ R4, R3, -UR19, R37 ;  /* 0x8000001303047c23 */ /* 0x000fe40008010025 */
[----:B------:R-:W-:Y:S01]  /*9870*/  FFMA.FTZ R20, R2, -UR19, R29 ;  /* 0x8000001302147c23 */ /* 0x000fe2000801001d */
[----:B------:R-:W-:-:S02]  /*9880*/  VIADD R2, R0, 0x10 ;  /* 0x0000001000027836 */ /* 0x000fc40000000000 */
[----:B------:R-:W-:Y:S01]  /*9890*/  FFMA.FTZ R3, R22, -UR19, R39 ;  /* 0x8000001316037c23 */ /* 0x000fe20008010027 */
[----:B------:R-:W-:Y:S01]  /*98a0*/  FSEL R55, R5, -INF , !P6 ;  /* 0xff80000005377808 */ /* 0x000fe20007000000 */
[-C--:B------:R-:W-:Y:S01]  /*98b0*/  HMMA.16816.F32 R36, R8, R6.reuse, R180 ;  /* 0x000000060824723c */ /* 0x080fe200000018b4 */
[----:B------:R-:W-:Y:S01]  /*98c0*/  FSEL R52, R20, -INF , !P0 ;  /* 0xff80000014347808 */ /* 0x000fe20004000000 */
[--C-:B------:R-:W-:Y:S01]  /*98d0*/  IMAD.IADD R5, R232, 0x1, -R2.reuse ;  /* 0x00000001e8057824 */ /* 0x100fe200078e0a02 */
[----:B------:R-:W-:Y:S01]  /*98e0*/  FSEL R53, R4, -INF , !P5 ;  /* 0xff80000004357808 */ /* 0x000fe20006800000 */
[--C-:B------:R-:W-:Y:S01]  /*98f0*/  IMAD.IADD R4, R233, 0x1, -R2.reuse ;  /* 0x00000001e9047824 */ /* 0x100fe200078e0a02 */
[----:B------:R-:W-:Y:S01]  /*9900*/  FSEL R54, R3, -INF , !P1 ;  /* 0xff80000003367808 */ /* 0x000fe20004800000 */
[----:B------:R-:W-:Y:S01]  /*9910*/  IMAD.IADD R3, R231, 0x1, -R2 ;  /* 0x00000001e7037824 */ /* 0x000fe200078e0a02 */
[C---:B------:R-:W-:Y:S01]  /*9920*/  ISETP.GE.AND P0, PT, R2.reuse, R238, PT ;  /* 0x000000ee0200720c */ /* 0x040fe20003f06270 */
[----:B------:R-:W-:Y:S01]  /*9930*/  HMMA.16816.F32 R28, R12, R6, R48 ;  /* 0x000000060c1c723c */ /* 0x000fe20000001830 */
[C---:B------:R-:W-:Y:S01]  /*9940*/  ISETP.GE.AND P6, PT, R2.reuse, R237, PT ;  /* 0x000000ed0200720c */ /* 0x040fe20003fc6270 */
[----:B------:R-:W-:Y:S01]  /*9950*/  IMAD.MOV.U32 R180, RZ, RZ, R198 ;  /* 0x000000ffffb47224 */ /* 0x000fe200078e00c6 */
[C---:B------:R-:W-:Y:S01]  /*9960*/  ISETP.GE.AND P5, PT, R2.reuse, R236, PT ;  /* 0x000000ec0200720c */ /* 0x040fe20003fa6270 */
[----:B------:R-:W-:Y:S01]  /*9970*/  IMAD.MOV.U32 R182, RZ, RZ, R196 ;  /* 0x000000ffffb67224 */ /* 0x000fe200078e00c4 */
[C---:B------:R-:W-:Y:S01]  /*9980*/  ISETP.GE.AND P1, PT, R2.reuse, R235, PT ;  /* 0x000000eb0200720c */ /* 0x040fe20003f26270 */
[----:B------:R-:W-:Y:S01]  /*9990*/  IMAD.MOV.U32 R181, RZ, RZ, R197 ;  /* 0x000000ffffb57224 */ /* 0x000fe200078e00c5 */
[C---:B------:R-:W-:Y:S01]  /*99a0*/  ISETP.LT.OR P0, PT, R2.reuse, R230, P0 ;  /* 0x000000e60200720c */ /* 0x040fe20000701670 */
[----:B------:R-:W-:Y:S01]  /*99b0*/  HMMA.16816.F32 R48, R16, R42, R208 ;  /* 0x0000002a1030723c */ /* 0x000fe200000018d0 */
[C---:B------:R-:W-:Y:S01]  /*99c0*/  ISETP.LT.OR P6, PT, R2.reuse, R229, P6 ;  /* 0x000000e50200720c */ /* 0x040fe200037c1670 */
[----:B------:R-:W-:Y:S01]  /*99d0*/  IMAD.MOV.U32 R183, RZ, RZ, R101 ;  /* 0x000000ffffb77224 */ /* 0x000fe200078e0065 */
[----:B------:R-:W-:-:S02]  /*99e0*/  ISETP.LT.OR P5, PT, R2, R228, P5 ;  /* 0x000000e40200720c */ /* 0x000fc40002fa1670 */
[----:B------:R-:W-:Y:S01]  /*99f0*/  ISETP.LT.OR P1, PT, R2, R227, P1 ;  /* 0x000000e30200720c */ /* 0x000fe20000f21670 */
[----:B------:R-:W-:Y:S01]  /*9a00*/  IMAD.IADD R2, R234, 0x1, -R2 ;  /* 0x00000001ea027824 */ /* 0x000fe200078e0a02 */
[----:B------:R-:W-:Y:S01]  /*9a10*/  IABS R20, R4 ;  /* 0x0000000400147213 */ /* 0x000fe20000000000 */
[----:B------:R-:W-:Y:S01]  /*9a20*/  HMMA.16816.F32 R40, R16, R192, R212 ;  /* 0x000000c01028723c */ /* 0x000fe200000018d4 */
[----:B------:R-:W-:Y:S02]  /*9a30*/  IABS R21, R5 ;  /* 0x0000000500157213 */ /* 0x000fe40000000000 */
[----:B------:R-:W-:Y:S02]  /*9a40*/  IABS R5, R2 ;  /* 0x0000000200057213 */ /* 0x000fe40000000000 */
[----:B------:R-:W-:Y:S01]  /*9a50*/  IABS R4, R3 ;  /* 0x0000000300047213 */ /* 0x000fe20000000000 */
[----:B------:R-:W-:Y:S02]  /*9a60*/  IMAD.MOV.U32 R3, RZ, RZ, R20 ;  /* 0x000000ffff037224 */ /* 0x000fe400078e0014 */
[----:B------:R-:W-:-:S02]  /*9a70*/  IMAD.MOV.U32 R2, RZ, RZ, R21 ;  /* 0x000000ffff027224 */ /* 0x000fc400078e0015 */
[----:B------:R-:W-:Y:S01]  /*9a80*/  IMAD.MOV.U32 R21, RZ, RZ, R5 ;  /* 0x000000ffff157224 */ /* 0x000fe200078e0005 */
        /* <DEDUP_REMOVED lines=9> */
[----:B------:R-:W-:Y:S02]  /*9b20*/  FSEL R189, R5, -INF , !P6 ;  /* 0xff80000005bd7808 */ /* 0x000fe40007000000 */
[----:B------:R-:W-:Y:S01]  /*9b30*/  FSEL R199, R20, -INF , !P0 ;  /* 0xff80000014c77808 */ /* 0x000fe20004000000 */
[--C-:B------:R-:W-:Y:S01]  /*9b40*/  IMAD.IADD R5, R232, 0x1, -R2.reuse ;  /* 0x00000001e8057824 */ /* 0x100fe200078e0a02 */
[----:B------:R-:W-:Y:S01]  /*9b50*/  FSEL R204, R4, -INF , !P5 ;  /* 0xff80000004cc7808 */ /* 0x000fe20006800000 */
[--C-:B------:R-:W-:Y:S01]  /*9b60*/  IMAD.IADD R4, R233, 0x1, -R2.reuse ;  /* 0x00000001e9047824 */ /* 0x100fe200078e0a02 */
[----:B------:R-:W-:Y:S01]  /*9b70*/  FSEL R217, R3, -INF , !P1 ;  /* 0xff80000003d97808 */ /* 0x000fe20004800000 */
[----:B------:R-:W-:Y:S01]  /*9b80*/  IMAD.IADD R3, R231, 0x1, -R2 ;  /* 0x00000001e7037824 */ /* 0x000fe200078e0a02 */
[C---:B------:R-:W-:Y:S02]  /*9b90*/  ISETP.GE.AND P0, PT, R2.reuse, R238, PT ;  /* 0x000000ee0200720c */ /* 0x040fe40003f06270 */
[----:B------:R-:W-:-:S02]  /*9ba0*/  ISETP.GE.AND P6, PT, R2, R237, PT ;  /* 0x000000ed0200720c */ /* 0x000fc40003fc6270 */
[C---:B------:R-:W-:Y:S02]  /*9bb0*/  ISETP.GE.AND P5, PT, R2.reuse, R236, PT ;  /* 0x000000ec0200720c */ /* 0x040fe40003fa6270 */
[C---:B------:R-:W-:Y:S02]  /*9bc0*/  ISETP.GE.AND P1, PT, R2.reuse, R235, PT ;  /* 0x000000eb0200720c */ /* 0x040fe40003f26270 */
        /* <DEDUP_REMOVED lines=23> */
[----:B------:R-:W-:Y:S01]  /*9d40*/  IMAD.IADD R20, R233, 0x1, -R2 ;  /* 0x00000001e9147824 */ /* 0x000fe200078e0a02 */
[----:B------:R-:W-:-:S02]  /*9d50*/  FSEL R198, R4, -INF , !P5 ;  /* 0xff80000004c67808 */ /* 0x000fc40006800000 */
[----:B------:R-:W-:Y:S01]  /*9d60*/  FSEL R216, R3, -INF , !P1 ;  /* 0xff80000003d87808 */ /* 0x000fe20004800000 */
[----:B------:R-:W-:Y:S01]  /*9d70*/  IMAD.IADD R3, R231, 0x1, -R2 ;  /* 0x00000001e7037824 */ /* 0x000fe200078e0a02 */
[C---:B------:R-:W-:Y:S01]  /*9d80*/  ISETP.GE.AND P0, PT, R2.reuse, R238, PT ;  /* 0x000000ee0200720c */ /* 0x040fe20003f06270 */
[----:B------:R-:W1:Y:S01]  /*9d90*/  LDSM.16.M88.4 R4, [R223+0x8800] ;  /* 0x00880000df04783b */ /* 0x000e620000000200 */
[C---:B------:R-:W-:Y:S02]  /*9da0*/  ISETP.GE.AND P6, PT, R2.reuse, R237, PT ;  /* 0x000000ed0200720c */ /* 0x040fe40003fc6270 */
[C---:B------:R-:W-:Y:S02]  /*9db0*/  ISETP.GE.AND P5, PT, R2.reuse, R236, PT ;  /* 0x000000ec0200720c */ /* 0x040fe40003fa6270 */
[----:B------:R-:W-:Y:S02]  /*9dc0*/  ISETP.GE.AND P1, PT, R2, R235, PT ;  /* 0x000000eb0200720c */ /* 0x000fe40003f26270 */
[----:B------:R-:W-:-:S02]  /*9dd0*/  IABS R22, R21 ;  /* 0x0000001500167213 */ /* 0x000fc40000000000 */
[C---:B------:R-:W-:Y:S02]  /*9de0*/  ISETP.LT.OR P0, PT, R2.reuse, R230, P0 ;  /* 0x000000e60200720c */ /* 0x040fe40000701670 */
[C---:B------:R-:W-:Y:S02]  /*9df0*/  ISETP.LT.OR P6, PT, R2.reuse, R229, P6 ;  /* 0x000000e50200720c */ /* 0x040fe400037c1670 */
[C---:B------:R-:W-:Y:S02]  /*9e00*/  ISETP.LT.OR P5, PT, R2.reuse, R228, P5 ;  /* 0x000000e40200720c */ /* 0x040fe40002fa1670 */
[----:B------:R-:W-:Y:S01]  /*9e10*/  ISETP.LT.OR P1, PT, R2, R227, P1 ;  /* 0x000000e30200720c */ /* 0x000fe20000f21670 */
[----:B------:R-:W-:Y:S01]  /*9e20*/  IMAD.IADD R2, R234, 0x1, -R2 ;  /* 0x00000001ea027824 */ /* 0x000fe200078e0a02 */
[----:B------:R-:W-:Y:S02]  /*9e30*/  IABS R21, R20 ;  /* 0x0000001400157213 */ /* 0x000fe40000000000 */
[----:B------:R-:W-:-:S02]  /*9e40*/  IABS R20, R3 ;  /* 0x0000000300147213 */ /* 0x000fc40000000000 */
[----:B------:R-:W-:Y:S01]  /*9e50*/  IABS R23, R2 ;  /* 0x0000000200177213 */ /* 0x000fe20000000000 */
[----:B------:R-:W-:Y:S02]  /*9e60*/  IMAD.MOV.U32 R3, RZ, RZ, R21 ;  /* 0x000000ffff037224 */ /* 0x000fe400078e0015 */
[----:B------:R-:W-:Y:S01]  /*9e70*/  IMAD.MOV.U32 R2, RZ, RZ, R22 ;  /* 0x000000ffff027224 */ /* 0x000fe200078e0016 */
[----:B------:R-:W-:Y:S02]  /*9e80*/  I2FP.F32.S32 R23, R23 ;  /* 0x0000001700177245 */ /* 0x000fe40000201400 */
[----:B------:R-:W-:Y:S02]  /*9e90*/  I2FP.F32.S32 R21, R3 ;  /* 0x0000000300157245 */ /* 0x000fe40000201400 */
[----:B------:R-:W-:Y:S02]  /*9ea0*/  I2FP.F32.S32 R3, R20 ;  /* 0x0000001400037245 */ /* 0x000fe40000201400 */
[----:B------:R-:W-:Y:S01]  /*9eb0*/  I2FP.F32.S32 R2, R2 ;  /* 0x0000000200027245 */ /* 0x000fe20000201400 */
[----:B------:R-:W-:-:S02]  /*9ec0*/  FFMA.FTZ R21, R21, -UR19, R30 ;  /* 0x8000001315157c23 */ /* 0x000fc4000801001e */
[----:B------:R-:W-:Y:S01]  /*9ed0*/  FFMA.FTZ R20, R3, -UR19, R36 ;  /* 0x8000001303147c23 */ /* 0x000fe20008010024 */
[----:B------:R-:W-:Y:S01]  /*9ee0*/  FFMA.FTZ R3, R23, -UR19, R38 ;  /* 0x8000001317037c23 */ /* 0x000fe20008010026 */
[----:B------:R-:W-:Y:S01]  /*9ef0*/  FFMA.FTZ R22, R2, -UR19, R28 ;  /* 0x8000001302167c23 */ /* 0x000fe2000801001c */
[----:B------:R-:W-:Y:S01]  /*9f00*/  VIADD R2, R0, 0x19 ;  /* 0x0000001900027836 */ /* 0x000fe20000000000 */
[----:B------:R-:W-:Y:S02]  /*9f10*/  FSEL R240, R21, -INF , !P6 ;  /* 0xff80000015f07808 */ /* 0x000fe40007000000 */
        /* <DEDUP_REMOVED lines=8> */
[----:B------:R-:W-:-:S02]  /*9fa0*/  ISETP.GE.AND P6, PT, R2, R237, PT ;  /* 0x000000ed0200720c */ /* 0x000fc40003fc6270 */
[C---:B------:R-:W-:Y:S02]  /*9fb0*/  ISETP.GE.AND P5, PT, R2.reuse, R236, PT ;  /* 0x000000ec0200720c */ /* 0x040fe40003fa6270 */
        /* <DEDUP_REMOVED lines=45> */
[----:B------:R-:W-:Y:S01]  /*a290*/  IMAD.MOV.U32 R2, RZ, RZ, R21 ;  /* 0x000000ffff027224 */ /* 0x000fe200078e0015 */
[----:B------:R-:W-:Y:S02]  /*a2a0*/  I2FP.F32.S32 R4, R4 ;  /* 0x0000000400047245 */ /* 0x000fe40000201400 */
[----:B------:R-:W-:Y:S02]  /*a2b0*/  I2FP.F32.S32 R3, R3 ;  /* 0x0000000300037245 */ /* 0x000fe40000201400 */
[----:B------:R-:W-:Y:S01]  /*a2c0*/  I2FP.F32.S32 R2, R2 ;  /* 0x0000000200027245 */ /* 0x000fe20000201400 */
[----:B------:R-:W-:Y:S01]  /*a2d0*/  FFMA.FTZ R4, R4, -UR19, R32 ;  /* 0x8000001304047c23 */ /* 0x000fe20008010020 */
[----:B------:R-:W-:Y:S01]  /*a2e0*/  I2FP.F32.S32 R21, R5 ;  /* 0x0000000500157245 */ /* 0x000fe20000201400 */
[----:B------:R-:W-:-:S02]  /*a2f0*/  FFMA.FTZ R5, R3, -UR19, R26 ;  /* 0x8000001303057c23 */ /* 0x000fc4000801001a */
[----:B------:R-:W-:Y:S01]  /*a300*/  FFMA.FTZ R20, R2, -UR19, R24 ;  /* 0x8000001302147c23 */ /* 0x000fe20008010018 */
[----:B------:R-:W-:Y:S02]  /*a310*/  VIADD R2, R0, 0x21 ;  /* 0x0000002100027836 */ /* 0x000fe40000000000 */
        /* <DEDUP_REMOVED lines=8> */
[----:B------:R-:W-:-:S02]  /*a3a0*/  ISETP.GE.AND P0, PT, R2, R238, PT ;  /* 0x000000ee0200720c */ /* 0x000fc40003f06270 */
[C---:B------:R-:W-:Y:S02]  /*a3b0*/  ISETP.GE.AND P6, PT, R2.reuse, R237, PT ;  /* 0x000000ed0200720c */ /* 0x040fe40003fc6270 */
[C---:B------:R-:W-:Y:S02]  /*a3c0*/  ISETP.GE.AND P5, PT, R2.reuse, R236, PT ;  /* 0x000000ec0200720c */ /* 0x040fe40003fa6270 */
[C---:B------:R-:W-:Y:S02]  /*a3d0*/  ISETP.GE.AND P1, PT, R2.reuse, R235, PT ;  /* 0x000000eb0200720c */ /* 0x040fe40003f26270 */
        /* <DEDUP_REMOVED lines=21> */
[----:B------:R-:W-:Y:S01]  /*a530*/  HMMA.16816.F32 R32, R16, R194, R248 ;  /* 0x000000c21020723c */ /* 0x000fe200000018f8 */
[----:B------:R-:W-:Y:S01]  /*a540*/  FSEL R244, R6, -INF , !P0 ;  /* 0xff80000006f47808 */ /* 0x000fe20004000000 */
[--C-:B------:R-:W-:Y:S01]  /*a550*/  IMAD.IADD R20, R233, 0x1, -R2.reuse ;  /* 0x00000001e9147824 */ /* 0x100fe200078e0a02 */
[----:B------:R-:W-:Y:S01]  /*a560*/  FSEL R208, R4, -INF , !P5 ;  /* 0xff80000004d07808 */ /* 0x000fe20006800000 */
[--C-:B------:R-:W-:Y:S01]  /*a570*/  IMAD.IADD R21, R232, 0x1, -R2.reuse ;  /* 0x00000001e8157824 */ /* 0x100fe200078e0a02 */
[----:B------:R-:W-:Y:S01]  /*a580*/  FSEL R211, R3, -INF , !P1 ;  /* 0xff80000003d37808 */ /* 0x000fe20004800000 */
[----:B------:R-:W-:Y:S01]  /*a590*/  IMAD.IADD R3, R231, 0x1, -R2 ;  /* 0x00000001e7037824 */ /* 0x000fe200078e0a02 */
[C---:B------:R-:W-:Y:S01]  /*a5a0*/  ISETP.GE.AND P0, PT, R2.reuse, R238, PT ;  /* 0x000000ee0200720c */ /* 0x040fe20003f06270 */
[----:B------:R-:W1:Y:S01]  /*a5b0*/  LDSM.16.M88.4 R4, [R223+0x8c00] ;  /* 0x008c0000df04783b */ /* 0x000e620000000200 */
[----:B------:R-:W-:Y:S01]  /*a5c0*/  ISETP.GE.AND P6, PT, R2, R237, PT ;  /* 0x000000ed0200720c */ /* 0x000fe20003fc6270 */
[----:B------:R-:W-:-:S04]  /*a5d0*/  DEPBAR.LE SB0, 0x0 ;  /* 0x000080000000791a */ /* 0x000fc80000000000 */
[----:B------:R-:W-:Y:S01]  /*a5e0*/  BAR.SYNC.DEFER_BLOCKING 0x0 ;  /* 0x0000000000007b1d */ /* 0x000fe20000010000 */
        /* <DEDUP_REMOVED lines=23> */
[-C--:B-1----:R-:W-:Y:S01]  /*a760*/  HMMA.16816.F32 R20, R12, R4.reuse, R40 ;  /* 0x000000040c14723c */ /* 0x082fe20000001828 */
        /* <DEDUP_REMOVED lines=53> */
[----:B------:R-:W-:Y:S02]  /*aac0*/  IMAD.MOV.U32 R3, RZ, RZ, R16 ;  /* 0x000000ffff037224 */ /* 0x000fe400078e0010 */
[----:B------:R-:W-:Y:S01]  /*aad0*/  IMAD.MOV.U32 R28, RZ, RZ, R5 ;  /* 0x000000ffff1c7224 */ /* 0x000fe200078e0005 */
[----:B------:R-:W-:Y:S01]  /*aae0*/  I2FP.F32.S32 R2, R2 ;  /* 0x0000000200027245 */ /* 0x000fe20000201400 */
[----:B------:R-:W-:Y:S01]  /*aaf0*/  HMMA.16816.F32 R16, R8, R6, R180 ;  /* 0x000000060810723c */ /* 0x000fe200000018b4 */
[----:B------:R-:W-:-:S02]  /*ab00*/  I2FP.F32.S32 R5, R3 ;  /* 0x0000000300057245 */ /* 0x000fc40000201400 */
[----:B------:R-:W-:Y:S02]  /*ab10*/  I2FP.F32.S32 R4, R4 ;  /* 0x0000000400047245 */ /* 0x000fe40000201400 */
[----:B------:R-:W-:Y:S01]  /*ab20*/  I2FP.F32.S32 R3, R28 ;  /* 0x0000001c00037245 */ /* 0x000fe20000201400 */
[----:B------:R-:W-:Y:S01]  /*ab30*/  FFMA.FTZ R5, R5, -UR19, R22 ;  /* 0x8000001305057c23 */ /* 0x000fe20008010016 */
[----:B------:R-:W-:Y:S01]  /*ab40*/  FFMA.FTZ R8, R2, -UR19, R20 ;  /* 0x8000001302087c23 */ /* 0x000fe20008010014 */
        /* <DEDUP_REMOVED lines=21> */
[----:B------:R-:W-:Y:S02]  /*aca0*/  IABS R4, R3 ;  /* 0x0000000300047213 */ /* 0x000fe40000000000 */
[----:B------:R-:W-:Y:S01]  /*acb0*/  IABS R3, R2 ;  /* 0x0000000200037213 */ /* 0x000fe20000000000 */
[----:B------:R-:W-:Y:S01]  /*acc0*/  IMAD.MOV.U32 R2, RZ, RZ, R8 ;  /* 0x000000ffff027224 */ /* 0x000fe200078e0008 */
[----:B------:R-:W-:-:S02]  /*acd0*/  I2FP.F32.S32 R5, R5 ;  /* 0x0000000500057245 */ /* 0x000fc40000201400 */
[----:B------:R-:W-:Y:S02]  /*ace0*/  I2FP.F32.S32 R4, R4 ;  /* 0x0000000400047245 */ /* 0x000fe40000201400 */
[----:B------:R-:W-:Y:S01]  /*acf0*/  I2FP.F32.S32 R2, R2 ;  /* 0x0000000200027245 */ /* 0x000fe20000201400 */
[----:B------:R-:W-:Y:S01]  /*ad00*/  FFMA.FTZ R5, R5, -UR19, R23 ;  /* 0x8000001305057c23 */ /* 0x000fe20008010017 */
[----:B------:R-:W-:Y:S01]  /*ad10*/  I2FP.F32.S32 R3, R3 ;  /* 0x0000000300037245 */ /* 0x000fe20000201400 */
[----:B------:R-:W-:Y:S02]  /*ad20*/  FFMA.FTZ R4, R4, -UR19, R25 ;  /* 0x8000001304047c23 */ /* 0x000fe40008010019 */
[----:B------:R-:W-:Y:S01]  /*ad30*/  FFMA.FTZ R6, R2, -UR19, R21 ;  /* 0x8000001302067c23 */ /* 0x000fe20008010015 */
[C---:B------:R-:W-:Y:S02]  /*ad40*/  VIADD R2, R0.reuse, 0x38 ;  /* 0x0000003800027836 */ /* 0x040fe40000000000 */
[----:B------:R-:W-:Y:S01]  /*ad50*/  FFMA.FTZ R3, R3, -UR19, R27 ;  /* 0x8000001303037c23 */ /* 0x000fe2000801001b */
[----:B------:R-:W-:Y:S01]  /*ad60*/  FSEL R250, R5, -INF , !P6 ;  /* 0xff80000005fa7808 */ /* 0x000fe20007000000 */
[----:B------:R-:W-:Y:S01]  /*ad70*/  VIADD R0, R0, 0x39 ;  /* 0x0000003900007836 */ /* 0x000fe20000000000 */
[----:B------:R-:W-:Y:S01]  /*ad80*/  FSEL R194, R6, -INF , !P0 ;  /* 0xff80000006c27808 */ /* 0x000fe20004000000 */
[--C-:B------:R-:W-:Y:S01]  /*ad90*/  IMAD.IADD R6, R232, 0x1, -R2.reuse ;  /* 0x00000001e8067824 */ /* 0x100fe200078e0a02 */
[----:B------:R-:W-:Y:S01]  /*ada0*/  FSEL R213, R4, -INF , !P5 ;  /* 0xff80000004d57808 */ /* 0x000fe20006800000 */
[--C-:B------:R-:W-:Y:S01]  /*adb0*/  IMAD.IADD R5, R233, 0x1, -R2.reuse ;  /* 0x00000001e9057824 */ /* 0x100fe200078e0a02 */
[----:B------:R-:W-:Y:S01]  /*adc0*/  FSEL R219, R3, -INF , !P1 ;  /* 0xff80000003db7808 */ /* 0x000fe20004800000 */
[----:B------:R-:W-:Y:S01]  /*add0*/  IMAD.IADD R4, R231, 0x1, -R2 ;  /* 0x00000001e7047824 */ /* 0x000fe200078e0a02 */
[----:B------:R-:W-:Y:S01]  /*ade0*/  ISETP.GE.AND P0, PT, R2, R238, PT ;  /* 0x000000ee0200720c */ /* 0x000fe20003f06270 */
[----:B------:R-:W-:Y:S01]  /*adf0*/  IMAD.IADD R3, R232, 0x1, -R0 ;  /* 0x00000001e8037824 */ /* 0x000fe200078e0a00 */
        /* <DEDUP_REMOVED lines=12> */
[----:B------:R-:W-:Y:S02]  /*aec0*/  IABS R8, R2 ;  /* 0x0000000200087213 */ /* 0x000fe40000000000 */
[----:B------:R-:W-:Y:S01]  /*aed0*/  IABS R2, R3 ;  /* 0x0000000300027213 */ /* 0x000fe20000000000 */
[----:B------:R-:W-:Y:S01]  /*aee0*/  IMAD.MOV.U32 R3, RZ, RZ, R7 ;  /* 0x000000ffff037224 */ /* 0x000fe200078e0007 */
[----:B------:R-:W-:Y:S01]  /*aef0*/  I2FP.F32.S32 R5, R5 ;  /* 0x0000000500057245 */ /* 0x000fe20000201400 */
[----:B------:R-:W-:Y:S01]  /*af00*/  IMAD.MOV.U32 R7, RZ, RZ, R4 ;  /* 0x000000ffff077224 */ /* 0x000fe200078e0004 */
[----:B------:R-:W-:Y:S01]  /*af10*/  I2FP.F32.S32 R4, R2 ;  /* 0x0000000200047245 */ /* 0x000fe20000201400 */
[----:B------:R-:W-:Y:S01]  /*af20*/  IMAD.MOV.U32 R6, RZ, RZ, R8 ;  /* 0x000000ffff067224 */ /* 0x000fe200078e0008 */
[----:B------:R-:W-:Y:S01]  /*af30*/  I2FP.F32.S32 R3, R3 ;  /* 0x0000000300037245 */ /* 0x000fe20000201400 */
[----:B------:R-:W-:Y:S01]  /*af40*/  FFMA.FTZ R5, R5, -UR19, R12 ;  /* 0x8000001305057c23 */ /* 0x000fe2000801000c */
[----:B------:R-:W-:-:S02]  /*af50*/  I2FP.F32.S32 R7, R7 ;  /* 0x0000000700077245 */ /* 0x000fc40000201400 */
[----:B------:R-:W-:Y:S01]  /*af60*/  I2FP.F32.S32 R6, R6 ;  /* 0x0000000600067245 */ /* 0x000fe20000201400 */
[----:B------:R-:W-:Y:S01]  /*af70*/  FFMA.FTZ R3, R3, -UR19, R14 ;  /* 0x8000001303037c23 */ /* 0x000fe2000801000e */
[----:B------:R-:W-:Y:S01]  /*af80*/  FSEL R193, R5, -INF , !P0 ;  /* 0xff80000005c17808 */ /* 0x000fe20004000000 */
[----:B------:R-:W-:Y:S01]  /*af90*/  FFMA.FTZ R2, R7, -UR19, R16 ;  /* 0x8000001307027c23 */ /* 0x000fe20008010010 */
[----:B------:R-:W-:Y:S01]  /*afa0*/  ISETP.GE.AND P0, PT, R0, R238, PT ;  /* 0x000000ee0000720c */ /* 0x000fe20003f06270 */
[----:B------:R-:W-:Y:S01]  /*afb0*/  FFMA.FTZ R6, R6, -UR19, R18 ;  /* 0x8000001306067c23 */ /* 0x000fe20008010012 */
[----:B------:R-:W-:Y:S01]  /*afc0*/  FSEL R247, R3, -INF , !P6 ;  /* 0xff80000003f77808 */ /* 0x000fe20007000000 */
[----:B------:R-:W-:Y:S01]  /*afd0*/  FFMA.FTZ R7, R4, -UR19, R13 ;  /* 0x8000001304077c23 */ /* 0x000fe2000801000d */
[----:B------:R-:W-:Y:S01]  /*afe0*/  FSEL R206, R2, -INF , !P5 ;  /* 0xff80000002ce7808 */ /* 0x000fe20006800000 */
[--C-:B------:R-:W-:Y:S01]  /*aff0*/  IMAD.IADD R3, R233, 0x1, -R0.reuse ;  /* 0x00000001e9037824 */ /* 0x100fe200078e0a00 */
[----:B------:R-:W-:Y:S01]  /*b000*/  ISETP.LT.OR P0, PT, R0, R230, P0 ;  /* 0x000000e60000720c */ /* 0x000fe20000701670 */
[--C-:B------:R-:W-:Y:S01]  /*b010*/  IMAD.IADD R2, R231, 0x1, -R0.reuse ;  /* 0x00000001e7027824 */ /* 0x100fe200078e0a00 */
[----:B------:R-:W-:Y:S01]  /*b020*/  FSEL R212, R6, -INF , !P1 ;  /* 0xff80000006d47808 */ /* 0x000fe20004800000 */
[----:B------:R-:W-:Y:S01]  /*b030*/  IMAD.IADD R5, R234, 0x1, -R0 ;  /* 0x00000001ea057824 */ /* 0x000fe200078e0a00 */
[----:B------:R-:W-:-:S02]  /*b040*/  IABS R4, R3 ;  /* 0x0000000300047213 */ /* 0x000fc40000000000 */
[----:B------:R-:W-:Y:S02]  /*b050*/  FSEL R192, R7, -INF , !P0 ;  /* 0xff80000007c07808 */ /* 0x000fe40004000000 */
[C---:B------:R-:W-:Y:S02]  /*b060*/  ISETP.GE.AND P6, PT, R0.reuse, R237, PT ;  /* 0x000000ed0000720c */ /* 0x040fe40003fc6270 */
[C---:B------:R-:W-:Y:S02]  /*b070*/  ISETP.GE.AND P5, PT, R0.reuse, R236, PT ;  /* 0x000000ec0000720c */ /* 0x040fe40003fa6270 */
[----:B------:R-:W-:Y:S02]  /*b080*/  ISETP.GE.AND P1, PT, R0, R235, PT ;  /* 0x000000eb0000720c */ /* 0x000fe40003f26270 */
[----:B------:R-:W-:Y:S02]  /*b090*/  IABS R3, R2 ;  /* 0x0000000200037213 */ /* 0x000fe40000000000 */
[----:B------:R-:W-:-:S02]  /*b0a0*/  PLOP3.LUT P0, PT, PT, PT, UP0, 0x40, 0x0 ;  /* 0x000000000000781c */ /* 0x000fc40003f0e808 */
[----:B------:R-:W-:Y:S02]  /*b0b0*/  IABS R2, R5 ;  /* 0x0000000500027213 */ /* 0x000fe40000000000 */
[C---:B------:R-:W-:Y:S02]  /*b0c0*/  ISETP.LT.OR P6, PT, R0.reuse, R229, P6 ;  /* 0x000000e50000720c */ /* 0x040fe400037c1670 */
[C---:B------:R-:W-:Y:S02]  /*b0d0*/  ISETP.LT.OR P5, PT, R0.reuse, R228, P5 ;  /* 0x000000e40000720c */ /* 0x040fe40002fa1670 */
[----:B------:R-:W-:Y:S02]  /*b0e0*/  ISETP.LT.OR P1, PT, R0, R227, P1 ;  /* 0x000000e30000720c */ /* 0x000fe40000f21670 */
[----:B------:R-:W-:Y:S02]  /*b0f0*/  I2FP.F32.S32 R4, R4 ;  /* 0x0000000400047245 */ /* 0x000fe40000201400 */
[----:B------:R-:W-:-:S02]  /*b100*/  I2FP.F32.S32 R3, R3 ;  /* 0x0000000300037245 */ /* 0x000fc40000201400 */
[----:B------:R-:W-:Y:S01]  /*b110*/  I2FP.F32.S32 R0, R2 ;  /* 0x0000000200007245 */ /* 0x000fe20000201400 */
[----:B------:R-:W-:Y:S02]  /*b120*/  FFMA.FTZ R4, R4, -UR19, R15 ;  /* 0x8000001304047c23 */ /* 0x000fe4000801000f */
[----:B------:R-:W-:Y:S02]  /*b130*/  FFMA.FTZ R2, R3, -UR19, R17 ;  /* 0x8000001303027c23 */ /* 0x000fe40008010011 */
[----:B------:R-:W-:Y:S01]  /*b140*/  FFMA.FTZ R0, R0, -UR19, R19 ;  /* 0x8000001300007c23 */ /* 0x000fe20008010013 */
        /* <DEDUP_REMOVED lines=71> */
.L_x_288:
[----:B------:R-:W-:Y:S05]  /*b5c0*/  BSYNC B0 ;  /* 0x0000000000007941 */ /* 0x000fea0003800000 */
.L_x_287:
[----:B------:R-:W0:Y:S02]  /*b5d0*/  LDGDEPBAR ;  /* 0x00000000000079af */ /* 0x000e240000000000 */
.L_x_286:
[----:B------:R-:W-:Y:S01]  /*b5e0*/  FMNMX.FTZ R0, R105, R64, !PT ;  /* 0x0000004069007209 */ /* 0x000fe20007810000 */
[----:B------:R-:W-:Y:S01]  /*b5f0*/  IMAD.MOV.U32 R251, RZ, RZ, R239 ;  /* 0x000000fffffb7224 */ /* 0x000fe200078e00ef */
[----:B-1----:R-:W-:Y:S01]  /*b600*/  MOV R10, R191 ;  /* 0x000000bf000a7202 */ /* 0x002fe20000000f00 */
[----:B------:R-:W-:Y:S01]  /*b610*/  LDSM.16.MT88.4 R28, [R222+0xa000] ;  /* 0x00a00000de1c783b */ /* 0x000fe20000004200 */
[----:B------:R-:W-:Y:S02]  /*b620*/  FMNMX.FTZ R0, R60, R0, !PT ;  /* 0x000000003c007209 */ /* 0x000fe40007810000 */
[----:B------:R-:W-:Y:S01]  /*b630*/  MOV R32, R189 ;  /* 0x000000bd00207202 */ /* 0x000fe20000000f00 */
[----:B------:R-:W-:Y:S01]  /*b640*/  LDSM.16.MT88.4 R24, [R220+0xa000] ;  /* 0x00a00000dc18783b */ /* 0x000fe20000004200 */
[----:B------:R-:W-:Y:S02]  /*b650*/  FMNMX.FTZ R0, R56, R0, !PT ;  /* 0x0000000038007209 */ /* 0x000fe40007810000 */
[----:B------:R-:W-:Y:S01]  /*b660*/  MOV R35, R188 ;  /* 0x000000bc00237202 */ /* 0x000fe20000000f00 */
[----:B------:R-:W-:Y:S01]  /*b670*/  LDSM.16.MT88.4 R36, [R220+0xb000] ;  /* 0x00b00000dc24783b */ /* 0x000fe20000004200 */
[----:B------:R-:W-:-:S02]  /*b680*/  FMNMX.FTZ R0, R52, R0, !PT ;  /* 0x0000000034007209 */ /* 0x000fc40007810000 */
[----:B------:R-:W-:Y:S01]  /*b690*/  MOV R40, R190 ;  /* 0x000000be00287202 */ /* 0x000fe20000000f00 */
[----:B------:R-:W-:Y:S01]  /*b6a0*/  LDSM.16.MT88.4 R48, [R222+0xb000] ;  /* 0x00b00000de30783b */ /* 0x000fe20000004200 */
[----:B------:R-:W-:Y:S02]  /*b6b0*/  FMNMX.FTZ R0, R199, R0, !PT ;  /* 0x00000000c7007209 */ /* 0x000fe40007810000 */
[----:B------:R-:W-:Y:S01]  /*b6c0*/  MOV R34, R101 ;  /* 0x0000006500227202 */ /* 0x000fe20000000f00 */
[----:B------:R-:W-:Y:S01]  /*b6d0*/  LDSM.16.MT88.4 R20, [R222+0x9000] ;  /* 0x00900000de14783b */ /* 0x000fe20000004200 */
[----:B------:R-:W-:-:S04]  /*b6e0*/  FMNMX.FTZ R0, R196, R0, !PT ;  /* 0x00000000c4007209 */ /* 0x000fc80007810000 */
        /* <DEDUP_REMOVED lines=27> */
[----:B--2---:R-:W1:Y:S01]  /*b8a0*/  SHFL.BFLY PT, R6, R0, 0x2, 0x1f ;  /* 0x0c401f0000067f89 */ /* 0x004e6200000e0000 */
        /* <DEDUP_REMOVED lines=17> */
[----:B-1----:R-:W-:Y:S02]  /*b9c0*/  FMNMX.FTZ R0, R0, R6, !PT ;  /* 0x0000000600007209 */ /* 0x002fe40007810000 */
[----:B------:R-:W1:Y:S01]  /*b9d0*/  SHFL.BFLY PT, R6, R2, 0x2, 0x1f ;  /* 0x0c401f0002067f89 */ /* 0x000e6200000e0000 */
[----:B------:R-:W-:Y:S02]  /*b9e0*/  FMNMX.FTZ R3, R46, R3, !PT ;  /* 0x000000032e037209 */ /* 0x000fe40007810000 */
[----:B------:R-:W-:Y:S01]  /*b9f0*/  FMNMX.FTZ R4, R47, R4, !PT ;  /* 0x000000042f047209 */ /* 0x000fe20007810000 */
[----:B------:R-:W2:Y:S01]  /*ba00*/  SHFL.BFLY PT, R7, R0, 0x1, 0x1f ;  /* 0x0c201f0000077f89 */ /* 0x000ea200000e0000 */
        /* <DEDUP_REMOVED lines=8> */
[----:B------:R-:W-:-:S03]  /*ba90*/  FMNMX.FTZ R5, R248, R3, !PT ;  /* 0x00000003f8057209 */ /* 0x000fc60007810000 */
[----:B------:R-:W3:Y:S01]  /*baa0*/  SHFL.BFLY PT, R8, R4, 0x2, 0x1f ;  /* 0x0c401f0004087f89 */ /* 0x000ee200000e0000 */
[----:B-1----:R-:W-:Y:S02]  /*bab0*/  FMNMX.FTZ R3, R2, R6, !PT ;  /* 0x0000000602037209 */ /* 0x002fe40007810000 */
[----:B------:R-:W-:Y:S02]  /*bac0*/  FMNMX.FTZ R2, R219, R5, !PT ;  /* 0x00000005db027209 */ /* 0x000fe40007810000 */
[----:B--2---:R-:W-:Y:S01]  /*bad0*/  FMNMX.FTZ R42, R0, R7, !PT ;  /* 0x00000007002a7209 */ /* 0x004fe20007810000 */
[----:B------:R-:W1:Y:S01]  /*bae0*/  SHFL.BFLY PT, R6, R3, 0x1, 0x1f ;  /* 0x0c201f0003067f89 */ /* 0x000e6200000e0000 */
[----:B------:R-:W-:Y:S02]  /*baf0*/  FMNMX.FTZ R2, R212, R2, !PT ;  /* 0x00000002d4027209 */ /* 0x000fe40007810000 */
[C---:B------:R-:W-:Y:S01]  /*bb00*/  FSETP.NEU.FTZ.AND P6, PT, R42.reuse, -INF , PT ;  /* 0xff8000002a00780b */ /* 0x040fe20003fdd000 */
[----:B------:R-:W-:Y:S01]  /*bb10*/  FMUL.FTZ R0, R42, UR22 ;  /* 0x000000162a007c20 */ /* 0x000fe20008410000 */
[----:B------:R-:W-:Y:S01]  /*bb20*/  FMNMX.FTZ R2, R209, R2, !PT ;  /* 0x00000002d1027209 */ /* 0x000fe20007810000 */
[----:B------:R-:W-:Y:S03]  /*bb30*/  STL [R1+0x4], R42 ;  /* 0x0000042a01007387 */ /* 0x000fe60000100800 */
[----:B------:R-:W-:Y:S01]  /*bb40*/  FSEL R0, R0, RZ, P6 ;  /* 0x000000ff00007208 */ /* 0x000fe20003000000 */
[----:B------:R-:W2:Y:S04]  /*bb50*/  SHFL.BFLY PT, R7, R2, 0x2, 0x1f ;  /* 0x0c401f0002077f89 */ /* 0x000ea800000e0000 */
[----:B------:R-:W-:Y:S01]  /*bb60*/  FFMA.FTZ R5, R64, UR22, -R0 ;  /* 0x0000001640057c23 */ /* 0x000fe20008010800 */
[----:B---3--:R-:W-:-:S03]  /*bb70*/  FMNMX.FTZ R4, R4, R8, !PT ;  /* 0x0000000804047209 */ /* 0x008fc60007810000 */
[----:B------:R3:W-:Y:S02]  /*bb80*/  MUFU.EX2 R14, R5 ;  /* 0x00000005000e7308 */ /* 0x0007e40000000800 */
[----:B------:R-:W4:Y:S01]  /*bb90*/  SHFL.BFLY PT, R8, R4, 0x1, 0x1f ;  /* 0x0c201f0004087f89 */ /* 0x000f2200000e0000 */
[----:B-1----:R-:W-:Y:S01]  /*bba0*/  FMNMX.FTZ R41, R3, R6, !PT ;  /* 0x0000000603297209 */ /* 0x002fe20007810000 */
[--C-:B------:R-:W-:Y:S01]  /*bbb0*/  FFMA.FTZ R3, R56, UR22, -R0.reuse ;  /* 0x0000001638037c23 */ /* 0x100fe20008010800 */
[----:B------:R-:W-:Y:S02]  /*bbc0*/  MOV R56, R252 ;  /* 0x000000fc00387202 */ /* 0x000fe40000000f00 */
[C---:B------:R-:W-:Y:S01]  /*bbd0*/  FSETP.NEU.FTZ.AND P5, PT, R41.reuse, -INF , PT ;  /* 0xff8000002900780b */ /* 0x040fe20003fbd000 */
[----:B------:R-:W-:Y:S01]  /*bbe0*/  FMUL.FTZ R12, R41, UR22 ;  /* 0x00000016290c7c20 */ /* 0x000fe20008410000 */
[----:B------:R1:W-:Y:S01]  /*bbf0*/  MUFU.EX2 R9, R3 ;  /* 0x0000000300097308 */ /* 0x0003e20000000800 */
[----:B------:R-:W-:Y:S01]  /*bc00*/  STL [R1], R41 ;  /* 0x0000002901007387 */ /* 0x000fe20000100800 */
[----:B--2---:R-:W-:Y:S01]  /*bc10*/  FMNMX.FTZ R2, R2, R7, !PT ;  /* 0x0000000702027209 */ /* 0x004fe20007810000 */
[----:B---3--:R-:W-:Y:S01]  /*bc20*/  FFMA.FTZ R5, R60, UR22, -R0 ;  /* 0x000000163c057c23 */ /* 0x008fe20008010800 */
[----:B------:R-:W-:-:S04]  /*bc30*/  FSEL R12, R12, RZ, P5 ;  /* 0x000000ff0c0c7208 */ /* 0x000fc80002800000 */
[----:B------:R2:W-:Y:S01]  /*bc40*/  MUFU.EX2 R16, R5 ;  /* 0x0000000500107308 */ /* 0x0005e20000000800 */
[----:B-1----:R-:W-:Y:S01]  /*bc50*/  FFMA.FTZ R3, R52, UR22, -R0 ;  /* 0x0000001634037c23 */ /* 0x002fe20008010800 */
[----:B----4-:R-:W-:Y:S01]  /*bc60*/  FMNMX.FTZ R252, R4, R8, !PT ;  /* 0x0000000804fc7209 */ /* 0x010fe20007810000 */
[----:B------:R-:W-:-:S05]  /*bc70*/  FFMA.FTZ R4, R61, UR22, -R12 ;  /* 0x000000163d047c23 */ /* 0x000fca000801080c */
[----:B------:R1:W-:Y:S01]  /*bc80*/  MUFU.EX2 R109, R3 ;  /* 0x00000003006d7308 */ /* 0x0003e20000000800 */
[----:B------:R-:W-:Y:S01]  /*bc90*/  FSETP.NEU.FTZ.AND P1, PT, R252, -INF , PT ;  /* 0xff800000fc00780b */ /* 0x000fe20003f3d000 */
[----:B--2---:R-:W2:Y:S06]  /*bca0*/  SHFL.BFLY PT, R5, R2, 0x1, 0x1f ;  /* 0x0c201f0002057f89 */ /* 0x004eac00000e0000 */
[----:B------:R3:W4:Y:S01]  /*bcb0*/  MUFU.EX2 R15, R4 ;  /* 0x00000004000f7308 */ /* 0x0007220000000800 */
[----:B-1----:R-:W-:-:S07]  /*bcc0*/  FFMA.FTZ R3, R65, UR22, -R12 ;  /* 0x0000001641037c23 */ /* 0x002fce000801080c */
[----:B------:R1:W-:Y:S01]  /*bcd0*/  MUFU.EX2 R33, R3 ;  /* 0x0000000300217308 */ /* 0x0003e20000000800 */
[----:B---3--:R-:W-:-:S07]  /*bce0*/  FFMA.FTZ R4, R57, UR22, -R12 ;  /* 0x0000001639047c23 */ /* 0x008fce000801080c */
[----:B------:R3:W-:Y:S01]  /*bcf0*/  MUFU.EX2 R13, R4 ;  /* 0x00000004000d7308 */ /* 0x0007e20000000800 */
[----:B--2---:R-:W-:Y:S02]  /*bd00*/  FMNMX.FTZ R239, R2, R5, !PT ;  /* 0x0000000502ef7209 */ /* 0x004fe40007810000 */
[----:B------:R-:W-:Y:S02]  /*bd10*/  FSEL R5, R252, RZ, P1 ;  /* 0x000000fffc057208 */ /* 0x000fe40000800000 */
[----:B------:R-:W-:-:S03]  /*bd20*/  FSETP.NEU.FTZ.AND P0, PT, R239, -INF , PT ;  /* 0xff800000ef00780b */ /* 0x000fc60003f1d000 */
[----:B------:R-:W-:Y:S01]  /*bd30*/  FADD.FTZ R6, R103, -R5 ;  /* 0x8000000567067221 */ /* 0x000fe20000010000 */
[----:B-1----:R-:W-:Y:S01]  /*bd40*/  FMUL.FTZ R3, R252, UR22 ;  /* 0x00000016fc037c20 */ /* 0x002fe20008410000 */
[----:B------:R-:W-:Y:S02]  /*bd50*/  FSEL R5, R239, RZ, P0 ;  /* 0x000000ffef057208 */ /* 0x000fe40000000000 */
[----:B------:R-:W-:Y:S01]  /*bd60*/  FMUL.FTZ R6, R6, UR22 ;  /* 0x0000001606067c20 */ /* 0x000fe20008410000 */
[----:B----4-:R-:W-:Y:S02]  /*bd70*/  MOV R103, R15 ;  /* 0x0000000f00677202 */ /* 0x010fe40000000f00 */
[----:B------:R-:W-:Y:S01]  /*bd80*/  FSEL R3, R3, RZ, P1 ;  /* 0x000000ff03037208 */ /* 0x000fe20000800000 */
[----:B------:R1:W2:Y:S04]  /*bd90*/  MUFU.EX2 R44, R6 ;  /* 0x00000006002c7308 */ /* 0x0002a80000000800 */
[--C-:B---3--:R-:W-:Y:S01]  /*bda0*/  FFMA.FTZ R4, R67, UR22, -R3.reuse ;  /* 0x0000001643047c23 */ /* 0x108fe20008010803 */
[----:B------:R-:W-:-:S03]  /*bdb0*/  FFMA.FTZ R2, R62, UR22, -R3 ;  /* 0x000000163e027c23 */ /* 0x000fc60008010803 */
        /* <DEDUP_REMOVED lines=11> */
[----:B------:R-:W-:Y:S01]  /*be70*/  FMUL.FTZ R8, R8, UR22 ;  /* 0x0000001608087c20 */ /* 0x000fe20008410000 */
        /* <DEDUP_REMOVED lines=12> */
[----:B------:R-:W-:Y:S01]  /*bf40*/  FMUL.FTZ R121, R121, R44 ;  /* 0x0000002c79797220 */ /* 0x000fe20000410000 */
[----:B------:R-:W-:Y:S01]  /*bf50*/  MOV R58, R106 ;  /* 0x0000006a003a7202 */ /* 0x000fe20000000f00 */
        /* <DEDUP_REMOVED lines=8> */
[----:B------:R-:W-:Y:S01]  /*bfe0*/  FMUL.FTZ R93, R93, R44 ;  /* 0x0000002c5d5d7220 */ /* 0x000fe20000410000 */
[----:B------:R1:W2:Y:S01]  /*bff0*/  MUFU.EX2 R11, R4 ;  /* 0x00000004000b7308 */ /* 0x0002a20000000800 */
[----:B------:R-:W-:Y:S01]  /*c000*/  PLOP3.LUT P0, PT, PT, PT, UP0, 0x40, 0x0 ;  /* 0x000000000000781c */ /* 0x000fe20003f0e808 */
[----:B-1----:R-:W-:Y:S01]  /*c010*/  FFMA.FTZ R4, R100, UR22, -R2 ;  /* 0x0000001664047c23 */ /* 0x002fe20008010802 */
[----:B--2---:R-:W-:-:S05]  /*c020*/  F2FP.F16.F32.PACK_AB R6, R11, R101 ;  /* 0x000000650b06723e */ /* 0x004fca00000000ff */
[----:B------:R1:W-:Y:S02]  /*c030*/  MUFU.EX2 R65, R4 ;  /* 0x0000000400417308 */ /* 0x0003e40000000800 */
[----:B-1----:R-:W-:-:S06]  /*c040*/  FFMA.FTZ R4, R63, UR22, -R2 ;  /* 0x000000163f047c23 */ /* 0x002fcc0008010802 */
[----:B------:R1:W-:Y:S02]  /*c050*/  MUFU.EX2 R57, R4 ;  /* 0x0000000400397308 */ /* 0x0003e40000000800 */
[--C-:B-1----:R-:W-:Y:S01]  /*c060*/  FFMA.FTZ R4, R59, UR22, -R2.reuse ;  /* 0x000000163b047c23 */ /* 0x102fe20008010802 */
[----:B------:R-:W-:Y:S02]  /*c070*/  MOV R59, R16 ;  /* 0x00000010003b7202 */ /* 0x000fe40000000f00 */
[----:B------:R-:W1:Y:S03]  /*c080*/  LDSM.16.MT88.4 R16, [R220+0x9000] ;  /* 0x00900000dc10783b */ /* 0x000e660000004200 */
[----:B------:R2:W-:Y:S02]  /*c090*/  MUFU.EX2 R43, R4 ;  /* 0x00000004002b7308 */ /* 0x0005e40000000800 */
[----:B--2---:R-:W-:-:S06]  /*c0a0*/  FFMA.FTZ R4, R54, UR22, -R2 ;  /* 0x0000001636047c23 */ /* 0x004fcc0008010802 */
[----:B------:R2:W3:Y:S02]  /*c0b0*/  MUFU.EX2 R100, R4 ;  /* 0x0000000400647308 */ /* 0x0004e40000000800 */
[----:B--2---:R-:W-:Y:S01]  /*c0c0*/  FADD.FTZ R4, R102, -R5 ;  /* 0x8000000566047221 */ /* 0x004fe20000010000 */
[----:B------:R-:W-:Y:S01]  /*c0d0*/  FFMA.FTZ R5, R55, UR22, -R12 ;  /* 0x0000001637057c23 */ /* 0x000fe2000801080c */
[----:B------:R-:W-:Y:S02]  /*c0e0*/  MOV R102, R14 ;  /* 0x0000000e00667202 */ /* 0x000fe40000000f00 */
[----:B------:R-:W-:Y:S02]  /*c0f0*/  FMUL.FTZ R4, R4, UR22 ;  /* 0x0000001604047c20 */ /* 0x000fe40008410000 */
[----:B------:R2:W-:Y:S01]  /*c100*/  MUFU.EX2 R108, R5 ;  /* 0x00000005006c7308 */ /* 0x0005e20000000800 */
[----:B---3--:R-:W-:-:S07]  /*c110*/  F2FP.F16.F32.PACK_AB R7, R100, R43 ;  /* 0x0000002b6407723e */ /* 0x008fce00000000ff */
[----:B------:R3:W4:Y:S01]  /*c120*/  MUFU.EX2 R15, R4 ;  /* 0x00000004000f7308 */ /* 0x0007220000000800 */
[----:B--2---:R-:W-:Y:S02]  /*c130*/  F2FP.F16.F32.PACK_AB R5, R57, R65 ;  /* 0x000000413905723e */ /* 0x004fe400000000ff */
[----:B---3--:R-:W-:Y:S01]  /*c140*/  FSEL R4, R42, RZ, P6 ;  /* 0x000000ff2a047208 */ /* 0x008fe20003000000 */
[-C--:B----4-:R-:W-:Y:S01]  /*c150*/  FMUL.FTZ R114, R114, R15.reuse ;  /* 0x0000000f72727220 */ /* 0x090fe20000410000 */
        /* <DEDUP_REMOVED lines=26> */
[----:B--2---:R-:W-:Y:S01]  /*c300*/  F2FP.F16.F32.PACK_AB R4, R67, R64 ;  /* 0x000000404304723e */ /* 0x004fe200000000ff */
[-C--:B---3--:R-:W-:Y:S01]  /*c310*/  FMUL.FTZ R116, R116, R14.reuse ;  /* 0x0000000e74747220 */ /* 0x088fe20000410000 */
[-C--:B------:R-:W-:Y:S01]  /*c320*/  FMUL.FTZ R117, R117, R14.reuse ;  /* 0x0000000e75757220 */ /* 0x080fe20000410000 */
[-C--:B------:R-:W-:Y:S01]  /*c330*/  FMUL.FTZ R148, R148, R14.reuse ;  /* 0x0000000e94947220 */ /* 0x080fe20000410000 */
[-C--:B------:R-:W-:Y:S01]  /*c340*/  FMUL.FTZ R149, R149, R14.reuse ;  /* 0x0000000e95957220 */ /* 0x080fe20000410000 */
[-C--:B------:R-:W-:Y:S01]  /*c350*/  FMUL.FTZ R124, R124, R14.reuse ;  /* 0x0000000e7c7c7220 */ /* 0x080fe20000410000 */
[-C--:B------:R-:W-:Y:S01]  /*c360*/  FMUL.FTZ R125, R125, R14.reuse ;  /* 0x0000000e7d7d7220 */ /* 0x080fe20000410000 */
[C---:B-1----:R-:W-:Y:S01]  /*c370*/  HMMA.16816.F32 R188, R4.reuse, R16, R112 ;  /* 0x0000001004bc723c */ /* 0x042fe20000001870 */
[-C--:B------:R-:W-:Y:S01]  /*c380*/  FMUL.FTZ R152, R152, R14.reuse ;  /* 0x0000000e98987220 */ /* 0x080fe20000410000 */
[-C--:B------:R-:W-:Y:S01]  /*c390*/  FMUL.FTZ R153, R153, R14.reuse ;  /* 0x0000000e99997220 */ /* 0x080fe20000410000 */
[-C--:B------:R-:W-:Y:S01]  /*c3a0*/  FMUL.FTZ R168, R168, R14.reuse ;  /* 0x0000000ea8a87220 */ /* 0x080fe20000410000 */
[-C--:B------:R-:W-:Y:S01]  /*c3b0*/  FMUL.FTZ R169, R169, R14.reuse ;  /* 0x0000000ea9a97220 */ /* 0x080fe20000410000 */
[-C--:B------:R-:W-:Y:S01]  /*c3c0*/  FMUL.FTZ R132, R132, R14.reuse ;  /* 0x0000000e84847220 */ /* 0x080fe20000410000 */
[C---:B------:R-:W-:Y:S01]  /*c3d0*/  HMMA.16816.F32 R180, R4.reuse, R24, R144 ;  /* 0x0000001804b4723c */ /* 0x040fe20000001890 */
[----:B------:R-:W-:Y:S01]  /*c3e0*/  IMAD.MOV.U32 R115, RZ, RZ, R13 ;  /* 0x000000ffff737224 */ /* 0x000fe200078e000d */
[----:B------:R-:W-:Y:S01]  /*c3f0*/  MOV R114, R9 ;  /* 0x0000000900727202 */ /* 0x000fe20000000f00 */
[----:B------:R1:W2:Y:S01]  /*c400*/  MUFU.EX2 R13, R8 ;  /* 0x00000008000d7308 */ /* 0x0002a20000000800 */
[----:B------:R-:W-:Y:S01]  /*c410*/  MOV R9, R107 ;  /* 0x0000006b00097202 */ /* 0x000fe20000000f00 */
        /* <DEDUP_REMOVED lines=8> */
[----:B------:R-:W-:Y:S01]  /*c4a0*/  MOV R162, R109 ;  /* 0x0000006d00a27202 */ /* 0x000fe20000000f00 */
[----:B------:R-:W-:Y:S01]  /*c4b0*/  FMUL.FTZ R69, R69, R14 ;  /* 0x0000000e45457220 */ /* 0x000fe20000410000 */
[----:B------:R-:W-:Y:S01]  /*c4c0*/  MOV R163, R108 ;  /* 0x0000006c00a37202 */ /* 0x000fe20000000f00 */
[----:B------:R-:W-:Y:S01]  /*c4d0*/  FMUL.FTZ R80, R80, R14 ;  /* 0x0000000e50507220 */ /* 0x000fe20000410000 */
[----:B------:R-:W-:Y:S01]  /*c4e0*/  MOV R161, R100 ;  /* 0x0000006400a17202 */ /* 0x000fe20000000f00 */
[C---:B------:R-:W-:Y:S01]  /*c4f0*/  HMMA.16816.F32 R108, R4.reuse, R30, R172 ;  /* 0x0000001e046c723c */ /* 0x040fe200000018ac */
[----:B------:R-:W-:Y:S01]  /*c500*/  MOV R160, R58 ;  /* 0x0000003a00a07202 */ /* 0x000fe20000000f00 */
[--C-:B-1----:R-:W-:Y:S01]  /*c510*/  FFMA.FTZ R8, R199, UR22, -R0.reuse ;  /* 0x00000016c7087c23 */ /* 0x102fe20008010800 */
[-C--:B--2---:R-:W-:Y:S01]  /*c520*/  FMUL.FTZ R118, R118, R13.reuse ;  /* 0x0000000d76767220 */ /* 0x084fe20000410000 */
[-C--:B------:R-:W-:Y:S01]  /*c530*/  FMUL.FTZ R119, R119, R13.reuse ;  /* 0x0000000d77777220 */ /* 0x080fe20000410000 */
[-C--:B------:R-:W-:Y:S01]  /*c540*/  FMUL.FTZ R150, R150, R13.reuse ;  /* 0x0000000d96967220 */ /* 0x080fe20000410000 */
[C---:B------:R-:W-:Y:S01]  /*c550*/  HMMA.16816.F32 R156, R4.reuse, R38, R76 ;  /* 0x00000026049c723c */ /* 0x040fe2000000184c */
[----:B------:R-:W-:Y:S01]  /*c560*/  IMAD.MOV.U32 R174, RZ, RZ, R115 ;  /* 0x000000ffffae7224 */ /* 0x000fe200078e0073 */
[----:B------:R-:W-:Y:S01]  /*c570*/  MOV R173, R114 ;  /* 0x0000007200ad7202 */ /* 0x000fe20000000f00 */
[----:B------:R-:W-:Y:S01]  /*c580*/  IMAD.MOV.U32 R175, RZ, RZ, R101 ;  /* 0x000000ffffaf7224 */ /* 0x000fe200078e0065 */
[----:B------:R1:W-:Y:S01]  /*c590*/  MUFU.EX2 R76, R8 ;  /* 0x00000008004c7308 */ /* 0x0003e20000000800 */
[-C--:B------:R-:W-:Y:S01]  /*c5a0*/  FMUL.FTZ R151, R151, R13.reuse ;  /* 0x0000000d97977220 */ /* 0x080fe20000410000 */
[C---:B------:R-:W-:Y:S01]  /*c5b0*/  HMMA.16816.F32 R144, R4.reuse, R48, R88 ;  /* 0x000000300490723c */ /* 0x040fe20000001858 */
[----:B------:R-:W-:Y:S01]  /*c5c0*/  MOV R77, R102 ;  /* 0x00000066004d7202 */ /* 0x000fe20000000f00 */
[----:B------:R-:W-:Y:S01]  /*c5d0*/  FMUL.FTZ R126, R126, R13 ;  /* 0x0000000d7e7e7220 */ /* 0x000fe20000410000 */
[----:B------:R-:W-:Y:S01]  /*c5e0*/  MOV R79, R103 ;  /* 0x00000067004f7202 */ /* 0x000fe20000000f00 */
[-C--:B------:R-:W-:Y:S01]  /*c5f0*/  FMUL.FTZ R127, R127, R13.reuse ;  /* 0x0000000d7f7f7220 */ /* 0x080fe20000410000 */
[----:B------:R-:W-:Y:S01]  /*c600*/  FMUL.FTZ R154, R154, R13 ;  /* 0x0000000d9a9a7220 */ /* 0x000fe20000410000 */
[C---:B------:R-:W-:Y:S01]  /*c610*/  HMMA.16816.F32 R52, R4.reuse, R18, R120 ;  /* 0x000000120434723c */ /* 0x040fe20000001878 */
[----:B------:R-:W-:Y:S01]  /*c620*/  MOV R91, R59 ;  /* 0x0000003b005b7202 */ /* 0x000fe20000000f00 */
[-C--:B------:R-:W-:Y:S01]  /*c630*/  FMUL.FTZ R155, R155, R13.reuse ;  /* 0x0000000d9b9b7220 */ /* 0x080fe20000410000 */
[-C--:B------:R-:W-:Y:S01]  /*c640*/  FMUL.FTZ R170, R170, R13.reuse ;  /* 0x0000000daaaa7220 */ /* 0x080fe20000410000 */
[-C--:B------:R-:W-:Y:S01]  /*c650*/  FMUL.FTZ R171, R171, R13.reuse ;  /* 0x0000000dabab7220 */ /* 0x080fe20000410000 */
[----:B------:R-:W-:Y:S01]  /*c660*/  IMAD.MOV.U32 R78, RZ, RZ, R67 ;  /* 0x000000ffff4e7224 */ /* 0x000fe200078e0043 */
[C---:B------:R-:W-:Y:S01]  /*c670*/  HMMA.16816.F32 R120, R4.reuse, R36, R72 ;  /* 0x000000240478723c */ /* 0x040fe20000001848 */
[-C--:B------:R-:W-:Y:S01]  /*c680*/  FMUL.FTZ R134, R134, R13.reuse ;  /* 0x0000000d86867220 */ /* 0x080fe20000410000 */
[-C--:B------:R-:W-:Y:S01]  /*c690*/  FMUL.FTZ R135, R135, R13.reuse ;  /* 0x0000000d87877220 */ /* 0x080fe20000410000 */
[--C-:B-1----:R-:W-:Y:S01]  /*c6a0*/  FFMA.FTZ R8, R66, UR22, -R0.reuse ;  /* 0x0000001642087c23 */ /* 0x102fe20008010800 */
[-C--:B------:R-:W-:Y:S01]  /*c6b0*/  FMUL.FTZ R138, R138, R13.reuse ;  /* 0x0000000d8a8a7220 */ /* 0x080fe20000410000 */
[----:B------:R-:W-:Y:S01]  /*c6c0*/  FMUL.FTZ R139, R139, R13 ;  /* 0x0000000d8b8b7220 */ /* 0x000fe20000410000 */
[C---:B------:R-:W-:Y:S01]  /*c6d0*/  HMMA.16816.F32 R60, R4.reuse, R20, R128 ;  /* 0x00000014043c723c */ /* 0x040fe20000001880 */
[----:B------:R-:W-:Y:S01]  /*c6e0*/  MOV R75, R251 ;  /* 0x000000fb004b7202 */ /* 0x000fe20000000f00 */
[----:B------:R-:W-:Y:S01]  /*c6f0*/  FMUL.FTZ R166, R166, R13 ;  /* 0x0000000da6a67220 */ /* 0x000fe20000410000 */
[----:B------:R-:W-:Y:S01]  /*c700*/  MOV R251, R9 ;  /* 0x0000000900fb7202 */ /* 0x000fe20000000f00 */
[----:B------:R-:W-:Y:S01]  /*c710*/  FFMA.FTZ R9, R196, UR22, -R0 ;  /* 0x00000016c4097c23 */ /* 0x000fe20008010800 */
[----:B------:R-:W-:Y:S01]  /*c720*/  MOV R72, R65 ;  /* 0x0000004100487202 */ /* 0x000fe20000000f00 */
[C---:B------:R-:W-:Y:S01]  /*c730*/  HMMA.16816.F32 R184, R4.reuse, R22, R140 ;  /* 0x0000001604b8723c */ /* 0x040fe2000000188c */
[----:B------:R-:W-:Y:S01]  /*c740*/  MOV R74, R64 ;  /* 0x00000040004a7202 */ /* 0x000fe20000000f00 */
[----:B------:R1:W-:Y:S01]  /*c750*/  MUFU.EX2 R88, R9 ;  /* 0x0000000900587308 */ /* 0x0003e20000000800 */
[----:B------:R-:W-:Y:S01]  /*c760*/  FMUL.FTZ R167, R167, R13 ;  /* 0x0000000da7a77220 */ /* 0x000fe20000410000 */
[----:B------:R-:W-:Y:S01]  /*c770*/  MOV R172, R57 ;  /* 0x0000003900ac7202 */ /* 0x000fe20000000f00 */
[-C--:B------:R-:W-:Y:S01]  /*c780*/  FMUL.FTZ R70, R70, R13.reuse ;  /* 0x0000000d46467220 */ /* 0x080fe20000410000 */
[----:B------:R-:W-:Y:S01]  /*c790*/  HMMA.16816.F32 R100, R4, R50, R92 ;  /* 0x000000320464723c */ /* 0x000fe2000000185c */
[----:B------:R-:W-:Y:S01]  /*c7a0*/  MOV R73, R56 ;  /* 0x0000003800497202 */ /* 0x000fe20000000f00 */
[----:B------:R-:W-:Y:S01]  /*c7b0*/  FMUL.FTZ R71, R71, R13 ;  /* 0x0000000d47477220 */ /* 0x000fe20000410000 */
[----:B------:R-:W-:Y:S01]  /*c7c0*/  MOV R90, R42 ;  /* 0x0000002a005a7202 */ /* 0x000fe20000000f00 */
[-C--:B------:R-:W-:Y:S01]  /*c7d0*/  FMUL.FTZ R81, R81, R14.reuse ;  /* 0x0000000e51517220 */ /* 0x080fe20000410000 */
[----:B------:R-:W-:Y:S01]  /*c7e0*/  MOV R199, R41 ;  /* 0x0000002900c77202 */ /* 0x000fe20000000f00 */
[----:B------:R-:W-:Y:S01]  /*c7f0*/  FMUL.FTZ R82, R82, R13 ;  /* 0x0000000d52527220 */ /* 0x000fe20000410000 */
[----:B------:R-:W-:Y:S01]  /*c800*/  F2FP.F16.F32.PACK_AB R4, R91, R77 ;  /* 0x0000004d5b04723e */ /* 0x000fe200000000ff */
[----:B------:R-:W-:Y:S01]  /*c810*/  FMUL.FTZ R83, R83, R13 ;  /* 0x0000000d53537220 */ /* 0x000fe20000410000 */
[----:B------:R-:W-:Y:S01]  /*c820*/  F2FP.F16.F32.PACK_AB R5, R79, R33 ;  /* 0x000000214f05723e */ /* 0x000fe200000000ff */
[-C--:B------:R-:W-:Y:S01]  /*c830*/  FMUL.FTZ R84, R84, R14.reuse ;  /* 0x0000000e54547220 */ /* 0x080fe20000410000 */
[----:B------:R-:W-:Y:S01]  /*c840*/  F2FP.F16.F32.PACK_AB R6, R162, R173 ;  /* 0x000000ada206723e */ /* 0x000fe200000000ff */
[----:B------:R-:W-:Y:S01]  /*c850*/  FMUL.FTZ R85, R85, R14 ;  /* 0x0000000e55557220 */ /* 0x000fe20000410000 */
[----:B------:R-:W-:Y:S01]  /*c860*/  F2FP.F16.F32.PACK_AB R7, R163, R174 ;  /* 0x000000aea307723e */ /* 0x000fe200000000ff */
[----:B-1----:R-:W-:Y:S01]  /*c870*/  FFMA.FTZ R9, R204, UR22, -R3 ;  /* 0x00000016cc097c23 */ /* 0x002fe20008010803 */
[----:B------:R-:W-:Y:S01]  /*c880*/  MOV R196, R33 ;  /* 0x0000002100c47202 */ /* 0x000fe20000000f00 */
[-C--:B------:R-:W-:Y:S01]  /*c890*/  FMUL.FTZ R86, R86, R13.reuse ;  /* 0x0000000d56567220 */ /* 0x080fe20000410000 */
[-C--:B------:R-:W-:Y:S01]  /*c8a0*/  FMUL.FTZ R87, R87, R13.reuse ;  /* 0x0000000d57577220 */ /* 0x080fe20000410000 */
[----:B------:R1:W2:Y:S01]  /*c8b0*/  MUFU.EX2 R89, R9 ;  /* 0x0000000900597308 */ /* 0x0002a20000000800 */
[-C--:B------:R-:W-:Y:S01]  /*c8c0*/  FMUL.FTZ R96, R96, R14.reuse ;  /* 0x0000000e60607220 */ /* 0x080fe20000410000 */
[----:B------:R-:W-:Y:S01]  /*c8d0*/  HMMA.16816.F32 R140, R4, R16, R116 ;  /* 0x00000010048c723c */ /* 0x000fe20000001874 */
[----:B------:R-:W-:Y:S01]  /*c8e0*/  FMUL.FTZ R97, R97, R14 ;  /* 0x0000000e61617220 */ /* 0x000fe20000410000 */
[-C--:B------:R-:W-:Y:S01]  /*c8f0*/  FMUL.FTZ R98, R98, R13.reuse ;  /* 0x0000000d62627220 */ /* 0x080fe20000410000 */
[----:B------:R-:W-:Y:S01]  /*c900*/  FMUL.FTZ R99, R99, R13 ;  /* 0x0000000d63637220 */ /* 0x000fe20000410000 */
[----:B------:R-:W-:-:S02]  /*c910*/  MOV R204, R199 ;  /* 0x000000c700cc7202 */ /* 0x000fc40000000f00 */
[----:B------:R3:W4:Y:S01]  /*c920*/  MUFU.EX2 R117, R8 ;  /* 0x0000000800757308 */ /* 0x0007220000000800 */
[----:B------:R-:W-:Y:S01]  /*c930*/  HMMA.16816.F32 R64, R4, R24, R148 ;  /* 0x000000180440723c */ /* 0x000fe20000001894 */
[----:B------:R-:W-:Y:S01]  /*c940*/  MOV R119, R40 ;  /* 0x0000002800777202 */ /* 0x000fe20000000f00 */
[----:B------:R-:W-:Y:S01]  /*c950*/  IMAD.MOV.U32 R116, RZ, RZ, R34 ;  /* 0x000000ffff747224 */ /* 0x000fe200078e0022 */
[----:B------:R-:W-:-:S03]  /*c960*/  MOV R118, R35 ;  /* 0x0000002300767202 */ /* 0x000fc60000000f00 */
[C---:B------:R-:W-:Y:S01]  /*c970*/  HMMA.16816.F32 R112, R4.reuse, R18, R124 ;  /* 0x000000120470723c */ /* 0x040fe2000000187c */
[----:B------:R-:W-:Y:S01]  /*c980*/  LDSM.16.MT88.4 R16, [R222+0x9400] ;  /* 0x00940000de10783b */ /* 0x000fe20000004200 */
[--C-:B-1----:R-:W-:Y:S01]  /*c990*/  FFMA.FTZ R9, R197, UR22, -R3.reuse ;  /* 0x00000016c5097c23 */ /* 0x102fe20008010803 */
[----:B------:R-:W-:Y:S02]  /*c9a0*/  MOV R151, R196 ;  /* 0x000000c400977202 */ /* 0x000fe40000000f00 */
[----:B------:R-:W-:Y:S01]  /*c9b0*/  MOV R149, R116 ;  /* 0x0000007400957202 */ /* 0x000fe20000000f00 */
[C---:B------:R-:W-:Y:S01]  /*c9c0*/  HMMA.16816.F32 R56, R4.reuse, R26, R152 ;  /* 0x0000001a0438723c */ /* 0x040fe20000001898 */
[----:B------:R-:W1:Y:S01]  /*c9d0*/  LDSM.16.MT88.4 R24, [R220+0xa400] ;  /* 0x00a40000dc18783b */ /* 0x000e620000004200 */
[----:B------:R-:W-:Y:S01]  /*c9e0*/  MOV R127, R32 ;  /* 0x00000020007f7202 */ /* 0x000fe20000000f00 */
[----:B------:R-:W-:Y:S02]  /*c9f0*/  IMAD.MOV.U32 R126, RZ, RZ, R72 ;  /* 0x000000ffff7e7224 */ /* 0x000fe400078e0048 */
[----:B---3--:R-:W-:Y:S01]  /*ca00*/  FFMA.FTZ R8, R198, UR22, -R3 ;  /* 0x00000016c6087c23 */ /* 0x008fe20008010803 */
[----:B------:R-:W3:Y:S01]  /*ca10*/  LDSM.16.MT88.4 R32, [R220+0x9400] ;  /* 0x00940000dc20783b */ /* 0x000ee20000004200 */
[C---:B------:R-:W-:Y:S01]  /*ca20*/  HMMA.16816.F32 R128, R4.reuse, R30, R168 ;  /* 0x0000001e0480723c */ /* 0x040fe200000018a8 */
[----:B--2---:R-:W-:Y:S01]  /*ca30*/  MOV R155, R89 ;  /* 0x00000059009b7202 */ /* 0x004fe20000000f00 */
[----:B------:R2:W5:Y:S01]  /*ca40*/  MUFU.EX2 R150, R8 ;  /* 0x0000000800967308 */ /* 0x0005620000000800 */
[----:B------:R-:W-:Y:S01]  /*ca50*/  MOV R154, R88 ;  /* 0x00000058009a7202 */ /* 0x000fe20000000f00 */
[----:B------:R-:W-:Y:S01]  /*ca60*/  IMAD.MOV.U32 R198, RZ, RZ, R119 ;  /* 0x000000ffffc67224 */ /* 0x000fe200078e0077 */
[----:B----4-:R-:W-:Y:S01]  /*ca70*/  MOV R197, R117 ;  /* 0x0000007500c57202 */ /* 0x010fe20000000f00 */
[----:B------:R-:W-:Y:S01]  /*ca80*/  HMMA.16816.F32 R92, R4, R20, R132 ;  /* 0x00000014045c723c */ /* 0x000fe20000001884 */
[----:B------:R-:W-:-:S02]  /*ca90*/  MOV R169, R76 ;  /* 0x0000004c00a97202 */ /* 0x000fc40000000f00 */
[----:B------:R-:W-:Y:S01]  /*caa0*/  MOV R76, R160 ;  /* 0x000000a0004c7202 */ /* 0x000fe20000000f00 */
[----:B------:R-:W-:Y:S01]  /*cab0*/  IMAD.MOV.U32 R160, RZ, RZ, R161 ;  /* 0x000000ffffa07224 */ /* 0x000fe200078e00a1 */
[----:B------:R-:W-:Y:S01]  /*cac0*/  MOV R161, R43 ;  /* 0x0000002b00a17202 */ /* 0x000fe20000000f00 */
[C---:B------:R-:W-:Y:S01]  /*cad0*/  HMMA.16816.F32 R136, R4.reuse, R22, R136 ;  /* 0x000000160488723c */ /* 0x040fe20000001888 */
[----:B------:R-:W-:Y:S01]  /*cae0*/  LDSM.16.MT88.4 R20, [R220+0xb400] ;  /* 0x00b40000dc14783b */ /* 0x000fe20000004200 */
[----:B------:R4:W-:Y:S01]  /*caf0*/  MUFU.EX2 R89, R9 ;  /* 0x0000000900597308 */ /* 0x0009e20000000800 */
[----:B------:R-:W-:Y:S02]  /*cb00*/  MOV R119, R78 ;  /* 0x0000004e00777202 */ /* 0x000fe40000000f00 */
[----:B------:R-:W-:Y:S01]  /*cb10*/  LDSM.16.MT88.4 R40, [R222+0xb400] ;  /* 0x00b40000de28783b */ /* 0x000fe20000004200 */
[C---:B------:R-:W-:Y:S01]  /*cb20*/  HMMA.16816.F32 R164, R4.reuse, R28, R164 ;  /* 0x0000001c04a4723c */ /* 0x040fe200000018a4 */
[----:B--2---:R-:W-:Y:S01]  /*cb30*/  FFMA.FTZ R8, R45, UR22, -R3 ;  /* 0x000000162d087c23 */ /* 0x004fe20008010803 */
[----:B------:R-:W-:Y:S01]  /*cb40*/  MOV R125, R79 ;  /* 0x0000004f007d7202 */ /* 0x000fe20000000f00 */
[----:B------:R-:W2:Y:S01]  /*cb50*/  LDSM.16.MT88.4 R28, [R222+0xa400] ;  /* 0x00a40000de1c783b */ /* 0x000ea20000004200 */
[----:B------:R-:W-:Y:S01]  /*cb60*/  MOV R199, R76 ;  /* 0x0000004c00c77202 */ /* 0x000fe20000000f00 */
[----:B------:R5:W1:Y:S01]  /*cb70*/  MUFU.EX2 R124, R8 ;  /* 0x00000008007c7308 */ /* 0x000a620000000800 */
[----:B------:R-:W-:Y:S01]  /*cb80*/  HMMA.16816.F32 R132, R4, R36, R68 ;  /* 0x000000240484723c */ /* 0x000fe20000001844 */
[----:B------:R-:W-:-:S02]  /*cb90*/  MOV R196, R77 ;  /* 0x0000004d00c47202 */ /* 0x000fc40000000f00 */
[----:B------:R-:W-:Y:S02]  /*cba0*/  MOV R116, R74 ;  /* 0x0000004a00747202 */ /* 0x000fe40000000f00 */
[----:B------:R-:W-:Y:S01]  /*cbb0*/  MOV R117, R75 ;  /* 0x0000004b00757202 */ /* 0x000fe20000000f00 */
[C---:B------:R-:W-:Y:S01]  /*cbc0*/  HMMA.16816.F32 R80, R4.reuse, R38, R80 ;  /* 0x000000260450723c */ /* 0x040fe20000001850 */
[--C-:B----4-:R-:W-:Y:S01]  /*cbd0*/  FFMA.FTZ R9, R217, UR22, -R2.reuse ;  /* 0x00000016d9097c23 */ /* 0x110fe20008010802 */
[----:B------:R-:W-:Y:S01]  /*cbe0*/  MOV R153, R126 ;  /* 0x0000007e00997202 */ /* 0x000fe20000000f00 */
[----:B------:R-:W-:Y:S01]  /*cbf0*/  LDSM.16.MT88.4 R36, [R220+0x9800] ;  /* 0x00980000dc24783b */ /* 0x000fe20000004200 */
[----:B------:R-:W-:Y:S01]  /*cc00*/  MOV R170, R116 ;  /* 0x0000007400aa7202 */ /* 0x000fe20000000f00 */
[----:B------:R-:W-:Y:S01]  /*cc10*/  MUFU.EX2 R152, R9 ;  /* 0x0000000900987308 */ /* 0x000fe20000000800 */
[----:B------:R-:W-:Y:S01]  /*cc20*/  HMMA.16816.F32 R84, R4, R48, R84 ;  /* 0x000000300454723c */ /* 0x000fe20000001854 */
[----:B------:R-:W-:Y:S01]  /*cc30*/  MOV R168, R117 ;  /* 0x0000007500a87202 */ /* 0x000fe20000000f00 */
[----:B-----5:R-:W-:-:S04]  /*cc40*/  FFMA.FTZ R8, R216, UR22, -R2 ;  /* 0x00000016d8087c23 */ /* 0x020fc80008010802 */
[----:B------:R-:W-:Y:S01]  /*cc50*/  HMMA.16816.F32 R96, R4, R50, R96 ;  /* 0x000000320460723c */ /* 0x000fe20000001860 */
[----:B------:R4:W5:Y:S06]  /*cc60*/  MUFU.EX2 R148, R8 ;  /* 0x0000000800947308 */ /* 0x00096c0000000800 */
[----:B------:R-:W-:Y:S02]  /*cc70*/  F2FP.F16.F32.PACK_AB R4, R150, R155 ;  /* 0x0000009b9604723e */ /* 0x000fe400000000ff */
[----:B-1----:R-:W-:Y:S01]  /*cc80*/  F2FP.F16.F32.PACK_AB R6, R124, R89 ;  /* 0x000000597c06723e */ /* 0x002fe200000000ff */
[----:B----4-:R-:W-:Y:S01]  /*cc90*/  FFMA.FTZ R8, R203, UR22, -R2 ;  /* 0x00000016cb087c23 */ /* 0x010fe20008010802 */
[----:B-----5:R-:W-:-:S03]  /*cca0*/  F2FP.F16.F32.PACK_AB R5, R148, R152 ;  /* 0x000000989405723e */ /* 0x020fc600000000ff */
[----:B------:R1:W-:Y:S02]  /*ccb0*/  MUFU.EX2 R88, R8 ;  /* 0x0000000800587308 */ /* 0x0003e40000000800 */
[----:B-1----:R-:W-:-:S06]  /*ccc0*/  FFMA.FTZ R8, R46, UR22, -R2 ;  /* 0x000000162e087c23 */ /* 0x002fcc0008010802 */
[----:B------:R1:W4:Y:S02]  /*ccd0*/  MUFU.EX2 R45, R8 ;  /* 0x00000008002d7308 */ /* 0x0003240000000800 */
[----:B-1----:R-:W-:Y:S01]  /*cce0*/  FFMA.FTZ R8, R200, UR22, -R0 ;  /* 0x00000016c8087c23 */ /* 0x002fe20008010800 */
[----:B----4-:R-:W-:-:S05]  /*ccf0*/  F2FP.F16.F32.PACK_AB R7, R45, R88 ;  /* 0x000000582d07723e */ /* 0x010fca00000000ff */
[----:B------:R1:W-:Y:S02]  /*cd00*/  MUFU.EX2 R46, R8 ;  /* 0x00000008002e7308 */ /* 0x0003e40000000800 */
[C---:B------:R-:W-:Y:S06]  /*cd10*/  HMMA.16816.F32 R76, R4.reuse, R24, R180 ;  /* 0x00000018044c723c */ /* 0x040fec00000018b4 */
[----:B---3--:R-:W-:Y:S01]  /*cd20*/  HMMA.16816.F32 R48, R4, R32, R188 ;  /* 0x000000200430723c */ /* 0x008fe200000018bc */
[----:B------:R-:W-:Y:S02]  /*cd30*/  MOV R181, R89 ;  /* 0x0000005900b57202 */ /* 0x000fe40000000f00 */
[----:B------:R-:W-:-:S02]  /*cd40*/  MOV R182, R88 ;  /* 0x0000005800b67202 */ /* 0x000fc40000000f00 */
[----:B------:R-:W-:Y:S01]  /*cd50*/  MOV R180, R45 ;  /* 0x0000002d00b47202 */ /* 0x000fe20000000f00 */
[----:B------:R-:W-:Y:S02]  /*cd60*/  IMAD.MOV.U32 R45, RZ, RZ, R125 ;  /* 0x000000ffff2d7224 */ /* 0x000fe400078e007d */
[----:B-1----:R-:W-:Y:S01]  /*cd70*/  FFMA.FTZ R8, R127, UR22, -R12 ;  /* 0x000000167f087c23 */ /* 0x002fe2000801080c */
[----:B------:R-:W-:Y:S01]  /*cd80*/  MOV R127, R73 ;  /* 0x00000049007f7202 */ /* 0x000fe20000000f00 */
[C---:B------:R-:W-:Y:S01]  /*cd90*/  HMMA.16816.F32 R52, R4.reuse, R34, R52 ;  /* 0x000000220434723c */ /* 0x040fe20000001834 */
[----:B------:R-:W-:Y:S01]  /*cda0*/  MOV R183, R197 ;  /* 0x000000c500b77202 */ /* 0x000fe20000000f00 */
[----:B------:R1:W-:Y:S01]  /*cdb0*/  MUFU.EX2 R217, R8 ;  /* 0x0000000800d97308 */ /* 0x0003e20000000800 */
[----:B------:R-:W-:Y:S01]  /*cdc0*/  MOV R171, R127 ;  /* 0x0000007f00ab7202 */ /* 0x000fe20000000f00 */
[----:B------:R-:W-:Y:S01]  /*cdd0*/  IMAD.MOV.U32 R191, RZ, RZ, R149 ;  /* 0x000000ffffbf7224 */ /* 0x000fe200078e0095 */
[----:B------:R-:W-:Y:S01]  /*cde0*/  MOV R190, R150 ;  /* 0x0000009600be7202 */ /* 0x000fe20000000f00 */
[----:B------:R-:W-:Y:S01]  /*cdf0*/  HMMA.16816.F32 R72, R4, R18, R184 ;  /* 0x000000120448723c */ /* 0x000fe200000018b8 */
[----:B------:R-:W-:-:S02]  /*ce00*/  MOV R189, R151 ;  /* 0x0000009700bd7202 */ /* 0x000fc40000000f00 */
[----:B------:R-:W-:-:S03]  /*ce10*/  MOV R188, R148 ;  /* 0x0000009400bc7202 */ /* 0x000fc60000000f00 */
[C---:B------:R-:W-:Y:S01]  /*ce20*/  HMMA.16816.F32 R60, R4.reuse, R16, R60 ;  /* 0x00000010043c723c */ /* 0x040fe2000000183c */
[----:B------:R-:W-:Y:S02]  /*ce30*/  MOV R185, R91 ;  /* 0x0000005b00b97202 */ /* 0x000fe40000000f00 */
[----:B------:R-:W-:Y:S02]  /*ce40*/  MOV R186, R204 ;  /* 0x000000cc00ba7202 */ /* 0x000fe40000000f00 */
[----:B------:R-:W-:Y:S01]  /*ce50*/  MOV R184, R11 ;  /* 0x0000000b00b87202 */ /* 0x000fe20000000f00 */
[C---:B--2---:R-:W-:Y:S01]  /*ce60*/  HMMA.16816.F32 R104, R4.reuse, R28, R104 ;  /* 0x0000001c0468723c */ /* 0x044fe20000001868 */
[--C-:B-1----:R-:W-:Y:S01]  /*ce70*/  FFMA.FTZ R8, R118, UR22, -R12.reuse ;  /* 0x0000001676087c23 */ /* 0x102fe2000801080c */
[----:B------:R-:W-:Y:S02]  /*ce80*/  MOV R118, R251 ;  /* 0x000000fb00767202 */ /* 0x000fe40000000f00 */
[----:B------:R-:W-:Y:S01]  /*ce90*/  MOV R187, R198 ;  /* 0x000000c600bb7202 */ /* 0x000fe20000000f00 */
[----:B------:R1:W2:Y:S01]  /*cea0*/  MUFU.EX2 R251, R8 ;  /* 0x0000000800fb7308 */ /* 0x0002a20000000800 */
[C---:B------:R-:W-:Y:S06]  /*ceb0*/  HMMA.16816.F32 R108, R4.reuse, R30, R108 ;  /* 0x0000001e046c723c */ /* 0x040fec000000186c */
[C---:B------:R-:W-:Y:S06]  /*cec0*/  HMMA.16816.F32 R120, R4.reuse, R20, R120 ;  /* 0x000000140478723c */ /* 0x040fec0000001878 */
[----:B------:R-:W-:Y:S01]  /*ced0*/  HMMA.16816.F32 R100, R4, R42, R100 ;  /* 0x0000002a0464723c */ /* 0x000fe20000001864 */
[----:B-1----:R-:W-:Y:S01]  /*cee0*/  FFMA.FTZ R8, R240, UR22, -R12 ;  /* 0x00000016f0087c23 */ /* 0x002fe2000801080c */
[----:B------:R-:W-:Y:S01]  /*cef0*/  IMAD.MOV.U32 R240, RZ, RZ, R90 ;  /* 0x000000fffff07224 */ /* 0x000fe200078e005a */
[----:B--2---:R-:W-:-:S03]  /*cf00*/  F2FP.F16.F32.PACK_AB R9, R251, R217 ;  /* 0x000000d9fb09723e */ /* 0x004fc600000000ff */
[C---:B------:R-:W-:Y:S01]  /*cf10*/  HMMA.16816.F32 R88, R4.reuse, R26, R176 ;  /* 0x0000001a0458723c */ /* 0x040fe200000018b0 */
[----:B------:R1:W-:Y:S06]  /*cf20*/  MUFU.EX2 R216, R8 ;  /* 0x0000000800d87308 */ /* 0x0003ec0000000800 */
[----:B------:R-:W-:Y:S01]  /*cf30*/  MOV R179, R124 ;  /* 0x0000007c00b37202 */ /* 0x000fe20000000f00 */
[----:B------:R-:W-:Y:S01]  /*cf40*/  IMAD.MOV.U32 R177, RZ, RZ, R119 ;  /* 0x000000ffffb17224 */ /* 0x000fe200078e0077 */
[----:B------:R-:W-:Y:S01]  /*cf50*/  MOV R178, R118 ;  /* 0x0000007600b27202 */ /* 0x000fe20000000f00 */
[----:B------:R-:W-:Y:S01]  /*cf60*/  HMMA.16816.F32 R124, R4, R40, R144 ;  /* 0x00000028047c723c */ /* 0x000fe20000001890 */
[----:B------:R-:W-:-:S05]  /*cf70*/  IMAD.MOV.U32 R176, RZ, RZ, R163 ;  /* 0x000000ffffb07224 */ /* 0x000fca00078e00a3 */
[----:B------:R-:W-:Y:S01]  /*cf80*/  HMMA.16816.F32 R116, R4, R22, R156 ;  /* 0x000000160474723c */ /* 0x000fe2000000189c */
[----:B------:R-:W-:Y:S01]  /*cf90*/  MOV R146, R10 ;  /* 0x0000000a00927202 */ /* 0x000fe20000000f00 */
[----:B-1----:R-:W-:Y:S01]  /*cfa0*/  FFMA.FTZ R8, R210, UR22, -R12 ;  /* 0x00000016d2087c23 */ /* 0x002fe2000801080c */
[----:B------:R-:W-:Y:S02]  /*cfb0*/  F2FP.F16.F32.PACK_AB R10, R46, R183 ;  /* 0x000000b72e0a723e */ /* 0x000fe400000000ff */
[----:B------:R-:W-:Y:S01]  /*cfc0*/  MOV R147, R162 ;  /* 0x000000a200937202 */ /* 0x000fe20000000f00 */
[----:B------:R1:W2:Y:S01]  /*cfd0*/  MUFU.EX2 R210, R8 ;  /* 0x0000000800d27308 */ /* 0x0002a20000000800 */
[----:B------:R-:W-:Y:S01]  /*cfe0*/  FFMA.FTZ R4, R215, UR22, -R3 ;  /* 0x00000016d7047c23 */ /* 0x000fe20008010803 */
[----:B------:R-:W-:Y:S02]  /*cff0*/  MOV R158, R199 ;  /* 0x000000c7009e7202 */ /* 0x000fe40000000f00 */
[----:B------:R-:W-:-:S02]  /*d000*/  MOV R157, R160 ;  /* 0x000000a0009d7202 */ /* 0x000fc40000000f00 */
[----:B------:R-:W-:Y:S02]  /*d010*/  MOV R156, R161 ;  /* 0x000000a1009c7202 */ /* 0x000fe40000000f00 */
[----:B------:R3:W-:Y:S01]  /*d020*/  MUFU.EX2 R204, R4 ;  /* 0x0000000400cc7308 */ /* 0x0007e20000000800 */
[----:B------:R-:W-:Y:S02]  /*d030*/  MOV R159, R196 ;  /* 0x000000c4009f7202 */ /* 0x000fe40000000f00 */
[----:B------:R-:W-:Y:S02]  /*d040*/  MOV R215, R186 ;  /* 0x000000ba00d77202 */ /* 0x000fe40000000f00 */
[----:B-1----:R-:W-:Y:S02]  /*d050*/  F2FP.F16.F32.PACK_AB R8, R154, R169 ;  /* 0x000000a99a08723e */ /* 0x002fe400000000ff */
[----:B--2---:R-:W-:Y:S01]  /*d060*/  F2FP.F16.F32.PACK_AB R11, R210, R216 ;  /* 0x000000d8d20b723e */ /* 0x004fe200000000ff */
[----:B---3--:R-:W-:-:S06]  /*d070*/  FFMA.FTZ R4, R208, UR22, -R3 ;  /* 0x00000016d0047c23 */ /* 0x008fcc0008010803 */
[C---:B------:R-:W-:Y:S01]  /*d080*/  HMMA.16816.F32 R148, R8.reuse, R32, R140 ;  /* 0x000000200894723c */ /* 0x040fe2000000188c */
[----:B------:R-:W-:Y:S01]  /*d090*/  MOV R208, R180 ;  /* 0x000000b400d07202 */ /* 0x000fe20000000f00 */
[----:B------:R-:W-:Y:S01]  /*d0a0*/  IMAD.MOV.U32 R180, RZ, RZ, R185 ;  /* 0x000000ffffb47224 */ /* 0x000fe200078e00b9 */
[----:B------:R1:W-:Y:S01]  /*d0b0*/  MUFU.EX2 R203, R4 ;  /* 0x0000000400cb7308 */ /* 0x0003e20000000800 */
[----:B------:R-:W-:Y:S02]  /*d0c0*/  MOV R185, R190 ;  /* 0x000000be00b97202 */ /* 0x000fe40000000f00 */
[C---:B------:R-:W-:Y:S01]  /*d0d0*/  HMMA.16816.F32 R112, R8.reuse, R34, R112 ;  /* 0x000000220870723c */ /* 0x040fe20000001870 */
[----:B------:R-:W2:Y:S05]  /*d0e0*/  LDSM.16.MT88.4 R32, [R222+0x9800] ;  /* 0x00980000de20783b */ /* 0x000eaa0000004200 */
[C---:B------:R-:W-:Y:S06]  /*d0f0*/  HMMA.16816.F32 R92, R8.reuse, R16, R92 ;  /* 0x00000010085c723c */ /* 0x040fec000000185c */
[----:B------:R-:W-:Y:S01]  /*d100*/  HMMA.16816.F32 R68, R8, R18, R136 ;  /* 0x000000120844723c */ /* 0x000fe20000001888 */
[----:B------:R-:W-:Y:S01]  /*d110*/  LDSM.16.MT88.4 R16, [R220+0xb800] ;  /* 0x00b80000dc10783b */ /* 0x000fe20000004200 */
[----:B-1----:R-:W-:-:S04]  /*d120*/  FFMA.FTZ R4, R195, UR22, -R3 ;  /* 0x00000016c3047c23 */ /* 0x002fc80008010803 */
[----:B------:R1:W-:Y:S01]  /*d130*/  MUFU.EX2 R200, R4 ;  /* 0x0000000400c87308 */ /* 0x0003e20000000800 */
[C---:B------:R-:W-:Y:S01]  /*d140*/  HMMA.16816.F32 R64, R8.reuse, R24, R64 ;  /* 0x000000180840723c */ /* 0x040fe20000001840 */
[----:B------:R-:W-:Y:S01]  /*d150*/  MOV R139, R147 ;  /* 0x00000093008b7202 */ /* 0x000fe20000000f00 */
[----:B------:R-:W-:Y:S01]  /*d160*/  IMAD.MOV.U32 R136, RZ, RZ, R158 ;  /* 0x000000ffff887224 */ /* 0x000fe200078e009e */
[----:B------:R-:W-:Y:S02]  /*d170*/  MOV R138, R156 ;  /* 0x0000009c008a7202 */ /* 0x000fe40000000f00 */
[----:B------:R-:W-:Y:S01]  /*d180*/  MOV R137, R157 ;  /* 0x0000009d00897202 */ /* 0x000fe20000000f00 */
[C---:B------:R-:W-:Y:S01]  /*d190*/  HMMA.16816.F32 R56, R8.reuse, R26, R56 ;  /* 0x0000001a0838723c */ /* 0x040fe20000001838 */
[----:B------:R-:W3:Y:S05]  /*d1a0*/  LDSM.16.MT88.4 R24, [R220+0xa800] ;  /* 0x00a80000dc18783b */ /* 0x000eea0000004200 */
[----:B------:R-:W-:Y:S01]  /*d1b0*/  HMMA.16816.F32 R164, R8, R28, R164 ;  /* 0x0000001c08a4723c */ /* 0x000fe200000018a4 */
[----:B-1----:R-:W-:Y:S01]  /*d1c0*/  FFMA.FTZ R4, R47, UR22, -R3 ;  /* 0x000000162f047c23 */ /* 0x002fe20008010803 */
[----:B------:R-:W-:-:S04]  /*d1d0*/  MOV R47, R159 ;  /* 0x0000009f002f7202 */ /* 0x000fc80000000f00 */
[C---:B------:R-:W-:Y:S01]  /*d1e0*/  HMMA.16816.F32 R128, R8.reuse, R30, R128 ;  /* 0x0000001e0880723c */ /* 0x040fe20000001880 */
[----:B------:R-:W1:Y:S01]  /*d1f0*/  LDSM.16.MT88.4 R28, [R222+0xa800] ;  /* 0x00a80000de1c783b */ /* 0x000e620000004200 */
[----:B------:R4:W5:Y:S04]  /*d200*/  MUFU.EX2 R199, R4 ;  /* 0x0000000400c77308 */ /* 0x0009680000000800 */
[C---:B------:R-:W-:Y:S06]  /*d210*/  HMMA.16816.F32 R140, R8.reuse, R20, R132 ;  /* 0x00000014088c723c */ /* 0x040fec0000001884 */
[C---:B------:R-:W-:Y:S01]  /*d220*/  HMMA.16816.F32 R160, R8.reuse, R22, R80 ;  /* 0x0000001608a0723c */ /* 0x040fe20000001850 */
[----:B------:R-:W1:Y:S05]  /*d230*/  LDSM.16.MT88.4 R20, [R222+0xb800] ;  /* 0x00b80000de14783b */ /* 0x000e6a0000004200 */
[----:B------:R-:W-:Y:S01]  /*d240*/  HMMA.16816.F32 R84, R8, R40, R84 ;  /* 0x000000280854723c */ /* 0x000fe20000001854 */
[----:B----4-:R-:W-:Y:S01]  /*d250*/  FFMA.FTZ R4, R241, UR22, -R2 ;  /* 0x00000016f1047c23 */ /* 0x010fe20008010802 */
[----:B------:R-:W-:-:S02]  /*d260*/  MOV R241, R179 ;  /* 0x000000b300f17202 */ /* 0x000fc40000000f00 */
[----:B------:R-:W-:Y:S01]  /*d270*/  MOV R179, R188 ;  /* 0x000000bc00b37202 */ /* 0x000fe20000000f00 */
[----:B------:R4:W-:Y:S01]  /*d280*/  MUFU.EX2 R198, R4 ;  /* 0x0000000400c67308 */ /* 0x0009e20000000800 */
[----:B------:R-:W-:Y:S01]  /*d290*/  HMMA.16816.F32 R96, R8, R42, R96 ;  /* 0x0000002a0860723c */ /* 0x000fe20000001860 */
[----:B-----5:R-:W-:Y:S02]  /*d2a0*/  F2FP.F16.F32.PACK_AB R6, R199, R200 ;  /* 0x000000c8c706723e */ /* 0x020fe400000000ff */
[----:B------:R-:W-:Y:S02]  /*d2b0*/  MOV R80, R136 ;  /* 0x0000008800507202 */ /* 0x000fe40000000f00 */
[----:B------:R-:W-:Y:S02]  /*d2c0*/  MOV R81, R47 ;  /* 0x0000002f00517202 */ /* 0x000fe40000000f00 */
[----:B------:R-:W-:Y:S01]  /*d2d0*/  FFMA.FTZ R8, R218, UR22, -R0 ;  /* 0x00000016da087c23 */ /* 0x000fe20008010800 */
[----:B------:R-:W-:Y:S01]  /*d2e0*/  MOV R218, R179 ;  /* 0x000000b300da7202 */ /* 0x000fe20000000f00 */
[----:B------:R-:W-:Y:S01]  /*d2f0*/  IMAD.MOV.U32 R10, RZ, RZ, R138 ;  /* 0x000000ffff0a7224 */ /* 0x000fe200078e008a */
[----:B------:R-:W-:-:S02]  /*d300*/  MOV R9, R139 ;  /* 0x0000008b00097202 */ /* 0x000fc40000000f00 */
[----:B------:R-:W-:Y:S02]  /*d310*/  MOV R11, R137 ;  /* 0x00000089000b7202 */ /* 0x000fe40000000f00 */
[----:B------:R-:W-:Y:S01]  /*d320*/  LDSM.16.MT88.4 R136, [R222+0x9c00] ;  /* 0x009c0000de88783b */ /* 0x000fe20000004200 */
[--C-:B----4-:R-:W-:Y:S01]  /*d330*/  FFMA.FTZ R4, R211, UR22, -R2.reuse ;  /* 0x00000016d3047c23 */ /* 0x110fe20008010802 */
[----:B------:R-:W-:Y:S02]  /*d340*/  MOV R211, R177 ;  /* 0x000000b100d37202 */ /* 0x000fe40000000f00 */
[----:B------:R-:W-:Y:S01]  /*d350*/  MOV R177, R187 ;  /* 0x000000bb00b17202 */ /* 0x000fe20000000f00 */
[----:B------:R4:W5:Y:S01]  /*d360*/  MUFU.EX2 R197, R4 ;  /* 0x0000000400c57308 */ /* 0x0009620000000800 */
[----:B------:R-:W-:Y:S02]  /*d370*/  MOV R82, R211 ;  /* 0x000000d300527202 */ /* 0x000fe40000000f00 */
[----:B------:R-:W-:Y:S01]  /*d380*/  MOV R211, R46 ;  /* 0x0000002e00d37202 */ /* 0x000fe20000000f00 */
[----:B----4-:R-:W-:Y:S01]  /*d390*/  FFMA.FTZ R4, R205, UR22, -R2 ;  /* 0x00000016cd047c23 */ /* 0x010fe20008010802 */
[----:B------:R-:W-:-:S02]  /*d3a0*/  MOV R205, R178 ;  /* 0x000000b200cd7202 */ /* 0x000fc40000000f00 */
[----:B------:R-:W-:Y:S01]  /*d3b0*/  MOV R178, R189 ;  /* 0x000000bd00b27202 */ /* 0x000fe20000000f00 */
[----:B------:R4:W-:Y:S01]  /*d3c0*/  MUFU.EX2 R196, R4 ;  /* 0x0000000400c47308 */ /* 0x0009e20000000800 */
[----:B-----5:R-:W-:Y:S02]  /*d3d0*/  F2FP.F16.F32.PACK_AB R5, R197, R198 ;  /* 0x000000c6c505723e */ /* 0x020fe400000000ff */
[----:B------:R-:W-:Y:S02]  /*d3e0*/  MOV R83, R205 ;  /* 0x000000cd00537202 */ /* 0x000fe40000000f00 */
[----:B------:R-:W-:-:S03]  /*d3f0*/  MOV R205, R182 ;  /* 0x000000b600cd7202 */ /* 0x000fc60000000f00 */
[----:B------:R5:W-:Y:S01]  /*d400*/  MUFU.EX2 R189, R8 ;  /* 0x0000000800bd7308 */ /* 0x000be20000000800 */
[----:B----4-:R-:W-:Y:S01]  /*d410*/  FFMA.FTZ R4, R201, UR22, -R2 ;  /* 0x00000016c9047c23 */ /* 0x010fe20008010802 */
[----:B------:R-:W-:-:S06]  /*d420*/  MOV R201, R191 ;  /* 0x000000bf00c97202 */ /* 0x000fcc0000000f00 */
[----:B------:R4:W2:Y:S01]  /*d430*/  MUFU.EX2 R195, R4 ;  /* 0x0000000400c37308 */ /* 0x0008a20000000800 */
[----:B-----5:R-:W-:-:S07]  /*d440*/  FFMA.FTZ R8, R214, UR22, -R0 ;  /* 0x00000016d6087c23 */ /* 0x020fce0008010800 */
[----:B------:R5:W-:Y:S01]  /*d450*/  MUFU.EX2 R188, R8 ;  /* 0x0000000800bc7308 */ /* 0x000be20000000800 */
[----:B----4-:R-:W-:Y:S01]  /*d460*/  FFMA.FTZ R4, R146, UR22, -R0 ;  /* 0x0000001692047c23 */ /* 0x010fe20008010800 */
[----:B--2---:R-:W-:-:S06]  /*d470*/  F2FP.F16.F32.PACK_AB R7, R195, R196 ;  /* 0x000000c4c307723e */ /* 0x004fcc00000000ff */
[----:B------:R2:W-:Y:S01]  /*d480*/  MUFU.EX2 R191, R4 ;  /* 0x0000000400bf7308 */ /* 0x0005e20000000800 */
[----:B-----5:R-:W-:Y:S01]  /*d490*/  FFMA.FTZ R8, R207, UR22, -R0 ;  /* 0x00000016cf087c23 */ /* 0x020fe20008010800 */
[----:B------:R-:W-:-:S06]  /*d4a0*/  MOV R207, R176 ;  /* 0x000000b000cf7202 */ /* 0x000fcc0000000f00 */
[----:B------:R4:W-:Y:S01]  /*d4b0*/  MUFU.EX2 R187, R8 ;  /* 0x0000000800bb7308 */ /* 0x0009e20000000800 */
[----:B--2---:R-:W-:Y:S01]  /*d4c0*/  FFMA.FTZ R4, R244, UR22, -R0 ;  /* 0x00000016f4047c23 */ /* 0x004fe20008010800 */
[----:B------:R-:W-:-:S06]  /*d4d0*/  IMAD.MOV.U32 R244, RZ, RZ, R183 ;  /* 0x000000fffff47224 */ /* 0x000fcc00078e00b7 */
[----:B------:R2:W5:Y:S01]  /*d4e0*/  MUFU.EX2 R190, R4 ;  /* 0x0000000400be7308 */ /* 0x0005620000000800 */
[----:B----4-:R-:W-:Y:S01]  /*d4f0*/  FFMA.FTZ R8, R194, UR22, -R0 ;  /* 0x00000016c2087c23 */ /* 0x010fe20008010800 */
[----:B------:R-:W-:-:S06]  /*d500*/  MOV R194, R184 ;  /* 0x000000b800c27202 */ /* 0x000fcc0000000f00 */
[----:B------:R4:W-:Y:S01]  /*d510*/  MUFU.EX2 R186, R8 ;  /* 0x0000000800ba7308 */ /* 0x0009e20000000800 */
[----:B--2---:R-:W-:-:S07]  /*d520*/  F2FP.F16.F32.PACK_AB R4, R203, R204 ;  /* 0x000000cccb04723e */ /* 0x004fce00000000ff */
[C---:B------:R-:W-:Y:S01]  /*d530*/  HMMA.16816.F32 R40, R4.reuse, R34, R72 ;  /* 0x000000220428723c */ /* 0x040fe20000001848 */
[----:B----4-:R-:W-:Y:S01]  /*d540*/  FFMA.FTZ R8, R177, UR22, -R12 ;  /* 0x00000016b1087c23 */ /* 0x010fe2000801080c */
[----:B------:R-:W-:Y:S01]  /*d550*/  IMAD.MOV.U32 R177, RZ, RZ, R178 ;  /* 0x000000ffffb17224 */ /* 0x000fe200078e00b2 */
[----:B------:R-:W-:Y:S02]  /*d560*/  MOV R178, R185 ;  /* 0x000000b900b27202 */ /* 0x000fe40000000f00 */
[----:B------:R2:W-:Y:S01]  /*d570*/  MUFU.EX2 R185, R8 ;  /* 0x0000000800b97308 */ /* 0x0005e20000000800 */
[----:B---3--:R-:W-:Y:S01]  /*d580*/  HMMA.16816.F32 R144, R4, R24, R76 ;  /* 0x000000180490723c */ /* 0x008fe2000000184c */
[----:B------:R-:W-:-:S05]  /*d590*/  MOV R214, R178 ;  /* 0x000000b200d67202 */ /* 0x000fca0000000f00 */
[C---:B------:R-:W-:Y:S06]  /*d5a0*/  HMMA.16816.F32 R156, R4.reuse, R26, R88 ;  /* 0x0000001a049c723c */ /* 0x040fec0000001858 */
[----:B------:R-:W-:Y:S01]  /*d5b0*/  HMMA.16816.F32 R48, R4, R36, R48 ;  /* 0x000000240430723c */ /* 0x000fe20000001830 */
[----:B--2---:R-:W-:Y:S01]  /*d5c0*/  FFMA.FTZ R8, R201, UR22, -R12 ;  /* 0x00000016c9087c23 */ /* 0x004fe2000801080c */
[----:B------:R-:W-:-:S04]  /*d5d0*/  MOV R201, R181 ;  /* 0x000000b500c97202 */ /* 0x000fc80000000f00 */
[C---:B------:R-:W-:Y:S01]  /*d5e0*/  HMMA.16816.F32 R52, R4.reuse, R38, R52 ;  /* 0x000000260434723c */ /* 0x040fe20000001834 */
[----:B------:R2:W3:Y:S05]  /*d5f0*/  MUFU.EX2 R184, R8 ;  /* 0x0000000800b87308 */ /* 0x0004ea0000000800 */
[C---:B------:R-:W-:Y:S06]  /*d600*/  HMMA.16816.F32 R60, R4.reuse, R32, R60 ;  /* 0x00000020043c723c */ /* 0x040fec000000183c */
[C---:B-1----:R-:W-:Y:S06]  /*d610*/  HMMA.16816.F32 R104, R4.reuse, R28, R104 ;  /* 0x0000001c0468723c */ /* 0x042fec0000001868 */
[----:B------:R-:W-:Y:S01]  /*d620*/  HMMA.16816.F32 R108, R4, R30, R108 ;  /* 0x0000001e046c723c */ /* 0x000fe2000000186c */
[----:B--2---:R-:W-:Y:S01]  /*d630*/  FFMA.FTZ R8, R249, UR22, -R12 ;  /* 0x00000016f9087c23 */ /* 0x004fe2000801080c */
[----:B------:R-:W-:-:S03]  /*d640*/  MOV R249, R177 ;  /* 0x000000b100f97202 */ /* 0x000fc60000000f00 */
[----:B------:R1:W-:Y:S01]  /*d650*/  MUFU.EX2 R183, R8 ;  /* 0x0000000800b77308 */ /* 0x0003e20000000800 */
[C---:B------:R-:W-:Y:S06]  /*d660*/  HMMA.16816.F32 R72, R4.reuse, R16, R120 ;  /* 0x000000100448723c */ /* 0x040fec0000001878 */
[----:B------:R-:W-:Y:S01]  /*d670*/  HMMA.16816.F32 R76, R4, R18, R116 ;  /* 0x00000012044c723c */ /* 0x000fe20000001874 */
[----:B------:R-:W-:Y:S02]  /*d680*/  MOV R123, R45 ;  /* 0x0000002d007b7202 */ /* 0x000fe40000000f00 */
[----:B------:R-:W-:-:S02]  /*d690*/  MOV R120, R9 ;  /* 0x0000000900787202 */ /* 0x000fc40000000f00 */
[----:B------:R-:W-:Y:S01]  /*d6a0*/  MOV R121, R10 ;  /* 0x0000000a00797202 */ /* 0x000fe20000000f00 */
[C---:B------:R-:W-:Y:S01]  /*d6b0*/  HMMA.16816.F32 R88, R4.reuse, R20, R124 ;  /* 0x000000140458723c */ /* 0x040fe2000000187c */
[----:B------:R-:W-:Y:S01]  /*d6c0*/  MOV R122, R11 ;  /* 0x0000000b007a7202 */ /* 0x000fe20000000f00 */
[----:B------:R-:W2:Y:S01]  /*d6d0*/  LDSM.16.MT88.4 R124, [R220+0x9c00] ;  /* 0x009c0000dc7c783b */ /* 0x000ea20000004200 */
[----:B------:R-:W-:Y:S01]  /*d6e0*/  MOV R9, R81 ;  /* 0x0000005100097202 */ /* 0x000fe20000000f00 */
[----:B-1----:R-:W-:Y:S01]  /*d6f0*/  FFMA.FTZ R8, R245, UR22, -R12 ;  /* 0x00000016f5087c23 */ /* 0x002fe2000801080c */
[----:B------:R-:W-:Y:S01]  /*d700*/  MOV R245, R180 ;  /* 0x000000b400f57202 */ /* 0x000fe20000000f00 */
[----:B------:R-:W-:Y:S01]  /*d710*/  HMMA.16816.F32 R100, R4, R22, R100 ;  /* 0x000000160464723c */ /* 0x000fe20000001864 */
[----:B------:R-:W-:Y:S01]  /*d720*/  MOV R10, R82 ;  /* 0x00000052000a7202 */ /* 0x000fe20000000f00 */
[----:B------:R1:W4:Y:S01]  /*d730*/  MUFU.EX2 R181, R8 ;  /* 0x0000000800b57308 */ /* 0x0003220000000800 */
[----:B------:R-:W-:-:S04]  /*d740*/  MOV R11, R83 ;  /* 0x00000053000b7202 */ /* 0x000fc80000000f00 */
[----:B-----5:R-:W-:Y:S02]  /*d750*/  F2FP.F16.F32.PACK_AB R4, R190, R191 ;  /* 0x000000bfbe04723e */ /* 0x020fe400000000ff */
[----:B---3--:R-:W-:Y:S02]  /*d760*/  F2FP.F16.F32.PACK_AB R5, R184, R185 ;  /* 0x000000b9b805723e */ /* 0x008fe400000000ff */
[----:B------:R-:W-:Y:S01]  /*d770*/  F2FP.F16.F32.PACK_AB R6, R188, R189 ;  /* 0x000000bdbc06723e */ /* 0x000fe200000000ff */
[--C-:B-1----:R-:W-:Y:S01]  /*d780*/  FFMA.FTZ R8, R193, UR22, -R0.reuse ;  /* 0x00000016c1087c23 */ /* 0x102fe20008010800 */
[----:B------:R-:W-:Y:S01]  /*d790*/  FFMA.FTZ R0, R192, UR22, -R0 ;  /* 0x00000016c0007c23 */ /* 0x000fe20008010800 */
[----:B----4-:R-:W-:Y:S02]  /*d7a0*/  F2FP.F16.F32.PACK_AB R7, R181, R183 ;  /* 0x000000b7b507723e */ /* 0x010fe400000000ff */
[----:B------:R-:W-:Y:S01]  /*d7b0*/  MOV R193, R207 ;  /* 0x000000cf00c17202 */ /* 0x000fe20000000f00 */
[----:B------:R1:W-:Y:S01]  /*d7c0*/  MUFU.EX2 R180, R0 ;  /* 0x0000000000b47308 */ /* 0x0003e20000000800 */
[----:B------:R-:W-:-:S02]  /*d7d0*/  MOV R192, R249 ;  /* 0x000000f900c07202 */ /* 0x000fc40000000f00 */
[----:B------:R-:W-:Y:S01]  /*d7e0*/  MOV R249, R155 ;  /* 0x0000009b00f97202 */ /* 0x000fe20000000f00 */
[----:B------:R-:W-:Y:S01]  /*d7f0*/  HMMA.16816.F32 R56, R4, R26, R56 ;  /* 0x0000001a0438723c */ /* 0x000fe20000001838 */
[----:B------:R-:W-:-:S03]  /*d800*/  MOV R207, R154 ;  /* 0x0000009a00cf7202 */ /* 0x000fc60000000f00 */
[----:B------:R3:W-:Y:S02]  /*d810*/  MUFU.EX2 R182, R8 ;  /* 0x0000000800b67308 */ /* 0x0007e40000000800 */
        /* <DEDUP_REMOVED lines=8> */
[----:B------:R-:W-:Y:S02]  /*d8a0*/  MOV R120, R122 ;  /* 0x0000007a00787202 */ /* 0x000fe40000000f00 */
[----:B------:R-:W-:Y:S01]  /*d8b0*/  MOV R122, R9 ;  /* 0x00000009007a7202 */ /* 0x000fe20000000f00 */
[----:B------:R-:W-:Y:S01]  /*d8c0*/  HMMA.16816.F32 R32, R4, R34, R68 ;  /* 0x000000220420723c */ /* 0x000fe20000001844 */
[----:B------:R-:W-:Y:S02]  /*d8d0*/  MOV R149, R168 ;  /* 0x000000a800957202 */ /* 0x000fe40000000f00 */
[----:B------:R-:W-:-:S02]  /*d8e0*/  MOV R150, R192 ;  /* 0x000000c000967202 */ /* 0x000fc40000000f00 */
[----:B------:R-:W-:Y:S01]  /*d8f0*/  MOV R148, R170 ;  /* 0x000000aa00947202 */ /* 0x000fe20000000f00 */
[C---:B------:R-:W-:Y:S01]  /*d900*/  HMMA.16816.F32 R36, R4.reuse, R38, R112 ;  /* 0x000000260424723c */ /* 0x040fe20000001870 */
[----:B---3--:R-:W-:Y:S02]  /*d910*/  MOV R8, R194 ;  /* 0x000000c200087202 */ /* 0x008fe40000000f00 */
[----:B------:R-:W-:Y:S01]  /*d920*/  MOV R194, R152 ;  /* 0x0000009800c27202 */ /* 0x000fe20000000f00 */
[----:B-1----:R-:W-:Y:S01]  /*d930*/  FFMA.FTZ R0, R243, UR22, -R3 ;  /* 0x00000016f3007c23 */ /* 0x002fe20008010803 */
[----:B------:R-:W-:Y:S01]  /*d940*/  IMAD.MOV.U32 R243, RZ, RZ, R171 ;  /* 0x000000fffff37224 */ /* 0x000fe200078e00ab */
[C---:B------:R-:W-:Y:S01]  /*d950*/  HMMA.16816.F32 R164, R4.reuse, R28, R164 ;  /* 0x0000001c04a4723c */ /* 0x040fe200000018a4 */
[----:B------:R-:W-:Y:S01]  /*d960*/  MOV R115, R153 ;  /* 0x0000009900737202 */ /* 0x000fe20000000f00 */
[----:B------:R1:W-:Y:S01]  /*d970*/  MUFU.EX2 R178, R0 ;  /* 0x0000000000b27308 */ /* 0x0003e20000000800 */
[----:B------:R-:W-:Y:S01]  /*d980*/  IMAD.MOV.U32 R192, RZ, RZ, R8 ;  /* 0x000000ffffc07224 */ /* 0x000fe200078e0008 */
[----:B------:R-:W3:Y:S02]  /*d990*/  LDSM.16.MT88.4 R152, [R220+0xac00] ;  /* 0x00ac0000dc98783b */ /* 0x000ee40000004200 */
[C---:B------:R-:W-:Y:S02]  /*d9a0*/  HMMA.16816.F32 R68, R4.reuse, R16, R140 ;  /* 0x000000100444723c */ /* 0x040fe4000000188c */
[----:B------:R-:W4:Y:S04]  /*d9b0*/  LDSM.16.MT88.4 R168, [R222+0xac00] ;  /* 0x00ac0000dea8783b */ /* 0x000f280000004200 */
[C---:B------:R-:W-:Y:S06]  /*d9c0*/  HMMA.16816.F32 R84, R4.reuse, R20, R84 ;  /* 0x000000140454723c */ /* 0x040fec0000001854 */
[----:B------:R-:W-:Y:S01]  /*d9d0*/  HMMA.16816.F32 R28, R4, R30, R128 ;  /* 0x0000001e041c723c */ /* 0x000fe20000001880 */
[----:B-1----:R-:W-:-:S04]  /*d9e0*/  FFMA.FTZ R0, R213, UR22, -R3 ;  /* 0x00000016d5007c23 */ /* 0x002fc80008010803 */
[----:B------:R1:W5:Y:S01]  /*d9f0*/  MUFU.EX2 R177, R0 ;  /* 0x0000000000b17308 */ /* 0x0003620000000800 */
[C---:B------:R-:W-:Y:S06]  /*da00*/  HMMA.16816.F32 R16, R4.reuse, R18, R160 ;  /* 0x000000120410723c */ /* 0x040fec00000018a0 */
[----:B------:R-:W-:Y:S07]  /*da10*/  HMMA.16816.F32 R20, R4, R22, R96 ;  /* 0x000000160414723c */ /* 0x000fee0000001860 */
[----:B------:R-:W-:-:S02]  /*da20*/  MOV R5, R149 ;  /* 0x0000009500057202 */ /* 0x000fc40000000f00 */
[----:B------:R-:W-:Y:S01]  /*da30*/  MOV R6, R148 ;  /* 0x0000009400067202 */ /* 0x000fe20000000f00 */
[--C-:B-1----:R-:W-:Y:S01]  /*da40*/  FFMA.FTZ R0, R206, UR22, -R3.reuse ;  /* 0x00000016ce007c23 */ /* 0x102fe20008010803 */
[----:B------:R-:W-:Y:S01]  /*da50*/  FFMA.FTZ R3, R202, UR22, -R3 ;  /* 0x00000016ca037c23 */ /* 0x000fe20008010803 */
[----:B------:R-:W-:Y:S02]  /*da60*/  MOV R202, R174 ;  /* 0x000000ae00ca7202 */ /* 0x000fe40000000f00 */
[----:B------:R1:W-:Y:S01]  /*da70*/  MUFU.EX2 R176, R0 ;  /* 0x0000000000b07308 */ /* 0x0003e20000000800 */
[----:B------:R-:W-:Y:S02]  /*da80*/  MOV R206, R175 ;  /* 0x000000af00ce7202 */ /* 0x000fe40000000f00 */
[----:B-----5:R-:W-:Y:S02]  /*da90*/  F2FP.F16.F32.PACK_AB R92, R177, R178 ;  /* 0x000000b2b15c723e */ /* 0x020fe400000000ff */
[----:B------:R-:W-:-:S02]  /*daa0*/  F2FP.F16.F32.PACK_AB R96, R186, R187 ;  /* 0x000000bbba60723e */ /* 0x000fc400000000ff */
[----:B------:R-:W-:Y:S01]  /*dab0*/  F2FP.F16.F32.PACK_AB R98, R180, R182 ;  /* 0x000000b6b462723e */ /* 0x000fe200000000ff */
[----:B------:R5:W2:Y:S01]  /*dac0*/  MUFU.EX2 R47, R3 ;  /* 0x00000003002f7308 */ /* 0x000aa20000000800 */
[----:B-1----:R-:W-:Y:S01]  /*dad0*/  FFMA.FTZ R0, R248, UR22, -R2 ;  /* 0x00000016f8007c23 */ /* 0x002fe20008010802 */
[----:B------:R-:W-:-:S06]  /*dae0*/  IMAD.MOV.U32 R248, RZ, RZ, R173 ;  /* 0x000000fffff87224 */ /* 0x000fcc00078e00ad */
[----:B------:R1:W-:Y:S01]  /*daf0*/  MUFU.EX2 R46, R0 ;  /* 0x00000000002e7308 */ /* 0x0003e20000000800 */
[----:B-----5:R-:W-:Y:S01]  /*db00*/  MOV R3, R243 ;  /* 0x000000f300037202 */ /* 0x020fe20000000f00 */
[----:B------:R-:W-:Y:S01]  /*db10*/  IMAD.MOV.U32 R243, RZ, RZ, R151 ;  /* 0x000000fffff37224 */ /* 0x000fe200078e0097 */
[----:B--2---:R-:W-:-:S03]  /*db20*/  F2FP.F16.F32.PACK_AB R94, R47, R176 ;  /* 0x000000b02f5e723e */ /* 0x004fc600000000ff */
[----:B------:R-:W-:Y:S01]  /*db30*/  FFMA.FTZ R3, R3, R44, R6 ;  /* 0x0000002c03037223 */ /* 0x000fe20000010006 */
[----:B-1----:R-:W-:Y:S01]  /*db40*/  FFMA.FTZ R0, R219, UR22, -R2 ;  /* 0x00000016db007c23 */ /* 0x002fe20008010802 */
[----:B------:R-:W-:-:S03]  /*db50*/  MOV R219, R172 ;  /* 0x000000ac00db7202 */ /* 0x000fc60000000f00 */
[----:B------:R1:W2:Y:S02]  /*db60*/  MUFU.EX2 R45, R0 ;  /* 0x00000000002d7308 */ /* 0x0002a40000000800 */
[--C-:B-1----:R-:W-:Y:S01]  /*db70*/  FFMA.FTZ R0, R212, UR22, -R2.reuse ;  /* 0x00000016d4007c23 */ /* 0x102fe20008010802 */
[----:B------:R-:W-:Y:S01]  /*db80*/  FFMA.FTZ R2, R209, UR22, -R2 ;  /* 0x00000016d1027c23 */ /* 0x000fe20008010802 */
[----:B------:R-:W-:Y:S01]  /*db90*/  MOV R209, R123 ;  /* 0x0000007b00d17202 */ /* 0x000fe20000000f00 */
[----:B------:R-:W-:-:S03]  /*dba0*/  IMAD.MOV.U32 R123, RZ, RZ, R80 ;  /* 0x000000ffff7b7224 */ /* 0x000fc600078e0050 */
[----:B------:R1:W-:Y:S01]  /*dbb0*/  MUFU.EX2 R27, R0 ;  /* 0x00000000001b7308 */ /* 0x0003e20000000800 */
[----:B------:R-:W5:Y:S01]  /*dbc0*/  LDSM.16.MT88.4 R80, [R220+0xbc00] ;  /* 0x00bc0000dc50783b */ /* 0x000f620000004200 */
[----:B--2---:R-:W-:-:S06]  /*dbd0*/  F2FP.F16.F32.PACK_AB R93, R45, R46 ;  /* 0x0000002e2d5d723e */ /* 0x004fcc00000000ff */
[----:B------:R2:W3:Y:S01]  /*dbe0*/  MUFU.EX2 R26, R2 ;  /* 0x00000002001a7308 */ /* 0x0004e20000000800 */
[----:B-1----:R-:W-:Y:S01]  /*dbf0*/  FFMA.FTZ R0, R250, UR22, -R12 ;  /* 0x00000016fa007c23 */ /* 0x002fe2000801080c */
[----:B------:R-:W-:Y:S02]  /*dc00*/  MOV R250, R242 ;  /* 0x000000f200fa7202 */ /* 0x000fe40000000f00 */
[----:B------:R-:W-:-:S04]  /*dc10*/  MOV R242, R193 ;  /* 0x000000c100f27202 */ /* 0x000fc80000000f00 */
[----:B------:R1:W4:Y:S01]  /*dc20*/  MUFU.EX2 R25, R0 ;  /* 0x0000000000197308 */ /* 0x0003220000000800 */
[----:B------:R-:W-:Y:S02]  /*dc30*/  MOV R193, R121 ;  /* 0x0000007900c17202 */ /* 0x000fe40000000f00 */
[----:B------:R-:W-:Y:S01]  /*dc40*/  MOV R121, R123 ;  /* 0x0000007b00797202 */ /* 0x000fe20000000f00 */
[----:B------:R-:W-:Y:S01]  /*dc50*/  IMAD.MOV.U32 R123, RZ, RZ, R10 ;  /* 0x000000ffff7b7224 */ /* 0x000fe200078e000a */
[----:B--2---:R-:W-:Y:S02]  /*dc60*/  MOV R2, R11 ;  /* 0x0000000b00027202 */ /* 0x004fe40000000f00 */
[----:B------:R-:W-:Y:S01]  /*dc70*/  MOV R4, R121 ;  /* 0x0000007900047202 */ /* 0x000fe20000000f00 */
[----:B------:R-:W2:Y:S01]  /*dc80*/  LDSM.16.MT88.4 R8, [R222+0xbc00] ;  /* 0x00bc0000de08783b */ /* 0x000ea20000004200 */
[----:B------:R-:W-:Y:S02]  /*dc90*/  MOV R212, R123 ;  /* 0x0000007b00d47202 */ /* 0x000fe40000000f00 */
[----:B------:R-:W-:-:S02]  /*dca0*/  MOV R213, R193 ;  /* 0x000000c100d57202 */ /* 0x000fc40000000f00 */
[----:B------:R-:W-:Y:S02]  /*dcb0*/  MOV R193, R120 ;  /* 0x0000007800c17202 */ /* 0x000fe40000000f00 */
[----:B---3--:R-:W-:Y:S01]  /*dcc0*/  F2FP.F16.F32.PACK_AB R95, R26, R27 ;  /* 0x0000001b1a5f723e */ /* 0x008fe200000000ff */
[----:B-1----:R-:W-:Y:S01]  /*dcd0*/  FFMA.FTZ R0, R247, UR22, -R12 ;  /* 0x00000016f7007c23 */ /* 0x002fe2000801080c */
[----:B------:R-:W-:Y:S02]  /*dce0*/  MOV R247, R115 ;  /* 0x0000007300f77202 */ /* 0x000fe40000000f00 */
[----:B----4-:R-:W-:Y:S01]  /*dcf0*/  F2FP.F16.F32.PACK_AB R97, R25, R179 ;  /* 0x000000b31961723e */ /* 0x010fe200000000ff */
[----:B------:R1:W-:Y:S02]  /*dd00*/  MUFU.EX2 R24, R0 ;  /* 0x0000000000187308 */ /* 0x0003e40000000800 */
[----:B------:R-:W-:Y:S01]  /*dd10*/  HMMA.16816.F32 R112, R92, R124, R48 ;  /* 0x0000007c5c70723c */ /* 0x000fe20000001830 */
[----:B------:R-:W-:-:S05]  /*dd20*/  FFMA.FTZ R2, R2, R15, R247 ;  /* 0x0000000f02027223 */ /* 0x000fca00000100f7 */
[C---:B------:R-:W-:Y:S06]  /*dd30*/  HMMA.16816.F32 R128, R92.reuse, R136, R60 ;  /* 0x000000885c80723c */ /* 0x040fec000000183c */
[----:B------:R-:W-:Y:S01]  /*dd40*/  HMMA.16816.F32 R140, R92, R138, R40 ;  /* 0x0000008a5c8c723c */ /* 0x000fe20000001828 */
[----:B-1----:R-:W-:Y:S01]  /*dd50*/  FFMA.FTZ R0, R246, UR22, -R12 ;  /* 0x00000016f6007c23 */ /* 0x002fe2000801080c */
[----:B------:R-:W-:-:S04]  /*dd60*/  MOV R246, R122 ;  /* 0x0000007a00f67202 */ /* 0x000fc80000000f00 */
[----:B------:R-:W-:Y:S01]  /*dd70*/  HMMA.16816.F32 R144, R92, R152, R144 ;  /* 0x000000985c90723c */ /* 0x000fe20000001890 */
[----:B------:R-:W-:Y:S01]  /*dd80*/  MOV R12, R150 ;  /* 0x00000096000c7202 */ /* 0x000fe20000000f00 */
[----:B------:R1:W3:Y:S01]  /*dd90*/  MUFU.EX2 R7, R0 ;  /* 0x0000000000077308 */ /* 0x0002e20000000800 */
[----:B------:R-:W-:-:S03]  /*dda0*/  FFMA.FTZ R4, R4, R14, R246 ;  /* 0x0000000e04047223 */ /* 0x000fc600000100f6 */
[----:B------:R-:W-:Y:S01]  /*ddb0*/  HMMA.16816.F32 R120, R92, R126, R52 ;  /* 0x0000007e5c78723c */ /* 0x000fe20000001834 */
[----:B------:R-:W-:Y:S01]  /*ddc0*/  FADD.FTZ R6, R250, R4 ;  /* 0x00000004fa067221 */ /* 0x000fe20000010000 */
[----:B------:R-:W-:-:S04]  /*ddd0*/  FADD.FTZ R4, R219, R2 ;  /* 0x00000002db047221 */ /* 0x000fc80000010000 */
[----:B------:R-:W-:Y:S01]  /*dde0*/  HMMA.16816.F32 R156, R92, R154, R156 ;  /* 0x0000009a5c9c723c */ /* 0x000fe2000000189c */
[----:B------:R-:W-:-:S04]  /*ddf0*/  FADD.FTZ R4, R213, R4 ;  /* 0x00000004d5047221 */ /* 0x000fc80000010000 */
[----:B------:R-:W-:Y:S01]  /*de00*/  FADD.FTZ R4, R193, R4 ;  /* 0x00000004c1047221 */ /* 0x000fe20000010000 */
[C---:B------:R-:W-:Y:S01]  /*de10*/  HMMA.16816.F32 R160, R92.reuse, R168, R104 ;  /* 0x000000a85ca0723c */ /* 0x040fe20000001868 */
[----:B-1----:R-:W-:Y:S01]  /*de20*/  FFMA.FTZ R0, R5, R13, R12 ;  /* 0x0000000d05007223 */ /* 0x002fe2000001000c */
[----:B---3--:R-:W-:Y:S01]  /*de30*/  F2FP.F16.F32.PACK_AB R99, R7, R24 ;  /* 0x000000180763723e */ /* 0x008fe200000000ff */
        /* <DEDUP_REMOVED lines=16> */
[C---:B-----5:R-:W-:Y:S01]  /*df40*/  HMMA.16816.F32 R72, R92.reuse, R80, R72 ;  /* 0x000000505c48723c */ /* 0x060fe20000001848 */
        /* <DEDUP_REMOVED lines=52> */
[----:B------:R-:W-:Y:S06]  /*e290*/  HMMA.16816.F32 R68, R96, R80, R68 ;  /* 0x000000506044723c */ /* 0x000fec0000001844 */
[----:B--2---:R-:W-:Y:S06]  /*e2a0*/  HMMA.16816.F32 R88, R92, R8, R88 ;  /* 0x000000085c58723c */ /* 0x004fec0000001858 */
        /* <DEDUP_REMOVED lines=8> */
[----:B------:R-:W-:-:S02]  /*e330*/  MOV R102, R239 ;  /* 0x000000ef00667202 */ /* 0x000fc40000000f00 */
[----:B------:R-:W-:Y:S01]  /*e340*/  MOV R103, R252 ;  /* 0x000000fc00677202 */ /* 0x000fe20000000f00 */
[----:B------:R-:W-:-:S05]  /*e350*/  NOP ;  /* 0x0000000000007918 */ /* 0x000fca0000000000 */
[----:B-1----:R-:W-:-:S15]  /*e360*/  @P0 BRA `(.L_x_285) ;  /* 0x0000005c00cc0947 */ /* 0x002fde0003800000 */
[----:B------:R-:W2:Y:S04]  /*e370*/  LDL.64 R214, [R1+0x50] ;  /* 0x0000500001d67983 */ /* 0x000ea80000100a00 */
[----:B------:R-:W3:Y:S01]  /*e380*/  LDL.64 R240, [R1+0x48] ;  /* 0x0000480001f07983 */ /* 0x000ee20000100a00 */
        /* <DEDUP_REMOVED lines=69> */
[----:B------:R-:W-:Y:S04]  /*e7e0*/  LDSM.16.M88.4 R48, [R223+0x6000] ;  /* 0x00600000df30783b */ /* 0x000fe80000000200 */
[----:B------:R-:W-:Y:S04]  /*e7f0*/  LDSM.16.M88.4 R12, [R224] ;  /* 0x00000000e00c783b */ /* 0x000fe80000000200 */
[----:B------:R-:W3:Y:S04]  /*e800*/  LDSM.16.M88.4 R36, [R221+0x6800] ;  /* 0x00680000dd24783b */ /* 0x000ee80000000200 */
[----:B-1----:R-:W1:Y:S04]  /*e810*/  LDSM.16.M88.4 R4, [R225+0x1000] ;  /* 0x00100000e104783b */ /* 0x002e680000000200 */
[----:B------:R-:W4:Y:S04]  /*e820*/  LDSM.16.M88.4 R64, [R223+0x6400] ;  /* 0x00640000df40783b */ /* 0x000f280000000200 */
[----:B------:R-:W-:Y:S04]  /*e830*/  LDSM.16.M88.4 R16, [R224+0x3000] ;  /* 0x00300000e010783b */ /* 0x000fe80000000200 */
[----:B------:R-:W5:Y:S04]  /*e840*/  LDSM.16.M88.4 R60, [R221+0x7000] ;  /* 0x00700000dd3c783b */ /* 0x000f680000000200 */
[----:B------:R-:W-:Y:S04]  /*e850*/  LDSM.16.M88.4 R20, [R225] ;  /* 0x00000000e114783b */ /* 0x000fe80000000200 */
[----:B------:R-:W5:Y:S01]  /*e860*/  LDSM.16.M88.4 R56, [R223+0x6800] ;  /* 0x00680000df38783b */ /* 0x000f620000000200 */
[C---:B--2---:R-:W-:Y:S03]  /*e870*/  HMMA.16816.F32 R176, R8.reuse, R28, RZ ;  /* 0x0000001c08b0723c */ /* 0x044fe600000018ff */
[----:B------:R-:W2:Y:S04]  /*e880*/  LDSM.16.M88.4 R32, [R221+0x6c00] ;  /* 0x006c0000dd20783b */ /* 0x000ea80000000200 */
[----:B------:R-:W2:Y:S01]  /*e890*/  LDSM.16.M88.4 R52, [R223+0x6c00] ;  /* 0x006c0000df34783b */ /* 0x000ea20000000200 */
[C---:B------:R-:W-:Y:S03]  /*e8a0*/  HMMA.16816.F32 R104, R8.reuse, R40, RZ ;  /* 0x000000280868723c */ /* 0x040fe600000018ff */
[----:B------:R-:W2:Y:S03]  /*e8b0*/  LDSM.16.M88.4 R24, [R224+0x2000] ;  /* 0x00200000e018783b */ /* 0x000ea60000000200 */
[----:B------:R-:W-:Y:S01]  /*e8c0*/  HMMA.16816.F32 R180, R8, R30, RZ ;  /* 0x0000001e08b4723c */ /* 0x000fe200000018ff */
[----:B------:R-:W0:Y:S05]  /*e8d0*/  LDGDEPBAR ;  /* 0x00000000000079af */ /* 0x000e2a0000000000 */
[----:B---3--:R-:W-:Y:S06]  /*e8e0*/  HMMA.16816.F32 R204, R12, R36, RZ ;  /* 0x000000240ccc723c */ /* 0x008fec00000018ff */
[C---:B-1----:R-:W-:Y:S06]  /*e8f0*/  HMMA.16816.F32 R176, R4.reuse, R48, R176 ;  /* 0x0000003004b0723c */ /* 0x042fec00000018b0 */
[C---:B----4-:R-:W-:Y:S06]  /*e900*/  HMMA.16816.F32 R208, R4.reuse, R64, R104 ;  /* 0x0000004004d0723c */ /* 0x050fec0000001868 */
[----:B------:R-:W-:Y:S06]  /*e910*/  HMMA.16816.F32 R104, R4, R50, R180 ;  /* 0x000000320468723c */ /* 0x000fec00000018b4 */
[----:B------:R-:W-:Y:S06]  /*e920*/  HMMA.16816.F32 R108, R12, R28, RZ ;  /* 0x0000001c0c6c723c */ /* 0x000fec00000018ff */
[----:B-----5:R-:W-:Y:S06]  /*e930*/  HMMA.16816.F32 R180, R16, R60, R176 ;  /* 0x0000003c10b4723c */ /* 0x020fec00000018b0 */
[----:B------:R-:W-:Y:S06]  /*e940*/  HMMA.16816.F32 R176, R20, R56, R204 ;  /* 0x0000003814b0723c */ /* 0x000fec00000018cc */
[----:B--2---:R-:W-:Y:S06]  /*e950*/  HMMA.16816.F32 R200, R12, R32, RZ ;  /* 0x000000200cc8723c */ /* 0x004fec00000018ff */
[C---:B------:R-:W-:Y:S06]  /*e960*/  HMMA.16816.F32 R100, R8.reuse, R36, RZ ;  /* 0x000000240864723c */ /* 0x040fec00000018ff */
[C---:B------:R-:W-:Y:S06]  /*e970*/  HMMA.16816.F32 R44, R8.reuse, R32, RZ ;  /* 0x00000020082c723c */ /* 0x040fec00000018ff */
[----:B------:R-:W-:Y:S01]  /*e980*/  HMMA.16816.F32 R188, R8, R34, RZ ;  /* 0x0000002208bc723c */ /* 0x000fe200000018ff */
[----:B------:R-:W-:-:S02]  /*e990*/  IMAD.MOV.U32 R3, RZ, RZ, R177 ;  /* 0x000000ffff037224 */ /* 0x000fc400078e00b1 */
[----:B------:R-:W-:Y:S02]  /*e9a0*/  IMAD.MOV.U32 R2, RZ, RZ, R178 ;  /* 0x000000ffff027224 */ /* 0x000fe400078e00b2 */
[----:B------:R-:W-:Y:S01]  /*e9b0*/  IMAD.MOV.U32 R0, RZ, RZ, R179 ;  /* 0x000000ffff007224 */ /* 0x000fe200078e00b3 */
[----:B------:R-:W-:Y:S01]  /*e9c0*/  HMMA.16816.F32 R212, R12, R34, RZ ;  /* 0x000000220cd4723c */ /* 0x000fe200000018ff */
[----:B------:R-:W1:Y:S05]  /*e9d0*/  LDSM.16.M88.4 R32, [R221+0x7800] ;  /* 0x00780000dd20783b */ /* 0x000e6a0000000200 */
[C---:B------:R-:W-:Y:S06]  /*e9e0*/  HMMA.16816.F32 R184, R8.reuse, R42, RZ ;  /* 0x0000002a08b8723c */ /* 0x040fec00000018ff */
[----:B------:R-:W-:Y:S06]  /*e9f0*/  HMMA.16816.F32 R192, R8, R38, RZ ;  /* 0x0000002608c0723c */ /* 0x000fec00000018ff */
[----:B------:R-:W-:Y:S06]  /*ea00*/  HMMA.16816.F32 R8, R20, R48, R108 ;  /* 0x000000301408723c */ /* 0x000fec000000186c */
[----:B------:R-:W-:Y:S01]  /*ea10*/  HMMA.16816.F32 R216, R12, R40, RZ ;  /* 0x000000280cd8723c */ /* 0x000fe200000018ff */
[----:B------:R-:W-:-:S05]  /*ea20*/  IMAD.MOV.U32 R48, RZ, RZ, R176 ;  /* 0x000000ffff307224 */ /* 0x000fca00078e00b0 */
[----:B------:R-:W-:Y:S06]  /*ea30*/  HMMA.16816.F32 R176, R20, R52, R200 ;  /* 0x0000003414b0723c */ /* 0x000fec00000018c8 */
[----:B------:R-:W-:Y:S01]  /*ea40*/  HMMA.16816.F32 R240, R12, R38, RZ ;  /* 0x000000260cf0723c */ /* 0x000fe200000018ff */
[----:B------:R-:W2:Y:S05]  /*ea50*/  LDSM.16.M88.4 R36, [R221+0x7400] ;  /* 0x00740000dd24783b */ /* 0x000eaa0000000200 */
[----:B------:R-:W-:Y:S06]  /*ea60*/  HMMA.16816.F32 R196, R4, R56, R100 ;  /* 0x0000003804c4723c */ /* 0x000fec0000001864 */
[C---:B------:R-:W-:Y:S01]  /*ea70*/  HMMA.16816.F32 R248, R12.reuse, R30, RZ ;  /* 0x0000001e0cf8723c */ /* 0x040fe200000018ff */
[----:B------:R-:W3:Y:S05]  /*ea80*/  LDSM.16.M88.4 R28, [R221+0x7c00] ;  /* 0x007c0000dd1c783b */ /* 0x000eea0000000200 */
[----:B------:R-:W-:Y:S01]  /*ea90*/  HMMA.16816.F32 R244, R12, R42, RZ ;  /* 0x0000002a0cf4723c */ /* 0x000fe200000018ff */
[----:B------:R-:W-:Y:S01]  /*eaa0*/  IMAD.MOV.U32 R56, RZ, RZ, R176 ;  /* 0x000000ffff387224 */ /* 0x000fe200078e00b0 */
[----:B------:R-:W-:Y:S01]  /*eab0*/  LDSM.16.M88.4 R12, [R225+0x2000] ;  /* 0x00200000e10c783b */ /* 0x000fe20000000200 */
[----:B------:R-:W-:-:S03]  /*eac0*/  IMAD.MOV.U32 R49, RZ, RZ, R179 ;  /* 0x000000ffff317224 */ /* 0x000fc600078e00b3 */
[C---:B------:R-:W-:Y:S06]  /*ead0*/  HMMA.16816.F32 R100, R4.reuse, R66, R184 ;  /* 0x000000420464723c */ /* 0x040fec00000018b8 */
[C---:B------:R-:W-:Y:S06]  /*eae0*/  HMMA.16816.F32 R108, R4.reuse, R58, R192 ;  /* 0x0000003a046c723c */ /* 0x040fec00000018c0 */
[----:B------:R-:W-:Y:S01]  /*eaf0*/  HMMA.16816.F32 R40, R4, R52, R44 ;  /* 0x000000340428723c */ /* 0x000fe2000000182c */
[----:B------:R-:W-:Y:S05]  /*eb00*/  LDSM.16.M88.4 R44, [R223+0x7000] ;  /* 0x00700000df2c783b */ /* 0x000fea0000000200 */
[----:B------:R-:W-:Y:S01]  /*eb10*/  HMMA.16816.F32 R216, R20, R64, R216 ;  /* 0x0000004014d8723c */ /* 0x000fe200000018d8 */
[----:B------:R-:W-:-:S02]  /*eb20*/  IMAD.MOV.U32 R53, RZ, RZ, R177 ;  /* 0x000000ffff357224 */ /* 0x000fc400078e00b1 */
[----:B------:R-:W-:-:S03]  /*eb30*/  IMAD.MOV.U32 R52, RZ, RZ, R178 ;  /* 0x000000ffff347224 */ /* 0x000fc600078e00b2 */
[-C--:B------:R-:W-:Y:S06]  /*eb40*/  HMMA.16816.F32 R4, R4, R54.reuse, R188 ;  /* 0x000000360404723c */ /* 0x080fec00000018bc */
[----:B------:R-:W-:Y:S06]  /*eb50*/  HMMA.16816.F32 R184, R20, R54, R212 ;  /* 0x0000003614b8723c */ /* 0x000fec00000018d4 */
[----:B------:R-:W-:Y:S01]  /*eb60*/  HMMA.16816.F32 R188, R24, R60, R8 ;  /* 0x0000003c18bc723c */ /* 0x000fe20000001808 */
[----:B------:R-:W4:Y:S05]  /*eb70*/  LDSM.16.M88.4 R8, [R225+0x3000] ;  /* 0x00300000e108783b */ /* 0x000f2a0000000200 */
[----:B-1----:R-:W-:Y:S01]  /*eb80*/  HMMA.16816.F32 R212, R16, R32, R196 ;  /* 0x0000002010d4723c */ /* 0x002fe200000018c4 */
[----:B------:R-:W-:-:S02]  /*eb90*/  IMAD.MOV.U32 R65, RZ, RZ, R216 ;  /* 0x000000ffff417224 */ /* 0x000fc400078e00d8 */
[----:B------:R-:W-:Y:S02]  /*eba0*/  IMAD.MOV.U32 R64, RZ, RZ, R217 ;  /* 0x000000ffff407224 */ /* 0x000fe400078e00d9 */
[----:B------:R-:W-:Y:S01]  /*ebb0*/  IMAD.MOV.U32 R61, RZ, RZ, R218 ;  /* 0x000000ffff3d7224 */ /* 0x000fe200078e00da */
[C---:B------:R-:W-:Y:S01]  /*ebc0*/  HMMA.16816.F32 R192, R20.reuse, R58, R240 ;  /* 0x0000003a14c0723c */ /* 0x040fe200000018f0 */
[----:B------:R-:W-:Y:S02]  /*ebd0*/  IMAD.MOV.U32 R196, RZ, RZ, R56 ;  /* 0x000000ffffc47224 */ /* 0x000fe400078e0038 */
[----:B------:R-:W1:Y:S01]  /*ebe0*/  LDSM.16.M88.4 R56, [R223+0x7400] ;  /* 0x00740000df38783b */ /* 0x000e620000000200 */
[----:B------:R-:W-:Y:S02]  /*ebf0*/  IMAD.MOV.U32 R199, RZ, RZ, R49 ;  /* 0x000000ffffc77224 */ /* 0x000fe400078e0031 */
[----:B------:R-:W-:Y:S01]  /*ec00*/  HMMA.16816.F32 R200, R20, R66, R244 ;  /* 0x0000004214c8723c */ /* 0x000fe200000018f4 */
[----:B------:R-:W-:-:S02]  /*ec10*/  IMAD.MOV.U32 R60, RZ, RZ, R219 ;  /* 0x000000ffff3c7224 */ /* 0x000fc400078e00db */
[----:B------:R-:W-:Y:S02]  /*ec20*/  IMAD.MOV.U32 R197, RZ, RZ, R53 ;  /* 0x000000ffffc57224 */ /* 0x000fe400078e0035 */
[----:B------:R-:W-:Y:S01]  /*ec30*/  IMAD.MOV.U32 R198, RZ, RZ, R52 ;  /* 0x000000ffffc67224 */ /* 0x000fe200078e0034 */
[C---:B------:R-:W-:Y:S01]  /*ec40*/  HMMA.16816.F32 R176, R16.reuse, R62, R104 ;  /* 0x0000003e10b0723c */ /* 0x040fe20000001868 */
[----:B------:R-:W-:Y:S05]  /*ec50*/  LDSM.16.M88.4 R52, [R223+0x7800] ;  /* 0x00780000df34783b */ /* 0x000fea0000000200 */
[C---:B--2---:R-:W-:Y:S06]  /*ec60*/  HMMA.16816.F32 R104, R16.reuse, R38, R100 ;  /* 0x000000261068723c */ /* 0x044fec0000001864 */
[----:B------:R-:W-:Y:S06]  /*ec70*/  HMMA.16816.F32 R100, R16, R34, R108 ;  /* 0x000000221064723c */ /* 0x000fec000000186c */
[----:B------:R-:W-:Y:S01]  /*ec80*/  HMMA.16816.F32 R204, R20, R50, R248 ;  /* 0x0000003214cc723c */ /* 0x000fe200000018f8 */
[----:B------:R-:W-:Y:S01]  /*ec90*/  IMAD.MOV.U32 R108, RZ, RZ, R48 ;  /* 0x000000ffff6c7224 */ /* 0x000fe200078e0030 */
[----:B------:R-:W-:Y:S01]  /*eca0*/  LDSM.16.M88.4 R20, [R224+0x4000] ;  /* 0x00400000e014783b */ /* 0x000fe20000000200 */
[----:B------:R-:W-:-:S02]  /*ecb0*/  IMAD.MOV.U32 R109, RZ, RZ, R3 ;  /* 0x000000ffff6d7224 */ /* 0x000fc400078e0003 */
[----:B------:R-:W-:Y:S01]  /*ecc0*/  IMAD.MOV.U32 R110, RZ, RZ, R2 ;  /* 0x000000ffff6e7224 */ /* 0x000fe200078e0002 */
[C---:B------:R-:W-:Y:S01]  /*ecd0*/  HMMA.16816.F32 R208, R16.reuse, R36, R208 ;  /* 0x0000002410d0723c */ /* 0x040fe200000018d0 */
[----:B------:R-:W2:Y:S01]  /*ece0*/  LDSM.16.M88.4 R48, [R223+0x7c00] ;  /* 0x007c0000df30783b */ /* 0x000ea20000000200 */
[----:B------:R-:W-:Y:S02]  /*ecf0*/  IMAD.MOV.U32 R248, RZ, RZ, R65 ;  /* 0x000000fffff87224 */ /* 0x000fe400078e0041 */
[----:B------:R-:W-:Y:S01]  /*ed00*/  IMAD.MOV.U32 R249, RZ, RZ, R64 ;  /* 0x000000fffff97224 */ /* 0x000fe200078e0040 */
[----:B------:R-:W5:Y:S01]  /*ed10*/  S2R R3, SR_TID.X ;  /* 0x0000000000037919 */ /* 0x000f620000002100 */
[----:B---3--:R-:W-:Y:S01]  /*ed20*/  HMMA.16816.F32 R216, R16, R28, R40 ;  /* 0x0000001c10d8723c */ /* 0x008fe20000001828 */
[----:B------:R-:W-:Y:S01]  /*ed30*/  IMAD.MOV.U32 R250, RZ, RZ, R61 ;  /* 0x000000fffffa7224 */ /* 0x000fe200078e003d */
[----:B------:R-:W-:Y:S01]  /*ed40*/  LDSM.16.M88.4 R40, [R221+0x8000] ;  /* 0x00800000dd28783b */ /* 0x000fe20000000200 */
[----:B------:R-:W-:-:S03]  /*ed50*/  IMAD.MOV.U32 R251, RZ, RZ, R60 ;  /* 0x000000fffffb7224 */ /* 0x000fc600078e003c */
[----:B------:R-:W-:Y:S01]  /*ed60*/  HMMA.16816.F32 R16, R16, R30, R4 ;  /* 0x0000001e1010723c */ /* 0x000fe20000001804 */
[----:B------:R-:W3:Y:S01]  /*ed70*/  LDSM.16.M88.4 R4, [R224+0x5000] ;  /* 0x00500000e004783b */ /* 0x000ee20000000200 */
[----:B------:R-:W-:Y:S02]  /*ed80*/  IMAD.MOV.U32 R111, RZ, RZ, R0 ;  /* 0x000000ffff6f7224 */ /* 0x000fe400078e0000 */
[----:B------:R-:W-:Y:S02]  /*ed90*/  IMAD.U32 R0, RZ, RZ, UR20 ;  /* 0x00000014ff007e24 */ /* 0x000fe4000f8e00ff */
[C---:B------:R-:W-:Y:S06]  /*eda0*/  HMMA.16816.F32 R240, R24.reuse, R38, R200 ;  /* 0x0000002618f0723c */ /* 0x040fec00000018c8 */
[----:B------:R-:W-:Y:S06]  /*edb0*/  HMMA.16816.F32 R200, R24, R34, R192 ;  /* 0x0000002218c8723c */ /* 0x000fec00000018c0 */
[----:B----4-:R-:W-:Y:S06]  /*edc0*/  HMMA.16816.F32 R64, R8, R44, R180 ;  /* 0x0000002c0840723c */ /* 0x010fec00000018b4 */
[----:B------:R-:W-:Y:S01]  /*edd0*/  HMMA.16816.F32 R192, R24, R30, R184 ;  /* 0x0000001e18c0723c */ /* 0x000fe200000018b8 */
[----:B-----5:R-:W-:-:S05]  /*ede0*/  IMAD.SHL.U32 R3, R3, 0x2, RZ ;  /* 0x0000000203037824 */ /* 0x020fca00078e00ff */
[----:B-1----:R-:W-:Y:S01]  /*edf0*/  HMMA.16816.F32 R184, R8, R56, R208 ;  /* 0x0000003808b8723c */ /* 0x002fe200000018d0 */
[----:B------:R-:W1:Y:S01]  /*ee00*/  LDSM.16.M88.4 R208, [R221+0x8c00] ;  /* 0x008c0000ddd0783b */ /* 0x000e620000000200 */
[----:B------:R-:W-:-:S04]  /*ee10*/  LOP3.LUT R3, R3, 0x6, RZ, 0xc0, !PT ;  /* 0x0000000603037812 */ /* 0x000fc800078ec0ff */
[----:B------:R-:W-:Y:S01]  /*ee20*/  HMMA.16816.F32 R188, R12, R44, R188 ;  /* 0x0000002c0cbc723c */ /* 0x000fe200000018bc */
[----:B------:R-:W-:-:S04]  /*ee30*/  IMAD R0, R0, 0x40, R3 ;  /* 0x0000004000007824 */ /* 0x000fc800078e0203 */
[--C-:B------:R-:W-:Y:S01]  /*ee40*/  IMAD.IADD R3, R232, 0x1, -R0.reuse ;  /* 0x00000001e8037824 */ /* 0x100fe200078e0a00 */
[C---:B------:R-:W-:Y:S01]  /*ee50*/  HMMA.16816.F32 R244, R24.reuse, R62, R204 ;  /* 0x0000003e18f4723c */ /* 0x040fe200000018cc */
[----:B------:R-:W-:Y:S01]  /*ee60*/  IMAD.IADD R2, R233, 0x1, -R0 ;  /* 0x00000001e9027824 */ /* 0x000fe200078e0a00 */
[C---:B------:R-:W-:Y:S02]  /*ee70*/  ISETP.GE.AND P0, PT, R0.reuse, R238, PT ;  /* 0x000000ee0000720c */ /* 0x040fe40003f06270 */
[C---:B------:R-:W-:Y:S02]  /*ee80*/  ISETP.GE.AND P6, PT, R0.reuse, R237, PT ;  /* 0x000000ed0000720c */ /* 0x040fe40003fc6270 */
[----:B------:R-:W-:Y:S01]  /*ee90*/  HMMA.16816.F32 R248, R24, R36, R248 ;  /* 0x0000002418f8723c */ /* 0x000fe200000018f8 */
[C---:B------:R-:W-:Y:S02]  /*eea0*/  ISETP.GE.AND P5, PT, R0.reuse, R236, PT ;  /* 0x000000ec0000720c */ /* 0x040fe40003fa6270 */
[----:B------:R-:W-:-:S02]  /*eeb0*/  ISETP.GE.AND P1, PT, R0, R235, PT ;  /* 0x000000eb0000720c */ /* 0x000fc40003f26270 */
[C---:B------:R-:W-:Y:S01]  /*eec0*/  ISETP.LT.OR P0, PT, R0.reuse, R230, P0 ;  /* 0x000000e60000720c */ /* 0x040fe20000701670 */
[C---:B------:R-:W-:Y:S01]  /*eed0*/  HMMA.16816.F32 R204, R24.reuse, R32, R108 ;  /* 0x0000002018cc723c */ /* 0x040fe2000000186c */
[C---:B------:R-:W-:Y:S02]  /*eee0*/  ISETP.LT.OR P6, PT, R0.reuse, R229, P6 ;  /* 0x000000e50000720c */ /* 0x040fe400037c1670 */
[C---:B------:R-:W-:Y:S02]  /*eef0*/  ISETP.LT.OR P5, PT, R0.reuse, R228, P5 ;  /* 0x000000e40000720c */ /* 0x040fe40002fa1670 */
[----:B------:R-:W-:Y:S01]  /*ef00*/  ISETP.LT.OR P1, PT, R0, R227, P1 ;  /* 0x000000e30000720c */ /* 0x000fe20000f21670 */
[----:B------:R-:W-:Y:S01]  /*ef10*/  HMMA.16816.F32 R196, R24, R28, R196 ;  /* 0x0000001c18c4723c */ /* 0x000fe200000018c4 */
[----:B------:R-:W4:Y:S04]  /*ef20*/  LDSM.16.M88.4 R28, [R221+0x8400] ;  /* 0x00840000dd1c783b */ /* 0x000f280000000200 */
[----:B------:R-:W-:Y:S01]  /*ef30*/  LDSM.16.M88.4 R24, [R223+0x8000] ;  /* 0x00800000df18783b */ /* 0x000fe20000000200 */
[C---:B--2---:R-:W-:Y:S03]  /*ef40*/  HMMA.16816.F32 R60, R8.reuse, R50, R16 ;  /* 0x00000032083c723c */ /* 0x044fe60000001810 */
[----:B------:R-:W-:Y:S03]  /*ef50*/  LDSM.16.M88.4 R16, [R225+0x4000] ;  /* 0x00400000e110783b */ /* 0x000fe60000000200 */
[C---:B------:R-:W-:Y:S06]  /*ef60*/  HMMA.16816.F32 R180, R8.reuse, R46, R176 ;  /* 0x0000002e08b4723c */ /* 0x040fec00000018b0 */
[C---:B------:R-:W-:Y:S06]  /*ef70*/  HMMA.16816.F32 R176, R8.reuse, R58, R104 ;  /* 0x0000003a08b0723c */ /* 0x040fec0000001868 */
[----:B------:R-:W-:Y:S06]  /*ef80*/  HMMA.16816.F32 R104, R8, R54, R100 ;  /* 0x000000360868723c */ /* 0x000fec0000001864 */
[----:B---3--:R-:W-:Y:S01]  /*ef90*/  HMMA.16816.F32 R36, R4, R40, R64 ;  /* 0x000000280424723c */ /* 0x008fe20000001840 */
[----:B------:R-:W2:Y:S05]  /*efa0*/  LDSM.16.M88.4 R64, [R221+0x8800] ;  /* 0x00880000dd40783b */ /* 0x000eaa0000000200 */
[C---:B------:R-:W-:Y:S06]  /*efb0*/  HMMA.16816.F32 R108, R8.reuse, R52, R212 ;  /* 0x00000034086c723c */ /* 0x040fec00000018d4 */
[----:B------:R-:W-:Y:S01]  /*efc0*/  HMMA.16816.F32 R100, R8, R48, R216 ;  /* 0x000000300864723c */ /* 0x000fe200000018d8 */
[----:B------:R-:W3:Y:S05]  /*efd0*/  LDSM.16.M88.4 R8, [R225+0x5000] ;  /* 0x00500000e108783b */ /* 0x000eea0000000200 */
        /* <DEDUP_REMOVED lines=8> */
[C---:B-1----:R-:W-:Y:S06]  /*f060*/  HMMA.16816.F32 R12, R4.reuse, R210, R60 ;  /* 0x000000d2040c723c */ /* 0x042fec000000183c */
[C---:B------:R-:W-:Y:S06]  /*f070*/  HMMA.16816.F32 R180, R4.reuse, R42, R180 ;  /* 0x0000002a04b4723c */ /* 0x040fec00000018b4 */
[C---:B----4-:R-:W-:Y:S06]  /*f080*/  HMMA.16816.F32 R184, R4.reuse, R28, R184 ;  /* 0x0000001c04b8723c */ /* 0x050fec00000018b8 */
[C---:B------:R-:W-:Y:S06]  /*f090*/  HMMA.16816.F32 R176, R4.reuse, R30, R176 ;  /* 0x0000001e04b0723c */ /* 0x040fec00000018b0 */
[----:B--2---:R-:W-:Y:S01]  /*f0a0*/  HMMA.16816.F32 R108, R4, R64, R108 ;  /* 0x00000040046c723c */ /* 0x004fe2000000186c */
[----:B------:R-:W-:-:S02]  /*f0b0*/  IMAD.MOV.U32 R250, RZ, RZ, R13 ;  /* 0x000000fffffa7224 */ /* 0x000fc400078e000d */
[----:B------:R-:W-:-:S03]  /*f0c0*/  IMAD.MOV.U32 R198, RZ, RZ, R14 ;  /* 0x000000ffffc67224 */ /* 0x000fc600078e000e */
[C---:B------:R-:W-:Y:S06]  /*f0d0*/  HMMA.16816.F32 R192, R4.reuse, R66, R104 ;  /* 0x0000004204c0723c */ /* 0x040fec0000001868 */
[----:B------:R-:W-:Y:S01]  /*f0e0*/  HMMA.16816.F32 R216, R4, R208, R100 ;  /* 0x000000d004d8723c */ /* 0x000fe20000001864 */
[----:B------:R-:W-:-:S05]  /*f0f0*/  IMAD.MOV.U32 R105, RZ, RZ, R15 ;  /* 0x000000ffff697224 */ /* 0x000fca00078e000f */
[-C--:B---3--:R-:W-:Y:S01]  /*f100*/  HMMA.16816.F32 R36, R8, R24.reuse, R36 ;  /* 0x000000180824723c */ /* 0x088fe20000001824 */
[----:B------:R-:W-:Y:S01]  /*f110*/  IMAD.MOV.U32 R7, RZ, RZ, R12 ;  /* 0x000000ffff077224 */ /* 0x000fe200078e000c */
[----:B------:R-:W-:Y:S01]  /*f120*/  IABS R5, R3 ;  /* 0x0000000300057213 */ /* 0x000fe20000000000 */
[--C-:B------:R-:W-:Y:S01]  /*f130*/  IMAD.IADD R4, R231, 0x1, -R0.reuse ;  /* 0x00000001e7047824 */ /* 0x100fe200078e0a00 */
[----:B------:R-:W-:Y:S01]  /*f140*/  IABS R3, R2 ;  /* 0x0000000200037213 */ /* 0x000fe20000000000 */
[----:B------:R-:W-:Y:S01]  /*f150*/  IMAD.IADD R6, R234, 0x1, -R0 ;  /* 0x00000001ea067824 */ /* 0x000fe200078e0a00 */
[----:B------:R-:W-:Y:S02]  /*f160*/  HMMA.16816.F32 R12, R16, R24, R32 ;  /* 0x00000018100c723c */ /* 0x000fe40000001820 */
[----:B------:R-:W-:Y:S02]  /*f170*/  IABS R2, R4 ;  /* 0x0000000400027213 */ /* 0x000fe40000000000 */
[----:B------:R-:W-:Y:S01]  /*f180*/  IABS R4, R6 ;  /* 0x0000000600047213 */ /* 0x000fe20000000000 */
[----:B------:R-:W-:Y:S01]  /*f190*/  IMAD.MOV.U32 R6, RZ, RZ, R5 ;  /* 0x000000ffff067224 */ /* 0x000fe200078e0005 */
[----:B------:R-:W-:Y:S01]  /*f1a0*/  HMMA.16816.F32 R32, R20, R42, R44 ;  /* 0x0000002a1420723c */ /* 0x000fe2000000182c */
[----:B------:R-:W-:-:S02]  /*f1b0*/  IMAD.MOV.U32 R5, RZ, RZ, R3 ;  /* 0x000000ffff057224 */ /* 0x000fc400078e0003 */
[----:B------:R-:W-:Y:S01]  /*f1c0*/  IMAD.MOV.U32 R3, RZ, RZ, R2 ;  /* 0x000000ffff037224 */ /* 0x000fe200078e0002 */
[----:B------:R-:W-:Y:S01]  /*f1d0*/  I2FP.F32.S32 R6, R6 ;  /* 0x0000000600067245 */ /* 0x000fe20000201400 */
[----:B------:R-:W-:Y:S01]  /*f1e0*/  IMAD.MOV.U32 R2, RZ, RZ, R4 ;  /* 0x000000ffff027224 */ /* 0x000fe200078e0004 */
[----:B------:R-:W-:Y:S01]  /*f1f0*/  I2FP.F32.S32 R5, R5 ;  /* 0x0000000500057245 */ /* 0x000fe20000201400 */
[----:B------:R-:W-:Y:S01]  /*f200*/  HMMA.16816.F32 R44, R20, R28, R188 ;  /* 0x0000001c142c723c */ /* 0x000fe200000018bc */
[----:B------:R-:W-:Y:S01]  /*f210*/  I2FP.F32.S32 R3, R3 ;  /* 0x0000000300037245 */ /* 0x000fe20000201400 */
[----:B------:R-:W-:Y:S01]  /*f220*/  IMAD.MOV.U32 R51, RZ, RZ, R216 ;  /* 0x000000ffff337224 */ /* 0x000fe200078e00d8 */
[----:B------:R-:W-:Y:S01]  /*f230*/  I2FP.F32.S32 R2, R2 ;  /* 0x0000000200027245 */ /* 0x000fe20000201400 */
[----:B------:R-:W-:Y:S02]  /*f240*/  IMAD.MOV.U32 R50, RZ, RZ, R217 ;  /* 0x000000ffff327224 */ /* 0x000fe400078e00d9 */
[----:B------:R-:W-:Y:S01]  /*f250*/  FFMA.FTZ R4, R3, -UR19, R36 ;  /* 0x8000001303047c23 */ /* 0x000fe20008010024 */
[----:B------:R-:W-:-:S02]  /*f260*/  IMAD.MOV.U32 R191, RZ, RZ, R7 ;  /* 0x000000ffffbf7224 */ /* 0x000fc400078e0007 */
[----:B------:R-:W-:Y:S01]  /*f270*/  FFMA.FTZ R3, R2, -UR19, R38 ;  /* 0x8000001302037c23 */ /* 0x000fe20008010026 */
[----:B------:R-:W-:Y:S01]  /*f280*/  VIADD R2, R0, 0x1 ;  /* 0x0000000100027836 */ /* 0x000fe20000000000 */
[-C--:B------:R-:W-:Y:S01]  /*f290*/  HMMA.16816.F32 R40, R8, R26.reuse, R180 ;  /* 0x0000001a0828723c */ /* 0x080fe200000018b4 */
[----:B------:R-:W-:Y:S01]  /*f2a0*/  FFMA.FTZ R6, R6, -UR19, R12 ;  /* 0x8000001306067c23 */ /* 0x000fe2000801000c */
[----:B------:R-:W-:Y:S01]  /*f2b0*/  FFMA.FTZ R5, R5, -UR19, R14 ;  /* 0x8000001305057c23 */ /* 0x000fe2000801000e */
[----:B------:R-:W-:Y:S01]  /*f2c0*/  FSEL R62, R4, -INF , !P5 ;  /* 0xff800000043e7808 */ /* 0x000fe20006800000 */
        /* <DEDUP_REMOVED lines=8> */
[----:B------:R-:W-:Y:S01]  /*f350*/  IMAD.MOV.U32 R180, RZ, RZ, R51 ;  /* 0x000000ffffb47224 */ /* 0x000fe200078e0033 */
[C---:B------:R-:W-:Y:S01]  /*f360*/  ISETP.GE.AND P6, PT, R2.reuse, R237, PT ;  /* 0x000000ed0200720c */ /* 0x040fe20003fc6270 */
[----:B------:R-:W-:Y:S01]  /*f370*/  IMAD.MOV.U32 R49, RZ, RZ, R218 ;  /* 0x000000ffff317224 */ /* 0x000fe200078e00da */
[C---:B------:R-:W-:Y:S01]  /*f380*/  ISETP.GE.AND P5, PT, R2.reuse, R236, PT ;  /* 0x000000ec0200720c */ /* 0x040fe20003fa6270 */
[----:B------:R-:W-:Y:S01]  /*f390*/  IMAD.MOV.U32 R48, RZ, RZ, R219 ;  /* 0x000000ffff307224 */ /* 0x000fe200078e00db */
[C---:B------:R-:W-:Y:S01]  /*f3a0*/  ISETP.GE.AND P1, PT, R2.reuse, R235, PT ;  /* 0x000000eb0200720c */ /* 0x040fe20003f26270 */
[----:B------:R-:W-:Y:S01]  /*f3b0*/  IMAD.MOV.U32 R181, RZ, RZ, R50 ;  /* 0x000000ffffb57224 */ /* 0x000fe200078e0032 */
[C---:B------:R-:W-:Y:S01]  /*f3c0*/  ISETP.LT.OR P0, PT, R2.reuse, R230, P0 ;  /* 0x000000e60200720c */ /* 0x040fe20000701670 */
[----:B------:R-:W-:Y:S01]  /*f3d0*/  IMAD.MOV.U32 R182, RZ, RZ, R49 ;  /* 0x000000ffffb67224 */ /* 0x000fe200078e0031 */
[C---:B------:R-:W-:Y:S01]  /*f3e0*/  ISETP.LT.OR P6, PT, R2.reuse, R229, P6 ;  /* 0x000000e50200720c */ /* 0x040fe200037c1670 */
[----:B------:R-:W-:Y:S01]  /*f3f0*/  IMAD.MOV.U32 R183, RZ, RZ, R48 ;  /* 0x000000ffffb77224 */ /* 0x000fe200078e0030 */
[C---:B------:R-:W-:Y:S01]  /*f400*/  ISETP.LT.OR P5, PT, R2.reuse, R228, P5 ;  /* 0x000000e40200720c */ /* 0x040fe20002fa1670 */
[----:B------:R-:W-:Y:S01]  /*f410*/  HMMA.16816.F32 R28, R20, R30, R240 ;  /* 0x0000001e141c723c */ /* 0x000fe200000018f0 */
[----:B------:R-:W-:Y:S01]  /*f420*/  ISETP.LT.OR P1, PT, R2, R227, P1 ;  /* 0x000000e30200720c */ /* 0x000fe20000f21670 */
[----:B------:R-:W-:Y:S01]  /*f430*/  IMAD.IADD R2, R234, 0x1, -R2 ;  /* 0x00000001ea027824 */ /* 0x000fe200078e0a02 */
[----:B------:R-:W-:Y:S01]  /*f440*/  IABS R6, R4 ;  /* 0x0000000400067213 */ /* 0x000fe20000000000 */
[----:B------:R-:W-:Y:S01]  /*f450*/  IMAD.MOV.U32 R188, RZ, RZ, R191 ;  /* 0x000000ffffbc7224 */ /* 0x000fe200078e00bf */
[----:B------:R-:W-:Y:S01]  /*f460*/  IABS R5, R5 ;  /* 0x0000000500057213 */ /* 0x000fe20000000000 */
[----:B------:R-:W-:Y:S01]  /*f470*/  IMAD.MOV.U32 R189, RZ, RZ, R250 ;  /* 0x000000ffffbd7224 */ /* 0x000fe200078e00fa */
[----:B------:R-:W-:Y:S01]  /*f480*/  IABS R4, R3 ;  /* 0x0000000300047213 */ /* 0x000fe20000000000 */
[----:B------:R-:W-:Y:S01]  /*f490*/  IMAD.MOV.U32 R3, RZ, RZ, R6 ;  /* 0x000000ffff037224 */ /* 0x000fe200078e0006 */
[----:B------:R-:W-:Y:S01]  /*f4a0*/  IABS R7, R2 ;  /* 0x0000000200077213 */ /* 0x000fe20000000000 */
[----:B------:R-:W-:-:S02]  /*f4b0*/  IMAD.MOV.U32 R2, RZ, RZ, R5 ;  /* 0x000000ffff027224 */ /* 0x000fc400078e0005 */
        /* <DEDUP_REMOVED lines=58> */
[C---:B------:R-:W-:Y:S01]  /*f860*/  ISETP.LT.OR P5, PT, R2.reuse, R228, P5 ;  /* 0x000000e40200720c */ /* 0x040fe20002fa1670 */
[----:B------:R-:W-:Y:S01]  /*f870*/  HMMA.16816.F32 R28, R16, R6, R28 ;  /* 0x00000006101c723c */ /* 0x000fe2000000181c */
[----:B------:R-:W-:Y:S01]  /*f880*/  ISETP.LT.OR P1, PT, R2, R227, P1 ;  /* 0x000000e30200720c */ /* 0x000fe20000f21670 */
[----:B------:R-:W-:Y:S01]  /*f890*/  IMAD.IADD R2, R234, 0x1, -R2 ;  /* 0x00000001ea027824 */ /* 0x000fe200078e0a02 */
[----:B------:R-:W-:-:S02]  /*f8a0*/  IABS R15, R12 ;  /* 0x0000000c000f7213 */ /* 0x000fc40000000000 */
[----:B------:R-:W-:Y:S01]  /*f8b0*/  IABS R13, R13 ;  /* 0x0000000d000d7213 */ /* 0x000fe20000000000 */
[----:B------:R-:W-:Y:S01]  /*f8c0*/  HMMA.16816.F32 R44, R20, R66, R200 ;  /* 0x00000042142c723c */ /* 0x000fe200000018c8 */
        /* <DEDUP_REMOVED lines=33> */
[----:B------:R-:W-:Y:S02]  /*fae0*/  IABS R5, R2 ;  /* 0x0000000200057213 */ /* 0x000fe40000000000 */
[----:B------:R-:W-:Y:S01]  /*faf0*/  IABS R4, R3 ;  /* 0x0000000300047213 */ /* 0x000fe20000000000 */
[----:B------:R-:W-:Y:S02]  /*fb00*/  IMAD.MOV.U32 R3, RZ, RZ, R12 ;  /* 0x000000ffff037224 */ /* 0x000fe400078e000c */
[----:B------:R-:W-:Y:S02]  /*fb10*/  IMAD.MOV.U32 R2, RZ, RZ, R13 ;  /* 0x000000ffff027224 */ /* 0x000fe400078e000d */
        /* <DEDUP_REMOVED lines=8> */
[----:B------:R-:W-:Y:S02]  /*fba0*/  VIADD R2, R0, 0x11 ;  /* 0x0000001100027836 */ /* 0x000fe40000000000 */
[----:B------:R-:W-:Y:S01]  /*fbb0*/  FFMA.FTZ R3, R13, -UR19, R38 ;  /* 0x800000130d037c23 */ /* 0x000fe20008010026 */
[----:B------:R-:W-:-:S02]  /*fbc0*/  FSEL R103, R5, -INF , !P6 ;  /* 0xff80000005677808 */ /* 0x000fc40007000000 */
[----:B------:R-:W-:Y:S01]  /*fbd0*/  FSEL R196, R12, -INF , !P0 ;  /* 0xff8000000cc47808 */ /* 0x000fe20004000000 */
[--C-:B------:R-:W-:Y:S01]  /*fbe0*/  IMAD.IADD R5, R232, 0x1, -R2.reuse ;  /* 0x00000001e8057824 */ /* 0x100fe200078e0a02 */
[----:B------:R-:W-:Y:S01]  /*fbf0*/  FSEL R204, R4, -INF , !P5 ;  /* 0xff80000004cc7808 */ /* 0x000fe20006800000 */
[--C-:B------:R-:W-:Y:S01]  /*fc00*/  IMAD.IADD R4, R233, 0x1, -R2.reuse ;  /* 0x00000001e9047824 */ /* 0x100fe200078e0a02 */
[----:B------:R-:W-:Y:S01]  /*fc10*/  FSEL R218, R3, -INF , !P1 ;  /* 0xff80000003da7808 */ /* 0x000fe20004800000 */
[----:B------:R-:W-:Y:S01]  /*fc20*/  IMAD.IADD R3, R231, 0x1, -R2 ;  /* 0x00000001e7037824 */ /* 0x000fe200078e0a02 */
        /* <DEDUP_REMOVED lines=68> */
[C---:B------:R-:W-:Y:S01]  /*10070*/  HMMA.16816.F32 R32, R8.reuse, R4, R108 ;  /* 0x000000040820723c */ /* 0x040fe2000000186c */
[C---:B------:R-:W-:Y:S02]  /*10080*/  ISETP.LT.OR P0, PT, R2.reuse, R230, P0 ;  /* 0x000000e60200720c */ /* 0x040fe40000701670 */
[C---:B------:R-:W-:Y:S02]  /*10090*/  ISETP.LT.OR P6, PT, R2.reuse, R229, P6 ;  /* 0x000000e50200720c */ /* 0x040fe400037c1670 */
[C---:B------:R-:W-:Y:S01]  /*100a0*/  ISETP.LT.OR P5, PT, R2.reuse, R228, P5 ;  /* 0x000000e40200720c */ /* 0x040fe20002fa1670 */
[----:B------:R-:W-:Y:S01]  /*100b0*/  HMMA.16816.F32 R36, R8, R6, R192 ;  /* 0x000000060824723c */ /* 0x000fe200000018c0 */
        /* <DEDUP_REMOVED lines=279> */
[----:B------:R-:W-:Y:S06]  /*11230*/  @!P0 BRA `(.L_x_289) ;  /* 0x0000000400148947 */ /* 0x000fec0003800000 */
        /* <DEDUP_REMOVED lines=67> */
.L_x_291:
[----:B------:R-:W-:Y:S05]  /*11670*/  BSYNC B0 ;  /* 0x0000000000007941 */ /* 0x000fea0003800000 */
.L_x_290:
[----:B------:R-:W0:Y:S02]  /*11680*/  LDGDEPBAR ;  /* 0x00000000000079af */ /* 0x000e240000000000 */
.L_x_289:
[----:B------:R-:W3:Y:S04]  /*11690*/  LDL.LU R4, [R1+0xc] ;  /* 0x00000c0001047983 */ /* 0x000ee80000300800 */
[----:B------:R-:W4:Y:S04]  /*116a0*/  LDL.LU R3, [R1+0x10] ;  /* 0x0000100001037983 */ /* 0x000f280000300800 */
[----:B------:R-:W5:Y:S04]  /*116b0*/  LDL.LU R2, [R1+0x8] ;  /* 0x0000080001027983 */ /* 0x000f680000300800 */
[----:B------:R-:W2:Y:S04]  /*116c0*/  LDL.LU R0, [R1+0x14] ;  /* 0x0000140001007983 */ /* 0x000ea80000300800 */
[----:B------:R-:W2:Y:S04]  /*116d0*/  LDL.LU R29, [R1+0x4] ;  /* 0x00000400011d7983 */ /* 0x000ea80000300800 */
[----:B-1----:R-:W2:Y:S01]  /*116e0*/  LDL.LU R8, [R1] ;  /* 0x0000000001087983 */ /* 0x002ea20000300800 */
[----:B------:R-:W-:-:S02]  /*116f0*/  MOV R32, R103 ;  /* 0x0000006700207202 */ /* 0x000fc40000000f00 */
[----:B------:R-:W-:Y:S01]  /*11700*/  MOV R34, R104 ;  /* 0x0000006800227202 */ /* 0x000fe20000000f00 */
[----:B------:R-:W-:Y:S01]  /*11710*/  LDSM.16.MT88.4 R16, [R220+0x9000] ;  /* 0x00900000dc10783b */ /* 0x000fe20000004200 */
[----:B------:R-:W-:-:S03]  /*11720*/  MOV R40, R102 ;  /* 0x0000006600287202 */ /* 0x000fc60000000f00 */
[----:B------:R-:W-:Y:S04]  /*11730*/  LDSM.16.MT88.4 R20, [R222+0x9000] ;  /* 0x00900000de14783b */ /* 0x000fe80000004200 */
[----:B------:R-:W-:Y:S01]  /*11740*/  LDSM.16.MT88.4 R36, [R220+0xb000] ;  /* 0x00b00000dc24783b */ /* 0x000fe20000004200 */
[----:B---3--:R-:W-:Y:S02]  /*11750*/  MOV R25, R4 ;  /* 0x0000000400197202 */ /* 0x008fe40000000f00 */
[----:B----4-:R-:W-:-:S03]  /*11760*/  MOV R26, R3 ;  /* 0x00000003001a7202 */ /* 0x010fc60000000f00 */
[----:B------:R-:W-:Y:S01]  /*11770*/  IMAD.MOV.U32 R42, RZ, RZ, R25 ;  /* 0x000000ffff2a7224 */ /* 0x000fe200078e0019 */
[----:B-----5:R-:W-:Y:S02]  /*11780*/  MOV R27, R2 ;  /* 0x00000002001b7202 */ /* 0x020fe40000000f00 */
[----:B------:R-:W-:Y:S02]  /*11790*/  MOV R111, R26 ;  /* 0x0000001a006f7202 */ /* 0x000fe40000000f00 */
[----:B--2---:R-:W-:Y:S02]  /*117a0*/  MOV R9, R0 ;  /* 0x0000000000097202 */ /* 0x004fe40000000f00 */
[----:B------:R-:W-:Y:S02]  /*117b0*/  MOV R109, R27 ;  /* 0x0000001b006d7202 */ /* 0x000fe40000000f00 */
        /* <DEDUP_REMOVED lines=41> */
[----:B------:R-:W-:Y:S01]  /*11a50*/  FMNMX.FTZ R3, R213, R3, !PT ;  /* 0x00000003d5037209 */ /* 0x000fe20007810000 */
[----:B------:R-:W1:Y:S01]  /*11a60*/  SHFL.BFLY PT, R5, R105, 0x2, 0x1f ;  /* 0x0c401f0069057f89 */ /* 0x000e6200000e0000 */
        /* <DEDUP_REMOVED lines=18> */
[----:B-1----:R-:W-:Y:S02]  /*11b90*/  FMNMX.FTZ R105, R105, R5, !PT ;  /* 0x0000000569697209 */ /* 0x002fe40007810000 */
[----:B------:R-:W-:-:S02]  /*11ba0*/  FMNMX.FTZ R3, R201, R3, !PT ;  /* 0x00000003c9037209 */ /* 0x000fc40007810000 */
[----:B------:R-:W-:Y:S01]  /*11bb0*/  FMNMX.FTZ R2, R246, R2, !PT ;  /* 0x00000002f6027209 */ /* 0x000fe20007810000 */
[----:B------:R-:W1:Y:S03]  /*11bc0*/  SHFL.BFLY PT, R4, R105, 0x1, 0x1f ;  /* 0x0c201f0069047f89 */ /* 0x000e6600000e0000 */
[----:B------:R-:W-:Y:S01]  /*11bd0*/  FMNMX.FTZ R2, R215, R2, !PT ;  /* 0x00000002d7027209 */ /* 0x000fe20007810000 */
[----:B------:R-:W3:Y:S03]  /*11be0*/  SHFL.BFLY PT, R7, R3, 0x2, 0x1f ;  /* 0x0c401f0003077f89 */ /* 0x000ee600000e0000 */
[----:B------:R-:W-:Y:S02]  /*11bf0*/  FMNMX.FTZ R2, R210, R2, !PT ;  /* 0x00000002d2027209 */ /* 0x000fe40007810000 */
[----:B--2---:R-:W-:-:S02]  /*11c00*/  FMNMX.FTZ R104, R0, R104, !PT ;  /* 0x0000006800687209 */ /* 0x004fc40007810000 */
[----:B------:R-:W-:-:S03]  /*11c10*/  FMNMX.FTZ R2, R208, R2, !PT ;  /* 0x00000002d0027209 */ /* 0x000fc60007810000 */
[----:B------:R-:W2:Y:S04]  /*11c20*/  SHFL.BFLY PT, R5, R104, 0x1, 0x1f ;  /* 0x0c201f0068057f89 */ /* 0x000ea800000e0000 */
[----:B------:R-:W4:Y:S01]  /*11c30*/  SHFL.BFLY PT, R6, R2, 0x2, 0x1f ;  /* 0x0c401f0002067f89 */ /* 0x000f2200000e0000 */
[----:B-1----:R-:W-:Y:S02]  /*11c40*/  FMNMX.FTZ R105, R105, R4, !PT ;  /* 0x0000000469697209 */ /* 0x002fe40007810000 */
[----:B---3--:R-:W-:-:S03]  /*11c50*/  FMNMX.FTZ R3, R3, R7, !PT ;  /* 0x0000000703037209 */ /* 0x008fc60007810000 */
[C---:B------:R-:W-:Y:S01]  /*11c60*/  FMUL.FTZ R0, R105.reuse, UR22 ;  /* 0x0000001669007c20 */ /* 0x040fe20008410000 */
[----:B------:R-:W-:Y:S01]  /*11c70*/  FSETP.NEU.FTZ.AND P3, PT, R105, -INF , PT ;  /* 0xff8000006900780b */ /* 0x000fe20003f7d000 */
[----:B------:R-:W1:Y:S03]  /*11c80*/  SHFL.BFLY PT, R103, R3, 0x1, 0x1f ;  /* 0x0c201f0003677f89 */ /* 0x000e6600000e0000 */
[----:B------:R-:W-:Y:S02]  /*11c90*/  FSEL R0, R0, RZ, P3 ;  /* 0x000000ff00007208 */ /* 0x000fe40001800000 */
[----:B--2---:R-:W-:-:S03]  /*11ca0*/  FMNMX.FTZ R104, R104, R5, !PT ;  /* 0x0000000568687209 */ /* 0x004fc60007810000 */
[----:B------:R-:W-:Y:S01]  /*11cb0*/  FFMA.FTZ R4, R59, UR22, -R0 ;  /* 0x000000163b047c23 */ /* 0x000fe20008010800 */
[----:B----4-:R-:W-:-:S03]  /*11cc0*/  FMNMX.FTZ R2, R2, R6, !PT ;  /* 0x0000000602027209 */ /* 0x010fc60007810000 */
[----:B------:R2:W-:Y:S01]  /*11cd0*/  MUFU.EX2 R41, R4 ;  /* 0x0000000400297308 */ /* 0x0005e20000000800 */
[C---:B------:R-:W-:Y:S01]  /*11ce0*/  FMUL.FTZ R12, R104.reuse, UR22 ;  /* 0x00000016680c7c20 */ /* 0x040fe20008410000 */
[----:B------:R-:W-:Y:S01]  /*11cf0*/  FSETP.NEU.FTZ.AND P2, PT, R104, -INF , PT ;  /* 0xff8000006800780b */ /* 0x000fe20003f5d000 */
[----:B------:R-:W3:Y:S03]  /*11d00*/  SHFL.BFLY PT, R102, R2, 0x1, 0x1f ;  /* 0x0c201f0002667f89 */ /* 0x000ee600000e0000 */
[----:B------:R-:W-:Y:S02]  /*11d10*/  FSEL R12, R12, RZ, P2 ;  /* 0x000000ff0c0c7208 */ /* 0x000fe40001000000 */
[----:B-1----:R-:W-:-:S03]  /*11d20*/  FMNMX.FTZ R103, R3, R103, !PT ;  /* 0x0000006703677209 */ /* 0x002fc60007810000 */
[----:B------:R-:W-:Y:S01]  /*11d30*/  FFMA.FTZ R3, R61, UR22, -R12 ;  /* 0x000000163d037c23 */ /* 0x000fe2000801080c */
[----:B--2---:R-:W-:Y:S01]  /*11d40*/  FFMA.FTZ R4, R56, UR22, -R0 ;  /* 0x0000001638047c23 */ /* 0x004fe20008010800 */
[C---:B------:R-:W-:Y:S02]  /*11d50*/  FSETP.NEU.FTZ.AND P1, PT, R103.reuse, -INF , PT ;  /* 0xff8000006700780b */ /* 0x040fe40003f3d000 */
[----:B------:R1:W-:Y:S02]  /*11d60*/  MUFU.EX2 R56, R3 ;  /* 0x0000000300387308 */ /* 0x0003e40000000800 */
[----:B------:R-:W-:-:S06]  /*11d70*/  FSEL R5, R103, RZ, P1 ;  /* 0x000000ff67057208 */ /* 0x000fcc0000800000 */
[----:B------:R2:W-:Y:S01]  /*11d80*/  MUFU.EX2 R33, R4 ;  /* 0x0000000400217308 */ /* 0x0005e20000000800 */
[----:B---3--:R-:W-:Y:S01]  /*11d90*/  FMNMX.FTZ R102, R2, R102, !PT ;  /* 0x0000006602667209 */ /* 0x008fe20007810000 */
[----:B------:R-:W-:-:S03]  /*11da0*/  FADD.FTZ R6, R252, -R5 ;  /* 0x80000005fc067221 */ /* 0x000fc60000010000 */
[----:B------:R-:W-:Y:S01]  /*11db0*/  FSETP.NEU.FTZ.AND P0, PT, R102, -INF , PT ;  /* 0xff8000006600780b */ /* 0x000fe20003f1d000 */
[----:B------:R-:W-:Y:S01]  /*11dc0*/  FMUL.FTZ R6, R6, UR22 ;  /* 0x0000001606067c20 */ /* 0x000fe20008410000 */
[----:B-1----:R-:W-:Y:S02]  /*11dd0*/  FMUL.FTZ R3, R103, UR22 ;  /* 0x0000001667037c20 */ /* 0x002fe40008410000 */
[----:B------:R-:W-:Y:S01]  /*11de0*/  FSEL R5, R102, RZ, P0 ;  /* 0x000000ff66057208 */ /* 0x000fe20000000000 */
[----:B------:R1:W3:Y:S02]  /*11df0*/  MUFU.EX2 R14, R6 ;  /* 0x00000006000e7308 */ /* 0x0002e40000000800 */
[----:B------:R-:W-:Y:S01]  /*11e00*/  FSEL R3, R3, RZ, P1 ;  /* 0x000000ff03037208 */ /* 0x000fe20000800000 */
[----:B--2---:R-:W-:-:S04]  /*11e10*/  FFMA.FTZ R4, R51, UR22, -R0 ;  /* 0x0000001633047c23 */ /* 0x004fc80008010800 */
[----:B------:R-:W-:Y:S01]  /*11e20*/  FFMA.FTZ R2, R58, UR22, -R3 ;  /* 0x000000163a027c23 */ /* 0x000fe20008010803 */
[----:B------:R2:W4:Y:S01]  /*11e30*/  MUFU.EX2 R24, R4 ;  /* 0x0000000400187308 */ /* 0x0005220000000800 */
[----:B-1----:R-:W-:-:S07]  /*11e40*/  FSEL R6, R104, RZ, P2 ;  /* 0x000000ff68067208 */ /* 0x002fce0001000000 */
[----:B------:R1:W-:Y:S01]  /*11e50*/  MUFU.EX2 R110, R2 ;  /* 0x00000002006e7308 */ /* 0x0003e20000000800 */
[-C--:B---3--:R-:W-:Y:S01]  /*11e60*/  FMUL.FTZ R112, R112, R14.reuse ;  /* 0x0000000e70707220 */ /* 0x088fe20000410000 */
[-C--:B------:R-:W-:Y:S01]  /*11e70*/  FMUL.FTZ R113, R113, R14.reuse ;  /* 0x0000000e71717220 */ /* 0x080fe20000410000 */
[-C--:B------:R-:W-:Y:S01]  /*11e80*/  FMUL.FTZ R128, R128, R14.reuse ;  /* 0x0000000e80807220 */ /* 0x080fe20000410000 */
[----:B------:R-:W-:Y:S01]  /*11e90*/  FADD.FTZ R8, R8, -R6 ;  /* 0x8000000608087221 */ /* 0x000fe20000010000 */
[-C--:B------:R-:W-:Y:S01]  /*11ea0*/  FMUL.FTZ R129, R129, R14.reuse ;  /* 0x0000000e81817220 */ /* 0x080fe20000410000 */
[-C--:B------:R-:W-:Y:S01]  /*11eb0*/  FMUL.FTZ R160, R160, R14.reuse ;  /* 0x0000000ea0a07220 */ /* 0x080fe20000410000 */
[----:B------:R-:W-:Y:S01]  /*11ec0*/  FMUL.FTZ R161, R161, R14 ;  /* 0x0000000ea1a17220 */ /* 0x000fe20000410000 */
[----:B------:R-:W-:Y:S01]  /*11ed0*/  FMUL.FTZ R8, R8, UR22 ;  /* 0x0000001608087c20 */ /* 0x000fe20008410000 */
[----:B--2---:R-:W-:Y:S01]  /*11ee0*/  FFMA.FTZ R4, R48, UR22, -R0 ;  /* 0x0000001630047c23 */ /* 0x004fe20008010800 */
[----:B----4-:R-:W-:Y:S01]  /*11ef0*/  MOV R58, R24 ;  /* 0x00000018003a7202 */ /* 0x010fe20000000f00 */
[-C--:B------:R-:W-:Y:S01]  /*11f00*/  FMUL.FTZ R172, R172, R14.reuse ;  /* 0x0000000eacac7220 */ /* 0x080fe20000410000 */
[----:B------:R-:W-:Y:S01]  /*11f10*/  LDSM.16.MT88.4 R24, [R220+0xa000] ;  /* 0x00a00000dc18783b */ /* 0x000fe20000004200 */
[----:B------:R2:W-:Y:S01]  /*11f20*/  MUFU.EX2 R59, R4 ;  /* 0x00000004003b7308 */ /* 0x0005e20000000800 */
[-C--:B------:R-:W-:Y:S01]  /*11f30*/  FMUL.FTZ R173, R173, R14.reuse ;  /* 0x0000000eadad7220 */ /* 0x080fe20000410000 */
[-C--:B------:R-:W-:Y:S01]  /*11f40*/  FMUL.FTZ R72, R72, R14.reuse ;  /* 0x0000000e48487220 */ /* 0x080fe20000410000 */
[-C--:B------:R-:W-:Y:S01]  /*11f50*/  FMUL.FTZ R73, R73, R14.reuse ;  /* 0x0000000e49497220 */ /* 0x080fe20000410000 */
[----:B-1----:R-:W-:Y:S01]  /*11f60*/  FMUL.FTZ R2, R102, UR22 ;  /* 0x0000001666027c20 */ /* 0x002fe20008410000 */
        /* <DEDUP_REMOVED lines=12> */
[--C-:B--2---:R-:W-:Y:S01]  /*12030*/  FFMA.FTZ R4, R57, UR22, -R12.reuse ;  /* 0x0000001639047c23 */ /* 0x104fe2000801080c */
[-C--:B------:R-:W-:Y:S01]  /*12040*/  FMUL.FTZ R157, R157, R14.reuse ;  /* 0x0000000e9d9d7220 */ /* 0x080fe20000410000 */
[-C--:B------:R-:W-:Y:S01]  /*12050*/  FMUL.FTZ R92, R92, R14.reuse ;  /* 0x0000000e5c5c7220 */ /* 0x080fe20000410000 */
[----:B------:R-:W-:Y:S01]  /*12060*/  FMUL.FTZ R93, R93, R14 ;  /* 0x0000000e5d5d7220 */ /* 0x000fe20000410000 */
[----:B------:R1:W2:Y:S02]  /*12070*/  MUFU.EX2 R15, R4 ;  /* 0x00000004000f7308 */ /* 0x0002a40000000800 */
[----:B-1----:R-:W-:Y:S01]  /*12080*/  FFMA.FTZ R4, R53, UR22, -R12 ;  /* 0x0000001635047c23 */ /* 0x002fe2000801080c */
[----:B--2---:R-:W-:-:S05]  /*12090*/  MOV R252, R15 ;  /* 0x0000000f00fc7202 */ /* 0x004fca0000000f00 */
[----:B------:R1:W2:Y:S08]  /*120a0*/  MUFU.EX2 R15, R8 ;  /* 0x00000008000f7308 */ /* 0x0002b00000000800 */
[----:B------:R3:W-:Y:S01]  /*120b0*/  MUFU.EX2 R28, R4 ;  /* 0x00000004001c7308 */ /* 0x0007e20000000800 */
[----:B-1----:R-:W-:Y:S01]  /*120c0*/  FFMA.FTZ R8, R196, UR22, -R0 ;  /* 0x00000016c4087c23 */ /* 0x002fe20008010800 */
[-C--:B--2---:R-:W-:Y:S01]  /*120d0*/  FMUL.FTZ R126, R126, R15.reuse ;  /* 0x0000000f7e7e7220 */ /* 0x084fe20000410000 */
[-C--:B------:R-:W-:Y:S01]  /*120e0*/  FMUL.FTZ R127, R127, R15.reuse ;  /* 0x0000000f7f7f7220 */ /* 0x080fe20000410000 */
[----:B------:R-:W-:-:S04]  /*120f0*/  FMUL.FTZ R134, R134, R15 ;  /* 0x0000000f86867220 */ /* 0x000fc80000410000 */
[----:B------:R1:W-:Y:S01]  /*12100*/  MUFU.EX2 R196, R8 ;  /* 0x0000000800c47308 */ /* 0x0003e20000000800 */
[-C--:B------:R-:W-:Y:S01]  /*12110*/  FMUL.FTZ R135, R135, R15.reuse ;  /* 0x0000000f87877220 */ /* 0x080fe20000410000 */
        /* <DEDUP_REMOVED lines=19> */
[-C--:B------:R-:W-:Y:S01]  /*12250*/  FMUL.FTZ R86, R86, R15.reuse ;  /* 0x0000000f56567220 */ /* 0x080fe20000410000 */
[-C--:B------:R-:W-:Y:S01]  /*12260*/  FMUL.FTZ R87, R87, R15.reuse ;  /* 0x0000000f57577220 */ /* 0x080fe20000410000 */
[-C--:B------:R-:W-:Y:S01]  /*12270*/  FMUL.FTZ R98, R98, R15.reuse ;  /* 0x0000000f62627220 */ /* 0x080fe20000410000 */
[----:B------:R-:W-:Y:S01]  /*12280*/  FMUL.FTZ R99, R99, R15 ;  /* 0x0000000f63637220 */ /* 0x000fe20000410000 */
[----:B--2---:R-:W-:-:S04]  /*12290*/  FFMA.FTZ R4, R54, UR22, -R3 ;  /* 0x0000001636047c23 */ /* 0x004fc80008010803 */
[----:B------:R1:W-:Y:S02]  /*122a0*/  MUFU.EX2 R43, R4 ;  /* 0x00000004002b7308 */ /* 0x0003e40000000800 */
[----:B-1----:R-:W-:-:S06]  /*122b0*/  FFMA.FTZ R4, R49, UR22, -R3 ;  /* 0x0000001631047c23 */ /* 0x002fcc0008010803 */
[----:B------:R1:W2:Y:S02]  /*122c0*/  MUFU.EX2 R67, R4 ;  /* 0x0000000400437308 */ /* 0x0002a40000000800 */
[----:B-1----:R-:W-:Y:S01]  /*122d0*/  FFMA.FTZ R4, R63, UR22, -R2 ;  /* 0x000000163f047c23 */ /* 0x002fe20008010802 */
[----:B--2---:R-:W-:-:S05]  /*122e0*/  F2FP.F16.F32.PACK_AB R6, R67, R43 ;  /* 0x0000002b4306723e */ /* 0x004fca00000000ff */
[----:B------:R1:W-:Y:S02]  /*122f0*/  MUFU.EX2 R108, R4 ;  /* 0x00000004006c7308 */ /* 0x0003e40000000800 */
[----:B-1----:R-:W-:-:S06]  /*12300*/  FFMA.FTZ R4, R60, UR22, -R2 ;  /* 0x000000163c047c23 */ /* 0x002fcc0008010802 */
[----:B------:R1:W-:Y:S02]  /*12310*/  MUFU.EX2 R11, R4 ;  /* 0x00000004000b7308 */ /* 0x0003e40000000800 */
[----:B-1----:R-:W-:-:S06]  /*12320*/  FFMA.FTZ R4, R55, UR22, -R2 ;  /* 0x0000001637047c23 */ /* 0x002fcc0008010802 */
[----:B------:R1:W-:Y:S02]  /*12330*/  MUFU.EX2 R35, R4 ;  /* 0x0000000400237308 */ /* 0x0003e40000000800 */
[----:B-1----:R-:W-:Y:S02]  /*12340*/  FFMA.FTZ R4, R50, UR22, -R2 ;  /* 0x0000001632047c23 */ /* 0x002fe40008010802 */
[----:B------:R-:W-:Y:S04]  /*12350*/  LDSM.16.MT88.4 R48, [R222+0xb000] ;  /* 0x00b00000de30783b */ /* 0x000fe80000004200 */
[----:B------:R1:W2:Y:S02]  /*12360*/  MUFU.EX2 R66, R4 ;  /* 0x0000000400427308 */ /* 0x0002a40000000800 */
[----:B-1----:R-:W-:Y:S01]  /*12370*/  FADD.FTZ R4, R239, -R5 ;  /* 0x80000005ef047221 */ /* 0x002fe20000010000 */
[----:B------:R-:W-:Y:S01]  /*12380*/  MOV R239, R28 ;  /* 0x0000001c00ef7202 */ /* 0x000fe20000000f00 */
[----:B------:R-:W-:Y:S01]  /*12390*/  FFMA.FTZ R5, R52, UR22, -R12 ;  /* 0x0000001634057c23 */ /* 0x000fe2000801080c */
[----:B--2---:R-:W-:Y:S01]  /*123a0*/  F2FP.F16.F32.PACK_AB R7, R66, R35 ;  /* 0x000000234207723e */ /* 0x004fe200000000ff */
[----:B------:R-:W-:-:S02]  /*123b0*/  FMUL.FTZ R4, R4, UR22 ;  /* 0x0000001604047c20 */ /* 0x000fc40008410000 */
[----:B------:R1:W-:Y:S08]  /*123c0*/  MUFU.EX2 R57, R5 ;  /* 0x0000000500397308 */ /* 0x0003f00000000800 */
[----:B------:R2:W3:Y:S01]  /*123d0*/  MUFU.EX2 R13, R4 ;  /* 0x00000004000d7308 */ /* 0x0004e20000000800 */
[----:B-1----:R-:W-:Y:S02]  /*123e0*/  F2FP.F16.F32.PACK_AB R5, R11, R108 ;  /* 0x0000006c0b05723e */ /* 0x002fe400000000ff */
[----:B--2---:R-:W-:Y:S01]  /*123f0*/  FSEL R4, R105, RZ, P3 ;  /* 0x000000ff69047208 */ /* 0x004fe20001800000 */
[-C--:B---3--:R-:W-:Y:S01]  /*12400*/  FMUL.FTZ R114, R114, R13.reuse ;  /* 0x0000000d72727220 */ /* 0x088fe20000410000 */
[-C--:B------:R-:W-:Y:S01]  /*12410*/  FMUL.FTZ R115, R115, R13.reuse ;  /* 0x0000000d73737220 */ /* 0x080fe20000410000 */
[-C--:B------:R-:W-:Y:S01]  /*12420*/  FMUL.FTZ R130, R130, R13.reuse ;  /* 0x0000000d82827220 */ /* 0x080fe20000410000 */
[-C--:B------:R-:W-:Y:S01]  /*12430*/  FMUL.FTZ R131, R131, R13.reuse ;  /* 0x0000000d83837220 */ /* 0x080fe20000410000 */
[----:B------:R-:W-:Y:S01]  /*12440*/  FADD.FTZ R4, R29, -R4 ;  /* 0x800000041d047221 */ /* 0x000fe20000010000 */
[-C--:B------:R-:W-:Y:S01]  /*12450*/  FMUL.FTZ R162, R162, R13.reuse ;  /* 0x0000000da2a27220 */ /* 0x080fe20000410000 */
[----:B------:R-:W1:Y:S01]  /*12460*/  LDSM.16.MT88.4 R28, [R222+0xa000] ;  /* 0x00a00000de1c783b */ /* 0x000e620000004200 */
        /* <DEDUP_REMOVED lines=46> */
[----:B------:R-:W-:Y:S01]  /*12750*/  HMMA.16816.F32 R176, R4, R30, R172 ;  /* 0x0000001e04b0723c */ /* 0x000fe200000018ac */
[-C--:B------:R-:W-:Y:S01]  /*12760*/  FMUL.FTZ R85, R85, R44.reuse ;  /* 0x0000002c55557220 */ /* 0x080fe20000410000 */
[-C--:B------:R-:W-:Y:S01]  /*12770*/  FMUL.FTZ R96, R96, R44.reuse ;  /* 0x0000002c60607220 */ /* 0x080fe20000410000 */
[----:B------:R-:W-:-:S03]  /*12780*/  FMUL.FTZ R97, R97, R44 ;  /* 0x0000002c61617220 */ /* 0x000fc60000410000 */
[C---:B------:R-:W-:Y:S06]  /*12790*/  HMMA.16816.F32 R128, R4.reuse, R36, R72 ;  /* 0x000000240480723c */ /* 0x040fec0000001848 */
        /* <DEDUP_REMOVED lines=10> */
[----:B------:R-:W-:Y:S01]  /*12840*/  FFMA.FTZ R9, R65, UR22, -R0 ;  /* 0x0000001641097c23 */ /* 0x000fe20008010800 */
[----:B------:R-:W-:Y:S02]  /*12850*/  MOV R91, R59 ;  /* 0x0000003b005b7202 */ /* 0x000fe40000000f00 */
[----:B------:R-:W-:Y:S01]  /*12860*/  MOV R79, R66 ;  /* 0x00000042004f7202 */ /* 0x000fe20000000f00 */
[----:B------:R-:W-:Y:S01]  /*12870*/  HMMA.16816.F32 R52, R4, R18, R120 ;  /* 0x000000120434723c */ /* 0x000fe20000001878 */
[----:B------:R-:W-:Y:S01]  /*12880*/  MOV R143, R110 ;  /* 0x0000006e008f7202 */ /* 0x000fe20000000f00 */
[----:B------:R-:W-:Y:S01]  /*12890*/  IMAD.MOV.U32 R142, RZ, RZ, R109 ;  /* 0x000000ffff8e7224 */ /* 0x000fe200078e006d */
[----:B------:R-:W-:-:S02]  /*128a0*/  MOV R141, R108 ;  /* 0x0000006c008d7202 */ /* 0x000fc40000000f00 */
[----:B------:R-:W-:Y:S01]  /*128b0*/  MOV R140, R67 ;  /* 0x00000043008c7202 */ /* 0x000fe20000000f00 */
[----:B------:R-:W-:Y:S01]  /*128c0*/  HMMA.16816.F32 R184, R4, R24, R144 ;  /* 0x0000001804b8723c */ /* 0x000fe20000001890 */
[----:B------:R-:W-:Y:S01]  /*128d0*/  MOV R90, R142 ;  /* 0x0000008e005a7202 */ /* 0x000fe20000000f00 */
[----:B------:R-:W-:Y:S01]  /*128e0*/  IMAD.MOV.U32 R89, RZ, RZ, R143 ;  /* 0x000000ffff597224 */ /* 0x000fe200078e008f */
[----:B------:R-:W-:-:S03]  /*128f0*/  MOV R78, R140 ;  /* 0x0000008c004e7202 */ /* 0x000fc60000000f00 */
[C---:B------:R-:W-:Y:S06]  /*12900*/  HMMA.16816.F32 R180, R4.reuse, R26, R156 ;  /* 0x0000001a04b4723c */ /* 0x040fec000000189c */
[----:B------:R-:W-:Y:S07]  /*12910*/  HMMA.16816.F32 R108, R4, R50, R92 ;  /* 0x00000032046c723c */ /* 0x000fee000000185c */
[----:B------:R-:W-:-:S02]  /*12920*/  F2FP.F16.F32.PACK_AB R4, R33, R41 ;  /* 0x000000292104723e */ /* 0x000fc400000000ff */
[----:B------:R-:W-:Y:S02]  /*12930*/  F2FP.F16.F32.PACK_AB R5, R72, R88 ;  /* 0x000000584805723e */ /* 0x000fe400000000ff */
[----:B------:R-:W-:Y:S02]  /*12940*/  F2FP.F16.F32.PACK_AB R6, R91, R73 ;  /* 0x000000495b06723e */ /* 0x000fe400000000ff */
[----:B------:R-:W-:-:S07]  /*12950*/  F2FP.F16.F32.PACK_AB R7, R77, R239 ;  /* 0x000000ef4d07723e */ /* 0x000fce00000000ff */
[C---:B------:R-:W-:Y:S01]  /*12960*/  HMMA.16816.F32 R120, R4.reuse, R18, R124 ;  /* 0x000000120478723c */ /* 0x040fe2000000187c */
[----:B------:R1:W2:Y:S05]  /*12970*/  MUFU.EX2 R126, R8 ;  /* 0x00000008007e7308 */ /* 0x0002aa0000000800 */
[----:B------:R-:W-:Y:S01]  /*12980*/  HMMA.16816.F32 R92, R4, R20, R132 ;  /* 0x00000014045c723c */ /* 0x000fe20000001884 */
[----:B------:R-:W-:Y:S02]  /*12990*/  MOV R125, R40 ;  /* 0x00000028007d7202 */ /* 0x000fe40000000f00 */
[----:B------:R3:W-:Y:S01]  /*129a0*/  MUFU.EX2 R127, R9 ;  /* 0x00000009007f7308 */ /* 0x0007e20000000800 */
[----:B------:R-:W-:-:S02]  /*129b0*/  MOV R124, R35 ;  /* 0x00000023007c7202 */ /* 0x000fc40000000f00 */
[C---:B------:R-:W-:Y:S01]  /*129c0*/  HMMA.16816.F32 R64, R4.reuse, R24, R148 ;  /* 0x000000180440723c */ /* 0x040fe20000001894 */
[----:B------:R-:W-:Y:S02]  /*129d0*/  MOV R134, R34 ;  /* 0x0000002200867202 */ /* 0x000fe40000000f00 */
[----:B------:R-:W-:Y:S01]  /*129e0*/  MOV R133, R33 ;  /* 0x0000002100857202 */ /* 0x000fe20000000f00 */
[----:B-1----:R-:W-:Y:S02]  /*129f0*/  FFMA.FTZ R8, R107, UR22, -R3 ;  /* 0x000000166b087c23 */ /* 0x002fe40008010803 */
[C---:B------:R-:W-:Y:S01]  /*12a00*/  HMMA.16816.F32 R56, R4.reuse, R26, R152 ;  /* 0x0000001a0438723c */ /* 0x040fe20000001898 */
[----:B------:R-:W1:Y:S01]  /*12a10*/  LDSM.16.MT88.4 R24, [R220+0xa400] ;  /* 0x00a40000dc18783b */ /* 0x000e620000004200 */
[----:B------:R-:W-:Y:S01]  /*12a20*/  MOV R150, R134 ;  /* 0x0000008600967202 */ /* 0x000fe20000000f00 */
[----:B------:R4:W-:Y:S01]  /*12a30*/  MUFU.EX2 R11, R8 ;  /* 0x00000008000b7308 */ /* 0x0009e20000000800 */
[----:B------:R-:W-:Y:S01]  /*12a40*/  IMAD.MOV.U32 R151, RZ, RZ, R133 ;  /* 0x000000ffff977224 */ /* 0x000fe200078e0085 */
[----:B------:R-:W-:Y:S01]  /*12a50*/  MOV R149, R124 ;  /* 0x0000007c00957202 */ /* 0x000fe20000000f00 */
[----:B------:R-:W-:Y:S01]  /*12a60*/  HMMA.16816.F32 R144, R4, R22, R136 ;  /* 0x000000160490723c */ /* 0x000fe20000001888 */
[----:B---3--:R-:W-:Y:S01]  /*12a70*/  FFMA.FTZ R9, R204, UR22, -R3 ;  /* 0x00000016cc097c23 */ /* 0x008fe20008010803 */
[----:B------:R-:W3:Y:S01]  /*12a80*/  LDSM.16.MT88.4 R20, [R220+0xb400] ;  /* 0x00b40000dc14783b */ /* 0x000ee20000004200 */
[----:B------:R-:W-:-:S02]  /*12a90*/  MOV R204, R32 ;  /* 0x0000002000cc7202 */ /* 0x000fc40000000f00 */
[----:B------:R5:W5:Y:S01]  /*12aa0*/  MUFU.EX2 R76, R9 ;  /* 0x00000009004c7308 */ /* 0x000b620000000800 */
[C---:B------:R-:W-:Y:S01]  /*12ab0*/  HMMA.16816.F32 R156, R4.reuse, R16, R116 ;  /* 0x00000010049c723c */ /* 0x040fe20000001874 */
[----:B------:R-:W3:Y:S01]  /*12ac0*/  LDSM.16.MT88.4 R32, [R220+0x9400] ;  /* 0x00940000dc20783b */ /* 0x000ee20000004200 */
[----:B------:R-:W-:Y:S02]  /*12ad0*/  MOV R148, R125 ;  /* 0x0000007d00947202 */ /* 0x000fe40000000f00 */
[----:B--2---:R-:W-:Y:S01]  /*12ae0*/  MOV R153, R126 ;  /* 0x0000007e00997202 */ /* 0x004fe20000000f00 */
[----:B------:R-:W2:Y:S01]  /*12af0*/  LDSM.16.MT88.4 R16, [R222+0x9400] ;  /* 0x00940000de10783b */ /* 0x000ea20000004200 */
[----:B------:R-:W-:Y:S01]  /*12b00*/  HMMA.16816.F32 R164, R4, R28, R164 ;  /* 0x0000001c04a4723c */ /* 0x000fe200000018a4 */
[----:B------:R-:W-:Y:S01]  /*12b10*/  MOV R118, R43 ;  /* 0x0000002b00767202 */ /* 0x000fe20000000f00 */
[----:B----4-:R-:W-:Y:S01]  /*12b20*/  FFMA.FTZ R8, R100, UR22, -R3 ;  /* 0x0000001664087c23 */ /* 0x010fe20008010803 */
[----:B------:R-:W-:-:S02]  /*12b30*/  MOV R117, R42 ;  /* 0x0000002a00757202 */ /* 0x000fc40000000f00 */
[----:B------:R-:W-:Y:S01]  /*12b40*/  MOV R116, R41 ;  /* 0x0000002900747202 */ /* 0x000fe20000000f00 */
[----:B------:R4:W-:Y:S01]  /*12b50*/  MUFU.EX2 R135, R8 ;  /* 0x0000000800877308 */ /* 0x0009e20000000800 */
[C---:B------:R-:W-:Y:S01]  /*12b60*/  HMMA.16816.F32 R136, R4.reuse, R30, R168 ;  /* 0x0000001e0488723c */ /* 0x040fe200000018a8 */
[----:B------:R-:W2:Y:S01]  /*12b70*/  LDSM.16.MT88.4 R28, [R222+0xa400] ;  /* 0x00a40000de1c783b */ /* 0x000ea20000004200 */
[----:B------:R-:W-:Y:S01]  /*12b80*/  MOV R119, R252 ;  /* 0x000000fc00777202 */ /* 0x000fe20000000f00 */
[----:B-----5:R-:W-:Y:S01]  /*12b90*/  FFMA.FTZ R9, R101, UR22, -R3 ;  /* 0x0000001665097c23 */ /* 0x020fe20008010803 */
[----:B------:R-:W-:Y:S01]  /*12ba0*/  MOV R134, R116 ;  /* 0x0000007400867202 */ /* 0x000fe20000000f00 */
[----:B------:R-:W5:Y:S01]  /*12bb0*/  LDSM.16.MT88.4 R40, [R222+0xb400] ;  /* 0x00b40000de28783b */ /* 0x000f620000004200 */
[----:B------:R-:W-:Y:S01]  /*12bc0*/  HMMA.16816.F32 R80, R4, R38, R80 ;  /* 0x000000260450723c */ /* 0x000fe20000001850 */
[----:B------:R1:W3:Y:S01]  /*12bd0*/  MUFU.EX2 R155, R9 ;  /* 0x00000009009b7308 */ /* 0x0002e20000000800 */
[----:B------:R-:W-:Y:S01]  /*12be0*/  MOV R169, R76 ;  /* 0x0000004c00a97202 */ /* 0x000fe20000000f00 */
[----:B------:R-:W-:Y:S01]  /*12bf0*/  IMAD.MOV.U32 R101, RZ, RZ, R75 ;  /* 0x000000ffff657224 */ /* 0x000fe200078e004b */
[----:B------:R-:W-:-:S02]  /*12c00*/  MOV R76, R141 ;  /* 0x0000008d004c7202 */ /* 0x000fc40000000f00 */
[C---:B------:R-:W-:Y:S01]  /*12c10*/  HMMA.16816.F32 R140, R4.reuse, R36, R68 ;  /* 0x00000024048c723c */ /* 0x040fe20000001844 */
[----:B------:R-:W-:Y:S02]  /*12c20*/  MOV R133, R117 ;  /* 0x0000007500857202 */ /* 0x000fe40000000f00 */
[----:B------:R-:W-:Y:S01]  /*12c30*/  MOV R100, R76 ;  /* 0x0000004c00647202 */ /* 0x000fe20000000f00 */
[----:B----4-:R-:W-:Y:S01]  /*12c40*/  FFMA.FTZ R8, R216, UR22, -R2 ;  /* 0x00000016d8087c23 */ /* 0x010fe20008010802 */
[----:B------:R-:W-:Y:S01]  /*12c50*/  MOV R171, R89 ;  /* 0x0000005900ab7202 */ /* 0x000fe20000000f00 */
[C---:B------:R-:W-:Y:S01]  /*12c60*/  HMMA.16816.F32 R84, R4.reuse, R48, R84 ;  /* 0x000000300454723c */ /* 0x040fe20000001854 */
[----:B------:R-:W-:Y:S01]  /*12c70*/  MOV R70, R239 ;  /* 0x000000ef00467202 */ /* 0x000fe20000000f00 */
[----:B------:R4:W-:Y:S01]  /*12c80*/  MUFU.EX2 R107, R8 ;  /* 0x00000008006b7308 */ /* 0x0009e20000000800 */
[----:B------:R-:W-:Y:S01]  /*12c90*/  MOV R36, R79 ;  /* 0x0000004f00247202 */ /* 0x000fe20000000f00 */
[----:B------:R-:W-:Y:S01]  /*12ca0*/  IMAD.MOV.U32 R68, RZ, RZ, R88 ;  /* 0x000000ffff447224 */ /* 0x000fe200078e0058 */
[----:B------:R-:W-:Y:S01]  /*12cb0*/  MOV R152, R90 ;  /* 0x0000005a00987202 */ /* 0x000fe20000000f00 */
[----:B-1----:R-:W-:Y:S01]  /*12cc0*/  FFMA.FTZ R9, R218, UR22, -R2 ;  /* 0x00000016da097c23 */ /* 0x002fe20008010802 */
[----:B------:R-:W-:Y:S01]  /*12cd0*/  HMMA.16816.F32 R96, R4, R50, R96 ;  /* 0x000000320460723c */ /* 0x000fe20000001860 */
[----:B------:R-:W-:-:S02]  /*12ce0*/  MOV R71, R118 ;  /* 0x0000007600477202 */ /* 0x000fc40000000f00 */
[----:B------:R-:W1:Y:S01]  /*12cf0*/  MUFU.EX2 R168, R9 ;  /* 0x0000000900a87308 */ /* 0x000e620000000800 */
[----:B------:R-:W-:Y:S02]  /*12d00*/  MOV R69, R119 ;  /* 0x0000007700457202 */ /* 0x000fe40000000f00 */
[----:B------:R-:W-:Y:S02]  /*12d10*/  MOV R37, R73 ;  /* 0x0000004900257202 */ /* 0x000fe40000000f00 */
[----:B------:R-:W-:Y:S02]  /*12d20*/  F2FP.F16.F32.PACK_AB R4, R11, R169 ;  /* 0x000000a90b04723e */ /* 0x000fe400000000ff */
[----:B---3--:R-:W-:Y:S01]  /*12d30*/  F2FP.F16.F32.PACK_AB R6, R135, R155 ;  /* 0x0000009b8706723e */ /* 0x008fe200000000ff */
[----:B----4-:R-:W-:Y:S01]  /*12d40*/  FFMA.FTZ R8, R202, UR22, -R2 ;  /* 0x00000016ca087c23 */ /* 0x010fe20008010802 */
[----:B------:R-:W-:Y:S02]  /*12d50*/  MOV R202, R78 ;  /* 0x0000004e00ca7202 */ /* 0x000fe40000000f00 */
[----:B------:R-:W-:Y:S01]  /*12d60*/  MOV R170, R74 ;  /* 0x0000004a00aa7202 */ /* 0x000fe20000000f00 */
[----:B------:R3:W-:Y:S01]  /*12d70*/  MUFU.EX2 R154, R8 ;  /* 0x00000008009a7308 */ /* 0x0007e20000000800 */
[----:B------:R-:W-:-:S02]  /*12d80*/  MOV R39, R148 ;  /* 0x0000009400277202 */ /* 0x000fc40000000f00 */
[----:B-1----:R-:W-:Y:S02]  /*12d90*/  F2FP.F16.F32.PACK_AB R5, R107, R168 ;  /* 0x000000a86b05723e */ /* 0x002fe400000000ff */
[----:B------:R-:W-:Y:S01]  /*12da0*/  MOV R9, R127 ;  /* 0x0000007f00097202 */ /* 0x000fe20000000f00 */
[----:B---3--:R-:W-:Y:S01]  /*12db0*/  FFMA.FTZ R8, R106, UR22, -R2 ;  /* 0x000000166a087c23 */ /* 0x008fe20008010802 */
[----:B------:R-:W-:-:S03]  /*12dc0*/  MOV R106, R77 ;  /* 0x0000004d006a7202 */ /* 0x000fc60000000f00 */
[----:B------:R1:W3:Y:S02]  /*12dd0*/  MUFU.EX2 R132, R8 ;  /* 0x0000000800847308 */ /* 0x0002e40000000800 */
[----:B-1----:R-:W-:Y:S01]  /*12de0*/  FFMA.FTZ R8, R197, UR22, -R0 ;  /* 0x00000016c5087c23 */ /* 0x002fe20008010800 */
[----:B---3--:R-:W-:-:S05]  /*12df0*/  F2FP.F16.F32.PACK_AB R7, R132, R154 ;  /* 0x0000009a8407723e */ /* 0x008fca00000000ff */
[----:B------:R1:W-:Y:S02]  /*12e00*/  MUFU.EX2 R252, R8 ;  /* 0x0000000800fc7308 */ /* 0x0003e40000000800 */
[C---:B------:R-:W-:Y:S06]  /*12e10*/  HMMA.16816.F32 R76, R4.reuse, R24, R184 ;  /* 0x00000018044c723c */ /* 0x040fec00000018b8 */
[----:B------:R-:W-:Y:S01]  /*12e20*/  HMMA.16816.F32 R124, R4, R22, R172 ;  /* 0x00000016047c723c */ /* 0x000fe200000018ac */
[----:B------:R-:W-:-:S05]  /*12e30*/  MOV R184, R91 ;  /* 0x0000005b00b87202 */ /* 0x000fca0000000f00 */
[C---:B------:R-:W-:Y:S01]  /*12e40*/  HMMA.16816.F32 R88, R4.reuse, R26, R180 ;  /* 0x0000001a0458723c */ /* 0x040fe200000018b4 */
[----:B-1----:R-:W-:Y:S01]  /*12e50*/  FFMA.FTZ R8, R204, UR22, -R12 ;  /* 0x00000016cc087c23 */ /* 0x002fe2000801080c */
[----:B------:R-:W-:Y:S01]  /*12e60*/  MOV R204, R72 ;  /* 0x0000004800cc7202 */ /* 0x000fe20000000f00 */
[----:B------:R-:W-:Y:S01]  /*12e70*/  IMAD.MOV.U32 R172, RZ, RZ, R134 ;  /* 0x000000ffffac7224 */ /* 0x000fe200078e0086 */
[----:B------:R-:W-:Y:S01]  /*12e80*/  MOV R174, R202 ;  /* 0x000000ca00ae7202 */ /* 0x000fe20000000f00 */
[----:B------:R1:W-:Y:S01]  /*12e90*/  MUFU.EX2 R239, R8 ;  /* 0x0000000800ef7308 */ /* 0x0003e20000000800 */
        /* <DEDUP_REMOVED lines=8> */
[C---:B--2---:R-:W-:Y:S01]  /*12f20*/  HMMA.16816.F32 R60, R4.reuse, R16, R60 ;  /* 0x00000010043c723c */ /* 0x044fe2000000183c */
[----:B------:R-:W-:Y:S02]  /*12f30*/  MOV R36, R149 ;  /* 0x0000009500247202 */ /* 0x000fe40000000f00 */
[----:B------:R-:W-:Y:S01]  /*12f40*/  MOV R37, R150 ;  /* 0x0000009600257202 */ /* 0x000fe20000000f00 */
[--C-:B-1----:R-:W-:Y:S01]  /*12f50*/  FFMA.FTZ R8, R249, UR22, -R12.reuse ;  /* 0x00000016f9087c23 */ /* 0x102fe2000801080c */
[----:B------:R-:W-:Y:S01]  /*12f60*/  MOV R185, R36 ;  /* 0x0000002400b97202 */ /* 0x000fe20000000f00 */
[C---:B------:R-:W-:Y:S01]  /*12f70*/  HMMA.16816.F32 R72, R4.reuse, R18, R188 ;  /* 0x000000120448723c */ /* 0x040fe200000018bc */
[----:B------:R-:W-:Y:S01]  /*12f80*/  MOV R183, R37 ;  /* 0x0000002500b77202 */ /* 0x000fe20000000f00 */
[----:B------:R1:W2:Y:S04]  /*12f90*/  MUFU.EX2 R249, R8 ;  /* 0x0000000800f97308 */ /* 0x0002a80000000800 */
[C---:B------:R-:W-:Y:S06]  /*12fa0*/  HMMA.16816.F32 R112, R4.reuse, R28, R112 ;  /* 0x0000001c0470723c */ /* 0x040fec0000001870 */
[C---:B------:R-:W-:Y:S06]  /*12fb0*/  HMMA.16816.F32 R116, R4.reuse, R30, R176 ;  /* 0x0000001e0474723c */ /* 0x040fec00000018b0 */
[----:B------:R-:W-:Y:S01]  /*12fc0*/  HMMA.16816.F32 R128, R4, R20, R128 ;  /* 0x000000140480723c */ /* 0x000fe20000001880 */
[----:B-1----:R-:W-:Y:S01]  /*12fd0*/  FFMA.FTZ R8, R219, UR22, -R12 ;  /* 0x00000016db087c23 */ /* 0x002fe2000801080c */
[----:B------:R-:W-:-:S03]  /*12fe0*/  MOV R219, R132 ;  /* 0x0000008400db7202 */ /* 0x000fc60000000f00 */
[----:B------:R1:W-:Y:S01]  /*12ff0*/  MUFU.EX2 R218, R8 ;  /* 0x0000000800da7308 */ /* 0x0003e20000000800 */
[----:B-----5:R-:W-:Y:S01]  /*13000*/  HMMA.16816.F32 R108, R4, R42, R108 ;  /* 0x0000002a046c723c */ /* 0x020fe2000000186c */
[----:B-1----:R-:W-:Y:S01]  /*13010*/  FFMA.FTZ R8, R217, UR22, -R12 ;  /* 0x00000016d9087c23 */ /* 0x002fe2000801080c */
[----:B------:R-:W-:-:S04]  /*13020*/  MOV R217, R135 ;  /* 0x0000008700d97202 */ /* 0x000fc80000000f00 */
[----:B------:R-:W-:Y:S01]  /*13030*/  HMMA.16816.F32 R132, R4, R40, R160 ;  /* 0x000000280484723c */ /* 0x000fe200000018a0 */
[----:B------:R1:W3:Y:S06]  /*13040*/  MUFU.EX2 R216, R8 ;  /* 0x0000000800d87308 */ /* 0x0002ec0000000800 */
[----:B------:R-:W-:Y:S01]  /*13050*/  FFMA.FTZ R4, R213, UR22, -R3 ;  /* 0x00000016d5047c23 */ /* 0x000fe20008010803 */
[----:B------:R-:W-:Y:S02]  /*13060*/  MOV R160, R9 ;  /* 0x0000000900a07202 */ /* 0x000fe40000000f00 */
[----:B------:R-:W-:Y:S01]  /*13070*/  MOV R161, R153 ;  /* 0x0000009900a17202 */ /* 0x000fe20000000f00 */
[----:B------:R-:W-:Y:S01]  /*13080*/  IMAD.MOV.U32 R153, RZ, RZ, R10 ;  /* 0x000000ffff997224 */ /* 0x000fe200078e000a */
[----:B------:R-:W-:-:S02]  /*13090*/  MOV R213, R204 ;  /* 0x000000cc00d57202 */ /* 0x000fc40000000f00 */
[----:B------:R-:W-:Y:S01]  /*130a0*/  MOV R162, R11 ;  /* 0x0000000b00a27202 */ /* 0x000fe20000000f00 */
[----:B------:R4:W-:Y:S01]  /*130b0*/  MUFU.EX2 R204, R4 ;  /* 0x0000000400cc7308 */ /* 0x0009e20000000800 */
[----:B--2---:R-:W-:Y:S02]  /*130c0*/  F2FP.F16.F32.PACK_AB R9, R249, R239 ;  /* 0x000000eff909723e */ /* 0x004fe400000000ff */
[----:B-1----:R-:W-:Y:S02]  /*130d0*/  F2FP.F16.F32.PACK_AB R8, R160, R196 ;  /* 0x000000c4a008723e */ /* 0x002fe400000000ff */
[----:B------:R-:W-:Y:S02]  /*130e0*/  F2FP.F16.F32.PACK_AB R10, R252, R161 ;  /* 0x000000a1fc0a723e */ /* 0x000fe400000000ff */
[----:B---3--:R-:W-:Y:S02]  /*130f0*/  F2FP.F16.F32.PACK_AB R11, R216, R218 ;  /* 0x000000dad80b723e */ /* 0x008fe400000000ff */
[----:B------:R-:W-:-:S05]  /*13100*/  MOV R163, R151 ;  /* 0x0000009700a37202 */ /* 0x000fca0000000f00 */
[----:B------:R-:W-:Y:S01]  /*13110*/  HMMA.16816.F32 R148, R8, R32, R156 ;  /* 0x000000200894723c */ /* 0x000fe2000000189c */
[----:B----4-:R-:W-:Y:S01]  /*13120*/  FFMA.FTZ R4, R207, UR22, -R3 ;  /* 0x00000016cf047c23 */ /* 0x010fe20008010803 */
[----:B------:R-:W-:-:S04]  /*13130*/  MOV R207, R70 ;  /* 0x0000004600cf7202 */ /* 0x000fc80000000f00 */
[C---:B------:R-:W-:Y:S01]  /*13140*/  HMMA.16816.F32 R120, R8.reuse, R34, R120 ;  /* 0x000000220878723c */ /* 0x040fe20000001878 */
[----:B------:R1:W-:Y:S01]  /*13150*/  MUFU.EX2 R202, R4 ;  /* 0x0000000400ca7308 */ /* 0x0003e20000000800 */
[----:B------:R-:W2:Y:S04]  /*13160*/  LDSM.16.MT88.4 R32, [R222+0x9800] ;  /* 0x00980000de20783b */ /* 0x000ea80000004200 */
[C---:B------:R-:W-:Y:S06]  /*13170*/  HMMA.16816.F32 R92, R8.reuse, R16, R92 ;  /* 0x00000010085c723c */ /* 0x040fec000000185c */
[----:B------:R-:W-:Y:S01]  /*13180*/  HMMA.16816.F32 R64, R8, R24, R64 ;  /* 0x000000180840723c */ /* 0x000fe20000001840 */
[----:B-1----:R-:W-:Y:S01]  /*13190*/  FFMA.FTZ R4, R199, UR22, -R3 ;  /* 0x00000016c7047c23 */ /* 0x002fe20008010803 */
[----:B------:R-:W-:-:S04]  /*131a0*/  MOV R199, R71 ;  /* 0x0000004700c77202 */ /* 0x000fc80000000f00 */
[C---:B------:R-:W-:Y:S01]  /*131b0*/  HMMA.16816.F32 R56, R8.reuse, R26, R56 ;  /* 0x0000001a0838723c */ /* 0x040fe20000001838 */
[----:B------:R-:W1:Y:S01]  /*131c0*/  LDSM.16.MT88.4 R24, [R220+0xa800] ;  /* 0x00a80000dc18783b */ /* 0x000e620000004200 */
[----:B------:R3:W-:Y:S04]  /*131d0*/  MUFU.EX2 R197, R4 ;  /* 0x0000000400c57308 */ /* 0x0007e80000000800 */
[C---:B------:R-:W-:Y:S01]  /*131e0*/  HMMA.16816.F32 R68, R8.reuse, R18, R144 ;  /* 0x000000120844723c */ /* 0x040fe20000001890 */
[----:B------:R-:W-:Y:S05]  /*131f0*/  LDSM.16.MT88.4 R16, [R220+0xb800] ;  /* 0x00b80000dc10783b */ /* 0x000fea0000004200 */
[C---:B------:R-:W-:Y:S06]  /*13200*/  HMMA.16816.F32 R164, R8.reuse, R28, R164 ;  /* 0x0000001c08a4723c */ /* 0x040fec00000018a4 */
[C---:B------:R-:W-:Y:S01]  /*13210*/  HMMA.16816.F32 R136, R8.reuse, R30, R136 ;  /* 0x0000001e0888723c */ /* 0x040fe20000001888 */
[----:B---3--:R-:W-:Y:S01]  /*13220*/  FFMA.FTZ R4, R45, UR22, -R3 ;  /* 0x000000162d047c23 */ /* 0x008fe20008010803 */
[----:B------:R-:W-:Y:S01]  /*13230*/  MOV R45, R196 ;  /* 0x000000c4002d7202 */ /* 0x000fe20000000f00 */
[----:B------:R-:W-:Y:S02]  /*13240*/  LDSM.16.MT88.4 R28, [R222+0xa800] ;  /* 0x00a80000de1c783b */ /* 0x000fe40000004200 */
[----:B------:R3:W4:Y:S01]  /*13250*/  MUFU.EX2 R196, R4 ;  /* 0x0000000400c47308 */ /* 0x0007220000000800 */
[C---:B------:R-:W-:Y:S06]  /*13260*/  HMMA.16816.F32 R140, R8.reuse, R20, R140 ;  /* 0x00000014088c723c */ /* 0x040fec000000188c */
[C---:B------:R-:W-:Y:S01]  /*13270*/  HMMA.16816.F32 R176, R8.reuse, R22, R80 ;  /* 0x0000001608b0723c */ /* 0x040fe20000001850 */
[----:B------:R-:W-:Y:S05]  /*13280*/  LDSM.16.MT88.4 R20, [R222+0xb800] ;  /* 0x00b80000de14783b */ /* 0x000fea0000004200 */
[----:B------:R-:W-:Y:S01]  /*13290*/  HMMA.16816.F32 R84, R8, R40, R84 ;  /* 0x000000280854723c */ /* 0x000fe20000001854 */
[----:B---3--:R-:W-:Y:S01]  /*132a0*/  FFMA.FTZ R4, R241, UR22, -R2 ;  /* 0x00000016f1047c23 */ /* 0x008fe20008010802 */
[----:B------:R-:W-:-:S04]  /*132b0*/  MOV R241, R39 ;  /* 0x0000002700f17202 */ /* 0x000fc80000000f00 */
[----:B------:R-:W-:Y:S01]  /*132c0*/  HMMA.16816.F32 R96, R8, R42, R96 ;  /* 0x0000002a0860723c */ /* 0x000fe20000001860 */
[----:B------:R-:W3:Y:S01]  /*132d0*/  LDSM.16.MT88.4 R36, [R220+0x9800] ;  /* 0x00980000dc24783b */ /* 0x000ee20000004200 */
[----:B------:R5:W-:Y:S01]  /*132e0*/  MUFU.EX2 R195, R4 ;  /* 0x0000000400c37308 */ /* 0x000be20000000800 */
[----:B----4-:R-:W-:-:S04]  /*132f0*/  F2FP.F16.F32.PACK_AB R6, R196, R197 ;  /* 0x000000c5c406723e */ /* 0x010fc800000000ff */
[----:B------:R-:W-:Y:S01]  /*13300*/  FFMA.FTZ R8, R214, UR22, -R0 ;  /* 0x00000016d6087c23 */ /* 0x000fe20008010800 */
[----:B------:R-:W-:-:S03]  /*13310*/  MOV R214, R173 ;  /* 0x000000ad00d67202 */ /* 0x000fc60000000f00 */
[----:B------:R4:W-:Y:S01]  /*13320*/  MUFU.EX2 R189, R8 ;  /* 0x0000000800bd7308 */ /* 0x0009e20000000800 */
[----:B-----5:R-:W-:Y:S01]  /*13330*/  FFMA.FTZ R4, R209, UR22, -R2 ;  /* 0x00000016d1047c23 */ /* 0x020fe20008010802 */
[----:B------:R-:W-:Y:S02]  /*13340*/  MOV R209, R213 ;  /* 0x000000d500d17202 */ /* 0x000fe40000000f00 */
[----:B------:R-:W-:-:S04]  /*13350*/  MOV R213, R160 ;  /* 0x000000a000d57202 */ /* 0x000fc80000000f00 */
[----:B------:R5:W2:Y:S01]  /*13360*/  MUFU.EX2 R194, R4 ;  /* 0x0000000400c27308 */ /* 0x000aa20000000800 */
[----:B------:R-:W-:Y:S02]  /*13370*/  MOV R83, R209 ;  /* 0x000000d100537202 */ /* 0x000fe40000000f00 */
[----:B------:R-:W-:Y:S01]  /*13380*/  MOV R209, R180 ;  /* 0x000000b400d17202 */ /* 0x000fe20000000f00 */
[----:B----4-:R-:W-:Y:S01]  /*13390*/  FFMA.FTZ R8, R212, UR22, -R0 ;  /* 0x00000016d4087c23 */ /* 0x010fe20008010800 */
[----:B------:R-:W-:-:S03]  /*133a0*/  MOV R212, R174 ;  /* 0x000000ae00d47202 */ /* 0x000fc60000000f00 */
[----:B------:R4:W-:Y:S01]  /*133b0*/  MUFU.EX2 R188, R8 ;  /* 0x0000000800bc7308 */ /* 0x0009e20000000800 */
[----:B-----5:R-:W-:Y:S01]  /*133c0*/  FFMA.FTZ R4, R203, UR22, -R2 ;  /* 0x00000016cb047c23 */ /* 0x020fe20008010802 */
[----:B------:R-:W-:Y:S01]  /*133d0*/  IMAD.MOV.U32 R203, RZ, RZ, R207 ;  /* 0x000000ffffcb7224 */ /* 0x000fe200078e00cf */
[----:B--2---:R-:W-:-:S05]  /*133e0*/  F2FP.F16.F32.PACK_AB R5, R194, R195 ;  /* 0x000000c3c205723e */ /* 0x004fca00000000ff */
[----:B------:R2:W-:Y:S01]  /*133f0*/  MUFU.EX2 R193, R4 ;  /* 0x0000000400c17308 */ /* 0x0005e20000000800 */
[----:B------:R-:W-:Y:S02]  /*13400*/  MOV R207, R161 ;  /* 0x000000a100cf7202 */ /* 0x000fe40000000f00 */
[----:B------:R-:W-:Y:S01]  /*13410*/  MOV R82, R203 ;  /* 0x000000cb00527202 */ /* 0x000fe20000000f00 */
[----:B----4-:R-:W-:Y:S01]  /*13420*/  FFMA.FTZ R8, R206, UR22, -R0 ;  /* 0x00000016ce087c23 */ /* 0x010fe20008010800 */
[----:B------:R-:W-:-:S03]  /*13430*/  MOV R206, R175 ;  /* 0x000000af00ce7202 */ /* 0x000fc60000000f00 */
[----:B------:R4:W-:Y:S01]  /*13440*/  MUFU.EX2 R187, R8 ;  /* 0x0000000800bb7308 */ /* 0x0009e20000000800 */
[----:B--2---:R-:W-:Y:S01]  /*13450*/  FFMA.FTZ R4, R200, UR22, -R2 ;  /* 0x00000016c8047c23 */ /* 0x004fe20008010802 */
[----:B------:R-:W-:Y:S02]  /*13460*/  MOV R200, R199 ;  /* 0x000000c700c87202 */ /* 0x000fe40000000f00 */
[----:B------:R-:W-:-:S04]  /*13470*/  MOV R199, R162 ;  /* 0x000000a200c77202 */ /* 0x000fc80000000f00 */
[----:B------:R2:W5:Y:S01]  /*13480*/  MUFU.EX2 R192, R4 ;  /* 0x0000000400c07308 */ /* 0x0005620000000800 */
[----:B----4-:R-:W-:Y:S01]  /*13490*/  FFMA.FTZ R8, R198, UR22, -R0 ;  /* 0x00000016c6087c23 */ /* 0x010fe20008010800 */
[----:B------:R-:W-:-:S06]  /*134a0*/  MOV R198, R184 ;  /* 0x000000b800c67202 */ /* 0x000fcc0000000f00 */
[----:B------:R4:W-:Y:S01]  /*134b0*/  MUFU.EX2 R186, R8 ;  /* 0x0000000800ba7308 */ /* 0x0009e20000000800 */
[----:B--2---:R-:W-:Y:S01]  /*134c0*/  FFMA.FTZ R4, R251, UR22, -R0 ;  /* 0x00000016fb047c23 */ /* 0x004fe20008010800 */
[----:B-----5:R-:W-:Y:S01]  /*134d0*/  F2FP.F16.F32.PACK_AB R7, R192, R193 ;  /* 0x000000c1c007723e */ /* 0x020fe200000000ff */
[----:B------:R-:W-:-:S05]  /*134e0*/  IMAD.MOV.U32 R251, RZ, RZ, R169 ;  /* 0x000000fffffb7224 */ /* 0x000fca00078e00a9 */
[----:B------:R2:W-:Y:S01]  /*134f0*/  MUFU.EX2 R191, R4 ;  /* 0x0000000400bf7308 */ /* 0x0005e20000000800 */
[----:B----4-:R-:W-:Y:S01]  /*13500*/  FFMA.FTZ R8, R183, UR22, -R12 ;  /* 0x00000016b7087c23 */ /* 0x010fe2000801080c */
[----:B------:R-:W-:-:S06]  /*13510*/  MOV R183, R185 ;  /* 0x000000b900b77202 */ /* 0x000fcc0000000f00 */
[----:B------:R4:W-:Y:S01]  /*13520*/  MUFU.EX2 R185, R8 ;  /* 0x0000000800b97308 */ /* 0x0009e20000000800 */
[----:B--2---:R-:W-:Y:S01]  /*13530*/  FFMA.FTZ R4, R248, UR22, -R0 ;  /* 0x00000016f8047c23 */ /* 0x004fe20008010800 */
[----:B------:R-:W-:Y:S02]  /*13540*/  MOV R248, R45 ;  /* 0x0000002d00f87202 */ /* 0x000fe40000000f00 */
[----:B------:R-:W-:-:S04]  /*13550*/  MOV R45, R172 ;  /* 0x000000ac002d7202 */ /* 0x000fc80000000f00 */
[----:B------:R2:W5:Y:S01]  /*13560*/  MUFU.EX2 R190, R4 ;  /* 0x0000000400be7308 */ /* 0x0005620000000800 */
[----:B------:R-:W-:Y:S01]  /*13570*/  MOV R203, R45 ;  /* 0x0000002d00cb7202 */ /* 0x000fe20000000f00 */
[----:B----4-:R-:W-:Y:S01]  /*13580*/  FFMA.FTZ R8, R241, UR22, -R12 ;  /* 0x00000016f1087c23 */ /* 0x010fe2000801080c */
[----:B------:R-:W-:Y:S02]  /*13590*/  MOV R241, R163 ;  /* 0x000000a300f17202 */ /* 0x000fe40000000f00 */
[----:B------:R-:W-:-:S03]  /*135a0*/  MOV R45, R182 ;  /* 0x000000b6002d7202 */ /* 0x000fc60000000f00 */
[----:B------:R4:W5:Y:S01]  /*135b0*/  MUFU.EX2 R184, R8 ;  /* 0x0000000800b87308 */ /* 0x0009620000000800 */
[----:B--2---:R-:W-:-:S07]  /*135c0*/  F2FP.F16.F32.PACK_AB R4, R202, R204 ;  /* 0x000000ccca04723e */ /* 0x004fce00000000ff */
[----:B------:R-:W-:Y:S01]  /*135d0*/  HMMA.16816.F32 R40, R4, R34, R72 ;  /* 0x000000220428723c */ /* 0x000fe20000001848 */
[----:B----4-:R-:W-:Y:S01]  /*135e0*/  FFMA.FTZ R8, R247, UR22, -R12 ;  /* 0x00000016f7087c23 */ /* 0x010fe2000801080c */
[----:B------:R-:W-:-:S03]  /*135f0*/  IMAD.MOV.U32 R247, RZ, RZ, R183 ;  /* 0x000000fffff77224 */ /* 0x000fc600078e00b7 */
[----:B------:R2:W-:Y:S01]  /*13600*/  MUFU.EX2 R183, R8 ;  /* 0x0000000800b77308 */ /* 0x0005e20000000800 */
[C---:B-1----:R-:W-:Y:S06]  /*13610*/  HMMA.16816.F32 R144, R4.reuse, R24, R76 ;  /* 0x000000180490723c */ /* 0x042fec000000184c */
[C---:B------:R-:W-:Y:S06]  /*13620*/  HMMA.16816.F32 R156, R4.reuse, R26, R88 ;  /* 0x0000001a049c723c */ /* 0x040fec0000001858 */
[----:B---3--:R-:W-:Y:S01]  /*13630*/  HMMA.16816.F32 R48, R4, R36, R48 ;  /* 0x000000240430723c */ /* 0x008fe20000001830 */
[----:B--2---:R-:W-:Y:S01]  /*13640*/  FFMA.FTZ R8, R243, UR22, -R12 ;  /* 0x00000016f3087c23 */ /* 0x004fe2000801080c */
[----:B------:R-:W-:-:S04]  /*13650*/  MOV R243, R200 ;  /* 0x000000c800f37202 */ /* 0x000fc80000000f00 */
[C---:B------:R-:W-:Y:S01]  /*13660*/  HMMA.16816.F32 R52, R4.reuse, R38, R52 ;  /* 0x000000260434723c */ /* 0x040fe20000001834 */
[----:B------:R-:W-:Y:S02]  /*13670*/  MOV R200, R241 ;  /* 0x000000f100c87202 */ /* 0x000fe40000000f00 */
[----:B------:R-:W-:Y:S02]  /*13680*/  MOV R241, R181 ;  /* 0x000000b500f17202 */ /* 0x000fe40000000f00 */
[----:B------:R1:W2:Y:S01]  /*13690*/  MUFU.EX2 R181, R8 ;  /* 0x0000000800b57308 */ /* 0x0002a20000000800 */
[C---:B------:R-:W-:Y:S06]  /*136a0*/  HMMA.16816.F32 R60, R4.reuse, R32, R60 ;  /* 0x00000020043c723c */ /* 0x040fec000000183c */
[C---:B------:R-:W-:Y:S06]  /*136b0*/  HMMA.16816.F32 R160, R4.reuse, R28, R112 ;  /* 0x0000001c04a0723c */ /* 0x040fec0000001870 */
[----:B------:R-:W-:Y:S01]  /*136c0*/  HMMA.16816.F32 R172, R4, R30, R116 ;  /* 0x0000001e04ac723c */ /* 0x000fe20000001874 */
[--C-:B-1----:R-:W-:Y:S01]  /*136d0*/  FFMA.FTZ R8, R47, UR22, -R0.reuse ;  /* 0x000000162f087c23 */ /* 0x102fe20008010800 */
[----:B------:R-:W-:-:S04]  /*136e0*/  FFMA.FTZ R0, R46, UR22, -R0 ;  /* 0x000000162e007c23 */ /* 0x000fc80008010800 */
[C---:B------:R-:W-:Y:S01]  /*136f0*/  HMMA.16816.F32 R72, R4.reuse, R16, R128 ;  /* 0x000000100448723c */ /* 0x040fe20000001880 */
[----:B------:R-:W-:Y:S05]  /*13700*/  MUFU.EX2 R182, R8 ;  /* 0x0000000800b67308 */ /* 0x000fea0000000800 */
[C---:B------:R-:W-:Y:S01]  /*13710*/  HMMA.16816.F32 R76, R4.reuse, R18, R124 ;  /* 0x00000012044c723c */ /* 0x040fe2000000187c */
[----:B------:R-:W1:Y:S02]  /*13720*/  LDSM.16.MT88.4 R124, [R220+0x9c00] ;  /* 0x009c0000dc7c783b */ /* 0x000e640000004200 */
[----:B------:R3:W-:Y:S03]  /*13730*/  MUFU.EX2 R180, R0 ;  /* 0x0000000000b47308 */ /* 0x0007e60000000800 */
[C---:B------:R-:W-:Y:S06]  /*13740*/  HMMA.16816.F32 R88, R4.reuse, R20, R132 ;  /* 0x000000140458723c */ /* 0x040fec0000001884 */
[----:B------:R-:W-:Y:S07]  /*13750*/  HMMA.16816.F32 R108, R4, R22, R108 ;  /* 0x00000016046c723c */ /* 0x000fee000000186c */
[----:B-----5:R-:W-:Y:S01]  /*13760*/  F2FP.F16.F32.PACK_AB R4, R190, R191 ;  /* 0x000000bfbe04723e */ /* 0x020fe200000000ff */
[----:B---3--:R-:W-:Y:S01]  /*13770*/  FFMA.FTZ R0, R240, UR22, -R12 ;  /* 0x00000016f0007c23 */ /* 0x008fe2000801080c */
[----:B------:R-:W-:-:S02]  /*13780*/  MOV R240, R82 ;  /* 0x0000005200f07202 */ /* 0x000fc40000000f00 */
[----:B------:R-:W-:Y:S01]  /*13790*/  MOV R82, R83 ;  /* 0x0000005300527202 */ /* 0x000fe20000000f00 */
[----:B------:R-:W-:Y:S01]  /*137a0*/  IMAD.MOV.U32 R83, RZ, RZ, R200 ;  /* 0x000000ffff537224 */ /* 0x000fe200078e00c8 */
[----:B------:R-:W-:Y:S02]  /*137b0*/  MOV R200, R203 ;  /* 0x000000cb00c87202 */ /* 0x000fe40000000f00 */
[----:B------:R-:W-:Y:S02]  /*137c0*/  MOV R203, R209 ;  /* 0x000000d100cb7202 */ /* 0x000fe40000000f00 */
[----:B------:R-:W-:Y:S02]  /*137d0*/  MOV R209, R241 ;  /* 0x000000f100d17202 */ /* 0x000fe40000000f00 */
[----:B------:R-:W-:Y:S02]  /*137e0*/  MOV R241, R45 ;  /* 0x0000002d00f17202 */ /* 0x000fe40000000f00 */
[----:B------:R-:W-:-:S02]  /*137f0*/  MOV R45, R107 ;  /* 0x0000006b002d7202 */ /* 0x000fc40000000f00 */
[----:B------:R3:W-:Y:S01]  /*13800*/  MUFU.EX2 R107, R0 ;  /* 0x00000000006b7308 */ /* 0x0007e20000000800 */
[----:B------:R-:W-:Y:S02]  /*13810*/  F2FP.F16.F32.PACK_AB R5, R184, R185 ;  /* 0x000000b9b805723e */ /* 0x000fe400000000ff */
[----:B------:R-:W-:Y:S02]  /*13820*/  F2FP.F16.F32.PACK_AB R6, R188, R189 ;  /* 0x000000bdbc06723e */ /* 0x000fe400000000ff */
[----:B--2---:R-:W-:Y:S02]  /*13830*/  F2FP.F16.F32.PACK_AB R7, R181, R183 ;  /* 0x000000b7b507723e */ /* 0x004fe400000000ff */
[----:B------:R-:W-:Y:S02]  /*13840*/  MOV R9, R241 ;  /* 0x000000f100097202 */ /* 0x000fe40000000f00 */
[----:B------:R-:W-:Y:S02]  /*13850*/  MOV R241, R45 ;  /* 0x0000002d00f17202 */ /* 0x000fe40000000f00 */
[----:B------:R-:W-:Y:S01]  /*13860*/  MOV R11, R200 ;  /* 0x000000c8000b7202 */ /* 0x000fe20000000f00 */
[----:B------:R-:W-:Y:S01]  /*13870*/  HMMA.16816.F32 R56, R4, R26, R56 ;  /* 0x0000001a0438723c */ /* 0x000fe20000001838 */
[----:B------:R-:W-:-:S02]  /*13880*/  MOV R10, R209 ;  /* 0x000000d1000a7202 */ /* 0x000fc40000000f00 */
[----:B------:R-:W-:Y:S01]  /*13890*/  MOV R115, R203 ;  /* 0x000000cb00737202 */ /* 0x000fe20000000f00 */
[----:B---3--:R-:W-:Y:S01]  /*138a0*/  FFMA.FTZ R0, R242, UR22, -R3 ;  /* 0x00000016f2007c23 */ /* 0x008fe20008010803 */
[----:B------:R-:W-:Y:S01]  /*138b0*/  MOV R242, R106 ;  /* 0x0000006a00f27202 */ /* 0x000fe20000000f00 */
[C---:B------:R-:W-:Y:S01]  /*138c0*/  HMMA.16816.F32 R64, R4.reuse, R24, R64 ;  /* 0x000000180440723c */ /* 0x040fe20000001840 */
[----:B------:R-:W-:Y:S01]  /*138d0*/  MOV R200, R168 ;  /* 0x000000a800c87202 */ /* 0x000fe20000000f00 */
[----:B------:R2:W-:Y:S01]  /*138e0*/  MUFU.EX2 R106, R0 ;  /* 0x00000000006a7308 */ /* 0x0005e20000000800 */
[----:B------:R-:W-:Y:S02]  /*138f0*/  MOV R203, R213 ;  /* 0x000000d500cb7202 */ /* 0x000fe40000000f00 */
[----:B------:R-:W-:Y:S01]  /*13900*/  MOV R209, R199 ;  /* 0x000000c700d17202 */ /* 0x000fe20000000f00 */
[----:B------:R-:W-:Y:S01]  /*13910*/  HMMA.16816.F32 R132, R4, R32, R92 ;  /* 0x000000200484723c */ /* 0x000fe2000000185c */
[----:B------:R-:W-:-:S02]  /*13920*/  MOV R199, R207 ;  /* 0x000000cf00c77202 */ /* 0x000fc40000000f00 */
[----:B------:R-:W-:Y:S02]  /*13930*/  MOV R207, R155 ;  /* 0x0000009b00cf7202 */ /* 0x000fe40000000f00 */
[----:B------:R-:W-:Y:S01]  /*13940*/  MOV R213, R154 ;  /* 0x0000009a00d57202 */ /* 0x000fe20000000f00 */
[C---:B------:R-:W-:Y:S06]  /*13950*/  HMMA.16816.F32 R32, R4.reuse, R34, R68 ;  /* 0x000000220420723c */ /* 0x040fec0000001844 */
[----:B------:R-:W-:Y:S01]  /*13960*/  HMMA.16816.F32 R68, R4, R16, R140 ;  /* 0x000000100444723c */ /* 0x000fe2000000188c */
[----:B--2---:R-:W-:Y:S01]  /*13970*/  FFMA.FTZ R0, R211, UR22, -R3 ;  /* 0x00000016d3007c23 */ /* 0x004fe20008010803 */
[----:B------:R-:W-:-:S02]  /*13980*/  MOV R211, R170 ;  /* 0x000000aa00d37202 */ /* 0x000fc40000000f00 */
[----:B------:R-:W-:Y:S02]  /*13990*/  MOV R170, R101 ;  /* 0x0000006500aa7202 */ /* 0x000fe40000000f00 */
[----:B------:R2:W3:Y:S01]  /*139a0*/  MUFU.EX2 R101, R0 ;  /* 0x0000000000657308 */ /* 0x0004e20000000800 */
[C---:B------:R-:W-:Y:S06]  /*139b0*/  HMMA.16816.F32 R16, R4.reuse, R18, R176 ;  /* 0x000000120410723c */ /* 0x040fec00000018b0 */
[----:B------:R-:W-:Y:S01]  /*139c0*/  HMMA.16816.F32 R116, R4, R36, R148 ;  /* 0x000000240474723c */ /* 0x000fe20000001894 */
[----:B------:R-:W-:-:S02]  /*139d0*/  MOV R178, R10 ;  /* 0x0000000a00b27202 */ /* 0x000fc40000000f00 */
[----:B------:R-:W-:Y:S02]  /*139e0*/  MOV R177, R11 ;  /* 0x0000000b00b17202 */ /* 0x000fe40000000f00 */
[----:B------:R-:W-:Y:S01]  /*139f0*/  MOV R179, R9 ;  /* 0x0000000900b37202 */ /* 0x000fe20000000f00 */
[C---:B------:R-:W-:Y:S01]  /*13a00*/  HMMA.16816.F32 R164, R4.reuse, R28, R164 ;  /* 0x0000001c04a4723c */ /* 0x040fe200000018a4 */
[----:B------:R-:W-:Y:S01]  /*13a10*/  LDSM.16.MT88.4 R8, [R222+0xbc00] ;  /* 0x00bc0000de08783b */ /* 0x000fe20000004200 */
[--C-:B--2---:R-:W-:Y:S01]  /*13a20*/  FFMA.FTZ R0, R205, UR22, -R3.reuse ;  /* 0x00000016cd007c23 */ /* 0x104fe20008010803 */
[----:B------:R-:W-:Y:S01]  /*13a30*/  MOV R205, R171 ;  /* 0x000000ab00cd7202 */ /* 0x000fe20000000f00 */
[----:B------:R-:W-:Y:S01]  /*13a40*/  FFMA.FTZ R3, R201, UR22, -R3 ;  /* 0x00000016c9037c23 */ /* 0x000fe20008010803 */
[----:B------:R-:W-:Y:S01]  /*13a50*/  MOV R171, R100 ;  /* 0x0000006400ab7202 */ /* 0x000fe20000000f00 */
[----:B------:R-:W-:Y:S01]  /*13a60*/  HMMA.16816.F32 R84, R4, R20, R84 ;  /* 0x000000140454723c */ /* 0x000fe20000001854 */
[----:B------:R2:W-:Y:S01]  /*13a70*/  MUFU.EX2 R100, R0 ;  /* 0x0000000000647308 */ /* 0x0005e20000000800 */
[----:B------:R-:W-:Y:S01]  /*13a80*/  IMAD.MOV.U32 R201, RZ, RZ, R82 ;  /* 0x000000ffffc97224 */ /* 0x000fe200078e0052 */
[----:B---3--:R-:W-:-:S03]  /*13a90*/  F2FP.F16.F32.PACK_AB R92, R101, R106 ;  /* 0x0000006a655c723e */ /* 0x008fc600000000ff */
[C---:B------:R-:W-:Y:S03]  /*13aa0*/  HMMA.16816.F32 R36, R4.reuse, R38, R120 ;  /* 0x000000260424723c */ /* 0x040fe60000001878 */
[----:B------:R3:W4:Y:S03]  /*13ab0*/  MUFU.EX2 R47, R3 ;  /* 0x00000003002f7308 */ /* 0x0007260000000800 */
[----:B------:R-:W-:Y:S01]  /*13ac0*/  HMMA.16816.F32 R28, R4, R30, R136 ;  /* 0x0000001e041c723c */ /* 0x000fe20000001888 */
[----:B------:R-:W5:Y:S01]  /*13ad0*/  LDSM.16.MT88.4 R136, [R222+0x9c00] ;  /* 0x009c0000de88783b */ /* 0x000f620000004200 */
[----:B--2---:R-:W-:Y:S01]  /*13ae0*/  FFMA.FTZ R0, R246, UR22, -R2 ;  /* 0x00000016f6007c23 */ /* 0x004fe20008010802 */
[----:B------:R-:W-:-:S03]  /*13af0*/  MOV R246, R83 ;  /* 0x0000005300f67202 */ /* 0x000fc60000000f00 */
[----:B------:R-:W-:Y:S01]  /*13b00*/  HMMA.16816.F32 R20, R4, R22, R96 ;  /* 0x000000160414723c */ /* 0x000fe20000001860 */
[----:B------:R-:W-:Y:S01]  /*13b10*/  LDSM.16.MT88.4 R80, [R220+0xbc00] ;  /* 0x00bc0000dc50783b */ /* 0x000fe20000004200 */
[----:B------:R2:W-:Y:S01]  /*13b20*/  MUFU.EX2 R46, R0 ;  /* 0x00000000002e7308 */ /* 0x0005e20000000800 */
[----:B---3--:R-:W-:-:S04]  /*13b30*/  MOV R3, R152 ;  /* 0x0000009800037202 */ /* 0x008fc80000000f00 */
[----:B------:R-:W-:Y:S01]  /*13b40*/  FFMA.FTZ R4, R178, R44, R177 ;  /* 0x0000002cb2047223 */ /* 0x000fe200000100b1 */
[----:B----4-:R-:W-:Y:S02]  /*13b50*/  F2FP.F16.F32.PACK_AB R94, R47, R100 ;  /* 0x000000642f5e723e */ /* 0x010fe400000000ff */
[----:B------:R-:W-:Y:S01]  /*13b60*/  F2FP.F16.F32.PACK_AB R96, R186, R187 ;  /* 0x000000bbba60723e */ /* 0x000fe200000000ff */
[----:B------:R-:W-:Y:S01]  /*13b70*/  FADD.FTZ R6, R246, R4 ;  /* 0x00000004f6067221 */ /* 0x000fe20000010000 */
[----:B------:R-:W-:Y:S01]  /*13b80*/  F2FP.F16.F32.PACK_AB R98, R180, R182 ;  /* 0x000000b6b462723e */ /* 0x000fe200000000ff */
[----:B--2---:R-:W-:Y:S01]  /*13b90*/  FFMA.FTZ R0, R215, UR22, -R2 ;  /* 0x00000016d7007c23 */ /* 0x004fe20008010802 */
[----:B------:R-:W-:-:S03]  /*13ba0*/  MOV R215, R170 ;  /* 0x000000aa00d77202 */ /* 0x000fc60000000f00 */
[----:B------:R2:W3:Y:S02]  /*13bb0*/  MUFU.EX2 R45, R0 ;  /* 0x00000000002d7308 */ /* 0x0004e40000000800 */
[--C-:B--2---:R-:W-:Y:S01]  /*13bc0*/  FFMA.FTZ R0, R210, UR22, -R2.reuse ;  /* 0x00000016d2007c23 */ /* 0x104fe20008010802 */
[----:B------:R-:W-:Y:S01]  /*13bd0*/  FFMA.FTZ R2, R208, UR22, -R2 ;  /* 0x00000016d0027c23 */ /* 0x000fe20008010802 */
[----:B------:R-:W-:-:S04]  /*13be0*/  MOV R208, R153 ;  /* 0x0000009900d07202 */ /* 0x000fc80000000f00 */
[----:B------:R2:W-:Y:S01]  /*13bf0*/  MUFU.EX2 R27, R0 ;  /* 0x00000000001b7308 */ /* 0x0005e20000000800 */
[----:B------:R-:W-:Y:S01]  /*13c00*/  MOV R210, R171 ;  /* 0x000000ab00d27202 */ /* 0x000fe20000000f00 */
[----:B------:R-:W4:Y:S01]  /*13c10*/  LDSM.16.MT88.4 R152, [R220+0xac00] ;  /* 0x00ac0000dc98783b */ /* 0x000f220000004200 */
[----:B------:R-:W-:Y:S01]  /*13c20*/  FFMA.FTZ R3, R3, R14, R208 ;  /* 0x0000000e03037223 */ /* 0x000fe200000100d0 */
[----:B---3--:R-:W-:Y:S02]  /*13c30*/  F2FP.F16.F32.PACK_AB R93, R45, R46 ;  /* 0x0000002e2d5d723e */ /* 0x008fe400000000ff */
[----:B------:R-:W3:Y:S02]  /*13c40*/  LDSM.16.MT88.4 R168, [R222+0xac00] ;  /* 0x00ac0000dea8783b */ /* 0x000ee40000004200 */
[----:B------:R1:W5:Y:S01]  /*13c50*/  MUFU.EX2 R26, R2 ;  /* 0x00000002001a7308 */ /* 0x0003620000000800 */
[----:B--2---:R-:W-:-:S07]  /*13c60*/  FFMA.FTZ R0, R250, UR22, -R12 ;  /* 0x00000016fa007c23 */ /* 0x004fce000801080c */
[----:B------:R2:W2:Y:S01]  /*13c70*/  MUFU.EX2 R25, R0 ;  /* 0x0000000000197308 */ /* 0x0004a20000000800 */
[----:B-1----:R-:W-:Y:S02]  /*13c80*/  MOV R2, R115 ;  /* 0x0000007300027202 */ /* 0x002fe40000000f00 */
[----:B-----5:R-:W-:-:S07]  /*13c90*/  F2FP.F16.F32.PACK_AB R95, R26, R27 ;  /* 0x0000001b1a5f723e */ /* 0x020fce00000000ff */
[----:B------:R-:W-:Y:S01]  /*13ca0*/  HMMA.16816.F32 R112, R92, R124, R48 ;  /* 0x0000007c5c70723c */ /* 0x000fe20000001830 */
[----:B--2---:R-:W-:Y:S01]  /*13cb0*/  FFMA.FTZ R0, R245, UR22, -R12 ;  /* 0x00000016f5007c23 */ /* 0x004fe2000801080c */
[----:B------:R-:W-:-:S04]  /*13cc0*/  F2FP.F16.F32.PACK_AB R97, R25, R107 ;  /* 0x0000006b1961723e */ /* 0x000fc800000000ff */
[C---:B------:R-:W-:Y:S01]  /*13cd0*/  HMMA.16816.F32 R120, R92.reuse, R126, R52 ;  /* 0x0000007e5c78723c */ /* 0x040fe20000001834 */
[----:B------:R1:W-:Y:S05]  /*13ce0*/  MUFU.EX2 R24, R0 ;  /* 0x0000000000187308 */ /* 0x0003ea0000000800 */
[C---:B------:R-:W-:Y:S06]  /*13cf0*/  HMMA.16816.F32 R128, R92.reuse, R136, R60 ;  /* 0x000000885c80723c */ /* 0x040fec000000183c */
[C---:B------:R-:W-:Y:S06]  /*13d00*/  HMMA.16816.F32 R140, R92.reuse, R138, R40 ;  /* 0x0000008a5c8c723c */ /* 0x040fec0000001828 */
[----:B----4-:R-:W-:Y:S01]  /*13d10*/  HMMA.16816.F32 R144, R92, R152, R144 ;  /* 0x000000985c90723c */ /* 0x010fe20000001890 */
[----:B-1----:R-:W-:-:S04]  /*13d20*/  FFMA.FTZ R0, R244, UR22, -R12 ;  /* 0x00000016f4007c23 */ /* 0x002fc8000801080c */
[----:B------:R1:W2:Y:S01]  /*13d30*/  MUFU.EX2 R7, R0 ;  /* 0x0000000000077308 */ /* 0x0002a20000000800 */
[C---:B------:R-:W-:Y:S06]  /*13d40*/  HMMA.16816.F32 R156, R92.reuse, R154, R156 ;  /* 0x0000009a5c9c723c */ /* 0x040fec000000189c */
[C---:B---3--:R-:W-:Y:S06]  /*13d50*/  HMMA.16816.F32 R160, R92.reuse, R168, R160 ;  /* 0x000000a85ca0723c */ /* 0x048fec00000018a0 */
[----:B------:R-:W-:Y:S01]  /*13d60*/  HMMA.16816.F32 R172, R92, R170, R172 ;  /* 0x000000aa5cac723c */ /* 0x000fe200000018ac */
[----:B-1----:R-:W-:Y:S01]  /*13d70*/  FFMA.FTZ R0, R2, R15, R179 ;  /* 0x0000000f02007223 */ /* 0x002fe200000100b3 */
[----:B------:R-:W-:Y:S01]  /*13d80*/  FFMA.FTZ R2, R215, R13, R210 ;  /* 0x0000000dd7027223 */ /* 0x000fe200000100d2 */
[----:B--2---:R-:W-:-:S03]  /*13d90*/  F2FP.F16.F32.PACK_AB R99, R7, R24 ;  /* 0x000000180763723e */ /* 0x004fc600000000ff */
        /* <DEDUP_REMOVED lines=80> */
.L_x_285:
        /* <DEDUP_REMOVED lines=21> */
[----:B------:R-:W3:Y:S01]  /*143f0*/  LDL.LU.64 R6, [R1+0x48] ;  /* 0x0000480001067983 */ /* 0x000ee20000300a00 */
[----:B-1----:R-:W-:-:S03]  /*14400*/  IMAD.MOV.U32 R3, RZ, RZ, R105 ;  /* 0x000000ffff037224 */ /* 0x002fc600078e0069 */
[----:B--2---:R-:W3:Y:S02]  /*14410*/  LDL.LU.64 R4, [R1+0x50] ;  /* 0x0000500001047983 */ /* 0x004ee40000300a00 */
[----:B---3--:R-:W-:-:S05]  /*14420*/  MOV R5, R7 ;  /* 0x0000000700057202 */ /* 0x008fca0000000f00 */
[----:B------:R1:W-:Y:S01]  /*14430*/  STL.64 [R1+0x18], R4 ;  /* 0x0000180401007387 */ /* 0x0003e20000100a00 */
[----:B------:R-:W-:Y:S05]  /*14440*/  BRA `(.L_x_293) ;  /* 0x00000004000c7947 */ /* 0x000fea0003800000 */
.L_x_295:
        /* <DEDUP_REMOVED lines=17> */
[----:B------:R-:W4:Y:S01]  /*14560*/  @!P4 LDC.64 R110, c[0x0][0x218] ;  /* 0x00008600ff6ecb82 */ /* 0x000f220000000a00 */
[----:B--2---:R-:W-:Y:S04]  /*14570*/  LEA R102, P0, R102, R184, 0x6 ;  /* 0x000000b866667211 */ /* 0x004fe800078030ff */
[----:B---3--:R-:W-:Y:S02]  /*14580*/  LEA.HI.X R103, R108, R181, R103, 0x6, P0 ;  /* 0x000000b56c677211 */ /* 0x008fe400000f3467 */
[C---:B-1----:R-:W-:Y:S01]  /*14590*/  @!P4 LEA R104, P0, R102.reuse, R104, 0x1 ;  /* 0x000000686668c211 */ /* 0x042fe200078008ff */
[----:B------:R-:W1:Y:S03]  /*145a0*/  @!P2 LDC.64 R108, c[0x0][0x218] ;  /* 0x00008600ff6cab82 */ /* 0x000e660000000a00 */
[C-C-:B------:R-:W-:Y:S02]  /*145b0*/  @!P4 LEA.HI.X R105, R102.reuse, R105, R103.reuse, 0x1, P0 ;  /* 0x000000696669c211 */ /* 0x140fe400000f0c67 */
[C---:B-----5:R-:W-:Y:S03]  /*145c0*/  @!P2 LEA R178, P0, R102.reuse, R178, 0x1 ;  /* 0x000000b266b2a211 */ /* 0x060fe600078008ff */
[----:B------:R-:W-:Y:S01]  /*145d0*/  @!PT LDS RZ, [RZ] ;  /* 0x00000000fffff984 */ /* 0x000fe20000000800 */
[----:B------:R-:W-:Y:S01]  /*145e0*/  @!PT LDS RZ, [RZ] ;  /* 0x00000000fffff984 */ /* 0x000fe20000000800 */
[----:B------:R-:W-:Y:S01]  /*145f0*/  @!PT LDS RZ, [RZ] ;  /* 0x00000000fffff984 */ /* 0x000fe20000000800 */
[----:B------:R2:W-:Y:S01]  /*14600*/  @!P4 LDGSTS.E.BYPASS.LTC128B.128 [R226+0x6000], desc[UR28][R104.64] ;  /* 0x0600000068e2cfae */ /* 0x0005e2000b901d5c */
[C-C-:B------:R-:W-:Y:S01]  /*14610*/  @!P2 LEA.HI.X R179, R102.reuse, R179, R103.reuse, 0x1, P0 ;  /* 0x000000b366b3a211 */ /* 0x140fe200000f0c67 */
[----:B------:R-:W2:Y:S01]  /*14620*/  @!P1 LDC.64 R180, c[0x0][0x218] ;  /* 0x00008600ffb49b82 */ /* 0x000ea20000000a00 */
        /* <DEDUP_REMOVED lines=17> */
[C---:B-1----:R-:W-:Y:S03]  /*14740*/  @!P2 LEA R108, P0, R102.reuse, R108, 0x1 ;  /* 0x0000006c666ca211 */ /* 0x042fe600078008ff */
[----:B------:R-:W-:Y:S01]  /*14750*/  @!PT LDS RZ, [RZ] ;  /* 0x00000000fffff984 */ /* 0x000fe20000000800 */
[----:B------:R-:W-:Y:S01]  /*14760*/  @!PT LDS RZ, [RZ] ;  /* 0x00000000fffff984 */ /* 0x000fe20000000800 */
[----:B------:R-:W-:Y:S01]  /*14770*/  @!PT LDS RZ, [RZ] ;  /* 0x00000000fffff984 */ /* 0x000fe20000000800 */
[----:B------:R3:W-:Y:S01]  /*14780*/  @!P4 LDGSTS.E.BYPASS.LTC128B.128 [R226+0x6800], desc[UR28][R110.64] ;  /* 0x068000006ee2cfae */ /* 0x0007e2000b901d5c */
[C-C-:B------:R-:W-:Y:S02]  /*14790*/  @!P2 LEA.HI.X R109, R102.reuse, R109, R103.reuse, 0x1, P0 ;  /* 0x0000006d666da211 */ /* 0x140fe400000f0c67 */
[C---:B--2---:R-:W-:Y:S01]  /*147a0*/  @!P1 LEA R104, P0, R102.reuse, R180, 0x1 ;  /* 0x000000b466689211 */ /* 0x044fe200078008ff */
        /* <DEDUP_REMOVED lines=13> */
.L_x_293:
[----:B-12---:R-:W2:Y:S01]  /*14880*/  LDL R4, [R1+0x30] ;  /* 0x0000300001047983 */ /* 0x006ea20000100800 */
[----:B------:R-:W-:Y:S04]  /*14890*/  DEPBAR.LE SB0, 0x0 ;  /* 0x000080000000791a */ /* 0x000fe80000000000 */
[----:B------:R-:W3:Y:S01]  /*148a0*/  LDL R2, [R1+0x34] ;  /* 0x0000340001027983 */ /* 0x000ee20000100800 */
[----:B------:R-:W-:Y:S04]  /*148b0*/  UIADD3 UR11, UR20, -0x1, URZ ;  /* 0xffffffff140b7890 */ /* 0x000fe8000fffe03f */
[----:B------:R-:W4:Y:S01]  /*148c0*/  LDL.64 R20, [R1+0x18] ;  /* 0x0000180001147983 */ /* 0x000f220000100a00 */
[----:B------:R-:W-:Y:S02]  /*148d0*/  USHF.R.S32.HI UR13, URZ, 0x1f, UR11 ;  /* 0x0000001f3f0d7899 */ /* 0x000fe4000801140b */
[----:B------:R-:W-:Y:S02]  /*148e0*/  UIMAD UR12, UR8, UR11, URZ ;  /* 0x0000000b080c72a4 */ /* 0x000fe4000f8e023f */
[----:B------:R-:W5:Y:S01]  /*148f0*/  LDL R6, [R1+0x28] ;  /* 0x0000280001067983 */ /* 0x000f620000100800 */
[----:B------:R-:W-:Y:S02]  /*14900*/  UISETP.GT.AND UP0, UPT, UR11, UR14, UPT ;  /* 0x0000000e0b00728c */ /* 0x000fe4000bf04270 */
[----:B------:R-:W-:Y:S02]  /*14910*/  UIMAD UR12, UR13, UR9, UR12 ;  /* 0x000000090d0c72a4 */ /* 0x000fe4000f8e020c */
[----:B------:R-:W5:Y:S05]  /*14920*/  LDL R0, [R1+0x2c] ;  /* 0x00002c0001007983 */ /* 0x000f6a0000100800 */
[----:B------:R-:W5:Y:S05]  /*14930*/  LDL R8, [R1+0x20] ;  /* 0x0000200001087983 */ /* 0x000f6a0000100800 */
[----:B------:R-:W5:Y:S01]  /*14940*/  LDL R18, [R1+0x24] ;  /* 0x0000240001127983 */ /* 0x000f620000100800 */
[----:B------:R-:W-:Y:S06]  /*14950*/  BAR.SYNC.DEFER_BLOCKING 0x0 ;  /* 0x0000000000007b1d */ /* 0x000fec0000010000 */
[----:B------:R-:W-:Y:S05]  /*14960*/  @P4 STS [R226+0x9000], RZ ;  /* 0x009000ffe2004388 */ /* 0x000fea0000000800 */
[----:B------:R-:W-:Y:S05]  /*14970*/  @P4 STS [R226+0x9004], RZ ;  /* 0x009004ffe2004388 */ /* 0x000fea0000000800 */
        /* <DEDUP_REMOVED lines=10> */
[C---:B-----5:R-:W-:Y:S04]  /*14a20*/  @!P4 LEA R6, P0, R4.reuse, R6, 0x1 ;  /* 0x000000060406c211 */ /* 0x060fe800078008ff */
[C-C-:B------:R-:W-:Y:S02]  /*14a30*/  @!P4 LEA.HI.X R7, R4.reuse, R0, R2.reuse, 0x1, P0 ;  /* 0x000000000407c211 */ /* 0x140fe400000f0c02 */
[----:B------:R-:W2:Y:S01]  /*14a40*/  @!P1 LDC.64 R10, c[0x0][0x220] ;  /* 0x00008800ff0a9b82 */ /* 0x000ea20000000a00 */
[C---:B------:R-:W-:Y:S02]  /*14a50*/  IADD3 R0, P5, R4.reuse, UR24, RZ ;  /* 0x0000001804007c10 */ /* 0x040fe4000ffbe0ff */
[----:B------:R-:W-:Y:S01]  /*14a60*/  @!PT LDS RZ, [RZ] ;  /* 0x00000000fffff984 */ /* 0x000fe20000000800 */
[----:B------:R-:W-:Y:S01]  /*14a70*/  @!PT LDS RZ, [RZ] ;  /* 0x00000000fffff984 */ /* 0x000fe20000000800 */
[----:B------:R-:W-:Y:S01]  /*14a80*/  @!PT LDS RZ, [RZ] ;  /* 0x00000000fffff984 */ /* 0x000fe20000000800 */
[----:B------:R3:W-:Y:S05]  /*14a90*/  @!P4 LDGSTS.E.BYPASS.LTC128B.128 [R226+0x9000], desc[UR28][R6.64] ;  /* 0x0900000006e2cfae */ /* 0x0007ea000b901d5c */
        /* <DEDUP_REMOVED lines=10> */
[----:B------:R-:W-:Y:S04]  /*14b40*/  @!P1 LEA.HI.X R11, R4, R11, R2, 0x1, P0 ;  /* 0x0000000b040b9211 */ /* 0x000fe800000f0c02 */
[----:B------:R-:W-:Y:S01]  /*14b50*/  @P1 STS.128 [R226+0xb000], RZ ;  /* 0x00b000ffe2001388 */ /* 0x000fe20000000c00 */
[----:B------:R-:W-:Y:S02]  /*14b60*/  IADD3.X R2, R2, UR18, RZ, P5, !PT ;  /* 0x0000001202027c10 */ /* 0x000fe4000affe4ff */
[C---:B------:R-:W-:Y:S02]  /*14b70*/  @!P4 LEA R8, P5, R0.reuse, R8, 0x1 ;  /* 0x000000080008c211 */ /* 0x040fe400078a08ff */
[----:B------:R-:W-:Y:S01]  /*14b80*/  @!PT LDS RZ, [RZ] ;  /* 0x00000000fffff984 */ /* 0x000fe20000000800 */
[----:B------:R-:W-:Y:S01]  /*14b90*/  @!PT LDS RZ, [RZ] ;  /* 0x00000000fffff984 */ /* 0x000fe20000000800 */
[----:B------:R-:W-:Y:S01]  /*14ba0*/  @!PT LDS RZ, [RZ] ;  /* 0x00000000fffff984 */ /* 0x000fe20000000800 */
[----:B------:R-:W-:Y:S01]  /*14bb0*/  @!P1 LDGSTS.E.BYPASS.LTC128B.128 [R226+0xb000], desc[UR28][R10.64+0x80] ;  /* 0x0b0000800ae29fae */ /* 0x000fe2000b901d5c */
[C---:B---3--:R-:W-:Y:S02]  /*14bc0*/  @!P2 LEA R6, P3, R0.reuse, R14, 0x1 ;  /* 0x0000000e0006a211 */ /* 0x048fe400078608ff */
[C-C-:B------:R-:W-:Y:S02]  /*14bd0*/  @!P4 LEA.HI.X R9, R0.reuse, R18, R2.reuse, 0x1, P5 ;  /* 0x000000120009c211 */ /* 0x140fe400028f0c02 */
[----:B------:R-:W-:Y:S01]  /*14be0*/  @P4 STS.128 [R226+0x9800], RZ ;  /* 0x009800ffe2004388 */ /* 0x000fe20000000c00 */
[C-C-:B------:R-:W-:Y:S04]  /*14bf0*/  @!P2 LEA.HI.X R7, R0.reuse, R15, R2.reuse, 0x1, P3 ;  /* 0x0000000f0007a211 */ /* 0x140fe800018f0c02 */
[----:B------:R-:W-:Y:S01]  /*14c00*/  @!PT LDS RZ, [RZ] ;  /* 0x00000000fffff984 */ /* 0x000fe20000000800 */
[----:B------:R-:W-:Y:S01]  /*14c10*/  @!PT LDS RZ, [RZ] ;  /* 0x00000000fffff984 */ /* 0x000fe20000000800 */
[----:B------:R-:W-:Y:S01]  /*14c20*/  @!PT LDS RZ, [RZ] ;  /* 0x00000000fffff984 */ /* 0x000fe20000000800 */
[----:B------:R-:W-:Y:S01]  /*14c30*/  @!P4 LDGSTS.E.BYPASS.LTC128B.128 [R226+0x9800], desc[UR28][R8.64] ;  /* 0x0980000008e2cfae */ /* 0x000fe2000b901d5c */
[C---:B-1----:R-:W-:Y:S04]  /*14c40*/  @!P1 LEA R4, P0, R0.reuse, R16, 0x1 ;  /* 0x0000001000049211 */ /* 0x042fe800078008ff */
[----:B------:R-:W-:Y:S01]  /*14c50*/  @P2 STS.128 [R226+0xa800], RZ ;  /* 0x00a800ffe2002388 */ /* 0x000fe20000000c00 */
[----:B------:R-:W-:Y:S01]  /*14c60*/  @!P1 LEA.HI.X R5, R0, R17, R2, 0x1, P0 ;  /* 0x0000001100059211 */ /* 0x000fe200000f0c02 */
[----:B------:R-:W-:Y:S01]  /*14c70*/  IMAD.U32 R0, RZ, RZ, UR11 ;  /* 0x0000000bff007e24 */ /* 0x000fe2000f8e00ff */
[----:B------:R-:W-:Y:S02]  /*14c80*/  PLOP3.LUT P0, PT, PT, PT, UP0, 0x80, 0x0 ;  /* 0x000000000000781c */ /* 0x000fe40003f0f008 */
[----:B------:R-:W-:Y:S01]  /*14c90*/  @!PT LDS RZ, [RZ] ;  /* 0x00000000fffff984 */ /* 0x000fe20000000800 */
[----:B------:R-:W-:Y:S01]  /*14ca0*/  @!PT LDS RZ, [RZ] ;  /* 0x00000000fffff984 */ /* 0x000fe20000000800 */
[----:B------:R-:W-:Y:S01]  /*14cb0*/  @!PT LDS RZ, [RZ] ;  /* 0x00000000fffff984 */ /* 0x000fe20000000800 */
[----:B------:R-:W-:Y:S01]  /*14cc0*/  @!P2 LDGSTS.E.BYPASS.LTC128B.128 [R226+0xa800], desc[UR28][R6.64+0x40] ;  /* 0x0a80004006e2afae */ /* 0x000fe2000b901d5c */
[----:B------:R-:W-:Y:S04]  /*14cd0*/  IMAD R0, R0, 0x40, R101 ;  /* 0x0000004000007824 */ /* 0x000fe800078e0265 */
[----:B------:R-:W-:Y:S01]  /*14ce0*/  @P1 STS.128 [R226+0xb800], RZ ;  /* 0x00b800ffe2001388 */ /* 0x000fe20000000c00 */
[----:B------:R-:W-:Y:S04]  /*14cf0*/  VIADD R101, R0, 0x1 ;  /* 0x0000000100657836 */ /* 0x000fe80000000000 */
[----:B------:R-:W-:Y:S01]  /*14d00*/  @!PT LDS RZ, [RZ] ;  /* 0x00000000fffff984 */ /* 0x000fe20000000800 */
[----:B------:R-:W-:Y:S01]  /*14d10*/  @!PT LDS RZ, [RZ] ;  /* 0x00000000fffff984 */ /* 0x000fe20000000800 */
[----:B------:R-:W-:Y:S01]  /*14d20*/  @!PT LDS RZ, [RZ] ;  /* 0x00000000fffff984 */ /* 0x000fe20000000800 */
[----:B------:R1:W-:Y:S01]  /*14d30*/  @!P1 LDGSTS.E.BYPASS.LTC128B.128 [R226+0xb800], desc[UR28][R4.64+0x80] ;  /* 0x0b80008004e29fae */ /* 0x0003e2000b901d5c */
[C-C-:B------:R-:W-:Y:S02]  /*14d40*/  IMAD.IADD R2, R233.reuse, 0x1, -R0.reuse ;  /* 0x00000001e9027824 */ /* 0x140fe400078e0a00 */
[--C-:B------:R-:W-:Y:S02]  /*14d50*/  IMAD.IADD R104, R233, 0x1, -R101.reuse ;  /* 0x00000001e9687824 */ /* 0x100fe400078e0a65 */
[----:B------:R-:W-:Y:S01]  /*14d60*/  LDSM.16.M88.4 R64, [R224] ;  /* 0x00000000e040783b */ /* 0x000fe20000000200 */
[C-C-:B------:R-:W-:Y:S01]  /*14d70*/  IMAD.IADD R105, R232.reuse, 0x1, -R0.reuse ;  /* 0x00000001e8697824 */ /* 0x140fe200078e0a00 */
[----:B------:R-:W-:Y:S01]  /*14d80*/  IABS R103, R2 ;  /* 0x0000000200677213 */ /* 0x000fe20000000000 */
[----:B------:R-:W-:Y:S01]  /*14d90*/  IMAD.IADD R102, R232, 0x1, -R101 ;  /* 0x00000001e8667824 */ /* 0x000fe200078e0a65 */
[----:B------:R-:W-:Y:S01]  /*14da0*/  IABS R2, R104 ;  /* 0x0000006800027213 */ /* 0x000fe20000000000 */
[----:B------:R-:W1:Y:S01]  /*14db0*/  LDSM.16.M88.4 R16, [R221+0x6000] ;  /* 0x00600000dd10783b */ /* 0x000e620000000200 */
[----:B------:R-:W-:Y:S02]  /*14dc0*/  IABS R105, R105 ;  /* 0x0000006900697213 */ /* 0x000fe40000000000 */
[----:B------:R-:W-:Y:S02]  /*14dd0*/  IABS R102, R102 ;  /* 0x0000006600667213 */ /* 0x000fe40000000000 */
[----:B------:R-:W2:Y:S01]  /*14de0*/  LDSM.16.M88.4 R60, [R224+0x1000] ;  /* 0x00100000e03c783b */ /* 0x000ea20000000200 */
[----:B------:R-:W-:Y:S02]  /*14df0*/  I2FP.F32.S32 R2, R2 ;  /* 0x0000000200027245 */ /* 0x000fe40000201400 */
[----:B------:R-:W-:Y:S02]  /*14e00*/  I2FP.F32.S32 R105, R105 ;  /* 0x0000006900697245 */ /* 0x000fe40000201400 */
[----:B------:R-:W3:Y:S01]  /*14e10*/  LDSM.16.M88.4 R32, [R221+0x6400] ;  /* 0x00640000dd20783b */ /* 0x000ee20000000200 */
[----:B------:R-:W-:Y:S02]  /*14e20*/  I2FP.F32.S32 R102, R102 ;  /* 0x0000006600667245 */ /* 0x000fe40000201400 */
[----:B------:R-:W-:Y:S02]  /*14e30*/  I2FP.F32.S32 R103, R103 ;  /* 0x0000006700677245 */ /* 0x000fe40000201400 */
[----:B------:R-:W0:Y:S01]  /*14e40*/  LDGDEPBAR ;  /* 0x00000000000079af */ /* 0x000e220000000000 */
[C---:B------:R-:W-:Y:S02]  /*14e50*/  ISETP.GE.AND P6, PT, R101.reuse, R230, PT ;  /* 0x000000e66500720c */ /* 0x040fe40003fc6270 */
[C---:B------:R-:W-:Y:S02]  /*14e60*/  ISETP.GE.AND P5, PT, R101.reuse, R229, PT ;  /* 0x000000e56500720c */ /* 0x040fe40003fa6270 */
[----:B------:R-:W4:Y:S01]  /*14e70*/  LDSM.16.M88.4 R48, [R221+0x6800] ;  /* 0x00680000dd30783b */ /* 0x000f220000000200 */
[----:B------:R-:W-:Y:S04]  /*14e80*/  ISETP.GE.AND P3, PT, R101, R228, PT ;  /* 0x000000e46500720c */ /* 0x000fe80003f66270 */
        /* <DEDUP_REMOVED lines=18> */
[C---:B------:R-:W-:Y:S01]  /*14fb0*/  HMMA.16816.F32 R32, R64.reuse, R34, RZ ;  /* 0x000000224020723c */ /* 0x040fe200000018ff */
[----:B------:R-:W-:Y:S05]  /*14fc0*/  LDSM.16.M88.4 R216, [R225+0x3000] ;  /* 0x00300000e1d8783b */ /* 0x000fea0000000200 */
        /* <DEDUP_REMOVED lines=23> */
[----:B------:R-:W2:Y:S05]  /*15140*/  LDSM.16.M88.4 R192, [R225+0x2000] ;  /* 0x00200000e1c0783b */ /* 0x000eaa0000000200 */
[-C--:B------:R-:W-:Y:S06]  /*15150*/  HMMA.16816.F32 R52, R176, R196.reuse, R52 ;  /* 0x000000c4b034723c */ /* 0x080fec0000001834 */
        /* <DEDUP_REMOVED lines=10> */
[----:B------:R-:W-:Y:S05]  /*15200*/  LDSM.16.M88.4 R204, [R225+0x5000] ;  /* 0x00500000e1cc783b */ /* 0x000fea0000000200 */
[-C--:B----4-:R-:W-:Y:S06]  /*15210*/  HMMA.16816.F32 R20, R200, R108.reuse, R20 ;  /* 0x0000006cc814723c */ /* 0x090fec0000001814 */
        /* <DEDUP_REMOVED lines=30> */
[----:B------:R-:W4:Y:S05]  /*15400*/  LDSM.16.M88.4 R184, [R221+0x8800] ;  /* 0x00880000ddb8783b */ /* 0x000f2a0000000200 */
[-C--:B---3--:R-:W-:Y:S06]  /*15410*/  HMMA.16816.F32 R52, R192, R108.reuse, R52 ;  /* 0x0000006cc034723c */ /* 0x088fec0000001834 */
[C---:B------:R-:W-:Y:S06]  /*15420*/  HMMA.16816.F32 R56, R216.reuse, R108, R56 ;  /* 0x0000006cd838723c */ /* 0x040fec0000001838 */
[-C--:B------:R-:W-:Y:S06]  /*15430*/  HMMA.16816.F32 R60, R216, R110.reuse, R60 ;  /* 0x0000006ed83c723c */ /* 0x080fec000000183c */
[----:B------:R-:W-:Y:S01]  /*15440*/  HMMA.16816.F32 R64, R192, R110, R64 ;  /* 0x0000006ec040723c */ /* 0x000fe20000001840 */
[----:B------:R-:W-:Y:S05]  /*15450*/  LDSM.16.M88.4 R108, [R225+0x4000] ;  /* 0x00400000e16c783b */ /* 0x000fea0000000200 */
[-C--:B-1----:R-:W-:Y:S01]  /*15460*/  HMMA.16816.F32 R4, R180, R188.reuse, R4 ;  /* 0x000000bcb404723c */ /* 0x082fe20000001804 */
[----:B------:R-:W1:Y:S05]  /*15470*/  LDSM.16.M88.4 R192, [R223+0x8000] ;  /* 0x00800000dfc0783b */ /* 0x000e6a0000000200 */
[C---:B------:R-:W-:Y:S06]  /*15480*/  HMMA.16816.F32 R8, R196.reuse, R188, R8 ;  /* 0x000000bcc408723c */ /* 0x040fec0000001808 */
[-C--:B------:R-:W-:Y:S06]  /*15490*/  HMMA.16816.F32 R12, R196, R190.reuse, R12 ;  /* 0x000000bec40c723c */ /* 0x080fec000000180c */
[C---:B------:R-:W-:Y:S01]  /*154a0*/  HMMA.16816.F32 R16, R180.reuse, R190, R16 ;  /* 0x000000beb410723c */ /* 0x040fe20000001810 */
[----:B------:R-:W3:Y:S01]  /*154b0*/  LDSM.16.M88.4 R188, [R223+0x8c00] ;  /* 0x008c0000dfbc783b */ /* 0x000ee20000000200 */
[----:B------:R-:W-:Y:S04]  /*154c0*/  DEPBAR.LE SB0, 0x0 ;  /* 0x000080000000791a */ /* 0x000fe80000000000 */
[-C--:B--2---:R-:W-:Y:S01]  /*154d0*/  HMMA.16816.F32 R20, R180, R176.reuse, R20 ;  /* 0x000000b0b414723c */ /* 0x084fe20000001814 */
        /* <DEDUP_REMOVED lines=12> */
[-C--:B-1----:R-:W-:Y:S05]  /*155a0*/  HMMA.16816.F32 R4, R108, R192.reuse, R4 ;  /* 0x000000c06c04723c */ /* 0x082fea0000001804 */
[--C-:B------:R-:W-:Y:S01]  /*155b0*/  IMAD.IADD R182, R231, 0x1, -R0.reuse ;  /* 0x00000001e7b67824 */ /* 0x100fe200078e0a00 */
[C---:B------:R-:W-:Y:S05]  /*155c0*/  HMMA.16816.F32 R8, R204.reuse, R192, R8 ;  /* 0x000000c0cc08723c */ /* 0x040fea0000001808 */
[----:B------:R-:W-:Y:S01]  /*155d0*/  IMAD.IADD R183, R234, 0x1, -R0 ;  /* 0x00000001eab77824 */ /* 0x000fe200078e0a00 */
[-C--:B------:R-:W-:Y:S06]  /*155e0*/  HMMA.16816.F32 R12, R204, R194.reuse, R12 ;  /* 0x000000c2cc0c723c */ /* 0x080fec000000180c */
[C---:B------:R-:W-:Y:S06]  /*155f0*/  HMMA.16816.F32 R16, R108.reuse, R194, R16 ;  /* 0x000000c26c10723c */ /* 0x040fec0000001810 */
[-C--:B------:R-:W-:Y:S05]  /*15600*/  HMMA.16816.F32 R20, R108, R208.reuse, R20 ;  /* 0x000000d06c14723c */ /* 0x080fea0000001814 */
[----:B------:R-:W-:Y:S01]  /*15610*/  FFMA.FTZ R7, R2, -UR19, R7 ;  /* 0x8000001302077c23 */ /* 0x000fe20008010007 */
[C---:B------:R-:W-:Y:S05]  /*15620*/  HMMA.16816.F32 R24, R204.reuse, R208, R24 ;  /* 0x000000d0cc18723c */ /* 0x040fea0000001818 */
[----:B------:R-:W-:Y:S01]  /*15630*/  FFMA.FTZ R4, R105, -UR19, R4 ;  /* 0x8000001369047c23 */ /* 0x000fe20008010004 */
[-C--:B------:R-:W-:Y:S05]  /*15640*/  HMMA.16816.F32 R28, R204, R210.reuse, R28 ;  /* 0x000000d2cc1c723c */ /* 0x080fea000000181c */
[----:B------:R-:W-:Y:S01]  /*15650*/  FFMA.FTZ R5, R102, -UR19, R5 ;  /* 0x8000001366057c23 */ /* 0x000fe20008010005 */
[C---:B------:R-:W-:Y:S05]  /*15660*/  HMMA.16816.F32 R32, R108.reuse, R210, R32 ;  /* 0x000000d26c20723c */ /* 0x040fea0000001820 */
[----:B------:R-:W-:Y:S01]  /*15670*/  FFMA.FTZ R6, R103, -UR19, R6 ;  /* 0x8000001367067c23 */ /* 0x000fe20008010006 */
[-C--:B------:R-:W-:Y:S05]  /*15680*/  HMMA.16816.F32 R36, R108, R212.reuse, R36 ;  /* 0x000000d46c24723c */ /* 0x080fea0000001824 */
[----:B------:R-:W-:Y:S01]  /*15690*/  VIADD R2, R0, 0x8 ;  /* 0x0000000800027836 */ /* 0x000fe20000000000 */
[C---:B------:R-:W-:Y:S06]  /*156a0*/  HMMA.16816.F32 R40, R204.reuse, R212, R40 ;  /* 0x000000d4cc28723c */ /* 0x040fec0000001828 */
[-C--:B------:R-:W-:Y:S06]  /*156b0*/  HMMA.16816.F32 R44, R204, R214.reuse, R44 ;  /* 0x000000d6cc2c723c */ /* 0x080fec000000182c */
[C---:B------:R-:W-:Y:S06]  /*156c0*/  HMMA.16816.F32 R48, R108.reuse, R214, R48 ;  /* 0x000000d66c30723c */ /* 0x040fec0000001830 */
[-C--:B---3--:R-:W-:Y:S06]  /*156d0*/  HMMA.16816.F32 R52, R108, R188.reuse, R52 ;  /* 0x000000bc6c34723c */ /* 0x088fec0000001834 */
[C---:B------:R-:W-:Y:S06]  /*156e0*/  HMMA.16816.F32 R56, R204.reuse, R188, R56 ;  /* 0x000000bccc38723c */ /* 0x040fec0000001838 */
[-C--:B------:R-:W-:Y:S06]  /*156f0*/  HMMA.16816.F32 R60, R204, R190.reuse, R60 ;  /* 0x000000becc3c723c */ /* 0x080fec000000183c */
[----:B------:R-:W-:Y:S01]  /*15700*/  HMMA.16816.F32 R64, R108, R190, R64 ;  /* 0x000000be6c40723c */ /* 0x000fe20000001840 */
[----:B------:R-:W-:Y:S11]  /*15710*/  @!UPT UIADD3 URZ, URZ, URZ, URZ ;  /* 0x0000003f3f3ff290 */ /* 0x000ff6000fffe03f */
[----:B------:R-:W-:Y:S01]  /*15720*/  @!UPT UIADD3 URZ, URZ, URZ, URZ ;  /* 0x0000003f3f3ff290 */ /* 0x000fe2000fffe03f */
[----:B------:R-:W-:Y:S11]  /*15730*/  @P0 BRA `(.L_x_295) ;  /* 0xffffffec00440947 */ /* 0x000ff6000383ffff */
.L_x_294:
[----:B------:R-:W-:Y:S01]  /*15740*/  ISETP.GE.AND P0, PT, R101, R227, PT ;  /* 0x000000e36500720c */ /* 0x000fe20003f06270 */
[--C-:B---3--:R-:W-:Y:S01]  /*15750*/  IMAD.IADD R105, R231, 0x1, -R101.reuse ;  /* 0x00000001e7697824 */ /* 0x108fe200078e0a65 */
[----:B------:R-:W-:Y:S01]  /*15760*/  ISETP.GE.OR P6, PT, R101, R238, !P6 ;  /* 0x000000ee6500720c */ /* 0x000fe200077c6670 */
[----:B------:R-:W-:Y:S01]  /*15770*/  IMAD.IADD R102, R231, 0x1, -R2 ;  /* 0x00000001e7667824 */ /* 0x000fe200078e0a02 */
[C---:B------:R-:W-:Y:S01]  /*15780*/  ISETP.GE.OR P5, PT, R101.reuse, R237, !P5 ;  /* 0x000000ed6500720c */ /* 0x040fe20006fa6670 */
[----:B------:R-:W-:Y:S01]  /*15790*/  UISETP.GT.AND UP0, UPT, UR11, UR14, UPT ;  /* 0x0000000e0b00728c */ /* 0x000fe2000bf04270 */
[C---:B------:R-:W-:Y:S01]  /*157a0*/  ISETP.GE.OR P3, PT, R101.reuse, R236, !P3 ;  /* 0x000000ec6500720c */ /* 0x040fe20005f66670 */
[----:B------:R-:W-:Y:S01]  /*157b0*/  UMOV UR20, UR11 ;  /* 0x0000000b00147c82 */ /* 0x000fe20008000000 */
[----:B------:R-:W-:Y:S01]  /*157c0*/  ISETP.GE.OR P2, PT, R101, R235, !P0 ;  /* 0x000000eb6500720c */ /* 0x000fe20004746670 */
[----:B------:R-:W-:Y:S01]  /*157d0*/  IMAD.IADD R101, R234, 0x1, -R101 ;  /* 0x00000001ea657824 */ /* 0x000fe200078e0a65 */
[----:B------:R-:W-:Y:S02]  /*157e0*/  IABS R108, R105 ;  /* 0x00000069006c7213 */ /* 0x000fe40000000000 */
[----:B------:R-:W-:Y:S02]  /*157f0*/  IABS R104, R182 ;  /* 0x000000b600687213 */ /* 0x000fe40000000000 */
[----:B------:R-:W-:Y:S02]  /*15800*/  IABS R105, R101 ;  /* 0x0000006500697213 */ /* 0x000fe40000000000 */
[----:B------:R-:W-:Y:S01]  /*15810*/  IABS R101, R102 ;  /* 0x0000006600657213 */ /* 0x000fe20000000000 */
[----:B------:R-:W-:Y:S01]  /*15820*/  IMAD.MOV.U32 R102, RZ, RZ, R108 ;  /* 0x000000ffff667224 */ /* 0x000fe200078e006c */
[----:B------:R-:W-:Y:S02]  /*15830*/  I2FP.F32.S32 R108, R104 ;  /* 0x00000068006c7245 */ /* 0x000fe40000201400 */
[----:B------:R-:W-:Y:S02]  /*15840*/  IABS R103, R183 ;  /* 0x000000b700677213 */ /* 0x000fe40000000000 */
[----:B------:R-:W-:Y:S01]  /*15850*/  I2FP.F32.S32 R104, R102 ;  /* 0x0000006600687245 */ /* 0x000fe20000201400 */
[----:B------:R-:W-:Y:S01]  /*15860*/  FFMA.FTZ R8, R108, -UR19, R8 ;  /* 0x800000136c087c23 */ /* 0x000fe20008010008 */
[----:B------:R-:W-:Y:S02]  /*15870*/  I2FP.F32.S32 R108, R103 ;  /* 0x00000067006c7245 */ /* 0x000fe40000201400 */
[----:B------:R-:W-:Y:S01]  /*15880*/  I2FP.F32.S32 R103, R105 ;  /* 0x0000006900677245 */ /* 0x000fe20000201400 */
[----:B------:R-:W-:Y:S01]  /*15890*/  FFMA.FTZ R9, R104, -UR19, R9 ;  /* 0x8000001368097c23 */ /* 0x000fe20008010009 */
[----:B------:R-:W-:Y:S01]  /*158a0*/  I2FP.F32.S32 R102, R101 ;  /* 0x0000006500667245 */ /* 0x000fe20000201400 */
[C---:B------:R-:W-:Y:S01]  /*158b0*/  VIADD R101, R0.reuse, 0x9 ;  /* 0x0000000900657836 */ /* 0x040fe20000000000 */
[----:B------:R-:W-:Y:S01]  /*158c0*/  ISETP.GE.AND P0, PT, R0, R230, PT ;  /* 0x000000e60000720c */ /* 0x000fe20003f06270 */
[----:B------:R-:W-:Y:S01]  /*158d0*/  FFMA.FTZ R11, R103, -UR19, R11 ;  /* 0x80000013670b7c23 */ /* 0x000fe2000801000b */
[----:B------:R-:W-:Y:S01]  /*158e0*/  FSEL R177, R5, -INF , !P6 ;  /* 0xff80000005b17808 */ /* 0x000fe20007000000 */
[----:B------:R-:W-:Y:S01]  /*158f0*/  FFMA.FTZ R12, R102, -UR19, R12 ;  /* 0x80000013660c7c23 */ /* 0x000fe2000801000c */
[C---:B------:R-:W-:Y:S01]  /*15900*/  ISETP.GE.OR P0, PT, R0.reuse, R238, !P0 ;  /* 0x000000ee0000720c */ /* 0x040fe20004706670 */
[--C-:B------:R-:W-:Y:S01]  /*15910*/  IMAD.IADD R103, R231, 0x1, -R101.reuse ;  /* 0x00000001e7677824 */ /* 0x100fe200078e0a65 */
[----:B------:R-:W-:Y:S01]  /*15920*/  ISETP.GE.AND P1, PT, R0, R229, PT ;  /* 0x000000e50000720c */ /* 0x000fe20003f26270 */
[----:B------:R-:W-:Y:S01]  /*15930*/  IMAD.IADD R102, R234, 0x1, -R2 ;  /* 0x00000001ea667824 */ /* 0x000fe200078e0a02 */
[----:B------:R-:W-:Y:S01]  /*15940*/  ISETP.GE.AND P6, PT, R0, R227, PT ;  /* 0x000000e30000720c */ /* 0x000fe20003fc6270 */
[----:B------:R-:W-:Y:S01]  /*15950*/  IMAD.IADD R105, R234, 0x1, -R101 ;  /* 0x00000001ea697824 */ /* 0x000fe200078e0a65 */
[----:B------:R-:W-:Y:S01]  /*15960*/  IABS R104, R103 ;  /* 0x0000006700687213 */ /* 0x000fe20000000000 */
[----:B------:R-:W-:Y:S01]  /*15970*/  VIADD R5, R0, 0x11 ;  /* 0x0000001100057836 */ /* 0x000fe20000000000 */
[----:B------:R-:W-:Y:S01]  /*15980*/  IABS R103, R102 ;  /* 0x0000006600677213 */ /* 0x000fe20000000000 */
[----:B------:R-:W-:Y:S01]  /*15990*/  FFMA.FTZ R10, R108, -UR19, R10 ;  /* 0x800000136c0a7c23 */ /* 0x000fe2000801000a */
[----:B------:R-:W-:Y:S01]  /*159a0*/  IABS R102, R105 ;  /* 0x0000006900667213 */ /* 0x000fe20000000000 */
[----:B------:R-:W-:Y:S01]  /*159b0*/  IMAD.IADD R108, R232, 0x1, -R2 ;  /* 0x00000001e86c7824 */ /* 0x000fe200078e0a02 */
[C---:B------:R-:W-:Y:S02]  /*159c0*/  ISETP.GE.OR P1, PT, R0.reuse, R237, !P1 ;  /* 0x000000ed0000720c */ /* 0x040fe40004f26670 */
[----:B------:R-:W-:Y:S02]  /*159d0*/  I2FP.F32.S32 R102, R102 ;  /* 0x0000006600667245 */ /* 0x000fe40000201400 */
[----:B------:R-:W-:Y:S02]  /*159e0*/  ISETP.GE.OR P6, PT, R0, R235, !P6 ;  /* 0x000000eb0000720c */ /* 0x000fe400077c6670 */
[----:B------:R-:W-:Y:S01]  /*159f0*/  FSEL R111, R6, -INF , !P1 ;  /* 0xff800000066f7808 */ /* 0x000fe20004800000 */
[----:B------:R-:W-:Y:S01]  /*15a00*/  FFMA.FTZ R15, R102, -UR19, R15 ;  /* 0x80000013660f7c23 */ /* 0x000fe2000801000f */
[----:B------:R-:W-:Y:S01]  /*15a10*/  FSEL R102, R4, -INF , !P0 ;  /* 0xff80000004667808 */ /* 0x000fe20004000000 */
[C---:B------:R-:W-:Y:S01]  /*15a20*/  VIADD R4, R0.reuse, 0x10 ;  /* 0x0000001000047836 */ /* 0x040fe20000000000 */
[----:B------:R-:W-:Y:S02]  /*15a30*/  ISETP.GE.AND P0, PT, R0, R228, PT ;  /* 0x000000e40000720c */ /* 0x000fe40003f06270 */
[----:B------:R-:W-:Y:S01]  /*15a40*/  FSEL R179, R9, -INF , !P3 ;  /* 0xff80000009b37808 */ /* 0x000fe20005800000 */
[----:B------:R-:W-:Y:S01]  /*15a50*/  IMAD.IADD R6, R232, 0x1, -R4 ;  /* 0x00000001e8067824 */ /* 0x000fe200078e0a04 */
[----:B------:R-:W-:Y:S02]  /*15a60*/  ISETP.GE.OR P0, PT, R0, R236, !P0 ;  /* 0x000000ec0000720c */ /* 0x000fe40004706670 */
[----:B------:R-:W-:Y:S02]  /*15a70*/  FSEL R182, R10, -INF , !P6 ;  /* 0xff8000000ab67808 */ /* 0x000fe40007000000 */
[----:B------:R-:W-:Y:S02]  /*15a80*/  FSEL R181, R8, -INF , !P0 ;  /* 0xff80000008b57808 */ /* 0x000fe40004000000 */
[C---:B------:R-:W-:Y:S02]  /*15a90*/  ISETP.GE.AND P1, PT, R2.reuse, R228, PT ;  /* 0x000000e40200720c */ /* 0x040fe40003f26270 */
[C---:B------:R-:W-:Y:S02]  /*15aa0*/  ISETP.GE.AND P0, PT, R2.reuse, R227, PT ;  /* 0x000000e30200720c */ /* 0x040fe40003f06270 */
[C---:B------:R-:W-:Y:S02]  /*15ab0*/  ISETP.GE.AND P3, PT, R2.reuse, R230, PT ;  /* 0x000000e60200720c */ /* 0x040fe40003f66270 */
[----:B------:R-:W-:Y:S02]  /*15ac0*/  ISETP.GE.AND P6, PT, R2, R229, PT ;  /* 0x000000e50200720c */ /* 0x000fe40003fc6270 */
[----:B------:R-:W-:Y:S02]  /*15ad0*/  IABS R105, R108 ;  /* 0x0000006c00697213 */ /* 0x000fe40000000000 */
[----:B------:R-:W-:Y:S02]  /*15ae0*/  IADD3 R8, R232, -R101, RZ ;  /* 0x80000065e8087210 */ /* 0x000fe40007ffe0ff */
[----:B------:R-:W-:Y:S02]  /*15af0*/  I2FP.F32.S32 R108, R104 ;  /* 0x00000068006c7245 */ /* 0x000fe40000201400 */
[C---:B------:R-:W-:Y:S02]  /*15b00*/  ISETP.GE.OR P1, PT, R2.reuse, R236, !P1 ;  /* 0x000000ec0200720c */ /* 0x040fe40004f26670 */
[----:B------:R-:W-:Y:S01]  /*15b10*/  ISETP.GE.OR P0, PT, R2, R235, !P0 ;  /* 0x000000eb0200720c */ /* 0x000fe20004706670 */
[----:B------:R-:W-:Y:S01]  /*15b20*/  FFMA.FTZ R13, R108, -UR19, R13 ;  /* 0x800000136c0d7c23 */ /* 0x000fe2000801000d */
[C---:B------:R-:W-:Y:S02]  /*15b30*/  ISETP.GE.OR P3, PT, R2.reuse, R238, !P3 ;  /* 0x000000ee0200720c */ /* 0x040fe40005f66670 */
[----:B------:R-:W-:Y:S01]  /*15b40*/  ISETP.GE.OR P6, PT, R2, R237, !P6 ;  /* 0x000000ed0200720c */ /* 0x000fe200077c6670 */
[----:B------:R-:W-:Y:S01]  /*15b50*/  IMAD.IADD R2, R233, 0x1, -R2 ;  /* 0x00000001e9027824 */ /* 0x000fe200078e0a02 */
[----:B------:R-:W-:Y:S01]  /*15b60*/  FSEL R176, R7, -INF , !P5 ;  /* 0xff80000007b07808 */ /* 0x000fe20006800000 */
[----:B------:R-:W-:Y:S01]  /*15b70*/  IMAD.IADD R7, R232, 0x1, -R5 ;  /* 0x00000001e8077824 */ /* 0x000fe200078e0a05 */
[C---:B------:R-:W-:Y:S02]  /*15b80*/  ISETP.GE.AND P5, PT, R101.reuse, R228, PT ;  /* 0x000000e46500720c */ /* 0x040fe40003fa6270 */
[----:B------:R-:W-:Y:S02]  /*15b90*/  IABS R10, R8 ;  /* 0x00000008000a7213 */ /* 0x000fe40000000000 */
[----:B------:R-:W-:Y:S02]  /*15ba0*/  ISETP.GE.OR P5, PT, R101, R236, !P5 ;  /* 0x000000ec6500720c */ /* 0x000fe40006fa6670 */
[----:B------:R-:W-:Y:S02]  /*15bb0*/  IABS R8, R2 ;  /* 0x0000000200087213 */ /* 0x000fe40000000000 */
[----:B------:R-:W-:Y:S01]  /*15bc0*/  IABS R2, R7 ;  /* 0x0000000700027213 */ /* 0x000fe20000000000 */
[----:B------:R-:W-:Y:S01]  /*15bd0*/  IMAD.MOV.U32 R7, RZ, RZ, R10 ;  /* 0x000000ffff077224 */ /* 0x000fe200078e000a */
[----:B------:R-:W-:Y:S02]  /*15be0*/  FSEL R180, R11, -INF , !P2 ;  /* 0xff8000000bb47808 */ /* 0x000fe40005000000 */
[----:B------:R-:W-:Y:S01]  /*15bf0*/  FSEL R178, R12, -INF , !P1 ;  /* 0xff8000000cb27808 */ /* 0x000fe20004800000 */
[----:B------:R-:W-:Y:S01]  /*15c00*/  VIADD R12, R0, 0x39 ;  /* 0x00000039000c7836 */ /* 0x000fe20000000000 */
[----:B------:R-:W-:Y:S02]  /*15c10*/  FSEL R13, R13, -INF , !P5 ;  /* 0xff8000000d0d7808 */ /* 0x000fe40006800000 */
[C---:B------:R-:W-:Y:S02]  /*15c20*/  ISETP.GE.AND P2, PT, R101.reuse, R227, PT ;  /* 0x000000e36500720c */ /* 0x040fe40003f46270 */
[C---:B------:R-:W-:Y:S02]  /*15c30*/  ISETP.GE.AND P1, PT, R101.reuse, R230, PT ;  /* 0x000000e66500720c */ /* 0x040fe40003f26270 */
[C---:B------:R-:W-:Y:S02]  /*15c40*/  ISETP.GE.AND P5, PT, R101.reuse, R229, PT ;  /* 0x000000e56500720c */ /* 0x040fe40003fa6270 */
[----:B------:R-:W-:Y:S02]  /*15c50*/  I2FP.F32.S32 R104, R103 ;  /* 0x0000006700687245 */ /* 0x000fe40000201400 */
[----:B------:R-:W-:Y:S02]  /*15c60*/  I2FP.F32.S32 R103, R105 ;  /* 0x0000006900677245 */ /* 0x000fe40000201400 */
[----:B------:R-:W-:Y:S01]  /*15c70*/  I2FP.F32.S32 R7, R7 ;  /* 0x0000000700077245 */ /* 0x000fe20000201400 */
[----:B------:R-:W-:Y:S01]  /*15c80*/  FFMA.FTZ R14, R104, -UR19, R14 ;  /* 0x80000013680e7c23 */ /* 0x000fe2000801000e */
[----:B------:R-:W-:Y:S01]  /*15c90*/  ISETP.GE.OR P2, PT, R101, R235, !P2 ;  /* 0x000000eb6500720c */ /* 0x000fe20005746670 */
[----:B------:R-:W-:Y:S01]  /*15ca0*/  FFMA.FTZ R16, R103, -UR19, R16 ;  /* 0x8000001367107c23 */ /* 0x000fe20008010010 */
[----:B------:R-:W-:Y:S01]  /*15cb0*/  ISETP.GE.OR P1, PT, R101, R238, !P1 ;  /* 0x000000ee6500720c */ /* 0x000fe20004f26670 */
[----:B------:R-:W-:Y:S01]  /*15cc0*/  FFMA.FTZ R17, R7, -UR19, R17 ;  /* 0x8000001307117c23 */ /* 0x000fe20008010011 */
[----:B------:R-:W-:Y:S01]  /*15cd0*/  ISETP.GE.OR P5, PT, R101, R237, !P5 ;  /* 0x000000ed6500720c */ /* 0x000fe20006fa6670 */
[----:B------:R-:W-:Y:S01]  /*15ce0*/  IMAD.IADD R101, R233, 0x1, -R101 ;  /* 0x00000001e9657824 */ /* 0x000fe200078e0a65 */
[----:B------:R-:W-:Y:S01]  /*15cf0*/  IABS R6, R6 ;  /* 0x0000000600067213 */ /* 0x000fe20000000000 */
[----:B------:R-:W-:Y:S01]  /*15d00*/  IMAD.IADD R7, R231, 0x1, -R4 ;  /* 0x00000001e7077824 */ /* 0x000fe200078e0a04 */
[----:B------:R-:W-:Y:S02]  /*15d10*/  I2FP.F32.S32 R2, R2 ;  /* 0x0000000200027245 */ /* 0x000fe40000201400 */
[----:B------:R-:W-:Y:S02]  /*15d20*/  I2FP.F32.S32 R6, R6 ;  /* 0x0000000600067245 */ /* 0x000fe40000201400 */
[----:B------:R-:W-:Y:S01]  /*15d30*/  IABS R9, R101 ;  /* 0x0000006500097213 */ /* 0x000fe20000000000 */
[----:B------:R-:W-:Y:S01]  /*15d40*/  FFMA.FTZ R21, R2, -UR19, R21 ;  /* 0x8000001302157c23 */ /* 0x000fe20008010015 */
[----:B------:R-:W-:Y:S01]  /*15d50*/  I2FP.F32.S32 R8, R8 ;  /* 0x0000000800087245 */ /* 0x000fe20000201400 */
[----:B------:R-:W-:Y:S01]  /*15d60*/  FFMA.FTZ R20, R6, -UR19, R20 ;  /* 0x8000001306147c23 */ /* 0x000fe20008010014 */
[----:B------:R-:W-:Y:S01]  /*15d70*/  FSEL R14, R14, -INF , !P0 ;  /* 0xff8000000e0e7808 */ /* 0x000fe20004000000 */
[----:B------:R-:W-:Y:S01]  /*15d80*/  IMAD.IADD R6, R233, 0x1, -R4 ;  /* 0x00000001e9067824 */ /* 0x000fe200078e0a04 */
[----:B------:R-:W-:Y:S01]  /*15d90*/  FSEL R15, R15, -INF , !P2 ;  /* 0xff8000000f0f7808 */ /* 0x000fe20005000000 */
[----:B------:R-:W-:Y:S01]  /*15da0*/  FFMA.FTZ R18, R8, -UR19, R18 ;  /* 0x8000001308127c23 */ /* 0x000fe20008010012 */
[----:B------:R-:W-:Y:S01]  /*15db0*/  FSEL R16, R16, -INF , !P3 ;  /* 0xff80000010107808 */ /* 0x000fe20005800000 */
[----:B------:R-:W-:Y:S01]  /*15dc0*/  IMAD.IADD R2, R233, 0x1, -R5 ;  /* 0x00000001e9027824 */ /* 0x000fe200078e0a05 */
[----:B------:R-:W-:Y:S01]  /*15dd0*/  FSEL R17, R17, -INF , !P1 ;  /* 0xff80000011117808 */ /* 0x000fe20004800000 */
[----:B------:R-:W-:Y:S01]  /*15de0*/  IMAD.IADD R8, R234, 0x1, -R4 ;  /* 0x00000001ea087824 */ /* 0x000fe200078e0a04 */
[C---:B------:R-:W-:Y:S02]  /*15df0*/  ISETP.GE.AND P0, PT, R4.reuse, R230, PT ;  /* 0x000000e60400720c */ /* 0x040fe40003f06270 */
[C---:B------:R-:W-:Y:S02]  /*15e00*/  ISETP.GE.AND P2, PT, R4.reuse, R229, PT ;  /* 0x000000e50400720c */ /* 0x040fe40003f46270 */
[C---:B------:R-:W-:Y:S02]  /*15e10*/  ISETP.GE.AND P3, PT, R4.reuse, R228, PT ;  /* 0x000000e40400720c */ /* 0x040fe40003f66270 */
[C---:B------:R-:W-:Y:S02]  /*15e20*/  ISETP.GE.AND P1, PT, R4.reuse, R227, PT ;  /* 0x000000e30400720c */ /* 0x040fe40003f26270 */
[----:B------:R-:W-:Y:S02]  /*15e30*/  I2FP.F32.S32 R9, R9 ;  /* 0x0000000900097245 */ /* 0x000fe40000201400 */
[C---:B------:R-:W-:Y:S02]  /*15e40*/  ISETP.GE.OR P0, PT, R4.reuse, R238, !P0 ;  /* 0x000000ee0400720c */ /* 0x040fe40004706670 */
[C---:B------:R-:W-:Y:S01]  /*15e50*/  ISETP.GE.OR P2, PT, R4.reuse, R237, !P2 ;  /* 0x000000ed0400720c */ /* 0x040fe20005746670 */
[----:B------:R-:W-:Y:S01]  /*15e60*/  FFMA.FTZ R19, R9, -UR19, R19 ;  /* 0x8000001309137c23 */ /* 0x000fe20008010013 */
[C---:B------:R-:W-:Y:S02]  /*15e70*/  ISETP.GE.OR P3, PT, R4.reuse, R236, !P3 ;  /* 0x000000ec0400720c */ /* 0x040fe40005f66670 */
[----:B------:R-:W-:Y:S01]  /*15e80*/  ISETP.GE.OR P1, PT, R4, R235, !P1 ;  /* 0x000000eb0400720c */ /* 0x000fe20004f26670 */
[----:B------:R-:W-:Y:S01]  /*15e90*/  IMAD.IADD R4, R231, 0x1, -R5 ;  /* 0x00000001e7047824 */ /* 0x000fe200078e0a05 */
[----:B------:R-:W-:Y:S02]  /*15ea0*/  IABS R9, R6 ;  /* 0x0000000600097213 */ /* 0x000fe40000000000 */
[----:B------:R-:W-:Y:S02]  /*15eb0*/  IABS R2, R2 ;  /* 0x0000000200027213 */ /* 0x000fe40000000000 */
[----:B------:R-:W-:Y:S02]  /*15ec0*/  FSEL R18, R18, -INF , !P6 ;  /* 0xff80000012127808 */ /* 0x000fe40007000000 */
[C---:B------:R-:W-:Y:S02]  /*15ed0*/  ISETP.GE.AND P6, PT, R5.reuse, R230, PT ;  /* 0x000000e60500720c */ /* 0x040fe40003fc6270 */
[----:B------:R-:W-:Y:S02]  /*15ee0*/  IABS R6, R4 ;  /* 0x0000000400067213 */ /* 0x000fe40000000000 */
[----:B------:R-:W-:Y:S01]  /*15ef0*/  IABS R10, R7 ;  /* 0x00000007000a7213 */ /* 0x000fe20000000000 */
[----:B------:R-:W-:Y:S01]  /*15f00*/  IMAD.MOV.U32 R7, RZ, RZ, R9 ;  /* 0x000000ffff077224 */ /* 0x000fe200078e0009 */
[----:B------:R-:W-:Y:S02]  /*15f10*/  I2FP.F32.S32 R4, R2 ;  /* 0x0000000200047245 */ /* 0x000fe40000201400 */
[----:B------:R-:W-:Y:S01]  /*15f20*/  IABS R9, R8 ;  /* 0x0000000800097213 */ /* 0x000fe20000000000 */
[----:B------:R-:W-:Y:S01]  /*15f30*/  IMAD.MOV.U32 R8, RZ, RZ, R10 ;  /* 0x000000ffff087224 */ /* 0x000fe200078e000a */
[----:B------:R-:W-:Y:S01]  /*15f40*/  ISETP.GE.OR P6, PT, R5, R238, !P6 ;  /* 0x000000ee0500720c */ /* 0x000fe200077c6670 */
[----:B------:R-:W-:Y:S01]  /*15f50*/  FFMA.FTZ R23, R4, -UR19, R23 ;  /* 0x8000001304177c23 */ /* 0x000fe20008010017 */
[----:B------:R-:W-:Y:S02]  /*15f60*/  MOV R2, R6 ;  /* 0x0000000600027202 */ /* 0x000fe40000000f00 */
[----:B------:R-:W-:Y:S02]  /*15f70*/  I2FP.F32.S32 R4, R9 ;  /* 0x0000000900047245 */ /* 0x000fe40000201400 */
[----:B------:R-:W-:Y:S02]  /*15f80*/  FSEL R19, R19, -INF , !P5 ;  /* 0xff80000013137808 */ /* 0x000fe40006800000 */
[----:B------:R-:W-:Y:S01]  /*15f90*/  FSEL R185, R20, -INF , !P0 ;  /* 0xff80000014b97808 */ /* 0x000fe20004000000 */
[----:B------:R-:W-:Y:S01]  /*15fa0*/  FFMA.FTZ R26, R4, -UR19, R26 ;  /* 0x80000013041a7c23 */ /* 0x000fe2000801001a */
[----:B------:R-:W-:Y:S01]  /*15fb0*/  FSEL R187, R21, -INF , !P6 ;  /* 0xff80000015bb7808 */ /* 0x000fe20007000000 */
[----:B------:R-:W-:Y:S01]  /*15fc0*/  VIADD R4, R0, 0x18 ;  /* 0x0000001800047836 */ /* 0x000fe20000000000 */
[C---:B------:R-:W-:Y:S02]  /*15fd0*/  ISETP.GE.AND P5, PT, R5.reuse, R229, PT ;  /* 0x000000e50500720c */ /* 0x040fe40003fa6270 */
[C---:B------:R-:W-:Y:S01]  /*15fe0*/  ISETP.GE.AND P0, PT, R5.reuse, R228, PT ;  /* 0x000000e40500720c */ /* 0x040fe20003f06270 */
[----:B------:R-:W-:Y:S01]  /*15ff0*/  IMAD.IADD R9, R234, 0x1, -R4 ;  /* 0x00000001ea097824 */ /* 0x000fe200078e0a04 */
[C---:B------:R-:W-:Y:S02]  /*16000*/  ISETP.GE.AND P6, PT, R5.reuse, R227, PT ;  /* 0x000000e30500720c */ /* 0x040fe40003fc6270 */
[----:B------:R-:W-:Y:S02]  /*16010*/  I2FP.F32.S32 R2, R2 ;  /* 0x0000000200027245 */ /* 0x000fe40000201400 */
[C---:B------:R-:W-:Y:S02]  /*16020*/  ISETP.GE.OR P5, PT, R5.reuse, R237, !P5 ;  /* 0x000000ed0500720c */ /* 0x040fe40006fa6670 */
[C---:B------:R-:W-:Y:S01]  /*16030*/  ISETP.GE.OR P0, PT, R5.reuse, R236, !P0 ;  /* 0x000000ec0500720c */ /* 0x040fe20004706670 */
[----:B------:R-:W-:Y:S01]  /*16040*/  FFMA.FTZ R25, R2, -UR19, R25 ;  /* 0x8000001302197c23 */ /* 0x000fe20008010019 */
[----:B------:R-:W-:Y:S01]  /*16050*/  ISETP.GE.OR P6, PT, R5, R235, !P6 ;  /* 0x000000eb0500720c */ /* 0x000fe200077c6670 */
[----:B------:R-:W-:Y:S01]  /*16060*/  VIADD R2, R0, 0x19 ;  /* 0x0000001900027836 */ /* 0x000fe20000000000 */
[----:B------:R-:W-:Y:S01]  /*16070*/  I2FP.F32.S32 R7, R7 ;  /* 0x0000000700077245 */ /* 0x000fe20000201400 */
[C---:B------:R-:W-:Y:S01]  /*16080*/  IMAD.IADD R5, R234.reuse, 0x1, -R5 ;  /* 0x00000001ea057824 */ /* 0x040fe200078e0a05 */
[----:B------:R-:W-:Y:S01]  /*16090*/  I2FP.F32.S32 R6, R8 ;  /* 0x0000000800067245 */ /* 0x000fe20000201400 */
[----:B------:R-:W-:Y:S01]  /*160a0*/  IMAD.IADD R10, R234, 0x1, -R2 ;  /* 0x00000001ea0a7824 */ /* 0x000fe200078e0a02 */
[----:B------:R-:W-:Y:S01]  /*160b0*/  FSEL R186, R23, -INF , !P5 ;  /* 0xff80000017ba7808 */ /* 0x000fe20006800000 */
[----:B------:R-:W-:Y:S01]  /*160c0*/  FFMA.FTZ R22, R7, -UR19, R22 ;  /* 0x8000001307167c23 */ /* 0x000fe20008010016 */
[----:B------:R-:W-:Y:S01]  /*160d0*/  IABS R11, R5 ;  /* 0x00000005000b7213 */ /* 0x000fe20000000000 */
[----:B------:R-:W-:Y:S01]  /*160e0*/  FFMA.FTZ R24, R6, -UR19, R24 ;  /* 0x8000001306187c23 */ /* 0x000fe20008010018 */
[----:B------:R-:W-:Y:S01]  /*160f0*/  IABS R5, R9 ;  /* 0x0000000900057213 */ /* 0x000fe20000000000 */
[C---:B------:R-:W-:Y:S01]  /*16100*/  IMAD.IADD R6, R231.reuse, 0x1, -R4 ;  /* 0x00000001e7067824 */ /* 0x040fe200078e0a04 */
[----:B------:R-:W-:Y:S01]  /*16110*/  FSEL R203, R22, -INF , !P2 ;  /* 0xff80000016cb7808 */ /* 0x000fe20005000000 */
[----:B------:R-:W-:Y:S01]  /*16120*/  IMAD.IADD R7, R231, 0x1, -R2 ;  /* 0x00000001e7077824 */ /* 0x000fe200078e0a02 */
[----:B------:R-:W-:Y:S01]  /*16130*/  ISETP.GE.AND P2, PT, R4, R228, PT ;  /* 0x000000e40400720c */ /* 0x000fe20003f46270 */
[----:B------:R-:W-:Y:S01]  /*16140*/  IMAD.MOV.U32 R9, RZ, RZ, R11 ;  /* 0x000000ffff097224 */ /* 0x000fe200078e000b */
[----:B------:R-:W-:Y:S01]  /*16150*/  IABS R8, R6 ;  /* 0x0000000600087213 */ /* 0x000fe20000000000 */
[----:B------:R-:W-:Y:S01]  /*16160*/  LDSM.16.MT88.4 R20, [R220+0x9000] ;  /* 0x00900000dc14783b */ /* 0x000fe20000004200 */
[----:B------:R-:W-:Y:S02]  /*16170*/  IABS R7, R7 ;  /* 0x0000000700077213 */ /* 0x000fe40000000000 */
[----:B------:R-:W-:Y:S02]  /*16180*/  I2FP.F32.S32 R9, R9 ;  /* 0x0000000900097245 */ /* 0x000fe40000201400 */
[----:B------:R-:W-:Y:S02]  /*16190*/  I2FP.F32.S32 R8, R8 ;  /* 0x0000000800087245 */ /* 0x000fe40000201400 */
[----:B------:R-:W-:Y:S01]  /*161a0*/  I2FP.F32.S32 R7, R7 ;  /* 0x0000000700077245 */ /* 0x000fe20000201400 */
[----:B------:R-:W-:Y:S01]  /*161b0*/  FFMA.FTZ R27, R9, -UR19, R27 ;  /* 0x80000013091b7c23 */ /* 0x000fe2000801001b */
[----:B------:R-:W-:Y:S01]  /*161c0*/  ISETP.GE.AND P5, PT, R2, R228, PT ;  /* 0x000000e40200720c */ /* 0x000fe20003fa6270 */
[----:B------:R-:W-:Y:S01]  /*161d0*/  FFMA.FTZ R28, R8, -UR19, R28 ;  /* 0x80000013081c7c23 */ /* 0x000fe2000801001c */
[----:B------:R-:W-:Y:S01]  /*161e0*/  IABS R6, R10 ;  /* 0x0000000a00067213 */ /* 0x000fe20000000000 */
[----:B------:R-:W-:Y:S01]  /*161f0*/  FFMA.FTZ R29, R7, -UR19, R29 ;  /* 0x80000013071d7c23 */ /* 0x000fe2000801001d */
[-C--:B------:R-:W-:Y:S01]  /*16200*/  ISETP.GE.OR P2, PT, R4, R236.reuse, !P2 ;  /* 0x000000ec0400720c */ /* 0x080fe20005746670 */
[----:B------:R-:W-:Y:S01]  /*16210*/  IMAD.IADD R8, R232, 0x1, -R4 ;  /* 0x00000001e8087824 */ /* 0x000fe200078e0a04 */
[----:B------:R-:W-:Y:S02]  /*16220*/  ISETP.GE.OR P5, PT, R2, R236, !P5 ;  /* 0x000000ec0200720c */ /* 0x000fe40006fa6670 */
[----:B------:R-:W-:Y:S02]  /*16230*/  I2FP.F32.S32 R6, R6 ;  /* 0x0000000600067245 */ /* 0x000fe40000201400 */
[----:B------:R-:W-:Y:S02]  /*16240*/  I2FP.F32.S32 R5, R5 ;  /* 0x0000000500057245 */ /* 0x000fe40000201400 */
[----:B------:R-:W-:Y:S01]  /*16250*/  FSEL R209, R27, -INF , !P6 ;  /* 0xff8000001bd17808 */ /* 0x000fe20007000000 */
[----:B------:R-:W-:Y:S01]  /*16260*/  FFMA.FTZ R31, R6, -UR19, R31 ;  /* 0x80000013061f7c23 */ /* 0x000fe2000801001f */
[----:B------:R-:W-:Y:S01]  /*16270*/  FSEL R191, R28, -INF , !P2 ;  /* 0xff8000001cbf7808 */ /* 0x000fe20005000000 */
[----:B------:R-:W-:Y:S01]  /*16280*/  VIADD R6, R0, 0x20 ;  /* 0x0000002000067836 */ /* 0x000fe20000000000 */
[----:B------:R-:W-:Y:S01]  /*16290*/  FSEL R193, R29, -INF , !P5 ;  /* 0xff8000001dc17808 */ /* 0x000fe20006800000 */
[----:B------:R-:W-:Y:S01]  /*162a0*/  FFMA.FTZ R30, R5, -UR19, R30 ;  /* 0x80000013051e7c23 */ /* 0x000fe2000801001e */
[----:B------:R-:W-:Y:S01]  /*162b0*/  FSEL R205, R24, -INF , !P3 ;  /* 0xff80000018cd7808 */ /* 0x000fe20005800000 */
[----:B------:R-:W-:Y:S01]  /*162c0*/  IMAD.IADD R5, R233, 0x1, -R4 ;  /* 0x00000001e9057824 */ /* 0x000fe200078e0a04 */
[----:B------:R-:W-:Y:S02]  /*162d0*/  FSEL R189, R25, -INF , !P0 ;  /* 0xff80000019bd7808 */ /* 0x000fe40004000000 */
[----:B------:R-:W-:Y:S02]  /*162e0*/  FSEL R208, R26, -INF , !P1 ;  /* 0xff8000001ad07808 */ /* 0x000fe40004800000 */
[C---:B------:R-:W-:Y:S02]  /*162f0*/  ISETP.GE.AND P6, PT, R2.reuse, R227, PT ;  /* 0x000000e30200720c */ /* 0x040fe40003fc6270 */
[C---:B------:R-:W-:Y:S02]  /*16300*/  ISETP.GE.AND P2, PT, R2.reuse, R230, PT ;  /* 0x000000e60200720c */ /* 0x040fe40003f46270 */
[----:B------:R-:W-:Y:S02]  /*16310*/  ISETP.GE.AND P5, PT, R2, R229, PT ;  /* 0x000000e50200720c */ /* 0x000fe40003fa6270 */
[----:B------:R-:W-:Y:S02]  /*16320*/  IADD3 R7, R232, -R2, RZ ;  /* 0x80000002e8077210 */ /* 0x000fe40007ffe0ff */
[C---:B------:R-:W-:Y:S02]  /*16330*/  ISETP.GE.AND P3, PT, R4.reuse, R227, PT ;  /* 0x000000e30400720c */ /* 0x040fe40003f66270 */
[C---:B------:R-:W-:Y:S02]  /*16340*/  ISETP.GE.AND P0, PT, R4.reuse, R230, PT ;  /* 0x000000e60400720c */ /* 0x040fe40003f06270 */
[----:B------:R-:W-:Y:S02]  /*16350*/  ISETP.GE.AND P1, PT, R4, R229, PT ;  /* 0x000000e50400720c */ /* 0x000fe40003f26270 */
[----:B------:R-:W-:Y:S02]  /*16360*/  IABS R8, R8 ;  /* 0x0000000800087213 */ /* 0x000fe40000000000 */
[C---:B------:R-:W-:Y:S02]  /*16370*/  ISETP.GE.OR P6, PT, R2.reuse, R235, !P6 ;  /* 0x000000eb0200720c */ /* 0x040fe400077c6670 */
[CC--:B------:R-:W-:Y:S02]  /*16380*/  ISETP.GE.OR P2, PT, R2.reuse, R238.reuse, !P2 ;  /* 0x000000ee0200720c */ /* 0x0c0fe40005746670 */
[----:B------:R-:W-:Y:S01]  /*16390*/  ISETP.GE.OR P5, PT, R2, R237, !P5 ;  /* 0x000000ed0200720c */ /* 0x000fe20006fa6670 */
[----:B------:R-:W-:Y:S01]  /*163a0*/  IMAD.IADD R2, R233, 0x1, -R2 ;  /* 0x00000001e9027824 */ /* 0x000fe200078e0a02 */
[----:B------:R-:W-:Y:S01]  /*163b0*/  IABS R9, R7 ;  /* 0x0000000700097213 */ /* 0x000fe20000000000 */
[----:B------:R-:W-:Y:S01]  /*163c0*/  IMAD.MOV.U32 R7, RZ, RZ, R8 ;  /* 0x000000ffff077224 */ /* 0x000fe200078e0008 */
[C---:B------:R-:W-:Y:S02]  /*163d0*/  ISETP.GE.OR P3, PT, R4.reuse, R235, !P3 ;  /* 0x000000eb0400720c */ /* 0x040fe40005f66670 */
[C---:B------:R-:W-:Y:S02]  /*163e0*/  ISETP.GE.OR P0, PT, R4.reuse, R238, !P0 ;  /* 0x000000ee0400720c */ /* 0x040fe40004706670 */
[----:B------:R-:W-:Y:S01]  /*163f0*/  ISETP.GE.OR P1, PT, R4, R237, !P1 ;  /* 0x000000ed0400720c */ /* 0x000fe20004f26670 */
[--C-:B------:R-:W-:Y:S01]  /*16400*/  IMAD.IADD R4, R232, 0x1, -R6.reuse ;  /* 0x00000001e8047824 */ /* 0x100fe200078e0a06 */
[----:B------:R-:W-:Y:S01]  /*16410*/  IABS R10, R5 ;  /* 0x00000005000a7213 */ /* 0x000fe20000000000 */
[----:B------:R-:W-:Y:S01]  /*16420*/  IMAD.MOV.U32 R5, RZ, RZ, R9 ;  /* 0x000000ffff057224 */ /* 0x000fe200078e0009 */
[----:B------:R-:W-:Y:S01]  /*16430*/  IABS R8, R2 ;  /* 0x0000000200087213 */ /* 0x000fe20000000000 */
[----:B------:R-:W-:Y:S01]  /*16440*/  IMAD.IADD R9, R231, 0x1, -R6 ;  /* 0x00000001e7097824 */ /* 0x000fe200078e0a06 */
[----:B------:R-:W-:Y:S02]  /*16450*/  IABS R2, R4 ;  /* 0x0000000400027213 */ /* 0x000fe40000000000 */
        /* <DEDUP_REMOVED lines=12> */
[--C-:B------:R-:W-:Y:S02]  /*16520*/  IMAD.IADD R4, R232, 0x1, -R5.reuse ;  /* 0x00000001e8047824 */ /* 0x100fe400078e0a05 */
[----:B------:R-:W-:Y:S01]  /*16530*/  FFMA.FTZ R36, R2, -UR19, R36 ;  /* 0x8000001302247c23 */ /* 0x000fe20008010024 */
[----:B------:R-:W-:Y:S01]  /*16540*/  IMAD.IADD R2, R233, 0x1, -R6 ;  /* 0x00000001e9027824 */ /* 0x000fe200078e0a06 */
[----:B------:R-:W-:Y:S01]  /*16550*/  ISETP.GE.AND P3, PT, R6, R230, PT ;  /* 0x000000e60600720c */ /* 0x000fe20003f66270 */
[----:B------:R-:W-:Y:S01]  /*16560*/  IMAD.IADD R11, R231, 0x1, -R5 ;  /* 0x00000001e70b7824 */ /* 0x000fe200078e0a05 */
[----:B------:R-:W-:Y:S01]  /*16570*/  IABS R10, R4 ;  /* 0x00000004000a7213 */ /* 0x000fe20000000000 */
[----:B------:R-:W-:Y:S01]  /*16580*/  FFMA.FTZ R35, R7, -UR19, R35 ;  /* 0x8000001307237c23 */ /* 0x000fe20008010023 */
[----:B------:R-:W-:Y:S01]  /*16590*/  IABS R8, R2 ;  /* 0x0000000200087213 */ /* 0x000fe20000000000 */
[----:B------:R-:W-:Y:S01]  /*165a0*/  IMAD.IADD R7, R233, 0x1, -R5 ;  /* 0x00000001e9077824 */ /* 0x000fe200078e0a05 */
[----:B------:R-:W-:Y:S02]  /*165b0*/  I2FP.F32.S32 R10, R10 ;  /* 0x0000000a000a7245 */ /* 0x000fe40000201400 */
[C---:B------:R-:W-:Y:S02]  /*165c0*/  ISETP.GE.AND P6, PT, R5.reuse, R230, PT ;  /* 0x000000e60500720c */ /* 0x040fe40003fc6270 */
[----:B------:R-:W-:Y:S01]  /*165d0*/  IABS R2, R9 ;  /* 0x0000000900027213 */ /* 0x000fe20000000000 */
[----:B------:R-:W-:Y:S01]  /*165e0*/  FFMA.FTZ R37, R10, -UR19, R37 ;  /* 0x800000130a257c23 */ /* 0x000fe20008010025 */
[----:B------:R-:W-:Y:S02]  /*165f0*/  IABS R4, R11 ;  /* 0x0000000b00047213 */ /* 0x000fe40000000000 */
[-C--:B------:R-:W-:Y:S02]  /*16600*/  ISETP.GE.OR P3, PT, R6, R238.reuse, !P3 ;  /* 0x000000ee0600720c */ /* 0x080fe40005f66670 */
[----:B------:R-:W-:Y:S02]  /*16610*/  ISETP.GE.OR P6, PT, R5, R238, !P6 ;  /* 0x000000ee0500720c */ /* 0x000fe400077c6670 */
[----:B------:R-:W-:Y:S02]  /*16620*/  FSEL R198, R32, -INF , !P0 ;  /* 0xff80000020c67808 */ /* 0x000fe40004000000 */
[----:B------:R-:W-:Y:S02]  /*16630*/  FSEL R200, R33, -INF , !P2 ;  /* 0xff80000021c87808 */ /* 0x000fe40005000000 */
[----:B------:R-:W-:Y:S02]  /*16640*/  FSEL R202, R34, -INF , !P1 ;  /* 0xff80000022ca7808 */ /* 0x000fe40004800000 */
[----:B------:R-:W-:Y:S02]  /*16650*/  I2FP.F32.S32 R2, R2 ;  /* 0x0000000200027245 */ /* 0x000fe40000201400 */
[C---:B------:R-:W-:Y:S02]  /*16660*/  ISETP.GE.AND P0, PT, R6.reuse, R229, PT ;  /* 0x000000e50600720c */ /* 0x040fe40003f06270 */
[----:B------:R-:W-:Y:S01]  /*16670*/  ISETP.GE.AND P2, PT, R6, R228, PT ;  /* 0x000000e40600720c */ /* 0x000fe20003f46270 */
[----:B------:R-:W-:Y:S01]  /*16680*/  FFMA.FTZ R40, R2, -UR19, R40 ;  /* 0x8000001302287c23 */ /* 0x000fe20008010028 */
[----:B------:R-:W-:Y:S01]  /*16690*/  ISETP.GE.AND P1, PT, R6, R227, PT ;  /* 0x000000e30600720c */ /* 0x000fe20003f26270 */
[----:B------:R-:W-:Y:S01]  /*166a0*/  VIADD R2, R0, 0x29 ;  /* 0x0000002900027836 */ /* 0x000fe20000000000 */
[----:B------:R-:W-:Y:S02]  /*166b0*/  I2FP.F32.S32 R4, R4 ;  /* 0x0000000400047245 */ /* 0x000fe40000201400 */
[----:B------:R-:W-:Y:S02]  /*166c0*/  FSEL R196, R36, -INF , !P3 ;  /* 0xff80000024c47808 */ /* 0x000fe40005800000 */
[----:B------:R-:W-:Y:S01]  /*166d0*/  FSEL R197, R37, -INF , !P6 ;  /* 0xff80000025c57808 */ /* 0x000fe20007000000 */
[----:B------:R-:W-:Y:S01]  /*166e0*/  FFMA.FTZ R41, R4, -UR19, R41 ;  /* 0x8000001304297c23 */ /* 0x000fe20008010029 */
[----:B------:R-:W-:Y:S02]  /*166f0*/  FSEL R204, R35, -INF , !P5 ;  /* 0xff80000023cc7808 */ /* 0x000fe40006800000 */
[----:B------:R-:W-:Y:S02]  /*16700*/  I2FP.F32.S32 R8, R8 ;  /* 0x0000000800087245 */ /* 0x000fe40000201400 */
[C---:B------:R-:W-:Y:S02]  /*16710*/  ISETP.GE.AND P5, PT, R5.reuse, R229, PT ;  /* 0x000000e50500720c */ /* 0x040fe40003fa6270 */
[C---:B------:R-:W-:Y:S01]  /*16720*/  ISETP.GE.AND P3, PT, R5.reuse, R228, PT ;  /* 0x000000e40500720c */ /* 0x040fe20003f66270 */
[----:B------:R-:W-:Y:S01]  /*16730*/  FFMA.FTZ R38, R8, -UR19, R38 ;  /* 0x8000001308267c23 */ /* 0x000fe20008010026 */
[----:B------:R-:W-:Y:S01]  /*16740*/  ISETP.GE.AND P6, PT, R5, R227, PT ;  /* 0x000000e30500720c */ /* 0x000fe20003fc6270 */
[----:B------:R-:W-:Y:S01]  /*16750*/  IMAD.IADD R8, R231, 0x1, -R2 ;  /* 0x00000001e7087824 */ /* 0x000fe200078e0a02 */
[C---:B------:R-:W-:Y:S02]  /*16760*/  ISETP.GE.OR P0, PT, R6.reuse, R237, !P0 ;  /* 0x000000ed0600720c */ /* 0x040fe40004706670 */
[----:B------:R-:W-:Y:S02]  /*16770*/  IABS R7, R7 ;  /* 0x0000000700077213 */ /* 0x000fe40000000000 */
[C---:B------:R-:W-:Y:S02]  /*16780*/  ISETP.GE.OR P1, PT, R6.reuse, R235, !P1 ;  /* 0x000000eb0600720c */ /* 0x040fe40004f26670 */
[-C--:B------:R-:W-:Y:S01]  /*16790*/  ISETP.GE.OR P2, PT, R6, R236.reuse, !P2 ;  /* 0x000000ec0600720c */ /* 0x080fe20005746670 */
[----:B------:R-:W-:Y:S01]  /*167a0*/  IMAD.IADD R6, R234, 0x1, -R6 ;  /* 0x00000001ea067824 */ /* 0x000fe200078e0a06 */
[C---:B------:R-:W-:Y:S02]  /*167b0*/  ISETP.GE.OR P5, PT, R5.reuse, R237, !P5 ;  /* 0x000000ed0500720c */ /* 0x040fe40006fa6670 */
[----:B------:R-:W-:Y:S02]  /*167c0*/  IADD3 R4, R0, 0x28, RZ ;  /* 0x0000002800047810 */ /* 0x000fe40007ffe0ff */
[C---:B------:R-:W-:Y:S02]  /*167d0*/  ISETP.GE.OR P3, PT, R5.reuse, R236, !P3 ;  /* 0x000000ec0500720c */ /* 0x040fe40005f66670 */
[----:B------:R-:W-:Y:S01]  /*167e0*/  ISETP.GE.OR P6, PT, R5, R235, !P6 ;  /* 0x000000eb0500720c */ /* 0x000fe200077c6670 */
[C---:B------:R-:W-:Y:S01]  /*167f0*/  IMAD.IADD R5, R234.reuse, 0x1, -R5 ;  /* 0x00000001ea057824 */ /* 0x040fe200078e0a05 */
[----:B------:R-:W-:Y:S01]  /*16800*/  I2FP.F32.S32 R7, R7 ;  /* 0x0000000700077245 */ /* 0x000fe20000201400 */
[--C-:B------:R-:W-:Y:S01]  /*16810*/  IMAD.IADD R9, R234, 0x1, -R4.reuse ;  /* 0x00000001ea097824 */ /* 0x100fe200078e0a04 */
[----:B------:R-:W-:Y:S02]  /*16820*/  IABS R11, R6 ;  /* 0x00000006000b7213 */ /* 0x000fe40000000000 */
[----:B------:R-:W-:Y:S01]  /*16830*/  IABS R10, R5 ;  /* 0x00000005000a7213 */ /* 0x000fe20000000000 */
[----:B------:R-:W-:Y:S01]  /*16840*/  FFMA.FTZ R39, R7, -UR19, R39 ;  /* 0x8000001307277c23 */ /* 0x000fe20008010027 */
[----:B------:R-:W-:Y:S01]  /*16850*/  IABS R5, R8 ;  /* 0x0000000800057213 */ /* 0x000fe20000000000 */
[----:B------:R-:W-:Y:S01]  /*16860*/  IMAD.IADD R7, R231, 0x1, -R4 ;  /* 0x00000001e7077824 */ /* 0x000fe200078e0a04 */
[----:B------:R-:W-:Y:S01]  /*16870*/  IABS R6, R9 ;  /* 0x0000000900067213 */ /* 0x000fe20000000000 */
[----:B------:R-:W-:Y:S01]  /*16880*/  IMAD.MOV.U32 R8, RZ, RZ, R11 ;  /* 0x000000ffff087224 */ /* 0x000fe200078e000b */
[----:B------:R-:W-:Y:S01]  /*16890*/  I2FP.F32.S32 R5, R5 ;  /* 0x0000000500057245 */ /* 0x000fe20000201400 */
[----:B------:R-:W-:Y:S01]  /*168a0*/  IMAD.MOV.U32 R9, RZ, RZ, R10 ;  /* 0x000000ffff097224 */ /* 0x000fe200078e000a */
[----:B------:R-:W-:Y:S01]  /*168b0*/  IABS R7, R7 ;  /* 0x0000000700077213 */ /* 0x000fe20000000000 */
[----:B------:R-:W-:Y:S01]  /*168c0*/  VIADD R10, R0, 0x30 ;  /* 0x00000030000a7836 */ /* 0x000fe20000000000 */
[----:B------:R-:W-:Y:S01]  /*168d0*/  I2FP.F32.S32 R8, R8 ;  /* 0x0000000800087245 */ /* 0x000fe20000201400 */
[----:B------:R-:W-:Y:S01]  /*168e0*/  FFMA.FTZ R45, R5, -UR19, R45 ;  /* 0x80000013052d7c23 */ /* 0x000fe2000801002d */
[----:B------:R-:W-:Y:S01]  /*168f0*/  I2FP.F32.S32 R9, R9 ;  /* 0x0000000900097245 */ /* 0x000fe20000201400 */
[----:B------:R-:W-:Y:S01]  /*16900*/  IMAD.IADD R5, R233, 0x1, -R4 ;  /* 0x00000001e9057824 */ /* 0x000fe200078e0a04 */
[----:B------:R-:W-:Y:S01]  /*16910*/  I2FP.F32.S32 R7, R7 ;  /* 0x0000000700077245 */ /* 0x000fe20000201400 */
[----:B------:R-:W-:Y:S01]  /*16920*/  FFMA.FTZ R42, R8, -UR19, R42 ;  /* 0x80000013082a7c23 */ /* 0x000fe2000801002a */
[----:B------:R-:W-:Y:S01]  /*16930*/  FSEL R194, R38, -INF , !P0 ;  /* 0xff80000026c27808 */ /* 0x000fe20004000000 */
[----:B------:R-:W-:Y:S01]  /*16940*/  FFMA.FTZ R43, R9, -UR19, R43 ;  /* 0x80000013092b7c23 */ /* 0x000fe2000801002b */
[----:B------:R-:W-:Y:S01]  /*16950*/  FSEL R195, R39, -INF , !P5 ;  /* 0xff80000027c37808 */ /* 0x000fe20006800000 */
[----:B------:R-:W-:Y:S01]  /*16960*/  FFMA.FTZ R44, R7, -UR19, R44 ;  /* 0x80000013072c7c23 */ /* 0x000fe2000801002c */
[-C--:B------:R-:W-:Y:S01]  /*16970*/  ISETP.GE.AND P0, PT, R4, R228.reuse, PT ;  /* 0x000000e40400720c */ /* 0x080fe20003f06270 */
[----:B------:R-:W-:Y:S01]  /*16980*/  IMAD.IADD R7, R232, 0x1, -R4 ;  /* 0x00000001e8077824 */ /* 0x000fe200078e0a04 */
[----:B------:R-:W-:Y:S01]  /*16990*/  ISETP.GE.AND P5, PT, R2, R228, PT ;  /* 0x000000e40200720c */ /* 0x000fe20003fa6270 */
[----:B------:R-:W-:Y:S01]  /*169a0*/  VIADD R11, R0, 0x31 ;  /* 0x00000031000b7836 */ /* 0x000fe20000000000 */
[-C--:B------:R-:W-:Y:S01]  /*169b0*/  ISETP.GE.OR P0, PT, R4, R236.reuse, !P0 ;  /* 0x000000ec0400720c */ /* 0x080fe20004706670 */
[----:B------:R-:W-:Y:S01]  /*169c0*/  IMAD.IADD R9, R231, 0x1, -R10 ;  /* 0x00000001e7097824 */ /* 0x000fe200078e0a0a */
[----:B------:R-:W-:Y:S01]  /*169d0*/  ISETP.GE.OR P5, PT, R2, R236, !P5 ;  /* 0x000000ec0200720c */ /* 0x000fe20006fa6670 */
[----:B------:R-:W-:Y:S01]  /*169e0*/  LDSM.16.MT88.4 R36, [R222+0x9000] ;  /* 0x00900000de24783b */ /* 0x000fe20000004200 */
[----:B------:R-:W-:Y:S02]  /*169f0*/  I2FP.F32.S32 R6, R6 ;  /* 0x0000000600067245 */ /* 0x000fe40000201400 */
[----:B------:R-:W-:Y:S02]  /*16a00*/  FSEL R201, R41, -INF , !P3 ;  /* 0xff80000029c97808 */ /* 0x000fe40005800000 */
[----:B------:R-:W-:Y:S01]  /*16a10*/  FSEL R109, R42, -INF , !P1 ;  /* 0xff8000002a6d7808 */ /* 0x000fe20004800000 */
[----:B------:R-:W-:Y:S01]  /*16a20*/  FFMA.FTZ R46, R6, -UR19, R46 ;  /* 0x80000013062e7c23 */ /* 0x000fe2000801002e */
[----:B------:R-:W-:Y:S02]  /*16a30*/  FSEL R199, R40, -INF , !P2 ;  /* 0xff80000028c77808 */ /* 0x000fe40005000000 */
[CC--:B------:R-:W-:Y:S02]  /*16a40*/  ISETP.GE.AND P2, PT, R4.reuse, R230.reuse, PT ;  /* 0x000000e60400720c */ /* 0x0c0fe40003f46270 */
[C---:B------:R-:W-:Y:S02]  /*16a50*/  ISETP.GE.AND P3, PT, R4.reuse, R229, PT ;  /* 0x000000e50400720c */ /* 0x040fe40003f66270 */
[----:B------:R-:W-:Y:S02]  /*16a60*/  ISETP.GE.AND P1, PT, R4, R227, PT ;  /* 0x000000e30400720c */ /* 0x000fe40003f26270 */
[----:B------:R-:W-:Y:S02]  /*16a70*/  FSEL R249, R44, -INF , !P0 ;  /* 0xff8000002cf97808 */ /* 0x000fe40004000000 */
[----:B------:R-:W-:Y:S02]  /*16a80*/  FSEL R184, R45, -INF , !P5 ;  /* 0xff8000002db87808 */ /* 0x000fe40006800000 */
[----:B------:R-:W-:Y:S02]  /*16a90*/  FSEL R110, R43, -INF , !P6 ;  /* 0xff8000002b6e7808 */ /* 0x000fe40007000000 */
[C---:B------:R-:W-:Y:S02]  /*16aa0*/  ISETP.GE.AND P6, PT, R2.reuse, R230, PT ;  /* 0x000000e60200720c */ /* 0x040fe40003fc6270 */
[C---:B------:R-:W-:Y:S01]  /*16ab0*/  ISETP.GE.AND P0, PT, R2.reuse, R229, PT ;  /* 0x000000e50200720c */ /* 0x040fe20003f06270 */
[----:B------:R-:W-:Y:S01]  /*16ac0*/  IMAD.MOV.U32 R45, RZ, RZ, R110 ;  /* 0x000000ffff2d7224 */ /* 0x000fe200078e006e */
[----:B------:R-:W-:Y:S02]  /*16ad0*/  ISETP.GE.AND P5, PT, R2, R227, PT ;  /* 0x000000e30200720c */ /* 0x000fe40003fa6270 */
[C---:B------:R-:W-:Y:S02]  /*16ae0*/  ISETP.GE.OR P2, PT, R4.reuse, R238, !P2 ;  /* 0x000000ee0400720c */ /* 0x040fe40005746670 */
[C---:B------:R-:W-:Y:S02]  /*16af0*/  ISETP.GE.OR P3, PT, R4.reuse, R237, !P3 ;  /* 0x000000ed0400720c */ /* 0x040fe40005f66670 */
[----:B------:R-:W-:Y:S01]  /*16b00*/  ISETP.GE.OR P1, PT, R4, R235, !P1 ;  /* 0x000000eb0400720c */ /* 0x000fe20004f26670 */
[--C-:B------:R-:W-:Y:S01]  /*16b10*/  IMAD.IADD R4, R234, 0x1, -R2.reuse ;  /* 0x00000001ea047824 */ /* 0x100fe200078e0a02 */
[----:B------:R-:W-:Y:S02]  /*16b20*/  IADD3 R6, R232, -R2, RZ ;  /* 0x80000002e8067210 */ /* 0x000fe40007ffe0ff */
[----:B------:R-:W-:Y:S02]  /*16b30*/  IABS R8, R7 ;  /* 0x0000000700087213 */ /* 0x000fe40000000000 */
[C---:B------:R-:W-:Y:S02]  /*16b40*/  ISETP.GE.OR P6, PT, R2.reuse, R238, !P6 ;  /* 0x000000ee0200720c */ /* 0x040fe400077c6670 */
[C---:B------:R-:W-:Y:S02]  /*16b50*/  ISETP.GE.OR P0, PT, R2.reuse, R237, !P0 ;  /* 0x000000ed0200720c */ /* 0x040fe40004706670 */
[----:B------:R-:W-:Y:S01]  /*16b60*/  ISETP.GE.OR P5, PT, R2, R235, !P5 ;  /* 0x000000eb0200720c */ /* 0x000fe20006fa6670 */
[----:B------:R-:W-:Y:S01]  /*16b70*/  IMAD.IADD R2, R233, 0x1, -R2 ;  /* 0x00000001e9027824 */ /* 0x000fe200078e0a02 */
[----:B------:R-:W-:Y:S02]  /*16b80*/  IABS R7, R6 ;  /* 0x0000000600077213 */ /* 0x000fe40000000000 */
[----:B------:R-:W-:Y:S01]  /*16b90*/  IABS R6, R5 ;  /* 0x0000000500067213 */ /* 0x000fe20000000000 */
[----:B------:R-:W-:Y:S01]  /*16ba0*/  IMAD.MOV.U32 R5, RZ, RZ, R8 ;  /* 0x000000ffff057224 */ /* 0x000fe200078e0008 */
[----:B------:R-:W-:Y:S02]  /*16bb0*/  IABS R4, R4 ;  /* 0x0000000400047213 */ /* 0x000fe40000000000 */
[----:B------:R-:W-:Y:S02]  /*16bc0*/  IABS R8, R2 ;  /* 0x0000000200087213 */ /* 0x000fe40000000000 */
[----:B------:R-:W-:Y:S02]  /*16bd0*/  I2FP.F32.S32 R2, R4 ;  /* 0x0000000400027245 */ /* 0x000fe40000201400 */
[----:B------:R-:W-:Y:S02]  /*16be0*/  I2FP.F32.S32 R4, R5 ;  /* 0x0000000500047245 */ /* 0x000fe40000201400 */
[----:B------:R-:W-:Y:S01]  /*16bf0*/  I2FP.F32.S32 R5, R7 ;  /* 0x0000000700057245 */ /* 0x000fe20000201400 */
[----:B------:R-:W-:Y:S01]  /*16c00*/  FFMA.FTZ R47, R2, -UR19, R47 ;  /* 0x80000013022f7c23 */ /* 0x000fe2000801002f */
[----:B------:R-:W-:Y:S01]  /*16c10*/  I2FP.F32.S32 R2, R6 ;  /* 0x0000000600027245 */ /* 0x000fe20000201400 */
[----:B------:R-:W-:Y:S01]  /*16c20*/  FFMA.FTZ R48, R4, -UR19, R48 ;  /* 0x8000001304307c23 */ /* 0x000fe20008010030 */
[----:B------:R-:W-:Y:S01]  /*16c30*/  I2FP.F32.S32 R4, R8 ;  /* 0x0000000800047245 */ /* 0x000fe20000201400 */
[----:B------:R-:W-:Y:S01]  /*16c40*/  FFMA.FTZ R49, R5, -UR19, R49 ;  /* 0x8000001305317c23 */ /* 0x000fe20008010031 */
[C---:B------:R-:W-:Y:S02]  /*16c50*/  IMAD.IADD R5, R233.reuse, 0x1, -R10 ;  /* 0x00000001e9057824 */ /* 0x040fe400078e0a0a */
[----:B------:R-:W-:Y:S01]  /*16c60*/  FFMA.FTZ R50, R2, -UR19, R50 ;  /* 0x8000001302327c23 */ /* 0x000fe20008010032 */
[----:B------:R-:W-:Y:S02]  /*16c70*/  IMAD.IADD R2, R232, 0x1, -R11 ;  /* 0x00000001e8027824 */ /* 0x000fe400078e0a0b */
[----:B------:R-:W-:Y:S01]  /*16c80*/  FFMA.FTZ R51, R4, -UR19, R51 ;  /* 0x8000001304337c23 */ /* 0x000fe20008010033 */
[----:B------:R-:W-:Y:S01]  /*16c90*/  IMAD.IADD R4, R232, 0x1, -R10 ;  /* 0x00000001e8047824 */ /* 0x000fe200078e0a0a */
[----:B------:R-:W-:Y:S01]  /*16ca0*/  IABS R5, R5 ;  /* 0x0000000500057213 */ /* 0x000fe20000000000 */
[C---:B------:R-:W-:Y:S01]  /*16cb0*/  IMAD.IADD R8, R233.reuse, 0x1, -R11 ;  /* 0x00000001e9087824 */ /* 0x040fe200078e0a0b */
[----:B------:R-:W-:Y:S02]  /*16cc0*/  IABS R6, R2 ;  /* 0x0000000200067213 */ /* 0x000fe40000000000 */
[----:B------:R-:W-:Y:S02]  /*16cd0*/  IABS R7, R4 ;  /* 0x0000000400077213 */ /* 0x000fe40000000000 */
[----:B------:R-:W-:Y:S02]  /*16ce0*/  IABS R2, R8 ;  /* 0x0000000800027213 */ /* 0x000fe40000000000 */
[----:B------:R-:W-:Y:S02]  /*16cf0*/  I2FP.F32.S32 R8, R7 ;  /* 0x0000000700087245 */ /* 0x000fe40000201400 */
        /* <DEDUP_REMOVED lines=8> */
[----:B------:R-:W-:Y:S01]  /*16d80*/  I2FP.F32.S32 R2, R4 ;  /* 0x0000000400027245 */ /* 0x000fe20000201400 */
[----:B------:R-:W-:Y:S01]  /*16d90*/  IMAD.IADD R7, R233, 0x1, -R9 ;  /* 0x00000001e9077824 */ /* 0x000fe200078e0a09 */
[----:B------:R-:W-:Y:S01]  /*16da0*/  IADD3 R0, R231, -R11, RZ ;  /* 0x8000000be7007210 */ /* 0x000fe20007ffe0ff */
[----:B------:R-:W-:Y:S01]  /*16db0*/  FFMA.FTZ R54, R6, -UR19, R54 ;  /* 0x8000001306367c23 */ /* 0x000fe20008010036 */
[----:B------:R-:W-:Y:S01]  /*16dc0*/  FFMA.FTZ R55, R5, -UR19, R55 ;  /* 0x8000001305377c23 */ /* 0x000fe20008010037 */
[----:B------:R-:W-:Y:S01]  /*16dd0*/  FFMA.FTZ R56, R2, -UR19, R56 ;  /* 0x8000001302387c23 */ /* 0x000fe20008010038 */
[C---:B------:R-:W-:Y:S01]  /*16de0*/  IMAD.IADD R2, R232.reuse, 0x1, -R9 ;  /* 0x00000001e8027824 */ /* 0x040fe200078e0a09 */
[----:B------:R-:W-:Y:S01]  /*16df0*/  IABS R6, R0 ;  /* 0x0000000000067213 */ /* 0x000fe20000000000 */
[----:B------:R-:W-:Y:S01]  /*16e00*/  IMAD.IADD R4, R232, 0x1, -R12 ;  /* 0x00000001e8047824 */ /* 0x000fe200078e0a0c */
[----:B------:R-:W-:Y:S02]  /*16e10*/  IABS R0, R7 ;  /* 0x0000000700007213 */ /* 0x000fe40000000000 */
[----:B------:R-:W-:Y:S02]  /*16e20*/  IABS R5, R2 ;  /* 0x0000000200057213 */ /* 0x000fe40000000000 */
[----:B------:R-:W-:Y:S02]  /*16e30*/  IABS R2, R8 ;  /* 0x0000000800027213 */ /* 0x000fe40000000000 */
[----:B------:R-:W-:Y:S02]  /*16e40*/  I2FP.F32.S32 R0, R0 ;  /* 0x0000000000007245 */ /* 0x000fe40000201400 */
[----:B------:R-:W-:Y:S02]  /*16e50*/  I2FP.F32.S32 R2, R2 ;  /* 0x0000000200027245 */ /* 0x000fe40000201400 */
[----:B------:R-:W-:Y:S01]  /*16e60*/  FSEL R206, R48, -INF , !P2 ;  /* 0xff80000030ce7808 */ /* 0x000fe20005000000 */
[----:B------:R-:W-:Y:S01]  /*16e70*/  FFMA.FTZ R66, R0, -UR19, R66 ;  /* 0x8000001300427c23 */ /* 0x000fe20008010042 */
[----:B------:R-:W-:Y:S01]  /*16e80*/  FMNMX.FTZ R0, R102, R3, !PT ;  /* 0x0000000366007209 */ /* 0x000fe20007810000 */
[----:B------:R-:W-:Y:S01]  /*16e90*/  FFMA.FTZ R67, R2, -UR19, R67 ;  /* 0x8000001302437c23 */ /* 0x000fe20008010043 */
[----:B------:R-:W-:Y:S02]  /*16ea0*/  ISETP.GE.AND P2, PT, R10, R230, PT ;  /* 0x000000e60a00720c */ /* 0x000fe40003f46270 */
[----:B------:R-:W-:Y:S02]  /*16eb0*/  FMNMX.FTZ R2, R177, R0, !PT ;  /* 0x00000000b1027209 */ /* 0x000fe40007810000 */
[----:B------:R-:W-:Y:S02]  /*16ec0*/  FMNMX.FTZ R0, R111, R100, !PT ;  /* 0x000000646f007209 */ /* 0x000fe40007810000 */
[----:B------:R-:W-:Y:S01]  /*16ed0*/  FSEL R207, R49, -INF , !P6 ;  /* 0xff80000031cf7808 */ /* 0x000fe20007000000 */
[----:B------:R-:W-:Y:S01]  /*16ee0*/  IMAD.MOV.U32 R49, RZ, RZ, R184 ;  /* 0x000000ffff317224 */ /* 0x000fe200078e00b8 */
[----:B------:R-:W-:Y:S02]  /*16ef0*/  FMNMX.FTZ R0, R176, R0, !PT ;  /* 0x00000000b0007209 */ /* 0x000fe40007810000 */
[----:B------:R-:W-:Y:S02]  /*16f00*/  ISETP.GE.AND P6, PT, R11, R230, PT ;  /* 0x000000e60b00720c */ /* 0x000fe40003fc6270 */
[----:B------:R-:W-:Y:S02]  /*16f10*/  FMNMX.FTZ R0, R18, R0, !PT ;  /* 0x0000000012007209 */ /* 0x000fe40007810000 */
[----:B------:R-:W-:Y:S02]  /*16f20*/  FMNMX.FTZ R2, R16, R2, !PT ;  /* 0x0000000210027209 */ /* 0x000fe40007810000 */
[----:B------:R-:W-:Y:S02]  /*16f30*/  FMNMX.FTZ R0, R19, R0, !PT ;  /* 0x0000000013007209 */ /* 0x000fe40007810000 */
[----:B------:R-:W-:Y:S02]  /*16f40*/  IABS R4, R4 ;  /* 0x0000000400047213 */ /* 0x000fe40000000000 */
[----:B------:R-:W-:Y:S02]  /*16f50*/  FMNMX.FTZ R0, R203, R0, !PT ;  /* 0x00000000cb007209 */ /* 0x000fe40007810000 */
[----:B------:R-:W-:Y:S02]  /*16f60*/  ISETP.GE.OR P2, PT, R10, R238, !P2 ;  /* 0x000000ee0a00720c */ /* 0x000fe40005746670 */
[----:B------:R-:W-:Y:S02]  /*16f70*/  FMNMX.FTZ R0, R186, R0, !PT ;  /* 0x00000000ba007209 */ /* 0x000fe40007810000 */
[----:B------:R-:W-:Y:S02]  /*16f80*/  FSEL R212, R51, -INF , !P0 ;  /* 0xff80000033d47808 */ /* 0x000fe40004000000 */
[----:B------:R-:W-:Y:S02]  /*16f90*/  FMNMX.FTZ R0, R202, R0, !PT ;  /* 0x00000000ca007209 */ /* 0x000fe40007810000 */
[C---:B------:R-:W-:Y:S02]  /*16fa0*/  ISETP.GE.AND P0, PT, R11.reuse, R229, PT ;  /* 0x000000e50b00720c */ /* 0x040fe40003f06270 */
[----:B------:R-:W-:Y:S02]  /*16fb0*/  FMNMX.FTZ R0, R204, R0, !PT ;  /* 0x00000000cc007209 */ /* 0x000fe40007810000 */
[----:B------:R-:W-:Y:S02]  /*16fc0*/  ISETP.GE.OR P6, PT, R11, R238, !P6 ;  /* 0x000000ee0b00720c */ /* 0x000fe400077c6670 */
[----:B------:R-:W-:Y:S01]  /*16fd0*/  FMNMX.FTZ R105, R17, R2, !PT ;  /* 0x0000000211697209 */ /* 0x000fe20007810000 */
[----:B------:R-:W-:Y:S01]  /*16fe0*/  IMAD.IADD R2, R231, 0x1, -R9 ;  /* 0x00000001e7027824 */ /* 0x000fe200078e0a09 */
[----:B------:R-:W-:Y:S02]  /*16ff0*/  I2FP.F32.S32 R4, R4 ;  /* 0x0000000400047245 */ /* 0x000fe40000201400 */
[----:B------:R-:W-:Y:S02]  /*17000*/  I2FP.F32.S32 R5, R5 ;  /* 0x0000000500057245 */ /* 0x000fe40000201400 */
[----:B------:R-:W-:Y:S01]  /*17010*/  FMNMX.FTZ R0, R194, R0, !PT ;  /* 0x00000000c2007209 */ /* 0x000fe20007810000 */
[----:B------:R-:W-:Y:S01]  /*17020*/  FFMA.FTZ R65, R4, -UR19, R65 ;  /* 0x8000001304417c23 */ /* 0x000fe20008010041 */
[----:B------:R-:W-:Y:S01]  /*17030*/  FSEL R250, R52, -INF , !P2 ;  /* 0xff80000034fa7808 */ /* 0x000fe20005000000 */
[----:B------:R-:W-:Y:S01]  /*17040*/  FFMA.FTZ R64, R5, -UR19, R64 ;  /* 0x8000001305407c23 */ /* 0x000fe20008010040 */
[----:B------:R-:W-:Y:S01]  /*17050*/  FSEL R251, R53, -INF , !P6 ;  /* 0xff80000035fb7808 */ /* 0x000fe20007000000 */
[----:B------:R-:W-:Y:S01]  /*17060*/  IMAD.IADD R5, R234, 0x1, -R10 ;  /* 0x00000001ea057824 */ /* 0x000fe200078e0a0a */
[-C--:B------:R-:W-:Y:S02]  /*17070*/  ISETP.GE.AND P2, PT, R9, R230.reuse, PT ;  /* 0x000000e60900720c */ /* 0x080fe40003f46270 */
[----:B------:R-:W-:Y:S02]  /*17080*/  ISETP.GE.OR P0, PT, R11, R237, !P0 ;  /* 0x000000ed0b00720c */ /* 0x000fe40004706670 */
[----:B------:R-:W-:Y:S01]  /*17090*/  FSEL R210, R50, -INF , !P3 ;  /* 0xff80000032d27808 */ /* 0x000fe20005800000 */
[----:B------:R-:W-:Y:S01]  /*170a0*/  IMAD.MOV.U32 R50, RZ, RZ, R109 ;  /* 0x000000ffff327224 */ /* 0x000fe200078e006d */
[----:B------:R-:W-:Y:S02]  /*170b0*/  ISETP.GE.AND P3, PT, R10, R229, PT ;  /* 0x000000e50a00720c */ /* 0x000fe40003f66270 */
[----:B------:R-:W-:Y:S02]  /*170c0*/  FMNMX.FTZ R105, R185, R105, !PT ;  /* 0x00000069b9697209 */ /* 0x000fe40007810000 */
[----:B------:R-:W-:Y:S02]  /*170d0*/  ISETP.GE.AND P6, PT, R12, R230, PT ;  /* 0x000000e60c00720c */ /* 0x000fe40003fc6270 */
[----:B------:R-:W-:Y:S02]  /*170e0*/  FMNMX.FTZ R0, R195, R0, !PT ;  /* 0x00000000c3007209 */ /* 0x000fe40007810000 */
[----:B------:R-:W-:Y:S02]  /*170f0*/  FSEL R4, R55, -INF , !P0 ;  /* 0xff80000037047808 */ /* 0x000fe40004000000 */
[-C--:B------:R-:W-:Y:S02]  /*17100*/  ISETP.GE.OR P2, PT, R9, R238.reuse, !P2 ;  /* 0x000000ee0900720c */ /* 0x080fe40005746670 */
[----:B------:R-:W-:Y:S02]  /*17110*/  ISETP.GE.OR P3, PT, R10, R237, !P3 ;  /* 0x000000ed0a00720c */ /* 0x000fe40005f66670 */
[----:B------:R-:W-:Y:S02]  /*17120*/  ISETP.GE.OR P6, PT, R12, R238, !P6 ;  /* 0x000000ee0c00720c */ /* 0x000fe400077c6670 */
[----:B------:R-:W-:Y:S02]  /*17130*/  FMNMX.FTZ R105, R187, R105, !PT ;  /* 0x00000069bb697209 */ /* 0x000fe40007810000 */
[----:B------:R-:W-:Y:S02]  /*17140*/  FMNMX.FTZ R0, R210, R0, !PT ;  /* 0x00000000d2007209 */ /* 0x000fe40007810000 */
[----:B------:R-:W-:Y:S01]  /*17150*/  FSEL R40, R64, -INF , !P2 ;  /* 0xff80000040287808 */ /* 0x000fe20005000000 */
[----:B------:R-:W-:Y:S01]  /*17160*/  IMAD.MOV.U32 R64, RZ, RZ, R4 ;  /* 0x000000ffff407224 */ /* 0x000fe200078e0004 */
[----:B------:R-:W-:Y:S01]  /*17170*/  FSEL R252, R54, -INF , !P3 ;  /* 0xff80000036fc7808 */ /* 0x000fe20005800000 */
[----:B------:R-:W-:Y:S01]  /*17180*/  IMAD.IADD R4, R234, 0x1, -R11 ;  /* 0x00000001ea047824 */ /* 0x000fe200078e0a0b */
[----:B------:R-:W-:Y:S01]  /*17190*/  FSEL R65, R65, -INF , !P6 ;  /* 0xff80000041417808 */ /* 0x000fe20007000000 */
[----:B------:R-:W-:Y:S01]  /*171a0*/  LDSM.16.MT88.4 R52, [R220+0xa000] ;  /* 0x00a00000dc34783b */ /* 0x000fe20000004200 */
[----:B------:R-:W-:Y:S02]  /*171b0*/  FMNMX.FTZ R105, R198, R105, !PT ;  /* 0x00000069c6697209 */ /* 0x000fe40007810000 */
[C---:B------:R-:W-:Y:S02]  /*171c0*/  ISETP.GE.AND P3, PT, R9.reuse, R229, PT ;  /* 0x000000e50900720c */ /* 0x040fe40003f66270 */
[C---:B------:R-:W-:Y:S02]  /*171d0*/  ISETP.GE.AND P2, PT, R10.reuse, R228, PT ;  /* 0x000000e40a00720c */ /* 0x040fe40003f46270 */
[----:B------:R-:W-:Y:S02]  /*171e0*/  ISETP.GE.AND P6, PT, R10, R227, PT ;  /* 0x000000e30a00720c */ /* 0x000fe40003fc6270 */
[----:B------:R-:W-:Y:S02]  /*171f0*/  FMNMX.FTZ R0, R212, R0, !PT ;  /* 0x00000000d4007209 */ /* 0x000fe40007810000 */
[----:B------:R-:W-:Y:S02]  /*17200*/  FMNMX.FTZ R105, R200, R105, !PT ;  /* 0x00000069c8697209 */ /* 0x000fe40007810000 */
[----:B------:R-:W-:Y:S02]  /*17210*/  ISETP.GE.OR P3, PT, R9, R237, !P3 ;  /* 0x000000ed0900720c */ /* 0x000fe40005f66670 */
[----:B------:R-:W-:Y:S02]  /*17220*/  ISETP.GE.OR P2, PT, R10, R236, !P2 ;  /* 0x000000ec0a00720c */ /* 0x000fe40005746670 */
[----:B------:R-:W-:Y:S02]  /*17230*/  FMNMX.FTZ R0, R252, R0, !PT ;  /* 0x00000000fc007209 */ /* 0x000fe40007810000 */
[----:B------:R-:W-:Y:S02]  /*17240*/  ISETP.GE.OR P6, PT, R10, R235, !P6 ;  /* 0x000000eb0a00720c */ /* 0x000fe400077c6670 */
[----:B------:R-:W-:Y:S02]  /*17250*/  IABS R10, R4 ;  /* 0x00000004000a7213 */ /* 0x000fe40000000000 */
[----:B------:R-:W-:Y:S02]  /*17260*/  FMNMX.FTZ R4, R181, R106, !PT ;  /* 0x0000006ab5047209 */ /* 0x000fe40007810000 */
[----:B------:R-:W-:Y:S02]  /*17270*/  FMNMX.FTZ R105, R196, R105, !PT ;  /* 0x00000069c4697209 */ /* 0x000fe40007810000 */
[----:B------:R-:W-:Y:S02]  /*17280*/  FMNMX.FTZ R0, R64, R0, !PT ;  /* 0x0000000040007209 */ /* 0x000fe40007810000 */
[----:B------:R-:W-:Y:S02]  /*17290*/  FSEL R42, R66, -INF , !P3 ;  /* 0xff800000422a7808 */ /* 0x000fe40005800000 */
[----:B------:R-:W-:Y:S02]  /*172a0*/  IABS R2, R2 ;  /* 0x0000000200027213 */ /* 0x000fe40000000000 */
[----:B------:R-:W-:Y:S02]  /*172b0*/  IABS R8, R5 ;  /* 0x0000000500087213 */ /* 0x000fe40000000000 */
[----:B------:R-:W-:Y:S01]  /*172c0*/  FMNMX.FTZ R5, R179, R4, !PT ;  /* 0x00000004b3057209 */ /* 0x000fe20007810000 */
[----:B------:R-:W-:Y:S01]  /*172d0*/  IMAD.MOV.U32 R4, RZ, RZ, R2 ;  /* 0x000000ffff047224 */ /* 0x000fe200078e0002 */
[----:B------:R-:W-:Y:S02]  /*172e0*/  FMNMX.FTZ R105, R197, R105, !PT ;  /* 0x00000069c5697209 */ /* 0x000fe40007810000 */
[----:B------:R-:W-:Y:S02]  /*172f0*/  FMNMX.FTZ R104, R42, R0, !PT ;  /* 0x000000002a687209 */ /* 0x000fe40007810000 */
[----:B------:R-:W-:Y:S02]  /*17300*/  IADD3 R0, R231, -R12, RZ ;  /* 0x8000000ce7007210 */ /* 0x000fe40007ffe0ff */
[----:B------:R-:W-:Y:S02]  /*17310*/  FMNMX.FTZ R2, R178, R5, !PT ;  /* 0x00000005b2027209 */ /* 0x000fe40007810000 */
[----:B------:R-:W-:Y:S02]  /*17320*/  FMNMX.FTZ R105, R206, R105, !PT ;  /* 0x00000069ce697209 */ /* 0x000fe40007810000 */
[----:B------:R-:W-:Y:S02]  /*17330*/  IABS R0, R0 ;  /* 0x0000000000007213 */ /* 0x000fe40000000000 */
[----:B------:R-:W-:Y:S02]  /*17340*/  FMNMX.FTZ R2, R13, R2, !PT ;  /* 0x000000020d027209 */ /* 0x000fe40007810000 */
[----:B------:R-:W-:Y:S02]  /*17350*/  FMNMX.FTZ R105, R207, R105, !PT ;  /* 0x00000069cf697209 */ /* 0x000fe40007810000 */
[----:B------:R-:W-:Y:S02]  /*17360*/  I2FP.F32.S32 R5, R4 ;  /* 0x0000000400057245 */ /* 0x000fe40000201400 */
[----:B------:R-:W-:Y:S02]  /*17370*/  I2FP.F32.S32 R4, R0 ;  /* 0x0000000000047245 */ /* 0x000fe40000201400 */
[----:B------:R-:W-:Y:S01]  /*17380*/  FMNMX.FTZ R0, R205, R2, !PT ;  /* 0x00000002cd007209 */ /* 0x000fe20007810000 */
[----:B------:R-:W-:Y:S01]  /*17390*/  FFMA.FTZ R60, R5, -UR19, R60 ;  /* 0x80000013053c7c23 */ /* 0x000fe2000801003c */
[----:B------:R-:W-:Y:S01]  /*173a0*/  FMNMX.FTZ R105, R250, R105, !PT ;  /* 0x00000069fa697209 */ /* 0x000fe20007810000 */
[----:B------:R-:W-:Y:S01]  /*173b0*/  FFMA.FTZ R61, R4, -UR19, R61 ;  /* 0x80000013043d7c23 */ /* 0x000fe2000801003d */
[----:B------:R-:W-:Y:S01]  /*173c0*/  FMNMX.FTZ R0, R189, R0, !PT ;  /* 0x00000000bd007209 */ /* 0x000fe20007810000 */
[----:B------:R-:W-:Y:S01]  /*173d0*/  IMAD.IADD R4, R234, 0x1, -R9 ;  /* 0x00000001ea047824 */ /* 0x000fe200078e0a09 */
[----:B------:R-:W-:Y:S02]  /*173e0*/  FMNMX.FTZ R2, R182, R107, !PT ;  /* 0x0000006bb6027209 */ /* 0x000fe40007810000 */
[----:B------:R-:W-:Y:S02]  /*173f0*/  FMNMX.FTZ R105, R251, R105, !PT ;  /* 0x00000069fb697209 */ /* 0x000fe40007810000 */
[----:B------:R-:W-:Y:S02]  /*17400*/  ISETP.GE.AND P0, PT, R12, R229, PT ;  /* 0x000000e50c00720c */ /* 0x000fe40003f06270 */
[----:B------:R-:W-:Y:S02]  /*17410*/  FMNMX.FTZ R103, R191, R0, !PT ;  /* 0x00000000bf677209 */ /* 0x000fe40007810000 */
[----:B------:R-:W-:Y:S02]  /*17420*/  FMNMX.FTZ R105, R40, R105, !PT ;  /* 0x0000006928697209 */ /* 0x000fe40007810000 */
[----:B------:R-:W-:Y:S01]  /*17430*/  FMNMX.FTZ R0, R180, R2, !PT ;  /* 0x00000002b4007209 */ /* 0x000fe20007810000 */
[----:B------:R-:W-:Y:S01]  /*17440*/  IMAD.IADD R2, R234, 0x1, -R12 ;  /* 0x00000001ea027824 */ /* 0x000fe200078e0a0c */
[----:B------:R-:W-:Y:S02]  /*17450*/  ISETP.GE.OR P0, PT, R12, R237, !P0 ;  /* 0x000000ed0c00720c */ /* 0x000fe40004706670 */
[----:B------:R-:W-:Y:S02]  /*17460*/  FMNMX.FTZ R105, R65, R105, !PT ;  /* 0x0000006941697209 */ /* 0x000fe40007810000 */
[----:B------:R-:W-:Y:S02]  /*17470*/  FMNMX.FTZ R0, R14, R0, !PT ;  /* 0x000000000e007209 */ /* 0x000fe40007810000 */
[----:B------:R-:W-:Y:S01]  /*17480*/  FSEL R67, R67, -INF , !P0 ;  /* 0xff80000043437808 */ /* 0x000fe20004000000 */
[----:B------:R-:W1:Y:S01]  /*17490*/  SHFL.BFLY PT, R7, R105, 0x2, 0x1f ;  /* 0x0c401f0069077f89 */ /* 0x000e6200000e0000 */
[----:B------:R-:W-:Y:S02]  /*174a0*/  I2FP.F32.S32 R6, R6 ;  /* 0x0000000600067245 */ /* 0x000fe40000201400 */
[----:B------:R-:W-:Y:S02]  /*174b0*/  FMNMX.FTZ R0, R15, R0, !PT ;  /* 0x000000000f007209 */ /* 0x000fe40007810000 */
[----:B------:R-:W-:Y:S01]  /*174c0*/  FMNMX.FTZ R104, R67, R104, !PT ;  /* 0x0000006843687209 */ /* 0x000fe20007810000 */
[----:B------:R-:W-:Y:S01]  /*174d0*/  FFMA.FTZ R57, R6, -UR19, R57 ;  /* 0x8000001306397c23 */ /* 0x000fe20008010039 */
        /* <DEDUP_REMOVED lines=10> */
[----:B------:R-:W-:Y:S02]  /*17580*/  FMNMX.FTZ R103, R249, R103, !PT ;  /* 0x00000067f9677209 */ /* 0x000fe40007810000 */
[----:B------:R-:W-:Y:S02]  /*17590*/  ISETP.GE.OR P3, PT, R11, R236, !P3 ;  /* 0x000000ec0b00720c */ /* 0x000fe40005f66670 */
[----:B------:R-:W-:Y:S02]  /*175a0*/  I2FP.F32.S32 R8, R8 ;  /* 0x0000000800087245 */ /* 0x000fe40000201400 */
[----:B------:R-:W-:Y:S02]  /*175b0*/  FSEL R246, R56, -INF , !P2 ;  /* 0xff80000038f67808 */ /* 0x000fe40005000000 */
[----:B------:R-:W-:Y:S01]  /*175c0*/  ISETP.GE.AND P2, PT, R9, R228, PT ;  /* 0x000000e40900720c */ /* 0x000fe20003f46270 */
[----:B------:R-:W-:Y:S01]  /*175d0*/  FFMA.FTZ R58, R8, -UR19, R58 ;  /* 0x80000013083a7c23 */ /* 0x000fe2000801003a */
[----:B------:R-:W-:Y:S02]  /*175e0*/  FSEL R188, R46, -INF , !P1 ;  /* 0xff8000002ebc7808 */ /* 0x000fe40004800000 */
[----:B------:R-:W-:Y:S02]  /*175f0*/  FMNMX.FTZ R0, R45, R0, !PT ;  /* 0x000000002d007209 */ /* 0x000fe40007810000 */
[----:B------:R-:W-:Y:S02]  /*17600*/  FMNMX.FTZ R103, R49, R103, !PT ;  /* 0x0000006731677209 */ /* 0x000fe40007810000 */
[----:B-1----:R-:W-:Y:S02]  /*17610*/  FMNMX.FTZ R105, R105, R7, !PT ;  /* 0x0000000769697209 */ /* 0x002fe40007810000 */
[----:B------:R-:W-:Y:S02]  /*17620*/  I2FP.F32.S32 R10, R10 ;  /* 0x0000000a000a7245 */ /* 0x000fe40000201400 */
[----:B------:R-:W-:Y:S02]  /*17630*/  FSEL R245, R57, -INF , !P3 ;  /* 0xff80000039f57808 */ /* 0x000fe40005800000 */
[----:B------:R-:W-:Y:S01]  /*17640*/  IABS R7, R4 ;  /* 0x0000000400077213 */ /* 0x000fe20000000000 */
[----:B------:R-:W-:Y:S01]  /*17650*/  FFMA.FTZ R59, R10, -UR19, R59 ;  /* 0x800000130a3b7c23 */ /* 0x000fe2000801003b */
[----:B------:R-:W-:Y:S02]  /*17660*/  ISETP.GE.OR P2, PT, R9, R236, !P2 ;  /* 0x000000ec0900720c */ /* 0x000fe40005746670 */
[----:B------:R-:W-:Y:S02]  /*17670*/  ISETP.GE.AND P3, PT, R12, R228, PT ;  /* 0x000000e40c00720c */ /* 0x000fe40003f66270 */
[----:B------:R-:W-:Y:S02]  /*17680*/  ISETP.GE.AND P0, PT, R11, R227, PT ;  /* 0x000000e30b00720c */ /* 0x000fe40003f06270 */
[----:B------:R-:W-:Y:S02]  /*17690*/  FMNMX.FTZ R0, R188, R0, !PT ;  /* 0x00000000bc007209 */ /* 0x000fe40007810000 */
[----:B------:R-:W-:Y:S02]  /*176a0*/  FSEL R43, R47, -INF , !P5 ;  /* 0xff8000002f2b7808 */ /* 0x000fe40006800000 */
[----:B------:R-:W-:Y:S02]  /*176b0*/  FMNMX.FTZ R103, R246, R103, !PT ;  /* 0x00000067f6677209 */ /* 0x000fe40007810000 */
[----:B------:R-:W-:Y:S02]  /*176c0*/  I2FP.F32.S32 R7, R7 ;  /* 0x0000000700077245 */ /* 0x000fe40000201400 */
[----:B--2---:R-:W-:Y:S02]  /*176d0*/  FMNMX.FTZ R104, R104, R6, !PT ;  /* 0x0000000668687209 */ /* 0x004fe40007810000 */
[----:B------:R-:W-:Y:S01]  /*176e0*/  IABS R2, R2 ;  /* 0x0000000200027213 */ /* 0x000fe20000000000 */
[----:B------:R-:W1:Y:S01]  /*176f0*/  SHFL.BFLY PT, R6, R105, 0x1, 0x1f ;  /* 0x0c201f0069067f89 */ /* 0x000e6200000e0000 */
[----:B------:R-:W-:Y:S01]  /*17700*/  FSEL R247, R60, -INF , !P2 ;  /* 0xff8000003cf77808 */ /* 0x000fe20005000000 */
[----:B------:R-:W-:Y:S01]  /*17710*/  FFMA.FTZ R62, R7, -UR19, R62 ;  /* 0x80000013073e7c23 */ /* 0x000fe2000801003e */
[----:B------:R-:W-:Y:S05]  /*17720*/  ISETP.GE.OR P3, PT, R12, R236, !P3 ;  /* 0x000000ec0c00720c */ /* 0x000fea0005f66670 */
[----:B------:R-:W2:Y:S01]  /*17730*/  SHFL.BFLY PT, R5, R104, 0x1, 0x1f ;  /* 0x0c201f0068057f89 */ /* 0x000ea200000e0000 */
[----:B------:R-:W-:Y:S02]  /*17740*/  ISETP.GE.OR P0, PT, R11, R235, !P0 ;  /* 0x000000eb0b00720c */ /* 0x000fe40004706670 */
[----:B------:R-:W-:Y:S02]  /*17750*/  ISETP.GE.AND P2, PT, R9, R227, PT ;  /* 0x000000e30900720c */ /* 0x000fe40003f46270 */
[----:B------:R-:W-:Y:S02]  /*17760*/  FSEL R217, R58, -INF , !P6 ;  /* 0xff8000003ad97808 */ /* 0x000fe40007000000 */
[----:B------:R-:W-:Y:S02]  /*17770*/  FMNMX.FTZ R0, R43, R0, !PT ;  /* 0x000000002b007209 */ /* 0x000fe40007810000 */
[----:B------:R-:W-:Y:S02]  /*17780*/  FMNMX.FTZ R103, R245, R103, !PT ;  /* 0x00000067f5677209 */ /* 0x000fe40007810000 */
[----:B------:R-:W-:Y:S02]  /*17790*/  I2FP.F32.S32 R2, R2 ;  /* 0x0000000200027245 */ /* 0x000fe40000201400 */
[----:B------:R-:W-:Y:S02]  /*177a0*/  FSEL R248, R61, -INF , !P3 ;  /* 0xff8000003df87808 */ /* 0x000fe40005800000 */
[----:B------:R-:W-:Y:S01]  /*177b0*/  ISETP.GE.OR P2, PT, R9, R235, !P2 ;  /* 0x000000eb0900720c */ /* 0x000fe20005746670 */
[----:B------:R-:W-:Y:S01]  /*177c0*/  FFMA.FTZ R63, R2, -UR19, R63 ;  /* 0x80000013023f7c23 */ /* 0x000fe2000801003f */
[----:B------:R-:W-:Y:S02]  /*177d0*/  FSEL R239, R59, -INF , !P0 ;  /* 0xff8000003bef7808 */ /* 0x000fe40004000000 */
[----:B------:R-:W-:Y:S02]  /*177e0*/  ISETP.GE.AND P3, PT, R12, R227, PT ;  /* 0x000000e30c00720c */ /* 0x000fe40003f66270 */
[----:B------:R-:W-:Y:S02]  /*177f0*/  FMNMX.FTZ R0, R217, R0, !PT ;  /* 0x00000000d9007209 */ /* 0x000fe40007810000 */
[----:B------:R-:W-:Y:S02]  /*17800*/  FMNMX.FTZ R103, R247, R103, !PT ;  /* 0x00000067f7677209 */ /* 0x000fe40007810000 */
[----:B------:R-:W-:Y:S02]  /*17810*/  FSEL R211, R62, -INF , !P2 ;  /* 0xff8000003ed37808 */ /* 0x000fe40005000000 */
[----:B------:R-:W-:Y:S02]  /*17820*/  ISETP.GE.OR P3, PT, R12, R235, !P3 ;  /* 0x000000eb0c00720c */ /* 0x000fe40005f66670 */
[----:B------:R-:W-:Y:S02]  /*17830*/  FMNMX.FTZ R0, R239, R0, !PT ;  /* 0x00000000ef007209 */ /* 0x000fe40007810000 */
[----:B------:R-:W-:Y:S02]  /*17840*/  FMNMX.FTZ R103, R248, R103, !PT ;  /* 0x00000067f8677209 */ /* 0x000fe40007810000 */
[----:B------:R-:W-:Y:S02]  /*17850*/  FSEL R108, R63, -INF , !P3 ;  /* 0xff8000003f6c7808 */ /* 0x000fe40005800000 */
[----:B------:R-:W-:Y:S01]  /*17860*/  FMNMX.FTZ R0, R211, R0, !PT ;  /* 0x00000000d3007209 */ /* 0x000fe20007810000 */
[----:B------:R-:W3:Y:S01]  /*17870*/  SHFL.BFLY PT, R4, R103, 0x2, 0x1f ;  /* 0x0c401f0067047f89 */ /* 0x000ee200000e0000 */
[----:B-1----:R-:W-:Y:S02]  /*17880*/  FMNMX.FTZ R105, R105, R6, !PT ;  /* 0x0000000669697209 */ /* 0x002fe40007810000 */
[----:B------:R-:W-:Y:S02]  /*17890*/  FMNMX.FTZ R0, R108, R0, !PT ;  /* 0x000000006c007209 */ /* 0x000fe40007810000 */
[C---:B------:R-:W-:Y:S01]  /*178a0*/  FSETP.NEU.FTZ.AND P3, PT, R105.reuse, -INF , PT ;  /* 0xff8000006900780b */ /* 0x040fe20003f7d000 */
[----:B------:R-:W-:Y:S01]  /*178b0*/  FMUL.FTZ R109, R105, UR4 ;  /* 0x00000004696d7c20 */ /* 0x000fe20008410000 */
[----:B--2---:R-:W-:Y:S01]  /*178c0*/  FMNMX.FTZ R104, R104, R5, !PT ;  /* 0x0000000568687209 */ /* 0x004fe20007810000 */
[----:B------:R-:W1:Y:S03]  /*178d0*/  SHFL.BFLY PT, R2, R0, 0x2, 0x1f ;  /* 0x0c401f0000027f89 */ /* 0x000e6600000e0000 */
[----:B------:R-:W-:Y:S01]  /*178e0*/  FSEL R109, R109, RZ, P3 ;  /* 0x000000ff6d6d7208 */ /* 0x000fe20001800000 */
[C---:B------:R-:W-:Y:S01]  /*178f0*/  FMUL.FTZ R110, R104.reuse, UR4 ;  /* 0x00000004686e7c20 */ /* 0x040fe20008410000 */
[----:B------:R-:W-:Y:S04]  /*17900*/  FSETP.NEU.FTZ.AND P2, PT, R104, -INF , PT ;  /* 0xff8000006800780b */ /* 0x000fe80003f5d000 */
[----:B------:R-:W-:Y:S02]  /*17910*/  FSEL R110, R110, RZ, P2 ;  /* 0x000000ff6e6e7208 */ /* 0x000fe40001000000 */
[----:B---3--:R-:W-:Y:S01]  /*17920*/  FMNMX.FTZ R103, R103, R4, !PT ;  /* 0x0000000467677209 */ /* 0x008fe20007810000 */
[--C-:B------:R-:W-:Y:S04]  /*17930*/  FFMA.FTZ R4, R102, UR4, -R109.reuse ;  /* 0x0000000466047c23 */ /* 0x100fe8000801086d */
[----:B------:R2:W-:Y:S01]  /*17940*/  MUFU.EX2 R218, R4 ;  /* 0x0000000400da7308 */ /* 0x0005e20000000800 */
[----:B------:R-:W3:Y:S01]  /*17950*/  SHFL.BFLY PT, R5, R103, 0x1, 0x1f ;  /* 0x0c201f0067057f89 */ /* 0x000ee200000e0000 */
[----:B-1----:R-:W-:Y:S01]  /*17960*/  FMNMX.FTZ R0, R0, R2, !PT ;  /* 0x0000000200007209 */ /* 0x002fe20007810000 */
[--C-:B------:R-:W-:Y:S07]  /*17970*/  FFMA.FTZ R2, R16, UR4, -R109.reuse ;  /* 0x0000000410027c23 */ /* 0x100fee000801086d */
[----:B------:R1:W-:Y:S01]  /*17980*/  MUFU.EX2 R240, R2 ;  /* 0x0000000200f07308 */ /* 0x0003e20000000800 */
[----:B--2---:R-:W-:Y:S09]  /*17990*/  FFMA.FTZ R4, R177, UR4, -R109 ;  /* 0x00000004b1047c23 */ /* 0x004ff2000801086d */
[----:B------:R2:W4:Y:S01]  /*179a0*/  MUFU.EX2 R216, R4 ;  /* 0x0000000400d87308 */ /* 0x0005220000000800 */
[----:B-1----:R-:W1:Y:S01]  /*179b0*/  SHFL.BFLY PT, R2, R0, 0x1, 0x1f ;  /* 0x0c201f0000027f89 */ /* 0x002e6200000e0000 */
[----:B---3--:R-:W-:Y:S04]  /*179c0*/  FMNMX.FTZ R103, R103, R5, !PT ;  /* 0x0000000567677209 */ /* 0x008fe80007810000 */
[----:B------:R-:W-:Y:S01]  /*179d0*/  FSETP.NEU.FTZ.AND P1, PT, R103, -INF , PT ;  /* 0xff8000006700780b */ /* 0x000fe20003f3d000 */
[--C-:B--2---:R-:W-:Y:S01]  /*179e0*/  FFMA.FTZ R4, R111, UR4, -R110.reuse ;  /* 0x000000046f047c23 */ /* 0x104fe2000801086e */
[----:B------:R-:W-:Y:S03]  /*179f0*/  FMUL.FTZ R111, R103, UR4 ;  /* 0x00000004676f7c20 */ /* 0x000fe60008410000 */
[----:B------:R2:W-:Y:S02]  /*17a00*/  MUFU.EX2 R215, R4 ;  /* 0x0000000400d77308 */ /* 0x0005e40000000800 */
[----:B------:R-:W-:Y:S02]  /*17a10*/  FSEL R111, R111, RZ, P1 ;  /* 0x000000ff6f6f7208 */ /* 0x000fe40000800000 */
[----:B-1----:R-:W-:Y:S03]  /*17a20*/  FMNMX.FTZ R102, R0, R2, !PT ;  /* 0x0000000200667209 */ /* 0x002fe60007810000 */
[--C-:B------:R-:W-:Y:S01]  /*17a30*/  FFMA.FTZ R0, R179, UR4, -R111.reuse ;  /* 0x00000004b3007c23 */ /* 0x100fe2000801086f */
[--C-:B------:R-:W-:Y:S01]  /*17a40*/  FFMA.FTZ R2, R13, UR4, -R111.reuse ;  /* 0x000000040d027c23 */ /* 0x100fe2000801086f */
[C---:B------:R-:W-:Y:S02]  /*17a50*/  FSETP.NEU.FTZ.AND P0, PT, R102.reuse, -INF , PT ;  /* 0xff8000006600780b */ /* 0x040fe40003f1d000 */
[----:B------:R1:W-:Y:S01]  /*17a60*/  MUFU.EX2 R48, R0 ;  /* 0x0000000000307308 */ /* 0x0003e20000000800 */
[----:B------:R-:W-:Y:S01]  /*17a70*/  FMUL.FTZ R184, R102, UR4 ;  /* 0x0000000466b87c20 */ /* 0x000fe20008410000 */
[----:B--2---:R-:W-:Y:S04]  /*17a80*/  FFMA.FTZ R4, R176, UR4, -R110 ;  /* 0x00000004b0047c23 */ /* 0x004fe8000801086e */
[----:B------:R-:W-:Y:S04]  /*17a90*/  FSEL R184, R184, RZ, P0 ;  /* 0x000000ffb8b87208 */ /* 0x000fe80000000000 */
[----:B------:R2:W-:Y:S01]  /*17aa0*/  MUFU.EX2 R60, R2 ;  /* 0x00000002003c7308 */ /* 0x0005e20000000800 */
[----:B----4-:R-:W-:Y:S09]  /*17ab0*/  F2FP.F16.F32.PACK_AB R176, R216, R218 ;  /* 0x000000dad8b0723e */ /* 0x010ff200000000ff */
        /* <DEDUP_REMOVED lines=18> */
[----:B------:R1:W-:Y:S10]  /*17be0*/  MUFU.EX2 R44, R0 ;  /* 0x00000000002c7308 */ /* 0x0003f40000000800 */
[----:B------:R-:W3:Y:S01]  /*17bf0*/  MUFU.EX2 R100, R2 ;  /* 0x0000000200647308 */ /* 0x000ee20000000800 */
[----:B--2---:R-:W-:Y:S09]  /*17c00*/  FFMA.FTZ R4, R19, UR4, -R110 ;  /* 0x0000000413047c23 */ /* 0x004ff2000801086e */
[----:B------:R2:W4:Y:S01]  /*17c10*/  MUFU.EX2 R57, R4 ;  /* 0x0000000400397308 */ /* 0x0005220000000800 */
[----:B-1----:R-:W-:Y:S09]  /*17c20*/  FFMA.FTZ R0, R14, UR4, -R184 ;  /* 0x000000040e007c23 */ /* 0x002ff200080108b8 */
[----:B------:R1:W5:Y:S01]  /*17c30*/  MUFU.EX2 R66, R0 ;  /* 0x0000000000427308 */ /* 0x0003620000000800 */
[C---:B---3--:R-:W-:Y:S01]  /*17c40*/  FMUL.FTZ R6, R100.reuse, R118 ;  /* 0x0000007664067220 */ /* 0x048fe20000410000 */
[C---:B------:R-:W-:Y:S01]  /*17c50*/  FMUL.FTZ R7, R100.reuse, R119 ;  /* 0x0000007764077220 */ /* 0x040fe20000410000 */
[C---:B------:R-:W-:Y:S01]  /*17c60*/  FMUL.FTZ R18, R100.reuse, R126 ;  /* 0x0000007e64127220 */ /* 0x040fe20000410000 */
[C---:B------:R-:W-:Y:S01]  /*17c70*/  FMUL.FTZ R19, R100.reuse, R127 ;  /* 0x0000007f64137220 */ /* 0x040fe20000410000 */
[C---:B------:R-:W-:Y:S01]  /*17c80*/  FMUL.FTZ R34, R100.reuse, R138 ;  /* 0x0000008a64227220 */ /* 0x040fe20000410000 */
[C---:B------:R-:W-:Y:S01]  /*17c90*/  FMUL.FTZ R35, R100.reuse, R139 ;  /* 0x0000008b64237220 */ /* 0x040fe20000410000 */
[----:B------:R-:W-:Y:S02]  /*17ca0*/  IMAD.MOV.U32 R139, RZ, RZ, R44 ;  /* 0x000000ffff8b7224 */ /* 0x000fe400078e002c */
[----:B------:R-:W-:Y:S01]  /*17cb0*/  FMUL.FTZ R70, R100, R70 ;  /* 0x0000004664467220 */ /* 0x000fe20000410000 */
[----:B--2---:R-:W-:Y:S01]  /*17cc0*/  FFMA.FTZ R4, R181, UR4, -R111 ;  /* 0x00000004b5047c23 */ /* 0x004fe2000801086f */
[----:B----4-:R-:W-:Y:S01]  /*17cd0*/  F2FP.F16.F32.PACK_AB R179, R57, R51 ;  /* 0x0000003339b3723e */ /* 0x010fe200000000ff */
[----:B------:R-:W-:Y:S01]  /*17ce0*/  IMAD.MOV.U32 R138, RZ, RZ, R48 ;  /* 0x000000ffff8a7224 */ /* 0x000fe200078e0030 */
[----:B------:R-:W-:Y:S01]  /*17cf0*/  F2FP.F16.F32.PACK_AB R181, R44, R214 ;  /* 0x000000d62cb5723e */ /* 0x000fe200000000ff */
[----:B------:R-:W2:Y:S01]  /*17d00*/  MUFU.EX2 R213, R4 ;  /* 0x0000000400d57308 */ /* 0x000ea20000000800 */
[C---:B------:R-:W-:Y:S01]  /*17d10*/  FMUL.FTZ R71, R100.reuse, R71 ;  /* 0x0000004764477220 */ /* 0x040fe20000410000 */
[C---:B------:R-:W-:Y:S01]  /*17d20*/  FMUL.FTZ R82, R100.reuse, R82 ;  /* 0x0000005264527220 */ /* 0x040fe20000410000 */
[C---:B------:R-:W-:Y:S01]  /*17d30*/  FMUL.FTZ R83, R100.reuse, R83 ;  /* 0x0000005364537220 */ /* 0x040fe20000410000 */
[----:B-1----:R-:W-:Y:S01]  /*17d40*/  FSEL R0, R105, RZ, P3 ;  /* 0x000000ff69007208 */ /* 0x002fe20001800000 */
[C---:B------:R-:W-:Y:S01]  /*17d50*/  FMUL.FTZ R86, R100.reuse, R86 ;  /* 0x0000005664567220 */ /* 0x040fe20000410000 */
[----:B-----5:R-:W-:Y:S01]  /*17d60*/  F2FP.F16.F32.PACK_AB R183, R61, R66 ;  /* 0x000000423db7723e */ /* 0x020fe200000000ff */
[C---:B------:R-:W-:Y:S01]  /*17d70*/  FMUL.FTZ R87, R100.reuse, R87 ;  /* 0x0000005764577220 */ /* 0x040fe20000410000 */
[----:B------:R-:W-:Y:S01]  /*17d80*/  FMUL.FTZ R98, R100, R98 ;  /* 0x0000006264627220 */ /* 0x000fe20000410000 */
[----:B------:R-:W-:Y:S01]  /*17d90*/  FADD.FTZ R0, -R0, R3 ;  /* 0x0000000300007221 */ /* 0x000fe20000010100 */
[----:B------:R-:W-:Y:S03]  /*17da0*/  FMUL.FTZ R99, R100, R99 ;  /* 0x0000006364637220 */ /* 0x000fe60000410000 */
[----:B------:R-:W-:Y:S01]  /*17db0*/  FMUL.FTZ R3, R0, UR4 ;  /* 0x0000000400037c20 */ /* 0x000fe20008410000 */
[----:B------:R-:W-:Y:S03]  /*17dc0*/  FSEL R0, R103, RZ, P1 ;  /* 0x000000ff67007208 */ /* 0x000fe60000800000 */
[----:B------:R1:W3:Y:S01]  /*17dd0*/  MUFU.EX2 R101, R3 ;  /* 0x0000000300657308 */ /* 0x0002e20000000800 */
[----:B--2---:R-:W-:Y:S01]  /*17de0*/  F2FP.F16.F32.PACK_AB R180, R48, R213 ;  /* 0x000000d530b4723e */ /* 0x004fe200000000ff */
[----:B-1----:R-:W-:Y:S01]  /*17df0*/  FADD.FTZ R3, -R0, R106 ;  /* 0x0000006a00037221 */ /* 0x002fe20000010100 */
[----:B------:R-:W-:Y:S01]  /*17e00*/  FSEL R0, R102, RZ, P0 ;  /* 0x000000ff66007208 */ /* 0x000fe20000000000 */
[C---:B---3--:R-:W-:Y:S01]  /*17e10*/  FMUL.FTZ R4, R101.reuse, R116 ;  /* 0x0000007465047220 */ /* 0x048fe20000410000 */
[----:B------:R-:W-:Y:S01]  /*17e20*/  FMUL.FTZ R5, R101, R117 ;  /* 0x0000007565057220 */ /* 0x000fe20000410000 */
[----:B------:R-:W-:Y:S01]  /*17e30*/  FMUL.FTZ R2, R3, UR4 ;  /* 0x0000000403027c20 */ /* 0x000fe20008410000 */
[----:B------:R-:W-:Y:S01]  /*17e40*/  LDSM.16.MT88.4 R116, [R220+0xb000] ;  /* 0x00b00000dc74783b */ /* 0x000fe20000004200 */
[----:B------:R-:W-:Y:S01]  /*17e50*/  FADD.FTZ R0, -R0, R107 ;  /* 0x0000006b00007221 */ /* 0x000fe20000010100 */
[C---:B------:R-:W-:Y:S01]  /*17e60*/  FMUL.FTZ R16, R101.reuse, R124 ;  /* 0x0000007c65107220 */ /* 0x040fe20000410000 */
[C---:B------:R-:W-:Y:S01]  /*17e70*/  FMUL.FTZ R17, R101.reuse, R125 ;  /* 0x0000007d65117220 */ /* 0x040fe20000410000 */
[----:B------:R-:W-:Y:S01]  /*17e80*/  FMUL.FTZ R48, R101, R152 ;  /* 0x0000009865307220 */ /* 0x000fe20000410000 */
[-C--:B------:R-:W-:Y:S01]  /*17e90*/  HMMA.16816.F32 R4, R176, R20.reuse, R4 ;  /* 0x00000014b004723c */ /* 0x080fe20000001804 */
[----:B------:R-:W1:Y:S01]  /*17ea0*/  MUFU.EX2 R2, R2 ;  /* 0x0000000200027308 */ /* 0x000e620000000800 */
[----:B------:R-:W-:Y:S01]  /*17eb0*/  PLOP3.LUT P0, PT, PT, PT, UP0, 0x80, 0x0 ;  /* 0x000000000000781c */ /* 0x000fe20003f0f008 */
[----:B------:R-:W-:Y:S02]  /*17ec0*/  LDSM.16.MT88.4 R124, [R222+0x9400] ;  /* 0x00940000de7c783b */ /* 0x000fe40000004200 */
[----:B------:R-:W-:Y:S01]  /*17ed0*/  FMUL.FTZ R0, R0, UR4 ;  /* 0x0000000400007c20 */ /* 0x000fe20008410000 */
[----:B------:R-:W-:Y:S01]  /*17ee0*/  FFMA.FTZ R3, R185, UR4, -R109 ;  /* 0x00000004b9037c23 */ /* 0x000fe2000801086d */
[C---:B------:R-:W-:Y:S01]  /*17ef0*/  FMUL.FTZ R32, R101.reuse, R136 ;  /* 0x0000008865207220 */ /* 0x040fe20000410000 */
[----:B------:R-:W-:Y:S03]  /*17f00*/  IMAD.MOV.U32 R136, RZ, RZ, R216 ;  /* 0x000000ffff887224 */ /* 0x000fe600078e00d8 */
[----:B------:R2:W-:Y:S01]  /*17f10*/  MUFU.EX2 R244, R3 ;  /* 0x0000000300f47308 */ /* 0x0005e20000000800 */
[C---:B------:R-:W-:Y:S01]  /*17f20*/  FMUL.FTZ R33, R101.reuse, R137 ;  /* 0x0000008965217220 */ /* 0x040fe20000410000 */
[----:B------:R-:W-:Y:S02]  /*17f30*/  IMAD.MOV.U32 R185, RZ, RZ, R51 ;  /* 0x000000ffffb97224 */ /* 0x000fe400078e0033 */
[----:B------:R-:W-:Y:S01]  /*17f40*/  FMUL.FTZ R51, R100, R155 ;  /* 0x0000009b64337220 */ /* 0x000fe20000410000 */
[----:B------:R-:W-:Y:S01]  /*17f50*/  MOV R137, R219 ;  /* 0x000000db00897202 */ /* 0x000fe20000000f00 */
[C---:B------:R-:W-:Y:S01]  /*17f60*/  FMUL.FTZ R68, R101.reuse, R68 ;  /* 0x0000004465447220 */ /* 0x040fe20000410000 */
[C---:B------:R-:W-:Y:S01]  /*17f70*/  FMUL.FTZ R69, R101.reuse, R69 ;  /* 0x0000004565457220 */ /* 0x040fe20000410000 */
[----:B------:R-:W-:Y:S02]  /*17f80*/  FMUL.FTZ R80, R101, R80 ;  /* 0x0000005065507220 */ /* 0x000fe40000410000 */
[----:B------:R-:W3:Y:S01]  /*17f90*/  MUFU.EX2 R0, R0 ;  /* 0x0000000000007308 */ /* 0x000ee20000000800 */
[C---:B-1----:R-:W-:Y:S01]  /*17fa0*/  FMUL.FTZ R8, R2.reuse, R112 ;  /* 0x0000007002087220 */ /* 0x042fe20000410000 */
[C---:B------:R-:W-:Y:S01]  /*17fb0*/  FMUL.FTZ R9, R2.reuse, R113 ;  /* 0x0000007102097220 */ /* 0x040fe20000410000 */
[C---:B------:R-:W-:Y:S01]  /*17fc0*/  FMUL.FTZ R12, R2.reuse, R120 ;  /* 0x00000078020c7220 */ /* 0x040fe20000410000 */
[C---:B------:R-:W-:Y:S01]  /*17fd0*/  FMUL.FTZ R13, R2.reuse, R121 ;  /* 0x00000079020d7220 */ /* 0x040fe20000410000 */
[C---:B------:R-:W-:Y:S01]  /*17fe0*/  FMUL.FTZ R24, R2.reuse, R128 ;  /* 0x0000008002187220 */ /* 0x040fe20000410000 */
[C---:B------:R-:W-:Y:S01]  /*17ff0*/  FMUL.FTZ R25, R2.reuse, R129 ;  /* 0x0000008102197220 */ /* 0x040fe20000410000 */
[C---:B------:R-:W-:Y:S01]  /*18000*/  FMUL.FTZ R29, R2.reuse, R141 ;  /* 0x0000008d021d7220 */ /* 0x040fe20000410000 */
[----:B------:R-:W-:Y:S02]  /*18010*/  IMAD.MOV.U32 R141, RZ, RZ, R218 ;  /* 0x000000ffff8d7224 */ /* 0x000fe400078e00da */
[----:B--2---:R-:W-:Y:S01]  /*18020*/  FFMA.FTZ R3, R187, UR4, -R109 ;  /* 0x00000004bb037c23 */ /* 0x004fe2000801086d */
[C---:B------:R-:W-:Y:S01]  /*18030*/  FMUL.FTZ R28, R2.reuse, R140 ;  /* 0x0000008c021c7220 */ /* 0x040fe20000410000 */
[----:B------:R-:W-:Y:S02]  /*18040*/  IMAD.MOV.U32 R140, RZ, RZ, R215 ;  /* 0x000000ffff8c7224 */ /* 0x000fe400078e00d7 */
[C---:B------:R-:W-:Y:S01]  /*18050*/  FMUL.FTZ R44, R2.reuse, R156 ;  /* 0x0000009c022c7220 */ /* 0x040fe20000410000 */
[----:B------:R1:W-:Y:S01]  /*18060*/  MUFU.EX2 R243, R3 ;  /* 0x0000000300f37308 */ /* 0x0003e20000000800 */
[----:B------:R-:W-:Y:S02]  /*18070*/  IMAD.MOV.U32 R156, RZ, RZ, R45 ;  /* 0x000000ffff9c7224 */ /* 0x000fe400078e002d */
[----:B------:R-:W-:Y:S01]  /*18080*/  FMUL.FTZ R45, R2, R157 ;  /* 0x0000009d022d7220 */ /* 0x000fe20000410000 */
[----:B------:R-:W-:Y:S02]  /*18090*/  IMAD.MOV.U32 R157, RZ, RZ, R49 ;  /* 0x000000ffff9d7224 */ /* 0x000fe400078e0031 */
[C---:B---3--:R-:W-:Y:S01]  /*180a0*/  FMUL.FTZ R10, R0.reuse, R114 ;  /* 0x00000072000a7220 */ /* 0x048fe20000410000 */
[C---:B------:R-:W-:Y:S01]  /*180b0*/  FMUL.FTZ R11, R0.reuse, R115 ;  /* 0x00000073000b7220 */ /* 0x040fe20000410000 */
[C---:B------:R-:W-:Y:S01]  /*180c0*/  FMUL.FTZ R14, R0.reuse, R122 ;  /* 0x0000007a000e7220 */ /* 0x040fe20000410000 */
[C---:B------:R-:W-:Y:S01]  /*180d0*/  FMUL.FTZ R15, R0.reuse, R123 ;  /* 0x0000007b000f7220 */ /* 0x040fe20000410000 */
[----:B------:R-:W2:Y:S01]  /*180e0*/  LDSM.16.MT88.4 R112, [R222+0xa000] ;  /* 0x00a00000de70783b */ /* 0x000ea20000004200 */
[C---:B------:R-:W-:Y:S01]  /*180f0*/  FMUL.FTZ R26, R0.reuse, R130 ;  /* 0x00000082001a7220 */ /* 0x040fe20000410000 */
[C---:B------:R-:W-:Y:S01]  /*18100*/  FMUL.FTZ R27, R0.reuse, R131 ;  /* 0x00000083001b7220 */ /* 0x040fe20000410000 */
[C---:B------:R-:W-:Y:S01]  /*18110*/  FMUL.FTZ R49, R101.reuse, R153 ;  /* 0x0000009965317220 */ /* 0x040fe20000410000 */
[C---:B------:R-:W-:Y:S04]  /*18120*/  HMMA.16816.F32 R8, R180.reuse, R20, R8 ;  /* 0x00000014b408723c */ /* 0x040fe80000001808 */
[----:B------:R-:W-:Y:S01]  /*18130*/  LDSM.16.MT88.4 R128, [R220+0xa400] ;  /* 0x00a40000dc80783b */ /* 0x000fe20000004200 */
[----:B------:R-:W-:Y:S01]  /*18140*/  FMUL.FTZ R59, R0, R163 ;  /* 0x000000a3003b7220 */ /* 0x000fe20000410000 */
[-C--:B------:R-:W-:Y:S05]  /*18150*/  HMMA.16816.F32 R12, R180, R22.reuse, R12 ;  /* 0x00000016b40c723c */ /* 0x080fea000000180c */
[C---:B------:R-:W-:Y:S01]  /*18160*/  FMUL.FTZ R20, R101.reuse, R132 ;  /* 0x0000008465147220 */ /* 0x040fe20000410000 */
[C---:B------:R-:W-:Y:S01]  /*18170*/  HMMA.16816.F32 R16, R176.reuse, R22, R16 ;  /* 0x00000016b010723c */ /* 0x040fe20000001810 */
[----:B------:R-:W3:Y:S04]  /*18180*/  LDL.LU R163, [R1+0x8] ;  /* 0x0000080001a37983 */ /* 0x000ee80000300800 */
[----:B------:R-:W-:Y:S01]  /*18190*/  FMUL.FTZ R21, R101, R133 ;  /* 0x0000008565157220 */ /* 0x000fe20000410000 */
[----:B-1----:R-:W-:Y:S01]  /*181a0*/  FFMA.FTZ R3, R186, UR4, -R110 ;  /* 0x00000004ba037c23 */ /* 0x002fe2000801086e */
[C---:B------:R-:W-:Y:S01]  /*181b0*/  FMUL.FTZ R22, R100.reuse, R134 ;  /* 0x0000008664167220 */ /* 0x040fe20000410000 */
[----:B------:R-:W-:Y:S02]  /*181c0*/  FMUL.FTZ R23, R100, R135 ;  /* 0x0000008764177220 */ /* 0x000fe40000410000 */
[----:B------:R1:W-:Y:S01]  /*181d0*/  MUFU.EX2 R241, R3 ;  /* 0x0000000300f17308 */ /* 0x0003e20000000800 */
[----:B------:R-:W-:Y:S02]  /*181e0*/  IMAD.MOV.U32 R132, RZ, RZ, R239 ;  /* 0x000000ffff847224 */ /* 0x000fe400078e00ef */
[C---:B------:R-:W-:Y:S01]  /*181f0*/  FMUL.FTZ R58, R0.reuse, R162 ;  /* 0x000000a2003a7220 */ /* 0x040fe20000410000 */
[----:B------:R-:W-:Y:S02]  /*18200*/  IMAD.MOV.U32 R133, RZ, RZ, R41 ;  /* 0x000000ffff857224 */ /* 0x000fe400078e0029 */
[----:B------:R-:W-:Y:S01]  /*18210*/  FMUL.FTZ R62, R0, R174 ;  /* 0x000000ae003e7220 */ /* 0x000fe20000410000 */
[-C--:B------:R-:W-:Y:S03]  /*18220*/  HMMA.16816.F32 R20, R176, R36.reuse, R20 ;  /* 0x00000024b014723c */ /* 0x080fe60000001814 */
[----:B------:R-:W-:Y:S02]  /*18230*/  IMAD.MOV.U32 R135, RZ, RZ, R56 ;  /* 0x000000ffff877224 */ /* 0x000fe400078e0038 */
[----:B------:R-:W-:Y:S01]  /*18240*/  FMUL.FTZ R56, R2, R160 ;  /* 0x000000a002387220 */ /* 0x000fe20000410000 */
[----:B------:R-:W-:Y:S01]  /*18250*/  IMAD.MOV.U32 R134, RZ, RZ, R66 ;  /* 0x000000ffff867224 */ /* 0x000fe200078e0042 */
[C---:B------:R-:W-:Y:S04]  /*18260*/  HMMA.16816.F32 R24, R180.reuse, R36, R24 ;  /* 0x00000024b418723c */ /* 0x040fe80000001818 */
[----:B------:R-:W-:Y:S01]  /*18270*/  FMUL.FTZ R31, R0, R143 ;  /* 0x0000008f001f7220 */ /* 0x000fe20000410000 */
[----:B-1----:R-:W-:Y:S02]  /*18280*/  FFMA.FTZ R3, R198, UR4, -R109 ;  /* 0x00000004c6037c23 */ /* 0x002fe4000801086d */
[----:B------:R-:W-:Y:S01]  /*18290*/  FFMA.FTZ R36, R203, UR4, -R110 ;  /* 0x00000004cb247c23 */ /* 0x000fe2000801086e */
[----:B------:R-:W-:Y:S03]  /*182a0*/  IMAD.MOV.U32 R143, RZ, RZ, R214 ;  /* 0x000000ffff8f7224 */ /* 0x000fe600078e00d6 */
[----:B------:R1:W-:Y:S01]  /*182b0*/  MUFU.EX2 R242, R36 ;  /* 0x0000002400f27308 */ /* 0x0003e20000000800 */
[C---:B------:R-:W-:Y:S01]  /*182c0*/  FMUL.FTZ R30, R0.reuse, R142 ;  /* 0x0000008e001e7220 */ /* 0x040fe20000410000 */
[----:B------:R-:W-:Y:S02]  /*182d0*/  IMAD.MOV.U32 R142, RZ, RZ, R213 ;  /* 0x000000ffff8e7224 */ /* 0x000fe400078e00d5 */
[C---:B------:R-:W-:Y:S01]  /*182e0*/  FMUL.FTZ R46, R0.reuse, R158 ;  /* 0x0000009e002e7220 */ /* 0x040fe20000410000 */
[----:B------:R-:W-:Y:S02]  /*182f0*/  IMAD.MOV.U32 R158, RZ, RZ, R212 ;  /* 0x000000ffff9e7224 */ /* 0x000fe400078e00d4 */
[----:B------:R-:W-:Y:S01]  /*18300*/  FMUL.FTZ R47, R0, R159 ;  /* 0x0000009f002f7220 */ /* 0x000fe20000410000 */
[----:B------:R-:W-:Y:S02]  /*18310*/  IMAD.MOV.U32 R159, RZ, RZ, R210 ;  /* 0x000000ffff9f7224 */ /* 0x000fe400078e00d2 */
[C---:B------:R-:W-:Y:S01]  /*18320*/  FMUL.FTZ R37, R101.reuse, R149 ;  /* 0x0000009565257220 */ /* 0x040fe20000410000 */
[-C--:B------:R-:W-:Y:S03]  /*18330*/  HMMA.16816.F32 R28, R180, R38.reuse, R28 ;  /* 0x00000026b41c723c */ /* 0x080fe6000000181c */
[----:B------:R-:W-:Y:S02]  /*18340*/  IMAD.MOV.U32 R149, RZ, RZ, R60 ;  /* 0x000000ffff957224 */ /* 0x000fe400078e003c */
[----:B------:R-:W-:Y:S01]  /*18350*/  FFMA.FTZ R60, R204, UR4, -R110 ;  /* 0x00000004cc3c7c23 */ /* 0x000fe2000801086e */
[----:B------:R-:W-:Y:S01]  /*18360*/  FMUL.FTZ R66, R100, R170 ;  /* 0x000000aa64427220 */ /* 0x000fe20000410000 */
[C---:B------:R-:W-:Y:S02]  /*18370*/  HMMA.16816.F32 R32, R176.reuse, R38, R32 ;  /* 0x00000026b020723c */ /* 0x040fe40000001820 */
[----:B------:R4:W-:Y:S02]  /*18380*/  MUFU.EX2 R219, R60 ;  /* 0x0000003c00db7308 */ /* 0x0009e40000000800 */
[C---:B-1----:R-:W-:Y:S01]  /*18390*/  FMUL.FTZ R36, R101.reuse, R148 ;  /* 0x0000009465247220 */ /* 0x042fe20000410000 */
[----:B------:R-:W-:Y:S01]  /*183a0*/  IMAD.MOV.U32 R148, RZ, RZ, R240 ;  /* 0x000000ffff947224 */ /* 0x000fe200078e00f0 */
[----:B------:R-:W-:Y:S01]  /*183b0*/  MOV R187, R42 ;  /* 0x0000002a00bb7202 */ /* 0x000fe20000000f00 */
[----:B------:R-:W-:Y:S05]  /*183c0*/  FMUL.FTZ R42, R0, R146 ;  /* 0x00000092002a7220 */ /* 0x000fea0000410000 */
[----:B------:R1:W-:Y:S01]  /*183d0*/  MUFU.EX2 R240, R3 ;  /* 0x0000000300f07308 */ /* 0x0003e20000000800 */
[C---:B------:R-:W-:Y:S01]  /*183e0*/  FMUL.FTZ R39, R100.reuse, R151 ;  /* 0x0000009764277220 */ /* 0x040fe20000410000 */
[----:B------:R-:W-:Y:S02]  /*183f0*/  IMAD.MOV.U32 R146, RZ, RZ, R43 ;  /* 0x000000ffff927224 */ /* 0x000fe400078e002b */
[----:B------:R-:W-:Y:S01]  /*18400*/  FMUL.FTZ R38, R100, R150 ;  /* 0x0000009664267220 */ /* 0x000fe20000410000 */
[----:B------:R-:W-:Y:S02]  /*18410*/  IMAD.MOV.U32 R151, RZ, RZ, R40 ;  /* 0x000000ffff977224 */ /* 0x000fe400078e0028 */
[C---:B------:R-:W-:Y:S01]  /*18420*/  FMUL.FTZ R40, R2.reuse, R144 ;  /* 0x0000009002287220 */ /* 0x040fe20000410000 */
[----:B------:R-:W-:Y:S02]  /*18430*/  IMAD.MOV.U32 R203, RZ, RZ, R211 ;  /* 0x000000ffffcb7224 */ /* 0x000fe400078e00d3 */
[----:B------:R-:W-:Y:S01]  /*18440*/  FMUL.FTZ R41, R2, R145 ;  /* 0x0000009102297220 */ /* 0x000fe20000410000 */
[----:B------:R-:W-:Y:S01]  /*18450*/  FMUL.FTZ R43, R0, R147 ;  /* 0x00000093002b7220 */ /* 0x000fe20000410000 */
[----:B------:R-:W-:Y:S01]  /*18460*/  IMAD.MOV.U32 R174, RZ, RZ, R138 ;  /* 0x000000ffffae7224 */ /* 0x000fe200078e008a */
[-C--:B------:R-:W-:Y:S03]  /*18470*/  HMMA.16816.F32 R36, R176, R52.reuse, R36 ;  /* 0x00000034b024723c */ /* 0x080fe60000001824 */
[----:B------:R-:W-:Y:S02]  /*18480*/  IMAD.MOV.U32 R160, RZ, RZ, R136 ;  /* 0x000000ffffa07224 */ /* 0x000fe400078e0088 */
[----:B----4-:R-:W-:Y:S01]  /*18490*/  FMUL.FTZ R60, R2, R172 ;  /* 0x000000ac023c7220 */ /* 0x010fe20000410000 */
[----:B------:R-:W-:Y:S01]  /*184a0*/  IMAD.MOV.U32 R198, RZ, RZ, R50 ;  /* 0x000000ffffc67224 */ /* 0x000fe200078e0032 */
[C---:B------:R-:W-:Y:S04]  /*184b0*/  HMMA.16816.F32 R40, R180.reuse, R52, R40 ;  /* 0x00000034b428723c */ /* 0x040fe80000001828 */
[----:B-1----:R-:W-:Y:S02]  /*184c0*/  FFMA.FTZ R3, R200, UR4, -R109 ;  /* 0x00000004c8037c23 */ /* 0x002fe4000801086d */
[-C--:B------:R-:W-:Y:S02]  /*184d0*/  HMMA.16816.F32 R44, R180, R54.reuse, R44 ;  /* 0x00000036b42c723c */ /* 0x080fe4000000182c */
[----:B------:R1:W-:Y:S03]  /*184e0*/  MUFU.EX2 R239, R3 ;  /* 0x0000000300ef7308 */ /* 0x0003e60000000800 */
[----:B------:R-:W-:Y:S01]  /*184f0*/  FMUL.FTZ R50, R100, R154 ;  /* 0x0000009a64327220 */ /* 0x000fe20000410000 */
[C---:B------:R-:W-:Y:S01]  /*18500*/  FMUL.FTZ R52, R101.reuse, R164 ;  /* 0x000000a465347220 */ /* 0x040fe20000410000 */
[----:B------:R-:W-:Y:S01]  /*18510*/  LDSM.16.MT88.4 R152, [R220+0xac00] ;  /* 0x00ac0000dc98783b */ /* 0x000fe20000004200 */
[C---:B------:R-:W-:Y:S03]  /*18520*/  FMUL.FTZ R53, R101.reuse, R165 ;  /* 0x000000a565357220 */ /* 0x040fe60000410000 */
[----:B------:R-:W-:Y:S01]  /*18530*/  IMAD.MOV.U32 R186, RZ, RZ, R57 ;  /* 0x000000ffffba7224 */ /* 0x000fe200078e0039 */
[C---:B------:R-:W-:Y:S04]  /*18540*/  HMMA.16816.F32 R48, R176.reuse, R54, R48 ;  /* 0x00000036b030723c */ /* 0x040fe80000001830 */
[C---:B------:R-:W-:Y:S01]  /*18550*/  FMUL.FTZ R57, R2.reuse, R161 ;  /* 0x000000a102397220 */ /* 0x040fe20000410000 */
[----:B------:R-:W-:Y:S02]  /*18560*/  IMAD.MOV.U32 R150, RZ, RZ, R61 ;  /* 0x000000ffff967224 */ /* 0x000fe400078e003d */
[----:B------:R-:W-:Y:S01]  /*18570*/  FMUL.FTZ R61, R2, R173 ;  /* 0x000000ad023d7220 */ /* 0x000fe20000410000 */
[----:B------:R-:W-:Y:S03]  /*18580*/  FMUL.FTZ R54, R100, R166 ;  /* 0x000000a664367220 */ /* 0x000fe60000410000 */
[----:B-1----:R-:W-:Y:S01]  /*18590*/  FFMA.FTZ R3, R202, UR4, -R110 ;  /* 0x00000004ca037c23 */ /* 0x002fe2000801086e */
[----:B------:R-:W4:Y:S01]  /*185a0*/  LDL.LU R161, [R1+0x14] ;  /* 0x0000140001a17983 */ /* 0x000f220000300800 */
[----:B------:R-:W-:Y:S02]  /*185b0*/  FMUL.FTZ R55, R100, R167 ;  /* 0x000000a764377220 */ /* 0x000fe40000410000 */
[----:B------:R1:W-:Y:S01]  /*185c0*/  MUFU.EX2 R218, R3 ;  /* 0x0000000300da7308 */ /* 0x0003e20000000800 */
[----:B------:R-:W-:Y:S02]  /*185d0*/  IMAD.MOV.U32 R173, RZ, RZ, R139 ;  /* 0x000000ffffad7224 */ /* 0x000fe400078e008b */
[----:B------:R-:W-:Y:S01]  /*185e0*/  FMUL.FTZ R63, R0, R175 ;  /* 0x000000af003f7220 */ /* 0x000fe20000410000 */
[----:B------:R-:W-:Y:S01]  /*185f0*/  MOV R175, R137 ;  /* 0x0000008900af7202 */ /* 0x000fe20000000f00 */
[----:B------:R-:W-:Y:S01]  /*18600*/  IMAD.MOV.U32 R145, RZ, RZ, R65 ;  /* 0x000000ffff917224 */ /* 0x000fe200078e0041 */
[----:B------:R-:W-:Y:S01]  /*18610*/  LDSM.16.MT88.4 R136, [R222+0x9c00] ;  /* 0x009c0000de88783b */ /* 0x000fe20000004200 */
[-C--:B--2---:R-:W-:Y:S03]  /*18620*/  HMMA.16816.F32 R52, R176, R112.reuse, R52 ;  /* 0x00000070b034723c */ /* 0x084fe60000001834 */
[C---:B------:R-:W-:Y:S01]  /*18630*/  FMUL.FTZ R65, R101.reuse, R169 ;  /* 0x000000a965417220 */ /* 0x040fe20000410000 */
[----:B------:R-:W-:Y:S02]  /*18640*/  IMAD.MOV.U32 R147, RZ, RZ, R64 ;  /* 0x000000ffff937224 */ /* 0x000fe400078e0040 */
[----:B------:R-:W-:Y:S01]  /*18650*/  FMUL.FTZ R64, R101, R168 ;  /* 0x000000a865407220 */ /* 0x000fe20000410000 */
[C---:B------:R-:W-:Y:S04]  /*18660*/  HMMA.16816.F32 R56, R180.reuse, R112, R56 ;  /* 0x00000070b438723c */ /* 0x040fe80000001838 */
[----:B-1----:R-:W-:Y:S02]  /*18670*/  FFMA.FTZ R3, R205, UR4, -R111 ;  /* 0x00000004cd037c23 */ /* 0x002fe4000801086f */
[-C--:B------:R-:W-:Y:S02]  /*18680*/  HMMA.16816.F32 R60, R180, R114.reuse, R60 ;  /* 0x00000072b43c723c */ /* 0x080fe4000000183c */
[----:B------:R1:W-:Y:S03]  /*18690*/  MUFU.EX2 R216, R3 ;  /* 0x0000000300d87308 */ /* 0x0003e60000000800 */
[----:B------:R-:W-:Y:S02]  /*186a0*/  IMAD.MOV.U32 R144, RZ, RZ, R67 ;  /* 0x000000ffff907224 */ /* 0x000fe400078e0043 */
[----:B------:R-:W-:Y:S01]  /*186b0*/  FMUL.FTZ R67, R100, R171 ;  /* 0x000000ab64437220 */ /* 0x000fe20000410000 */
[C---:B------:R-:W-:Y:S01]  /*186c0*/  FMUL.FTZ R72, R2.reuse, R72 ;  /* 0x0000004802487220 */ /* 0x040fe20000410000 */
[----:B------:R-:W-:Y:S02]  /*186d0*/  LDSM.16.MT88.4 R168, [R222+0xac00] ;  /* 0x00ac0000dea8783b */ /* 0x000fe40000004200 */
[----:B------:R-:W-:Y:S01]  /*186e0*/  FMUL.FTZ R73, R2, R73 ;  /* 0x0000004902497220 */ /* 0x000fe20000410000 */
[C---:B------:R-:W-:Y:S02]  /*186f0*/  FMUL.FTZ R74, R0.reuse, R74 ;  /* 0x0000004a004a7220 */ /* 0x040fe40000410000 */
[C---:B------:R-:W-:Y:S03]  /*18700*/  HMMA.16816.F32 R64, R176.reuse, R114, R64 ;  /* 0x00000072b040723c */ /* 0x040fe60000001840 */
[----:B------:R-:W2:Y:S01]  /*18710*/  LDSM.16.MT88.4 R112, [R222+0xb000] ;  /* 0x00b00000de70783b */ /* 0x000ea20000004200 */
[----:B------:R-:W-:Y:S01]  /*18720*/  FMUL.FTZ R75, R0, R75 ;  /* 0x0000004b004b7220 */ /* 0x000fe20000410000 */
[C---:B------:R-:W-:Y:S01]  /*18730*/  FMUL.FTZ R76, R2.reuse, R76 ;  /* 0x0000004c024c7220 */ /* 0x040fe20000410000 */
[-C--:B------:R-:W-:Y:S05]  /*18740*/  HMMA.16816.F32 R68, R176, R116.reuse, R68 ;  /* 0x00000074b044723c */ /* 0x080fea0000001844 */
[--C-:B-1----:R-:W-:Y:S01]  /*18750*/  FFMA.FTZ R3, R191, UR4, -R111.reuse ;  /* 0x00000004bf037c23 */ /* 0x102fe2000801086f */
[C---:B------:R-:W-:Y:S03]  /*18760*/  HMMA.16816.F32 R72, R180.reuse, R116, R72 ;  /* 0x00000074b448723c */ /* 0x040fe60000001848 */
[----:B------:R1:W-:Y:S02]  /*18770*/  MUFU.EX2 R215, R3 ;  /* 0x0000000300d77308 */ /* 0x0003e40000000800 */
[----:B------:R-:W-:Y:S01]  /*18780*/  FMUL.FTZ R77, R2, R77 ;  /* 0x0000004d024d7220 */ /* 0x000fe20000410000 */
[C---:B------:R-:W-:Y:S01]  /*18790*/  FMUL.FTZ R78, R0.reuse, R78 ;  /* 0x0000004e004e7220 */ /* 0x040fe20000410000 */
[----:B------:R-:W-:Y:S01]  /*187a0*/  FMUL.FTZ R79, R0, R79 ;  /* 0x0000004f004f7220 */ /* 0x000fe20000410000 */
[C---:B------:R-:W-:Y:S03]  /*187b0*/  FMUL.FTZ R81, R101.reuse, R81 ;  /* 0x0000005165517220 */ /* 0x040fe60000410000 */
[C---:B------:R-:W-:Y:S01]  /*187c0*/  FMUL.FTZ R84, R101.reuse, R84 ;  /* 0x0000005465547220 */ /* 0x040fe20000410000 */
[C---:B------:R-:W-:Y:S01]  /*187d0*/  FMUL.FTZ R85, R101.reuse, R85 ;  /* 0x0000005565557220 */ /* 0x040fe20000410000 */
[----:B------:R-:W-:Y:S01]  /*187e0*/  FMUL.FTZ R96, R101, R96 ;  /* 0x0000006065607220 */ /* 0x000fe20000410000 */
[-C--:B------:R-:W-:Y:S03]  /*187f0*/  HMMA.16816.F32 R76, R180, R118.reuse, R76 ;  /* 0x00000076b44c723c */ /* 0x080fe6000000184c */
[----:B------:R-:W-:Y:S01]  /*18800*/  FFMA.FTZ R106, R189, UR4, -R111 ;  /* 0x00000004bd6a7c23 */ /* 0x000fe2000801086f */
[----:B------:R-:W-:Y:S01]  /*18810*/  FMUL.FTZ R97, R101, R97 ;  /* 0x0000006165617220 */ /* 0x000fe20000410000 */
[----:B------:R-:W-:Y:S01]  /*18820*/  IMAD.MOV.U32 R107, RZ, RZ, R217 ;  /* 0x000000ffff6b7224 */ /* 0x000fe200078e00d9 */
[C---:B------:R-:W-:Y:S01]  /*18830*/  HMMA.16816.F32 R80, R176.reuse, R118, R80 ;  /* 0x00000076b050723c */ /* 0x040fe20000001850 */
[----:B------:R-:W5:Y:S01]  /*18840*/  LDSM.16.MT88.4 R116, [R220+0x9400] ;  /* 0x00940000dc74783b */ /* 0x000f620000004200 */
[----:B------:R2:W2:Y:S03]  /*18850*/  MUFU.EX2 R217, R106 ;  /* 0x0000006a00d97308 */ /* 0x0004a60000000800 */
[----:B-1----:R-:W-:Y:S01]  /*18860*/  FFMA.FTZ R3, R193, UR4, -R111 ;  /* 0x00000004c1037c23 */ /* 0x002fe2000801086f */
[C---:B------:R-:W-:Y:S01]  /*18870*/  FMUL.FTZ R88, R2.reuse, R88 ;  /* 0x0000005802587220 */ /* 0x040fe20000410000 */
[----:B------:R-:W-:Y:S01]  /*18880*/  FMUL.FTZ R89, R2, R89 ;  /* 0x0000005902597220 */ /* 0x000fe20000410000 */
[C---:B------:R-:W-:Y:S04]  /*18890*/  FMUL.FTZ R90, R0.reuse, R90 ;  /* 0x0000005a005a7220 */ /* 0x040fe80000410000 */
[----:B------:R1:W5:Y:S01]  /*188a0*/  MUFU.EX2 R214, R3 ;  /* 0x0000000300d67308 */ /* 0x0003620000000800 */
[-C--:B--2---:R-:W-:Y:S03]  /*188b0*/  HMMA.16816.F32 R84, R176, R112.reuse, R84 ;  /* 0x00000070b054723c */ /* 0x084fe60000001854 */
[----:B------:R-:W-:Y:S01]  /*188c0*/  FMUL.FTZ R91, R0, R91 ;  /* 0x0000005b005b7220 */ /* 0x000fe20000410000 */
[C---:B------:R-:W-:Y:S01]  /*188d0*/  FMUL.FTZ R92, R2.reuse, R92 ;  /* 0x0000005c025c7220 */ /* 0x040fe20000410000 */
[----:B------:R-:W-:Y:S01]  /*188e0*/  FMUL.FTZ R93, R2, R93 ;  /* 0x0000005d025d7220 */ /* 0x000fe20000410000 */
[C---:B------:R-:W-:Y:S01]  /*188f0*/  FMUL.FTZ R94, R0.reuse, R94 ;  /* 0x0000005e005e7220 */ /* 0x040fe20000410000 */
[----:B------:R-:W-:Y:S01]  /*18900*/  FMUL.FTZ R95, R0, R95 ;  /* 0x0000005f005f7220 */ /* 0x000fe20000410000 */
[--C-:B------:R-:W-:Y:S02]  /*18910*/  FFMA.FTZ R106, R190, UR4, -R184.reuse ;  /* 0x00000004be6a7c23 */ /* 0x100fe400080108b8 */
[C---:B------:R-:W-:Y:S02]  /*18920*/  HMMA.16816.F32 R88, R180.reuse, R112, R88 ;  /* 0x00000070b458723c */ /* 0x040fe40000001858 */
[----:B------:R-:W-:Y:S02]  /*18930*/  MUFU.EX2 R211, R106 ;  /* 0x0000006a00d37308 */ /* 0x000fe40000000800 */
[----:B------:R-:W-:Y:S01]  /*18940*/  F2FP.F16.F32.PACK_AB R120, R217, R216 ;  /* 0x000000d8d978723e */ /* 0x000fe200000000ff */
[----:B------:R-:W-:Y:S01]  /*18950*/  IMAD.MOV.U32 R162, RZ, RZ, R143 ;  /* 0x000000ffffa27224 */ /* 0x000fe200078e008f */
[-C--:B------:R-:W-:Y:S05]  /*18960*/  HMMA.16816.F32 R92, R180, R114.reuse, R92 ;  /* 0x00000072b45c723c */ /* 0x080fea000000185c */
[----:B-1----:R-:W-:Y:S01]  /*18970*/  FFMA.FTZ R3, R208, UR4, -R184 ;  /* 0x00000004d0037c23 */ /* 0x002fe200080108b8 */
[----:B------:R-:W-:Y:S03]  /*18980*/  HMMA.16816.F32 R96, R176, R114, R96 ;  /* 0x00000072b060723c */ /* 0x000fe60000001860 */
[----:B------:R1:W-:Y:S02]  /*18990*/  MUFU.EX2 R213, R3 ;  /* 0x0000000300d57308 */ /* 0x0003e40000000800 */
[----:B------:R-:W-:Y:S01]  /*189a0*/  F2FP.F16.F32.PACK_AB R112, R243, R244 ;  /* 0x000000f4f370723e */ /* 0x000fe200000000ff */
[----:B------:R-:W-:Y:S01]  /*189b0*/  IMAD.MOV.U32 R172, RZ, RZ, R148 ;  /* 0x000000ffffac7224 */ /* 0x000fe200078e0094 */
[----:B------:R-:W-:Y:S04]  /*189c0*/  F2FP.F16.F32.PACK_AB R113, R241, R242 ;  /* 0x000000f2f171723e */ /* 0x000fe800000000ff */
[----:B------:R-:W-:Y:S02]  /*189d0*/  F2FP.F16.F32.PACK_AB R114, R239, R240 ;  /* 0x000000f0ef72723e */ /* 0x000fe400000000ff */
[----:B------:R-:W-:Y:S02]  /*189e0*/  F2FP.F16.F32.PACK_AB R115, R219, R218 ;  /* 0x000000dadb73723e */ /* 0x000fe400000000ff */
[----:B-----5:R-:W-:Y:S05]  /*189f0*/  F2FP.F16.F32.PACK_AB R122, R214, R215 ;  /* 0x000000d7d67a723e */ /* 0x020fea00000000ff */
[-C--:B------:R-:W-:Y:S05]  /*18a00*/  HMMA.16816.F32 R4, R112, R116.reuse, R4 ;  /* 0x000000747004723c */ /* 0x080fea0000001804 */
[--C-:B-1----:R-:W-:Y:S04]  /*18a10*/  FFMA.FTZ R3, R209, UR4, -R184.reuse ;  /* 0x00000004d1037c23 */ /* 0x102fe800080108b8 */
[----:B------:R1:W2:Y:S02]  /*18a20*/  MUFU.EX2 R212, R3 ;  /* 0x0000000300d47308 */ /* 0x0002a40000000800 */
[----:B-1----:R-:W-:Y:S01]  /*18a30*/  FFMA.FTZ R3, R192, UR4, -R184 ;  /* 0x00000004c0037c23 */ /* 0x002fe200080108b8 */
[----:B--2---:R-:W-:Y:S07]  /*18a40*/  F2FP.F16.F32.PACK_AB R121, R212, R213 ;  /* 0x000000d5d479723e */ /* 0x004fee00000000ff */
        /* <DEDUP_REMOVED lines=10> */
[----:B------:R1:W5:Y:S03]  /*18af0*/  MUFU.EX2 R209, R3 ;  /* 0x0000000300d17308 */ /* 0x0003660000000800 */
        /* <DEDUP_REMOVED lines=17> */
[----:B------:R-:W4:Y:S04]  /*18c10*/  LDSM.16.MT88.4 R116, [R220+0x9800] ;  /* 0x00980000dc74783b */ /* 0x000f280000004200 */
[--C-:B-1----:R-:W-:Y:S01]  /*18c20*/  FFMA.FTZ R3, R206, UR4, -R109.reuse ;  /* 0x00000004ce037c23 */ /* 0x102fe2000801086d */
[-C--:B---3--:R-:W-:Y:S03]  /*18c30*/  HMMA.16816.F32 R68, R112, R124.reuse, R68 ;  /* 0x0000007c7044723c */ /* 0x088fe60000001844 */
[----:B------:R1:W-:Y:S03]  /*18c40*/  MUFU.EX2 R206, R3 ;  /* 0x0000000300ce7308 */ /* 0x0003e60000000800 */
[C---:B------:R-:W-:Y:S06]  /*18c50*/  HMMA.16816.F32 R72, R120.reuse, R124, R72 ;  /* 0x0000007c7848723c */ /* 0x040fec0000001848 */
[-C--:B------:R-:W-:Y:S06]  /*18c60*/  HMMA.16816.F32 R76, R120, R126.reuse, R76 ;  /* 0x0000007e784c723c */ /* 0x080fec000000184c */
[C---:B------:R-:W-:Y:S01]  /*18c70*/  HMMA.16816.F32 R80, R112.reuse, R126, R80 ;  /* 0x0000007e7050723c */ /* 0x040fe20000001850 */
[----:B------:R-:W3:Y:S04]  /*18c80*/  LDSM.16.MT88.4 R124, [R222+0x9800] ;  /* 0x00980000de7c783b */ /* 0x000ee80000004200 */
[----:B-1----:R-:W-:Y:S01]  /*18c90*/  FFMA.FTZ R3, R207, UR4, -R109 ;  /* 0x00000004cf037c23 */ /* 0x002fe2000801086d */
[-C--:B-----5:R-:W-:Y:S03]  /*18ca0*/  HMMA.16816.F32 R84, R112, R128.reuse, R84 ;  /* 0x000000807054723c */ /* 0x0a0fe60000001854 */
[----:B------:R1:W5:Y:S03]  /*18cb0*/  MUFU.EX2 R207, R3 ;  /* 0x0000000300cf7308 */ /* 0x0003660000000800 */
[C---:B------:R-:W-:Y:S06]  /*18cc0*/  HMMA.16816.F32 R88, R120.reuse, R128, R88 ;  /* 0x000000807858723c */ /* 0x040fec0000001858 */
[-C--:B------:R-:W-:Y:S06]  /*18cd0*/  HMMA.16816.F32 R92, R120, R130.reuse, R92 ;  /* 0x00000082785c723c */ /* 0x080fec000000185c */
[----:B------:R-:W-:Y:S01]  /*18ce0*/  HMMA.16816.F32 R96, R112, R130, R96 ;  /* 0x000000827060723c */ /* 0x000fe20000001860 */
[----:B------:R-:W3:Y:S04]  /*18cf0*/  LDSM.16.MT88.4 R128, [R220+0xa800] ;  /* 0x00a80000dc80783b */ /* 0x000ee80000004200 */
[----:B-1----:R-:W-:Y:S01]  /*18d00*/  FFMA.FTZ R3, R159, UR4, -R110 ;  /* 0x000000049f037c23 */ /* 0x002fe2000801086e */
[----:B------:R-:W-:Y:S01]  /*18d10*/  IMAD.MOV.U32 R159, RZ, RZ, R157 ;  /* 0x000000ffff9f7224 */ /* 0x000fe200078e009d */
[----:B------:R-:W-:Y:S01]  /*18d20*/  F2FP.F16.F32.PACK_AB R112, R209, R208 ;  /* 0x000000d0d170723e */ /* 0x000fe200000000ff */
[----:B------:R-:W-:Y:S01]  /*18d30*/  IMAD.MOV.U32 R157, RZ, RZ, R156 ;  /* 0x000000ffff9d7224 */ /* 0x000fe200078e009c */
[----:B------:R1:W-:Y:S02]  /*18d40*/  MUFU.EX2 R202, R3 ;  /* 0x0000000300ca7308 */ /* 0x0003e40000000800 */
[----:B------:R-:W-:Y:S01]  /*18d50*/  IMAD.MOV.U32 R156, RZ, RZ, R146 ;  /* 0x000000ffff9c7224 */ /* 0x000fe200078e0092 */
[----:B--2---:R-:W-:Y:S01]  /*18d60*/  F2FP.F16.F32.PACK_AB R113, R205, R204 ;  /* 0x000000cccd71723e */ /* 0x004fe200000000ff */
[----:B------:R-:W-:Y:S01]  /*18d70*/  IMAD.MOV.U32 R146, RZ, RZ, R151 ;  /* 0x000000ffff927224 */ /* 0x000fe200078e0097 */
[----:B-----5:R-:W-:Y:S01]  /*18d80*/  F2FP.F16.F32.PACK_AB R114, R207, R206 ;  /* 0x000000cecf72723e */ /* 0x020fe200000000ff */
[----:B------:R-:W-:Y:S02]  /*18d90*/  IMAD.MOV.U32 R151, RZ, RZ, R203 ;  /* 0x000000ffff977224 */ /* 0x000fe400078e00cb */
[----:B-1----:R-:W-:Y:S01]  /*18da0*/  FFMA.FTZ R3, R158, UR4, -R110 ;  /* 0x000000049e037c23 */ /* 0x002fe2000801086e */
[----:B------:R-:W-:Y:S03]  /*18db0*/  MOV R158, R198 ;  /* 0x000000c6009e7202 */ /* 0x000fe60000000f00 */
[----:B------:R1:W2:Y:S02]  /*18dc0*/  MUFU.EX2 R203, R3 ;  /* 0x0000000300cb7308 */ /* 0x0002a40000000800 */
[--C-:B-1----:R-:W-:Y:S01]  /*18dd0*/  FFMA.FTZ R3, R199, UR4, -R111.reuse ;  /* 0x00000004c7037c23 */ /* 0x102fe2000801086f */
[----:B--2---:R-:W-:Y:S07]  /*18de0*/  F2FP.F16.F32.PACK_AB R115, R203, R202 ;  /* 0x000000cacb73723e */ /* 0x004fee00000000ff */
[----:B------:R1:W-:Y:S01]  /*18df0*/  MUFU.EX2 R200, R3 ;  /* 0x0000000300c87308 */ /* 0x0003e20000000800 */
[-C--:B----4-:R-:W-:Y:S03]  /*18e00*/  HMMA.16816.F32 R4, R112, R116.reuse, R4 ;  /* 0x000000747004723c */ /* 0x090fe60000001804 */
[--C-:B-1----:R-:W-:Y:S06]  /*18e10*/  FFMA.FTZ R3, R201, UR4, -R111.reuse ;  /* 0x00000004c9037c23 */ /* 0x102fec000801086f */
[----:B------:R1:W2:Y:S02]  /*18e20*/  MUFU.EX2 R198, R3 ;  /* 0x0000000300c67308 */ /* 0x0002a40000000800 */
[--C-:B-1----:R-:W-:Y:S01]  /*18e30*/  FFMA.FTZ R3, R249, UR4, -R111.reuse ;  /* 0x00000004f9037c23 */ /* 0x102fe2000801086f */
[----:B--2---:R-:W-:Y:S07]  /*18e40*/  F2FP.F16.F32.PACK_AB R120, R198, R200 ;  /* 0x000000c8c678723e */ /* 0x004fee00000000ff */
[----:B------:R1:W-:Y:S02]  /*18e50*/  MUFU.EX2 R199, R3 ;  /* 0x0000000300c77308 */ /* 0x0003e40000000800 */
[----:B-1----:R-:W-:Y:S08]  /*18e60*/  FFMA.FTZ R3, R159, UR4, -R111 ;  /* 0x000000049f037c23 */ /* 0x002ff0000801086f */
[----:B------:R1:W2:Y:S02]  /*18e70*/  MUFU.EX2 R201, R3 ;  /* 0x0000000300c97308 */ /* 0x0002a40000000800 */
[--C-:B-1----:R-:W-:Y:S01]  /*18e80*/  FFMA.FTZ R3, R158, UR4, -R184.reuse ;  /* 0x000000049e037c23 */ /* 0x102fe200080108b8 */
[----:B--2---:R-:W-:Y:S07]  /*18e90*/  F2FP.F16.F32.PACK_AB R122, R201, R199 ;  /* 0x000000c7c97a723e */ /* 0x004fee00000000ff */
[----:B------:R1:W-:Y:S02]  /*18ea0*/  MUFU.EX2 R196, R3 ;  /* 0x0000000300c47308 */ /* 0x0003e40000000800 */
[--C-:B-1----:R-:W-:Y:S08]  /*18eb0*/  FFMA.FTZ R3, R157, UR4, -R184.reuse ;  /* 0x000000049d037c23 */ /* 0x102ff000080108b8 */
[----:B------:R1:W2:Y:S02]  /*18ec0*/  MUFU.EX2 R197, R3 ;  /* 0x0000000300c57308 */ /* 0x0002a40000000800 */
[--C-:B-1----:R-:W-:Y:S01]  /*18ed0*/  FFMA.FTZ R3, R188, UR4, -R184.reuse ;  /* 0x00000004bc037c23 */ /* 0x102fe200080108b8 */
[----:B--2---:R-:W-:Y:S07]  /*18ee0*/  F2FP.F16.F32.PACK_AB R121, R197, R196 ;  /* 0x000000c4c579723e */ /* 0x004fee00000000ff */
[----:B------:R1:W-:Y:S02]  /*18ef0*/  MUFU.EX2 R195, R3 ;  /* 0x0000000300c37308 */ /* 0x0003e40000000800 */
[----:B-1----:R-:W-:Y:S01]  /*18f00*/  FFMA.FTZ R3, R156, UR4, -R184 ;  /* 0x000000049c037c23 */ /* 0x002fe200080108b8 */
[----:B------:R-:W-:Y:S02]  /*18f10*/  IMAD.MOV.U32 R156, RZ, RZ, R151 ;  /* 0x000000ffff9c7224 */ /* 0x000fe400078e0097 */
[----:B------:R-:W-:Y:S05]  /*18f20*/  IMAD.MOV.U32 R151, RZ, RZ, R134 ;  /* 0x000000ffff977224 */ /* 0x000fea00078e0086 */
        /* <DEDUP_REMOVED lines=8> */
[----:B-1----:R-:W-:Y:S01]  /*18fb0*/  FFMA.FTZ R3, R251, UR4, -R109 ;  /* 0x00000004fb037c23 */ /* 0x002fe2000801086d */
[-C--:B---3--:R-:W-:Y:S03]  /*18fc0*/  HMMA.16816.F32 R20, R112, R124.reuse, R20 ;  /* 0x0000007c7014723c */ /* 0x088fe60000001814 */
        /* <DEDUP_REMOVED lines=12> */
[----:B-1----:R-:W-:Y:S01]  /*19090*/  FFMA.FTZ R3, R147, UR4, -R110 ;  /* 0x0000000493037c23 */ /* 0x002fe2000801086e */
[-C--:B--2---:R-:W-:Y:S03]  /*190a0*/  HMMA.16816.F32 R52, R112, R116.reuse, R52 ;  /* 0x000000747034723c */ /* 0x084fe60000001834 */
[----:B------:R1:W2:Y:S02]  /*190b0*/  MUFU.EX2 R189, R3 ;  /* 0x0000000300bd7308 */ /* 0x0002a40000000800 */
[----:B------:R-:W-:Y:S01]  /*190c0*/  IMAD.MOV.U32 R147, RZ, RZ, R150 ;  /* 0x000000ffff937224 */ /* 0x000fe200078e0096 */
[C---:B------:R-:W-:Y:S05]  /*190d0*/  HMMA.16816.F32 R56, R120.reuse, R116, R56 ;  /* 0x000000747838723c */ /* 0x040fea0000001838 */
[----:B------:R-:W-:Y:S01]  /*190e0*/  IMAD.MOV.U32 R150, RZ, RZ, R133 ;  /* 0x000000ffff967224 */ /* 0x000fe200078e0085 */
[-C--:B------:R-:W-:Y:S05]  /*190f0*/  HMMA.16816.F32 R60, R120, R118.reuse, R60 ;  /* 0x00000076783c723c */ /* 0x080fea000000183c */
[----:B------:R-:W-:Y:S01]  /*19100*/  IMAD.MOV.U32 R249, RZ, RZ, R147 ;  /* 0x000000fffff97224 */ /* 0x000fe200078e0093 */
[C---:B------:R-:W-:Y:S05]  /*19110*/  HMMA.16816.F32 R64, R112.reuse, R118, R64 ;  /* 0x000000767040723c */ /* 0x040fea0000001840 */
[----:B-1----:R-:W-:Y:S01]  /*19120*/  FFMA.FTZ R3, R146, UR4, -R109 ;  /* 0x0000000492037c23 */ /* 0x002fe2000801086d */
[-C--:B---3--:R-:W-:Y:S03]  /*19130*/  HMMA.16816.F32 R68, R112, R124.reuse, R68 ;  /* 0x0000007c7044723c */ /* 0x088fe60000001844 */
[----:B------:R1:W-:Y:S02]  /*19140*/  MUFU.EX2 R190, R3 ;  /* 0x0000000300be7308 */ /* 0x0003e40000000800 */
[----:B------:R-:W-:Y:S01]  /*19150*/  IMAD.MOV.U32 R146, RZ, RZ, R149 ;  /* 0x000000ffff927224 */ /* 0x000fe200078e0095 */
[C---:B------:R-:W-:Y:S05]  /*19160*/  HMMA.16816.F32 R72, R120.reuse, R124, R72 ;  /* 0x0000007c7848723c */ /* 0x040fea0000001848 */
[----:B------:R-:W-:Y:S01]  /*19170*/  MOV R149, R185 ;  /* 0x000000b900957202 */ /* 0x000fe20000000f00 */
[-C--:B------:R-:W-:Y:S05]  /*19180*/  HMMA.16816.F32 R76, R120, R126.reuse, R76 ;  /* 0x0000007e784c723c */ /* 0x080fea000000184c */
[----:B------:R-:W-:Y:S01]  /*19190*/  FFMA.FTZ R109, R145, UR4, -R109 ;  /* 0x00000004916d7c23 */ /* 0x000fe2000801086d */
[C---:B------:R-:W-:Y:S03]  /*191a0*/  HMMA.16816.F32 R80, R112.reuse, R126, R80 ;  /* 0x0000007e7050723c */ /* 0x040fe60000001850 */
[----:B------:R-:W3:Y:S02]  /*191b0*/  MUFU.EX2 R188, R109 ;  /* 0x0000006d00bc7308 */ /* 0x000ee40000000800 */
[--C-:B-1----:R-:W-:Y:S01]  /*191c0*/  FFMA.FTZ R3, R187, UR4, -R110.reuse ;  /* 0x00000004bb037c23 */ /* 0x102fe2000801086e */
[-C--:B----4-:R-:W-:Y:S07]  /*191d0*/  HMMA.16816.F32 R84, R112, R128.reuse, R84 ;  /* 0x000000807054723c */ /* 0x090fee0000001854 */
[----:B------:R1:W-:Y:S01]  /*191e0*/  MUFU.EX2 R187, R3 ;  /* 0x0000000300bb7308 */ /* 0x0003e20000000800 */
[C---:B------:R-:W-:Y:S04]  /*191f0*/  HMMA.16816.F32 R88, R120.reuse, R128, R88 ;  /* 0x000000807858723c */ /* 0x040fe80000001858 */
[----:B------:R-:W-:Y:S02]  /*19200*/  FFMA.FTZ R110, R144, UR4, -R110 ;  /* 0x00000004906e7c23 */ /* 0x000fe4000801086e */
[-C--:B------:R-:W-:Y:S05]  /*19210*/  HMMA.16816.F32 R92, R120, R130.reuse, R92 ;  /* 0x00000082785c723c */ /* 0x080fea000000185c */
[----:B------:R-:W-:Y:S01]  /*19220*/  IMAD.MOV.U32 R144, RZ, RZ, R135 ;  /* 0x000000ffff907224 */ /* 0x000fe200078e0087 */
[----:B------:R-:W-:Y:S05]  /*19230*/  HMMA.16816.F32 R96, R112, R130, R96 ;  /* 0x000000827060723c */ /* 0x000fea0000001860 */
[----:B-1----:R-:W-:Y:S01]  /*19240*/  FFMA.FTZ R3, R246, UR4, -R111 ;  /* 0x00000004f6037c23 */ /* 0x002fe2000801086f */
[----:B------:R-:W-:Y:S01]  /*19250*/  IMAD.MOV.U32 R145, RZ, RZ, R186 ;  /* 0x000000ffff917224 */ /* 0x000fe200078e00ba */
[----:B--2---:R-:W-:Y:S01]  /*19260*/  F2FP.F16.F32.PACK_AB R109, R189, R191 ;  /* 0x000000bfbd6d723e */ /* 0x004fe200000000ff */
[----:B------:R3:W-:Y:S03]  /*19270*/  MUFU.EX2 R186, R110 ;  /* 0x0000006e00ba7308 */ /* 0x0007e60000000800 */
[----:B------:R-:W-:Y:S02]  /*19280*/  IMAD.MOV.U32 R246, RZ, RZ, R151 ;  /* 0x000000fffff67224 */ /* 0x000fe400078e0097 */
[----:B------:R-:W-:Y:S02]  /*19290*/  IMAD.MOV.U32 R250, RZ, RZ, R146 ;  /* 0x000000fffffa7224 */ /* 0x000fe400078e0092 */
[----:B------:R-:W-:Y:S03]  /*192a0*/  IMAD.MOV.U32 R251, RZ, RZ, R145 ;  /* 0x000000fffffb7224 */ /* 0x000fe600078e0091 */
[----:B------:R1:W-:Y:S01]  /*192b0*/  MUFU.EX2 R183, R3 ;  /* 0x0000000300b77308 */ /* 0x0003e20000000800 */
[----:B------:R-:W-:Y:S01]  /*192c0*/  IMAD.MOV.U32 R252, RZ, RZ, R144 ;  /* 0x000000fffffc7224 */ /* 0x000fe200078e0090 */
[----:B---3--:R-:W-:Y:S01]  /*192d0*/  F2FP.F16.F32.PACK_AB R110, R188, R190 ;  /* 0x000000bebc6e723e */ /* 0x008fe200000000ff */
[--C-:B-1----:R-:W-:Y:S01]  /*192e0*/  FFMA.FTZ R3, R245, UR4, -R111.reuse ;  /* 0x00000004f5037c23 */ /* 0x102fe2000801086f */
[----:B------:R-:W-:Y:S06]  /*192f0*/  IMAD.MOV.U32 R245, RZ, RZ, R150 ;  /* 0x000000fffff57224 */ /* 0x000fec00078e0096 */
[----:B------:R1:W2:Y:S02]  /*19300*/  MUFU.EX2 R185, R3 ;  /* 0x0000000300b97308 */ /* 0x0002a40000000800 */
[--C-:B-1----:R-:W-:Y:S01]  /*19310*/  FFMA.FTZ R3, R247, UR4, -R111.reuse ;  /* 0x00000004f7037c23 */ /* 0x102fe2000801086f */
[----:B------:R-:W-:Y:S01]  /*19320*/  FFMA.FTZ R111, R248, UR4, -R111 ;  /* 0x00000004f86f7c23 */ /* 0x000fe2000801086f */
[----:B--2---:R-:W-:Y:S01]  /*19330*/  F2FP.F16.F32.PACK_AB R176, R185, R183 ;  /* 0x000000b7b9b0723e */ /* 0x004fe200000000ff */
[----:B------:R-:W-:Y:S05]  /*19340*/  IMAD.MOV.U32 R248, RZ, RZ, R142 ;  /* 0x000000fffff87224 */ /* 0x000fea00078e008e */
[----:B------:R1:W-:Y:S01]  /*19350*/  MUFU.EX2 R182, R3 ;  /* 0x0000000300b67308 */ /* 0x0003e20000000800 */
[----:B------:R-:W-:Y:S02]  /*19360*/  IMAD.MOV.U32 R247, RZ, RZ, R149 ;  /* 0x000000fffff77224 */ /* 0x000fe400078e0095 */
[----:B------:R-:W-:Y:S04]  /*19370*/  FFMA.FTZ R2, R2, R163, R248 ;  /* 0x000000a302027223 */ /* 0x000fe800000100f8 */
[----:B------:R-:W-:Y:S03]  /*19380*/  FADD.FTZ R2, R174, R2 ;  /* 0x00000002ae027221 */ /* 0x000fe60000010000 */
[----:B------:R2:W3:Y:S01]  /*19390*/  MUFU.EX2 R181, R111 ;  /* 0x0000006f00b57308 */ /* 0x0004e20000000800 */
[----:B------:R-:W-:Y:S01]  /*193a0*/  FADD.FTZ R2, R245, R2 ;  /* 0x00000002f5027221 */ /* 0x000fe20000010000 */
[--C-:B-1----:R-:W-:Y:S08]  /*193b0*/  FFMA.FTZ R3, R107, UR4, -R184.reuse ;  /* 0x000000046b037c23 */ /* 0x102ff000080108b8 */
[----:B------:R1:W-:Y:S01]  /*193c0*/  MUFU.EX2 R107, R3 ;  /* 0x00000003006b7308 */ /* 0x0003e20000000800 */
[----:B--2---:R-:W-:Y:S02]  /*193d0*/  F2FP.F16.F32.PACK_AB R111, R186, R187 ;  /* 0x000000bbba6f723e */ /* 0x004fe400000000ff */
[----:B---3--:R-:W-:Y:S01]  /*193e0*/  F2FP.F16.F32.PACK_AB R178, R181, R182 ;  /* 0x000000b6b5b2723e */ /* 0x008fe200000000ff */
[--C-:B-1----:R-:W-:Y:S02]  /*193f0*/  FFMA.FTZ R3, R132, UR4, -R184.reuse ;  /* 0x0000000484037c23 */ /* 0x102fe400080108b8 */
[----:B------:R-:W1:Y:S04]  /*19400*/  LDSM.16.MT88.4 R132, [R220+0x9c00] ;  /* 0x009c0000dc84783b */ /* 0x000e680000004200 */
[----:B------:R2:W3:Y:S02]  /*19410*/  MUFU.EX2 R180, R3 ;  /* 0x0000000300b47308 */ /* 0x0004e40000000800 */
[--C-:B--2---:R-:W-:Y:S01]  /*19420*/  FFMA.FTZ R3, R156, UR4, -R184.reuse ;  /* 0x000000049c037c23 */ /* 0x104fe200080108b8 */
[----:B------:R-:W-:Y:S01]  /*19430*/  FFMA.FTZ R184, R108, UR4, -R184 ;  /* 0x000000046cb87c23 */ /* 0x000fe200080108b8 */
[----:B------:R-:W-:Y:S06]  /*19440*/  F2FP.F16.F32.PACK_AB R108, R193, R192 ;  /* 0x000000c0c16c723e */ /* 0x000fec00000000ff */
[----:B------:R2:W-:Y:S01]  /*19450*/  MUFU.EX2 R106, R3 ;  /* 0x00000003006a7308 */ /* 0x0005e20000000800 */
[----:B---3--:R-:W-:Y:S09]  /*19460*/  F2FP.F16.F32.PACK_AB R177, R180, R107 ;  /* 0x0000006bb4b1723e */ /* 0x008ff200000000ff */
[----:B------:R-:W3:Y:S01]  /*19470*/  MUFU.EX2 R184, R184 ;  /* 0x000000b800b87308 */ /* 0x000ee20000000800 */
[-C--:B-1----:R-:W-:Y:S01]  /*19480*/  HMMA.16816.F32 R116, R108, R132.reuse, R4 ;  /* 0x000000846c74723c */ /* 0x082fe20000001804 */
[----:B--2---:R-:W2:Y:S04]  /*19490*/  LDL.LU R3, [R1+0xc] ;  /* 0x00000c0001037983 */ /* 0x004ea80000300800 */
[----:B------:R-:W1:Y:S01]  /*194a0*/  LDSM.16.MT88.4 R4, [R220+0xbc00] ;  /* 0x00bc0000dc04783b */ /* 0x000e620000004200 */
[----:B---3--:R-:W-:Y:S07]  /*194b0*/  F2FP.F16.F32.PACK_AB R179, R184, R106 ;  /* 0x0000006ab8b3723e */ /* 0x008fee00000000ff */
[C---:B------:R-:W-:Y:S01]  /*194c0*/  HMMA.16816.F32 R112, R176.reuse, R132, R8 ;  /* 0x00000084b070723c */ /* 0x040fe20000001808 */
[----:B------:R-:W3:Y:S05]  /*194d0*/  LDL.LU R10, [R1+0x10] ;  /* 0x00001000010a7983 */ /* 0x000eea0000300800 */
[-C--:B------:R-:W-:Y:S05]  /*194e0*/  HMMA.16816.F32 R120, R176, R134.reuse, R12 ;  /* 0x00000086b078723c */ /* 0x080fea000000180c */
[----:B------:R-:W-:Y:S01]  /*194f0*/  IMAD.MOV.U32 R9, RZ, RZ, R141 ;  /* 0x000000ffff097224 */ /* 0x000fe200078e008d */
[C---:B------:R-:W-:Y:S05]  /*19500*/  HMMA.16816.F32 R124, R108.reuse, R134, R16 ;  /* 0x000000866c7c723c */ /* 0x040fea0000001810 */
[----:B------:R-:W-:Y:S01]  /*19510*/  IMAD.MOV.U32 R11, RZ, RZ, R140 ;  /* 0x000000ffff0b7224 */ /* 0x000fe200078e008c */
        /* <DEDUP_REMOVED lines=9> */
[----:B--2---:R-:W-:Y:S01]  /*195b0*/  FFMA.FTZ R100, R100, R3, R11 ;  /* 0x0000000364647223 */ /* 0x004fe2000001000b */
[----:B------:R-:W-:Y:S05]  /*195c0*/  FFMA.FTZ R3, R0, R161, R162 ;  /* 0x000000a100037223 */ /* 0x000fea00000100a2 */
[----:B------:R-:W-:Y:S01]  /*195d0*/  FADD.FTZ R0, R175, R100 ;  /* 0x00000064af007221 */ /* 0x000fe20000010000 */
[----:B------:R-:W-:Y:S01]  /*195e0*/  FADD.FTZ R3, R173, R3 ;  /* 0x00000003ad037221 */ /* 0x000fe20000010000 */
[----:B------:R-:W-:Y:S02]  /*195f0*/  IMAD.MOV.U32 R100, RZ, RZ, R104 ;  /* 0x000000ffff647224 */ /* 0x000fe400078e0068 */
[----:B------:R-:W-:Y:S01]  /*19600*/  FADD.FTZ R0, R247, R0 ;  /* 0x00000000f7007221 */ /* 0x000fe20000010000 */
[----:B------:R-:W-:Y:S03]  /*19610*/  FADD.FTZ R3, R246, R3 ;  /* 0x00000003f6037221 */ /* 0x000fe60000010000 */
[----:B------:R-:W-:Y:S01]  /*19620*/  FADD.FTZ R12, R251, R0 ;  /* 0x00000000fb0c7221 */ /* 0x000fe20000010000 */
[----:B------:R-:W-:Y:S01]  /*19630*/  FADD.FTZ R0, R250, R2 ;  /* 0x00000002fa007221 */ /* 0x000fe20000010000 */
[----:B------:R-:W-:Y:S01]  /*19640*/  FADD.FTZ R2, R249, R3 ;  /* 0x00000003f9027221 */ /* 0x000fe20000010000 */
[----:B---3--:R-:W-:Y:S01]  /*19650*/  FFMA.FTZ R101, R101, R10, R9 ;  /* 0x0000000a65657223 */ /* 0x008fe20000010009 */
[----:B------:R-:W-:Y:S01]  /*19660*/  FADD.FTZ R12, R242, R12 ;  /* 0x0000000cf20c7221 */ /* 0x000fe20000010000 */
[----:B------:R-:W-:Y:S01]  /*19670*/  FADD.FTZ R3, R216, R0 ;  /* 0x00000000d8037221 */ /* 0x000fe20000010000 */
[----:B------:R-:W-:Y:S01]  /*19680*/  FADD.FTZ R0, R213, R2 ;  /* 0x00000002d5007221 */ /* 0x000fe20000010000 */
[----:B------:R-:W-:Y:S01]  /*19690*/  FADD.FTZ R13, R160, R101 ;  /* 0x00000065a00d7221 */ /* 0x000fe20000010000 */
[----:B------:R-:W2:Y:S01]  /*196a0*/  LDSM.16.MT88.4 R8, [R222+0xbc00] ;  /* 0x00bc0000de08783b */ /* 0x000ea20000004200 */
[C---:B------:R-:W-:Y:S04]  /*196b0*/  HMMA.16816.F32 R160, R176.reuse, R168, R56 ;  /* 0x000000a8b0a0723c */ /* 0x040fe80000001838 */
[----:B------:R-:W-:Y:S01]  /*196c0*/  FADD.FTZ R13, R172, R13 ;  /* 0x0000000dac0d7221 */ /* 0x000fe20000010000 */
        /* <DEDUP_REMOVED lines=17> */
[-C--:B--2---:R-:W-:Y:S05]  /*197e0*/  HMMA.16816.F32 R84, R108, R8.reuse, R84 ;  /* 0x000000086c54723c */ /* 0x084fea0000001854 */
        /* <DEDUP_REMOVED lines=30> */
[----:B------:R-:W-:Y:S02]  /*199d0*/  IMAD.MOV.U32 R107, RZ, RZ, R102 ;  /* 0x000000ffff6b7224 */ /* 0x000fe400078e0066 */
[----:B------:R-:W-:Y:S01]  /*199e0*/  FADD.FTZ R0, R180, R3 ;  /* 0x00000003b4007221 */ /* 0x000fe20000010000 */
[----:B------:R-:W-:Y:S01]  /*199f0*/  FADD.FTZ R3, R187, R5 ;  /* 0x00000005bb037221 */ /* 0x000fe20000010000 */
[----:B------:R-:W-:Y:S01]  /*19a00*/  FADD.FTZ R4, R188, R4 ;  /* 0x00000004bc047221 */ /* 0x000fe20000010000 */
[----:B------:R-:W-:Y:S01]  /*19a10*/  FADD.FTZ R2, R182, R2 ;  /* 0x00000002b6027221 */ /* 0x000fe20000010000 */
[----:B------:R-:W-:Y:S01]  /*19a20*/  FADD.FTZ R0, R106, R0 ;  /* 0x000000006a007221 */ /* 0x000fe20000010000 */
[----:B------:R-:W-:Y:S01]  /*19a30*/  FADD.FTZ R3, R186, R3 ;  /* 0x00000003ba037221 */ /* 0x000fe20000010000 */
[----:B------:R-:W-:Y:S01]  /*19a40*/  IMAD.MOV.U32 R106, RZ, RZ, R103 ;  /* 0x000000ffff6a7224 */ /* 0x000fe200078e0067 */
[----:B------:R-:W-:Y:S01]  /*19a50*/  STL [R1+0x10], R4 ;  /* 0x0000100401007387 */ /* 0x000fe20000100800 */
[----:B------:R-:W-:Y:S01]  /*19a60*/  FADD.FTZ R2, R181, R2 ;  /* 0x00000002b5027221 */ /* 0x000fe20000010000 */
[----:B------:R-:W-:Y:S02]  /*19a70*/  FADD.FTZ R0, R184, R0 ;  /* 0x00000000b8007221 */ /* 0x000fe40000010000 */
[----:B------:R1:W-:Y:S04]  /*19a80*/  STL [R1+0xc], R3 ;  /* 0x00000c0301007387 */ /* 0x0003e80000100800 */
[----:B------:R2:W-:Y:S04]  /*19a90*/  STL [R1+0x8], R2 ;  /* 0x0000080201007387 */ /* 0x0005e80000100800 */
[----:B------:R2:W-:Y:S01]  /*19aa0*/  STL [R1+0x14], R0 ;  /* 0x0000140001007387 */ /* 0x0005e20000100800 */
[----:B-1----:R-:W-:Y:S01]  /*19ab0*/  IMAD.MOV.U32 R3, RZ, RZ, R105 ;  /* 0x000000ffff037224 */ /* 0x002fe200078e0069 */
[----:B------:R-:W-:Y:S06]  /*19ac0*/  @P0 BRA `(.L_x_293) ;  /* 0xffffffac006c0947 */ /* 0x000fec000383ffff */
.L_x_292:
[----:B------:R-:W3:Y:S04]  /*19ad0*/  LDL.LU R8, [R1+0x10] ;  /* 0x0000100001087983 */ /* 0x000ee80000300800 */
[----:B------:R-:W4:Y:S04]  /*19ae0*/  LDL.LU R7, [R1+0xc] ;  /* 0x00000c0001077983 */ /* 0x000f280000300800 */
[----:B------:R-:W5:Y:S04]  /*19af0*/  LDL.LU R6, [R1+0x8] ;  /* 0x0000080001067983 */ /* 0x000f680000300800 */
[----:B--2---:R-:W2:Y:S01]  /*19b00*/  LDL.LU R0, [R1+0x14] ;  /* 0x0000140001007983 */ /* 0x004ea20000300800 */
        /* <DEDUP_REMOVED lines=10> */
[----:B------:R-:W-:Y:S02]  /*19bb0*/  @UP0 UIMAD.WIDE.U32 UR12, UR15, UR6, URZ ;  /* 0x000000060f0c02a5 */ /* 0x000fe4000f8e003f */
[----:B-1----:R-:W-:Y:S02]  /*19bc0*/  UIMAD UR4, UR8, -0x80, UR17 ;  /* 0xffffff80080478a4 */ /* 0x002fe4000f8e0211 */
[----:B------:R-:W-:Y:S02]  /*19bd0*/  ULEA UR6, UR9, UR10, 0x18 ;  /* 0x0000000a09067291 */ /* 0x000fe4000f8ec03f */
[----:B------:R-:W-:Y:S01]  /*19be0*/  @UP0 UIMAD UR9, UR15, UR7, UR13 ;  /* 0x000000070f0902a4 */ /* 0x000fe2000f8e020d */
[----:B------:R-:W-:-:S04]  /*19bf0*/  SHF.R.S32.HI R11, RZ, 0x1f, R60 ;  /* 0x0000001fff0b7819 */ /* 0x000fc8000001143c */
[----:B------:R-:W-:Y:S02]  /*19c00*/  LEA.HI R59, R11, R60, RZ, 0x2 ;  /* 0x0000003c0b3b7211 */ /* 0x000fe400078f10ff */
[----:B------:R-:W-:-:S04]  /*19c10*/  SHF.R.S32.HI R61, RZ, 0x1f, R62 ;  /* 0x0000001fff3d7819 */ /* 0x000fc8000001143e */
[----:B------:R-:W-:Y:S01]  /*19c20*/  LEA.HI R61, R61, R62, RZ, 0x2 ;  /* 0x0000003e3d3d7211 */ /* 0x000fe200078f10ff */
[----:B---3--:R-:W1:Y:S04]  /*19c30*/  SHFL.BFLY PT, R5, R8, 0x2, 0x1f ;  /* 0x0c401f0008057f89 */ /* 0x008e6800000e0000 */
[----:B----4-:R-:W3:Y:S04]  /*19c40*/  SHFL.BFLY PT, R4, R7, 0x2, 0x1f ;  /* 0x0c401f0007047f89 */ /* 0x010ee800000e0000 */
[----:B-----5:R-:W4:Y:S04]  /*19c50*/  SHFL.BFLY PT, R3, R6, 0x2, 0x1f ;  /* 0x0c401f0006037f89 */ /* 0x020f2800000e0000 */
[----:B--2---:R-:W2:Y:S01]  /*19c60*/  SHFL.BFLY PT, R2, R0, 0x2, 0x1f ;  /* 0x0c401f0000027f89 */ /* 0x004ea200000e0000 */
[----:B-1----:R-:W-:Y:S01]  /*19c70*/  FADD.FTZ R5, R5, R8 ;  /* 0x0000000805057221 */ /* 0x002fe20000010000 */
[----:B---3--:R-:W-:-:S04]  /*19c80*/  FADD.FTZ R4, R4, R7 ;  /* 0x0000000704047221 */ /* 0x008fc80000010000 */
[----:B------:R-:W1:Y:S01]  /*19c90*/  SHFL.BFLY PT, R8, R5, 0x1, 0x1f ;  /* 0x0c201f0005087f89 */ /* 0x000e6200000e0000 */
[----:B----4-:R-:W-:-:S03]  /*19ca0*/  FADD.FTZ R3, R3, R6 ;  /* 0x0000000603037221 */ /* 0x010fc60000010000 */
[----:B------:R-:W3:Y:S01]  /*19cb0*/  SHFL.BFLY PT, R7, R4, 0x1, 0x1f ;  /* 0x0c201f0004077f89 */ /* 0x000ee200000e0000 */
[----:B--2---:R-:W-:-:S03]  /*19cc0*/  FADD.FTZ R2, R2, R0 ;  /* 0x0000000002027221 */ /* 0x004fc60000010000 */
[----:B------:R-:W2:Y:S01]  /*19cd0*/  SHFL.BFLY PT, R6, R3, 0x1, 0x1f ;  /* 0x0c201f0003067f89 */ /* 0x000ea200000e0000 */
[----:B------:R-:W-:-:S03]  /*19ce0*/  SHF.R.S32.HI R0, RZ, 0x2, R59 ;  /* 0x00000002ff007819 */ /* 0x000fc6000001143b */
[----:B------:R-:W4:Y:S01]  /*19cf0*/  SHFL.BFLY PT, R9, R2, 0x1, 0x1f ;  /* 0x0c201f0002097f89 */ /* 0x000f2200000e0000 */
[----:B------:R-:W-:Y:S02]  /*19d00*/  SHF.R.S32.HI R10, RZ, 0x1f, R0 ;  /* 0x0000001fff0a7819 */ /* 0x000fe40000011400 */
[----:B------:R-:W-:Y:S01]  /*19d10*/  ISETP.GE.AND P1, PT, R0, UR4, PT ;  /* 0x0000000400007c0c */ /* 0x000fe2000bf26270 */
[----:B-1----:R-:W-:Y:S01]  /*19d20*/  FADD.FTZ R54, R5, R8 ;  /* 0x0000000805367221 */ /* 0x002fe20000010000 */
[----:B------:R-:W-:Y:S01]  /*19d30*/  LOP3.LUT R5, R59, 0xfffffffc, RZ, 0xc0, !PT ;  /* 0xfffffffc3b057812 */ /* 0x000fe200078ec0ff */
[----:B---3--:R-:W-:Y:S01]  /*19d40*/  FADD.FTZ R55, R4, R7 ;  /* 0x0000000704377221 */ /* 0x008fe20000010000 */
[----:B------:R-:W-:-:S03]  /*19d50*/  LEA.HI R4, R10, R0, RZ, 0x3 ;  /* 0x000000000a047211 */ /* 0x000fc600078f18ff */
[----:B------:R-:W-:Y:S01]  /*19d60*/  IMAD.IADD R5, R60, 0x1, -R5 ;  /* 0x000000013c057824 */ /* 0x000fe200078e0a05 */
[----:B------:R-:W-:Y:S01]  /*19d70*/  FSETP.NE.FTZ.AND P5, PT, R54, RZ, PT ;  /* 0x000000ff3600720b */ /* 0x000fe20003fb5000 */
[----:B--2---:R-:W-:Y:S01]  /*19d80*/  FADD.FTZ R56, R3, R6 ;  /* 0x0000000603387221 */ /* 0x004fe20000010000 */
[----:B------:R-:W-:Y:S02]  /*19d90*/  LOP3.LUT R4, R4, 0xfffffff8, RZ, 0xc0, !PT ;  /* 0xfffffff804047812 */ /* 0x000fe400078ec0ff */
[----:B------:R-:W-:Y:S01]  /*19da0*/  LEA.HI R3, R11, R60, RZ, 0x5 ;  /* 0x0000003c0b037211 */ /* 0x000fe200078f28ff */
[----:B----4-:R-:W-:Y:S01]  /*19db0*/  FADD.FTZ R58, R2, R9 ;  /* 0x00000009023a7221 */ /* 0x010fe20000010000 */
[----:B------:R-:W-:Y:S01]  /*19dc0*/  FSETP.NE.FTZ.AND P4, PT, R55, RZ, PT ;  /* 0x000000ff3700720b */ /* 0x000fe20003f95000 */
[----:B------:R-:W-:Y:S01]  /*19dd0*/  IMAD.IADD R2, R0, 0x1, -R4 ;  /* 0x0000000100027824 */ /* 0x000fe200078e0a04 */
[----:B------:R-:W-:Y:S02]  /*19de0*/  LOP3.LUT R6, R3, 0xffffffe0, RZ, 0xc0, !PT ;  /* 0xffffffe003067812 */ /* 0x000fe400078ec0ff */
[----:B------:R-:W-:-:S02]  /*19df0*/  SHF.R.S32.HI R3, RZ, 0x5, R3 ;  /* 0x00000005ff037819 */ /* 0x000fc40000011403 */
[----:B------:R-:W-:Y:S01]  /*19e00*/  LEA.HI R0, R2, R2, RZ, 0x1 ;  /* 0x0000000202007211 */ /* 0x000fe200078f08ff */
[----:B------:R-:W-:Y:S01]  /*19e10*/  IMAD.IADD R60, R60, 0x1, -R6 ;  /* 0x000000013c3c7824 */ /* 0x000fe200078e0a06 */
[----:B------:R-:W-:Y:S01]  /*19e20*/  LOP3.LUT R4, R61, 0xfffffffc, RZ, 0xc0, !PT ;  /* 0xfffffffc3d047812 */ /* 0x000fe200078ec0ff */
[----:B------:R-:W-:Y:S01]  /*19e30*/  IMAD R5, R3, 0x100, R5 ;  /* 0x0000010003057824 */ /* 0x000fe200078e0205 */
[----:B------:R-:W-:Y:S02]  /*19e40*/  LOP3.LUT R6, R0, 0x3fffffe, RZ, 0xc0, !PT ;  /* 0x03fffffe00067812 */ /* 0x000fe400078ec0ff */
[----:B------:R-:W-:Y:S01]  /*19e50*/  SHF.R.S32.HI R0, RZ, 0x1, R0 ;  /* 0x00000001ff007819 */ /* 0x000fe20000011400 */
[----:B------:R-:W-:Y:S02]  /*19e60*/  IMAD.IADD R62, R62, 0x1, -R4 ;  /* 0x000000013e3e7824 */ /* 0x000fe400078e0a04 */
[----:B------:R-:W-:Y:S01]  /*19e70*/  IMAD.IADD R3, R2, 0x1, -R6 ;  /* 0x0000000102037824 */ /* 0x000fe200078e0a06 */
[----:B------:R-:W-:-:S02]  /*19e80*/  LOP3.LUT R2, R0, 0x1, RZ, 0xc0, !PT ;  /* 0x0000000100027812 */ /* 0x000fc400078ec0ff */
[----:B------:R-:W-:Y:S01]  /*19e90*/  LOP3.LUT P2, RZ, R0, 0x2, RZ, 0xc0, !PT ;  /* 0x0000000200ff7812 */ /* 0x000fe2000784c0ff */
[----:B------:R-:W-:Y:S01]  /*19ea0*/  IMAD R3, R3, 0x10, R5 ;  /* 0x0000001003037824 */ /* 0x000fe200078e0205 */
[----:B------:R-:W-:Y:S01]  /*19eb0*/  ISETP.NE.U32.AND P3, PT, R2, 0x1, PT ;  /* 0x000000010200780c */ /* 0x000fe20003f65070 */
[----:B------:R-:W-:Y:S02]  /*19ec0*/  IMAD.SHL.U32 R2, R0, 0x40, RZ ;  /* 0x0000004000027824 */ /* 0x000fe400078e00ff */
[----:B------:R-:W-:-:S03]  /*19ed0*/  IMAD.MOV.U32 R0, RZ, RZ, 0x3f800000 ;  /* 0x3f800000ff007424 */ /* 0x000fc600078e00ff */
        /* <DEDUP_REMOVED lines=14> */
.L_x_296:
        /* <DEDUP_REMOVED lines=23> */
.L_x_297:
[----:B------:R-:W-:Y:S01]  /*1a130*/  ISETP.NE.AND P3, PT, RZ, UR10, PT ;  /* 0x0000000aff007c0c */ /* 0x000fe2000bf65270 */
[C---:B------:R-:W-:Y:S01]  /*1a140*/  FMUL.FTZ R34, R0.reuse, R137 ;  /* 0x0000008900227220 */ /* 0x040fe20000410000 */
        /* <DEDUP_REMOVED lines=13> */
[----:B------:R-:W-:Y:S01]  /*1a220*/  FMUL.FTZ R12, R0, R69 ;  /* 0x00000045000c7220 */ /* 0x000fe20000410000 */
        /* <DEDUP_REMOVED lines=20> */
[C---:B------:R-:W-:Y:S01]  /*1a370*/  FMUL.FTZ R154, R3.reuse, R154 ;  /* 0x0000009a039a7220 */ /* 0x040fe20000410000 */
        /* <DEDUP_REMOVED lines=91> */
[----:B----4-:R-:W4:Y:S01]  /*1a930*/  @P3 LDC.64 R4, c[0x0][0x2c0] ;  /* 0x0000b000ff043b82 */ /* 0x010f220000000a00 */
[----:B------:R-:W-:-:S02]  /*1a940*/  F2FP.F16.F32.PACK_AB R26, R26, R152 ;  /* 0x000000981a1a723e */ /* 0x000fc400000000ff */
[----:B-----5:R-:W-:Y:S02]  /*1a950*/  IADD3 R2, R17, R57, RZ ;  /* 0x0000003911027210 */ /* 0x020fe40007ffe0ff */
[----:B------:R-:W-:Y:S02]  /*1a960*/  F2FP.F16.F32.PACK_AB R25, R25, R154 ;  /* 0x0000009a1919723e */ /* 0x000fe400000000ff */
[----:B-1----:R-:W-:Y:S01]  /*1a970*/  IADD3 R0, R57, R19, RZ ;  /* 0x0000001339007210 */ /* 0x002fe20007ffe0ff */
[----:B------:R-:W-:Y:S01]  /*1a980*/  STS [R2], R38 ;  /* 0x0000002602007388 */ /* 0x000fe20000000800 */
[----:B------:R-:W-:Y:S02]  /*1a990*/  F2FP.F16.F32.PACK_AB R28, R28, R144 ;  /* 0x000000901c1c723e */ /* 0x000fe400000000ff */
[----:B------:R-:W-:Y:S01]  /*1a9a0*/  F2FP.F16.F32.PACK_AB R27, R147, R27 ;  /* 0x0000001b931b723e */ /* 0x000fe200000000ff */
[----:B------:R-:W-:Y:S01]  /*1a9b0*/  STS [R2+0x200], R37 ;  /* 0x0002002502007388 */ /* 0x000fe20000000800 */
[----:B------:R-:W-:Y:S01]  /*1a9c0*/  F2FP.F16.F32.PACK_AB R24, R24, R156 ;  /* 0x0000009c1818723e */ /* 0x000fe200000000ff */
[----:B---3--:R-:W1:Y:S01]  /*1a9d0*/  @P5 MUFU.LG2 R3, R54 ;  /* 0x0000003600035308 */ /* 0x008e620000000c00 */
[----:B------:R-:W-:Y:S01]  /*1a9e0*/  F2FP.F16.F32.PACK_AB R23, R159, R23 ;  /* 0x000000179f17723e */ /* 0x000fe200000000ff */
[----:B------:R-:W-:Y:S01]  /*1a9f0*/  STS [R0], R34 ;  /* 0x0000002200007388 */ /* 0x000fe20000000800 */
[----:B------:R-:W-:Y:S01]  /*1aa00*/  F2FP.F16.F32.PACK_AB R22, R22, R164 ;  /* 0x000000a41616723e */ /* 0x000fe200000000ff */
[----:B--2---:R-:W2:Y:S01]  /*1aa10*/  @P5 LDC R6, c[0x0][0x2e8] ;  /* 0x0000ba00ff065b82 */ /* 0x004ea20000000800 */
        /* <DEDUP_REMOVED lines=12> */
[----:B-1----:R-:W-:Y:S01]  /*1aae0*/  @P5 FMUL.FTZ R3, R3, 0.69314718246459960938 ;  /* 0x3f31721803035820 */ /* 0x002fe20000410000 */
        /* <DEDUP_REMOVED lines=29> */
[----:B-1----:R-:W-:-:S03]  /*1acc0*/  SHF.L.U32 R24, R62, 0x3, RZ ;  /* 0x000000033e187819 */ /* 0x002fc600000006ff */
[----:B------:R-:W-:Y:S01]  /*1acd0*/  STS [R2+0x3200], R18 ;  /* 0x0032001202007388 */ /* 0x000fe20000000800 */
[----:B---3--:R-:W-:Y:S01]  /*1ace0*/  MOV R23, 0x7f800000 ;  /* 0x7f80000000177802 */ /* 0x008fe20000000f00 */
[----:B--2---:R-:W-:Y:S02]  /*1acf0*/  @P5 FFMA.FTZ R23, R105, R6, R3 ;  /* 0x0000000669175223 */ /* 0x004fe40000010003 */
[----:B------:R-:W-:Y:S01]  /*1ad00*/  STS [R0+0x3000], R14 ;  /* 0x0030000e00007388 */ /* 0x000fe20000000800 */
[----:B-----5:R-:W-:-:S03]  /*1ad10*/  MOV R22, 0x7f800000 ;  /* 0x7f80000000167802 */ /* 0x020fc60000000f00 */
[----:B------:R-:W-:Y:S01]  /*1ad20*/  STS [R0+0x3200], R13 ;  /* 0x0032000d00007388 */ /* 0x000fe20000000800 */
[----:B----4-:R-:W-:-:S03]  /*1ad30*/  MOV R21, 0x7f800000 ;  /* 0x7f80000000157802 */ /* 0x010fc60000000f00 */
        /* <DEDUP_REMOVED lines=19> */
[----:B-----5:R-:W5:Y:S01]  /*1ae70*/  @P4 LDC R9, c[0x0][0x2e8] ;  /* 0x0000ba00ff094b82 */ /* 0x020f620000000800 */
        /* <DEDUP_REMOVED lines=9> */
[----:B-----5:R-:W-:Y:S01]  /*1af10*/  @P4 FFMA.FTZ R22, R104, R9, R3 ;  /* 0x0000000968164223 */ /* 0x020fe20000010003 */
[----:B------:R-:W5:Y:S01]  /*1af20*/  S2R R25, SR_CTAID.Z ;  /* 0x0000000000197919 */ /* 0x000f620000002700 */
[----:B---3--:R-:W-:Y:S01]  /*1af30*/  @P3 IMAD R2, R5, R4, RZ ;  /* 0x0000000405023224 */ /* 0x008fe200078e02ff */
[----:B------:R-:W-:Y:S01]  /*1af40*/  LEA.HI.SX32 R4, R59, 0x20, 0x1e ;  /* 0x000000203b047811 */ /* 0x000fe200078ff2ff */
[----:B------:R-:W3:Y:S01]  /*1af50*/  @P2 MUFU.LG2 R5, R58 ;  /* 0x0000003a00052308 */ /* 0x000ee20000000c00 */
[----:B------:R-:W-:Y:S02]  /*1af60*/  @!P3 MOV R2, R51 ;  /* 0x000000330002b202 */ /* 0x000fe40000000f00 */
[----:B------:R-:W-:Y:S01]  /*1af70*/  ISETP.GE.AND P5, PT, R4, UR4, PT ;  /* 0x0000000404007c0c */ /* 0x000fe2000bfa6270 */
[----:B--2---:R-:W-:Y:S01]  /*1af80*/  IMAD R4, R11, UR8, RZ ;  /* 0x000000080b047c24 */ /* 0x004fe2000f8e02ff */
[----:B-1----:R-:W-:Y:S01]  /*1af90*/  @P3 MOV R0, 0x1 ;  /* 0x0000000100003802 */ /* 0x002fe20000000f00 */
[----:B------:R-:W-:Y:S01]  /*1afa0*/  @!P3 IMAD R0, R51, R12, RZ ;  /* 0x0000000c3300b224 */ /* 0x000fe200078e02ff */
[----:B------:R-:W-:Y:S01]  /*1afb0*/  LOP3.LUT P3, RZ, R60, 0x3, RZ, 0xc0, !PT ;  /* 0x000000033cff7812 */ /* 0x000fe2000786c0ff */
[----:B------:R1:W2:Y:S01]  /*1afc0*/  LDS.128 R32, [R226+0x1800] ;  /* 0x00180000e2207984 */ /* 0x0002a20000000c00 */
[----:B------:R-:W1:Y:S03]  /*1afd0*/  @P2 LDC R12, c[0x0][0x2e8] ;  /* 0x0000ba00ff0c2b82 */ /* 0x000e660000000800 */
[----:B------:R1:W1:Y:S01]  /*1afe0*/  LDS.128 R28, [R226+0x3800] ;  /* 0x00380000e21c7984 */ /* 0x0002620000000c00 */
[----:B----4-:R-:W-:-:S05]  /*1aff0*/  IMAD R0, R13, R0, RZ ;  /* 0x000000000d007224 */ /* 0x010fca00078e02ff */
[----:B------:R-:W-:-:S05]  /*1b000*/  SEL R0, R0, RZ, !P6 ;  /* 0x000000ff00007207 */ /* 0x000fca0007000000 */
[----:B-----5:R-:W-:Y:S01]  /*1b010*/  IMAD R2, R25, R2, R0 ;  /* 0x0000000219027224 */ /* 0x020fe200078e0200 */
        /* <DEDUP_REMOVED lines=8> */
[----:B--2---:R-:W-:Y:S06]  /*1b0a0*/  @P3 BRA `(.L_x_299) ;  /* 0x0000000000c43947 */ /* 0x004fec0003800000 */
[----:B------:R-:W1:Y:S02]  /*1b0b0*/  S2R R4, SR_TID.X ;  /* 0x0000000000047919 */ /* 0x000e640000002100 */
[----:B-1----:R-:W-:-:S04]  /*1b0c0*/  SHF.R.S32.HI R2, RZ, 0x1f, R4 ;  /* 0x0000001fff027819 */ /* 0x002fc80000011404 */
[----:B------:R-:W-:-:S04]  /*1b0d0*/  LEA.HI R2, R2, R4, RZ, 0x5 ;  /* 0x0000000402027211 */ /* 0x000fc800078f28ff */
[----:B------:R-:W-:Y:S02]  /*1b0e0*/  SHF.R.S32.HI R0, RZ, 0x5, R2 ;  /* 0x00000005ff007819 */ /* 0x000fe40000011402 */
[----:B------:R-:W-:Y:S02]  /*1b0f0*/  LOP3.LUT R2, R2, 0xffffffe0, RZ, 0xc0, !PT ;  /* 0xffffffe002027812 */ /* 0x000fe400078ec0ff */
[----:B------:R-:W-:-:S03]  /*1b100*/  SHF.R.S32.HI R3, RZ, 0x1f, R0 ;  /* 0x0000001fff037819 */ /* 0x000fc60000011400 */
[----:B------:R-:W-:Y:S01]  /*1b110*/  IMAD.IADD R2, R4, 0x1, -R2 ;  /* 0x0000000104027824 */ /* 0x000fe200078e0a02 */
[----:B------:R-:W-:-:S04]  /*1b120*/  LEA.HI R3, R3, R0, RZ, 0x2 ;  /* 0x0000000003037211 */ /* 0x000fc800078f10ff */
[----:B------:R-:W-:Y:S02]  /*1b130*/  SHF.R.S32.HI R4, RZ, 0x1f, R2 ;  /* 0x0000001fff047819 */ /* 0x000fe40000011402 */
[----:B------:R-:W-:Y:S02]  /*1b140*/  LOP3.LUT R3, R3, 0xfffffffc, RZ, 0xc0, !PT ;  /* 0xfffffffc03037812 */ /* 0x000fe400078ec0ff */
[----:B------:R-:W-:-:S03]  /*1b150*/  LEA.HI R2, R4, R2, RZ, 0x2 ;  /* 0x0000000204027211 */ /* 0x000fc600078f10ff */
[----:B------:R-:W-:Y:S01]  /*1b160*/  IMAD.IADD R0, R0, 0x1, -R3 ;  /* 0x0000000100007824 */ /* 0x000fe200078e0a03 */
        /* <DEDUP_REMOVED lines=37> */
.L_x_299:
[----:B------:R-:W-:Y:S05]  /*1b3c0*/  BSYNC B0 ;  /* 0x0000000000007941 */ /* 0x000fea0003800000 */
.L_x_298:
        /* <DEDUP_REMOVED lines=39> */
.L_x_301:
[----:B------:R-:W-:Y:S05]  /*1b640*/  BSYNC B0 ;  /* 0x0000000000007941 */ /* 0x000fea0003800000 */
.L_x_300:
        /* <DEDUP_REMOVED lines=24> */
.L_x_303:
[----:B------:R-:W-:Y:S05]  /*1b7d0*/  BSYNC B0 ;  /* 0x0000000000007941 */ /* 0x000fea0003800000 */
.L_x_302:
        /* <DEDUP_REMOVED lines=24> */
.L_x_305:
[----:B------:R-:W-:Y:S05]  /*1b960*/  BSYNC B0 ;  /* 0x0000000000007941 */ /* 0x000fea0003800000 */
.L_x_304:
        /* <DEDUP_REMOVED lines=23> */
.L_x_306:
        /* <DEDUP_REMOVED lines=10> */
.L_x_1211:


//--------------------- .text._ZN5flash16flash_fwd_kernelI23Flash_fwd_kernel_traitsILi96ELi128ELi64ELi4ELb0ELb0EN7cutlass6half_tE19Flash_kernel_traitsILi96ELi128ELi64ELi4ES3_EELb1ELb0ELb0ELb0ELb0ELb1ELb0ELb0EEEvNS_16Flash_fwd_paramsE --------------------------
	.section	.text._ZN5flash16flash_fwd_kernelI23Flash_fwd_kernel_traitsILi96ELi128ELi64ELi4ELb0ELb0EN7cutlass6half_tE19Flash_kernel_traitsILi96ELi128ELi64ELi4ES3_EELb1ELb0ELb0ELb0ELb0ELb1ELb0ELb0EEEvNS_16Flash_fwd_paramsE,"ax",@progbits
	.align	128
        .global         _ZN5flash16flash_fwd_kernelI23Flash_fwd_kernel_traitsILi96ELi128ELi64ELi4ELb0ELb0EN7cutlass6half_tE19Flash_kernel_traitsILi96ELi128ELi64ELi4ES3_EELb1ELb0ELb0ELb0ELb0ELb1ELb0ELb0EEEvNS_16Flash_fwd_paramsE
        .type           _ZN5flash16flash_fwd_kernelI23Flash_fwd_kernel_traitsILi96ELi128ELi64ELi4ELb0ELb0EN7cutlass6half_tE19Flash_kernel_traitsILi96ELi128ELi64ELi4ES3_EELb1ELb0ELb0ELb0ELb0ELb1ELb0ELb0EEEvNS_16Flash_fwd_paramsE,@function
        .size           _ZN5flash16flash_fwd_kernelI23Flash_fwd_kernel_traitsILi96ELi128ELi64ELi4ELb0ELb0EN7cutlass6half_tE19Flash_kernel_traitsILi96ELi128ELi64ELi4ES3_EELb1ELb0ELb0ELb0ELb0ELb1ELb0ELb0EEEvNS_16Flash_fwd_paramsE,(.L_x_1212 - _ZN5flash16flash_fwd_kernelI23Flash_fwd_kernel_traitsILi96ELi128ELi64ELi4ELb0ELb0EN7cutlass6half_tE19Flash_kernel_traitsILi96ELi128ELi64ELi4ES3_EELb1ELb0ELb0ELb0ELb0ELb1ELb0ELb0EEEvNS_16Flash_fwd_paramsE)
        .other          _ZN5flash16flash_fwd_kernelI23Flash_fwd_kernel_traitsILi96ELi128ELi64ELi4ELb0ELb0EN7cutlass6half_tE19Flash_kernel_traitsILi96ELi128ELi64ELi4ES3_EELb1ELb0ELb0ELb0ELb0ELb1ELb0ELb0EEEvNS_16Flash_fwd_paramsE,@"STO_CUDA_ENTRY STV_DEFAULT"
_ZN5flash16flash_fwd_kernelI23Flash_fwd_kernel_traitsILi96ELi128ELi64ELi4ELb0ELb0EN7cutlass6half_tE19Flash_kernel_traitsILi96ELi128ELi64ELi4ES3_EELb1ELb0ELb0ELb0ELb0ELb1ELb0ELb0EEEvNS_16Flash_fwd_paramsE:
.text._ZN5flash16flash_fwd_kernelI23Flash_fwd_kernel_traitsILi96ELi128ELi64ELi4ELb0ELb0EN7cutlass6half_tE19Flash_kernel_traitsILi96ELi128ELi64ELi4ES3_EELb1ELb0ELb0ELb0ELb0ELb1ELb0ELb0EEEvNS_16Flash_fwd_paramsE:
[----:B------:R-:W1:Y:S08]  /*0000*/  LDC R1, c[0x0][0x28] ;  /* 0x00000a00ff017b82 */ /* 0x000e700000000800 */
[----:B------:R-:W2:Y:S01]  /*0010*/  LDC R8, c[0x0][0x3a8] ;  /* 0x0000ea00ff087b82 */ /* 0x000ea20000000800 */
[----:B------:R-:W-:Y:S01]  /*0020*/  ULDC.U8 UR4, c[0x0][0x3b4] ;  /* 0x0000ed0000047ab9 */ /* 0x000fe20000000000 */
[----:B------:R-:W-:Y:S01]  /*0030*/  ULDC.64 UR28, c[0x0][0x3a0] ;  /* 0x0000e800001c7ab9 */ /* 0x000fe20000000a00 */
[----:B------:R-:W-:Y:S01]  /*0040*/  ISETP.NE.AND P3, PT, RZ, UR4, PT ;  /* 0x00000004ff007c0c */ /* 0x000fe2000bf65270 */
[----:B------:R-:W-:Y:S01]  /*0050*/  IMAD.U32 R2, RZ, RZ, UR28 ;  /* 0x0000001cff027e24 */ /* 0x000fe2000f8e00ff */
[----:B------:R-:W-:Y:S01]  /*0060*/  ULDC.64 UR26, c[0x0][0x208] ;  /* 0x00008200001a7ab9 */ /* 0x000fe20000000a00 */
[----:B------:R-:W-:-:S02]  /*0070*/  IMAD.U32 R3, RZ, RZ, UR29 ;  /* 0x0000001dff037e24 */ /* 0x000fc4000f8e00ff */
[----:B------:R-:W3:Y:S01]  /*0080*/  LDC R9, c[0x0][0x3ac] ;  /* 0x0000eb00ff097b82 */ /* 0x000ee20000000800 */
[----:B------:R-:W4:Y:S01]  /*0090*/  S2R R166, SR_CTAID.X ;  /* 0x0000000000a67919 */ /* 0x000f220000002500 */
[----:B------:R-:W-:Y:S01]  /*00a0*/  ULDC.64 UR4, c[0x0][0x2f0] ;  /* 0x0000bc0000047ab9 */ /* 0x000fe20000000a00 */
[----:B-1----:R-:W-:-:S05]  /*00b0*/  VIADD R1, R1, 0xffffffc0 ;  /* 0xffffffc001017836 */ /* 0x002fca0000000000 */
[----:B------:R2:W4:Y:S01]  /*00c0*/  @P3 LDG.E.64 R4, desc[UR26][R2.64] ;  /* 0x0000001a02043981 */ /* 0x000522000c1e1b00 */
[----:B------:R-:W1:Y:S01]  /*00d0*/  LDC.64 R6, c[0x0][0x300] ;  /* 0x0000c000ff067b82 */ /* 0x000e620000000a00 */
[----:B------:R-:W4:Y:S01]  /*00e0*/  S2R R24, SR_CTAID.Y ;  /* 0x0000000000187919 */ /* 0x000f220000002600 */
[----:B------:R-:W4:Y:S06]  /*00f0*/  S2R R25, SR_CTAID.Z ;  /* 0x0000000000197919 */ /* 0x000f2c0000002700 */
[----:B------:R-:W4:Y:S01]  /*0100*/  LDC.64 R12, c[0x0][0x2f0] ;  /* 0x0000bc00ff0c7b82 */ /* 0x000f220000000a00 */
[----:B------:R-:W4:Y:S01]  /*0110*/  S2R R42, SR_TID.X ;  /* 0x00000000002a7919 */ /* 0x000f220000002100 */
[----:B------:R-:W-:-:S06]  /*0120*/  IMAD.MOV.U32 R18, RZ, RZ, -0x1 ;  /* 0xffffffffff127424 */ /* 0x000fcc00078e00ff */
[----:B------:R-:W4:Y:S01]  /*0130*/  LDC.U8 R16, c[0x0][0x3c2] ;  /* 0x0000f080ff107b82 */ /* 0x000f220000000000 */
[----:B--2---:R-:W-:-:S07]  /*0140*/  @P3 IMAD.MOV.U32 R2, RZ, RZ, R8 ;  /* 0x000000ffff023224 */ /* 0x004fce00078e0008 */
[----:B------:R-:W2:Y:S01]  /*0150*/  LDC R19, c[0x0][0x270] ;  /* 0x00009c00ff137b82 */ /* 0x000ea20000000800 */
[----:B---3--:R-:W-:-:S06]  /*0160*/  @P3 IMAD.MOV.U32 R3, RZ, RZ, R9 ;  /* 0x000000ffff033224 */ /* 0x008fcc00078e0009 */
[----:B------:R-:W3:Y:S01]  /*0170*/  @P3 LDG.E.64 R2, desc[UR26][R2.64] ;  /* 0x0000001a02023981 */ /* 0x000ee2000c1e1b00 */
[----:B-1----:R-:W-:Y:S01]  /*0180*/  ISETP.NE.U32.AND P0, PT, R6, RZ, PT ;  /* 0x000000ff0600720c */ /* 0x002fe20003f05070 */
[----:B------:R-:W1:Y:S01]  /*0190*/  LDC.64 R14, c[0x0][0x2f8] ;  /* 0x0000be00ff0e7b82 */ /* 0x000e620000000a00 */
[----:B------:R-:W-:Y:S02]  /*01a0*/  ISETP.NE.U32.AND P4, PT, RZ, UR4, PT ;  /* 0x00000004ff007c0c */ /* 0x000fe4000bf85070 */
[----:B------:R-:W-:Y:S02]  /*01b0*/  ISETP.NE.AND.EX P1, PT, R7, RZ, PT, P0 ;  /* 0x000000ff0700720c */ /* 0x000fe40003f25300 */
[----:B----4-:R-:W-:Y:S02]  /*01c0*/  LOP3.LUT R0, R25, R166, R24, 0xfe, !PT ;  /* 0x000000a619007212 */ /* 0x010fe400078efe18 */
[----:B------:R-:W-:Y:S01]  /*01d0*/  ISETP.NE.AND.EX P0, PT, RZ, UR5, PT, P4 ;  /* 0x00000005ff007c0c */ /* 0x000fe2000bf05340 */
[----:B------:R-:W4:Y:S01]  /*01e0*/  LDC.64 R6, c[0x0][0x2f8] ;  /* 0x0000be00ff067b82 */ /* 0x000f220000000a00 */
[----:B------:R-:W-:-:S07]  /*01f0*/  LOP3.LUT P2, RZ, R0, R42, RZ, 0xfc, !PT ;  /* 0x0000002a00ff7212 */ /* 0x000fce000784fcff */
[----:B------:R-:W3:Y:S08]  /*0200*/  @P3 LDC R0, c[0x0][0x3b0] ;  /* 0x0000ec00ff003b82 */ /* 0x000ef00000000800 */
[----:B------:R-:W2:Y:S01]  /*0210*/  @!P2 LDC.64 R10, c[0x0][0x3b8] ;  /* 0x0000ee00ff0aab82 */ /* 0x000ea20000000a00 */
[----:B------:R-:W-:Y:S02]  /*0220*/  @P3 R2UR UR28, R4 ;  /* 0x00000000041c32ca */ /* 0x000fe400000e0000 */
[----:B------:R-:W-:-:S11]  /*0230*/  @P3 R2UR UR29, R5 ;  /* 0x00000000051d32ca */ /* 0x000fd600000e0000 */
[----:B------:R-:W-:Y:S02]  /*0240*/  IMAD.U32 R4, RZ, RZ, UR28 ;  /* 0x0000001cff047e24 */ /* 0x000fe4000f8e00ff */
[----:B------:R-:W-:-:S05]  /*0250*/  IMAD.U32 R5, RZ, RZ, UR29 ;  /* 0x0000001dff057e24 */ /* 0x000fca000f8e00ff */
[----:B--2---:R2:W-:Y:S01]  /*0260*/  @!P2 STG.E.64 desc[UR26][R10.64], R4 ;  /* 0x000000040a00a986 */ /* 0x0045e2000c101b1a */
[----:B---3--:R-:W-:-:S05]  /*0270*/  @P3 IADD3 R8, P5, R2, R0, RZ ;  /* 0x0000000002083210 */ /* 0x008fca0007fbe0ff */
[----:B------:R-:W-:Y:S02]  /*0280*/  @P3 IMAD.X R9, RZ, RZ, R3, P5 ;  /* 0x000000ffff093224 */ /* 0x000fe400028e0603 */
[----:B------:R-:W-:Y:S02]  /*0290*/  @!P2 IMAD.MOV.U32 R2, RZ, RZ, R8 ;  /* 0x000000ffff02a224 */ /* 0x000fe400078e0008 */
[----:B------:R-:W-:-:S05]  /*02a0*/  @!P2 IMAD.MOV.U32 R3, RZ, RZ, R9 ;  /* 0x000000ffff03a224 */ /* 0x000fca00078e0009 */
[----:B------:R3:W-:Y:S01]  /*02b0*/  @!P2 STG.E.64 desc[UR26][R10.64+0x8], R2 ;  /* 0x000008020a00a986 */ /* 0x0007e2000c101b1a */
[----:B--2---:R-:W-:-:S05]  /*02c0*/  IMAD.WIDE R4, R24, 0x4, R12 ;  /* 0x0000000418047825 */ /* 0x004fca00078e020c */
[----:B------:R-:W2:Y:S04]  /*02d0*/  @P0 LDG.E R18, desc[UR26][R4.64] ;  /* 0x0000001a04120981 */ /* 0x000ea8000c1e1900 */
[----:B------:R-:W2:Y:S01]  /*02e0*/  @P0 LDG.E R0, desc[UR26][R4.64+0x4] ;  /* 0x0000041a04000981 */ /* 0x000ea2000c1e1900 */
[----:B---3--:R-:W3:Y:S01]  /*02f0*/  @P1 LDC.64 R2, c[0x0][0x300] ;  /* 0x0000c000ff021b82 */ /* 0x008ee20000000a00 */
[----:B------:R-:W-:Y:S02]  /*0300*/  ISETP.NE.AND P3, PT, R16, RZ, PT ;  /* 0x000000ff1000720c */ /* 0x000fe40003f65270 */
[----:B----4-:R-:W-:Y:S01]  /*0310*/  ISETP.EQ.U32.AND P2, PT, R6, RZ, PT ;  /* 0x000000ff0600720c */ /* 0x010fe20003f42070 */
[----:B------:R-:W-:Y:S01]  /*0320*/  IMAD.MOV.U32 R10, RZ, RZ, RZ ;  /* 0x000000ffff0a7224 */ /* 0x000fe200078e00ff */
[----:B------:R-:W-:-:S02]  /*0330*/  SHF.R.S32.HI R39, RZ, 0x1f, R42 ;  /* 0x0000001fff277819 */ /* 0x000fc4000001142a */
[----:B------:R-:W-:Y:S02]  /*0340*/  ISETP.EQ.OR.EX P2, PT, R7, RZ, !P3, P2 ;  /* 0x000000ff0700720c */ /* 0x000fe40005f42720 */
[----:B------:R-:W-:Y:S01]  /*0350*/  LEA.HI R29, R39, R42, RZ, 0x5 ;  /* 0x0000002a271d7211 */ /* 0x000fe200078f28ff */
[----:B------:R-:W-:Y:S02]  /*0360*/  IMAD.MOV.U32 R13, RZ, RZ, -0x1 ;  /* 0xffffffffff0d7424 */ /* 0x000fe400078e00ff */
[----:B-1----:R-:W-:-:S08]  /*0370*/  IMAD.WIDE R14, R24, 0x4, R14 ;  /* 0x00000004180e7825 */ /* 0x002fd000078e020e */
[----:B------:R-:W5:Y:S01]  /*0380*/  @!P2 LDG.E R13, desc[UR26][R14.64] ;  /* 0x0000001a0e0da981 */ /* 0x000f62000c1e1900 */
[----:B---3--:R-:W-:-:S05]  /*0390*/  @P1 IMAD.WIDE R2, R24, 0x4, R2 ;  /* 0x0000000418021825 */ /* 0x008fca00078e0202 */
[----:B------:R1:W5:Y:S02]  /*03a0*/  @P1 LDG.E R10, desc[UR26][R2.64] ;  /* 0x0000001a020a1981 */ /* 0x000364000c1e1900 */
[----:B-1----:R-:W-:-:S05]  /*03b0*/  LOP3.LUT R2, R29, 0xffffffe0, RZ, 0xc0, !PT ;  /* 0xffffffe01d027812 */ /* 0x002fca00078ec0ff */
[----:B------:R-:W-:Y:S02]  /*03c0*/  IMAD.IADD R2, R42, 0x1, -R2 ;  /* 0x000000012a027824 */ /* 0x000fe400078e0a02 */
[----:B--2---:R-:W-:Y:S02]  /*03d0*/  @P0 IMAD.IADD R11, R0, 0x1, -R18 ;  /* 0x00000001000b0824 */ /* 0x004fe400078e0a12 */
[----:B------:R-:W-:-:S04]  /*03e0*/  IMAD R0, R24, R19, R25 ;  /* 0x0000001318007224 */ /* 0x000fc800078e0219 */
[----:B------:R-:W1:Y:S01]  /*03f0*/  @!P0 LDC R11, c[0x0][0x2c4] ;  /* 0x0000b100ff0b8b82 */ /* 0x000e620000000800 */
[----:B------:R-:W-:Y:S01]  /*0400*/  ISETP.NE.U32.AND P0, PT, R6, RZ, PT ;  /* 0x000000ff0600720c */ /* 0x000fe20003f05070 */
[----:B------:R-:W-:-:S03]  /*0410*/  IMAD.SHL.U32 R0, R0, 0x20, RZ ;  /* 0x0000002000007824 */ /* 0x000fc600078e00ff */
[----:B------:R-:W-:Y:S02]  /*0420*/  ISETP.NE.AND.EX P2, PT, R7, RZ, PT, P0 ;  /* 0x000000ff0700720c */ /* 0x000fe40003f45300 */
[----:B------:R-:W-:Y:S01]  /*0430*/  IADD3 R161, P1, P0, R0, R8, R2 ;  /* 0x0000000800a17210 */ /* 0x000fe2000783e002 */
[----:B------:R2:W-:Y:S04]  /*0440*/  STL [R1+0x34], R18 ;  /* 0x0000341201007387 */ /* 0x0005e80000100800 */
[----:B------:R2:W-:Y:S01]  /*0450*/  STL [R1], R161 ;  /* 0x000000a101007387 */ /* 0x0005e20000100800 */
[----:B------:R-:W-:Y:S02]  /*0460*/  SHF.R.S32.HI R3, RZ, 0x1f, R0 ;  /* 0x0000001fff037819 */ /* 0x000fe40000011400 */
[----:B------:R-:W-:-:S04]  /*0470*/  SHF.R.S32.HI R0, RZ, 0x1f, R2 ;  /* 0x0000001fff007819 */ /* 0x000fc80000011402 */
[----:B------:R-:W-:Y:S01]  /*0480*/  IADD3.X R204, R3, R9, R0, P1, P0 ;  /* 0x0000000903cc7210 */ /* 0x000fe20000fe0400 */
[----:B------:R-:W-:Y:S06]  /*0490*/  @!P2 BRA `(.L_x_307) ;  /* 0x000000000010a947 */ /* 0x000fec0003800000 */
[----:B------:R-:W3:Y:S02]  /*04a0*/  @P3 LDG.E R0, desc[UR26][R14.64+0x4] ;  /* 0x0000041a0e003981 */ /* 0x000ee4000c1e1900 */
[----:B---3-5:R-:W-:-:S06]  /*04b0*/  @P3 IADD3 R4, R0, -R13, RZ ;  /* 0x8000000d00043210 */ /* 0x028fcc0007ffe0ff */
[----:B------:R4:W5:Y:S01]  /*04c0*/  @!P3 LDG.E R4, desc[UR26][R14.64] ;  /* 0x0000001a0e04b981 */ /* 0x000962000c1e1900 */
[----:B------:R-:W-:Y:S05]  /*04d0*/  BRA `(.L_x_308) ;  /* 0x0000000000047947 */ /* 0x000fea0003800000 */
.L_x_307:
[----:B------:R-:W3:Y:S02]  /*04e0*/  LDC R4, c[0x0][0x2c8] ;  /* 0x0000b200ff047b82 */ /* 0x000ee40000000800 */
.L_x_308:
[----:B------:R-:W2:Y:S02]  /*04f0*/  LDC.64 R2, c[0x0][0x308] ;  /* 0x0000c200ff027b82 */ /* 0x000ea40000000a00 */
[----:B--2---:R-:W-:-:S04]  /*0500*/  ISETP.NE.U32.AND P0, PT, R2, RZ, PT ;  /* 0x000000ff0200720c */ /* 0x004fc80003f05070 */
[----:B------:R-:W-:-:S13]  /*0510*/  ISETP.NE.AND.EX P0, PT, R3, RZ, PT, P0 ;  /* 0x000000ff0300720c */ /* 0x000fda0003f05300 */
[----:B------:R-:W2:Y:S08]  /*0520*/  @P0 LDC.64 R2, c[0x0][0x308] ;  /* 0x0000c200ff020b82 */ /* 0x000eb00000000a00 */
[----:B------:R-:W4:Y:S01]  /*0530*/  @!P0 LDC R5, c[0x0][0x2cc] ;  /* 0x0000b300ff058b82 */ /* 0x000f220000000800 */
[----:B--2---:R-:W-:-:S05]  /*0540*/  @P0 IMAD.WIDE R2, R24, 0x4, R2 ;  /* 0x0000000418020825 */ /* 0x004fca00078e0202 */
[----:B------:R-:W2:Y:S01]  /*0550*/  @P0 LDG.E R0, desc[UR26][R2.64] ;  /* 0x0000001a02000981 */ /* 0x000ea2000c1e1900 */
[----:B------:R-:W-:Y:S01]  /*0560*/  IMAD.SHL.U32 R26, R166, 0x80, RZ ;  /* 0x00000080a61a7824 */ /* 0x000fe200078e00ff */
[----:B------:R-:W1:Y:S02]  /*0570*/  @!P0 LDC.64 R2, c[0x0][0x318] ;  /* 0x0000c600ff028b82 */ /* 0x000e640000000a00 */
[----:B-1----:R-:W-:-:S04]  /*0580*/  @!P0 ISETP.NE.U32.AND P1, PT, R2, RZ, PT ;  /* 0x000000ff0200820c */ /* 0x002fc80003f25070 */
[----:B------:R-:W-:Y:S02]  /*0590*/  @!P0 ISETP.NE.AND.EX P2, PT, R3, RZ, PT, P1 ;  /* 0x000000ff0300820c */ /* 0x000fe40003f45310 */
[----:B------:R-:W-:Y:S01]  /*05a0*/  ISETP.GT.AND P1, PT, R11, R26, PT ;  /* 0x0000001a0b00720c */ /* 0x000fe20003f24270 */
[----:B--2--5:R-:W-:Y:S01]  /*05b0*/  @P0 IMAD.IADD R40, R0, 0x1, -R10 ;  /* 0x0000000100280824 */ /* 0x024fe200078e0a0a */
[----:B----4-:R-:W-:-:S04]  /*05c0*/  @!P0 SEL R0, R5, RZ, P2 ;  /* 0x000000ff05008207 */ /* 0x010fc80001000000 */
[----:B---3--:R-:W-:-:S07]  /*05d0*/  @!P0 IADD3 R40, R0, R4, -R10 ;  /* 0x0000000400288210 */ /* 0x008fce0007ffe80a */
[----:B------:R-:W-:Y:S05]  /*05e0*/  @!P1 EXIT ;  /* 0x000000000000994d */ /* 0x000fea0003800000 */
        /* <DEDUP_REMOVED lines=10> */
[-C--:B------:R-:W-:Y:S02]  /*0690*/  LEA.HI R35, R39, R42.reuse, RZ, 0x2 ;  /* 0x0000002a27237211 */ /* 0x080fe400078f10ff */
[----:B------:R-:W-:Y:S01]  /*06a0*/  ISETP.NE.AND P3, PT, R13, -0x1, PT ;  /* 0xffffffff0d00780c */ /* 0x000fe20003f65270 */
[----:B------:R2:W-:Y:S01]  /*06b0*/  STL [R1+0x38], R30 ;  /* 0x0000381e01007387 */ /* 0x0005e20000100800 */
[----:B------:R-:W-:Y:S02]  /*06c0*/  LEA.HI R41, R39, R42, RZ, 0x3 ;  /* 0x0000002a27297211 */ /* 0x000fe400078f18ff */
[----:B------:R-:W-:-:S02]  /*06d0*/  LEA.HI.SX32 R43, R243, 0xffffffff, 0x1a ;  /* 0xfffffffff32b7811 */ /* 0x000fc400078fd2ff */
[----:B------:R-:W-:Y:S01]  /*06e0*/  SHF.R.S32.HI R38, RZ, 0x3, R41 ;  /* 0x00000003ff267819 */ /* 0x000fe20000011429 */
[----:B------:R-:W3:Y:S08]  /*06f0*/  @!P1 LDC.64 R6, c[0x0][0x228] ;  /* 0x00008a00ff069b82 */ /* 0x000ef00000000a00 */
[----:B------:R-:W4:Y:S01]  /*0700*/  @P1 LDC.64 R14, c[0x0][0x240] ;  /* 0x00009000ff0e1b82 */ /* 0x000f220000000a00 */
[----:B-1----:R-:W-:-:S04]  /*0710*/  IABS R16, R17 ;  /* 0x0000001100107213 */ /* 0x002fc80000000000 */
[----:B------:R-:W1:Y:S03]  /*0720*/  I2F.RP R2, R16 ;  /* 0x0000001000027306 */ /* 0x000e660000209400 */
[----:B------:R-:W5:Y:S08]  /*0730*/  @P3 LDC.64 R184, c[0x0][0x250] ;  /* 0x00009400ffb83b82 */ /* 0x000f700000000a00 */
[----:B------:R-:W2:Y:S01]  /*0740*/  @P3 LDC.64 R22, c[0x0][0x248] ;  /* 0x00009200ff163b82 */ /* 0x000ea20000000a00 */
[----:B-1----:R-:W1:Y:S02]  /*0750*/  MUFU.RCP R2, R2 ;  /* 0x0000000200027308 */ /* 0x002e640000001000 */
[----:B-1----:R-:W-:-:S06]  /*0760*/  VIADD R2, R2, 0xffffffe ;  /* 0x0ffffffe02027836 */ /* 0x002fcc0000000000 */
[----:B------:R-:W1:Y:S02]  /*0770*/  F2I.FTZ.U32.TRUNC.NTZ R3, R2 ;  /* 0x0000000200037305 */ /* 0x000e64000021f000 */
[----:B-1----:R-:W-:Y:S02]  /*0780*/  IMAD.MOV R0, RZ, RZ, -R3 ;  /* 0x000000ffff007224 */ /* 0x002fe400078e0a03 */
[----:B------:R-:W-:Y:S02]  /*0790*/  IMAD.MOV.U32 R2, RZ, RZ, RZ ;  /* 0x000000ffff027224 */ /* 0x000fe400078e00ff */
[----:B------:R-:W-:-:S04]  /*07a0*/  IMAD R0, R0, R16, RZ ;  /* 0x0000001000007224 */ /* 0x000fc800078e02ff */
[----:B------:R-:W-:Y:S01]  /*07b0*/  IMAD.HI.U32 R2, R3, R0, R2 ;  /* 0x0000000003027227 */ /* 0x000fe200078e0002 */
[----:B------:R-:W-:Y:S02]  /*07c0*/  MOV R3, R4 ;  /* 0x0000000400037202 */ /* 0x000fe40000000f00 */
[----:B------:R-:W-:-:S03]  /*07d0*/  SHF.R.S32.HI R4, RZ, 0x2, R35 ;  /* 0x00000002ff047819 */ /* 0x000fc60000011423 */
[----:B------:R-:W-:Y:S01]  /*07e0*/  IMAD.HI.U32 R5, R2, R3, RZ ;  /* 0x0000000302057227 */ /* 0x000fe200078e00ff */
[----:B------:R-:W-:Y:S02]  /*07f0*/  @!P1 SHF.R.S32.HI R2, RZ, 0x1f, R24 ;  /* 0x0000001fff029819 */ /* 0x000fe40000011418 */
[C---:B------:R-:W-:Y:S01]  /*0800*/  ISETP.GE.AND P4, PT, R4.reuse, R30, PT ;  /* 0x0000001e0400720c */ /* 0x040fe20003f86270 */
[----:B------:R-:W-:Y:S01]  /*0810*/  IMAD.MOV R0, RZ, RZ, -R5 ;  /* 0x000000ffff007224 */ /* 0x000fe200078e0a05 */
[----:B------:R-:W-:Y:S01]  /*0820*/  IADD3 R9, R4, 0x40, RZ ;  /* 0x0000004004097810 */ /* 0x000fe20007ffe0ff */
[----:B---3--:R-:W-:Y:S01]  /*0830*/  @!P1 IMAD R2, R2, R6, RZ ;  /* 0x0000000602029224 */ /* 0x008fe200078e02ff */
[----:B------:R-:W-:Y:S01]  /*0840*/  IADD3 R21, R4, 0x20, RZ ;  /* 0x0000002004157810 */ /* 0x000fe20007ffe0ff */
[----:B------:R-:W-:Y:S01]  /*0850*/  IMAD R0, R16, R0, R3 ;  /* 0x0000000010007224 */ /* 0x000fe200078e0203 */
[----:B------:R-:W-:Y:S01]  /*0860*/  ISETP.GE.AND P0, PT, R9, R30, PT ;  /* 0x0000001e0900720c */ /* 0x000fe20003f06270 */
[----:B------:R-:W-:-:S02]  /*0870*/  @!P1 IMAD R12, R24, R7, R2 ;  /* 0x00000007180c9224 */ /* 0x000fc400078e0202 */
[----:B------:R-:W-:Y:S01]  /*0880*/  VIADD R8, R4, 0x60 ;  /* 0x0000006004087836 */ /* 0x000fe20000000000 */
[----:B------:R-:W-:Y:S01]  /*0890*/  ISETP.GT.U32.AND P5, PT, R16, R0, PT ;  /* 0x000000001000720c */ /* 0x000fe20003fa4070 */
[----:B----4-:R-:W-:Y:S02]  /*08a0*/  @P1 IMAD.WIDE.U32 R2, R18, R14, RZ ;  /* 0x0000000e12021225 */ /* 0x010fe400078e00ff */
[----:B------:R-:W1:Y:S01]  /*08b0*/  @!P4 LDC.64 R26, c[0x0][0x240] ;  /* 0x00009000ff1acb82 */ /* 0x000e620000000a00 */
[----:B------:R-:W-:Y:S01]  /*08c0*/  ISETP.GE.AND P2, PT, R8, R30, PT ;  /* 0x0000001e0800720c */ /* 0x000fe20003f46270 */
[----:B------:R-:W-:Y:S01]  /*08d0*/  @!P1 IMAD.WIDE.U32 R6, R24, R6, RZ ;  /* 0x0000000618069225 */ /* 0x000fe200078e00ff */
[----:B------:R-:W-:-:S03]  /*08e0*/  LOP3.LUT R8, R35, 0xfffffffc, RZ, 0xc0, !PT ;  /* 0xfffffffc23087812 */ /* 0x000fc600078ec0ff */
[----:B------:R-:W-:Y:S01]  /*08f0*/  @P1 IMAD R11, R18, R15, R3 ;  /* 0x0000000f120b1224 */ /* 0x000fe200078e0203 */
[----:B------:R-:W-:Y:S01]  /*0900*/  LOP3.LUT R3, R25, R17, RZ, 0x3c, !PT ;  /* 0x0000001119037212 */ /* 0x000fe200078e3cff */
[----:B------:R-:W-:Y:S02]  /*0910*/  @!P1 IMAD.IADD R11, R7, 0x1, R12 ;  /* 0x00000001070b9824 */ /* 0x000fe400078e020c */
[-C--:B------:R-:W-:Y:S01]  /*0920*/  @!P5 IADD3 R0, R0, -R16.reuse, RZ ;  /* 0x800000100000d210 */ /* 0x080fe20007ffe0ff */
[----:B------:R-:W-:Y:S01]  /*0930*/  @!P1 IMAD.MOV.U32 R2, RZ, RZ, R6 ;  /* 0x000000ffff029224 */ /* 0x000fe200078e0006 */
[----:B------:R-:W-:Y:S01]  /*0940*/  SHF.R.S32.HI R6, RZ, 0x1f, R25 ;  /* 0x0000001fff067819 */ /* 0x000fe20000011419 */
[----:B------:R-:W-:Y:S01]  /*0950*/  IMAD.IADD R8, R42, 0x1, -R8 ;  /* 0x000000012a087824 */ /* 0x000fe200078e0a08 */
[----:B------:R-:W-:Y:S01]  /*0960*/  ISETP.GE.U32.AND P1, PT, R0, R16, PT ;  /* 0x000000100000720c */ /* 0x000fe20003f26070 */
[----:B------:R-:W-:Y:S01]  /*0970*/  @!P5 VIADD R5, R5, 0x1 ;  /* 0x000000010505d836 */ /* 0x000fe20000000000 */
[----:B------:R-:W-:Y:S01]  /*0980*/  SHF.L.U32 R0, R38, 0x6, RZ ;  /* 0x0000000626007819 */ /* 0x000fe200000006ff */
[----:B------:R-:W-:Y:S01]  /*0990*/  IMAD.SHL.U32 R8, R8, 0x8, RZ ;  /* 0x0000000808087824 */ /* 0x000fe200078e00ff */
[----:B------:R-:W-:Y:S01]  /*09a0*/  ISETP.GE.AND P6, PT, R3, RZ, PT ;  /* 0x000000ff0300720c */ /* 0x000fe20003fc6270 */
[----:B------:R-:W-:Y:S01]  /*09b0*/  IMAD R6, R6, UR4, RZ ;  /* 0x0000000406067c24 */ /* 0x000fe2000f8e02ff */
[----:B------:R-:W-:Y:S01]  /*09c0*/  LOP3.LUT R0, R0, 0xc0, RZ, 0xc0, !PT ;  /* 0x000000c000007812 */ /* 0x000fe200078ec0ff */
[----:B------:R-:W-:Y:S01]  /*09d0*/  IMAD R15, R43, -0x40, R40 ;  /* 0xffffffc02b0f7824 */ /* 0x000fe200078e0228 */
[----:B------:R-:W-:Y:S01]  /*09e0*/  SHF.R.S32.HI R9, RZ, 0x1f, R8 ;  /* 0x0000001fff097819 */ /* 0x000fe20000011408 */
[----:B------:R-:W-:Y:S01]  /*09f0*/  IMAD R28, R25, UR5, R6 ;  /* 0x00000005191c7c24 */ /* 0x000fe2000f8e0206 */
[----:B------:R-:W-:Y:S01]  /*0a00*/  LOP3.LUT R3, R0, 0x18, R8, 0xf8, !PT ;  /* 0x0000001800037812 */ /* 0x000fe200078ef808 */
[----:B------:R-:W-:Y:S01]  /*0a10*/  @P3 IMAD.IADD R6, R10, 0x1, R13 ;  /* 0x000000010a063824 */ /* 0x000fe200078e020d */
[----:B------:R-:W-:-:S02]  /*0a20*/  SHF.R.U32.HI R0, RZ, 0x3, R0 ;  /* 0x00000003ff007819 */ /* 0x000fc40000011600 */
[----:B------:R-:W-:Y:S02]  /*0a30*/  @P1 IADD3 R5, R5, 0x1, RZ ;  /* 0x0000000105051810 */ /* 0x000fe40007ffe0ff */
[----:B------:R-:W-:Y:S02]  /*0a40*/  IADD3 R2, P1, R8, R2, RZ ;  /* 0x0000000208027210 */ /* 0x000fe40007f3e0ff */
[----:B------:R-:W-:Y:S01]  /*0a50*/  ISETP.NE.AND P5, PT, R17, RZ, PT ;  /* 0x000000ff1100720c */ /* 0x000fe20003fa5270 */
[----:B------:R-:W-:Y:S01]  /*0a60*/  IMAD.MOV.U32 R20, RZ, RZ, R5 ;  /* 0x000000ffff147224 */ /* 0x000fe200078e0005 */
[----:B------:R-:W-:Y:S01]  /*0a70*/  LOP3.LUT R34, R3, R0, RZ, 0x3c, !PT ;  /* 0x0000000003227212 */ /* 0x000fe200078e3cff */
[----:B------:R-:W-:Y:S01]  /*0a80*/  IMAD.X R3, R9, 0x1, R11, P1 ;  /* 0x0000000109037824 */ /* 0x000fe200008e060b */
[----:B------:R-:W-:Y:S01]  /*0a90*/  @P3 IADD3 R0, R10, R13, RZ ;  /* 0x0000000d0a003210 */ /* 0x000fe20007ffe0ff */
[----:B------:R-:W-:Y:S01]  /*0aa0*/  @!P6 IMAD.MOV R20, RZ, RZ, -R20 ;  /* 0x000000ffff14e224 */ /* 0x000fe200078e0a14 */
[----:B------:R-:W-:Y:S01]  /*0ab0*/  ISETP.GE.AND P1, PT, R21, R30, PT ;  /* 0x0000001e1500720c */ /* 0x000fe20003f26270 */
[----:B------:R-:W-:-:S04]  /*0ac0*/  IMAD.WIDE.U32 R18, R25, UR4, R2 ;  /* 0x0000000419127c25 */ /* 0x000fc8000f8e0002 */
[C---:B-----5:R-:W-:Y:S02]  /*0ad0*/  @P3 IMAD R5, R0.reuse, R185, RZ ;  /* 0x000000b900053224 */ /* 0x060fe400078e02ff */
[----:B------:R-:W-:Y:S01]  /*0ae0*/  @P3 IMAD.WIDE.U32 R2, R0, R184, RZ ;  /* 0x000000b800023225 */ /* 0x000fe200078e00ff */
[----:B------:R-:W-:-:S03]  /*0af0*/  @!P5 LOP3.LUT R20, RZ, R17, RZ, 0x33, !PT ;  /* 0x00000011ff14d212 */ /* 0x000fc600078e33ff */
[C---:B--2---:R-:W-:Y:S02]  /*0b00*/  @P3 IMAD R0, R6.reuse, R23, RZ ;  /* 0x0000001706003224 */ /* 0x044fe400078e02ff */
[----:B------:R-:W-:-:S04]  /*0b10*/  @P3 IMAD.WIDE.U32 R6, R6, R22, RZ ;  /* 0x0000001606063225 */ /* 0x000fc800078e00ff */
[----:B------:R-:W-:Y:S01]  /*0b20*/  @P3 IMAD.IADD R14, R3, 0x1, R5 ;  /* 0x00000001030e3824 */ /* 0x000fe200078e0205 */
[----:B------:R-:W-:Y:S01]  /*0b30*/  SHF.R.S32.HI R5, RZ, 0x1f, R4 ;  /* 0x0000001fff057819 */ /* 0x000fe20000011404 */
[----:B------:R-:W-:Y:S01]  /*0b40*/  @P3 IMAD.MOV.U32 R12, RZ, RZ, R2 ;  /* 0x000000ffff0c3224 */ /* 0x000fe200078e0002 */
[----:B------:R-:W-:Y:S01]  /*0b50*/  @P3 IADD3 R13, R7, R0, RZ ;  /* 0x00000000070d3210 */ /* 0x000fe20007ffe0ff */
        /* <DEDUP_REMOVED lines=15> */
.L_x_310:
        /* <DEDUP_REMOVED lines=14> */
.L_x_311:
[C---:B------:R-:W-:Y:S01]  /*0d30*/  ISETP.GE.AND P6, PT, R4.reuse, R15, PT ;  /* 0x0000000f0400720c */ /* 0x040fe20003fc6270 */
[-C--:B------:R-:W-:Y:S01]  /*0d40*/  IMAD.WIDE.U32 R2, R4, R184.reuse, R8 ;  /* 0x000000b804027225 */ /* 0x080fe200078e0008 */
[----:B------:R-:W1:Y:S01]  /*0d50*/  @!P4 LDC.64 R24, c[0x0][0x210] ;  /* 0x00008400ff18cb82 */ /* 0x000e620000000a00 */
[----:B------:R-:W-:Y:S01]  /*0d60*/  SHF.R.S32.HI R186, RZ, 0x5, R29 ;  /* 0x00000005ffba7819 */ /* 0x000fe2000001141d */
[----:B------:R-:W-:Y:S01]  /*0d70*/  UMOV UR5, 0x400 ;  /* 0x0000040000057882 */ /* 0x000fe20000000000 */
[C---:B------:R-:W-:Y:S01]  /*0d80*/  IMAD R0, R5.reuse, R184, RZ ;  /* 0x000000b805007224 */ /* 0x040fe200078e02ff */
[----:B------:R-:W-:Y:S01]  /*0d90*/  IADD3 R36, P3, R12, R2, RZ ;  /* 0x000000020c247210 */ /* 0x000fe20007f7e0ff */
[-C--:B------:R-:W-:Y:S01]  /*0da0*/  IMAD R10, R5, R22.reuse, RZ ;  /* 0x00000016050a7224 */ /* 0x080fe200078e02ff */
[----:B------:R-:W-:Y:S01]  /*0db0*/  ULDC.64 UR6, c[0x0][0x260] ;  /* 0x0000980000067ab9 */ /* 0x000fe20000000a00 */
[----:B------:R-:W-:Y:S01]  /*0dc0*/  IMAD.WIDE.U32 R6, R4, R22, R8 ;  /* 0x0000001604067225 */ /* 0x000fe200078e0008 */
[----:B------:R-:W2:Y:S01]  /*0dd0*/  S2UR UR4, SR_CgaCtaId ;  /* 0x00000000000479c3 */ /* 0x000ea20000008800 */
[----:B------:R-:W-:-:S02]  /*0de0*/  SHF.L.U64.HI R163, R22, 0x6, R23 ;  /* 0x0000000616a37819 */ /* 0x000fc40000010217 */
[C---:B------:R-:W-:Y:S01]  /*0df0*/  IMAD R0, R4.reuse, R185, R0 ;  /* 0x000000b904007224 */ /* 0x040fe200078e0200 */
[----:B------:R-:W-:Y:S01]  /*0e00*/  IADD3 R32, P5, R11, R6, RZ ;  /* 0x000000060b207210 */ /* 0x000fe20007fbe0ff */
[----:B------:R-:W-:Y:S01]  /*0e10*/  IMAD R10, R4, R23, R10 ;  /* 0x00000017040a7224 */ /* 0x000fe200078e020a */
[----:B------:R-:W3:Y:S01]  /*0e20*/  @!P6 S2R R29, SR_CgaCtaId ;  /* 0x00000000001de919 */ /* 0x000ee20000008800 */
[----:B------:R-:W-:Y:S01]  /*0e30*/  IMAD.WIDE R30, R166, 0x80, R4 ;  /* 0x00000080a61e7825 */ /* 0x000fe200078e0204 */
[----:B------:R-:W4:Y:S01]  /*0e40*/  @!P1 LDC.64 R16, c[0x0][0x240] ;  /* 0x00009000ff109b82 */ /* 0x000f220000000a00 */
[----:B------:R-:W-:Y:S01]  /*0e50*/  IADD3.X R37, R14, R3, R0, P3, !PT ;  /* 0x000000030e257210 */ /* 0x000fe20001ffe400 */
[----:B------:R-:W5:Y:S01]  /*0e60*/  @!P1 S2R R11, SR_CgaCtaId ;  /* 0x00000000000b9919 */ /* 0x000f620000008800 */
[----:B------:R-:W-:Y:S01]  /*0e70*/  LEA.HI R0, R35, R4, RZ, 0x1 ;  /* 0x0000000423007211 */ /* 0x000fe200078f08ff */
[-C--:B------:R-:W-:Y:S01]  /*0e80*/  @!P4 IMAD R2, R31, R26.reuse, RZ ;  /* 0x0000001a1f02c224 */ /* 0x080fe200078e02ff */
[----:B------:R-:W-:Y:S01]  /*0e90*/  IADD3.X R33, R13, R7, R10, P5, !PT ;  /* 0x000000070d217210 */ /* 0x000fe20002ffe40a */
[----:B------:R-:W-:Y:S01]  /*0ea0*/  IMAD.IADD R9, R19, 0x1, R28 ;  /* 0x0000000113097824 */ /* 0x000fe200078e021c */
[----:B------:R-:W-:Y:S01]  /*0eb0*/  LOP3.LUT R0, R0, 0x7fffffe, RZ, 0xc0, !PT ;  /* 0x07fffffe00007812 */ /* 0x000fe200078ec0ff */
[----:B------:R-:W-:Y:S01]  /*0ec0*/  @!P4 IMAD.MOV.U32 R8, RZ, RZ, R18 ;  /* 0x000000ffff08c224 */ /* 0x000fe200078e0012 */
[----:B------:R-:W-:Y:S01]  /*0ed0*/  ISETP.GE.AND P5, PT, R21, R15, PT ;  /* 0x0000000f1500720c */ /* 0x000fe20003fa6270 */
[----:B------:R-:W5:Y:S01]  /*0ee0*/  @!P1 LDC.64 R12, c[0x0][0x210] ;  /* 0x00008400ff0c9b82 */ /* 0x000f620000000a00 */
[----:B------:R-:W5:Y:S01]  /*0ef0*/  @!P2 S2R R14, SR_CgaCtaId ;  /* 0x00000000000ea919 */ /* 0x000f620000008800 */
[C---:B------:R-:W-:Y:S01]  /*0f00*/  @!P4 IMAD R6, R30.reuse, R27, R2 ;  /* 0x0000001b1e06c224 */ /* 0x040fe200078e0202 */
[----:B------:R-:W-:Y:S01]  /*0f10*/  @!P1 IADD3 R5, P3, R30, 0x20, RZ ;  /* 0x000000201e059810 */ /* 0x000fe20007f7e0ff */
[----:B------:R-:W-:Y:S01]  /*0f20*/  IMAD.IADD R0, R4, 0x1, -R0 ;  /* 0x0000000104007824 */ /* 0x000fe200078e0a00 */
[----:B------:R-:W5:Y:S01]  /*0f30*/  @!P0 S2R R19, SR_CgaCtaId ;  /* 0x0000000000138919 */ /* 0x000f620000008800 */
[----:B------:R-:W-:Y:S01]  /*0f40*/  @!P4 IMAD.WIDE.U32 R2, R30, R26, R8 ;  /* 0x0000001a1e02c225 */ /* 0x000fe200078e0008 */
[----:B--2---:R-:W-:Y:S01]  /*0f50*/  ULEA UR4, UR4, UR5, 0x18 ;  /* 0x0000000504047291 */ /* 0x004fe2000f8ec03f */
[----:B------:R-:W2:Y:S01]  /*0f60*/  @!P2 LDC.64 R26, c[0x0][0x210] ;  /* 0x00008400ff1aab82 */ /* 0x000ea20000000a00 */
[----:B------:R-:W-:Y:S01]  /*0f70*/  SHF.L.U64.HI R157, R22, 0x5, R23 ;  /* 0x00000005169d7819 */ /* 0x000fe20000010217 */
[----:B------:R-:W-:Y:S01]  /*0f80*/  IMAD R10, R186, 0x8, R0 ;  /* 0x00000008ba0a7824 */ /* 0x000fe200078e0200 */
[----:B------:R-:W-:Y:S01]  /*0f90*/  STL [R1+0x1c], R163 ;  /* 0x00001ca301007387 */ /* 0x000fe20000100800 */
[----:B------:R-:W-:-:S02]  /*0fa0*/  @!P1 IMAD.X R7, RZ, RZ, R31, P3 ;  /* 0x000000ffff079224 */ /* 0x000fc400018e061f */
[----:B------:R-:W-:Y:S01]  /*0fb0*/  @!P4 IMAD.IADD R3, R3, 0x1, R6 ;  /* 0x000000010303c824 */ /* 0x000fe200078e0206 */
[----:B-1----:R-:W-:Y:S01]  /*0fc0*/  @!P4 LEA R6, P3, R2, R24, 0x1 ;  /* 0x000000180206c211 */ /* 0x002fe200078608ff */
[----:B------:R-:W-:Y:S01]  /*0fd0*/  IMAD.U32 R10, R10, 0x20, R34 ;  /* 0x000000200a0a7824 */ /* 0x000fe200078e0022 */
[----:B------:R-:W1:Y:S01]  /*0fe0*/  @!P5 S2R R28, SR_CgaCtaId ;  /* 0x00000000001cd919 */ /* 0x000e620000008800 */
[----:B----4-:R-:W-:Y:S01]  /*0ff0*/  @!P1 IMAD R0, R7, R16, RZ ;  /* 0x0000001007009224 */ /* 0x010fe200078e02ff */
[----:B------:R-:W-:Y:S01]  /*1000*/  @!P4 LEA.HI.X R7, R2, R25, R3, 0x1, P3 ;  /* 0x000000190207c211 */ /* 0x000fe200018f0c03 */
[----:B------:R-:W-:Y:S01]  /*1010*/  @!P1 IMAD.MOV.U32 R2, RZ, RZ, R18 ;  /* 0x000000ffff029224 */ /* 0x000fe200078e0012 */
[----:B------:R-:W-:Y:S01]  /*1020*/  LEA R218, R10, UR4, 0x1 ;  /* 0x000000040ada7c11 */ /* 0x000fe2000f8e08ff */
[----:B------:R-:W-:Y:S01]  /*1030*/  @!P1 IMAD.MOV.U32 R3, RZ, RZ, R9 ;  /* 0x000000ffff039224 */ /* 0x000fe200078e0009 */
[----:B------:R-:W4:Y:S01]  /*1040*/  @!P0 LDC.64 R24, c[0x0][0x210] ;  /* 0x00008400ff188b82 */ /* 0x000f220000000a00 */
[----:B------:R-:W-:-:S02]  /*1050*/  @!P1 IMAD R0, R5, R17, R0 ;  /* 0x0000001105009224 */ /* 0x000fc400078e0200 */
[----:B------:R-:W-:Y:S01]  /*1060*/  @!P1 IMAD.WIDE.U32 R2, R5, R16, R2 ;  /* 0x0000001005029225 */ /* 0x000fe200078e0002 */
[----:B------:R-:W-:Y:S01]  /*1070*/  LEA.HI R5, R39, R42, RZ, 0x4 ;  /* 0x0000002a27057211 */ /* 0x000fe200078f20ff */
[----:B------:R-:W-:Y:S01]  /*1080*/  @!PT LDS RZ, [RZ] ;  /* 0x00000000fffff984 */ /* 0x000fe20000000800 */
[----:B------:R-:W-:Y:S01]  /*1090*/  @!PT LDS RZ, [RZ] ;  /* 0x00000000fffff984 */ /* 0x000fe20000000800 */
[----:B------:R-:W-:Y:S01]  /*10a0*/  @!PT LDS RZ, [RZ] ;  /* 0x00000000fffff984 */ /* 0x000fe20000000800 */
[----:B------:R-:W-:Y:S02]  /*10b0*/  @!P4 LDGSTS.E.BYPASS.LTC128B.128 [R218], desc[UR26][R6.64] ;  /* 0x0000000006dacfae */ /* 0x000fe4000b901d5a */
[----:B------:R-:W-:Y:S01]  /*10c0*/  @!P1 IMAD.IADD R0, R3, 0x1, R0 ;  /* 0x0000000103009824 */ /* 0x000fe200078e0200 */
[----:B------:R-:W-:Y:S01]  /*10d0*/  @!P6 MOV R3, 0x400 ;  /* 0x000004000003e802 */ /* 0x000fe20000000f00 */
[----:B------:R-:W-:Y:S01]  /*10e0*/  @!P4 LDGSTS.E.BYPASS.LTC128B.128 [R218+0x2000], desc[UR26][R6.64+0x40] ;  /* 0x0200004006dacfae */ /* 0x000fe2000b901d5a */
[----:B------:R-:W-:Y:S01]  /*10f0*/  SHF.R.S32.HI R8, RZ, 0x4, R5 ;  /* 0x00000004ff087819 */ /* 0x000fe20000011405 */
[----:B------:R-:W2:Y:S01]  /*1100*/  @!P2 LDC.64 R16, c[0x0][0x240] ;  /* 0x00009000ff10ab82 */ /* 0x000ea20000000a00 */
[----:B---3--:R-:W-:Y:S01]  /*1110*/  @!P6 LEA R29, R29, R3, 0x18 ;  /* 0x000000031d1de211 */ /* 0x008fe200078ec0ff */
[----:B------:R3:W-:Y:S01]  /*1120*/  @!P4 LDGSTS.E.BYPASS.LTC128B.128 [R218+0x4000], desc[UR26][R6.64+0x80] ;  /* 0x0400008006dacfae */ /* 0x0007e2000b901d5a */
[----:B------:R-:W-:Y:S01]  /*1130*/  ISETP.GE.AND P4, PT, R4, R15, PT ;  /* 0x0000000f0400720c */ /* 0x000fe20003f86270 */
[----:B------:R-:W-:Y:S01]  /*1140*/  IMAD.WIDE.U32 R44, R20, UR6, R32 ;  /* 0x00000006142c7c25 */ /* 0x000fe2000f8e0020 */
[----:B------:R-:W-:-:S02]  /*1150*/  @!P1 MOV R3, 0x400 ;  /* 0x0000040000039802 */ /* 0x000fc40000000f00 */
[----:B------:R-:W-:Y:S01]  /*1160*/  LEA.HI R4, R5, R8, RZ, 0x1 ;  /* 0x0000000805047211 */ /* 0x000fe200078f08ff */
[----:B------:R-:W-:Y:S01]  /*1170*/  IMAD.SHL.U32 R162, R22, 0x40, RZ ;  /* 0x0000004016a27824 */ /* 0x000fe200078e00ff */
[----:B-----5:R-:W-:Y:S01]  /*1180*/  @!P1 LEA R3, R11, R3, 0x18 ;  /* 0x000000030b039211 */ /* 0x020fe200078ec0ff */
[----:B------:R-:W-:Y:S01]  /*1190*/  IMAD.MOV.U32 R164, RZ, RZ, R44 ;  /* 0x000000ffffa47224 */ /* 0x000fe200078e002c */
[----:B------:R-:W-:Y:S01]  /*11a0*/  LOP3.LUT R4, R4, 0xfffffffe, RZ, 0xc0, !PT ;  /* 0xfffffffe04047812 */ /* 0x000fe200078ec0ff */
[----:B------:R-:W-:Y:S01]  /*11b0*/  IMAD.SHL.U32 R160, R22, 0x20, RZ ;  /* 0x0000002016a07824 */ /* 0x000fe200078e00ff */
[----:B------:R-:W-:Y:S03]  /*11c0*/  STL.64 [R1+0x28], R44 ;  /* 0x0000282c01007387 */ /* 0x000fe60000100a00 */
[----:B------:R-:W-:Y:S01]  /*11d0*/  IMAD.IADD R34, R8, 0x1, -R4 ;  /* 0x0000000108227824 */ /* 0x000fe200078e0a04 */
[----:B------:R-:W-:Y:S01]  /*11e0*/  @!P5 MOV R4, 0x400 ;  /* 0x000004000004d802 */ /* 0x000fe20000000f00 */
[----:B------:R-:W-:Y:S01]  /*11f0*/  STL [R1+0x18], R162 ;  /* 0x000018a201007387 */ /* 0x000fe20000100800 */
[----:B------:R-:W-:-:S02]  /*1200*/  LOP3.LUT R8, R41, 0xfffffff8, RZ, 0xc0, !PT ;  /* 0xfffffff829087812 */ /* 0x000fc400078ec0ff */
[----:B-1----:R-:W-:-:S03]  /*1210*/  @!P5 LEA R28, R28, R4, 0x18 ;  /* 0x000000041c1cd211 */ /* 0x002fc600078ec0ff */
[----:B------:R-:W-:Y:S01]  /*1220*/  IMAD.IADD R8, R42, 0x1, -R8 ;  /* 0x000000012a087824 */ /* 0x000fe200078e0a08 */
[----:B---3--:R-:W-:-:S04]  /*1230*/  @!P1 LEA R6, P3, R2, R12, 0x1 ;  /* 0x0000000c02069211 */ /* 0x008fc800078608ff */
[----:B------:R-:W-:Y:S02]  /*1240*/  @!P1 LEA.HI.X R7, R2, R13, R0, 0x1, P3 ;  /* 0x0000000d02079211 */ /* 0x000fe400018f0c00 */
[----:B------:R-:W-:Y:S01]  /*1250*/  @!P2 MOV R0, 0x400 ;  /* 0x000004000000a802 */ /* 0x000fe20000000f00 */
[----:B------:R-:W1:Y:S01]  /*1260*/  @!P0 LDC.64 R12, c[0x0][0x240] ;  /* 0x00009000ff0c8b82 */ /* 0x000e620000000a00 */
[----:B------:R-:W-:Y:S02]  /*1270*/  @!P0 MOV R2, 0x400 ;  /* 0x0000040000028802 */ /* 0x000fe40000000f00 */
[----:B------:R-:W-:Y:S02]  /*1280*/  @!P2 LEA R14, R14, R0, 0x18 ;  /* 0x000000000e0ea211 */ /* 0x000fe400078ec0ff */
[----:B------:R-:W-:Y:S02]  /*1290*/  LOP3.LUT R0, R5, 0xfffffff0, RZ, 0xc0, !PT ;  /* 0xfffffff005007812 */ /* 0x000fe400078ec0ff */
[----:B------:R-:W-:Y:S01]  /*12a0*/  @!P0 LEA R19, R19, R2, 0x18 ;  /* 0x0000000213138211 */ /* 0x000fe200078ec0ff */
[----:B------:R-:W-:Y:S01]  /*12b0*/  @!P1 IMAD R2, R10, 0x2, R3 ;  /* 0x000000020a029824 */ /* 0x000fe200078e0203 */
[----:B------:R-:W-:Y:S01]  /*12c0*/  ISETP.GE.AND P3, PT, R21, R15, PT ;  /* 0x0000000f1500720c */ /* 0x000fe20003f66270 */
[----:B------:R-:W-:Y:S01]  /*12d0*/  IMAD.IADD R0, R42, 0x1, -R0 ;  /* 0x000000012a007824 */ /* 0x000fe200078e0a00 */
[----:B------:R-:W-:Y:S01]  /*12e0*/  LEA.HI R21, R8, R8, RZ, 0x1 ;  /* 0x0000000808157211 */ /* 0x000fe200078f08ff */
[----:B------:R-:W-:Y:S01]  /*12f0*/  @!P2 IMAD R14, R10, 0x2, R14 ;  /* 0x000000020a0ea824 */ /* 0x000fe200078e020e */
[----:B------:R-:W-:Y:S02]  /*1300*/  @!P1 LDGSTS.E.BYPASS.LTC128B.128 [R2+0x800], desc[UR26][R6.64] ;  /* 0x0080000006029fae */ /* 0x000fe4000b901d5a */
[----:B------:R-:W-:-:S02]  /*1310*/  LEA.HI R4, R0, R0, RZ, 0x1 ;  /* 0x0000000000047211 */ /* 0x000fc400078f08ff */
[----:B------:R-:W-:Y:S02]  /*1320*/  @!P1 LDGSTS.E.BYPASS.LTC128B.128 [R2+0x2800], desc[UR26][R6.64+0x40] ;  /* 0x0280004006029fae */ /* 0x000fe4000b901d5a */
[----:B------:R-:W-:Y:S02]  /*1330*/  LOP3.LUT R3, R4, 0x7fffffe, RZ, 0xc0, !PT ;  /* 0x07fffffe04037812 */ /* 0x000fe400078ec0ff */
[----:B------:R3:W-:Y:S01]  /*1340*/  @!P1 LDGSTS.E.BYPASS.LTC128B.128 [R2+0x4800], desc[UR26][R6.64+0x80] ;  /* 0x0480008006029fae */ /* 0x0007e2000b901d5a */
[----:B------:R-:W-:Y:S02]  /*1350*/  @!P0 IADD3 R5, P1, R30, 0x40, RZ ;  /* 0x000000401e058810 */ /* 0x000fe40007f3e0ff */
[----:B------:R-:W-:Y:S01]  /*1360*/  IMAD.IADD R159, R0, 0x1, -R3 ;  /* 0x00000001009f7824 */ /* 0x000fe200078e0a03 */
[----:B------:R-:W-:Y:S02]  /*1370*/  LOP3.LUT R3, R21, 0x3fffffe, RZ, 0xc0, !PT ;  /* 0x03fffffe15037812 */ /* 0x000fe400078ec0ff */
[----:B---3--:R-:W-:-:S02]  /*1380*/  SHF.R.S32.HI R2, RZ, 0x1f, R0 ;  /* 0x0000001fff027819 */ /* 0x008fc40000011400 */
[--C-:B------:R-:W-:Y:S02]  /*1390*/  SHF.R.S32.HI R6, RZ, 0x1, R4.reuse ;  /* 0x00000001ff067819 */ /* 0x100fe40000011404 */
[----:B------:R-:W-:Y:S01]  /*13a0*/  LEA.HI R35, R2, R0, RZ, 0x3 ;  /* 0x0000000002237211 */ /* 0x000fe200078f18ff */
[----:B------:R-:W-:Y:S01]  /*13b0*/  @!P0 IMAD.X R2, RZ, RZ, R31, P1 ;  /* 0x000000ffff028224 */ /* 0x000fe200008e061f */
[----:B------:R-:W-:Y:S01]  /*13c0*/  @!P2 IADD3 R11, P1, R30, 0x60, RZ ;  /* 0x000000601e0ba810 */ /* 0x000fe20007f3e0ff */
[----:B------:R-:W-:Y:S02]  /*13d0*/  IMAD.IADD R30, R8, 0x1, -R3 ;  /* 0x00000001081e7824 */ /* 0x000fe400078e0a03 */
[----:B-1----:R-:W-:Y:S01]  /*13e0*/  @!P0 IMAD R0, R2, R12, RZ ;  /* 0x0000000c02008224 */ /* 0x002fe200078e02ff */
[----:B------:R-:W-:Y:S01]  /*13f0*/  SHF.R.S32.HI R2, RZ, 0x1f, R4 ;  /* 0x0000001fff027819 */ /* 0x000fe20000011404 */
[----:B------:R-:W-:Y:S02]  /*1400*/  @!P0 IMAD.MOV.U32 R3, RZ, RZ, R9 ;  /* 0x000000ffff038224 */ /* 0x000fe400078e0009 */
[----:B------:R-:W-:Y:S01]  /*1410*/  @!P0 IMAD R7, R5, R13, R0 ;  /* 0x0000000d05078224 */ /* 0x000fe200078e0200 */
[----:B------:R-:W-:Y:S01]  /*1420*/  LEA.HI R0, R2, R6, RZ, 0x2 ;  /* 0x0000000602007211 */ /* 0x000fe200078f10ff */
[----:B------:R-:W-:-:S02]  /*1430*/  @!P0 IMAD.MOV.U32 R2, RZ, RZ, R18 ;  /* 0x000000ffff028224 */ /* 0x000fc400078e0012 */
[----:B------:R-:W-:Y:S01]  /*1440*/  @!P2 IMAD.X R15, RZ, RZ, R31, P1 ;  /* 0x000000ffff0fa224 */ /* 0x000fe200008e061f */
[----:B------:R-:W-:Y:S01]  /*1450*/  LOP3.LUT R0, R0, 0xfffffffc, RZ, 0xc0, !PT ;  /* 0xfffffffc00007812 */ /* 0x000fe200078ec0ff */
[----:B------:R-:W-:-:S04]  /*1460*/  @!P0 IMAD.WIDE.U32 R4, R5, R12, R2 ;  /* 0x0000000c05048225 */ /* 0x000fc800078e0002 */
[----:B------:R-:W-:Y:S01]  /*1470*/  @!P0 IMAD.IADD R3, R5, 0x1, R7 ;  /* 0x0000000105038824 */ /* 0x000fe200078e0207 */
[----:B----4-:R-:W-:Y:S01]  /*1480*/  @!P0 LEA R2, P1, R4, R24, 0x1 ;  /* 0x0000001804028211 */ /* 0x010fe200078208ff */
[----:B------:R-:W-:Y:S02]  /*1490*/  IMAD.IADD R41, R6, 0x1, -R0 ;  /* 0x0000000106297824 */ /* 0x000fe400078e0a00 */
[----:B--2---:R-:W-:Y:S01]  /*14a0*/  @!P2 IMAD R0, R15, R16, RZ ;  /* 0x000000100f00a224 */ /* 0x004fe200078e02ff */
[----:B------:R-:W-:Y:S01]  /*14b0*/  @!P0 LEA.HI.X R3, R4, R25, R3, 0x1, P1 ;  /* 0x0000001904038211 */ /* 0x000fe200008f0c03 */
[----:B------:R-:W-:Y:S02]  /*14c0*/  @!P2 IMAD.MOV.U32 R6, RZ, RZ, R18 ;  /* 0x000000ffff06a224 */ /* 0x000fe400078e0012 */
[----:B------:R-:W-:Y:S02]  /*14d0*/  @!P2 IMAD.MOV.U32 R7, RZ, RZ, R9 ;  /* 0x000000ffff07a224 */ /* 0x000fe400078e0009 */
[----:B------:R-:W-:-:S02]  /*14e0*/  @!P2 IMAD R9, R11, R17, R0 ;  /* 0x000000110b09a224 */ /* 0x000fc400078e0200 */
[----:B------:R-:W-:Y:S01]  /*14f0*/  @!P2 IMAD.WIDE.U32 R4, R11, R16, R6 ;  /* 0x000000100b04a225 */ /* 0x000fe200078e0006 */
[----:B------:R-:W-:Y:S01]  /*1500*/  SHF.R.S32.HI R11, RZ, 0x1f, R43 ;  /* 0x0000001fff0b7819 */ /* 0x000fe2000001142b */
[----:B------:R-:W1:Y:S02]  /*1510*/  @!P6 LDC.64 R16, c[0x0][0x218] ;  /* 0x00008600ff10eb82 */ /* 0x000e640000000a00 */
[----:B------:R-:W-:Y:S01]  /*1520*/  @!P0 IMAD R8, R10, 0x2, R19 ;  /* 0x000000020a088824 */ /* 0x000fe200078e0213 */
[----:B------:R-:W-:Y:S01]  /*1530*/  @!P2 LEA R6, P1, R4, R26, 0x1 ;  /* 0x0000001a0406a211 */ /* 0x000fe200078208ff */
[C---:B------:R-:W-:Y:S02]  /*1540*/  @!P6 IMAD R13, R10.reuse, 0x2, R29 ;  /* 0x000000020a0de824 */ /* 0x040fe400078e021d */
[----:B------:R-:W-:Y:S01]  /*1550*/  @!P5 IMAD R12, R10, 0x2, R28 ;  /* 0x000000020a0cd824 */ /* 0x000fe200078e021c */
[----:B------:R-:W-:Y:S01]  /*1560*/  SHF.R.S32.HI R10, RZ, 0x1f, R20 ;  /* 0x0000001fff0a7819 */ /* 0x000fe20000011414 */
[----:B------:R-:W2:Y:S01]  /*1570*/  @!P5 LDC.64 R18, c[0x0][0x218] ;  /* 0x00008600ff12db82 */ /* 0x000ea20000000a00 */
[----:B------:R-:W-:Y:S01]  /*1580*/  @!P0 LDGSTS.E.BYPASS.LTC128B.128 [R8+0x1000], desc[UR26][R2.64] ;  /* 0x0100000002088fae */ /* 0x000fe2000b901d5a */
[----:B------:R-:W-:-:S02]  /*1590*/  @!P2 IMAD.IADD R5, R5, 0x1, R9 ;  /* 0x000000010505a824 */ /* 0x000fc400078e0209 */
[----:B------:R-:W-:Y:S01]  /*15a0*/  IMAD R0, R10, UR6, RZ ;  /* 0x000000060a007c24 */ /* 0x000fe2000f8e02ff */
[----:B------:R-:W-:Y:S01]  /*15b0*/  @!P0 LDGSTS.E.BYPASS.LTC128B.128 [R8+0x3000], desc[UR26][R2.64+0x40] ;  /* 0x0300004002088fae */ /* 0x000fe2000b901d5a */
[----:B------:R-:W-:Y:S02]  /*15c0*/  IMAD R9, R34, 0x8, R30 ;  /* 0x0000000822097824 */ /* 0x000fe400078e021e */
[----:B------:R-:W-:Y:S01]  /*15d0*/  IMAD R7, R20, UR7, R0 ;  /* 0x0000000714077c24 */ /* 0x000fe2000f8e0200 */
[----:B------:R3:W-:Y:S01]  /*15e0*/  @!P0 LDGSTS.E.BYPASS.LTC128B.128 [R8+0x5000], desc[UR26][R2.64+0x80] ;  /* 0x0500008002088fae */ /* 0x0007e2000b901d5a */
[----:B------:R-:W-:Y:S01]  /*15f0*/  IMAD R0, R163, R43, RZ ;  /* 0x0000002ba3007224 */ /* 0x000fe200078e02ff */
[----:B------:R-:W-:Y:S01]  /*1600*/  ULDC.64 UR6, c[0x0][0x268] ;  /* 0x00009a0000067ab9 */ /* 0x000fe20000000a00 */
[----:B------:R-:W-:Y:S01]  /*1610*/  IMAD.IADD R165, R45, 0x1, R7 ;  /* 0x000000012da57824 */ /* 0x000fe200078e0207 */
[----:B------:R-:W-:Y:S01]  /*1620*/  @!P2 LEA.HI.X R7, R4, R27, R5, 0x1, P1 ;  /* 0x0000001b0407a211 */ /* 0x000fe200008f0c05 */
[----:B------:R-:W-:-:S02]  /*1630*/  IMAD R0, R11, R162, R0 ;  /* 0x000000a20b007224 */ /* 0x000fc400078e0200 */
[----:B------:R-:W-:Y:S01]  /*1640*/  IMAD R5, R10, UR6, RZ ;  /* 0x000000060a057c24 */ /* 0x000fe2000f8e02ff */
[----:B------:R-:W-:Y:S01]  /*1650*/  STL.64 [R1+0x10], R164 ;  /* 0x000010a401007387 */ /* 0x000fe20000100a00 */
[----:B------:R-:W-:-:S03]  /*1660*/  IMAD.WIDE.U32 R24, R20, UR6, R36 ;  /* 0x0000000614187c25 */ /* 0x000fc6000f8e0024 */
[----:B------:R-:W-:Y:S04]  /*1670*/  @!P2 LDGSTS.E.BYPASS.LTC128B.128 [R14+0x1800], desc[UR26][R6.64] ;  /* 0x01800000060eafae */ /* 0x000fe8000b901d5a */
[----:B------:R-:W-:Y:S04]  /*1680*/  @!P2 LDGSTS.E.BYPASS.LTC128B.128 [R14+0x3800], desc[UR26][R6.64+0x40] ;  /* 0x03800040060eafae */ /* 0x000fe8000b901d5a */
[----:B------:R4:W-:Y:S04]  /*1690*/  @!P2 LDGSTS.E.BYPASS.LTC128B.128 [R14+0x5800], desc[UR26][R6.64+0x80] ;  /* 0x05800080060eafae */ /* 0x0009e8000b901d5a */
[----:B------:R-:W-:Y:S01]  /*16a0*/  STL.64 [R1+0x20], R24 ;  /* 0x0000201801007387 */ /* 0x000fe20000100a00 */
[----:B---3--:R-:W-:-:S04]  /*16b0*/  IMAD.WIDE.U32 R2, R43, R162, R164 ;  /* 0x000000a22b027225 */ /* 0x008fc800078e00a4 */
[----:B------:R-:W-:Y:S01]  /*16c0*/  IMAD.IADD R0, R3, 0x1, R0 ;  /* 0x0000000103007824 */ /* 0x000fe200078e0200 */
[----:B-1----:R-:W-:Y:S01]  /*16d0*/  @!P6 LEA R4, P1, R2, R16, 0x1 ;  /* 0x000000100204e211 */ /* 0x002fe200078208ff */
[----:B------:R-:W-:Y:S01]  /*16e0*/  IMAD R8, R20, UR7, R5 ;  /* 0x0000000714087c24 */ /* 0x000fe2000f8e0205 */
[----:B------:R-:W-:Y:S02]  /*16f0*/  @!P5 IADD3 R3, P0, R160, R2, RZ ;  /* 0x00000002a003d210 */ /* 0x000fe40007f1e0ff */
[----:B------:R-:W-:Y:S01]  /*1700*/  @!P6 LEA.HI.X R5, R2, R17, R0, 0x1, P1 ;  /* 0x000000110205e211 */ /* 0x000fe200008f0c00 */
[----:B------:R-:W-:Y:S01]  /*1710*/  IMAD.IADD R10, R25, 0x1, R8 ;  /* 0x00000001190a7824 */ /* 0x000fe200078e0208 */
[----:B------:R-:W-:Y:S01]  /*1720*/  SHF.R.S32.HI R16, RZ, 0x1, R21 ;  /* 0x00000001ff107819 */ /* 0x000fe20000011415 */
[----:B------:R-:W-:Y:S01]  /*1730*/  @!P5 IMAD.X R0, R157, 0x1, R0, P0 ;  /* 0x000000019d00d824 */ /* 0x000fe200000e0600 */
[C---:B--2---:R-:W-:Y:S01]  /*1740*/  @!P5 LEA R2, P0, R3.reuse, R18, 0x1 ;  /* 0x000000120302d211 */ /* 0x044fe200078008ff */
[----:B------:R-:W-:Y:S03]  /*1750*/  @!P6 LDGSTS.E.BYPASS.LTC128B.128 [R13+0x6000], desc[UR26][R4.64] ;  /* 0x06000000040defae */ /* 0x000fe6000b901d5a */
[----:B------:R-:W-:Y:S01]  /*1760*/  @!P5 LEA.HI.X R3, R3, R19, R0, 0x1, P0 ;  /* 0x000000130303d211 */ /* 0x000fe200000f0c00 */
[----:B------:R-:W-:Y:S01]  /*1770*/  @!P6 LDGSTS.E.BYPASS.LTC128B.128 [R13+0x7000], desc[UR26][R4.64+0x40] ;  /* 0x07000040040defae */ /* 0x000fe2000b901d5a */
[----:B------:R-:W-:Y:S01]  /*1780*/  IMAD.SHL.U32 R0, R16, 0x40, RZ ;  /* 0x0000004010007824 */ /* 0x000fe200078e00ff */
[----:B----4-:R-:W1:Y:S01]  /*1790*/  @!P3 LDC.64 R14, c[0x0][0x220] ;  /* 0x00008800ff0ebb82 */ /* 0x010e620000000a00 */
[----:B------:R-:W-:Y:S01]  /*17a0*/  IMAD.SHL.U32 R6, R38, 0x8, RZ ;  /* 0x0000000826067824 */ /* 0x000fe200078e00ff */
[----:B------:R2:W-:Y:S01]  /*17b0*/  @!P6 LDGSTS.E.BYPASS.LTC128B.128 [R13+0x8000], desc[UR26][R4.64+0x80] ;  /* 0x08000080040defae */ /* 0x0005e2000b901d5a */
[----:B------:R-:W-:Y:S01]  /*17c0*/  IMAD.SHL.U32 R7, R34, 0x8, RZ ;  /* 0x0000000822077824 */ /* 0x000fe200078e00ff */
[----:B------:R-:W-:-:S02]  /*17d0*/  LOP3.LUT R0, R0, 0xc0, RZ, 0xc0, !PT ;  /* 0x000000c000007812 */ /* 0x000fc400078ec0ff */
[----:B------:R-:W-:Y:S02]  /*17e0*/  @!P5 LDGSTS.E.BYPASS.LTC128B.128 [R12+0x6800], desc[UR26][R2.64] ;  /* 0x06800000020cdfae */ /* 0x000fe4000b901d5a */
[----:B------:R-:W-:Y:S02]  /*17f0*/  LOP3.LUT R6, R0, 0x8, R6, 0xf8, !PT ;  /* 0x0000000800067812 */ /* 0x000fe400078ef806 */
[----:B------:R-:W-:Y:S04]  /*1800*/  @!P5 LDGSTS.E.BYPASS.LTC128B.128 [R12+0x7800], desc[UR26][R2.64+0x40] ;  /* 0x07800040020cdfae */ /* 0x000fe8000b901d5a */
[----:B------:R3:W-:Y:S04]  /*1810*/  @!P5 LDGSTS.E.BYPASS.LTC128B.128 [R12+0x8800], desc[UR26][R2.64+0x80] ;  /* 0x08800080020cdfae */ /* 0x0007e8000b901d5a */
[----:B------:R-:W0:Y:S04]  /*1820*/  LDGDEPBAR ;  /* 0x00000000000079af */ /* 0x000e280000000000 */
[----:B------:R-:W-:Y:S01]  /*1830*/  STL [R1+0x30], R10 ;  /* 0x0000300a01007387 */ /* 0x000fe20000100800 */
[----:B--2---:R-:W-:Y:S01]  /*1840*/  IMAD R4, R11, R184, RZ ;  /* 0x000000b80b047224 */ /* 0x004fe200078e02ff */
[----:B------:R-:W-:Y:S01]  /*1850*/  SHF.R.U32.HI R5, RZ, 0x3, R0 ;  /* 0x00000003ff057819 */ /* 0x000fe20000011600 */
[----:B------:R-:W-:-:S02]  /*1860*/  IMAD.SHL.U32 R0, R41, 0x40, RZ ;  /* 0x0000004029007824 */ /* 0x000fc400078e00ff */
[----:B------:R-:W-:Y:S01]  /*1870*/  IMAD R4, R43, R185, R4 ;  /* 0x000000b92b047224 */ /* 0x000fe200078e0204 */
[----:B------:R-:W-:Y:S01]  /*1880*/  LOP3.LUT R8, R6, R5, RZ, 0x3c, !PT ;  /* 0x0000000506087212 */ /* 0x000fe200078e3cff */
[----:B------:R-:W-:Y:S01]  /*1890*/  IMAD.SHL.U32 R6, R35, 0x20, RZ ;  /* 0x0000002023067824 */ /* 0x000fe200078e00ff */
[----:B------:R-:W-:-:S04]  /*18a0*/  LOP3.LUT R0, R0, 0xc0, RZ, 0xc0, !PT ;  /* 0x000000c000007812 */ /* 0x000fc800078ec0ff */
[----:B------:R-:W-:Y:S01]  /*18b0*/  LOP3.LUT R5, R0, 0x8, R7, 0xf8, !PT ;  /* 0x0000000800057812 */ /* 0x000fe200078ef807 */
[----:B---3--:R-:W2:Y:S01]  /*18c0*/  @!P4 LDC.64 R12, c[0x0][0x220] ;  /* 0x00008800ff0ccb82 */ /* 0x008ea20000000a00 */
[----:B------:R-:W-:-:S07]  /*18d0*/  DEPBAR.LE SB0, 0x0 ;  /* 0x000080000000791a */ /* 0x000fce0000000000 */
[----:B------:R-:W-:Y:S01]  /*18e0*/  BAR.SYNC.DEFER_BLOCKING 0x0 ;  /* 0x0000000000007b1d */ /* 0x000fe20000010000 */
[----:B------:R-:W-:Y:S01]  /*18f0*/  IMAD.WIDE.U32 R2, R43, R184, RZ ;  /* 0x000000b82b027225 */ /* 0x000fe200078e00ff */
[----:B------:R-:W-:Y:S02]  /*1900*/  SHF.R.U32.HI R0, RZ, 0x3, R0 ;  /* 0x00000003ff007819 */ /* 0x000fe40000011600 */
[----:B------:R-:W-:Y:S01]  /*1910*/  LOP3.LUT R156, R6, 0xffffff00, RZ, 0xc0, !PT ;  /* 0xffffff00069c7812 */ /* 0x000fe200078ec0ff */
[----:B------:R-:W-:Y:S01]  /*1920*/  IMAD.IADD R4, R3, 0x1, R4 ;  /* 0x0000000103047824 */ /* 0x000fe200078e0204 */
[----:B------:R-:W-:Y:S02]  /*1930*/  LEA R3, P0, R2, R24, 0x6 ;  /* 0x0000001802037211 */ /* 0x000fe400078030ff */
[----:B------:R-:W-:Y:S01]  /*1940*/  LOP3.LUT R158, R5, R0, RZ, 0x3c, !PT ;  /* 0x00000000059e7212 */ /* 0x000fe200078e3cff */
[----:B------:R-:W-:Y:S01]  /*1950*/  IMAD R0, R186, 0x200, R156 ;  /* 0x00000200ba007824 */ /* 0x000fe200078e029c */
[----:B------:R-:W-:Y:S01]  /*1960*/  LEA.HI.X R2, R2, R10, R4, 0x6, P0 ;  /* 0x0000000a02027211 */ /* 0x000fe200000f3404 */
[----:B------:R-:W-:Y:S01]  /*1970*/  IMAD R186, R166, 0x8, R186 ;  /* 0x00000008a6ba7824 */ /* 0x000fe200078e02ba */
[----:B------:R-:W-:-:S02]  /*1980*/  @!P3 LEA R7, P1, R184, R3, 0x5 ;  /* 0x00000003b807b211 */ /* 0x000fc400078228ff */
[----:B--2---:R-:W-:-:S04]  /*1990*/  @!P4 LEA R4, P0, R3, R12, 0x1 ;  /* 0x0000000c0304c211 */ /* 0x004fc800078008ff */
[----:B------:R-:W-:Y:S01]  /*19a0*/  @!P4 LEA.HI.X R5, R3, R13, R2, 0x1, P0 ;  /* 0x0000000d0305c211 */ /* 0x000fe200000f0c02 */
[----:B------:R-:W-:Y:S01]  /*19b0*/  IMAD R3, R159, 0x20, R0 ;  /* 0x000000209f037824 */ /* 0x000fe200078e0200 */
[----:B-1----:R-:W-:Y:S01]  /*19c0*/  @!P3 LEA R6, P0, R7, R14, 0x1 ;  /* 0x0000000e0706b211 */ /* 0x002fe200078008ff */
[----:B------:R-:W-:Y:S01]  /*19d0*/  IMAD.U32 R0, R9, 0x20, R8 ;  /* 0x0000002009007824 */ /* 0x000fe200078e0008 */
[----:B------:R-:W-:Y:S01]  /*19e0*/  @!P3 LEA.HI.X R2, R184, R2, R185, 0x5, P1 ;  /* 0x00000002b802b211 */ /* 0x000fe200008f2cb9 */
[----:B------:R-:W-:Y:S01]  /*19f0*/  @P4 STS [R218+0x9000], RZ ;  /* 0x009000ffda004388 */ /* 0x000fe20000000800 */
[----:B------:R-:W-:Y:S02]  /*1a00*/  LOP3.LUT P1, RZ, R41, 0x2, RZ, 0xc0, !PT ;  /* 0x0000000229ff7812 */ /* 0x000fe4000782c0ff */
[----:B------:R-:W-:Y:S01]  /*1a10*/  @!P3 LEA.HI.X R7, R7, R15, R2, 0x1, P0 ;  /* 0x0000000f0707b211 */ /* 0x000fe200000f0c02 */
[----:B------:R-:W-:Y:S01]  /*1a20*/  IMAD.IADD R2, R158, 0x1, R3 ;  /* 0x000000019e027824 */ /* 0x000fe200078e0203 */
[----:B------:R-:W-:Y:S01]  /*1a30*/  @P4 STS [R218+0x9004], RZ ;  /* 0x009004ffda004388 */ /* 0x000fe20000000800 */
[----:B------:R-:W-:Y:S01]  /*1a40*/  LEA R213, R0, UR4, 0x1 ;  /* 0x0000000400d57c11 */ /* 0x000fe2000f8e08ff */
[----:B------:R-:W-:Y:S01]  /*1a50*/  IMAD.MOV.U32 R0, RZ, RZ, 0x20 ;  /* 0x00000020ff007424 */ /* 0x000fe200078e00ff */
[----:B------:R-:W-:Y:S01]  /*1a60*/  LOP3.LUT P0, RZ, R16, 0x2, RZ, 0xc0, !PT ;  /* 0x0000000210ff7812 */ /* 0x000fe2000780c0ff */
[----:B------:R-:W-:Y:S01]  /*1a70*/  @P4 STS.64 [R218+0x9008], RZ ;  /* 0x009008ffda004388 */ /* 0x000fe20000000a00 */
[----:B------:R-:W-:Y:S01]  /*1a80*/  LEA R216, R2, UR4, 0x1 ;  /* 0x0000000402d87c11 */ /* 0x000fe2000f8e08ff */
[----:B------:R-:W-:Y:S01]  /*1a90*/  IMAD.MOV.U32 R3, RZ, RZ, 0x10 ;  /* 0x00000010ff037424 */ /* 0x000fe200078e00ff */
[----:B------:R-:W-:Y:S01]  /*1aa0*/  SEL R0, R0, 0xffffffe0, !P0 ;  /* 0xffffffe000007807 */ /* 0x000fe20004000000 */
[----:B------:R-:W-:Y:S03]  /*1ab0*/  @P4 STS.128 [R218+0xa000], RZ ;  /* 0x00a000ffda004388 */ /* 0x000fe60000000c00 */
[----:B------:R-:W-:Y:S01]  /*1ac0*/  SEL R3, R3, 0xfffffff0, !P1 ;  /* 0xfffffff003037807 */ /* 0x000fe20004800000 */
[----:B------:R-:W-:Y:S01]  /*1ad0*/  @P4 STS.128 [R218+0xb000], RZ ;  /* 0x00b000ffda004388 */ /* 0x000fe20000000c00 */
[----:B------:R-:W-:-:S02]  /*1ae0*/  IMAD.IADD R215, R213, 0x1, R0 ;  /* 0x00000001d5d77824 */ /* 0x000fc400078e0200 */
[----:B------:R-:W-:Y:S01]  /*1af0*/  IMAD.SHL.U32 R0, R42, 0x2, RZ ;  /* 0x000000022a007824 */ /* 0x000fe200078e00ff */
[----:B------:R-:W-:Y:S01]  /*1b00*/  @!PT LDS RZ, [RZ] ;  /* 0x00000000fffff984 */ /* 0x000fe20000000800 */
[----:B------:R-:W-:Y:S01]  /*1b10*/  @!PT LDS RZ, [RZ] ;  /* 0x00000000fffff984 */ /* 0x000fe20000000800 */
[----:B------:R-:W-:Y:S01]  /*1b20*/  @!PT LDS RZ, [RZ] ;  /* 0x00000000fffff984 */ /* 0x000fe20000000800 */
[----:B------:R-:W-:Y:S01]  /*1b30*/  @!P4 LDGSTS.E.BYPASS.LTC128B.128 [R218+0x9000], desc[UR26][R4.64] ;  /* 0x0900000004dacfae */ /* 0x000fe2000b901d5a */
[----:B------:R-:W-:-:S03]  /*1b40*/  IMAD R217, R3, 0x2, R216 ;  /* 0x0000000203d97824 */ /* 0x000fc600078e02d8 */
[----:B------:R-:W-:Y:S01]  /*1b50*/  @!P4 LDGSTS.E.BYPASS.LTC128B.128 [R218+0xa000], desc[UR26][R4.64+0x40] ;  /* 0x0a00004004dacfae */ /* 0x000fe2000b901d5a */
[----:B------:R-:W-:-:S03]  /*1b60*/  LOP3.LUT R0, R0, 0x6, RZ, 0xc0, !PT ;  /* 0x0000000600007812 */ /* 0x000fc600078ec0ff */
[----:B------:R-:W-:Y:S02]  /*1b70*/  @!P4 LDGSTS.E.BYPASS.LTC128B.128 [R218+0xb000], desc[UR26][R4.64+0x80] ;  /* 0x0b00008004dacfae */ /* 0x000fe4000b901d5a */
[----:B------:R-:W-:Y:S02]  /*1b80*/  IMAD R0, R43, 0x40, R0 ;  /* 0x000000402b007824 */ /* 0x000fe400078e0200 */
[----:B------:R-:W-:Y:S02]  /*1b90*/  @P3 STS.128 [R218+0x9800], RZ ;  /* 0x009800ffda003388 */ /* 0x000fe40000000c00 */
[C---:B------:R-:W-:Y:S01]  /*1ba0*/  VIADD R2, R0.reuse, 0x9 ;  /* 0x0000000900027836 */ /* 0x040fe20000000000 */
[CC--:B------:R-:W-:Y:S01]  /*1bb0*/  ISETP.GE.AND P4, PT, R0.reuse, R40.reuse, PT ;  /* 0x000000280000720c */ /* 0x0c0fe20003f86270 */
[----:B------:R-:W-:Y:S01]  /*1bc0*/  @P3 STS.128 [R218+0xa800], RZ ;  /* 0x00a800ffda003388 */ /* 0x000fe20000000c00 */
[----:B------:R-:W-:Y:S02]  /*1bd0*/  VIADD R41, R0, 0x19 ;  /* 0x0000001900297836 */ /* 0x000fe40000000000 */
[----:B------:R-:W-:Y:S01]  /*1be0*/  ISETP.GE.AND P1, PT, R2, R40, PT ;  /* 0x000000280200720c */ /* 0x000fe20003f26270 */
[----:B------:R-:W-:Y:S01]  /*1bf0*/  @P3 STS.128 [R218+0xb800], RZ ;  /* 0x00b800ffda003388 */ /* 0x000fe20000000c00 */
[----:B------:R-:W-:-:S03]  /*1c00*/  VIADD R2, R0, 0x11 ;  /* 0x0000001100027836 */ /* 0x000fc60000000000 */
[----:B------:R-:W-:Y:S01]  /*1c10*/  @!PT LDS RZ, [RZ] ;  /* 0x00000000fffff984 */ /* 0x000fe20000000800 */
[----:B------:R-:W-:Y:S01]  /*1c20*/  @!PT LDS RZ, [RZ] ;  /* 0x00000000fffff984 */ /* 0x000fe20000000800 */
[----:B------:R-:W-:Y:S01]  /*1c30*/  @!PT LDS RZ, [RZ] ;  /* 0x00000000fffff984 */ /* 0x000fe20000000800 */
[----:B------:R-:W-:Y:S02]  /*1c40*/  @!P3 LDGSTS.E.BYPASS.LTC128B.128 [R218+0x9800], desc[UR26][R6.64] ;  /* 0x0980000006dabfae */ /* 0x000fe4000b901d5a */
[-C--:B------:R-:W-:Y:S01]  /*1c50*/  ISETP.GE.AND P6, PT, R2, R40.reuse, PT ;  /* 0x000000280200720c */ /* 0x080fe20003fc6270 */
[----:B------:R-:W-:Y:S01]  /*1c60*/  VIADD R2, R0, 0x21 ;  /* 0x0000002100027836 */ /* 0x000fe20000000000 */
[----:B------:R-:W-:Y:S04]  /*1c70*/  @!P3 LDGSTS.E.BYPASS.LTC128B.128 [R218+0xa800], desc[UR26][R6.64+0x40] ;  /* 0x0a80004006dabfae */ /* 0x000fe8000b901d5a */
[----:B------:R1:W-:Y:S01]  /*1c80*/  @!P3 LDGSTS.E.BYPASS.LTC128B.128 [R218+0xb800], desc[UR26][R6.64+0x80] ;  /* 0x0b80008006dabfae */ /* 0x0003e2000b901d5a */
[----:B------:R-:W-:Y:S01]  /*1c90*/  ISETP.GE.AND P5, PT, R2, R40, PT ;  /* 0x000000280200720c */ /* 0x000fe20003fa6270 */
[----:B------:R-:W-:-:S02]  /*1ca0*/  VIADD R2, R0, 0x28 ;  /* 0x0000002800027836 */ /* 0x000fc40000000000 */
[----:B------:R-:W-:Y:S04]  /*1cb0*/  LDSM.16.M88.4 R36, [R213+0x6000] ;  /* 0x00600000d524783b */ /* 0x000fe80000000200 */
[----:B------:R-:W2:Y:S04]  /*1cc0*/  LDSM.16.M88.4 R8, [R216+0x1000] ;  /* 0x00100000d808783b */ /* 0x000ea80000000200 */
[----:B------:R-:W3:Y:S04]  /*1cd0*/  LDSM.16.M88.4 R32, [R213+0x6400] ;  /* 0x00640000d520783b */ /* 0x000ee80000000200 */
[----:B------:R-:W4:Y:S04]  /*1ce0*/  LDSM.16.M88.4 R28, [R213+0x6800] ;  /* 0x00680000d51c783b */ /* 0x000f280000000200 */
[----:B------:R-:W5:Y:S04]  /*1cf0*/  LDSM.16.M88.4 R24, [R213+0x6c00] ;  /* 0x006c0000d518783b */ /* 0x000f680000000200 */
[----:B------:R-:W5:Y:S04]  /*1d00*/  LDSM.16.M88.4 R12, [R216] ;  /* 0x00000000d80c783b */ /* 0x000f680000000200 */
[----:B------:R-:W-:Y:S04]  /*1d10*/  LDSM.16.M88.4 R20, [R215+0x6000] ;  /* 0x00600000d714783b */ /* 0x000fe80000000200 */
[----:B-1----:R-:W1:Y:S04]  /*1d20*/  LDSM.16.M88.4 R4, [R217+0x1000] ;  /* 0x00100000d904783b */ /* 0x002e680000000200 */
[----:B------:R-:W1:Y:S04]  /*1d30*/  LDSM.16.M88.4 R44, [R215+0x6400] ;  /* 0x00640000d72c783b */ /* 0x000e680000000200 */
[----:B------:R-:W1:Y:S04]  /*1d40*/  LDSM.16.M88.4 R48, [R215+0x6800] ;  /* 0x00680000d730783b */ /* 0x000e680000000200 */
[----:B------:R-:W1:Y:S01]  /*1d50*/  LDSM.16.M88.4 R52, [R215+0x6c00] ;  /* 0x006c0000d734783b */ /* 0x000e620000000200 */
[C---:B--2---:R-:W-:Y:S03]  /*1d60*/  HMMA.16816.F32 R84, R8.reuse, R36, RZ ;  /* 0x000000240854723c */ /* 0x044fe600000018ff */
[----:B------:R-:W2:Y:S04]  /*1d70*/  LDSM.16.M88.4 R16, [R217] ;  /* 0x00000000d910783b */ /* 0x000ea80000000200 */
[----:B------:R-:W0:Y:S01]  /*1d80*/  LDGDEPBAR ;  /* 0x00000000000079af */ /* 0x000e220000000000 */
[C---:B------:R-:W-:Y:S06]  /*1d90*/  HMMA.16816.F32 R80, R8.reuse, R38, RZ ;  /* 0x000000260850723c */ /* 0x040fec00000018ff */
[C---:B---3--:R-:W-:Y:S06]  /*1da0*/  HMMA.16816.F32 R72, R8.reuse, R32, RZ ;  /* 0x000000200848723c */ /* 0x048fec00000018ff */
[C---:B------:R-:W-:Y:S06]  /*1db0*/  HMMA.16816.F32 R68, R8.reuse, R34, RZ ;  /* 0x000000220844723c */ /* 0x040fec00000018ff */
[C---:B----4-:R-:W-:Y:S06]  /*1dc0*/  HMMA.16816.F32 R64, R8.reuse, R28, RZ ;  /* 0x0000001c0840723c */ /* 0x050fec00000018ff */
[C---:B-----5:R-:W-:Y:S06]  /*1dd0*/  HMMA.16816.F32 R56, R8.reuse, R24, RZ ;  /* 0x000000180838723c */ /* 0x060fec00000018ff */
[C---:B------:R-:W-:Y:S06]  /*1de0*/  HMMA.16816.F32 R60, R8.reuse, R30, RZ ;  /* 0x0000001e083c723c */ /* 0x040fec00000018ff */
[----:B------:R-:W-:Y:S06]  /*1df0*/  HMMA.16816.F32 R8, R8, R26, RZ ;  /* 0x0000001a0808723c */ /* 0x000fec00000018ff */
[C---:B------:R-:W-:Y:S06]  /*1e00*/  HMMA.16816.F32 R92, R12.reuse, R36, RZ ;  /* 0x000000240c5c723c */ /* 0x040fec00000018ff */
[----:B------:R-:W-:Y:S06]  /*1e10*/  HMMA.16816.F32 R36, R12, R38, RZ ;  /* 0x000000260c24723c */ /* 0x000fec00000018ff */
[----:B-1----:R-:W-:Y:S06]  /*1e20*/  HMMA.16816.F32 R144, R4, R22, R80 ;  /* 0x000000160490723c */ /* 0x002fec0000001850 */
[C---:B------:R-:W-:Y:S06]  /*1e30*/  HMMA.16816.F32 R76, R12.reuse, R32, RZ ;  /* 0x000000200c4c723c */ /* 0x040fec00000018ff */
[----:B------:R-:W-:Y:S01]  /*1e40*/  HMMA.16816.F32 R88, R12, R34, RZ ;  /* 0x000000220c58723c */ /* 0x000fe200000018ff */
[----:B------:R-:W-:Y:S05]  /*1e50*/  LDSM.16.M88.4 R32, [R213+0x7400] ;  /* 0x00740000d520783b */ /* 0x000fea0000000200 */
[C---:B------:R-:W-:Y:S06]  /*1e60*/  HMMA.16816.F32 R124, R4.reuse, R20, R84 ;  /* 0x00000014047c723c */ /* 0x040fec0000001854 */
[C---:B------:R-:W-:Y:S01]  /*1e70*/  HMMA.16816.F32 R140, R4.reuse, R44, R72 ;  /* 0x0000002c048c723c */ /* 0x040fe20000001848 */
[----:B------:R-:W-:Y:S05]  /*1e80*/  LDSM.16.M88.4 R72, [R215+0x7800] ;  /* 0x00780000d748783b */ /* 0x000fea0000000200 */
[C---:B------:R-:W-:Y:S01]  /*1e90*/  HMMA.16816.F32 R136, R4.reuse, R46, R68 ;  /* 0x0000002e0488723c */ /* 0x040fe20000001844 */
[----:B------:R-:W-:Y:S05]  /*1ea0*/  LDSM.16.M88.4 R68, [R215+0x7c00] ;  /* 0x007c0000d744783b */ /* 0x000fea0000000200 */
[C---:B------:R-:W-:Y:S01]  /*1eb0*/  HMMA.16816.F32 R80, R4.reuse, R48, R64 ;  /* 0x000000300450723c */ /* 0x040fe20000001840 */
[----:B------:R-:W-:Y:S05]  /*1ec0*/  LDSM.16.M88.4 R64, [R215+0x7400] ;  /* 0x00740000d740783b */ /* 0x000fea0000000200 */
[C---:B------:R-:W-:Y:S06]  /*1ed0*/  HMMA.16816.F32 R148, R4.reuse, R52, R56 ;  /* 0x000000340494723c */ /* 0x040fec0000001838 */
[C---:B------:R-:W-:Y:S01]  /*1ee0*/  HMMA.16816.F32 R152, R4.reuse, R50, R60 ;  /* 0x000000320498723c */ /* 0x040fe2000000183c */
[----:B------:R-:W-:Y:S05]  /*1ef0*/  LDSM.16.M88.4 R60, [R215+0x7000] ;  /* 0x00700000d73c783b */ /* 0x000fea0000000200 */
[----:B------:R-:W-:Y:S01]  /*1f00*/  HMMA.16816.F32 R132, R4, R54, R8 ;  /* 0x000000360484723c */ /* 0x000fe20000001808 */
[----:B------:R-:W1:Y:S04]  /*1f10*/  LDSM.16.M88.4 R4, [R216+0x3000] ;  /* 0x00300000d804783b */ /* 0x000e680000000200 */
[----:B------:R-:W-:Y:S01]  /*1f20*/  LDSM.16.M88.4 R8, [R216+0x2000] ;  /* 0x00200000d808783b */ /* 0x000fe20000000200 */
[----:B--2---:R-:W-:Y:S03]  /*1f30*/  HMMA.16816.F32 R116, R16, R22, R36 ;  /* 0x000000161074723c */ /* 0x004fe60000001824 */
[----:B------:R-:W2:Y:S03]  /*1f40*/  LDSM.16.M88.4 R36, [R213+0x7000] ;  /* 0x00700000d524783b */ /* 0x000ea60000000200 */
[C---:B------:R-:W-:Y:S06]  /*1f50*/  HMMA.16816.F32 R96, R12.reuse, R28, RZ ;  /* 0x0000001c0c60723c */ /* 0x040fec00000018ff */
[C---:B------:R-:W-:Y:S01]  /*1f60*/  HMMA.16816.F32 R108, R12.reuse, R30, RZ ;  /* 0x0000001e0c6c723c */ /* 0x040fe200000018ff */
[----:B------:R-:W-:Y:S05]  /*1f70*/  LDSM.16.M88.4 R28, [R213+0x7800] ;  /* 0x00780000d51c783b */ /* 0x000fea0000000200 */
[C---:B------:R-:W-:Y:S06]  /*1f80*/  HMMA.16816.F32 R100, R12.reuse, R24, RZ ;  /* 0x000000180c64723c */ /* 0x040fec00000018ff */
[----:B------:R-:W-:Y:S01]  /*1f90*/  HMMA.16816.F32 R120, R12, R26, RZ ;  /* 0x0000001a0c78723c */ /* 0x000fe200000018ff */
[----:B------:R-:W3:Y:S04]  /*1fa0*/  LDSM.16.M88.4 R24, [R213+0x7c00] ;  /* 0x007c0000d518783b */ /* 0x000ee80000000200 */
[----:B------:R-:W4:Y:S01]  /*1fb0*/  LDSM.16.M88.4 R12, [R217+0x3000] ;  /* 0x00300000d90c783b */ /* 0x000f220000000200 */
[C---:B------:R-:W-:Y:S03]  /*1fc0*/  HMMA.16816.F32 R128, R16.reuse, R20, R92 ;  /* 0x000000141080723c */ /* 0x040fe6000000185c */
[----:B------:R-:W5:Y:S03]  /*1fd0*/  LDSM.16.M88.4 R20, [R217+0x2000] ;  /* 0x00200000d914783b */ /* 0x000f660000000200 */
[C---:B------:R-:W-:Y:S06]  /*1fe0*/  HMMA.16816.F32 R112, R16.reuse, R44, R76 ;  /* 0x0000002c1070723c */ /* 0x040fec000000184c */
[C---:B------:R-:W-:Y:S06]  /*1ff0*/  HMMA.16816.F32 R104, R16.reuse, R46, R88 ;  /* 0x0000002e1068723c */ /* 0x040fec0000001858 */
[C---:B------:R-:W-:Y:S06]  /*2000*/  HMMA.16816.F32 R88, R16.reuse, R48, R96 ;  /* 0x000000301058723c */ /* 0x040fec0000001860 */
[C---:B------:R-:W-:Y:S06]  /*2010*/  HMMA.16816.F32 R84, R16.reuse, R52, R100 ;  /* 0x000000341054723c */ /* 0x040fec0000001864 */
[C---:B------:R-:W-:Y:S06]  /*2020*/  HMMA.16816.F32 R76, R16.reuse, R50, R108 ;  /* 0x00000032104c723c */ /* 0x040fec000000186c */
[----:B------:R-:W-:Y:S06]  /*2030*/  HMMA.16816.F32 R56, R16, R54, R120 ;  /* 0x000000361038723c */ /* 0x000fec0000001878 */
[C---:B-1----:R-:W-:Y:S06]  /*2040*/  HMMA.16816.F32 R44, R4.reuse, R32, R140 ;  /* 0x00000020042c723c */ /* 0x042fec000000188c */
[----:B--2---:R-:W-:Y:S06]  /*2050*/  HMMA.16816.F32 R48, R4, R38, R144 ;  /* 0x000000260430723c */ /* 0x004fec0000001890 */
[-C--:B------:R-:W-:Y:S06]  /*2060*/  HMMA.16816.F32 R108, R8, R36.reuse, R128 ;  /* 0x00000024086c723c */ /* 0x080fec0000001880 */
[C---:B------:R-:W-:Y:S06]  /*2070*/  HMMA.16816.F32 R52, R4.reuse, R36, R124 ;  /* 0x000000240434723c */ /* 0x040fec000000187c */
[C---:B------:R-:W-:Y:S06]  /*2080*/  HMMA.16816.F32 R16, R4.reuse, R34, R136 ;  /* 0x000000220410723c */ /* 0x040fec0000001888 */
[----:B---3--:R-:W-:Y:S06]  /*2090*/  HMMA.16816.F32 R92, R4, R24, R148 ;  /* 0x00000018045c723c */ /* 0x008fec0000001894 */
[C---:B------:R-:W-:Y:S06]  /*20a0*/  HMMA.16816.F32 R136, R8.reuse, R34, R104 ;  /* 0x000000220888723c */ /* 0x040fec0000001868 */
[C---:B------:R-:W-:Y:S01]  /*20b0*/  HMMA.16816.F32 R116, R8.reuse, R38, R116 ;  /* 0x000000260874723c */ /* 0x040fe20000001874 */
[----:B------:R-:W-:Y:S05]  /*20c0*/  LDSM.16.M88.4 R36, [R213+0x8400] ;  /* 0x00840000d524783b */ /* 0x000fea0000000200 */
[C---:B------:R-:W-:Y:S01]  /*20d0*/  HMMA.16816.F32 R112, R8.reuse, R32, R112 ;  /* 0x000000200870723c */ /* 0x040fe20000001870 */
[----:B------:R-:W-:Y:S05]  /*20e0*/  LDSM.16.M88.4 R32, [R213+0x8800] ;  /* 0x00880000d520783b */ /* 0x000fea0000000200 */
[C---:B------:R-:W-:Y:S06]  /*20f0*/  HMMA.16816.F32 R140, R8.reuse, R28, R88 ;  /* 0x0000001c088c723c */ /* 0x040fec0000001858 */
[C---:B------:R-:W-:Y:S06]  /*2100*/  HMMA.16816.F32 R148, R8.reuse, R24, R84 ;  /* 0x000000180894723c */ /* 0x040fec0000001854 */
[C---:B------:R-:W-:Y:S06]  /*2110*/  HMMA.16816.F32 R104, R8.reuse, R30, R76 ;  /* 0x0000001e0868723c */ /* 0x040fec000000184c */
[----:B------:R-:W-:Y:S01]  /*2120*/  HMMA.16816.F32 R56, R8, R26, R56 ;  /* 0x0000001a0838723c */ /* 0x000fe20000001838 */
[----:B------:R-:W-:Y:S05]  /*2130*/  LDSM.16.M88.4 R8, [R216+0x4000] ;  /* 0x00400000d808783b */ /* 0x000fea0000000200 */
[----:B----4-:R-:W-:Y:S01]  /*2140*/  HMMA.16816.F32 R128, R12, R64, R44 ;  /* 0x000000400c80723c */ /* 0x010fe2000000182c */
[----:B------:R-:W1:Y:S05]  /*2150*/  LDSM.16.M88.4 R44, [R213+0x8000] ;  /* 0x00800000d52c783b */ /* 0x000e6a0000000200 */
[C---:B------:R-:W-:Y:S06]  /*2160*/  HMMA.16816.F32 R80, R4.reuse, R28, R80 ;  /* 0x0000001c0450723c */ /* 0x040fec0000001850 */
[C---:B------:R-:W-:Y:S01]  /*2170*/  HMMA.16816.F32 R96, R4.reuse, R30, R152 ;  /* 0x0000001e0460723c */ /* 0x040fe20000001898 */
[----:B------:R-:W-:Y:S05]  /*2180*/  LDSM.16.M88.4 R28, [R215+0x8000] ;  /* 0x00800000d71c783b */ /* 0x000fea0000000200 */
[----:B------:R-:W-:Y:S01]  /*2190*/  HMMA.16816.F32 R100, R4, R26, R132 ;  /* 0x0000001a0464723c */ /* 0x000fe20000001884 */
[----:B------:R-:W2:Y:S04]  /*21a0*/  LDSM.16.M88.4 R4, [R216+0x5000] ;  /* 0x00500000d804783b */ /* 0x000ea80000000200 */
[----:B------:R-:W3:Y:S01]  /*21b0*/  LDSM.16.M88.4 R24, [R213+0x8c00] ;  /* 0x008c0000d518783b */ /* 0x000ee20000000200 */
[----:B------:R-:W-:Y:S06]  /*21c0*/  HMMA.16816.F32 R132, R12, R62, R48 ;  /* 0x0000003e0c84723c */ /* 0x000fec0000001830 */
[-C--:B-----5:R-:W-:Y:S06]  /*21d0*/  HMMA.16816.F32 R48, R20, R60.reuse, R108 ;  /* 0x0000003c1430723c */ /* 0x0a0fec000000186c */
[----:B------:R-:W-:Y:S06]  /*21e0*/  HMMA.16816.F32 R52, R12, R60, R52 ;  /* 0x0000003c0c34723c */ /* 0x000fec0000001834 */
[----:B------:R-:W-:Y:S06]  /*21f0*/  HMMA.16816.F32 R76, R20, R62, R116 ;  /* 0x0000003e144c723c */ /* 0x000fec0000001874 */
[C---:B------:R-:W-:Y:S01]  /*2200*/  HMMA.16816.F32 R124, R12.reuse, R66, R16 ;  /* 0x000000420c7c723c */ /* 0x040fe20000001810 */
[----:B------:R-:W-:Y:S05]  /*2210*/  LDSM.16.M88.4 R16, [R217+0x4000] ;  /* 0x00400000d910783b */ /* 0x000fea0000000200 */
[C---:B------:R-:W-:Y:S06]  /*2220*/  HMMA.16816.F32 R120, R12.reuse, R72, R80 ;  /* 0x000000480c78723c */ /* 0x040fec0000001850 */
[C---:B------:R-:W-:Y:S06]  /*2230*/  HMMA.16816.F32 R144, R12.reuse, R68, R92 ;  /* 0x000000440c90723c */ /* 0x040fec000000185c */
[C---:B------:R-:W-:Y:S06]  /*2240*/  HMMA.16816.F32 R96, R12.reuse, R74, R96 ;  /* 0x0000004a0c60723c */ /* 0x040fec0000001860 */
[----:B------:R-:W-:Y:S01]  /*2250*/  HMMA.16816.F32 R84, R12, R70, R100 ;  /* 0x000000460c54723c */ /* 0x000fe20000001864 */
[----:B------:R-:W4:Y:S05]  /*2260*/  LDSM.16.M88.4 R12, [R217+0x5000] ;  /* 0x00500000d90c783b */ /* 0x000f2a0000000200 */
[C---:B------:R-:W-:Y:S06]  /*2270*/  HMMA.16816.F32 R92, R20.reuse, R72, R140 ;  /* 0x00000048145c723c */ /* 0x040fec000000188c */
[C---:B------:R-:W-:Y:S06]  /*2280*/  HMMA.16816.F32 R80, R20.reuse, R64, R112 ;  /* 0x000000401450723c */ /* 0x040fec0000001870 */
[C---:B------:R-:W-:Y:S06]  /*2290*/  HMMA.16816.F32 R88, R20.reuse, R66, R136 ;  /* 0x000000421458723c */ /* 0x040fec0000001888 */
[C---:B------:R-:W-:Y:S06]  /*22a0*/  HMMA.16816.F32 R72, R20.reuse, R74, R104 ;  /* 0x0000004a1448723c */ /* 0x040fec0000001868 */
[C---:B------:R-:W-:Y:S06]  /*22b0*/  HMMA.16816.F32 R64, R20.reuse, R68, R148 ;  /* 0x000000441440723c */ /* 0x040fec0000001894 */
[----:B------:R-:W-:Y:S06]  /*22c0*/  HMMA.16816.F32 R56, R20, R70, R56 ;  /* 0x000000461438723c */ /* 0x000fec0000001838 */
[-C--:B-1----:R-:W-:Y:S01]  /*22d0*/  HMMA.16816.F32 R20, R8, R44.reuse, R48 ;  /* 0x0000002c0814723c */ /* 0x082fe20000001830 */
[----:B------:R-:W1:Y:S05]  /*22e0*/  LDSM.16.M88.4 R48, [R215+0x8400] ;  /* 0x00840000d730783b */ /* 0x000e6a0000000200 */
[C---:B--2---:R-:W-:Y:S06]  /*22f0*/  HMMA.16816.F32 R52, R4.reuse, R44, R52 ;  /* 0x0000002c0434723c */ /* 0x044fec0000001834 */
[-C--:B------:R-:W-:Y:S06]  /*2300*/  HMMA.16816.F32 R60, R4, R46.reuse, R132 ;  /* 0x0000002e043c723c */ /* 0x080fec0000001884 */
[C---:B------:R-:W-:Y:S06]  /*2310*/  HMMA.16816.F32 R44, R8.reuse, R46, R76 ;  /* 0x0000002e082c723c */ /* 0x040fec000000184c */
[C---:B------:R-:W-:Y:S06]  /*2320*/  HMMA.16816.F32 R76, R8.reuse, R34, R72 ;  /* 0x00000022084c723c */ /* 0x040fec0000001848 */
[----:B---3--:R-:W-:Y:S06]  /*2330*/  HMMA.16816.F32 R72, R8, R24, R64 ;  /* 0x000000180848723c */ /* 0x008fec0000001840 */
        /* <DEDUP_REMOVED lines=8> */
[C---:B------:R-:W-:Y:S06]  /*23c0*/  HMMA.16816.F32 R88, R8.reuse, R38, R88 ;  /* 0x000000260858723c */ /* 0x040fec0000001858 */
[C---:B------:R-:W-:Y:S06]  /*23d0*/  HMMA.16816.F32 R92, R8.reuse, R32, R92 ;  /* 0x00000020085c723c */ /* 0x040fec000000185c */
[----:B------:R-:W-:Y:S01]  /*23e0*/  HMMA.16816.F32 R64, R8, R26, R56 ;  /* 0x0000001a0840723c */ /* 0x000fe20000001838 */
[----:B------:R-:W2:Y:S01]  /*23f0*/  LDSM.16.M88.4 R8, [R215+0x8800] ;  /* 0x00880000d708783b */ /* 0x000ea20000000200 */
[----:B------:R-:W-:Y:S01]  /*2400*/  VIADD R32, R0, 0x8 ;  /* 0x0000000800207836 */ /* 0x000fe20000000000 */
[----:B------:R-:W-:-:S04]  /*2410*/  DEPBAR.LE SB0, 0x0 ;  /* 0x000080000000791a */ /* 0x000fc80000000000 */
[----:B----4-:R-:W-:Y:S01]  /*2420*/  HMMA.16816.F32 R56, R12, R28, R52 ;  /* 0x0000001c0c38723c */ /* 0x010fe20000001834 */
[----:B------:R-:W-:Y:S01]  /*2430*/  VIADD R33, R0, 0x1 ;  /* 0x0000000100217836 */ /* 0x000fe20000000000 */
[----:B------:R-:W-:Y:S01]  /*2440*/  ISETP.GE.AND P2, PT, R32, R40, PT ;  /* 0x000000282000720c */ /* 0x000fe20003f46270 */
[----:B------:R-:W-:-:S03]  /*2450*/  VIADD R32, R0, 0x10 ;  /* 0x0000001000207836 */ /* 0x000fc60000000000 */
[----:B------:R-:W-:Y:S01]  /*2460*/  HMMA.16816.F32 R36, R16, R28, R20 ;  /* 0x0000001c1024723c */ /* 0x000fe20000001814 */
[-C--:B------:R-:W-:Y:S02]  /*2470*/  ISETP.GE.AND P3, PT, R33, R40.reuse, PT ;  /* 0x000000282100720c */ /* 0x080fe40003f66270 */
[----:B------:R-:W-:-:S03]  /*2480*/  ISETP.GE.AND P0, PT, R32, R40, PT ;  /* 0x000000282000720c */ /* 0x000fc60003f06270 */
[-C--:B------:R-:W-:Y:S06]  /*2490*/  HMMA.16816.F32 R52, R12, R30.reuse, R60 ;  /* 0x0000001e0c34723c */ /* 0x080fec000000183c */
[C---:B------:R-:W-:Y:S06]  /*24a0*/  HMMA.16816.F32 R28, R16.reuse, R30, R44 ;  /* 0x0000001e101c723c */ /* 0x040fec000000182c */
[----:B-1----:R-:W-:Y:S01]  /*24b0*/  HMMA.16816.F32 R24, R16, R48, R68 ;  /* 0x000000301018723c */ /* 0x002fe20000001844 */
[----:B------:R-:W-:-:S05]  /*24c0*/  FSEL R42, R56, -INF , !P4 ;  /* 0xff800000382a7808 */ /* 0x000fca0006000000 */
[C---:B------:R-:W-:Y:S01]  /*24d0*/  HMMA.16816.F32 R20, R12.reuse, R48, R100 ;  /* 0x000000300c14723c */ /* 0x040fe20000001864 */
[----:B------:R-:W-:Y:S01]  /*24e0*/  FSEL R139, R38, -INF , !P4 ;  /* 0xff800000268b7808 */ /* 0x000fe20006000000 */
[----:B------:R-:W-:Y:S01]  /*24f0*/  VIADD R69, R0, 0x18 ;  /* 0x0000001800457836 */ /* 0x000fe20000000000 */
[----:B------:R-:W-:Y:S02]  /*2500*/  FSEL R140, R39, -INF , !P3 ;  /* 0xff800000278c7808 */ /* 0x000fe40005800000 */
[----:B------:R-:W-:Y:S01]  /*2510*/  FSEL R116, R37, -INF , !P3 ;  /* 0xff80000025747808 */ /* 0x000fe20005800000 */
[-C--:B------:R-:W-:Y:S01]  /*2520*/  HMMA.16816.F32 R44, R12, R50.reuse, R104 ;  /* 0x000000320c2c723c */ /* 0x080fe20000001868 */
[----:B------:R-:W-:Y:S02]  /*2530*/  FSEL R70, R58, -INF , !P4 ;  /* 0xff8000003a467808 */ /* 0x000fe40006000000 */
[----:B------:R-:W-:Y:S02]  /*2540*/  FSEL R71, R59, -INF , !P3 ;  /* 0xff8000003b477808 */ /* 0x000fe40005800000 */
[----:B------:R-:W-:Y:S01]  /*2550*/  FSEL R38, R57, -INF , !P3 ;  /* 0xff80000039267808 */ /* 0x000fe20005800000 */
[----:B------:R-:W-:Y:S01]  /*2560*/  HMMA.16816.F32 R48, R16, R50, R88 ;  /* 0x000000321030723c */ /* 0x000fe20000001858 */
[----:B------:R-:W-:-:S02]  /*2570*/  FSEL R138, R30, -INF , !P2 ;  /* 0xff8000001e8a7808 */ /* 0x000fc40005000000 */
[----:B------:R-:W-:Y:S02]  /*2580*/  FSEL R39, R54, -INF , !P2 ;  /* 0xff80000036277808 */ /* 0x000fe40005000000 */
[----:B------:R-:W-:Y:S01]  /*2590*/  FSEL R37, R52, -INF , !P2 ;  /* 0xff80000034257808 */ /* 0x000fe20005000000 */
[C---:B--2---:R-:W-:Y:S01]  /*25a0*/  HMMA.16816.F32 R32, R12.reuse, R8, R120 ;  /* 0x000000080c20723c */ /* 0x044fe20000001878 */
[----:B------:R-:W-:Y:S02]  /*25b0*/  FSEL R68, R55, -INF , !P1 ;  /* 0xff80000037447808 */ /* 0x000fe40004800000 */
[----:B------:R-:W-:Y:S02]  /*25c0*/  FSEL R30, R53, -INF , !P1 ;  /* 0xff800000351e7808 */ /* 0x000fe40004800000 */
[----:B------:R-:W-:Y:S01]  /*25d0*/  FSEL R137, R31, -INF , !P1 ;  /* 0xff8000001f897808 */ /* 0x000fe20004800000 */
[----:B------:R-:W-:Y:S01]  /*25e0*/  HMMA.16816.F32 R56, R12, R10, R96 ;  /* 0x0000000a0c38723c */ /* 0x000fe20000001860 */
[----:B------:R-:W-:-:S02]  /*25f0*/  FSEL R133, R29, -INF , !P1 ;  /* 0xff8000001d857808 */ /* 0x000fc40004800000 */
[-C--:B------:R-:W-:Y:S01]  /*2600*/  ISETP.GE.AND P1, PT, R2, R40.reuse, PT ;  /* 0x000000280200720c */ /* 0x080fe20003f26270 */
[----:B------:R-:W-:Y:S01]  /*2610*/  VIADD R2, R0, 0x29 ;  /* 0x0000002900027836 */ /* 0x000fe20000000000 */
[----:B------:R-:W-:Y:S01]  /*2620*/  FSEL R104, R36, -INF , !P4 ;  /* 0xff80000024687808 */ /* 0x000fe20006000000 */
[C---:B------:R-:W-:Y:S01]  /*2630*/  HMMA.16816.F32 R60, R12.reuse, R4, R144 ;  /* 0x000000040c3c723c */ /* 0x040fe20000001890 */
[----:B------:R-:W-:Y:S01]  /*2640*/  FSEL R100, R23, -INF , !P6 ;  /* 0xff80000017647808 */ /* 0x000fe20007000000 */
[----:B------:R-:W-:Y:S01]  /*2650*/  VIADD R36, R0, 0x20 ;  /* 0x0000002000247836 */ /* 0x000fe20000000000 */
        /* <DEDUP_REMOVED lines=8> */
[----:B------:R-:W-:Y:S02]  /*26e0*/  ISETP.GE.AND P6, PT, R40, 0x41, PT ;  /* 0x000000412800780c */ /* 0x000fe40003fc6270 */
[----:B------:R-:W-:Y:S02]  /*26f0*/  FSEL R132, R28, -INF , !P2 ;  /* 0xff8000001c847808 */ /* 0x000fe40005000000 */
[-C--:B------:R-:W-:Y:S01]  /*2700*/  ISETP.GE.AND P3, PT, R2, R40.reuse, PT ;  /* 0x000000280200720c */ /* 0x080fe20003f66270 */
[C---:B------:R-:W-:Y:S01]  /*2710*/  VIADD R2, R0.reuse, 0x31 ;  /* 0x0000003100027836 */ /* 0x040fe20000000000 */
[----:B------:R-:W-:Y:S01]  /*2720*/  ISETP.GE.AND P2, PT, R69, R40, PT ;  /* 0x000000284500720c */ /* 0x000fe20003f46270 */
[----:B------:R-:W-:Y:S01]  /*2730*/  HMMA.16816.F32 R76, R16, R10, R76 ;  /* 0x0000000a104c723c */ /* 0x000fe2000000184c */
[----:B------:R-:W-:Y:S01]  /*2740*/  P2R R28, PR, RZ, 0x2 ;  /* 0x00000002ff1c7803 */ /* 0x000fe20000000000 */
[----:B------:R-:W-:Y:S01]  /*2750*/  VIADD R8, R0, 0x39 ;  /* 0x0000003900087836 */ /* 0x000fe20000000000 */
[----:B------:R-:W-:-:S02]  /*2760*/  FSEL R46, R46, -INF , !P2 ;  /* 0xff8000002e2e7808 */ /* 0x000fc40005000000 */
[----:B------:R-:W-:Y:S01]  /*2770*/  FSEL R44, R44, -INF , !P2 ;  /* 0xff8000002c2c7808 */ /* 0x000fe20005000000 */
[C---:B------:R-:W-:Y:S01]  /*2780*/  HMMA.16816.F32 R72, R16.reuse, R4, R72 ;  /* 0x000000041048723c */ /* 0x040fe20000001848 */
[----:B------:R-:W-:Y:S02]  /*2790*/  FSEL R145, R50, -INF , !P2 ;  /* 0xff80000032917808 */ /* 0x000fe40005000000 */
[----:B------:R-:W-:Y:S02]  /*27a0*/  FSEL R143, R48, -INF , !P2 ;  /* 0xff800000308f7808 */ /* 0x000fe40005000000 */
[----:B------:R-:W-:Y:S01]  /*27b0*/  FSEL R155, R26, -INF , !P0 ;  /* 0xff8000001a9b7808 */ /* 0x000fe20004000000 */
[----:B------:R-:W-:Y:S01]  /*27c0*/  HMMA.16816.F32 R64, R16, R6, R64 ;  /* 0x000000061040723c */ /* 0x000fe20000001840 */
[----:B------:R-:W-:Y:S01]  /*27d0*/  ISETP.GE.AND P2, PT, R2, R40, PT ;  /* 0x000000280200720c */ /* 0x000fe20003f46270 */
[----:B------:R-:W-:Y:S01]  /*27e0*/  VIADD R2, R0, 0x38 ;  /* 0x0000003800027836 */ /* 0x000fe20000000000 */
[----:B------:R-:W-:-:S02]  /*27f0*/  FSEL R29, R22, -INF , !P0 ;  /* 0xff800000161d7808 */ /* 0x000fc40004000000 */
[----:B------:R-:W-:Y:S01]  /*2800*/  FSEL R26, R20, -INF , !P0 ;  /* 0xff800000141a7808 */ /* 0x000fe20004000000 */
[----:B------:R-:W-:Y:S01]  /*2810*/  BAR.SYNC.DEFER_BLOCKING 0x0 ;  /* 0x0000000000007b1d */ /* 0x000fe20000010000 */
[-C--:B------:R-:W-:Y:S02]  /*2820*/  ISETP.GE.AND P1, PT, R41, R40.reuse, PT ;  /* 0x000000282900720c */ /* 0x080fe40003f26270 */
[----:B------:R-:W-:Y:S02]  /*2830*/  ISETP.GE.AND P0, PT, R36, R40, PT ;  /* 0x000000282400720c */ /* 0x000fe40003f06270 */
[----:B------:R-:W-:Y:S02]  /*2840*/  FSEL R25, R47, -INF , !P1 ;  /* 0xff8000002f197808 */ /* 0x000fe40004800000 */
[----:B------:R-:W-:Y:S02]  /*2850*/  FSEL R45, R45, -INF , !P1 ;  /* 0xff8000002d2d7808 */ /* 0x000fe40004800000 */
[----:B------:R-:W-:-:S02]  /*2860*/  FSEL R144, R51, -INF , !P1 ;  /* 0xff80000033907808 */ /* 0x000fc40004800000 */
[----:B------:R-:W-:Y:S02]  /*2870*/  FSEL R142, R49, -INF , !P1 ;  /* 0xff800000318e7808 */ /* 0x000fe40004800000 */
[----:B------:R-:W-:Y:S02]  /*2880*/  ISETP.GE.AND P1, PT, R2, R40, PT ;  /* 0x000000280200720c */ /* 0x000fe40003f26270 */
        /* <DEDUP_REMOVED lines=30> */
.L_x_312:
[----:B------:R-:W-:Y:S01]  /*2a70*/  VIADD R2, R186, 0x4 ;  /* 0x00000004ba027836 */ /* 0x000fe20000000000 */
[----:B------:R-:W-:Y:S01]  /*2a80*/  FMNMX.FTZ R0, R42, R38, !PT ;  /* 0x000000262a007209 */ /* 0x000fe20007810000 */
[----:B------:R-:W-:Y:S01]  /*2a90*/  IMAD.WIDE.U32 R10, R186, -0x326172a9, RZ ;  /* 0xcd9e8d57ba0a7825 */ /* 0x000fe200078e00ff */
[----:B------:R-:W-:Y:S01]  /*2aa0*/  LOP3.LUT R204, R204, UR28, RZ, 0x3c, !PT ;  /* 0x0000001ccccc7c12 */ /* 0x000fe2000f8e3cff */
[----:B------:R-:W-:Y:S01]  /*2ab0*/  UIADD3 UR21, UR29, -0x4498517b, URZ ;  /* 0xbb67ae851d157890 */ /* 0x000fe2000fffe03f */
[----:B------:R-:W-:Y:S01]  /*2ac0*/  FMNMX.FTZ R0, R37, R0, !PT ;  /* 0x0000000025007209 */ /* 0x000fe20007810000 */
[----:B------:R-:W-:Y:S01]  /*2ad0*/  IMAD.WIDE.U32 R128, R2, -0x326172a9, RZ ;  /* 0xcd9e8d5702807825 */ /* 0x000fe200078e00ff */
[----:B-1----:R-:W-:Y:S01]  /*2ae0*/  LOP3.LUT R5, R11, R204, RZ, 0x3c, !PT ;  /* 0x000000cc0b057212 */ /* 0x002fe200078e3cff */
[----:B------:R-:W-:Y:S01]  /*2af0*/  UIADD3 UR22, UR28, -0x61c88647, URZ ;  /* 0x9e3779b91c167890 */ /* 0x000fe2000fffe03f */
[----:B------:R-:W-:Y:S01]  /*2b00*/  FMNMX.FTZ R0, R30, R0, !PT ;  /* 0x000000001e007209 */ /* 0x000fe20007810000 */
[----:B------:R-:W-:Y:S01]  /*2b10*/  IMAD.WIDE.U32 R172, R161, -0x2daee0ad, RZ ;  /* 0xd2511f53a1ac7825 */ /* 0x000fe200078e00ff */
[----:B------:R-:W-:Y:S01]  /*2b20*/  LOP3.LUT R4, R129, R204, RZ, 0x3c, !PT ;  /* 0x000000cc81047212 */ /* 0x000fe200078e3cff */
[----:B------:R-:W-:Y:S01]  /*2b30*/  UIADD3 UR20, UR28, 0x3c6ef372, URZ ;  /* 0x3c6ef3721c147890 */ /* 0x000fe2000fffe03f */
[----:B------:R-:W-:Y:S01]  /*2b40*/  FMNMX.FTZ R0, R26, R0, !PT ;  /* 0x000000001a007209 */ /* 0x000fe20007810000 */
[----:B------:R-:W-:Y:S01]  /*2b50*/  IMAD.SHL.U32 R141, R43, 0x2, RZ ;  /* 0x000000022b8d7824 */ /* 0x000fe200078e00ff */
[----:B------:R-:W-:Y:S01]  /*2b60*/  ISETP.NE.AND P5, PT, R28, RZ, PT ;  /* 0x000000ff1c00720c */ /* 0x000fe20003fa5270 */
[----:B------:R-:W-:Y:S01]  /*2b70*/  IMAD.WIDE.U32 R130, R4, -0x2daee0ad, RZ ;  /* 0xd2511f5304827825 */ /* 0x000fe200078e00ff */
[----:B------:R-:W-:Y:S01]  /*2b80*/  FMNMX.FTZ R6, R24, R0, !PT ;  /* 0x0000000018067209 */ /* 0x000fe20007810000 */
[----:B------:R-:W-:Y:S01]  /*2b90*/  UIADD3 UR19, UR29, 0x76cf5d0a, URZ ;  /* 0x76cf5d0a1d137890 */ /* 0x000fe2000fffe03f */
[----:B------:R-:W-:Y:S01]  /*2ba0*/  LOP3.LUT R2, R173, UR29, R141, 0x96, !PT ;  /* 0x0000001dad027c12 */ /* 0x000fe2000f8e968d */
[----:B------:R-:W-:Y:S01]  /*2bb0*/  IMAD.WIDE.U32 R180, R5, -0x2daee0ad, RZ ;  /* 0xd2511f5305b47825 */ /* 0x000fe200078e00ff */
[----:B------:R-:W-:Y:S01]  /*2bc0*/  LOP3.LUT R0, R131, UR21, R172, 0x96, !PT ;  /* 0x0000001583007c12 */ /* 0x000fe2000f8e96ac */
[----:B------:R-:W-:Y:S01]  /*2bd0*/  UIADD3 UR17, UR29, 0x32370b8f, URZ ;  /* 0x32370b8f1d117890 */ /* 0x000fe2000fffe03f */
[----:B------:R-:W-:Y:S01]  /*2be0*/  FMNMX.FTZ R6, R44, R6, !PT ;  /* 0x000000062c067209 */ /* 0x000fe20007810000 */
[----:B------:R-:W-:Y:S01]  /*2bf0*/  IMAD.WIDE.U32 R4, R2, -0x326172a9, RZ ;  /* 0xcd9e8d5702047825 */ /* 0x000fe200078e00ff */
[----:B------:R-:W-:Y:S01]  /*2c00*/  FMNMX.FTZ R2, R70, R71, !PT ;  /* 0x0000004746027209 */ /* 0x000fe20007810000 */
[----:B------:R-:W-:Y:S01]  /*2c10*/  UIADD3 UR18, UR28, -0x255992d5, URZ ;  /* 0xdaa66d2b1c127890 */ /* 0x000fe2000fffe03f */
[----:B------:R-:W-:Y:S01]  /*2c20*/  FSEL R152, R56, -INF , !P5 ;  /* 0xff80000038987808 */ /* 0x000fe20006800000 */
[----:B------:R-:W-:Y:S01]  /*2c30*/  IMAD.WIDE.U32 R98, R0, -0x326172a9, RZ ;  /* 0xcd9e8d5700627825 */ /* 0x000fe200078e00ff */
[----:B------:R-:W-:Y:S01]  /*2c40*/  FMNMX.FTZ R0, R39, R2, !PT ;  /* 0x0000000227007209 */ /* 0x000fe20007810000 */
[----:B------:R-:W-:Y:S01]  /*2c50*/  UIADD3 UR16, UR28, 0x78dde6e4, URZ ;  /* 0x78dde6e41c107890 */ /* 0x000fe2000fffe03f */
[----:B------:R-:W-:Y:S01]  /*2c60*/  FMNMX.FTZ R2, R45, R6, !PT ;  /* 0x000000062d027209 */ /* 0x000fe20007810000 */
[----:B------:R-:W-:Y:S01]  /*2c70*/  UIADD3 UR5, UR29, -0x56f99767, URZ ;  /* 0xa90668991d057890 */ /* 0x000fe2000fffe03f */
[----:B------:R-:W-:Y:S01]  /*2c80*/  FSEL R153, R57, -INF , !P4 ;  /* 0xff80000039997808 */ /* 0x000fe20006000000 */
[----:B------:R-:W-:Y:S01]  /*2c90*/  UIADD3 UR15, UR29, -0x126145ec, URZ ;  /* 0xed9eba141d0f7890 */ /* 0x000fe2000fffe03f */
[----:B------:R-:W-:Y:S01]  /*2ca0*/  FMNMX.FTZ R2, R174, R2, !PT ;  /* 0x00000002ae027209 */ /* 0x000fe20007810000 */
[----:B------:R-:W-:Y:S01]  /*2cb0*/  UIADD3 UR14, UR28, 0x1715609d, URZ ;  /* 0x1715609d1c0e7890 */ /* 0x000fe2000fffe03f */
[----:B------:R-:W-:Y:S01]  /*2cc0*/  FMNMX.FTZ R0, R68, R0, !PT ;  /* 0x0000000044007209 */ /* 0x000fe20007810000 */
[----:B------:R-:W-:Y:S01]  /*2cd0*/  IMAD R17, R159, 0x20, R156 ;  /* 0x000000209f117824 */ /* 0x000fe200078e029c */
[----:B------:R-:W-:Y:S01]  /*2ce0*/  FMNMX.FTZ R2, R175, R2, !PT ;  /* 0x00000002af027209 */ /* 0x000fe20007810000 */
[----:B------:R-:W-:Y:S01]  /*2cf0*/  UIADD3 UR6, UR28, -0x4ab325aa, URZ ;  /* 0xb54cda561c067890 */ /* 0x000fe2000fffe03f */
[----:B------:R-:W-:Y:S01]  /*2d00*/  FSEL R226, R60, -INF , !P3 ;  /* 0xff8000003ce27808 */ /* 0x000fe20005800000 */
[----:B------:R-:W-:Y:S01]  /*2d10*/  ULDC UR7, c[0x0][0x2ec] ;  /* 0x0000bb0000077ab9 */ /* 0x000fe20000000800 */
[----:B------:R-:W-:Y:S01]  /*2d20*/  FMNMX.FTZ R2, R152, R2, !PT ;  /* 0x0000000298027209 */ /* 0x000fe20007810000 */
[----:B------:R-:W-:Y:S01]  /*2d30*/  ULDC.U8 UR23, c[0x0][0x388] ;  /* 0x0000e20000177ab9 */ /* 0x000fe20000000000 */
[----:B------:R-:W-:Y:S01]  /*2d40*/  FMNMX.FTZ R0, R29, R0, !PT ;  /* 0x000000001d007209 */ /* 0x000fe20007810000 */
[----:B------:R-:W-:Y:S01]  /*2d50*/  UIADD3 UR25, UR29, 0x646e171e, URZ ;  /* 0x646e171e1d197890 */ /* 0x000fe2000fffe03f */
[----:B------:R-:W-:-:S02]  /*2d60*/  FMNMX.FTZ R2, R153, R2, !PT ;  /* 0x0000000299027209 */ /* 0x000fc40007810000 */
[----:B------:R-:W-:Y:S02]  /*2d70*/  FSEL R228, R61, -INF , !P2 ;  /* 0xff8000003de47808 */ /* 0x000fe40005000000 */
[----:B------:R-:W-:Y:S02]  /*2d80*/  FMNMX.FTZ R2, R226, R2, !PT ;  /* 0x00000002e2027209 */ /* 0x000fe40007810000 */
[----:B------:R-:W-:Y:S02]  /*2d90*/  FMNMX.FTZ R0, R100, R0, !PT ;  /* 0x0000000064007209 */ /* 0x000fe40007810000 */
[----:B------:R-:W-:Y:S02]  /*2da0*/  ISETP.GE.AND P0, PT, R8, R40, PT ;  /* 0x000000280800720c */ /* 0x000fe40003f06270 */
[----:B------:R-:W-:Y:S02]  /*2db0*/  FSEL R230, R52, -INF , !P1 ;  /* 0xff80000034e67808 */ /* 0x000fe40004800000 */
[----:B------:R-:W-:-:S02]  /*2dc0*/  FMNMX.FTZ R2, R228, R2, !PT ;  /* 0x00000002e4027209 */ /* 0x000fc40007810000 */
[----:B------:R-:W-:Y:S02]  /*2dd0*/  FMNMX.FTZ R0, R46, R0, !PT ;  /* 0x000000002e007209 */ /* 0x000fe40007810000 */
[----:B------:R-:W-:Y:S02]  /*2de0*/  LOP3.LUT R7, R181, UR21, R172, 0x96, !PT ;  /* 0x00000015b5077c12 */ /* 0x000fe4000f8e96ac */
[----:B------:R-:W-:Y:S02]  /*2df0*/  FSEL R232, R53, -INF , !P0 ;  /* 0xff80000035e87808 */ /* 0x000fe40004000000 */
[----:B------:R-:W-:Y:S01]  /*2e00*/  FMNMX.FTZ R2, R230, R2, !PT ;  /* 0x00000002e6027209 */ /* 0x000fe20007810000 */
[----:B------:R-:W-:Y:S01]  /*2e10*/  IMAD.WIDE.U32 R124, R7, -0x326172a9, RZ ;  /* 0xcd9e8d57077c7825 */ /* 0x000fe200078e00ff */
[----:B------:R-:W-:Y:S02]  /*2e20*/  FMNMX.FTZ R0, R25, R0, !PT ;  /* 0x0000000019007209 */ /* 0x000fe40007810000 */
[----:B------:R-:W-:-:S02]  /*2e30*/  LOP3.LUT R16, R5, UR22, R10, 0x96, !PT ;  /* 0x0000001605107c12 */ /* 0x000fc4000f8e960a */
[----:B------:R-:W-:Y:S02]  /*2e40*/  LOP3.LUT R5, R5, UR22, R128, 0x96, !PT ;  /* 0x0000001605057c12 */ /* 0x000fe4000f8e9680 */
[--C-:B------:R-:W-:Y:S02]  /*2e50*/  LOP3.LUT R6, R99, UR20, R4.reuse, 0x96, !PT ;  /* 0x0000001463067c12 */ /* 0x100fe4000f8e9604 */
[----:B------:R-:W-:Y:S02]  /*2e60*/  FMNMX.FTZ R12, R232, R2, !PT ;  /* 0x00000002e80c7209 */ /* 0x000fe40007810000 */
[----:B------:R-:W-:Y:S01]  /*2e70*/  FMNMX.FTZ R0, R182, R0, !PT ;  /* 0x00000000b6007209 */ /* 0x000fe20007810000 */
[----:B------:R-:W-:Y:S01]  /*2e80*/  IMAD.WIDE.U32 R8, R6, -0x2daee0ad, RZ ;  /* 0xd2511f5306087825 */ /* 0x000fe200078e00ff */
[----:B------:R-:W-:Y:S01]  /*2e90*/  LOP3.LUT R15, R125, UR20, R4, 0x96, !PT ;  /* 0x000000147d0f7c12 */ /* 0x000fe2000f8e9604 */
[----:B------:R-:W1:Y:S01]  /*2ea0*/  SHFL.BFLY PT, R14, R12, 0x2, 0x1f ;  /* 0x0c401f000c0e7f89 */ /* 0x000e6200000e0000 */
[----:B------:R-:W-:Y:S01]  /*2eb0*/  FSEL R172, R58, -INF , !P5 ;  /* 0xff8000003aac7808 */ /* 0x000fe20006800000 */
[----:B------:R-:W-:Y:S01]  /*2ec0*/  IMAD.WIDE.U32 R4, R5, -0x2daee0ad, RZ ;  /* 0xd2511f5305047825 */ /* 0x000fe200078e00ff */
[----:B------:R-:W-:-:S02]  /*2ed0*/  FMNMX.FTZ R0, R183, R0, !PT ;  /* 0x00000000b7007209 */ /* 0x000fc40007810000 */
[----:B------:R-:W-:Y:S01]  /*2ee0*/  FSEL R181, R59, -INF , !P4 ;  /* 0xff8000003bb57808 */ /* 0x000fe20006000000 */
[----:B------:R-:W-:Y:S01]  /*2ef0*/  IMAD.WIDE.U32 R6, R16, -0x2daee0ad, RZ ;  /* 0xd2511f5310067825 */ /* 0x000fe200078e00ff */
[----:B------:R-:W-:Y:S02]  /*2f00*/  FMNMX.FTZ R0, R172, R0, !PT ;  /* 0x00000000ac007209 */ /* 0x000fe40007810000 */
[----:B------:R-:W-:Y:S01]  /*2f10*/  LOP3.LUT R5, R5, UR19, R130, 0x96, !PT ;  /* 0x0000001305057c12 */ /* 0x000fe2000f8e9682 */
[----:B------:R-:W-:Y:S01]  /*2f20*/  IMAD.WIDE.U32 R96, R15, -0x2daee0ad, RZ ;  /* 0xd2511f530f607825 */ /* 0x000fe200078e00ff */
[----:B------:R-:W-:Y:S02]  /*2f30*/  LOP3.LUT R2, R9, UR17, R4, 0x96, !PT ;  /* 0x0000001109027c12 */ /* 0x000fe4000f8e9604 */
[----:B------:R-:W-:Y:S01]  /*2f40*/  FSEL R233, R62, -INF , !P3 ;  /* 0xff8000003ee97808 */ /* 0x000fe20005800000 */
[----:B------:R-:W-:Y:S01]  /*2f50*/  IMAD.WIDE.U32 R4, R5, -0x326172a9, RZ ;  /* 0xcd9e8d5705047825 */ /* 0x000fe200078e00ff */
[----:B------:R-:W-:-:S02]  /*2f60*/  FMNMX.FTZ R0, R181, R0, !PT ;  /* 0x00000000b5007209 */ /* 0x000fc40007810000 */
[----:B------:R-:W-:Y:S01]  /*2f70*/  FSEL R234, R63, -INF , !P2 ;  /* 0xff8000003fea7808 */ /* 0x000fe20005000000 */
[----:B------:R-:W-:Y:S01]  /*2f80*/  IMAD.WIDE.U32 R10, R2, -0x326172a9, RZ ;  /* 0xcd9e8d57020a7825 */ /* 0x000fe200078e00ff */
[----:B------:R-:W-:Y:S02]  /*2f90*/  FMNMX.FTZ R0, R233, R0, !PT ;  /* 0x00000000e9007209 */ /* 0x000fe40007810000 */
[----:B------:R-:W-:Y:S02]  /*2fa0*/  LOP3.LUT R5, R5, UR18, R98, 0x96, !PT ;  /* 0x0000001205057c12 */ /* 0x000fe4000f8e9662 */
        /* <DEDUP_REMOVED lines=8> */
[----:B------:R-:W-:Y:S02]  /*3030*/  FMNMX.FTZ R13, R238, R0, !PT ;  /* 0x00000000ee0d7209 */ /* 0x000fe40007810000 */
[----:B-1----:R-:W-:Y:S02]  /*3040*/  FMNMX.FTZ R11, R12, R14, !PT ;  /* 0x0000000e0c0b7209 */ /* 0x002fe40007810000 */
[----:B------:R-:W-:Y:S01]  /*3050*/  LOP3.LUT R0, R23, UR5, R4, 0x96, !PT ;  /* 0x0000000517007c12 */ /* 0x000fe2000f8e9604 */
[----:B------:R-:W-:Y:S01]  /*3060*/  SHFL.BFLY PT, R15, R13, 0x2, 0x1f ;  /* 0x0c401f000d0f7f89 */ /* 0x000fe200000e0000 */
[----:B------:R-:W-:Y:S01]  /*3070*/  LOP3.LUT R9, R97, UR17, R6, 0x96, !PT ;  /* 0x0000001161097c12 */ /* 0x000fe2000f8e9606 */
[----:B------:R-:W-:Y:S01]  /*3080*/  IMAD.WIDE.U32 R6, R2, -0x326172a9, RZ ;  /* 0xcd9e8d5702067825 */ /* 0x000fe200078e00ff */
[----:B------:R-:W-:Y:S01]  /*3090*/  LOP3.LUT R8, R5, UR15, R8, 0x96, !PT ;  /* 0x0000000f05087c12 */ /* 0x000fe2000f8e9608 */
[----:B------:R-:W1:Y:S01]  /*30a0*/  SHFL.BFLY PT, R12, R11, 0x1, 0x1f ;  /* 0x0c201f000b0c7f89 */ /* 0x000e6200000e0000 */
[----:B------:R-:W-:Y:S01]  /*30b0*/  FSEL R207, R79, -INF , !P4 ;  /* 0xff8000004fcf7808 */ /* 0x000fe20006000000 */
[----:B------:R-:W-:Y:S01]  /*30c0*/  IMAD.WIDE.U32 R4, R0, -0x326172a9, RZ ;  /* 0xcd9e8d5700047825 */ /* 0x000fe200078e00ff */
[----:B------:R-:W-:-:S02]  /*30d0*/  LOP3.LUT R19, R7, UR18, R124, 0x96, !PT ;  /* 0x0000001207137c12 */ /* 0x000fc4000f8e967c */
[----:B------:R-:W-:Y:S01]  /*30e0*/  FSEL R205, R77, -INF , !P4 ;  /* 0xff8000004dcd7808 */ /* 0x000fe20006000000 */
[----:B------:R-:W-:Y:S01]  /*30f0*/  IMAD.WIDE.U32 R126, R9, -0x326172a9, RZ ;  /* 0xcd9e8d57097e7825 */ /* 0x000fe200078e00ff */
[C---:B------:R-:W-:Y:S02]  /*3100*/  LOP3.LUT R7, R4.reuse, 0xffff, RZ, 0xc0, !PT ;  /* 0x0000ffff04077812 */ /* 0x040fe400078ec0ff */
[----:B------:R-:W-:Y:S01]  /*3110*/  LOP3.LUT R2, R4, 0xff, RZ, 0xc0, !PT ;  /* 0x000000ff04027812 */ /* 0x000fe200078ec0ff */
[----:B------:R-:W-:Y:S01]  /*3120*/  IMAD.WIDE.U32 R8, R8, -0x326172a9, RZ ;  /* 0xcd9e8d5708087825 */ /* 0x000fe200078e00ff */
[----:B------:R-:W-:Y:S02]  /*3130*/  LOP3.LUT R23, R127, UR16, R6, 0x96, !PT ;  /* 0x000000107f177c12 */ /* 0x000fe4000f8e9606 */
[----:B------:R-:W-:Y:S01]  /*3140*/  SHF.R.U32.HI R6, RZ, 0x8, R7 ;  /* 0x00000008ff067819 */ /* 0x000fe20000011607 */
[----:B------:R-:W-:Y:S01]  /*3150*/  IMAD.IADD R0, R158, 0x1, R17 ;  /* 0x000000019e007824 */ /* 0x000fe200078e0211 */
[----:B------:R-:W-:-:S02]  /*3160*/  LOP3.LUT R17, R9, UR14, R10, 0x96, !PT ;  /* 0x0000000e09117c12 */ /* 0x000fc4000f8e960a */
[--C-:B------:R-:W-:Y:S02]  /*3170*/  SHF.R.U32.HI R10, RZ, 0x10, R4.reuse ;  /* 0x00000010ff0a7819 */ /* 0x100fe40000011604 */
[----:B------:R-:W-:Y:S02]  /*3180*/  SHF.R.U32.HI R14, RZ, 0x18, R4 ;  /* 0x00000018ff0e7819 */ /* 0x000fe40000011604 */
[----:B------:R-:W-:Y:S02]  /*3190*/  FMNMX.FTZ R4, R104, R116, !PT ;  /* 0x0000007468047209 */ /* 0x000fe40007810000 */
[----:B------:R-:W-:Y:S02]  /*31a0*/  PRMT R16, R2, 0x5410, R6 ;  /* 0x0000541002107816 */ /* 0x000fe40000000006 */
[----:B------:R-:W-:Y:S02]  /*31b0*/  FMNMX.FTZ R2, R139, R140, !PT ;  /* 0x0000008c8b027209 */ /* 0x000fe40007810000 */
[----:B------:R-:W-:-:S02]  /*31c0*/  FMNMX.FTZ R4, R132, R4, !PT ;  /* 0x0000000484047209 */ /* 0x000fc40007810000 */
[----:B------:R-:W-:Y:S02]  /*31d0*/  FMNMX.FTZ R2, R138, R2, !PT ;  /* 0x000000028a027209 */ /* 0x000fe40007810000 */
[----:B------:R-:W-:Y:S02]  /*31e0*/  FMNMX.FTZ R4, R133, R4, !PT ;  /* 0x0000000485047209 */ /* 0x000fe40007810000 */
[----:B------:R-:W-:Y:S02]  /*31f0*/  FMNMX.FTZ R2, R137, R2, !PT ;  /* 0x0000000289027209 */ /* 0x000fe40007810000 */
[----:B-1----:R-:W-:Y:S02]  /*3200*/  FMNMX.FTZ R134, R11, R12, !PT ;  /* 0x0000000c0b867209 */ /* 0x002fe40007810000 */
[----:B------:R-:W-:Y:S02]  /*3210*/  FMNMX.FTZ R4, R147, R4, !PT ;  /* 0x0000000493047209 */ /* 0x000fe40007810000 */
[----:B------:R-:W-:-:S02]  /*3220*/  LOP3.LUT R9, R5, UR6, R8, 0x96, !PT ;  /* 0x0000000605097c12 */ /* 0x000fc4000f8e9608 */
[----:B------:R-:W-:Y:S02]  /*3230*/  FMNMX.FTZ R7, R13, R15, !PT ;  /* 0x0000000f0d077209 */ /* 0x000fe40007810000 */
[----:B------:R-:W-:Y:S02]  /*3240*/  FMNMX.FTZ R5, R155, R2, !PT ;  /* 0x000000029b057209 */ /* 0x000fe40007810000 */
[----:B------:R-:W-:Y:S01]  /*3250*/  FMNMX.FTZ R2, R146, R4, !PT ;  /* 0x0000000492027209 */ /* 0x000fe20007810000 */
[C---:B------:R-:W-:Y:S01]  /*3260*/  FMUL.FTZ R4, R134.reuse, UR7 ;  /* 0x0000000786047c20 */ /* 0x040fe20008410000 */
[----:B------:R-:W-:Y:S01]  /*3270*/  FSETP.NEU.FTZ.AND P4, PT, R134, -INF , PT ;  /* 0xff8000008600780b */ /* 0x000fe20003f9d000 */
[----:B------:R-:W1:Y:S01]  /*3280*/  SHFL.BFLY PT, R8, R7, 0x1, 0x1f ;  /* 0x0c201f0007087f89 */ /* 0x000e6200000e0000 */
[----:B------:R-:W-:Y:S02]  /*3290*/  FMNMX.FTZ R2, R143, R2, !PT ;  /* 0x000000028f027209 */ /* 0x000fe40007810000 */
[----:B------:R-:W-:-:S02]  /*32a0*/  FMNMX.FTZ R5, R154, R5, !PT ;  /* 0x000000059a057209 */ /* 0x000fc40007810000 */
[----:B------:R-:W-:Y:S02]  /*32b0*/  FSEL R21, R4, RZ, P4 ;  /* 0x000000ff04157208 */ /* 0x000fe40002000000 */
[----:B------:R-:W-:Y:S02]  /*32c0*/  FMNMX.FTZ R2, R142, R2, !PT ;  /* 0x000000028e027209 */ /* 0x000fe40007810000 */
[----:B------:R-:W-:Y:S01]  /*32d0*/  FMNMX.FTZ R4, R145, R5, !PT ;  /* 0x0000000591047209 */ /* 0x000fe20007810000 */
[----:B------:R-:W-:Y:S01]  /*32e0*/  FFMA.FTZ R6, R42, UR7, -R21 ;  /* 0x000000072a067c23 */ /* 0x000fe20008010815 */
[----:B------:R-:W-:Y:S02]  /*32f0*/  FMNMX.FTZ R5, R219, R2, !PT ;  /* 0x00000002db057209 */ /* 0x000fe40007810000 */
[----:B------:R-:W-:Y:S01]  /*3300*/  FMNMX.FTZ R4, R144, R4, !PT ;  /* 0x0000000490047209 */ /* 0x000fe20007810000 */
[----:B------:R2:W-:Y:S01]  /*3310*/  MUFU.EX2 R251, R6 ;  /* 0x0000000600fb7308 */ /* 0x0005e20000000800 */
[----:B------:R-:W-:-:S02]  /*3320*/  FSEL R187, R76, -INF , !P5 ;  /* 0xff8000004cbb7808 */ /* 0x000fc40006800000 */
[----:B------:R-:W-:Y:S02]  /*3330*/  FMNMX.FTZ R4, R235, R4, !PT ;  /* 0x00000004eb047209 */ /* 0x000fe40007810000 */
[----:B------:R-:W-:Y:S02]  /*3340*/  FSEL R206, R78, -INF , !P5 ;  /* 0xff8000004ece7808 */ /* 0x000fe40006800000 */
[----:B------:R-:W-:Y:S02]  /*3350*/  FMNMX.FTZ R4, R237, R4, !PT ;  /* 0x00000004ed047209 */ /* 0x000fe40007810000 */
[----:B------:R-:W-:Y:S02]  /*3360*/  FSEL R225, R72, -INF , !P3 ;  /* 0xff80000048e17808 */ /* 0x000fe40005800000 */
[----:B-1----:R-:W-:Y:S02]  /*3370*/  FMNMX.FTZ R2, R7, R8, !PT ;  /* 0x0000000807027209 */ /* 0x002fe40007810000 */
[----:B------:R-:W-:-:S02]  /*3380*/  FSEL R229, R73, -INF , !P2 ;  /* 0xff80000049e57808 */ /* 0x000fc40005000000 */
[----:B------:R-:W-:Y:S02]  /*3390*/  FSEL R240, R74, -INF , !P3 ;  /* 0xff8000004af07808 */ /* 0x000fe40005800000 */
[----:B--2---:R-:W-:Y:S01]  /*33a0*/  FMNMX.FTZ R6, R224, R5, !PT ;  /* 0x00000005e0067209 */ /* 0x004fe20007810000 */
[----:B------:R-:W-:Y:S01]  /*33b0*/  FFMA.FTZ R5, R38, UR7, -R21 ;  /* 0x0000000726057c23 */ /* 0x000fe20008010815 */
[----:B------:R-:W-:Y:S02]  /*33c0*/  FSEL R227, R64, -INF , !P1 ;  /* 0xff80000040e37808 */ /* 0x000fe40004800000 */
[----:B------:R-:W-:Y:S01]  /*33d0*/  FMNMX.FTZ R6, R187, R6, !PT ;  /* 0x00000006bb067209 */ /* 0x000fe20007810000 */
[----:B------:R1:W-:Y:S01]  /*33e0*/  MUFU.EX2 R248, R5 ;  /* 0x0000000500f87308 */ /* 0x0003e20000000800 */
[----:B------:R-:W-:Y:S02]  /*33f0*/  FSEL R241, R67, -INF , !P0 ;  /* 0xff80000043f17808 */ /* 0x000fe40004000000 */
[----:B------:R-:W-:-:S02]  /*3400*/  FSEL R231, R65, -INF , !P0 ;  /* 0xff80000041e77808 */ /* 0x000fc40004000000 */
[----:B------:R-:W-:Y:S02]  /*3410*/  FSETP.NEU.FTZ.AND P0, PT, R2, -INF , PT ;  /* 0xff8000000200780b */ /* 0x000fe40003f1d000 */
[----:B------:R-:W-:Y:S02]  /*3420*/  FSEL R242, R75, -INF , !P2 ;  /* 0xff8000004bf27808 */ /* 0x000fe40005000000 */
[----:B------:R-:W-:Y:S02]  /*3430*/  FSEL R239, R66, -INF , !P1 ;  /* 0xff80000042ef7808 */ /* 0x000fe40004800000 */
[----:B------:R-:W-:Y:S02]  /*3440*/  LEA R212, R0, UR4, 0x1 ;  /* 0x0000000400d47c11 */ /* 0x000fe4000f8e08ff */
[----:B------:R-:W-:-:S03]  /*3450*/  LOP3.LUT R0, R9, 0xffff, RZ, 0xc0, !PT ;  /* 0x0000ffff09007812 */ /* 0x000fc600078ec0ff */
[----:B------:R-:W-:Y:S01]  /*3460*/  IMAD R214, R3, 0x2, R212 ;  /* 0x0000000203d67824 */ /* 0x000fe200078e02d4 */
[----:B-1----:R-:W-:Y:S01]  /*3470*/  FMNMX.FTZ R5, R205, R6, !PT ;  /* 0x00000006cd057209 */ /* 0x002fe20007810000 */
[----:B------:R-:W-:Y:S01]  /*3480*/  LDSM.16.MT88.4 R72, [R212+0x9000] ;  /* 0x00900000d448783b */ /* 0x000fe20000004200 */
[----:B------:R-:W-:Y:S01]  /*3490*/  FMNMX.FTZ R6, R206, R4, !PT ;  /* 0x00000004ce067209 */ /* 0x000fe20007810000 */
[--C-:B------:R-:W-:Y:S01]  /*34a0*/  FFMA.FTZ R4, R37, UR7, -R21.reuse ;  /* 0x0000000725047c23 */ /* 0x100fe20008010815 */
[----:B------:R-:W-:Y:S01]  /*34b0*/  FMNMX.FTZ R5, R225, R5, !PT ;  /* 0x00000005e1057209 */ /* 0x000fe20007810000 */
[----:B------:R-:W-:Y:S01]  /*34c0*/  LDSM.16.MT88.4 R76, [R214+0x9000] ;  /* 0x00900000d64c783b */ /* 0x000fe20000004200 */
[----:B------:R-:W-:Y:S01]  /*34d0*/  FMNMX.FTZ R6, R207, R6, !PT ;  /* 0x00000006cf067209 */ /* 0x000fe20007810000 */
[----:B------:R1:W-:Y:S01]  /*34e0*/  MUFU.EX2 R249, R4 ;  /* 0x0000000400f97308 */ /* 0x0003e20000000800 */
[----:B------:R-:W-:Y:S01]  /*34f0*/  FMNMX.FTZ R7, R229, R5, !PT ;  /* 0x00000005e5077209 */ /* 0x000fe20007810000 */
[----:B------:R-:W-:Y:S01]  /*3500*/  FFMA.FTZ R5, R30, UR7, -R21 ;  /* 0x000000071e057c23 */ /* 0x000fe20008010815 */
[----:B------:R-:W-:Y:S01]  /*3510*/  FMNMX.FTZ R6, R240, R6, !PT ;  /* 0x00000006f0067209 */ /* 0x000fe20007810000 */
[----:B------:R-:W-:Y:S01]  /*3520*/  LDSM.16.MT88.4 R80, [R212+0xa000] ;  /* 0x00a00000d450783b */ /* 0x000fe20000004200 */
[----:B------:R-:W-:-:S02]  /*3530*/  FMNMX.FTZ R7, R227, R7, !PT ;  /* 0x00000007e3077209 */ /* 0x000fc40007810000 */
[----:B------:R-:W-:Y:S01]  /*3540*/  SHF.R.U32.HI R0, RZ, 0x8, R0 ;  /* 0x00000008ff007819 */ /* 0x000fe20000011600 */
[----:B------:R2:W3:Y:S01]  /*3550*/  MUFU.EX2 R150, R5 ;  /* 0x0000000500967308 */ /* 0x0004e20000000800 */
[----:B------:R-:W-:Y:S01]  /*3560*/  FMNMX.FTZ R7, R231, R7, !PT ;  /* 0x00000007e7077209 */ /* 0x000fe20007810000 */
[----:B------:R-:W-:Y:S04]  /*3570*/  LDSM.16.MT88.4 R88, [R214+0xa000] ;  /* 0x00a00000d658783b */ /* 0x000fe80000004200 */
[----:B------:R-:W4:Y:S01]  /*3580*/  SHFL.BFLY PT, R13, R7, 0x2, 0x1f ;  /* 0x0c401f00070d7f89 */ /* 0x000f2200000e0000 */
[----:B-1----:R-:W-:-:S03]  /*3590*/  FMUL.FTZ R4, R2, UR7 ;  /* 0x0000000702047c20 */ /* 0x002fc60008410000 */
[----:B------:R-:W-:Y:S02]  /*35a0*/  LDSM.16.MT88.4 R92, [R212+0xb000] ;  /* 0x00b00000d45c783b */ /* 0x000fe40000004200 */
[----:B------:R-:W-:Y:S02]  /*35b0*/  FSEL R20, R4, RZ, P0 ;  /* 0x000000ff04147208 */ /* 0x000fe40000000000 */
[----:B------:R-:W-:Y:S01]  /*35c0*/  LDSM.16.MT88.4 R84, [R214+0xb000] ;  /* 0x00b00000d654783b */ /* 0x000fe20000004200 */
[----:B------:R-:W-:Y:S02]  /*35d0*/  FMNMX.FTZ R4, R242, R6, !PT ;  /* 0x00000006f2047209 */ /* 0x000fe40007810000 */
[----:B--2---:R-:W-:Y:S01]  /*35e0*/  LOP3.LUT R5, R10, 0xff, RZ, 0xc0, !PT ;  /* 0x000000ff0a057812 */ /* 0x004fe200078ec0ff */
[----:B------:R-:W-:Y:S01]  /*35f0*/  FFMA.FTZ R6, R39, UR7, -R20 ;  /* 0x0000000727067c23 */ /* 0x000fe20008010814 */
[----:B------:R-:W-:Y:S01]  /*3600*/  FMNMX.FTZ R4, R239, R4, !PT ;  /* 0x00000004ef047209 */ /* 0x000fe20007810000 */
[----:B------:R-:W-:Y:S01]  /*3610*/  LDSM.16.MT88.4 R112, [R214+0xa400] ;  /* 0x00a40000d670783b */ /* 0x000fe20000004200 */
[----:B------:R-:W-:Y:S01]  /*3620*/  PRMT R11, R5, 0x5410, R14 ;  /* 0x00005410050b7816 */ /* 0x000fe2000000000e */
[----:B------:R1:W-:Y:S01]  /*3630*/  MUFU.EX2 R252, R6 ;  /* 0x0000000600fc7308 */ /* 0x0003e20000000800 */
[----:B------:R-:W-:Y:S01]  /*3640*/  FMNMX.FTZ R8, R241, R4, !PT ;  /* 0x00000004f1087209 */ /* 0x000fe20007810000 */
[----:B------:R-:W-:Y:S01]  /*3650*/  FFMA.FTZ R4, R68, UR7, -R20 ;  /* 0x0000000744047c23 */ /* 0x000fe20008010814 */
[----:B------:R-:W-:-:S02]  /*3660*/  IMAD.U32 R14, RZ, RZ, UR23 ;  /* 0x00000017ff0e7e24 */ /* 0x000fc4000f8e00ff */
[----:B------:R-:W-:Y:S01]  /*3670*/  FFMA.FTZ R5, R70, UR7, -R20 ;  /* 0x0000000746057c23 */ /* 0x000fe20008010814 */
[----:B------:R-:W-:Y:S01]  /*3680*/  LDSM.16.MT88.4 R108, [R214+0x9400] ;  /* 0x00940000d66c783b */ /* 0x000fe20000004200 */
[----:B----4-:R-:W-:Y:S01]  /*3690*/  FMNMX.FTZ R15, R7, R13, !PT ;  /* 0x0000000d070f7209 */ /* 0x010fe20007810000 */
[----:B------:R2:W4:Y:S02]  /*36a0*/  MUFU.EX2 R246, R4 ;  /* 0x0000000400f67308 */ /* 0x0005240000000800 */
[----:B------:R-:W5:Y:S01]  /*36b0*/  SHFL.BFLY PT, R12, R8, 0x2, 0x1f ;  /* 0x0c401f00080c7f89 */ /* 0x000f6200000e0000 */
[----:B------:R-:W-:-:S03]  /*36c0*/  LEA R3, R14, UR23, 0x10 ;  /* 0x000000170e037c11 */ /* 0x000fc6000f8e80ff */
[----:B------:R-:W-:Y:S02]  /*36d0*/  LDSM.16.MT88.4 R120, [R214+0xb400] ;  /* 0x00b40000d678783b */ /* 0x000fe40000004200 */
[----:B------:R-:W-:Y:S01]  /*36e0*/  HSET2.LE.AND R7, R11, R3, PT ;  /* 0x000000030b077233 */ /* 0x000fe20003803000 */
[----:B------:R4:W-:Y:S01]  /*36f0*/  MUFU.EX2 R148, R5 ;  /* 0x0000000500947308 */ /* 0x0009e20000000800 */
[----:B-1----:R-:W-:-:S04]  /*3700*/  LOP3.LUT R6, R9, 0xff, RZ, 0xc0, !PT ;  /* 0x000000ff09067812 */ /* 0x002fc800078ec0ff */
[----:B------:R-:W-:Y:S01]  /*3710*/  PRMT R10, R6, 0x5410, R0 ;  /* 0x00005410060a7816 */ /* 0x000fe20000000000 */
[----:B------:R-:W-:Y:S01]  /*3720*/  FFMA.FTZ R0, R71, UR7, -R20 ;  /* 0x0000000747007c23 */ /* 0x000fe20008010814 */
[----:B---3--:R-:W-:Y:S02]  /*3730*/  F2FP.F16.F32.PACK_AB R6, R150, R249 ;  /* 0x000000f99606723e */ /* 0x008fe400000000ff */
[--C-:B--2---:R-:W-:Y:S01]  /*3740*/  SHF.R.U32.HI R4, RZ, 0x10, R9.reuse ;  /* 0x00000010ff047819 */ /* 0x104fe20000011609 */
[----:B------:R1:W2:Y:S01]  /*3750*/  MUFU.EX2 R151, R0 ;  /* 0x0000000000977308 */ /* 0x0002a20000000800 */
[----:B------:R-:W-:Y:S02]  /*3760*/  SHF.R.U32.HI R9, RZ, 0x18, R9 ;  /* 0x00000018ff097819 */ /* 0x000fe40000011609 */
[----:B------:R-:W-:-:S04]  /*3770*/  LOP3.LUT R4, R4, 0xff, RZ, 0xc0, !PT ;  /* 0x000000ff04047812 */ /* 0x000fc800078ec0ff */
[----:B------:R-:W-:Y:S01]  /*3780*/  PRMT R9, R4, 0x5410, R9 ;  /* 0x0000541004097816 */ /* 0x000fe20000000009 */
[--C-:B----4-:R-:W-:Y:S01]  /*3790*/  FFMA.FTZ R5, R26, UR7, -R21.reuse ;  /* 0x000000071a057c23 */ /* 0x110fe20008010815 */
[----:B------:R-:W-:Y:S02]  /*37a0*/  F2FP.F16.F32.PACK_AB R4, R246, R252 ;  /* 0x000000fcf604723e */ /* 0x000fe400000000ff */
[----:B-----5:R-:W-:Y:S01]  /*37b0*/  FMNMX.FTZ R14, R8, R12, !PT ;  /* 0x0000000c080e7209 */ /* 0x020fe20007810000 */
[----:B------:R-:W-:Y:S01]  /*37c0*/  FFMA.FTZ R8, R24, UR7, -R21 ;  /* 0x0000000718087c23 */ /* 0x000fe20008010815 */
[----:B------:R-:W-:Y:S01]  /*37d0*/  LOP3.LUT R7, R7, R4, RZ, 0xc0, !PT ;  /* 0x0000000407077212 */ /* 0x000fe200078ec0ff */
[----:B------:R3:W-:Y:S01]  /*37e0*/  MUFU.EX2 R250, R5 ;  /* 0x0000000500fa7308 */ /* 0x0007e20000000800 */
[----:B------:R-:W-:Y:S01]  /*37f0*/  F2FP.F16.F32.PACK_AB R4, R248, R251 ;  /* 0x000000fbf804723e */ /* 0x000fe200000000ff */
[----:B------:R-:W4:Y:S01]  /*3800*/  SHFL.BFLY PT, R18, R14, 0x1, 0x1f ;  /* 0x0c201f000e127f89 */ /* 0x000f2200000e0000 */
[----:B-1----:R-:W-:Y:S01]  /*3810*/  HSET2.LE.AND R0, R16, R3, PT ;  /* 0x0000000310007233 */ /* 0x002fe20003803000 */
[----:B--2---:R-:W-:-:S02]  /*3820*/  IMAD.MOV.U32 R97, RZ, RZ, R151 ;  /* 0x000000ffff617224 */ /* 0x004fc400078e0097 */
[----:B------:R-:W1:Y:S02]  /*3830*/  SHFL.BFLY PT, R16, R15, 0x1, 0x1f ;  /* 0x0c201f000f107f89 */ /* 0x000e6400000e0000 */
[----:B------:R-:W-:Y:S01]  /*3840*/  LOP3.LUT R6, R0, R6, RZ, 0xc0, !PT ;  /* 0x0000000600067212 */ /* 0x000fe200078ec0ff */
[----:B------:R2:W5:Y:S01]  /*3850*/  MUFU.EX2 R156, R8 ;  /* 0x00000008009c7308 */ /* 0x0005620000000800 */
[----:B------:R-:W-:Y:S02]  /*3860*/  HSET2.LE.AND R0, R10, R3, PT ;  /* 0x000000030a007233 */ /* 0x000fe40003803000 */
[----:B------:R-:W-:-:S03]  /*3870*/  F2FP.F16.F32.PACK_AB R10, R151, R148 ;  /* 0x00000094970a723e */ /* 0x000fc600000000ff */
[----:B------:R-:W-:Y:S01]  /*3880*/  LOP3.LUT R4, R0, R4, RZ, 0xc0, !PT ;  /* 0x0000000400047212 */ /* 0x000fe200078ec0ff */
[----:B------:R-:W-:Y:S01]  /*3890*/  FFMA.FTZ R0, R44, UR7, -R21 ;  /* 0x000000072c007c23 */ /* 0x000fe20008010815 */
[----:B---3--:R-:W-:-:S03]  /*38a0*/  HSET2.LE.AND R5, R9, R3, PT ;  /* 0x0000000309057233 */ /* 0x008fc60003803000 */
[----:B------:R3:W-:Y:S02]  /*38b0*/  MUFU.EX2 R245, R0 ;  /* 0x0000000000f57308 */ /* 0x0007e40000000800 */
[----:B------:R-:W-:Y:S01]  /*38c0*/  LOP3.LUT R5, R5, R10, RZ, 0xc0, !PT ;  /* 0x0000000a05057212 */ /* 0x000fe200078ec0ff */
[----:B--2---:R-:W-:Y:S01]  /*38d0*/  IMAD.WIDE.U32 R8, R17, -0x2daee0ad, RZ ;  /* 0xd2511f5311087825 */ /* 0x004fe200078e00ff */
[----:B----4-:R-:W-:-:S05]  /*38e0*/  FMNMX.FTZ R135, R14, R18, !PT ;  /* 0x000000120e877209 */ /* 0x010fca0007810000 */
[C---:B------:R-:W-:Y:S01]  /*38f0*/  HMMA.16816.F32 R60, R4.reuse, R72, RZ ;  /* 0x00000048043c723c */ /* 0x040fe200000018ff */
[----:B-1----:R-:W-:Y:S02]  /*3900*/  FMNMX.FTZ R136, R15, R16, !PT ;  /* 0x000000100f887209 */ /* 0x002fe40007810000 */
[C---:B------:R-:W-:Y:S02]  /*3910*/  LOP3.LUT R10, R8.reuse, 0xffff, RZ, 0xc0, !PT ;  /* 0x0000ffff080a7812 */ /* 0x040fe400078ec0ff */
[----:B------:R-:W-:Y:S01]  /*3920*/  LOP3.LUT R13, R8, 0xff, RZ, 0xc0, !PT ;  /* 0x000000ff080d7812 */ /* 0x000fe200078ec0ff */
[C---:B------:R-:W-:Y:S01]  /*3930*/  HMMA.16816.F32 R40, R4.reuse, R76, RZ ;  /* 0x0000004c0428723c */ /* 0x040fe200000018ff */
[--C-:B------:R-:W-:Y:S02]  /*3940*/  SHF.R.U32.HI R12, RZ, 0x18, R8.reuse ;  /* 0x00000018ff0c7819 */ /* 0x100fe40000011608 */
[----:B---3--:R-:W-:Y:S01]  /*3950*/  SHF.R.U32.HI R0, RZ, 0x10, R8 ;  /* 0x00000010ff007819 */ /* 0x008fe20000011608 */
[----:B------:R-:W-:Y:S01]  /*3960*/  FFMA.FTZ R8, R45, UR7, -R21 ;  /* 0x000000072d087c23 */ /* 0x000fe20008010815 */
[----:B------:R-:W-:Y:S01]  /*3970*/  SHF.R.U32.HI R11, RZ, 0x8, R10 ;  /* 0x00000008ff0b7819 */ /* 0x000fe2000001160a */
[C---:B------:R-:W-:Y:S01]  /*3980*/  HMMA.16816.F32 R36, R4.reuse, R92, RZ ;  /* 0x0000005c0424723c */ /* 0x040fe200000018ff */
[----:B------:R-:W-:Y:S01]  /*3990*/  LOP3.LUT R10, R0, 0xff, RZ, 0xc0, !PT ;  /* 0x000000ff000a7812 */ /* 0x000fe200078ec0ff */
[----:B------:R1:W2:Y:S01]  /*39a0*/  MUFU.EX2 R160, R8 ;  /* 0x0000000800a07308 */ /* 0x0002a20000000800 */
[----:B------:R-:W-:Y:S01]  /*39b0*/  LOP3.LUT R0, R9, UR25, R22, 0x96, !PT ;  /* 0x0000001909007c12 */ /* 0x000fe2000f8e9616 */
[----:B------:R-:W-:Y:S01]  /*39c0*/  IMAD.WIDE.U32 R22, R23, -0x2daee0ad, RZ ;  /* 0xd2511f5317167825 */ /* 0x000fe200078e00ff */
[----:B------:R-:W-:Y:S01]  /*39d0*/  PRMT R17, R13, 0x5410, R11 ;  /* 0x000054100d117816 */ /* 0x000fe2000000000b */
[----:B------:R-:W-:Y:S01]  /*39e0*/  HMMA.16816.F32 R32, R4, R84, RZ ;  /* 0x000000540420723c */ /* 0x000fe200000018ff */
[----:B------:R-:W-:Y:S01]  /*39f0*/  PRMT R13, R10, 0x5410, R12 ;  /* 0x000054100a0d7816 */ /* 0x000fe2000000000c */
[----:B------:R-:W-:Y:S01]  /*3a00*/  FFMA.FTZ R10, R46, UR7, -R20 ;  /* 0x000000072e0a7c23 */ /* 0x000fe20008010814 */
[----:B------:R-:W-:-:S02]  /*3a10*/  LOP3.LUT R9, R0, 0xffff, RZ, 0xc0, !PT ;  /* 0x0000ffff00097812 */ /* 0x000fc400078ec0ff */
[----:B------:R-:W-:Y:S01]  /*3a20*/  LOP3.LUT R12, R0, 0xff, RZ, 0xc0, !PT ;  /* 0x000000ff000c7812 */ /* 0x000fe200078ec0ff */
[----:B------:R2:W-:Y:S01]  /*3a30*/  MUFU.EX2 R244, R10 ;  /* 0x0000000a00f47308 */ /* 0x0005e20000000800 */
[----:B------:R-:W-:Y:S01]  /*3a40*/  SHF.R.U32.HI R11, RZ, 0x18, R0 ;  /* 0x00000018ff0b7819 */ /* 0x000fe20000011600 */
[C---:B------:R-:W-:Y:S01]  /*3a50*/  HMMA.16816.F32 R44, R4.reuse, R88, RZ ;  /* 0x00000058042c723c */ /* 0x040fe200000018ff */
[----:B------:R-:W-:Y:S02]  /*3a60*/  FSETP.NEU.FTZ.AND P0, PT, R136, -INF , PT ;  /* 0xff8000008800780b */ /* 0x000fe40003f1d000 */
[----:B------:R-:W-:Y:S01]  /*3a70*/  SHF.R.U32.HI R9, RZ, 0x8, R9 ;  /* 0x00000008ff097819 */ /* 0x000fe20000011609 */
[----:B-1----:R-:W-:Y:S02]  /*3a80*/  FFMA.FTZ R8, R29, UR7, -R20 ;  /* 0x000000071d087c23 */ /* 0x002fe40008010814 */
[----:B------:R-:W-:Y:S01]  /*3a90*/  HMMA.16816.F32 R48, R4, R74, RZ ;  /* 0x0000004a0430723c */ /* 0x000fe200000018ff */
[----:B------:R-:W-:Y:S01]  /*3aa0*/  PRMT R9, R12, 0x5410, R9 ;  /* 0x000054100c097816 */ /* 0x000fe20000000009 */
[----:B------:R1:W-:Y:S01]  /*3ab0*/  MUFU.EX2 R157, R8 ;  /* 0x00000008009d7308 */ /* 0x0003e20000000800 */
[----:B-----5:R-:W-:-:S03]  /*3ac0*/  F2FP.F16.F32.PACK_AB R12, R156, R250 ;  /* 0x000000fa9c0c723e */ /* 0x020fc600000000ff */
[----:B------:R-:W-:Y:S01]  /*3ad0*/  HSET2.LE.AND R9, R9, R3, PT ;  /* 0x0000000309097233 */ /* 0x000fe20003803000 */
[----:B------:R-:W-:Y:S01]  /*3ae0*/  HMMA.16816.F32 R28, R4, R80, RZ ;  /* 0x00000050041c723c */ /* 0x000fe200000018ff */
[----:B--2---:R-:W-:-:S05]  /*3af0*/  F2FP.F16.F32.PACK_AB R10, R160, R245 ;  /* 0x000000f5a00a723e */ /* 0x004fca00000000ff */
[C---:B------:R-:W-:Y:S06]  /*3b00*/  HMMA.16816.F32 R52, R4.reuse, R78, RZ ;  /* 0x0000004e0434723c */ /* 0x040fec00000018ff */
[----:B------:R-:W-:Y:S01]  /*3b10*/  HMMA.16816.F32 R68, R4, R82, RZ ;  /* 0x000000520444723c */ /* 0x000fe200000018ff */
[----:B-1----:R-:W-:-:S04]  /*3b20*/  SHF.R.U32.HI R8, RZ, 0x10, R0 ;  /* 0x00000010ff087819 */ /* 0x002fc80000011600 */
[----:B------:R-:W-:Y:S01]  /*3b30*/  LOP3.LUT R0, R8, 0xff, RZ, 0xc0, !PT ;  /* 0x000000ff08007812 */ /* 0x000fe200078ec0ff */
[--C-:B------:R-:W-:Y:S01]  /*3b40*/  FFMA.FTZ R8, R25, UR7, -R20.reuse ;  /* 0x0000000719087c23 */ /* 0x100fe20008010814 */
[C---:B------:R-:W-:Y:S02]  /*3b50*/  HMMA.16816.F32 R64, R4.reuse, R90, RZ ;  /* 0x0000005a0440723c */ /* 0x040fe400000018ff */
[----:B------:R-:W-:Y:S01]  /*3b60*/  PRMT R16, R0, 0x5410, R11 ;  /* 0x0000541000107816 */ /* 0x000fe2000000000b */
[----:B------:R1:W2:Y:S01]  /*3b70*/  MUFU.EX2 R27, R8 ;  /* 0x00000008001b7308 */ /* 0x0002a20000000800 */
[----:B------:R-:W-:Y:S01]  /*3b80*/  FFMA.FTZ R0, R100, UR7, -R20 ;  /* 0x0000000764007c23 */ /* 0x000fe20008010814 */
[----:B------:R-:W-:Y:S01]  /*3b90*/  HSET2.LE.AND R11, R13, R3, PT ;  /* 0x000000030d0b7233 */ /* 0x000fe20003803000 */
[----:B------:R-:W-:Y:S01]  /*3ba0*/  HMMA.16816.F32 R56, R4, R94, RZ ;  /* 0x0000005e0438723c */ /* 0x000fe200000018ff */
[----:B------:R-:W3:Y:S04]  /*3bb0*/  LDSM.16.MT88.4 R100, [R212+0x9400] ;  /* 0x00940000d464783b */ /* 0x000ee80000004200 */
[----:B------:R4:W5:Y:S01]  /*3bc0*/  MUFU.EX2 R159, R0 ;  /* 0x00000000009f7308 */ /* 0x0009620000000800 */
[----:B-1----:R-:W-:-:S05]  /*3bd0*/  FMUL.FTZ R8, R136, UR7 ;  /* 0x0000000788087c20 */ /* 0x002fca0008410000 */
[----:B------:R-:W-:Y:S02]  /*3be0*/  FSEL R15, R8, RZ, P0 ;  /* 0x000000ff080f7208 */ /* 0x000fe40000000000 */
[----:B------:R-:W-:Y:S02]  /*3bf0*/  FSETP.NEU.FTZ.AND P0, PT, R135, -INF , PT ;  /* 0xff8000008700780b */ /* 0x000fe40003f1d000 */
[----:B----4-:R-:W-:Y:S01]  /*3c00*/  HSET2.LE.AND R0, R17, R3, PT ;  /* 0x0000000311007233 */ /* 0x010fe20003803000 */
[----:B--2---:R-:W-:Y:S02]  /*3c10*/  IMAD.MOV.U32 R17, RZ, RZ, R27 ;  /* 0x000000ffff117224 */ /* 0x004fe400078e001b */
[--C-:B------:R-:W-:Y:S01]  /*3c20*/  FFMA.FTZ R8, R104, UR7, -R15.reuse ;  /* 0x0000000768087c23 */ /* 0x100fe2000801080f */
[--C-:B------:R-:W-:Y:S01]  /*3c30*/  FFMA.FTZ R14, R132, UR7, -R15.reuse ;  /* 0x00000007840e7c23 */ /* 0x100fe2000801080f */
[----:B------:R-:W1:Y:S01]  /*3c40*/  LDSM.16.MT88.4 R104, [R212+0xa400] ;  /* 0x00a40000d468783b */ /* 0x000e620000004200 */
[----:B------:R-:W-:Y:S01]  /*3c50*/  LOP3.LUT R10, R0, R10, RZ, 0xc0, !PT ;  /* 0x0000000a000a7212 */ /* 0x000fe200078ec0ff */
[----:B------:R2:W-:Y:S01]  /*3c60*/  MUFU.EX2 R247, R8 ;  /* 0x0000000800f77308 */ /* 0x0005e20000000800 */
[----:B------:R-:W-:Y:S01]  /*3c70*/  FFMA.FTZ R0, R116, UR7, -R15 ;  /* 0x0000000774007c23 */ /* 0x000fe2000801080f */
[----:B------:R-:W-:Y:S01]  /*3c80*/  HMMA.16816.F32 R24, R4, R86, RZ ;  /* 0x000000560418723c */ /* 0x000fe200000018ff */
[----:B------:R-:W4:Y:S05]  /*3c90*/  LDSM.16.MT88.4 R116, [R212+0xb400] ;  /* 0x00b40000d474783b */ /* 0x000f2a0000004200 */
[----:B------:R5:W-:Y:S08]  /*3ca0*/  MUFU.EX2 R18, R0 ;  /* 0x0000000000127308 */ /* 0x000bf00000000800 */
[----:B------:R3:W1:Y:S01]  /*3cb0*/  MUFU.EX2 R161, R14 ;  /* 0x0000000e00a17308 */ /* 0x0006620000000800 */
[----:B--2---:R-:W-:-:S04]  /*3cc0*/  F2FP.F16.F32.PACK_AB R8, R17, R244 ;  /* 0x000000f41108723e */ /* 0x004fc800000000ff */
[----:B------:R-:W-:Y:S02]  /*3cd0*/  LOP3.LUT R11, R11, R8, RZ, 0xc0, !PT ;  /* 0x000000080b0b7212 */ /* 0x000fe400078ec0ff */
[----:B------:R-:W-:Y:S01]  /*3ce0*/  LOP3.LUT R8, R9, R12, RZ, 0xc0, !PT ;  /* 0x0000000c09087212 */ /* 0x000fe200078ec0ff */
[----:B------:R-:W-:Y:S01]  /*3cf0*/  IMAD.WIDE.U32 R12, R19, -0x2daee0ad, RZ ;  /* 0xd2511f53130c7825 */ /* 0x000fe200078e00ff */
[----:B-----5:R-:W-:Y:S02]  /*3d00*/  HSET2.LE.AND R0, R16, R3, PT ;  /* 0x0000000310007233 */ /* 0x020fe40003803000 */
[----:B------:R-:W-:Y:S02]  /*3d10*/  F2FP.F16.F32.PACK_AB R9, R159, R157 ;  /* 0x0000009d9f09723e */ /* 0x000fe400000000ff */
[----:B------:R-:W-:Y:S01]  /*3d20*/  LOP3.LUT R6, R13, UR15, R96, 0x96, !PT ;  /* 0x0000000f0d067c12 */ /* 0x000fe2000f8e9660 */
[----:B------:R-:W-:Y:S01]  /*3d30*/  IMAD.MOV.U32 R96, RZ, RZ, R156 ;  /* 0x000000ffff607224 */ /* 0x000fe200078e009c */
[----:B------:R-:W-:Y:S01]  /*3d40*/  LOP3.LUT R9, R0, R9, RZ, 0xc0, !PT ;  /* 0x0000000900097212 */ /* 0x000fe200078ec0ff */
[----:B------:R-:W-:Y:S01]  /*3d50*/  FFMA.FTZ R0, R133, UR7, -R15 ;  /* 0x0000000785007c23 */ /* 0x000fe2000801080f */
[----:B---3--:R-:W-:Y:S01]  /*3d60*/  FMUL.FTZ R14, R135, UR7 ;  /* 0x00000007870e7c20 */ /* 0x008fe20008410000 */
[----:B------:R-:W-:-:S02]  /*3d70*/  IMAD.MOV.U32 R133, RZ, RZ, R160 ;  /* 0x000000ffff857224 */ /* 0x000fc400078e00a0 */
[----:B------:R2:W-:Y:S02]  /*3d80*/  MUFU.EX2 R158, R0 ;  /* 0x00000000009e7308 */ /* 0x0005e40000000800 */
[----:B------:R-:W-:Y:S01]  /*3d90*/  FSEL R16, R14, RZ, P0 ;  /* 0x000000ff0e107208 */ /* 0x000fe20000000000 */
[C---:B------:R-:W-:Y:S04]  /*3da0*/  HMMA.16816.F32 R192, R8.reuse, R112, R44 ;  /* 0x0000007008c0723c */ /* 0x040fe8000000182c */
[--C-:B------:R-:W-:Y:S01]  /*3db0*/  FFMA.FTZ R4, R139, UR7, -R16.reuse ;  /* 0x000000078b047c23 */ /* 0x100fe20008010810 */
[----:B------:R-:W-:Y:S01]  /*3dc0*/  FFMA.FTZ R7, R137, UR7, -R16 ;  /* 0x0000000789077c23 */ /* 0x000fe20008010810 */
[----:B------:R-:W-:Y:S01]  /*3dd0*/  HMMA.16816.F32 R176, R8, R102, R48 ;  /* 0x0000006608b0723c */ /* 0x000fe20000001830 */
[----:B-1----:R-:W-:Y:S01]  /*3de0*/  IMAD.MOV.U32 R44, RZ, RZ, R161 ;  /* 0x000000ffff2c7224 */ /* 0x002fe200078e00a1 */
[----:B------:R1:W-:Y:S01]  /*3df0*/  MUFU.EX2 R149, R4 ;  /* 0x0000000400957308 */ /* 0x0003e20000000800 */
[----:B------:R-:W-:-:S02]  /*3e00*/  IMAD.MOV.U32 R47, RZ, RZ, R159 ;  /* 0x000000ffff2f7224 */ /* 0x000fc400078e009f */
[----:B------:R-:W-:Y:S01]  /*3e10*/  IMAD.MOV.U32 R46, RZ, RZ, R157 ;  /* 0x000000ffff2e7224 */ /* 0x000fe200078e009d */
[C---:B------:R-:W-:Y:S01]  /*3e20*/  HMMA.16816.F32 R164, R8.reuse, R114, R64 ;  /* 0x0000007208a4723c */ /* 0x040fe20000001840 */
[----:B------:R-:W-:Y:S01]  /*3e30*/  IMAD.MOV.U32 R139, RZ, RZ, R150 ;  /* 0x000000ffff8b7224 */ /* 0x000fe200078e0096 */
[----:B--2---:R-:W-:Y:S01]  /*3e40*/  LOP3.LUT R0, R23, UR5, R12, 0x96, !PT ;  /* 0x0000000517007c12 */ /* 0x004fe2000f8e960c */
[----:B------:R-:W-:Y:S01]  /*3e50*/  IMAD.MOV.U32 R49, RZ, RZ, R251 ;  /* 0x000000ffff317224 */ /* 0x000fe200078e00fb */
[----:B------:R-:W-:Y:S01]  /*3e60*/  MUFU.EX2 R45, R7 ;  /* 0x00000007002d7308 */ /* 0x000fe20000000800 */
[----:B------:R-:W-:Y:S01]  /*3e70*/  IMAD.MOV.U32 R51, RZ, RZ, R46 ;  /* 0x000000ffff337224 */ /* 0x000fe200078e002e */
[----:B------:R-:W-:Y:S01]  /*3e80*/  HMMA.16816.F32 R220, R8, R100, R60 ;  /* 0x0000006408dc723c */ /* 0x000fe2000000183c */
[----:B------:R-:W-:Y:S02]  /*3e90*/  IMAD.MOV.U32 R66, RZ, RZ, R148 ;  /* 0x000000ffff427224 */ /* 0x000fe400078e0094 */
[----:B------:R-:W-:-:S02]  /*3ea0*/  IMAD.MOV.U32 R50, RZ, RZ, R47 ;  /* 0x000000ffff327224 */ /* 0x000fc400078e002f */
[----:B------:R-:W-:Y:S01]  /*3eb0*/  IMAD.MOV.U32 R48, RZ, RZ, R250 ;  /* 0x000000ffff307224 */ /* 0x000fe200078e00fa */
[----:B------:R-:W-:Y:S01]  /*3ec0*/  HMMA.16816.F32 R208, R8, R108, R40 ;  /* 0x0000006c08d0723c */ /* 0x000fe20000001828 */
[----:B-1----:R-:W-:-:S04]  /*3ed0*/  IMAD.WIDE.U32 R4, R0, -0x326172a9, RZ ;  /* 0xcd9e8d5700047825 */ /* 0x002fc800078e00ff */
[----:B------:R-:W-:Y:S01]  /*3ee0*/  FFMA.FTZ R0, R138, UR7, -R16 ;  /* 0x000000078a007c23 */ /* 0x000fe20008010810 */
[----:B------:R-:W-:-:S03]  /*3ef0*/  IMAD.MOV.U32 R138, RZ, RZ, R18 ;  /* 0x000000ffff8a7224 */ /* 0x000fc600078e0012 */
[----:B------:R1:W2:Y:S01]  /*3f00*/  MUFU.EX2 R14, R0 ;  /* 0x00000000000e7308 */ /* 0x0002a20000000800 */
[----:B------:R-:W-:Y:S01]  /*3f10*/  IMAD.WIDE.U32 R18, R6, -0x326172a9, RZ ;  /* 0xcd9e8d5706127825 */ /* 0x000fe200078e00ff */
[C---:B------:R-:W-:Y:S01]  /*3f20*/  LOP3.LUT R6, R4.reuse, 0xffff, RZ, 0xc0, !PT ;  /* 0x0000ffff04067812 */ /* 0x040fe200078ec0ff */
[C---:B------:R-:W-:Y:S01]  /*3f30*/  HMMA.16816.F32 R200, R8.reuse, R104, R28 ;  /* 0x0000006808c8723c */ /* 0x040fe2000000181c */
[----:B------:R-:W-:Y:S01]  /*3f40*/  LOP3.LUT R12, R4, 0xff, RZ, 0xc0, !PT ;  /* 0x000000ff040c7812 */ /* 0x000fe200078ec0ff */
[----:B------:R-:W-:Y:S01]  /*3f50*/  IMAD.MOV.U32 R65, RZ, RZ, R249 ;  /* 0x000000ffff417224 */ /* 0x000fe200078e00f9 */
[----:B------:R-:W-:Y:S01]  /*3f60*/  SHF.R.U32.HI R13, RZ, 0x18, R4 ;  /* 0x00000018ff0d7819 */ /* 0x000fe20000011604 */
[----:B------:R-:W-:Y:S01]  /*3f70*/  IMAD.MOV.U32 R64, RZ, RZ, R49 ;  /* 0x000000ffff407224 */ /* 0x000fe200078e0031 */
[----:B------:R-:W-:Y:S01]  /*3f80*/  SHF.R.U32.HI R6, RZ, 0x8, R6 ;  /* 0x00000008ff067819 */ /* 0x000fe20000011606 */
[----:B----4-:R-:W-:Y:S03]  /*3f90*/  HMMA.16816.F32 R196, R8, R116, R36 ;  /* 0x0000007408c4723c */ /* 0x010fe60000001824 */
[----:B------:R-:W-:-:S03]  /*3fa0*/  PRMT R12, R12, 0x5410, R6 ;  /* 0x000054100c0c7816 */ /* 0x000fc60000000006 */
[----:B------:R-:W-:Y:S01]  /*3fb0*/  HMMA.16816.F32 R188, R8, R120, R32 ;  /* 0x0000007808bc723c */ /* 0x000fe20000001820 */
[----:B-1----:R-:W-:Y:S01]  /*3fc0*/  SHF.R.U32.HI R0, RZ, 0x10, R4 ;  /* 0x00000010ff007819 */ /* 0x002fe20000011604 */
[----:B--2---:R-:W-:-:S03]  /*3fd0*/  IMAD.MOV.U32 R137, RZ, RZ, R14 ;  /* 0x000000ffff897224 */ /* 0x004fc600078e000e */
[----:B------:R-:W-:Y:S01]  /*3fe0*/  LOP3.LUT R4, R0, 0xff, RZ, 0xc0, !PT ;  /* 0x000000ff00047812 */ /* 0x000fe200078ec0ff */
[C---:B------:R-:W-:Y:S01]  /*3ff0*/  HMMA.16816.F32 R168, R8.reuse, R110, R52 ;  /* 0x0000006e08a8723c */ /* 0x040fe20000001834 */
[----:B------:R-:W-:Y:S01]  /*4000*/  LOP3.LUT R0, R5, UR6, R18, 0x96, !PT ;  /* 0x0000000605007c12 */ /* 0x000fe2000f8e9612 */
[----:B------:R-:W-:Y:S01]  /*4010*/  FFMA.FTZ R5, R140, UR7, -R16 ;  /* 0x000000078c057c23 */ /* 0x000fe20008010810 */
[----:B------:R-:W-:Y:S01]  /*4020*/  PRMT R14, R4, 0x5410, R13 ;  /* 0x00005410040e7816 */ /* 0x000fe2000000000d */
[----:B------:R-:W-:Y:S01]  /*4030*/  IMAD.MOV.U32 R140, RZ, RZ, R158 ;  /* 0x000000ffff8c7224 */ /* 0x000fe200078e009e */
[C---:B------:R-:W-:Y:S01]  /*4040*/  LOP3.LUT R4, R0.reuse, 0xffff, RZ, 0xc0, !PT ;  /* 0x0000ffff00047812 */ /* 0x040fe200078ec0ff */
[----:B------:R1:W2:Y:S01]  /*4050*/  MUFU.EX2 R132, R5 ;  /* 0x0000000500847308 */ /* 0x0002a20000000800 */
[----:B------:R-:W-:Y:S01]  /*4060*/  SHF.R.U32.HI R6, RZ, 0x10, R0 ;  /* 0x00000010ff067819 */ /* 0x000fe20000011600 */
[----:B------:R-:W-:Y:S01]  /*4070*/  HMMA.16816.F32 R156, R8, R106, R68 ;  /* 0x0000006a089c723c */ /* 0x000fe20000001844 */
[----:B------:R-:W-:Y:S01]  /*4080*/  LOP3.LUT R13, R0, 0xff, RZ, 0xc0, !PT ;  /* 0x000000ff000d7812 */ /* 0x000fe200078ec0ff */
[----:B------:R-:W-:Y:S01]  /*4090*/  IMAD.MOV.U32 R127, RZ, RZ, R137 ;  /* 0x000000ffff7f7224 */ /* 0x000fe200078e0089 */
[----:B------:R-:W-:-:S02]  /*40a0*/  SHF.R.U32.HI R7, RZ, 0x8, R4 ;  /* 0x00000008ff077819 */ /* 0x000fc40000011604 */
[----:B------:R-:W-:Y:S01]  /*40b0*/  LOP3.LUT R4, R6, 0xff, RZ, 0xc0, !PT ;  /* 0x000000ff06047812 */ /* 0x000fe200078ec0ff */
[C---:B------:R-:W-:Y:S01]  /*40c0*/  HMMA.16816.F32 R160, R8.reuse, R118, R56 ;  /* 0x0000007608a0723c */ /* 0x040fe20000001838 */
[----:B------:R-:W-:Y:S01]  /*40d0*/  F2FP.F16.F32.PACK_AB R6, R140, R44 ;  /* 0x0000002c8c06723e */ /* 0x000fe200000000ff */
[----:B------:R-:W-:Y:S01]  /*40e0*/  IMAD.MOV.U32 R70, RZ, RZ, R149 ;  /* 0x000000ffff467224 */ /* 0x000fe200078e0095 */
[----:B------:R-:W-:Y:S01]  /*40f0*/  PRMT R7, R13, 0x5410, R7 ;  /* 0x000054100d077816 */ /* 0x000fe20000000007 */
[----:B------:R-:W-:Y:S02]  /*4100*/  IMAD.MOV.U32 R71, RZ, RZ, R45 ;  /* 0x000000ffff477224 */ /* 0x000fe400078e002d */
[----:B------:R-:W-:Y:S02]  /*4110*/  HMMA.16816.F32 R148, R8, R122, R24 ;  /* 0x0000007a0894723c */ /* 0x000fe40000001818 */
[----:B------:R-:W-:Y:S01]  /*4120*/  IMAD.MOV.U32 R67, RZ, RZ, R71 ;  /* 0x000000ffff437224 */ /* 0x000fe200078e0047 */
[----:B-1----:R-:W-:-:S02]  /*4130*/  SHF.R.U32.HI R5, RZ, 0x18, R0 ;  /* 0x00000018ff057819 */ /* 0x002fc40000011600 */
[--C-:B------:R-:W-:Y:S02]  /*4140*/  HSET2.LE.AND R0, R12, R3.reuse, PT ;  /* 0x000000030c007233 */ /* 0x100fe40003803000 */
[----:B------:R-:W-:Y:S02]  /*4150*/  PRMT R12, R4, 0x5410, R5 ;  /* 0x00005410040c7816 */ /* 0x000fe40000000005 */
[--C-:B------:R-:W-:Y:S02]  /*4160*/  HSET2.LE.AND R4, R7, R3.reuse, PT ;  /* 0x0000000307047233 */ /* 0x100fe40003803000 */
[----:B------:R-:W-:Y:S02]  /*4170*/  LOP3.LUT R6, R0, R6, RZ, 0xc0, !PT ;  /* 0x0000000600067212 */ /* 0x000fe400078ec0ff */
[--C-:B------:R-:W-:Y:S02]  /*4180*/  HSET2.LE.AND R0, R14, R3.reuse, PT ;  /* 0x000000030e007233 */ /* 0x100fe40003803000 */
[----:B------:R-:W-:Y:S01]  /*4190*/  F2FP.F16.F32.PACK_AB R7, R45, R137 ;  /* 0x000000892d07723e */ /* 0x000fe200000000ff */
[----:B------:R-:W-:Y:S01]  /*41a0*/  IMAD.MOV.U32 R137, RZ, RZ, R133 ;  /* 0x000000ffff897224 */ /* 0x000fe200078e0085 */
[----:B------:R-:W-:Y:S01]  /*41b0*/  F2FP.F16.F32.PACK_AB R5, R138, R247 ;  /* 0x000000f78a05723e */ /* 0x000fe200000000ff */
[----:B------:R-:W-:Y:S01]  /*41c0*/  IMAD.MOV.U32 R133, RZ, RZ, R17 ;  /* 0x000000ffff857224 */ /* 0x000fe200078e0011 */
[----:B------:R-:W-:Y:S01]  /*41d0*/  HSET2.LE.AND R12, R12, R3, PT ;  /* 0x000000030c0c7233 */ /* 0x000fe20003803000 */
[----:B------:R-:W-:Y:S01]  /*41e0*/  IMAD.MOV.U32 R17, RZ, RZ, R252 ;  /* 0x000000ffff117224 */ /* 0x000fe200078e00fc */
[----:B--2---:R-:W-:-:S02]  /*41f0*/  F2FP.F16.F32.PACK_AB R13, R132, R70 ;  /* 0x00000046840d723e */ /* 0x004fc400000000ff */
[----:B------:R-:W-:Y:S01]  /*4200*/  LOP3.LUT R7, R0, R7, RZ, 0xc0, !PT ;  /* 0x0000000700077212 */ /* 0x000fe200078ec0ff */
[----:B------:R-:W-:Y:S01]  /*4210*/  FFMA.FTZ R0, R147, UR7, -R15 ;  /* 0x0000000793007c23 */ /* 0x000fe2000801080f */
[----:B------:R-:W-:Y:S02]  /*4220*/  LOP3.LUT R4, R4, R5, RZ, 0xc0, !PT ;  /* 0x0000000504047212 */ /* 0x000fe400078ec0ff */
[----:B------:R-:W-:Y:S01]  /*4230*/  LOP3.LUT R5, R12, R13, RZ, 0xc0, !PT ;  /* 0x0000000d0c057212 */ /* 0x000fe200078ec0ff */
[----:B------:R1:W-:Y:S01]  /*4240*/  MUFU.EX2 R251, R0 ;  /* 0x0000000000fb7308 */ /* 0x0003e20000000800 */
[----:B------:R-:W-:Y:S01]  /*4250*/  LOP3.LUT R8, R19, UR14, R126, 0x96, !PT ;  /* 0x0000000e13087c12 */ /* 0x000fe2000f8e967e */
[----:B------:R-:W-:-:S04]  /*4260*/  IMAD.MOV.U32 R126, RZ, RZ, R44 ;  /* 0x000000ffff7e7224 */ /* 0x000fc800078e002c */
[C---:B------:R-:W-:Y:S06]  /*4270*/  HMMA.16816.F32 R40, R4.reuse, R88, RZ ;  /* 0x000000580428723c */ /* 0x040fec00000018ff */
[----:B------:R-:W-:Y:S01]  /*4280*/  HMMA.16816.F32 R36, R4, R92, RZ ;  /* 0x0000005c0424723c */ /* 0x000fe200000018ff */
[----:B-1----:R-:W-:-:S05]  /*4290*/  FFMA.FTZ R0, R146, UR7, -R15 ;  /* 0x0000000792007c23 */ /* 0x002fca000801080f */
[C---:B------:R-:W-:Y:S01]  /*42a0*/  HMMA.16816.F32 R44, R4.reuse, R84, RZ ;  /* 0x00000054042c723c */ /* 0x040fe200000018ff */
[----:B------:R1:W-:Y:S05]  /*42b0*/  MUFU.EX2 R14, R0 ;  /* 0x00000000000e7308 */ /* 0x0003ea0000000800 */
[C---:B------:R-:W-:Y:S06]  /*42c0*/  HMMA.16816.F32 R24, R4.reuse, R72, RZ ;  /* 0x000000480418723c */ /* 0x040fec00000018ff */
[C---:B------:R-:W-:Y:S06]  /*42d0*/  HMMA.16816.F32 R52, R4.reuse, R74, RZ ;  /* 0x0000004a0434723c */ /* 0x040fec00000018ff */
[----:B------:R-:W-:Y:S01]  /*42e0*/  HMMA.16816.F32 R28, R4, R76, RZ ;  /* 0x0000004c041c723c */ /* 0x000fe200000018ff */
[----:B-1----:R-:W-:-:S05]  /*42f0*/  FFMA.FTZ R0, R143, UR7, -R15 ;  /* 0x000000078f007c23 */ /* 0x002fca000801080f */
[C---:B------:R-:W-:Y:S01]  /*4300*/  HMMA.16816.F32 R56, R4.reuse, R78, RZ ;  /* 0x0000004e0438723c */ /* 0x040fe200000018ff */
[----:B------:R1:W-:Y:S05]  /*4310*/  MUFU.EX2 R13, R0 ;  /* 0x00000000000d7308 */ /* 0x0003ea0000000800 */
[C---:B------:R-:W-:Y:S06]  /*4320*/  HMMA.16816.F32 R32, R4.reuse, R80, RZ ;  /* 0x000000500420723c */ /* 0x040fec00000018ff */
[C---:B------:R-:W-:Y:S06]  /*4330*/  HMMA.16816.F32 R60, R4.reuse, R82, RZ ;  /* 0x00000052043c723c */ /* 0x040fec00000018ff */
[C---:B------:R-:W-:Y:S06]  /*4340*/  HMMA.16816.F32 R88, R4.reuse, R90, RZ ;  /* 0x0000005a0458723c */ /* 0x040fec00000018ff */
[C---:B------:R-:W-:Y:S06]  /*4350*/  HMMA.16816.F32 R92, R4.reuse, R94, RZ ;  /* 0x0000005e045c723c */ /* 0x040fec00000018ff */
[----:B------:R-:W-:Y:S07]  /*4360*/  HMMA.16816.F32 R84, R4, R86, RZ ;  /* 0x000000560454723c */ /* 0x000fee00000018ff */
[----:B------:R-:W-:-:S04]  /*4370*/  IMAD.WIDE.U32 R4, R8, -0x2daee0ad, RZ ;  /* 0xd2511f5308047825 */ /* 0x000fc800078e00ff */
[----:B------:R-:W-:Y:S01]  /*4380*/  FFMA.FTZ R6, R142, UR7, -R15 ;  /* 0x000000078e067c23 */ /* 0x000fe2000801080f */
[----:B-1----:R-:W-:-:S03]  /*4390*/  LOP3.LUT R0, R5, UR25, R22, 0x96, !PT ;  /* 0x0000001905007c12 */ /* 0x002fc6000f8e9616 */
[----:B------:R1:W2:Y:S01]  /*43a0*/  MUFU.EX2 R12, R6 ;  /* 0x00000006000c7308 */ /* 0x0002a20000000800 */
[C---:B------:R-:W-:Y:S02]  /*43b0*/  LOP3.LUT R5, R4.reuse, 0xffff, RZ, 0xc0, !PT ;  /* 0x0000ffff04057812 */ /* 0x040fe400078ec0ff */
[----:B------:R-:W-:Y:S02]  /*43c0*/  LOP3.LUT R9, R4, 0xff, RZ, 0xc0, !PT ;  /* 0x000000ff04097812 */ /* 0x000fe400078ec0ff */
[--C-:B------:R-:W-:Y:S02]  /*43d0*/  SHF.R.U32.HI R8, RZ, 0x10, R4.reuse ;  /* 0x00000010ff087819 */ /* 0x100fe40000011604 */
[----:B------:R-:W-:Y:S02]  /*43e0*/  SHF.R.U32.HI R7, RZ, 0x18, R4 ;  /* 0x00000018ff077819 */ /* 0x000fe40000011604 */
[----:B------:R-:W-:Y:S01]  /*43f0*/  SHF.R.U32.HI R4, RZ, 0x8, R5 ;  /* 0x00000008ff047819 */ /* 0x000fe20000011605 */
[----:B------:R-:W-:-:S03]  /*4400*/  FFMA.FTZ R5, R145, UR7, -R16 ;  /* 0x0000000791057c23 */ /* 0x000fc60008010810 */
[----:B------:R-:W-:Y:S01]  /*4410*/  PRMT R10, R9, 0x5410, R4 ;  /* 0x00005410090a7816 */ /* 0x000fe20000000004 */
[----:B------:R3:W-:Y:S01]  /*4420*/  MUFU.EX2 R252, R5 ;  /* 0x0000000500fc7308 */ /* 0x0007e20000000800 */
[----:B------:R-:W-:Y:S02]  /*4430*/  LOP3.LUT R4, R8, 0xff, RZ, 0xc0, !PT ;  /* 0x000000ff08047812 */ /* 0x000fe400078ec0ff */
[----:B------:R-:W-:Y:S02]  /*4440*/  LOP3.LUT R8, R0, 0xff, RZ, 0xc0, !PT ;  /* 0x000000ff00087812 */ /* 0x000fe400078ec0ff */
[----:B------:R-:W-:Y:S02]  /*4450*/  PRMT R9, R4, 0x5410, R7 ;  /* 0x0000541004097816 */ /* 0x000fe40000000007 */
[----:B------:R-:W-:Y:S02]  /*4460*/  LOP3.LUT R4, R0, 0xffff, RZ, 0xc0, !PT ;  /* 0x0000ffff00047812 */ /* 0x000fe400078ec0ff */
[----:B------:R-:W-:-:S02]  /*4470*/  SHF.R.U32.HI R7, RZ, 0x18, R0 ;  /* 0x00000018ff077819 */ /* 0x000fc40000011600 */
[----:B-1----:R-:W-:Y:S01]  /*4480*/  SHF.R.U32.HI R6, RZ, 0x8, R4 ;  /* 0x00000008ff067819 */ /* 0x002fe20000011604 */
[----:B------:R-:W-:Y:S01]  /*4490*/  FFMA.FTZ R4, R155, UR7, -R16 ;  /* 0x000000079b047c23 */ /* 0x000fe20008010810 */
[----:B------:R-:W-:Y:S02]  /*44a0*/  IMAD.MOV.U32 R155, RZ, RZ, R48 ;  /* 0x000000ffff9b7224 */ /* 0x000fe400078e0030 */
[----:B------:R-:W-:Y:S01]  /*44b0*/  IMAD.MOV.U32 R48, RZ, RZ, R248 ;  /* 0x000000ffff307224 */ /* 0x000fe200078e00f8 */
[----:B------:R-:W-:Y:S01]  /*44c0*/  PRMT R8, R8, 0x5410, R6 ;  /* 0x0000541008087816 */ /* 0x000fe20000000006 */
[----:B---3--:R-:W-:Y:S01]  /*44d0*/  FFMA.FTZ R5, R144, UR7, -R16 ;  /* 0x0000000790057c23 */ /* 0x008fe20008010810 */
[----:B------:R1:W-:Y:S01]  /*44e0*/  MUFU.EX2 R248, R4 ;  /* 0x0000000400f87308 */ /* 0x0003e20000000800 */
[----:B--2---:R-:W-:-:S07]  /*44f0*/  F2FP.F16.F32.PACK_AB R6, R12, R13 ;  /* 0x0000000d0c06723e */ /* 0x004fce00000000ff */
[----:B------:R2:W3:Y:S01]  /*4500*/  MUFU.EX2 R250, R5 ;  /* 0x0000000500fa7308 */ /* 0x0004e20000000800 */
[----:B-1----:R-:W-:Y:S01]  /*4510*/  FFMA.FTZ R4, R154, UR7, -R16 ;  /* 0x000000079a047c23 */ /* 0x002fe20008010810 */
[----:B------:R-:W-:-:S06]  /*4520*/  IMAD.MOV.U32 R154, RZ, RZ, R70 ;  /* 0x000000ffff9a7224 */ /* 0x000fcc00078e0046 */
[----:B------:R1:W4:Y:S01]  /*4530*/  MUFU.EX2 R249, R4 ;  /* 0x0000000400f97308 */ /* 0x0003220000000800 */
[----:B--2---:R-:W-:-:S04]  /*4540*/  SHF.R.U32.HI R5, RZ, 0x10, R0 ;  /* 0x00000010ff057819 */ /* 0x004fc80000011600 */
[----:B------:R-:W-:-:S04]  /*4550*/  LOP3.LUT R0, R5, 0xff, RZ, 0xc0, !PT ;  /* 0x000000ff05007812 */ /* 0x000fc800078ec0ff */
[----:B------:R-:W-:Y:S02]  /*4560*/  PRMT R5, R0, 0x5410, R7 ;  /* 0x0000541000057816 */ /* 0x000fe40000000007 */
[--C-:B------:R-:W-:Y:S02]  /*4570*/  HSET2.LE.AND R0, R10, R3.reuse, PT ;  /* 0x000000030a007233 */ /* 0x100fe40003803000 */
[----:B---3--:R-:W-:Y:S02]  /*4580*/  F2FP.F16.F32.PACK_AB R7, R250, R252 ;  /* 0x000000fcfa07723e */ /* 0x008fe400000000ff */
[----:B-1----:R-:W-:Y:S02]  /*4590*/  F2FP.F16.F32.PACK_AB R4, R14, R251 ;  /* 0x000000fb0e04723e */ /* 0x002fe400000000ff */
[----:B------:R-:W-:Y:S02]  /*45a0*/  LOP3.LUT R6, R0, R6, RZ, 0xc0, !PT ;  /* 0x0000000600067212 */ /* 0x000fe400078ec0ff */
[----:B------:R-:W-:-:S05]  /*45b0*/  HSET2.LE.AND R0, R9, R3, PT ;  /* 0x0000000309007233 */ /* 0x000fca0003803000 */
[----:B------:R-:W-:Y:S02]  /*45c0*/  LOP3.LUT R7, R0, R7, RZ, 0xc0, !PT ;  /* 0x0000000700077212 */ /* 0x000fe400078ec0ff */
[----:B------:R-:W-:-:S05]  /*45d0*/  HSET2.LE.AND R0, R8, R3, PT ;  /* 0x0000000308007233 */ /* 0x000fca0003803000 */
[----:B------:R-:W-:Y:S02]  /*45e0*/  LOP3.LUT R4, R0, R4, RZ, 0xc0, !PT ;  /* 0x0000000400047212 */ /* 0x000fe400078ec0ff */
[----:B------:R-:W-:Y:S02]  /*45f0*/  HSET2.LE.AND R0, R5, R3, PT ;  /* 0x0000000305007233 */ /* 0x000fe40003803000 */
[----:B----4-:R-:W-:-:S04]  /*4600*/  F2FP.F16.F32.PACK_AB R5, R249, R248 ;  /* 0x000000f8f905723e */ /* 0x010fc800000000ff */
[----:B------:R-:W-:Y:S01]  /*4610*/  LOP3.LUT R5, R0, R5, RZ, 0xc0, !PT ;  /* 0x0000000500057212 */ /* 0x000fe200078ec0ff */
[----:B------:R-:W-:-:S05]  /*4620*/  VIADD R0, R141, 0x1 ;  /* 0x000000018d007836 */ /* 0x000fca0000000000 */
[----:B------:R-:W-:Y:S01]  /*4630*/  LOP3.LUT R0, R173, UR29, R0, 0x96, !PT ;  /* 0x0000001dad007c12 */ /* 0x000fe2000f8e9600 */
[C---:B------:R-:W-:Y:S01]  /*4640*/  HMMA.16816.F32 R80, R4.reuse, R108, R28 ;  /* 0x0000006c0450723c */ /* 0x040fe2000000181c */
[----:B------:R-:W-:Y:S01]  /*4650*/  IMAD.MOV.U32 R173, RZ, RZ, R247 ;  /* 0x000000ffffad7224 */ /* 0x000fe200078e00f7 */
[----:B------:R-:W-:Y:S02]  /*4660*/  LDSM.16.MT88.4 R28, [R214+0x9800] ;  /* 0x00980000d61c783b */ /* 0x000fe40000004200 */
[----:B------:R-:W-:Y:S02]  /*4670*/  IMAD.WIDE.U32 R18, R0, -0x326172a9, RZ ;  /* 0xcd9e8d5700127825 */ /* 0x000fe400078e00ff */
[C---:B------:R-:W-:Y:S01]  /*4680*/  HMMA.16816.F32 R68, R4.reuse, R112, R40 ;  /* 0x000000700444723c */ /* 0x040fe20000001828 */
[----:B------:R-:W-:Y:S01]  /*4690*/  LDSM.16.MT88.4 R40, [R212+0xb800] ;  /* 0x00b80000d428783b */ /* 0x000fe20000004200 */
[----:B------:R-:W-:Y:S01]  /*46a0*/  IMAD.MOV.U32 R109, RZ, RZ, R48 ;  /* 0x000000ffff6d7224 */ /* 0x000fe200078e0030 */
[----:B------:R-:W-:Y:S01]  /*46b0*/  LOP3.LUT R0, R19, UR22, R128, 0x96, !PT ;  /* 0x0000001613007c12 */ /* 0x000fe2000f8e9680 */
[----:B------:R-:W-:Y:S01]  /*46c0*/  IMAD.MOV.U32 R108, RZ, RZ, R17 ;  /* 0x000000ffff6c7224 */ /* 0x000fe200078e0011 */
[----:B------:R-:W-:Y:S01]  /*46d0*/  LOP3.LUT R8, R99, UR20, R18, 0x96, !PT ;  /* 0x0000001463087c12 */ /* 0x000fe2000f8e9612 */
[----:B------:R-:W-:Y:S01]  /*46e0*/  HMMA.16816.F32 R76, R4, R104, R32 ;  /* 0x00000068044c723c */ /* 0x000fe20000001820 */
[----:B------:R-:W-:Y:S01]  /*46f0*/  IMAD.MOV.U32 R113, RZ, RZ, R96 ;  /* 0x000000ffff717224 */ /* 0x000fe200078e0060 */
[----:B------:R-:W-:Y:S01]  /*4700*/  LDSM.16.MT88.4 R32, [R212+0xa800] ;  /* 0x00a80000d420783b */ /* 0x000fe20000004200 */
[----:B------:R-:W-:-:S03]  /*4710*/  IMAD.WIDE.U32 R10, R0, -0x2daee0ad, RZ ;  /* 0xd2511f53000a7825 */ /* 0x000fc600078e00ff */
[----:B------:R-:W-:Y:S01]  /*4720*/  HMMA.16816.F32 R56, R4, R110, R56 ;  /* 0x0000006e0438723c */ /* 0x000fe20000001838 */
[----:B------:R-:W-:Y:S01]  /*4730*/  IMAD.WIDE.U32 R8, R8, -0x2daee0ad, RZ ;  /* 0xd2511f5308087825 */ /* 0x000fe200078e00ff */
[----:B------:R-:W-:-:S03]  /*4740*/  LOP3.LUT R11, R11, UR19, R130, 0x96, !PT ;  /* 0x000000130b0b7c12 */ /* 0x000fc6000f8e9682 */
[----:B------:R-:W-:Y:S01]  /*4750*/  IMAD.MOV.U32 R112, RZ, RZ, R97 ;  /* 0x000000ffff707224 */ /* 0x000fe200078e0061 */
[----:B------:R-:W-:Y:S01]  /*4760*/  LOP3.LUT R0, R9, UR17, R10, 0x96, !PT ;  /* 0x0000001109007c12 */ /* 0x000fe2000f8e960a */
[----:B------:R-:W-:Y:S01]  /*4770*/  IMAD.WIDE.U32 R10, R11, -0x326172a9, RZ ;  /* 0xcd9e8d570b0a7825 */ /* 0x000fe200078e00ff */
[C---:B------:R-:W-:Y:S01]  /*4780*/  HMMA.16816.F32 R144, R4.reuse, R100, R24 ;  /* 0x000000640490723c */ /* 0x040fe20000001818 */
[----:B------:R-:W1:Y:S02]  /*4790*/  LDSM.16.MT88.4 R24, [R212+0x9800] ;  /* 0x00980000d418783b */ /* 0x000e640000004200 */
[----:B------:R-:W-:Y:S01]  /*47a0*/  IMAD.WIDE.U32 R48, R0, -0x326172a9, RZ ;  /* 0xcd9e8d5700307825 */ /* 0x000fe200078e00ff */
[----:B------:R-:W-:Y:S02]  /*47b0*/  LOP3.LUT R0, R11, UR18, R98, 0x96, !PT ;  /* 0x000000120b007c12 */ /* 0x000fe4000f8e9662 */
[----:B------:R-:W-:Y:S01]  /*47c0*/  HMMA.16816.F32 R96, R4, R120, R44 ;  /* 0x000000780460723c */ /* 0x000fe2000000182c */
[----:B------:R-:W-:Y:S01]  /*47d0*/  IMAD.MOV.U32 R105, RZ, RZ, R137 ;  /* 0x000000ffff697224 */ /* 0x000fe200078e0089 */
[----:B------:R-:W-:Y:S01]  /*47e0*/  LOP3.LUT R9, R49, UR16, R10, 0x96, !PT ;  /* 0x0000001031097c12 */ /* 0x000fe2000f8e960a */
[----:B------:R-:W-:-:S04]  /*47f0*/  IMAD.WIDE.U32 R10, R0, -0x2daee0ad, RZ ;  /* 0xd2511f53000a7825 */ /* 0x000fc800078e00ff */
[----:B------:R-:W-:Y:S01]  /*4800*/  FFMA.FTZ R0, R174, UR7, -R21 ;  /* 0x00000007ae007c23 */ /* 0x000fe20008010815 */
[C---:B------:R-:W-:Y:S01]  /*4810*/  HMMA.16816.F32 R128, R4.reuse, R116, R36 ;  /* 0x000000740480723c */ /* 0x040fe20000001824 */
[----:B------:R-:W-:Y:S02]  /*4820*/  IMAD.WIDE.U32 R46, R9, -0x2daee0ad, RZ ;  /* 0xd2511f53092e7825 */ /* 0x000fe400078e00ff */
[----:B------:R2:W-:Y:S01]  /*4830*/  MUFU.EX2 R247, R0 ;  /* 0x0000000000f77308 */ /* 0x0005e20000000800 */
[----:B------:R-:W-:Y:S01]  /*4840*/  LDSM.16.MT88.4 R36, [R214+0xa800] ;  /* 0x00a80000d624783b */ /* 0x000fe20000004200 */
[----:B------:R-:W-:Y:S01]  /*4850*/  IMAD.MOV.U32 R45, RZ, RZ, R65 ;  /* 0x000000ffff2d7224 */ /* 0x000fe200078e0041 */
[----:B------:R-:W-:Y:S01]  /*4860*/  LOP3.LUT R9, R47, UR5, R10, 0x96, !PT ;  /* 0x000000052f097c12 */ /* 0x000fe2000f8e960a */
[----:B------:R-:W-:Y:S01]  /*4870*/  FFMA.FTZ R10, R175, UR7, -R21 ;  /* 0x00000007af0a7c23 */ /* 0x000fe20008010815 */
[----:B------:R-:W-:Y:S01]  /*4880*/  IMAD.MOV.U32 R65, RZ, RZ, R246 ;  /* 0x000000ffff417224 */ /* 0x000fe200078e00f6 */
[C---:B------:R-:W-:Y:S01]  /*4890*/  HMMA.16816.F32 R100, R4.reuse, R102, R52 ;  /* 0x000000660464723c */ /* 0x040fe20000001834 */
[----:B------:R-:W-:Y:S01]  /*48a0*/  IMAD.MOV.U32 R104, RZ, RZ, R133 ;  /* 0x000000ffff687224 */ /* 0x000fe200078e0085 */
[----:B------:R3:W-:Y:S01]  /*48b0*/  MUFU.EX2 R246, R10 ;  /* 0x0000000a00f67308 */ /* 0x0007e20000000800 */
[----:B------:R-:W-:Y:S01]  /*48c0*/  IMAD.MOV.U32 R47, RZ, RZ, R245 ;  /* 0x000000ffff2f7224 */ /* 0x000fe200078e00f5 */
[----:B------:R-:W4:Y:S01]  /*48d0*/  LDSM.16.MT88.4 R52, [R214+0xb800] ;  /* 0x00b80000d634783b */ /* 0x000f220000004200 */
[----:B------:R-:W-:Y:S01]  /*48e0*/  IMAD.MOV.U32 R120, RZ, RZ, R14 ;  /* 0x000000ffff787224 */ /* 0x000fe200078e000e */
[----:B------:R-:W-:Y:S01]  /*48f0*/  HMMA.16816.F32 R60, R4, R106, R60 ;  /* 0x0000006a043c723c */ /* 0x000fe2000000183c */
[----:B------:R-:W-:-:S02]  /*4900*/  IMAD.MOV.U32 R174, RZ, RZ, R13 ;  /* 0x000000ffffae7224 */ /* 0x000fc400078e000d */
[----:B------:R-:W-:Y:S01]  /*4910*/  IMAD.MOV.U32 R175, RZ, RZ, R244 ;  /* 0x000000ffffaf7224 */ /* 0x000fe200078e00f4 */
[----:B--2---:R-:W-:Y:S01]  /*4920*/  LOP3.LUT R0, R11, UR15, R8, 0x96, !PT ;  /* 0x0000000f0b007c12 */ /* 0x004fe2000f8e9608 */
[----:B------:R-:W-:Y:S01]  /*4930*/  IMAD.WIDE.U32 R8, R9, -0x326172a9, RZ ;  /* 0xcd9e8d5709087825 */ /* 0x000fe200078e00ff */
[C---:B------:R-:W-:Y:S03]  /*4940*/  HMMA.16816.F32 R88, R4.reuse, R114, R88 ;  /* 0x000000720458723c */ /* 0x040fe60000001858 */
[----:B------:R-:W-:Y:S01]  /*4950*/  IMAD.WIDE.U32 R22, R0, -0x326172a9, RZ ;  /* 0xcd9e8d5700167825 */ /* 0x000fe200078e00ff */
[C---:B------:R-:W-:Y:S02]  /*4960*/  LOP3.LUT R0, R8.reuse, 0xffff, RZ, 0xc0, !PT ;  /* 0x0000ffff08007812 */ /* 0x040fe400078ec0ff */
[----:B------:R-:W-:Y:S01]  /*4970*/  LOP3.LUT R11, R8, 0xff, RZ, 0xc0, !PT ;  /* 0x000000ff080b7812 */ /* 0x000fe200078ec0ff */
[----:B---3--:R-:W-:Y:S01]  /*4980*/  FFMA.FTZ R10, R152, UR7, -R21 ;  /* 0x00000007980a7c23 */ /* 0x008fe20008010815 */
[----:B------:R-:W-:Y:S01]  /*4990*/  SHF.R.U32.HI R14, RZ, 0x10, R8 ;  /* 0x00000010ff0e7819 */ /* 0x000fe20000011608 */
[----:B------:R-:W-:Y:S01]  /*49a0*/  IMAD.MOV.U32 R111, RZ, RZ, R12 ;  /* 0x000000ffff6f7224 */ /* 0x000fe200078e000c */
[----:B------:R-:W-:Y:S01]  /*49b0*/  SHF.R.U32.HI R17, RZ, 0x18, R8 ;  /* 0x00000018ff117819 */ /* 0x000fe20000011608 */
[----:B------:R2:W-:Y:S01]  /*49c0*/  MUFU.EX2 R137, R10 ;  /* 0x0000000a00897308 */ /* 0x0005e20000000800 */
[----:B------:R-:W-:Y:S01]  /*49d0*/  HMMA.16816.F32 R92, R4, R118, R92 ;  /* 0x00000076045c723c */ /* 0x000fe2000000185c */
[----:B------:R-:W-:-:S02]  /*49e0*/  IMAD.MOV.U32 R44, RZ, RZ, R67 ;  /* 0x000000ffff2c7224 */ /* 0x000fc400078e0043 */
[----:B------:R-:W-:Y:S02]  /*49f0*/  IMAD.MOV.U32 R121, RZ, RZ, R132 ;  /* 0x000000ffff797224 */ /* 0x000fe400078e0084 */
[----:B------:R-:W-:Y:S01]  /*4a00*/  IMAD.WIDE.U32 R106, R186, -0x326172a9, RZ ;  /* 0xcd9e8d57ba6a7825 */ /* 0x000fe200078e00ff */
[----:B------:R-:W-:Y:S03]  /*4a10*/  HMMA.16816.F32 R84, R4, R122, R84 ;  /* 0x0000007a0454723c */ /* 0x000fe60000001854 */
[----:B------:R-:W-:Y:S02]  /*4a20*/  IMAD.MOV.U32 R110, RZ, RZ, R44 ;  /* 0x000000ffff6e7224 */ /* 0x000fe400078e002c */
[----:B------:R-:W-:Y:S02]  /*4a30*/  IMAD.MOV.U32 R107, RZ, RZ, R45 ;  /* 0x000000ffff6b7224 */ /* 0x000fe400078e002d */
[----:B------:R-:W-:Y:S01]  /*4a40*/  FFMA.FTZ R4, R172, UR7, -R20 ;  /* 0x00000007ac047c23 */ /* 0x000fe20008010814 */
[----:B------:R-:W-:Y:S01]  /*4a50*/  IMAD.MOV.U32 R49, RZ, RZ, R140 ;  /* 0x000000ffff317224 */ /* 0x000fe200078e008c */
[----:B--2---:R-:W-:-:S02]  /*4a60*/  SHF.R.U32.HI R10, RZ, 0x8, R0 ;  /* 0x00000008ff0a7819 */ /* 0x004fc40000011600 */
[----:B------:R2:W-:Y:S01]  /*4a70*/  MUFU.EX2 R67, R4 ;  /* 0x0000000400437308 */ /* 0x0005e20000000800 */
[----:B------:R-:W-:Y:S01]  /*4a80*/  LOP3.LUT R0, R9, UR6, R22, 0x96, !PT ;  /* 0x0000000609007c12 */ /* 0x000fe2000f8e9616 */
[----:B------:R-:W-:Y:S01]  /*4a90*/  FFMA.FTZ R9, R153, UR7, -R21 ;  /* 0x0000000799097c23 */ /* 0x000fe20008010815 */
[----:B------:R-:W-:Y:S02]  /*4aa0*/  PRMT R22, R11, 0x5410, R10 ;  /* 0x000054100b167816 */ /* 0x000fe4000000000a */
[C---:B------:R-:W-:Y:S02]  /*4ab0*/  LOP3.LUT R8, R0.reuse, 0xffff, RZ, 0xc0, !PT ;  /* 0x0000ffff00087812 */ /* 0x040fe400078ec0ff */
[----:B------:R-:W-:Y:S01]  /*4ac0*/  LOP3.LUT R13, R0, 0xff, RZ, 0xc0, !PT ;  /* 0x000000ff000d7812 */ /* 0x000fe200078ec0ff */
[----:B------:R3:W5:Y:S01]  /*4ad0*/  MUFU.EX2 R133, R9 ;  /* 0x0000000900857308 */ /* 0x0007620000000800 */
[--C-:B------:R-:W-:Y:S02]  /*4ae0*/  SHF.R.U32.HI R10, RZ, 0x10, R0.reuse ;  /* 0x00000010ff0a7819 */ /* 0x100fe40000011600 */
[----:B------:R-:W-:-:S02]  /*4af0*/  SHF.R.U32.HI R12, RZ, 0x18, R0 ;  /* 0x00000018ff0c7819 */ /* 0x000fc40000011600 */
[----:B------:R-:W-:Y:S02]  /*4b00*/  SHF.R.U32.HI R0, RZ, 0x8, R8 ;  /* 0x00000008ff007819 */ /* 0x000fe40000011608 */
[----:B------:R-:W-:Y:S02]  /*4b10*/  LOP3.LUT R8, R10, 0xff, RZ, 0xc0, !PT ;  /* 0x000000ff0a087812 */ /* 0x000fe400078ec0ff */
[----:B------:R-:W-:Y:S01]  /*4b20*/  PRMT R0, R13, 0x5410, R0 ;  /* 0x000054100d007816 */ /* 0x000fe20000000000 */
[----:B--2---:R-:W-:Y:S01]  /*4b30*/  FFMA.FTZ R4, R181, UR7, -R20 ;  /* 0x00000007b5047c23 */ /* 0x004fe20008010814 */
[----:B------:R-:W-:Y:S01]  /*4b40*/  PRMT R8, R8, 0x5410, R12 ;  /* 0x0000541008087816 */ /* 0x000fe2000000000c */
[----:B------:R-:W-:Y:S01]  /*4b50*/  IMAD.MOV.U32 R13, RZ, RZ, R107 ;  /* 0x000000ffff0d7224 */ /* 0x000fe200078e006b */
[----:B------:R-:W-:Y:S01]  /*4b60*/  LOP3.LUT R11, R14, 0xff, RZ, 0xc0, !PT ;  /* 0x000000ff0e0b7812 */ /* 0x000fe200078ec0ff */
[----:B------:R2:W1:Y:S01]  /*4b70*/  MUFU.EX2 R132, R4 ;  /* 0x0000000400847308 */ /* 0x0004620000000800 */
[----:B------:R-:W-:Y:S01]  /*4b80*/  HSET2.LE.AND R0, R0, R3, PT ;  /* 0x0000000300007233 */ /* 0x000fe20003803000 */
[----:B------:R-:W-:-:S02]  /*4b90*/  IMAD.MOV.U32 R14, RZ, RZ, R113 ;  /* 0x000000ffff0e7224 */ /* 0x000fc400078e0071 */
[----:B---3--:R-:W-:Y:S01]  /*4ba0*/  FFMA.FTZ R9, R182, UR7, -R20 ;  /* 0x00000007b6097c23 */ /* 0x008fe20008010814 */
[----:B------:R-:W-:Y:S01]  /*4bb0*/  PRMT R11, R11, 0x5410, R17 ;  /* 0x000054100b0b7816 */ /* 0x000fe20000000011 */
[----:B------:R-:W-:Y:S01]  /*4bc0*/  IMAD.MOV.U32 R182, RZ, RZ, R120 ;  /* 0x000000ffffb67224 */ /* 0x000fe200078e0078 */
[----:B-----5:R-:W-:Y:S01]  /*4bd0*/  F2FP.F16.F32.PACK_AB R6, R133, R137 ;  /* 0x000000898506723e */ /* 0x020fe200000000ff */
[----:B------:R-:W-:Y:S01]  /*4be0*/  IMAD.MOV.U32 R120, RZ, RZ, R154 ;  /* 0x000000ffff787224 */ /* 0x000fe200078e009a */
[----:B------:R3:W-:Y:S01]  /*4bf0*/  MUFU.EX2 R245, R9 ;  /* 0x0000000900f57308 */ /* 0x0007e20000000800 */
[----:B--2---:R-:W-:Y:S02]  /*4c00*/  F2FP.F16.F32.PACK_AB R4, R246, R247 ;  /* 0x000000f7f604723e */ /* 0x004fe400000000ff */
[----:B-1----:R-:W-:Y:S02]  /*4c10*/  F2FP.F16.F32.PACK_AB R7, R132, R67 ;  /* 0x000000438407723e */ /* 0x002fe400000000ff */
[----:B------:R-:W-:-:S02]  /*4c20*/  LOP3.LUT R4, R0, R4, RZ, 0xc0, !PT ;  /* 0x0000000400047212 */ /* 0x000fc400078ec0ff */
[----:B------:R-:W-:Y:S01]  /*4c30*/  HSET2.LE.AND R0, R8, R3, PT ;  /* 0x0000000308007233 */ /* 0x000fe20003803000 */
[----:B---3--:R-:W-:Y:S01]  /*4c40*/  FFMA.FTZ R9, R183, UR7, -R20 ;  /* 0x00000007b7097c23 */ /* 0x008fe20008010814 */
[----:B------:R-:W-:-:S03]  /*4c50*/  LOP3.LUT R8, R125, UR20, R18, 0x96, !PT ;  /* 0x000000147d087c12 */ /* 0x000fc6000f8e9612 */
[----:B------:R-:W1:Y:S02]  /*4c60*/  MUFU.EX2 R244, R9 ;  /* 0x0000000900f47308 */ /* 0x000e640000000800 */
[----:B-1----:R-:W-:Y:S01]  /*4c70*/  F2FP.F16.F32.PACK_AB R5, R244, R245 ;  /* 0x000000f5f405723e */ /* 0x002fe200000000ff */
[----:B------:R-:W-:-:S03]  /*4c80*/  IMAD.WIDE.U32 R8, R8, -0x2daee0ad, RZ ;  /* 0xd2511f5308087825 */ /* 0x000fc600078e00ff */
[----:B------:R-:W-:Y:S02]  /*4c90*/  LOP3.LUT R5, R0, R5, RZ, 0xc0, !PT ;  /* 0x0000000500057212 */ /* 0x000fe400078ec0ff */
[----:B------:R-:W-:-:S05]  /*4ca0*/  HSET2.LE.AND R0, R22, R3, PT ;  /* 0x0000000316007233 */ /* 0x000fca0003803000 */
[----:B------:R-:W-:Y:S02]  /*4cb0*/  LOP3.LUT R6, R0, R6, RZ, 0xc0, !PT ;  /* 0x0000000600067212 */ /* 0x000fe400078ec0ff */
[----:B------:R-:W-:-:S05]  /*4cc0*/  HSET2.LE.AND R0, R11, R3, PT ;  /* 0x000000030b007233 */ /* 0x000fca0003803000 */
[----:B------:R-:W-:Y:S02]  /*4cd0*/  LOP3.LUT R7, R0, R7, RZ, 0xc0, !PT ;  /* 0x0000000700077212 */ /* 0x000fe400078ec0ff */
[----:B------:R-:W-:Y:S01]  /*4ce0*/  LOP3.LUT R0, R19, UR22, R106, 0x96, !PT ;  /* 0x0000001613007c12 */ /* 0x000fe2000f8e966a */
[----:B------:R-:W-:-:S04]  /*4cf0*/  IMAD.MOV.U32 R106, RZ, RZ, R155 ;  /* 0x000000ffff6a7224 */ /* 0x000fc800078e009b */
[----:B------:R-:W-:Y:S01]  /*4d00*/  IMAD.WIDE.U32 R10, R0, -0x2daee0ad, RZ ;  /* 0xd2511f53000a7825 */ /* 0x000fe200078e00ff */
[C---:B------:R-:W-:Y:S04]  /*4d10*/  HMMA.16816.F32 R140, R4.reuse, R24, R220 ;  /* 0x00000018048c723c */ /* 0x040fe800000018dc */
[----:B------:R-:W-:Y:S02]  /*4d20*/  LOP3.LUT R11, R11, UR19, R180, 0x96, !PT ;  /* 0x000000130b0b7c12 */ /* 0x000fe4000f8e96b4 */
[----:B------:R-:W-:Y:S01]  /*4d30*/  LOP3.LUT R0, R9, UR17, R10, 0x96, !PT ;  /* 0x0000001109007c12 */ /* 0x000fe2000f8e960a */
[----:B------:R-:W-:Y:S01]  /*4d40*/  HMMA.16816.F32 R72, R4, R28, R208 ;  /* 0x0000001c0448723c */ /* 0x000fe200000018d0 */
[----:B------:R-:W-:Y:S02]  /*4d50*/  IMAD.MOV.U32 R221, RZ, RZ, R111 ;  /* 0x000000ffffdd7224 */ /* 0x000fe400078e006f */
[----:B------:R-:W-:-:S03]  /*4d60*/  IMAD.WIDE.U32 R10, R11, -0x326172a9, RZ ;  /* 0xcd9e8d570b0a7825 */ /* 0x000fc600078e00ff */
[----:B------:R-:W-:Y:S01]  /*4d70*/  HMMA.16816.F32 R116, R4, R32, R200 ;  /* 0x000000200474723c */ /* 0x000fe200000018c8 */
[----:B------:R-:W-:Y:S01]  /*4d80*/  IMAD.WIDE.U32 R44, R0, -0x326172a9, RZ ;  /* 0xcd9e8d57002c7825 */ /* 0x000fe200078e00ff */
[----:B------:R-:W-:-:S03]  /*4d90*/  LOP3.LUT R9, R11, UR18, R124, 0x96, !PT ;  /* 0x000000120b097c12 */ /* 0x000fc6000f8e967c */
[----:B------:R-:W-:Y:S01]  /*4da0*/  FFMA.FTZ R0, R219, UR7, -R15 ;  /* 0x00000007db007c23 */ /* 0x000fe2000801080f */
[----:B------:R-:W-:Y:S01]  /*4db0*/  IMAD.MOV.U32 R220, RZ, RZ, R175 ;  /* 0x000000ffffdc7224 */ /* 0x000fe200078e00af */
[----:B------:R-:W-:Y:S01]  /*4dc0*/  LOP3.LUT R10, R45, UR16, R10, 0x96, !PT ;  /* 0x000000102d0a7c12 */ /* 0x000fe2000f8e960a */
[----:B------:R-:W-:Y:S01]  /*4dd0*/  IMAD.MOV.U32 R211, RZ, RZ, R47 ;  /* 0x000000ffffd37224 */ /* 0x000fe200078e002f */
[C---:B----4-:R-:W-:Y:S01]  /*4de0*/  HMMA.16816.F32 R200, R4.reuse, R52, R188 ;  /* 0x0000003404c8723c */ /* 0x050fe200000018bc */
[----:B------:R-:W-:Y:S01]  /*4df0*/  IMAD.MOV.U32 R210, RZ, RZ, R174 ;  /* 0x000000ffffd27224 */ /* 0x000fe200078e00ae */
[----:B------:R1:W-:Y:S01]  /*4e00*/  MUFU.EX2 R208, R0 ;  /* 0x0000000000d07308 */ /* 0x0003e20000000800 */
[----:B------:R-:W-:Y:S02]  /*4e10*/  IMAD.MOV.U32 R175, RZ, RZ, R112 ;  /* 0x000000ffffaf7224 */ /* 0x000fe400078e0070 */
[----:B------:R-:W-:Y:S01]  /*4e20*/  IMAD.MOV.U32 R111, RZ, RZ, R109 ;  /* 0x000000ffff6f7224 */ /* 0x000fe200078e006d */
[----:B------:R-:W-:Y:S01]  /*4e30*/  HMMA.16816.F32 R112, R4, R30, R168 ;  /* 0x0000001e0470723c */ /* 0x000fe200000018a8 */
[----:B------:R-:W-:-:S02]  /*4e40*/  IMAD.MOV.U32 R109, RZ, RZ, R126 ;  /* 0x000000ffff6d7224 */ /* 0x000fc400078e007e */
[----:B------:R-:W-:Y:S02]  /*4e50*/  IMAD.MOV.U32 R174, RZ, RZ, R127 ;  /* 0x000000ffffae7224 */ /* 0x000fe400078e007f */
[----:B------:R-:W-:Y:S01]  /*4e60*/  IMAD.MOV.U32 R47, RZ, RZ, R66 ;  /* 0x000000ffff2f7224 */ /* 0x000fe200078e0042 */
[C---:B------:R-:W-:Y:S01]  /*4e70*/  HMMA.16816.F32 R192, R4.reuse, R36, R192 ;  /* 0x0000002404c0723c */ /* 0x040fe200000018c0 */
[----:B------:R-:W-:Y:S02]  /*4e80*/  IMAD.MOV.U32 R219, RZ, RZ, R50 ;  /* 0x000000ffffdb7224 */ /* 0x000fe400078e0032 */
[----:B------:R-:W-:Y:S02]  /*4e90*/  IMAD.MOV.U32 R66, RZ, RZ, R51 ;  /* 0x000000ffff427224 */ /* 0x000fe400078e0033 */
[----:B------:R-:W-:Y:S01]  /*4ea0*/  IMAD.WIDE.U32 R50, R10, -0x2daee0ad, RZ ;  /* 0xd2511f530a327825 */ /* 0x000fe200078e00ff */
[----:B------:R-:W-:Y:S03]  /*4eb0*/  HMMA.16816.F32 R196, R4, R40, R196 ;  /* 0x0000002804c4723c */ /* 0x000fe600000018c4 */
[----:B------:R-:W-:-:S02]  /*4ec0*/  IMAD.MOV.U32 R107, RZ, RZ, R175 ;  /* 0x000000ffff6b7224 */ /* 0x000fc400078e00af */
[----:B------:R-:W-:Y:S01]  /*4ed0*/  IMAD.MOV.U32 R17, RZ, RZ, R174 ;  /* 0x000000ffff117224 */ /* 0x000fe200078e00ae */
[----:B------:R-:W-:Y:S01]  /*4ee0*/  HMMA.16816.F32 R152, R4, R26, R176 ;  /* 0x0000001a0498723c */ /* 0x000fe200000018b0 */
[----:B------:R-:W-:Y:S02]  /*4ef0*/  IMAD.MOV.U32 R223, RZ, RZ, R104 ;  /* 0x000000ffffdf7224 */ /* 0x000fe400078e0068 */
[----:B------:R-:W-:-:S03]  /*4f00*/  IMAD.MOV.U32 R222, RZ, RZ, R105 ;  /* 0x000000ffffde7224 */ /* 0x000fc600078e0069 */
[C---:B------:R-:W-:Y:S06]  /*4f10*/  HMMA.16816.F32 R156, R4.reuse, R34, R156 ;  /* 0x00000022049c723c */ /* 0x040fec000000189c */
[C---:B------:R-:W-:Y:S06]  /*4f20*/  HMMA.16816.F32 R168, R4.reuse, R38, R164 ;  /* 0x0000002604a8723c */ /* 0x040fec00000018a4 */
[C---:B------:R-:W-:Y:S06]  /*4f30*/  HMMA.16816.F32 R124, R4.reuse, R42, R160 ;  /* 0x0000002a047c723c */ /* 0x040fec00000018a0 */
[----:B------:R-:W-:Y:S01]  /*4f40*/  HMMA.16816.F32 R188, R4, R54, R148 ;  /* 0x0000003604bc723c */ /* 0x000fe20000001894 */
[----:B------:R-:W-:Y:S06]  /*4f50*/  LDSM.16.MT88.4 R148, [R212+0x9c00] ;  /* 0x009c0000d494783b */ /* 0x000fec0000004200 */
[----:B------:R-:W-:-:S04]  /*4f60*/  IMAD.WIDE.U32 R6, R9, -0x2daee0ad, RZ ;  /* 0xd2511f5309067825 */ /* 0x000fc800078e00ff */
[--C-:B------:R-:W-:Y:S01]  /*4f70*/  FFMA.FTZ R4, R224, UR7, -R15.reuse ;  /* 0x00000007e0047c23 */ /* 0x100fe2000801080f */
[----:B------:R-:W-:Y:S01]  /*4f80*/  IMAD.MOV.U32 R224, RZ, RZ, R14 ;  /* 0x000000ffffe07224 */ /* 0x000fe200078e000e */
[----:B-1----:R-:W-:Y:S02]  /*4f90*/  LOP3.LUT R0, R51, UR5, R6, 0x96, !PT ;  /* 0x0000000533007c12 */ /* 0x002fe4000f8e9606 */
[----:B------:R1:W-:Y:S01]  /*4fa0*/  MUFU.EX2 R209, R4 ;  /* 0x0000000400d17308 */ /* 0x0003e20000000800 */
[----:B------:R-:W-:Y:S01]  /*4fb0*/  FFMA.FTZ R6, R187, UR7, -R15 ;  /* 0x00000007bb067c23 */ /* 0x000fe2000801080f */
[----:B------:R-:W-:Y:S01]  /*4fc0*/  IMAD.MOV.U32 R187, RZ, RZ, R182 ;  /* 0x000000ffffbb7224 */ /* 0x000fe200078e00b6 */
[----:B------:R-:W-:Y:S01]  /*4fd0*/  LOP3.LUT R7, R7, UR15, R8, 0x96, !PT ;  /* 0x0000000f07077c12 */ /* 0x000fe2000f8e9608 */
[----:B------:R-:W-:Y:S02]  /*4fe0*/  IMAD.MOV.U32 R182, RZ, RZ, R65 ;  /* 0x000000ffffb67224 */ /* 0x000fe400078e0041 */
[----:B------:R-:W-:Y:S01]  /*4ff0*/  FFMA.FTZ R8, R205, UR7, -R15 ;  /* 0x00000007cd087c23 */ /* 0x000fe2000801080f */
[----:B------:R-:W-:Y:S01]  /*5000*/  IMAD.MOV.U32 R205, RZ, RZ, R66 ;  /* 0x000000ffffcd7224 */ /* 0x000fe200078e0042 */
[----:B------:R2:W-:Y:S01]  /*5010*/  MUFU.EX2 R65, R6 ;  /* 0x0000000600417308 */ /* 0x0005e20000000800 */
[----:B------:R-:W-:-:S04]  /*5020*/  IMAD.WIDE.U32 R18, R7, -0x326172a9, RZ ;  /* 0xcd9e8d5707127825 */ /* 0x000fc800078e00ff */
[----:B------:R-:W-:Y:S01]  /*5030*/  FFMA.FTZ R7, R206, UR7, -R16 ;  /* 0x00000007ce077c23 */ /* 0x000fe20008010810 */
[----:B------:R-:W-:Y:S02]  /*5040*/  IMAD.MOV.U32 R206, RZ, RZ, R106 ;  /* 0x000000ffffce7224 */ /* 0x000fe400078e006a */
[----:B------:R-:W-:Y:S01]  /*5050*/  IMAD.MOV.U32 R106, RZ, RZ, R110 ;  /* 0x000000ffff6a7224 */ /* 0x000fe200078e006e */
[----:B------:R3:W4:Y:S01]  /*5060*/  MUFU.EX2 R66, R8 ;  /* 0x0000000800427308 */ /* 0x0007220000000800 */
[----:B-1----:R-:W-:-:S04]  /*5070*/  IMAD.WIDE.U32 R4, R0, -0x326172a9, RZ ;  /* 0xcd9e8d5700047825 */ /* 0x002fc800078e00ff */
[----:B------:R-:W-:Y:S01]  /*5080*/  IMAD.MOV.U32 R110, RZ, RZ, R64 ;  /* 0x000000ffff6e7224 */ /* 0x000fe200078e0040 */
[C---:B------:R-:W-:Y:S01]  /*5090*/  LOP3.LUT R0, R4.reuse, 0xffff, RZ, 0xc0, !PT ;  /* 0x0000ffff04007812 */ /* 0x040fe200078ec0ff */
[----:B------:R-:W-:Y:S01]  /*50a0*/  IMAD.MOV.U32 R14, RZ, RZ, R109 ;  /* 0x000000ffff0e7224 */ /* 0x000fe200078e006d */
[----:B------:R1:W-:Y:S01]  /*50b0*/  MUFU.EX2 R64, R7 ;  /* 0x0000000700407308 */ /* 0x0003e20000000800 */
[----:B--2---:R-:W-:Y:S01]  /*50c0*/  LOP3.LUT R6, R4, 0xff, RZ, 0xc0, !PT ;  /* 0x000000ff04067812 */ /* 0x004fe200078ec0ff */
[----:B------:R-:W-:Y:S01]  /*50d0*/  IMAD.MOV.U32 R109, RZ, RZ, R138 ;  /* 0x000000ffff6d7224 */ /* 0x000fe200078e008a */
[----:B------:R-:W-:-:S04]  /*50e0*/  SHF.R.U32.HI R0, RZ, 0x8, R0 ;  /* 0x00000008ff007819 */ /* 0x000fc80000011600 */
[----:B------:R-:W-:Y:S02]  /*50f0*/  PRMT R10, R6, 0x5410, R0 ;  /* 0x00005410060a7816 */ /* 0x000fe40000000000 */
[--C-:B------:R-:W-:Y:S02]  /*5100*/  SHF.R.U32.HI R6, RZ, 0x10, R4.reuse ;  /* 0x00000010ff067819 */ /* 0x100fe40000011604 */
[----:B---3--:R-:W-:Y:S02]  /*5110*/  SHF.R.U32.HI R8, RZ, 0x18, R4 ;  /* 0x00000018ff087819 */ /* 0x008fe40000011604 */
[----:B------:R-:W-:Y:S02]  /*5120*/  LOP3.LUT R4, R6, 0xff, RZ, 0xc0, !PT ;  /* 0x000000ff06047812 */ /* 0x000fe400078ec0ff */
[----:B------:R-:W-:Y:S01]  /*5130*/  LOP3.LUT R0, R5, UR6, R18, 0x96, !PT ;  /* 0x0000000605007c12 */ /* 0x000fe2000f8e9612 */
[----:B------:R-:W-:Y:S01]  /*5140*/  FFMA.FTZ R5, R207, UR7, -R16 ;  /* 0x00000007cf057c23 */ /* 0x000fe20008010810 */
[----:B------:R-:W-:Y:S01]  /*5150*/  PRMT R9, R4, 0x5410, R8 ;  /* 0x0000541004097816 */ /* 0x000fe20000000008 */
[----:B------:R-:W-:Y:S01]  /*5160*/  IMAD.MOV.U32 R207, RZ, RZ, R182 ;  /* 0x000000ffffcf7224 */ /* 0x000fe200078e00b6 */
[C---:B------:R-:W-:Y:S01]  /*5170*/  LOP3.LUT R4, R0.reuse, 0xffff, RZ, 0xc0, !PT ;  /* 0x0000ffff00047812 */ /* 0x040fe200078ec0ff */
[----:B------:R2:W3:Y:S01]  /*5180*/  MUFU.EX2 R51, R5 ;  /* 0x0000000500337308 */ /* 0x0004e20000000800 */
[----:B------:R-:W-:-:S02]  /*5190*/  LOP3.LUT R8, R0, 0xff, RZ, 0xc0, !PT ;  /* 0x000000ff00087812 */ /* 0x000fc400078ec0ff */
[----:B------:R-:W-:Y:S01]  /*51a0*/  SHF.R.U32.HI R6, RZ, 0x8, R4 ;  /* 0x00000008ff067819 */ /* 0x000fe20000011604 */
[----:B------:R-:W-:Y:S01]  /*51b0*/  FFMA.FTZ R4, R235, UR7, -R16 ;  /* 0x00000007eb047c23 */ /* 0x000fe20008010810 */
[----:B-1----:R-:W-:Y:S01]  /*51c0*/  SHF.R.U32.HI R7, RZ, 0x18, R0 ;  /* 0x00000018ff077819 */ /* 0x002fe20000011600 */
[----:B------:R-:W-:Y:S01]  /*51d0*/  IMAD.MOV.U32 R235, RZ, RZ, R139 ;  /* 0x000000ffffeb7224 */ /* 0x000fe200078e008b */
[----:B------:R-:W-:Y:S01]  /*51e0*/  PRMT R8, R8, 0x5410, R6 ;  /* 0x0000541008087816 */ /* 0x000fe20000000006 */
[----:B------:R1:W-:Y:S01]  /*51f0*/  MUFU.EX2 R139, R4 ;  /* 0x00000004008b7308 */ /* 0x0003e20000000800 */
[----:B----4-:R-:W-:Y:S02]  /*5200*/  F2FP.F16.F32.PACK_AB R6, R66, R65 ;  /* 0x000000414206723e */ /* 0x010fe400000000ff */
[----:B--2---:R-:W-:-:S04]  /*5210*/  SHF.R.U32.HI R5, RZ, 0x10, R0 ;  /* 0x00000010ff057819 */ /* 0x004fc80000011600 */
[----:B------:R-:W-:Y:S01]  /*5220*/  LOP3.LUT R0, R5, 0xff, RZ, 0xc0, !PT ;  /* 0x000000ff05007812 */ /* 0x000fe200078ec0ff */
[----:B-1----:R-:W-:-:S03]  /*5230*/  FFMA.FTZ R4, R237, UR7, -R16 ;  /* 0x00000007ed047c23 */ /* 0x002fc60008010810 */
[----:B------:R-:W-:Y:S01]  /*5240*/  PRMT R5, R0, 0x5410, R7 ;  /* 0x0000541000057816 */ /* 0x000fe20000000007 */
[----:B------:R-:W-:Y:S01]  /*5250*/  IMAD.MOV.U32 R237, RZ, RZ, R106 ;  /* 0x000000ffffed7224 */ /* 0x000fe200078e006a */
[--C-:B------:R-:W-:Y:S01]  /*5260*/  HSET2.LE.AND R0, R10, R3.reuse, PT ;  /* 0x000000030a007233 */ /* 0x100fe20003803000 */
[----:B------:R1:W2:Y:S01]  /*5270*/  MUFU.EX2 R138, R4 ;  /* 0x00000004008a7308 */ /* 0x0002a20000000800 */
[----:B---3--:R-:W-:Y:S01]  /*5280*/  F2FP.F16.F32.PACK_AB R7, R51, R64 ;  /* 0x000000403307723e */ /* 0x008fe200000000ff */
[----:B------:R-:W-:Y:S02]  /*5290*/  IMAD.MOV.U32 R106, RZ, RZ, R47 ;  /* 0x000000ffff6a7224 */ /* 0x000fe400078e002f */
[----:B------:R-:W-:Y:S01]  /*52a0*/  FFMA.FTZ R10, R233, UR7, -R20 ;  /* 0x00000007e90a7c23 */ /* 0x000fe20008010814 */
[----:B------:R-:W-:Y:S01]  /*52b0*/  LOP3.LUT R6, R0, R6, RZ, 0xc0, !PT ;  /* 0x0000000600067212 */ /* 0x000fe200078ec0ff */
[----:B------:R-:W-:Y:S01]  /*52c0*/  IMAD.MOV.U32 R233, RZ, RZ, R120 ;  /* 0x000000ffffe97224 */ /* 0x000fe200078e0078 */
[----:B------:R-:W-:-:S05]  /*52d0*/  HSET2.LE.AND R0, R9, R3, PT ;  /* 0x0000000309007233 */ /* 0x000fca0003803000 */
[----:B------:R-:W-:Y:S02]  /*52e0*/  LOP3.LUT R7, R0, R7, RZ, 0xc0, !PT ;  /* 0x0000000700077212 */ /* 0x000fe400078ec0ff */
[----:B------:R-:W-:Y:S01]  /*52f0*/  HSET2.LE.AND R0, R8, R3, PT ;  /* 0x0000000308007233 */ /* 0x000fe20003803000 */
[----:B------:R-:W-:Y:S01]  /*5300*/  FFMA.FTZ R8, R232, UR7, -R21 ;  /* 0x00000007e8087c23 */ /* 0x000fe20008010815 */
[----:B------:R-:W-:Y:S01]  /*5310*/  IMAD.MOV.U32 R232, RZ, RZ, R107 ;  /* 0x000000ffffe87224 */ /* 0x000fe200078e006b */
[----:B-1----:R-:W-:-:S04]  /*5320*/  F2FP.F16.F32.PACK_AB R4, R209, R208 ;  /* 0x000000d0d104723e */ /* 0x002fc800000000ff */
[----:B------:R-:W-:Y:S02]  /*5330*/  LOP3.LUT R4, R0, R4, RZ, 0xc0, !PT ;  /* 0x0000000400047212 */ /* 0x000fe400078ec0ff */
[----:B------:R-:W-:Y:S02]  /*5340*/  HSET2.LE.AND R0, R5, R3, PT ;  /* 0x0000000305007233 */ /* 0x000fe40003803000 */
[----:B--2---:R-:W-:-:S04]  /*5350*/  F2FP.F16.F32.PACK_AB R5, R138, R139 ;  /* 0x0000008b8a05723e */ /* 0x004fc800000000ff */
[----:B------:R-:W-:Y:S01]  /*5360*/  LOP3.LUT R5, R0, R5, RZ, 0xc0, !PT ;  /* 0x0000000500057212 */ /* 0x000fe200078ec0ff */
[----:B------:R-:W-:Y:S01]  /*5370*/  FFMA.FTZ R0, R226, UR7, -R21 ;  /* 0x00000007e2007c23 */ /* 0x000fe20008010815 */
[----:B------:R-:W-:-:S03]  /*5380*/  IMAD.MOV.U32 R226, RZ, RZ, R49 ;  /* 0x000000ffffe27224 */ /* 0x000fc600078e0031 */
[----:B------:R1:W-:Y:S02]  /*5390*/  MUFU.EX2 R47, R0 ;  /* 0x00000000002f7308 */ /* 0x0003e40000000800 */
[C---:B------:R-:W-:Y:S01]  /*53a0*/  HMMA.16816.F32 R176, R4.reuse, R28, R80 ;  /* 0x0000001c04b0723c */ /* 0x040fe20000001850 */
[----:B------:R-:W-:Y:S05]  /*53b0*/  LDSM.16.MT88.4 R80, [R214+0x9c00] ;  /* 0x009c0000d650783b */ /* 0x000fea0000004200 */
[C---:B------:R-:W-:Y:S06]  /*53c0*/  HMMA.16816.F32 R60, R4.reuse, R34, R60 ;  /* 0x00000022043c723c */ /* 0x040fec000000183c */
[----:B------:R-:W-:Y:S01]  /*53d0*/  HMMA.16816.F32 R180, R4, R26, R100 ;  /* 0x0000001a04b4723c */ /* 0x000fe20000001864 */
[----:B------:R-:W-:-:S02]  /*53e0*/  IMAD.MOV.U32 R35, RZ, RZ, R110 ;  /* 0x000000ffff237224 */ /* 0x000fc400078e006e */
[----:B-1----:R-:W-:Y:S01]  /*53f0*/  FFMA.FTZ R0, R228, UR7, -R21 ;  /* 0x00000007e4007c23 */ /* 0x002fe20008010815 */
[----:B------:R-:W-:Y:S02]  /*5400*/  IMAD.MOV.U32 R228, RZ, RZ, R108 ;  /* 0x000000ffffe47224 */ /* 0x000fe400078e006c */
[----:B------:R-:W-:Y:S01]  /*5410*/  IMAD.MOV.U32 R108, RZ, RZ, R173 ;  /* 0x000000ffff6c7224 */ /* 0x000fe200078e00ad */
[----:B------:R1:W2:Y:S01]  /*5420*/  MUFU.EX2 R49, R0 ;  /* 0x0000000000317308 */ /* 0x0002a20000000800 */
[----:B------:R-:W-:Y:S01]  /*5430*/  HMMA.16816.F32 R172, R4, R30, R56 ;  /* 0x0000001e04ac723c */ /* 0x000fe20000001838 */
[----:B------:R-:W-:-:S05]  /*5440*/  IMAD.MOV.U32 R34, RZ, RZ, R111 ;  /* 0x000000ffff227224 */ /* 0x000fca00078e006f */
[C---:B------:R-:W-:Y:S01]  /*5450*/  HMMA.16816.F32 R56, R4.reuse, R32, R76 ;  /* 0x000000200438723c */ /* 0x040fe2000000184c */
[----:B------:R-:W-:Y:S05]  /*5460*/  MUFU.EX2 R31, R8 ;  /* 0x00000008001f7308 */ /* 0x000fea0000000800 */
[C---:B------:R-:W-:Y:S01]  /*5470*/  HMMA.16816.F32 R144, R4.reuse, R24, R144 ;  /* 0x000000180490723c */ /* 0x040fe20000001890 */
[----:B------:R-:W-:Y:S02]  /*5480*/  IMAD.MOV.U32 R32, RZ, RZ, R14 ;  /* 0x000000ffff207224 */ /* 0x000fe400078e000e */
[----:B------:R3:W-:Y:S01]  /*5490*/  MUFU.EX2 R30, R10 ;  /* 0x0000000a001e7308 */ /* 0x0007e20000000800 */
[----:B-1----:R-:W-:Y:S01]  /*54a0*/  FFMA.FTZ R0, R230, UR7, -R21 ;  /* 0x00000007e6007c23 */ /* 0x002fe20008010815 */
[----:B------:R-:W-:Y:S01]  /*54b0*/  IMAD.MOV.U32 R33, RZ, RZ, R17 ;  /* 0x000000ffff217224 */ /* 0x000fe200078e0011 */
[----:B------:R-:W-:Y:S01]  /*54c0*/  HMMA.16816.F32 R160, R4, R36, R68 ;  /* 0x0000002404a0723c */ /* 0x000fe20000001844 */
[----:B------:R-:W-:-:S04]  /*54d0*/  IMAD.MOV.U32 R230, RZ, RZ, R13 ;  /* 0x000000ffffe67224 */ /* 0x000fc800078e000d */
[----:B------:R1:W-:Y:S01]  /*54e0*/  MUFU.EX2 R45, R0 ;  /* 0x00000000002d7308 */ /* 0x0003e20000000800 */
[C---:B------:R-:W-:Y:S01]  /*54f0*/  HMMA.16816.F32 R164, R4.reuse, R52, R96 ;  /* 0x0000003404a4723c */ /* 0x040fe20000001860 */
[----:B------:R-:W-:Y:S05]  /*5500*/  LDSM.16.MT88.4 R96, [R212+0xac00] ;  /* 0x00ac0000d460783b */ /* 0x000fea0000004200 */
[----:B------:R-:W-:Y:S01]  /*5510*/  HMMA.16816.F32 R36, R4, R38, R88 ;  /* 0x000000260424723c */ /* 0x000fe20000001858 */
[----:B---3--:R-:W-:Y:S01]  /*5520*/  FFMA.FTZ R10, R234, UR7, -R20 ;  /* 0x00000007ea0a7c23 */ /* 0x008fe20008010814 */
[----:B------:R-:W-:-:S03]  /*5530*/  IMAD.MOV.U32 R234, RZ, RZ, R108 ;  /* 0x000000ffffea7224 */ /* 0x000fc600078e006c */
[----:B------:R3:W4:Y:S01]  /*5540*/  MUFU.EX2 R29, R10 ;  /* 0x0000000a001d7308 */ /* 0x0007220000000800 */
[----:B------:R-:W-:Y:S01]  /*5550*/  HMMA.16816.F32 R52, R4, R54, R84 ;  /* 0x000000360434723c */ /* 0x000fe20000001854 */
[----:B-1----:R-:W-:Y:S01]  /*5560*/  LOP3.LUT R0, R23, UR14, R48, 0x96, !PT ;  /* 0x0000000e17007c12 */ /* 0x002fe2000f8e9630 */
[----:B------:R-:W-:Y:S02]  /*5570*/  IMAD.MOV.U32 R48, RZ, RZ, R106 ;  /* 0x000000ffff307224 */ /* 0x000fe400078e006a */
[----:B------:R-:W1:Y:S02]  /*5580*/  LDSM.16.MT88.4 R104, [R214+0xac00] ;  /* 0x00ac0000d668783b */ /* 0x000e640000004200 */
[----:B------:R-:W-:-:S05]  /*5590*/  IMAD.WIDE.U32 R8, R0, -0x2daee0ad, RZ ;  /* 0xd2511f5300087825 */ /* 0x000fca00078e00ff */
[----:B------:R-:W-:Y:S01]  /*55a0*/  LOP3.LUT R0, R9, UR25, R46, 0x96, !PT ;  /* 0x0000001909007c12 */ /* 0x000fe2000f8e962e */
[----:B------:R-:W-:Y:S01]  /*55b0*/  IMAD.MOV.U32 R46, RZ, RZ, R121 ;  /* 0x000000ffff2e7224 */ /* 0x000fe200078e0079 */
[C---:B------:R-:W-:Y:S01]  /*55c0*/  LOP3.LUT R9, R8.reuse, 0xffff, RZ, 0xc0, !PT ;  /* 0x0000ffff08097812 */ /* 0x040fe200078ec0ff */
[----:B------:R-:W5:Y:S01]  /*55d0*/  LDSM.16.MT88.4 R120, [R212+0xbc00] ;  /* 0x00bc0000d478783b */ /* 0x000f620000004200 */
[----:B------:R-:W-:Y:S02]  /*55e0*/  LOP3.LUT R12, R8, 0xff, RZ, 0xc0, !PT ;  /* 0x000000ff080c7812 */ /* 0x000fe400078ec0ff */
[----:B------:R-:W-:Y:S02]  /*55f0*/  SHF.R.U32.HI R11, RZ, 0x8, R9 ;  /* 0x00000008ff0b7819 */ /* 0x000fe40000011609 */
[----:B------:R-:W-:Y:S02]  /*5600*/  LOP3.LUT R9, R0, 0xffff, RZ, 0xc0, !PT ;  /* 0x0000ffff00097812 */ /* 0x000fe400078ec0ff */
[----:B------:R-:W-:-:S02]  /*5610*/  SHF.R.U32.HI R14, RZ, 0x10, R8 ;  /* 0x00000010ff0e7819 */ /* 0x000fc40000011608 */
[----:B------:R-:W-:Y:S02]  /*5620*/  SHF.R.U32.HI R18, RZ, 0x18, R8 ;  /* 0x00000018ff127819 */ /* 0x000fe40000011608 */
[----:B------:R-:W-:Y:S01]  /*5630*/  SHF.R.U32.HI R8, RZ, 0x8, R9 ;  /* 0x00000008ff087819 */ /* 0x000fe20000011609 */
[----:B------:R-:W-:Y:S01]  /*5640*/  FFMA.FTZ R9, R236, UR7, -R20 ;  /* 0x00000007ec097c23 */ /* 0x000fe20008010814 */
[----:B---3--:R-:W-:Y:S01]  /*5650*/  LOP3.LUT R10, R0, 0xff, RZ, 0xc0, !PT ;  /* 0x000000ff000a7812 */ /* 0x008fe200078ec0ff */
[----:B------:R-:W-:Y:S01]  /*5660*/  IMAD.MOV.U32 R236, RZ, RZ, R109 ;  /* 0x000000ffffec7224 */ /* 0x000fe200078e006d */
[----:B------:R-:W-:Y:S01]  /*5670*/  PRMT R17, R12, 0x5410, R11 ;  /* 0x000054100c117816 */ /* 0x000fe2000000000b */
[----:B------:R3:W-:Y:S01]  /*5680*/  MUFU.EX2 R28, R9 ;  /* 0x00000009001c7308 */ /* 0x0007e20000000800 */
[----:B------:R-:W-:Y:S01]  /*5690*/  PRMT R8, R10, 0x5410, R8 ;  /* 0x000054100a087816 */ /* 0x000fe20000000008 */
[C---:B------:R-:W-:Y:S01]  /*56a0*/  HMMA.16816.F32 R108, R4.reuse, R40, R128 ;  /* 0x00000028046c723c */ /* 0x040fe20000001880 */
[----:B------:R-:W-:Y:S01]  /*56b0*/  SHF.R.U32.HI R13, RZ, 0x18, R0 ;  /* 0x00000018ff0d7819 */ /* 0x000fe20000011600 */
[----:B------:R-:W-:Y:S01]  /*56c0*/  FFMA.FTZ R10, R238, UR7, -R20 ;  /* 0x00000007ee0a7c23 */ /* 0x000fe20008010814 */
[----:B------:R-:W-:Y:S01]  /*56d0*/  LOP3.LUT R11, R14, 0xff, RZ, 0xc0, !PT ;  /* 0x000000ff0e0b7812 */ /* 0x000fe200078ec0ff */
[----:B------:R-:W5:Y:S02]  /*56e0*/  LDSM.16.MT88.4 R20, [R214+0xbc00] ;  /* 0x00bc0000d614783b */ /* 0x000f640000004200 */
[----:B------:R4:W1:Y:S01]  /*56f0*/  MUFU.EX2 R27, R10 ;  /* 0x0000000a001b7308 */ /* 0x0008620000000800 */
[----:B------:R-:W-:Y:S01]  /*5700*/  PRMT R11, R11, 0x5410, R18 ;  /* 0x000054100b0b7816 */ /* 0x000fe20000000012 */
[----:B------:R-:W-:Y:S04]  /*5710*/  HMMA.16816.F32 R40, R4, R42, R92 ;  /* 0x0000002a0428723c */ /* 0x000fe8000000185c */
[----:B------:R-:W-:-:S02]  /*5720*/  HSET2.LE.AND R11, R11, R3, PT ;  /* 0x000000030b0b7233 */ /* 0x000fc40003803000 */
[----:B---3--:R-:W-:Y:S01]  /*5730*/  SHF.R.U32.HI R9, RZ, 0x10, R0 ;  /* 0x00000010ff097819 */ /* 0x008fe20000011600 */
[----:B------:R-:W-:Y:S01]  /*5740*/  FFMA.FTZ R6, R240, UR7, -R16 ;  /* 0x00000007f0067c23 */ /* 0x000fe20008010810 */
[----:B------:R-:W-:Y:S02]  /*5750*/  HSET2.LE.AND R0, R8, R3, PT ;  /* 0x0000000308007233 */ /* 0x000fe40003803000 */
[----:B------:R-:W-:Y:S01]  /*5760*/  LOP3.LUT R12, R9, 0xff, RZ, 0xc0, !PT ;  /* 0x000000ff090c7812 */ /* 0x000fe200078ec0ff */
[----:B------:R-:W-:Y:S01]  /*5770*/  FFMA.FTZ R9, R225, UR7, -R15 ;  /* 0x00000007e1097c23 */ /* 0x000fe2000801080f */
[----:B--2---:R-:W-:Y:S01]  /*5780*/  F2FP.F16.F32.PACK_AB R8, R49, R47 ;  /* 0x0000002f3108723e */ /* 0x004fe200000000ff */
[----:B------:R2:W-:Y:S01]  /*5790*/  MUFU.EX2 R14, R6 ;  /* 0x00000006000e7308 */ /* 0x0005e20000000800 */
[----:B------:R-:W-:Y:S01]  /*57a0*/  PRMT R12, R12, 0x5410, R13 ;  /* 0x000054100c0c7816 */ /* 0x000fe2000000000d */
[----:B----4-:R-:W-:Y:S01]  /*57b0*/  FFMA.FTZ R10, R229, UR7, -R15 ;  /* 0x00000007e50a7c23 */ /* 0x010fe2000801080f */
[----:B------:R-:W-:-:S02]  /*57c0*/  LOP3.LUT R128, R0, R8, RZ, 0xc0, !PT ;  /* 0x0000000800807212 */ /* 0x000fc400078ec0ff */
[----:B------:R-:W-:Y:S02]  /*57d0*/  F2FP.F16.F32.PACK_AB R8, R29, R30 ;  /* 0x0000001e1d08723e */ /* 0x000fe400000000ff */
[----:B------:R-:W-:Y:S01]  /*57e0*/  HSET2.LE.AND R0, R12, R3, PT ;  /* 0x000000030c007233 */ /* 0x000fe20003803000 */
[----:B------:R3:W-:Y:S01]  /*57f0*/  MUFU.EX2 R26, R9 ;  /* 0x00000009001a7308 */ /* 0x0007e20000000800 */
[----:B-1----:R-:W-:-:S03]  /*5800*/  F2FP.F16.F32.PACK_AB R12, R27, R28 ;  /* 0x0000001c1b0c723e */ /* 0x002fc600000000ff */
[----:B------:R-:W-:Y:S01]  /*5810*/  LOP3.LUT R129, R0, R8, RZ, 0xc0, !PT ;  /* 0x0000000800817212 */ /* 0x000fe200078ec0ff */
[----:B------:R-:W-:Y:S01]  /*5820*/  FFMA.FTZ R0, R227, UR7, -R15 ;  /* 0x00000007e3007c23 */ /* 0x000fe2000801080f */
[----:B------:R-:W-:Y:S02]  /*5830*/  LOP3.LUT R131, R11, R12, RZ, 0xc0, !PT ;  /* 0x0000000c0b837212 */ /* 0x000fe400078ec0ff */
[----:B------:R1:W4:Y:S01]  /*5840*/  MUFU.EX2 R25, R10 ;  /* 0x0000000a00197308 */ /* 0x0003220000000800 */
[----:B--2---:R-:W-:-:S07]  /*5850*/  FFMA.FTZ R6, R239, UR7, -R16 ;  /* 0x00000007ef067c23 */ /* 0x004fce0008010810 */
[----:B------:R2:W-:Y:S01]  /*5860*/  MUFU.EX2 R18, R0 ;  /* 0x0000000000127308 */ /* 0x0005e20000000800 */
[----:B---3--:R-:W-:-:S07]  /*5870*/  HSET2.LE.AND R9, R17, R3, PT ;  /* 0x0000000311097233 */ /* 0x008fce0003803000 */
[----:B------:R3:W-:Y:S01]  /*5880*/  MUFU.EX2 R17, R6 ;  /* 0x0000000600117308 */ /* 0x0007e20000000800 */
[----:B-1----:R-:W-:-:S04]  /*5890*/  F2FP.F16.F32.PACK_AB R10, R31, R45 ;  /* 0x0000002d1f0a723e */ /* 0x002fc800000000ff */
[----:B------:R-:W-:Y:S01]  /*58a0*/  LOP3.LUT R130, R9, R10, RZ, 0xc0, !PT ;  /* 0x0000000a09827212 */ /* 0x000fe200078ec0ff */
[----:B--2---:R-:W-:-:S06]  /*58b0*/  FFMA.FTZ R0, R231, UR7, -R15 ;  /* 0x00000007e7007c23 */ /* 0x004fcc000801080f */
[----:B------:R-:W-:Y:S01]  /*58c0*/  HMMA.16816.F32 R100, R128, R106, R168 ;  /* 0x0000006a8064723c */ /* 0x000fe200000018a8 */
[----:B------:R1:W2:Y:S01]  /*58d0*/  MUFU.EX2 R24, R0 ;  /* 0x0000000000187308 */ /* 0x0002a20000000800 */
[----:B---3--:R-:W-:-:S04]  /*58e0*/  FFMA.FTZ R6, R242, UR7, -R16 ;  /* 0x00000007f2067c23 */ /* 0x008fc80008010810 */
[C---:B------:R-:W-:Y:S03]  /*58f0*/  HMMA.16816.F32 R76, R128.reuse, R82, R112 ;  /* 0x00000052804c723c */ /* 0x040fe60000001870 */
[----:B------:R3:W-:Y:S03]  /*5900*/  MUFU.EX2 R13, R6 ;  /* 0x00000006000d7308 */ /* 0x0007e60000000800 */
[----:B------:R-:W-:Y:S01]  /*5910*/  HMMA.16816.F32 R88, R128, R96, R116 ;  /* 0x000000608058723c */ /* 0x000fe20000001874 */
[----:B-1----:R-:W-:-:S05]  /*5920*/  LOP3.LUT R0, R19, UR14, R44, 0x96, !PT ;  /* 0x0000000e13007c12 */ /* 0x002fca000f8e962c */
[----:B------:R-:W-:Y:S01]  /*5930*/  HMMA.16816.F32 R92, R128, R98, R156 ;  /* 0x00000062805c723c */ /* 0x000fe2000000189c */
[----:B------:R-:W-:-:S05]  /*5940*/  IMAD.WIDE.U32 R4, R0, -0x2daee0ad, RZ ;  /* 0xd2511f5300047825 */ /* 0x000fca00078e00ff */
[----:B------:R-:W-:Y:S01]  /*5950*/  HMMA.16816.F32 R140, R128, R148, R140 ;  /* 0x00000094808c723c */ /* 0x000fe2000000188c */
[----:B------:R-:W-:Y:S02]  /*5960*/  LOP3.LUT R0, R5, UR25, R50, 0x96, !PT ;  /* 0x0000001905007c12 */ /* 0x000fe4000f8e9632 */
[----:B------:R-:W-:-:S03]  /*5970*/  LOP3.LUT R7, R4, 0xffff, RZ, 0xc0, !PT ;  /* 0x0000ffff04077812 */ /* 0x000fc600078ec0ff */
[C---:B------:R-:W-:Y:S01]  /*5980*/  HMMA.16816.F32 R152, R128.reuse, R150, R152 ;  /* 0x000000968098723c */ /* 0x040fe20000001898 */
[----:B------:R-:W-:Y:S02]  /*5990*/  LOP3.LUT R12, R4, 0xff, RZ, 0xc0, !PT ;  /* 0x000000ff040c7812 */ /* 0x000fe400078ec0ff */
[--C-:B------:R-:W-:Y:S02]  /*59a0*/  SHF.R.U32.HI R5, RZ, 0x10, R4.reuse ;  /* 0x00000010ff057819 */ /* 0x100fe40000011604 */
[----:B------:R-:W-:Y:S01]  /*59b0*/  SHF.R.U32.HI R11, RZ, 0x18, R4 ;  /* 0x00000018ff0b7819 */ /* 0x000fe20000011604 */
[----:B------:R-:W-:Y:S01]  /*59c0*/  FFMA.FTZ R4, R241, UR7, -R16 ;  /* 0x00000007f1047c23 */ /* 0x000fe20008010810 */
[----:B------:R-:W-:Y:S01]  /*59d0*/  LOP3.LUT R8, R5, 0xff, RZ, 0xc0, !PT ;  /* 0x000000ff05087812 */ /* 0x000fe200078ec0ff */
[----:B------:R-:W-:Y:S01]  /*59e0*/  HMMA.16816.F32 R72, R128, R80, R72 ;  /* 0x000000508048723c */ /* 0x000fe20000001848 */
[----:B------:R-:W-:Y:S01]  /*59f0*/  SHF.R.U32.HI R10, RZ, 0x8, R7 ;  /* 0x00000008ff0a7819 */ /* 0x000fe20000011607 */
[----:B------:R1:W2:Y:S01]  /*5a00*/  MUFU.EX2 R15, R4 ;  /* 0x00000004000f7308 */ /* 0x0002a20000000800 */
[----:B------:R-:W-:-:S02]  /*5a10*/  SHF.R.U32.HI R5, RZ, 0x10, R0 ;  /* 0x00000010ff057819 */ /* 0x000fc40000011600 */
[----:B------:R-:W-:Y:S01]  /*5a20*/  LOP3.LUT R9, R0, 0xff, RZ, 0xc0, !PT ;  /* 0x000000ff00097812 */ /* 0x000fe200078ec0ff */
[C---:B------:R-:W-:Y:S01]  /*5a30*/  HMMA.16816.F32 R156, R128.reuse, R104, R192 ;  /* 0x00000068809c723c */ /* 0x040fe200000018c0 */
[----:B------:R-:W-:Y:S02]  /*5a40*/  SHF.R.U32.HI R7, RZ, 0x18, R0 ;  /* 0x00000018ff077819 */ /* 0x000fe40000011600 */
[----:B------:R-:W-:Y:S02]  /*5a50*/  LOP3.LUT R5, R5, 0xff, RZ, 0xc0, !PT ;  /* 0x000000ff05057812 */ /* 0x000fe400078ec0ff */
[----:B------:R-:W-:Y:S01]  /*5a60*/  PRMT R8, R8, 0x5410, R11 ;  /* 0x0000541008087816 */ /* 0x000fe2000000000b */
[----:B-----5:R-:W-:Y:S01]  /*5a70*/  HMMA.16816.F32 R112, R128, R120, R196 ;  /* 0x000000788070723c */ /* 0x020fe200000018c4 */
[----:B---3--:R-:W-:-:S03]  /*5a80*/  PRMT R6, R5, 0x5410, R7 ;  /* 0x0000541005067816 */ /* 0x008fc60000000007 */
[--C-:B------:R-:W-:Y:S02]  /*5a90*/  HSET2.LE.AND R5, R8, R3.reuse, PT ;  /* 0x0000000308057233 */ /* 0x100fe40003803000 */
[----:B------:R-:W-:Y:S01]  /*5aa0*/  HSET2.LE.AND R8, R6, R3, PT ;  /* 0x0000000306087233 */ /* 0x000fe20003803000 */
[C---:B------:R-:W-:Y:S01]  /*5ab0*/  HMMA.16816.F32 R116, R128.reuse, R122, R124 ;  /* 0x0000007a8074723c */ /* 0x040fe2000000187c */
[----:B-1----:R-:W-:Y:S02]  /*5ac0*/  LOP3.LUT R4, R0, 0xffff, RZ, 0xc0, !PT ;  /* 0x0000ffff00047812 */ /* 0x002fe400078ec0ff */
[----:B------:R-:W-:Y:S02]  /*5ad0*/  PRMT R0, R12, 0x5410, R10 ;  /* 0x000054100c007816 */ /* 0x000fe4000000000a */
[----:B------:R-:W-:Y:S01]  /*5ae0*/  SHF.R.U32.HI R4, RZ, 0x8, R4 ;  /* 0x00000008ff047819 */ /* 0x000fe20000011604 */
[----:B------:R-:W-:Y:S01]  /*5af0*/  HMMA.16816.F32 R124, R128, R20, R200 ;  /* 0x00000014807c723c */ /* 0x000fe200000018c8 */
[----:B----4-:R-:W-:-:S02]  /*5b00*/  F2FP.F16.F32.PACK_AB R6, R25, R26 ;  /* 0x0000001a1906723e */ /* 0x010fc400000000ff */
[----:B------:R-:W-:Y:S02]  /*5b10*/  PRMT R9, R9, 0x5410, R4 ;  /* 0x0000541009097816 */ /* 0x000fe40000000004 */
[--C-:B------:R-:W-:Y:S01]  /*5b20*/  HSET2.LE.AND R4, R0, R3.reuse, PT ;  /* 0x0000000300047233 */ /* 0x100fe20003803000 */
[----:B------:R-:W-:Y:S01]  /*5b30*/  HMMA.16816.F32 R128, R128, R22, R188 ;  /* 0x000000168080723c */ /* 0x000fe200000018bc */
[----:B--2---:R-:W-:Y:S02]  /*5b40*/  F2FP.F16.F32.PACK_AB R0, R24, R18 ;  /* 0x000000121800723e */ /* 0x004fe400000000ff */
[----:B------:R-:W-:Y:S02]  /*5b50*/  HSET2.LE.AND R7, R9, R3, PT ;  /* 0x0000000309077233 */ /* 0x000fe40003803000 */
[----:B------:R-:W-:Y:S02]  /*5b60*/  F2FP.F16.F32.PACK_AB R3, R15, R17 ;  /* 0x000000110f03723e */ /* 0x000fe400000000ff */
[----:B------:R-:W-:Y:S01]  /*5b70*/  LOP3.LUT R170, R4, R0, RZ, 0xc0, !PT ;  /* 0x0000000004aa7212 */ /* 0x000fe200078ec0ff */
[----:B------:R-:W-:Y:S01]  /*5b80*/  FADD.FTZ R4, R35, R34 ;  /* 0x0000002223047221 */ /* 0x000fe20000010000 */
[----:B------:R-:W-:-:S02]  /*5b90*/  F2FP.F16.F32.PACK_AB R0, R13, R14 ;  /* 0x0000000e0d00723e */ /* 0x000fc400000000ff */
[----:B------:R-:W-:Y:S01]  /*5ba0*/  LOP3.LUT R171, R5, R3, RZ, 0xc0, !PT ;  /* 0x0000000305ab7212 */ /* 0x000fe200078ec0ff */
[----:B------:R-:W-:Y:S01]  /*5bb0*/  FADD.FTZ R3, R234, R236 ;  /* 0x000000ecea037221 */ /* 0x000fe20000010000 */
[----:B------:R-:W-:Y:S01]  /*5bc0*/  LOP3.LUT R169, R8, R0, RZ, 0xc0, !PT ;  /* 0x0000000008a97212 */ /* 0x000fe200078ec0ff */
[----:B------:R-:W-:Y:S01]  /*5bd0*/  FADD.FTZ R0, R233, R46 ;  /* 0x0000002ee9007221 */ /* 0x000fe20000010000 */
[----:B------:R-:W-:Y:S01]  /*5be0*/  LOP3.LUT R168, R7, R6, RZ, 0xc0, !PT ;  /* 0x0000000607a87212 */ /* 0x000fe200078ec0ff */
        /* <DEDUP_REMOVED lines=71> */
[----:B------:R-:W2:Y:S01]  /*6060*/  LDL.LU R223, [R1] ;  /* 0x0000000001df7983 */ /* 0x000ea20000300800 */
[C---:B------:R-:W-:Y:S01]  /*6070*/  VIADD R222, R186.reuse, 0x4 ;  /* 0x00000004bade7836 */ /* 0x040fe20000000000 */
[----:B------:R-:W-:Y:S01]  /*6080*/  LEA.HI.SX32 R219, R243, 0xfffffffe, 0x1a ;  /* 0xfffffffef3db7811 */ /* 0x000fe200078fd2ff */
[----:B------:R-:W-:Y:S01]  /*6090*/  IMAD.WIDE.U32 R244, R186, -0x326172a9, RZ ;  /* 0xcd9e8d57baf47825 */ /* 0x000fe200078e00ff */
[C---:B------:R-:W-:Y:S01]  /*60a0*/  SHF.L.U64.HI R3, R184.reuse, 0x6, R185 ;  /* 0x00000006b8037819 */ /* 0x040fe200000102b9 */
[----:B------:R-:W-:Y:S01]  /*60b0*/  ULDC UR4, c[0x0][0x2ec] ;  /* 0x0000bb0000047ab9 */ /* 0x000fe20000000800 */
[----:B------:R-:W-:Y:S01]  /*60c0*/  SHF.L.U32 R0, R184, 0x6, RZ ;  /* 0x00000006b8007819 */ /* 0x000fe200000006ff */
[----:B------:R-:W-:Y:S01]  /*60d0*/  IMAD.WIDE.U32 R242, R222, -0x326172a9, RZ ;  /* 0xcd9e8d57def27825 */ /* 0x000fe200078e00ff */
[----:B------:R-:W-:Y:S01]  /*60e0*/  LOP3.LUT R224, R245, R204, RZ, 0x3c, !PT ;  /* 0x000000ccf5e07212 */ /* 0x000fe200078e3cff */
[----:B------:R1:W-:Y:S01]  /*60f0*/  STL [R1+0x4], R3 ;  /* 0x0000040301007387 */ /* 0x0003e20000100800 */
[----:B------:R-:W-:Y:S01]  /*6100*/  MOV R137, R2 ;  /* 0x0000000200897202 */ /* 0x000fe20000000f00 */
[----:B------:R-:W-:Y:S01]  /*6110*/  IMAD.MOV.U32 R132, RZ, RZ, R134 ;  /* 0x000000ffff847224 */ /* 0x000fe200078e0086 */
[----:B------:R-:W-:Y:S01]  /*6120*/  LOP3.LUT R222, R243, R204, RZ, 0x3c, !PT ;  /* 0x000000ccf3de7212 */ /* 0x000fe200078e3cff */
[----:B------:R3:W-:Y:S01]  /*6130*/  STL [R1+0x8], R0 ;  /* 0x0000080001007387 */ /* 0x0007e20000100800 */
[----:B------:R-:W-:Y:S01]  /*6140*/  IMAD.WIDE.U32 R224, R224, -0x2daee0ad, RZ ;  /* 0xd2511f53e0e07825 */ /* 0x000fe200078e00ff */
[----:B------:R-:W-:Y:S01]  /*6150*/  ULDC.64 UR12, c[0x0][0x250] ;  /* 0x00009400000c7ab9 */ /* 0x000fe20000000a00 */
[----:B------:R-:W-:Y:S01]  /*6160*/  ULDC.64 UR6, c[0x0][0x218] ;  /* 0x0000860000067ab9 */ /* 0x000fe20000000a00 */
[----:B------:R-:W-:Y:S01]  /*6170*/  ULDC.64 UR8, c[0x0][0x248] ;  /* 0x0000920000087ab9 */ /* 0x000fe20000000a00 */
[----:B------:R-:W-:Y:S01]  /*6180*/  ULDC.64 UR10, c[0x0][0x220] ;  /* 0x00008800000a7ab9 */ /* 0x000fe20000000a00 */
[----:B-1----:R-:W-:-:S02]  /*6190*/  MOV R3, R135 ;  /* 0x0000008700037202 */ /* 0x002fc40000000f00 */
[----:B---3--:R-:W-:Y:S01]  /*61a0*/  MOV R0, R136 ;  /* 0x0000008800007202 */ /* 0x008fe20000000f00 */
[----:B--2---:R-:W-:-:S04]  /*61b0*/  IMAD.WIDE.U32 R220, R223, -0x2daee0ad, RZ ;  /* 0xd2511f53dfdc7825 */ /* 0x004fc800078e00ff */
[----:B------:R-:W-:Y:S01]  /*61c0*/  IMAD.WIDE.U32 R222, R222, -0x2daee0ad, RZ ;  /* 0xd2511f53dede7825 */ /* 0x000fe200078e00ff */
[----:B------:R-:W-:Y:S06]  /*61d0*/  BRA `(.L_x_314) ;  /* 0x00000000006c7947 */ /* 0x000fec0003800000 */
.L_x_316:
[----:B------:R-:W2:Y:S01]  /*61e0*/  LDL.64 R230, [R1+0x28] ;  /* 0x0000280001e67983 */ /* 0x000ea20000100a00 */
[----:B------:R-:W-:Y:S03]  /*61f0*/  VIADD R2, R219, 0xffffffff ;  /* 0xffffffffdb027836 */ /* 0x000fe60000000000 */
[----:B------:R-:W3:Y:S01]  /*6200*/  LDL.64 R228, [R1+0x10] ;  /* 0x0000100001e47983 */ /* 0x000ee20000100a00 */
[----:B------:R-:W-:Y:S01]  /*6210*/  IMAD.WIDE.U32 R138, R2, UR8, RZ ;  /* 0x00000008028a7c25 */ /* 0x000fe2000f8e00ff */
[----:B------:R-:W-:Y:S02]  /*6220*/  SHF.R.S32.HI R134, RZ, 0x1f, R2 ;  /* 0x0000001fff867819 */ /* 0x000fe40000011402 */
[----:B------:R-:W4:Y:S03]  /*6230*/  LDL R227, [R1+0x18] ;  /* 0x0000180001e37983 */ /* 0x000f260000100800 */
[----:B------:R-:W-:Y:S01]  /*6240*/  IMAD R134, R134, UR8, RZ ;  /* 0x0000000886867c24 */ /* 0x000fe2000f8e02ff */
[----:B------:R-:W5:Y:S03]  /*6250*/  LDL R226, [R1+0x1c] ;  /* 0x00001c0001e27983 */ /* 0x000f660000100800 */
[----:B------:R-:W-:Y:S04]  /*6260*/  IMAD R134, R2, UR9, R134 ;  /* 0x0000000902867c24 */ /* 0x000fe8000f8e0286 */
[----:B------:R-:W-:Y:S01]  /*6270*/  IMAD.IADD R135, R139, 0x1, R134 ;  /* 0x000000018b877824 */ /* 0x000fe200078e0286 */
[----:B--2---:R-:W-:Y:S04]  /*6280*/  LEA R2, P0, R138, R230, 0x6 ;  /* 0x000000e68a027211 */ /* 0x004fe800078030ff */
[----:B------:R-:W-:Y:S02]  /*6290*/  LEA R134, P1, R2, UR6, 0x1 ;  /* 0x0000000602867c11 */ /* 0x000fe4000f8208ff */
[----:B---3--:R-:W-:Y:S02]  /*62a0*/  LEA.HI.X R135, R138, R229, R135, 0x6, P0 ;  /* 0x000000e58a877211 */ /* 0x008fe400000f3487 */
[----:B----4-:R-:W-:Y:S02]  /*62b0*/  IADD3 R138, P0, R227, R134, RZ ;  /* 0x00000086e38a7210 */ /* 0x010fe40007f1e0ff */
[----:B------:R-:W-:Y:S05]  /*62c0*/  LEA.HI.X R135, R2, UR7, R135, 0x1, P1 ;  /* 0x0000000702877c11 */ /* 0x000fea00088f0c87 */
[----:B------:R-:W-:Y:S01]  /*62d0*/  @!PT LDS RZ, [RZ] ;  /* 0x00000000fffff984 */ /* 0x000fe20000000800 */
[----:B------:R-:W-:Y:S01]  /*62e0*/  @!PT LDS RZ, [RZ] ;  /* 0x00000000fffff984 */ /* 0x000fe20000000800 */
[----:B------:R-:W-:Y:S01]  /*62f0*/  @!PT LDS RZ, [RZ] ;  /* 0x00000000fffff984 */ /* 0x000fe20000000800 */
[----:B------:R1:W-:Y:S01]  /*6300*/  LDGSTS.E.BYPASS.LTC128B.128 [R218+0x6000], desc[UR26][R134.64] ;  /* 0x0600000086da7fae */ /* 0x0003e2000b901d5a */
[----:B-----5:R-:W-:Y:S03]  /*6310*/  IMAD.X R139, R226, 0x1, R135, P0 ;  /* 0x00000001e28b7824 */ /* 0x020fe600000e0687 */
[----:B------:R1:W-:Y:S04]  /*6320*/  LDGSTS.E.BYPASS.LTC128B.128 [R218+0x7000], desc[UR26][R134.64+0x40] ;  /* 0x0700004086da7fae */ /* 0x0003e8000b901d5a */
[----:B------:R1:W-:Y:S04]  /*6330*/  LDGSTS.E.BYPASS.LTC128B.128 [R218+0x8000], desc[UR26][R134.64+0x80] ;  /* 0x0800008086da7fae */ /* 0x0003e8000b901d5a */
[----:B------:R1:W-:Y:S04]  /*6340*/  LDGSTS.E.BYPASS.LTC128B.128 [R218+0x6800], desc[UR26][R138.64] ;  /* 0x068000008ada7fae */ /* 0x0003e8000b901d5a */
[----:B------:R1:W-:Y:S04]  /*6350*/  LDGSTS.E.BYPASS.LTC128B.128 [R218+0x7800], desc[UR26][R138.64+0x40] ;  /* 0x078000408ada7fae */ /* 0x0003e8000b901d5a */
[----:B------:R1:W-:Y:S04]  /*6360*/  LDGSTS.E.BYPASS.LTC128B.128 [R218+0x8800], desc[UR26][R138.64+0x80] ;  /* 0x088000808ada7fae */ /* 0x0003e8000b901d5a */
[----:B------:R-:W0:Y:S01]  /*6370*/  LDGDEPBAR ;  /* 0x00000000000079af */ /* 0x000e220000000000 */
[----:B------:R-:W-:Y:S05]  /*6380*/  BRA `(.L_x_315) ;  /* 0x0000000c00407947 */ /* 0x000fea0003800000 */
.L_x_314:
[----:B------:R-:W2:Y:S01]  /*6390*/  LDL.64 R12, [R1+0x20] ;  /* 0x00002000010c7983 */ /* 0x000ea20000100a00 */
[----:B------:R-:W-:Y:S01]  /*63a0*/  SHF.R.S32.HI R2, RZ, 0x1f, R219 ;  /* 0x0000001fff027819 */ /* 0x000fe200000114db */
[----:B------:R-:W-:Y:S04]  /*63b0*/  DEPBAR.LE SB0, 0x0 ;  /* 0x000080000000791a */ /* 0x000fe80000000000 */
[----:B------:R-:W3:Y:S01]  /*63c0*/  LDL R10, [R1+0x30] ;  /* 0x00003000010a7983 */ /* 0x000ee20000100800 */
[----:B------:R-:W-:Y:S01]  /*63d0*/  IMAD R2, R2, UR12, RZ ;  /* 0x0000000c02027c24 */ /* 0x000fe2000f8e02ff */
[----:B------:R-:W-:Y:S01]  /*63e0*/  BAR.SYNC.DEFER_BLOCKING 0x0 ;  /* 0x0000000000007b1d */ /* 0x000fe20000010000 */
[C---:B------:R-:W-:Y:S01]  /*63f0*/  IMAD.WIDE.U32 R6, R219.reuse, UR12, RZ ;  /* 0x0000000cdb067c25 */ /* 0x040fe2000f8e00ff */
[C---:B------:R-:W-:Y:S03]  /*6400*/  ISETP.GT.AND P2, PT, R219.reuse, RZ, PT ;  /* 0x000000ffdb00720c */ /* 0x040fe60003f44270 */
[----:B------:R-:W-:Y:S04]  /*6410*/  IMAD R4, R219, UR13, R2 ;  /* 0x0000000ddb047c24 */ /* 0x000fe8000f8e0202 */
[----:B------:R-:W-:Y:S01]  /*6420*/  IMAD.IADD R7, R7, 0x1, R4 ;  /* 0x0000000107077824 */ /* 0x000fe200078e0204 */
[----:B------:R-:W4:Y:S06]  /*6430*/  LDL R9, [R1+0x8] ;  /* 0x0000080001097983 */ /* 0x000f2c0000100800 */
[----:B------:R-:W5:Y:S01]  /*6440*/  LDL R8, [R1+0x4] ;  /* 0x0000040001087983 */ /* 0x000f620000100800 */
[----:B--2---:R-:W-:Y:S04]  /*6450*/  LEA R2, P0, R6, R12, 0x6 ;  /* 0x0000000c06027211 */ /* 0x004fe800078030ff */
[----:B------:R-:W-:Y:S02]  /*6460*/  LEA R4, P1, R2, UR10, 0x1 ;  /* 0x0000000a02047c11 */ /* 0x000fe4000f8208ff */
[----:B---3--:R-:W-:Y:S04]  /*6470*/  LEA.HI.X R7, R6, R10, R7, 0x6, P0 ;  /* 0x0000000a06077211 */ /* 0x008fe800000f3407 */
[----:B------:R-:W-:Y:S05]  /*6480*/  LEA.HI.X R5, R2, UR11, R7, 0x1, P1 ;  /* 0x0000000b02057c11 */ /* 0x000fea00088f0c07 */
[----:B------:R-:W-:Y:S01]  /*6490*/  @!PT LDS RZ, [RZ] ;  /* 0x00000000fffff984 */ /* 0x000fe20000000800 */
[----:B------:R-:W-:Y:S01]  /*64a0*/  @!PT LDS RZ, [RZ] ;  /* 0x00000000fffff984 */ /* 0x000fe20000000800 */
[----:B------:R-:W-:Y:S01]  /*64b0*/  @!PT LDS RZ, [RZ] ;  /* 0x00000000fffff984 */ /* 0x000fe20000000800 */
[----:B------:R-:W-:Y:S06]  /*64c0*/  LDGSTS.E.BYPASS.LTC128B.128 [R218+0x9000], desc[UR26][R4.64] ;  /* 0x0900000004da7fae */ /* 0x000fec000b901d5a */
[----:B------:R-:W-:Y:S01]  /*64d0*/  LDGSTS.E.BYPASS.LTC128B.128 [R218+0xa000], desc[UR26][R4.64+0x40] ;  /* 0x0a00004004da7fae */ /* 0x000fe2000b901d5a */
[----:B----4-:R-:W-:Y:S05]  /*64e0*/  IADD3 R6, P0, R9, R4, RZ ;  /* 0x0000000409067210 */ /* 0x010fea0007f1e0ff */
[----:B------:R-:W-:Y:S01]  /*64f0*/  LDGSTS.E.BYPASS.LTC128B.128 [R218+0xb000], desc[UR26][R4.64+0x80] ;  /* 0x0b00008004da7fae */ /* 0x000fe2000b901d5a */
[----:B-----5:R-:W-:Y:S05]  /*6500*/  IMAD.X R7, R8, 0x1, R5, P0 ;  /* 0x0000000108077824 */ /* 0x020fea00000e0605 */
        /* <DEDUP_REMOVED lines=75> */
[-C--:B------:R-:W-:Y:S06]  /*69c0*/  HMMA.16816.F32 R60, R208, R178.reuse, R60 ;  /* 0x000000b2d03c723c */ /* 0x080fec000000183c */
[----:B------:R-:W-:Y:S01]  /*69d0*/  HMMA.16816.F32 R64, R200, R178, R64 ;  /* 0x000000b2c840723c */ /* 0x000fe20000001840 */
[----:B------:R-:W1:Y:S05]  /*69e0*/  LDSM.16.M88.4 R176, [R216+0x4000] ;  /* 0x00400000d8b0783b */ /* 0x000e6a0000000200 */
[-C--:B------:R-:W-:Y:S01]  /*69f0*/  HMMA.16816.F32 R4, R184, R188.reuse, R4 ;  /* 0x000000bcb804723c */ /* 0x080fe20000001804 */
[----:B------:R-:W2:Y:S05]  /*6a00*/  LDSM.16.M88.4 R200, [R216+0x5000] ;  /* 0x00500000d8c8783b */ /* 0x000eaa0000000200 */
[C---:B------:R-:W-:Y:S06]  /*6a10*/  HMMA.16816.F32 R8, R192.reuse, R188, R8 ;  /* 0x000000bcc008723c */ /* 0x040fec0000001808 */
[-C--:B------:R-:W-:Y:S06]  /*6a20*/  HMMA.16816.F32 R12, R192, R190.reuse, R12 ;  /* 0x000000bec00c723c */ /* 0x080fec000000180c */
[C---:B------:R-:W-:Y:S01]  /*6a30*/  HMMA.16816.F32 R16, R184.reuse, R190, R16 ;  /* 0x000000beb810723c */ /* 0x040fe20000001810 */
[----:B------:R-:W5:Y:S05]  /*6a40*/  LDSM.16.M88.4 R188, [R213+0x8400] ;  /* 0x00840000d5bc783b */ /* 0x000f6a0000000200 */
[-C--:B---3--:R-:W-:Y:S06]  /*6a50*/  HMMA.16816.F32 R20, R184, R196.reuse, R20 ;  /* 0x000000c4b814723c */ /* 0x088fec0000001814 */
        /* <DEDUP_REMOVED lines=9> */
[-C--:B------:R-:W-:Y:S06]  /*6af0*/  HMMA.16816.F32 R52, R184, R204.reuse, R52 ;  /* 0x000000ccb834723c */ /* 0x080fec0000001834 */
[C---:B------:R-:W-:Y:S06]  /*6b00*/  HMMA.16816.F32 R56, R192.reuse, R204, R56 ;  /* 0x000000ccc038723c */ /* 0x040fec0000001838 */
[-C--:B------:R-:W-:Y:S01]  /*6b10*/  HMMA.16816.F32 R60, R192, R206.reuse, R60 ;  /* 0x000000cec03c723c */ /* 0x080fe2000000183c */
[----:B------:R-:W-:Y:S05]  /*6b20*/  LDSM.16.M88.4 R192, [R215+0x8000] ;  /* 0x00800000d7c0783b */ /* 0x000fea0000000200 */
[----:B------:R-:W-:Y:S01]  /*6b30*/  HMMA.16816.F32 R64, R184, R206, R64 ;  /* 0x000000ceb840723c */ /* 0x000fe20000001840 */
[----:B------:R-:W4:Y:S05]  /*6b40*/  LDSM.16.M88.4 R184, [R217+0x4000] ;  /* 0x00400000d9b8783b */ /* 0x000f2a0000000200 */
[-C--:B-1----:R-:W-:Y:S01]  /*6b50*/  HMMA.16816.F32 R4, R176, R180.reuse, R4 ;  /* 0x000000b4b004723c */ /* 0x082fe20000001804 */
[----:B------:R-:W1:Y:S05]  /*6b60*/  LDSM.16.M88.4 R204, [R217+0x5000] ;  /* 0x00500000d9cc783b */ /* 0x000e6a0000000200 */
[C---:B--2---:R-:W-:Y:S06]  /*6b70*/  HMMA.16816.F32 R8, R200.reuse, R180, R8 ;  /* 0x000000b4c808723c */ /* 0x044fec0000001808 */
[-C--:B------:R-:W-:Y:S06]  /*6b80*/  HMMA.16816.F32 R12, R200, R182.reuse, R12 ;  /* 0x000000b6c80c723c */ /* 0x080fec000000180c */
[C---:B------:R-:W-:Y:S01]  /*6b90*/  HMMA.16816.F32 R16, R176.reuse, R182, R16 ;  /* 0x000000b6b010723c */ /* 0x040fe20000001810 */
[----:B------:R-:W2:Y:S05]  /*6ba0*/  LDSM.16.M88.4 R180, [R215+0x8400] ;  /* 0x00840000d7b4783b */ /* 0x000eaa0000000200 */
[-C--:B-----5:R-:W-:Y:S06]  /*6bb0*/  HMMA.16816.F32 R20, R176, R188.reuse, R20 ;  /* 0x000000bcb014723c */ /* 0x0a0fec0000001814 */
        /* <DEDUP_REMOVED lines=8> */
[----:B------:R-:W3:Y:S01]  /*6c40*/  LDSM.16.M88.4 R172, [R215+0x8c00] ;  /* 0x008c0000d7ac783b */ /* 0x000ee20000000200 */
[----:B------:R-:W-:Y:S04]  /*6c50*/  DEPBAR.LE SB0, 0x0 ;  /* 0x000080000000791a */ /* 0x000fe80000000000 */
[-C--:B------:R-:W-:Y:S01]  /*6c60*/  HMMA.16816.F32 R52, R176, R196.reuse, R52 ;  /* 0x000000c4b034723c */ /* 0x080fe20000001834 */
[----:B------:R-:W-:Y:S05]  /*6c70*/  BAR.SYNC.DEFER_BLOCKING 0x0 ;  /* 0x0000000000007b1d */ /* 0x000fea0000010000 */
[C---:B------:R-:W-:Y:S06]  /*6c80*/  HMMA.16816.F32 R56, R200.reuse, R196, R56 ;  /* 0x000000c4c838723c */ /* 0x040fec0000001838 */
[-C--:B------:R-:W-:Y:S06]  /*6c90*/  HMMA.16816.F32 R60, R200, R198.reuse, R60 ;  /* 0x000000c6c83c723c */ /* 0x080fec000000183c */
[----:B------:R-:W-:Y:S06]  /*6ca0*/  HMMA.16816.F32 R64, R176, R198, R64 ;  /* 0x000000c6b040723c */ /* 0x000fec0000001840 */
[-C--:B----4-:R-:W-:Y:S06]  /*6cb0*/  HMMA.16816.F32 R4, R184, R192.reuse, R4 ;  /* 0x000000c0b804723c */ /* 0x090fec0000001804 */
[C---:B-1----:R-:W-:Y:S06]  /*6cc0*/  HMMA.16816.F32 R8, R204.reuse, R192, R8 ;  /* 0x000000c0cc08723c */ /* 0x042fec0000001808 */
[-C--:B------:R-:W-:Y:S06]  /*6cd0*/  HMMA.16816.F32 R12, R204, R194.reuse, R12 ;  /* 0x000000c2cc0c723c */ /* 0x080fec000000180c */
[C---:B------:R-:W-:Y:S06]  /*6ce0*/  HMMA.16816.F32 R16, R184.reuse, R194, R16 ;  /* 0x000000c2b810723c */ /* 0x040fec0000001810 */
[----:B------:R-:W-:Y:S01]  /*6cf0*/  FMNMX.FTZ R2, R4, R0, !PT ;  /* 0x0000000004027209 */ /* 0x000fe20007810000 */
[-C--:B--2---:R-:W-:Y:S04]  /*6d00*/  HMMA.16816.F32 R20, R184, R180.reuse, R20 ;  /* 0x000000b4b814723c */ /* 0x084fe80000001814 */
        /* <DEDUP_REMOVED lines=8> */
[-C--:B-----5:R-:W-:Y:S05]  /*6d90*/  HMMA.16816.F32 R36, R184, R188.reuse, R36 ;  /* 0x000000bcb824723c */ /* 0x0a0fea0000001824 */
[----:B------:R-:W-:Y:S01]  /*6da0*/  FMNMX.FTZ R133, R8, R132, !PT ;  /* 0x0000008408857209 */ /* 0x000fe20007810000 */
[C---:B------:R-:W-:Y:S05]  /*6db0*/  HMMA.16816.F32 R40, R204.reuse, R188, R40 ;  /* 0x000000bccc28723c */ /* 0x040fea0000001828 */
[----:B------:R-:W-:Y:S01]  /*6dc0*/  FMNMX.FTZ R134, R17, R134, !PT ;  /* 0x0000008611867209 */ /* 0x000fe20007810000 */
[-C--:B------:R-:W-:Y:S05]  /*6dd0*/  HMMA.16816.F32 R44, R204, R190.reuse, R44 ;  /* 0x000000becc2c723c */ /* 0x080fea000000182c */
[----:B------:R-:W-:Y:S01]  /*6de0*/  FMNMX.FTZ R135, R19, R2, !PT ;  /* 0x0000000213877209 */ /* 0x000fe20007810000 */
[C---:B------:R-:W-:Y:S05]  /*6df0*/  HMMA.16816.F32 R48, R184.reuse, R190, R48 ;  /* 0x000000beb830723c */ /* 0x040fea0000001830 */
[----:B------:R-:W-:Y:S01]  /*6e00*/  FMNMX.FTZ R2, R9, R133, !PT ;  /* 0x0000008509027209 */ /* 0x000fe20007810000 */
[-C--:B---3--:R-:W-:Y:S05]  /*6e10*/  HMMA.16816.F32 R52, R184, R172.reuse, R52 ;  /* 0x000000acb834723c */ /* 0x088fea0000001834 */
        /* <DEDUP_REMOVED lines=39> */
.L_x_315:
[----:B------:R-:W-:Y:S01]  /*7090*/  FMNMX.FTZ R2, R57, R172, !PT ;  /* 0x000000ac39027209 */ /* 0x000fe20007810000 */
[----:B-1----:R-:W1:Y:S01]  /*70a0*/  SHFL.BFLY PT, R134, R136, 0x2, 0x1f ;  /* 0x0c401f0088867f89 */ /* 0x002e6200000e0000 */
[--C-:B------:R-:W-:Y:S01]  /*70b0*/  LOP3.LUT R173, R225, UR21, R220.reuse, 0x96, !PT ;  /* 0x00000015e1ad7c12 */ /* 0x100fe2000f8e96dc */
[----:B------:R-:W-:Y:S01]  /*70c0*/  IMAD.MOV.U32 R184, RZ, RZ, 0x7054 ;  /* 0x00007054ffb87424 */ /* 0x000fe200078e00ff */
[----:B------:R-:W-:Y:S01]  /*70d0*/  FMNMX.FTZ R2, R60, R2, !PT ;  /* 0x000000023c027209 */ /* 0x000fe20007810000 */
[----:B------:R-:W-:Y:S01]  /*70e0*/  UIADD3 UR24, UR28, -0x4ab325aa, URZ ;  /* 0xb54cda561c187890 */ /* 0x000fe2000fffe03f */
[----:B------:R-:W-:Y:S01]  /*70f0*/  LOP3.LUT R172, R223, UR21, R220, 0x96, !PT ;  /* 0x00000015dfac7c12 */ /* 0x000fe2000f8e96dc */
[----:B------:R-:W-:Y:S01]  /*7100*/  IMAD.WIDE.U32 R194, R173, -0x326172a9, RZ ;  /* 0xcd9e8d57adc27825 */ /* 0x000fe200078e00ff */
[----:B------:R-:W-:Y:S01]  /*7110*/  FMNMX.FTZ R2, R61, R2, !PT ;  /* 0x000000023d027209 */ /* 0x000fe20007810000 */
[----:B------:R-:W2:Y:S02]  /*7120*/  SHFL.BFLY PT, R135, R133, 0x2, 0x1f ;  /* 0x0c401f0085877f89 */ /* 0x000ea400000e0000 */
[----:B------:R-:W-:Y:S06]  /*7130*/  IMAD.WIDE.U32 R196, R172, -0x326172a9, RZ ;  /* 0xcd9e8d57acc47825 */ /* 0x000fec00078e00ff */
[----:B------:R-:W3:Y:S01]  /*7140*/  SHFL.BFLY PT, R138, R2, 0x2, 0x1f ;  /* 0x0c401f00028a7f89 */ /* 0x000ee200000e0000 */
[----:B------:R-:W-:Y:S02]  /*7150*/  IMAD.U32 R188, RZ, RZ, UR23 ;  /* 0x00000017ffbc7e24 */ /* 0x000fe4000f8e00ff */
[----:B------:R-:W-:Y:S03]  /*7160*/  IMAD.SHL.U32 R201, R219, 0x2, RZ ;  /* 0x00000002dbc97824 */ /* 0x000fe600078e00ff */
[----:B------:R-:W-:Y:S02]  /*7170*/  PRMT R188, R188, R184, UR23 ;  /* 0x00000017bcbc7e16 */ /* 0x000fe400080000b8 */
[----:B------:R-:W-:Y:S01]  /*7180*/  LDSM.16.MT88.4 R184, [R214+0x9000] ;  /* 0x00900000d6b8783b */ /* 0x000fe20000004200 */
[----:B-1----:R-:W-:Y:S07]  /*7190*/  FMNMX.FTZ R136, R136, R134, !PT ;  /* 0x0000008688887209 */ /* 0x002fee0007810000 */
[----:B------:R-:W1:Y:S01]  /*71a0*/  SHFL.BFLY PT, R139, R136, 0x1, 0x1f ;  /* 0x0c201f00888b7f89 */ /* 0x000e6200000e0000 */
[----:B--2---:R-:W-:Y:S02]  /*71b0*/  FMNMX.FTZ R135, R133, R135, !PT ;  /* 0x0000008785877209 */ /* 0x004fe40007810000 */
[----:B------:R-:W-:Y:S02]  /*71c0*/  FMNMX.FTZ R133, R10, R137, !PT ;  /* 0x000000890a857209 */ /* 0x000fe40007810000 */
[----:B---3--:R-:W-:Y:S03]  /*71d0*/  FMNMX.FTZ R134, R2, R138, !PT ;  /* 0x0000008a02867209 */ /* 0x008fe60007810000 */
[----:B------:R-:W2:Y:S01]  /*71e0*/  SHFL.BFLY PT, R174, R135, 0x1, 0x1f ;  /* 0x0c201f0087ae7f89 */ /* 0x000ea200000e0000 */
[----:B------:R-:W-:Y:S02]  /*71f0*/  FMNMX.FTZ R2, R11, R133, !PT ;  /* 0x000000850b027209 */ /* 0x000fe40007810000 */
[----:B------:R-:W-:Y:S05]  /*7200*/  LOP3.LUT R138, R221, UR29, R201, 0x96, !PT ;  /* 0x0000001ddd8a7c12 */ /* 0x000fea000f8e96c9 */
[----:B------:R-:W3:Y:S01]  /*7210*/  SHFL.BFLY PT, R175, R134, 0x1, 0x1f ;  /* 0x0c201f0086af7f89 */ /* 0x000ee200000e0000 */
[----:B------:R-:W-:Y:S04]  /*7220*/  FMNMX.FTZ R2, R14, R2, !PT ;  /* 0x000000020e027209 */ /* 0x000fe80007810000 */
[----:B------:R-:W-:Y:S04]  /*7230*/  FMNMX.FTZ R2, R15, R2, !PT ;  /* 0x000000020f027209 */ /* 0x000fe80007810000 */
[----:B------:R-:W-:Y:S02]  /*7240*/  FMNMX.FTZ R2, R26, R2, !PT ;  /* 0x000000021a027209 */ /* 0x000fe40007810000 */
[----:B-1----:R-:W-:Y:S01]  /*7250*/  FMNMX.FTZ R136, R136, R139, !PT ;  /* 0x0000008b88887209 */ /* 0x002fe20007810000 */
[----:B------:R-:W-:Y:S01]  /*7260*/  IMAD.WIDE.U32 R138, R138, -0x326172a9, RZ ;  /* 0xcd9e8d578a8a7825 */ /* 0x000fe200078e00ff */
[----:B------:R-:W-:Y:S02]  /*7270*/  FMNMX.FTZ R133, R27, R2, !PT ;  /* 0x000000021b857209 */ /* 0x000fe40007810000 */
[C---:B------:R-:W-:Y:S01]  /*7280*/  FSETP.NEU.FTZ.AND P0, PT, R136.reuse, -INF , PT ;  /* 0xff8000008800780b */ /* 0x040fe20003f1d000 */
[----:B------:R-:W-:Y:S01]  /*7290*/  FMUL.FTZ R189, R136, UR4 ;  /* 0x0000000488bd7c20 */ /* 0x000fe20008410000 */
[----:B------:R-:W-:Y:S01]  /*72a0*/  FMNMX.FTZ R133, R30, R133, !PT ;  /* 0x000000851e857209 */ /* 0x000fe20007810000 */
[----:B------:R-:W-:Y:S01]  /*72b0*/  FADD.FTZ R0, -R136, R0 ;  /* 0x0000000088007221 */ /* 0x000fe20000010100 */
[--C-:B------:R-:W-:Y:S02]  /*72c0*/  LOP3.LUT R182, R195, UR20, R138.reuse, 0x96, !PT ;  /* 0x00000014c3b67c12 */ /* 0x100fe4000f8e968a */
[----:B------:R-:W-:Y:S01]  /*72d0*/  FMNMX.FTZ R133, R31, R133, !PT ;  /* 0x000000851f857209 */ /* 0x000fe20007810000 */
[----:B------:R-:W-:Y:S01]  /*72e0*/  FMUL.FTZ R2, R0, UR4 ;  /* 0x0000000400027c20 */ /* 0x000fe20008410000 */
[----:B------:R-:W-:Y:S01]  /*72f0*/  LOP3.LUT R176, R197, UR20, R138, 0x96, !PT ;  /* 0x00000014c5b07c12 */ /* 0x000fe2000f8e968a */
[----:B------:R-:W-:Y:S01]  /*7300*/  IMAD.WIDE.U32 R182, R182, -0x2daee0ad, RZ ;  /* 0xd2511f53b6b67825 */ /* 0x000fe200078e00ff */
[----:B------:R-:W-:Y:S02]  /*7310*/  FMNMX.FTZ R138, R42, R133, !PT ;  /* 0x000000852a8a7209 */ /* 0x000fe40007810000 */
[----:B------:R1:W4:Y:S01]  /*7320*/  MUFU.EX2 R133, R2 ;  /* 0x0000000200857308 */ /* 0x0003220000000800 */
[----:B--2---:R-:W-:Y:S01]  /*7330*/  FMNMX.FTZ R135, R135, R174, !PT ;  /* 0x000000ae87877209 */ /* 0x004fe20007810000 */
[----:B------:R-:W-:Y:S01]  /*7340*/  IMAD.WIDE.U32 R176, R176, -0x2daee0ad, RZ ;  /* 0xd2511f53b0b07825 */ /* 0x000fe200078e00ff */
[----:B---3--:R-:W-:Y:S02]  /*7350*/  FMNMX.FTZ R134, R134, R175, !PT ;  /* 0x000000af86867209 */ /* 0x008fe40007810000 */
[----:B------:R-:W-:Y:S01]  /*7360*/  FSEL R189, R189, RZ, P0 ;  /* 0x000000ffbdbd7208 */ /* 0x000fe20000000000 */
[----:B------:R-:W-:Y:S01]  /*7370*/  FADD.FTZ R0, -R135, R3 ;  /* 0x0000000387007221 */ /* 0x000fe20000010100 */
[----:B------:R-:W-:Y:S01]  /*7380*/  FMNMX.FTZ R3, R43, R138, !PT ;  /* 0x0000008a2b037209 */ /* 0x000fe20007810000 */
[C---:B------:R-:W-:Y:S01]  /*7390*/  FMUL.FTZ R190, R135.reuse, UR4 ;  /* 0x0000000487be7c20 */ /* 0x040fe20008410000 */
[----:B------:R-:W-:Y:S01]  /*73a0*/  FSETP.NEU.FTZ.AND P0, PT, R135, -INF , PT ;  /* 0xff8000008700780b */ /* 0x000fe20003f1d000 */
[--C-:B------:R-:W-:Y:S01]  /*73b0*/  FFMA.FTZ R16, R16, UR4, -R189.reuse ;  /* 0x0000000410107c23 */ /* 0x100fe200080108bd */
[----:B------:R-:W-:Y:S01]  /*73c0*/  FMNMX.FTZ R3, R46, R3, !PT ;  /* 0x000000032e037209 */ /* 0x000fe20007810000 */
[--C-:B------:R-:W-:Y:S01]  /*73d0*/  FFMA.FTZ R17, R17, UR4, -R189.reuse ;  /* 0x0000000411117c23 */ /* 0x100fe200080108bd */
[C---:B------:R-:W-:Y:S01]  /*73e0*/  LOP3.LUT R172, R139.reuse, UR22, R244, 0x96, !PT ;  /* 0x000000168bac7c12 */ /* 0x040fe2000f8e96f4 */
[----:B------:R-:W-:Y:S01]  /*73f0*/  MUFU.EX2 R203, R16 ;  /* 0x0000001000cb7308 */ /* 0x000fe20000000800 */
[----:B------:R-:W-:Y:S01]  /*7400*/  LOP3.LUT R178, R139, UR22, R242, 0x96, !PT ;  /* 0x000000168bb27c12 */ /* 0x000fe2000f8e96f2 */
[--C-:B------:R-:W-:Y:S01]  /*7410*/  FFMA.FTZ R4, R4, UR4, -R189.reuse ;  /* 0x0000000404047c23 */ /* 0x100fe200080108bd */
[----:B-1----:R-:W-:Y:S01]  /*7420*/  FMUL.FTZ R2, R0, UR4 ;  /* 0x0000000400027c20 */ /* 0x002fe20008410000 */
[----:B------:R-:W-:Y:S01]  /*7430*/  FADD.FTZ R0, -R134, R132 ;  /* 0x0000008486007221 */ /* 0x000fe20000010100 */
[----:B------:R-:W-:Y:S01]  /*7440*/  FSEL R190, R190, RZ, P0 ;  /* 0x000000ffbebe7208 */ /* 0x000fe20000000000 */
[----:B------:R-:W-:Y:S04]  /*7450*/  IMAD.WIDE.U32 R138, R172, -0x2daee0ad, RZ ;  /* 0xd2511f53ac8a7825 */ /* 0x000fe800078e00ff */
[----:B------:R-:W-:Y:S01]  /*7460*/  FMUL.FTZ R192, R134, UR4 ;  /* 0x0000000486c07c20 */ /* 0x000fe20008410000 */
[----:B------:R1:W2:Y:S01]  /*7470*/  MUFU.EX2 R132, R2 ;  /* 0x0000000200847308 */ /* 0x0002a20000000800 */
[----:B------:R-:W-:Y:S01]  /*7480*/  FMUL.FTZ R0, R0, UR4 ;  /* 0x0000000400007c20 */ /* 0x000fe20008410000 */
[----:B------:R-:W-:Y:S04]  /*7490*/  IMAD.WIDE.U32 R178, R178, -0x2daee0ad, RZ ;  /* 0xd2511f53b2b27825 */ /* 0x000fe800078e00ff */
[--C-:B------:R-:W-:Y:S01]  /*74a0*/  FFMA.FTZ R18, R18, UR4, -R190.reuse ;  /* 0x0000000412127c23 */ /* 0x100fe200080108be */
[----:B------:R-:W-:Y:S01]  /*74b0*/  FSETP.NEU.FTZ.AND P0, PT, R134, -INF , PT ;  /* 0xff8000008600780b */ /* 0x000fe20003f1d000 */
[----:B------:R-:W-:Y:S01]  /*74c0*/  FFMA.FTZ R19, R19, UR4, -R190 ;  /* 0x0000000413137c23 */ /* 0x000fe200080108be */
[----:B------:R-:W-:Y:S01]  /*74d0*/  LOP3.LUT R172, R139, UR19, R224, 0x96, !PT ;  /* 0x000000138bac7c12 */ /* 0x000fe2000f8e96e0 */
[----:B------:R-:W-:Y:S01]  /*74e0*/  FFMA.FTZ R7, R7, UR4, -R190 ;  /* 0x0000000407077c23 */ /* 0x000fe200080108be */
[----:B------:R3:W-:Y:S01]  /*74f0*/  MUFU.EX2 R204, R17 ;  /* 0x0000001100cc7308 */ /* 0x0007e20000000800 */
[----:B------:R-:W-:Y:S01]  /*7500*/  LOP3.LUT R174, R183, UR17, R138, 0x96, !PT ;  /* 0x00000011b7ae7c12 */ /* 0x000fe2000f8e968a */
[----:B----4-:R-:W-:Y:S01]  /*7510*/  FMUL.FTZ R68, R133, R68 ;  /* 0x0000004485447220 */ /* 0x010fe20000410000 */
[----:B------:R-:W-:Y:S01]  /*7520*/  LOP3.LUT R138, R179, UR19, R222, 0x96, !PT ;  /* 0x00000013b38a7c12 */ /* 0x000fe2000f8e96de */
[----:B------:R-:W-:Y:S01]  /*7530*/  IMAD.WIDE.U32 R172, R172, -0x326172a9, RZ ;  /* 0xcd9e8d57acac7825 */ /* 0x000fe200078e00ff */
[----:B------:R-:W-:Y:S02]  /*7540*/  LOP3.LUT R178, R177, UR17, R178, 0x96, !PT ;  /* 0x00000011b1b27c12 */ /* 0x000fe4000f8e96b2 */
[----:B------:R-:W-:Y:S03]  /*7550*/  FSEL R192, R192, RZ, P0 ;  /* 0x000000ffc0c07208 */ /* 0x000fe60000000000 */
[----:B------:R4:W-:Y:S01]  /*7560*/  MUFU.EX2 R205, R18 ;  /* 0x0000001200cd7308 */ /* 0x0009e20000000800 */
[----:B-1----:R-:W-:Y:S01]  /*7570*/  FMNMX.FTZ R2, R47, R3, !PT ;  /* 0x000000032f027209 */ /* 0x002fe20007810000 */
[----:B------:R-:W-:Y:S01]  /*7580*/  IMAD.WIDE.U32 R174, R174, -0x326172a9, RZ ;  /* 0xcd9e8d57aeae7825 */ /* 0x000fe200078e00ff */
[----:B------:R-:W-:Y:S02]  /*7590*/  LOP3.LUT R16, R173, UR18, R194, 0x96, !PT ;  /* 0x00000012ad107c12 */ /* 0x000fe4000f8e96c2 */
[----:B------:R-:W-:Y:S01]  /*75a0*/  FMNMX.FTZ R2, R58, R2, !PT ;  /* 0x000000023a027209 */ /* 0x000fe20007810000 */
[----:B------:R-:W-:Y:S01]  /*75b0*/  IMAD.WIDE.U32 R138, R138, -0x326172a9, RZ ;  /* 0xcd9e8d578a8a7825 */ /* 0x000fe200078e00ff */
[----:B------:R-:W-:Y:S03]  /*75c0*/  LOP3.LUT R180, R175, UR16, R172, 0x96, !PT ;  /* 0x00000010afb47c12 */ /* 0x000fe6000f8e96ac */
[----:B------:R1:W5:Y:S01]  /*75d0*/  MUFU.EX2 R3, R0 ;  /* 0x0000000000037308 */ /* 0x0003620000000800 */
[----:B------:R-:W-:Y:S01]  /*75e0*/  FFMA.FTZ R12, R12, UR4, -R192 ;  /* 0x000000040c0c7c23 */ /* 0x000fe200080108c0 */
[----:B------:R-:W-:Y:S01]  /*75f0*/  IMAD.WIDE.U32 R178, R178, -0x326172a9, RZ ;  /* 0xcd9e8d57b2b27825 */ /* 0x000fe200078e00ff */
[----:B------:R-:W-:Y:S03]  /*7600*/  LOP3.LUT R172, R139, UR18, R196, 0x96, !PT ;  /* 0x000000128bac7c12 */ /* 0x000fe6000f8e96c4 */
[----:B------:R-:W-:Y:S01]  /*7610*/  FFMA.FTZ R13, R13, UR4, -R192 ;  /* 0x000000040d0d7c23 */ /* 0x000fe200080108c0 */
[----:B---3--:R-:W-:Y:S01]  /*7620*/  IMAD.WIDE.U32 R16, R16, -0x2daee0ad, RZ ;  /* 0xd2511f5310107825 */ /* 0x008fe200078e00ff */
[----:B------:R-:W-:Y:S02]  /*7630*/  LOP3.LUT R177, R179, UR16, R138, 0x96, !PT ;  /* 0x00000010b3b17c12 */ /* 0x000fe4000f8e968a */
[----:B------:R3:W-:Y:S01]  /*7640*/  MUFU.EX2 R202, R19 ;  /* 0x0000001300ca7308 */ /* 0x0007e20000000800 */
[----:B------:R-:W-:Y:S01]  /*7650*/  FFMA.FTZ R8, R8, UR4, -R192 ;  /* 0x0000000408087c23 */ /* 0x000fe200080108c0 */
[----:B------:R-:W-:Y:S01]  /*7660*/  IMAD.WIDE.U32 R172, R172, -0x2daee0ad, RZ ;  /* 0xd2511f53acac7825 */ /* 0x000fe200078e00ff */
[----:B----4-:R-:W-:Y:S03]  /*7670*/  LOP3.LUT R18, R17, UR15, R182, 0x96, !PT ;  /* 0x0000000f11127c12 */ /* 0x010fe6000f8e96b6 */
[----:B------:R-:W-:Y:S01]  /*7680*/  FFMA.FTZ R9, R9, UR4, -R192 ;  /* 0x0000000409097c23 */ /* 0x000fe200080108c0 */
[----:B------:R-:W-:Y:S01]  /*7690*/  IMAD.WIDE.U32 R180, R180, -0x2daee0ad, RZ ;  /* 0xd2511f53b4b47825 */ /* 0x000fe200078e00ff */
[----:B------:R-:W-:Y:S02]  /*76a0*/  LOP3.LUT R138, R173, UR15, R176, 0x96, !PT ;  /* 0x0000000fad8a7c12 */ /* 0x000fe4000f8e96b0 */
[----:B------:R4:W-:Y:S01]  /*76b0*/  MUFU.EX2 R252, R4 ;  /* 0x0000000400fc7308 */ /* 0x0009e20000000800 */
[----:B-1----:R-:W-:Y:S01]  /*76c0*/  FMNMX.FTZ R0, R59, R2, !PT ;  /* 0x000000023b007209 */ /* 0x002fe20007810000 */
[----:B------:R-:W-:Y:S01]  /*76d0*/  IMAD.WIDE.U32 R176, R177, -0x2daee0ad, RZ ;  /* 0xd2511f53b1b07825 */ /* 0x000fe200078e00ff */
[----:B------:R-:W-:Y:S02]  /*76e0*/  LOP3.LUT R16, R181, UR5, R16, 0x96, !PT ;  /* 0x00000005b5107c12 */ /* 0x000fe4000f8e9610 */
[----:B------:R-:W-:Y:S01]  /*76f0*/  FMNMX.FTZ R0, R62, R0, !PT ;  /* 0x000000003e007209 */ /* 0x000fe20007810000 */
[----:B------:R-:W-:Y:S04]  /*7700*/  IMAD.WIDE.U32 R138, R138, -0x326172a9, RZ ;  /* 0xcd9e8d578a8a7825 */ /* 0x000fe800078e00ff */
[----:B------:R-:W-:Y:S01]  /*7710*/  FMUL.FTZ R69, R133, R69 ;  /* 0x0000004585457220 */ /* 0x000fe20000410000 */
[----:B------:R1:W-:Y:S01]  /*7720*/  MUFU.EX2 R250, R7 ;  /* 0x0000000700fa7308 */ /* 0x0003e20000000800 */
[----:B------:R-:W-:Y:S01]  /*7730*/  FMNMX.FTZ R0, R63, R0, !PT ;  /* 0x000000003f007209 */ /* 0x000fe20007810000 */
[----:B---3--:R-:W-:Y:S01]  /*7740*/  IMAD.WIDE.U32 R18, R18, -0x326172a9, RZ ;  /* 0xcd9e8d5712127825 */ /* 0x008fe200078e00ff */
[----:B------:R-:W-:Y:S03]  /*7750*/  LOP3.LUT R178, R139, UR14, R178, 0x96, !PT ;  /* 0x0000000e8bb27c12 */ /* 0x000fe6000f8e96b2 */
[----:B--2---:R-:W-:Y:S01]  /*7760*/  FMUL.FTZ R70, R132, R70 ;  /* 0x0000004684467220 */ /* 0x004fe20000410000 */
[----:B------:R-:W2:Y:S01]  /*7770*/  SHFL.BFLY PT, R2, R0, 0x2, 0x1f ;  /* 0x0c401f0000027f89 */ /* 0x000ea200000e0000 */
[----:B------:R-:W-:Y:S02]  /*7780*/  IMAD.WIDE.U32 R16, R16, -0x326172a9, RZ ;  /* 0xcd9e8d5710107825 */ /* 0x000fe400078e00ff */
[----:B------:R-:W-:Y:S01]  /*7790*/  MUFU.EX2 R248, R12 ;  /* 0x0000000c00f87308 */ /* 0x000fe20000000800 */
[----:B----4-:R-:W-:Y:S01]  /*77a0*/  LOP3.LUT R4, R177, UR5, R172, 0x96, !PT ;  /* 0x00000005b1047c12 */ /* 0x010fe2000f8e96ac */
[----:B------:R-:W-:Y:S01]  /*77b0*/  FMUL.FTZ R71, R132, R71 ;  /* 0x0000004784477220 */ /* 0x000fe20000410000 */
[----:B------:R-:W-:Y:S01]  /*77c0*/  LOP3.LUT R177, R19, UR14, R174, 0x96, !PT ;  /* 0x0000000e13b17c12 */ /* 0x000fe2000f8e96ae */
[----:B------:R-:W-:Y:S01]  /*77d0*/  FFMA.FTZ R19, R5, UR4, -R189 ;  /* 0x0000000405137c23 */ /* 0x000fe200080108bd */
[----:B------:R-:W-:Y:S01]  /*77e0*/  LOP3.LUT R172, R16, 0xffff, RZ, 0xc0, !PT ;  /* 0x0000ffff10ac7812 */ /* 0x000fe200078ec0ff */
[----:B------:R-:W-:Y:S01]  /*77f0*/  IMAD.WIDE.U32 R4, R4, -0x326172a9, RZ ;  /* 0xcd9e8d5704047825 */ /* 0x000fe200078e00ff */
[----:B------:R-:W-:Y:S03]  /*7800*/  LOP3.LUT R18, R17, UR24, R18, 0x96, !PT ;  /* 0x0000001811127c12 */ /* 0x000fe6000f8e9612 */
[----:B------:R3:W-:Y:S01]  /*7810*/  MUFU.EX2 R251, R19 ;  /* 0x0000001300fb7308 */ /* 0x0007e20000000800 */
[----:B------:R-:W-:Y:S01]  /*7820*/  FFMA.FTZ R17, R6, UR4, -R190 ;  /* 0x0000000406117c23 */ /* 0x000fe200080108be */
[--C-:B------:R-:W-:Y:S01]  /*7830*/  SHF.R.U32.HI R173, RZ, 0x10, R16.reuse ;  /* 0x00000010ffad7819 */ /* 0x100fe20000011610 */
[C---:B-----5:R-:W-:Y:S01]  /*7840*/  FMUL.FTZ R72, R3.reuse, R72 ;  /* 0x0000004803487220 */ /* 0x060fe20000410000 */
[----:B------:R-:W-:Y:S01]  /*7850*/  LOP3.LUT R175, R16, 0xff, RZ, 0xc0, !PT ;  /* 0x000000ff10af7812 */ /* 0x000fe200078ec0ff */
[C---:B------:R-:W-:Y:S01]  /*7860*/  FMUL.FTZ R73, R3.reuse, R73 ;  /* 0x0000004903497220 */ /* 0x040fe20000410000 */
[----:B------:R-:W-:Y:S01]  /*7870*/  SHF.R.U32.HI R174, RZ, 0x18, R16 ;  /* 0x00000018ffae7819 */ /* 0x000fe20000011610 */
[C---:B------:R-:W-:Y:S03]  /*7880*/  FMUL.FTZ R76, R3.reuse, R76 ;  /* 0x0000004c034c7220 */ /* 0x040fe60000410000 */
[----:B------:R4:W-:Y:S01]  /*7890*/  MUFU.EX2 R249, R17 ;  /* 0x0000001100f97308 */ /* 0x0009e20000000800 */
[----:B-1----:R-:W-:Y:S01]  /*78a0*/  SHF.R.U32.HI R7, RZ, 0x8, R172 ;  /* 0x00000008ff077819 */ /* 0x002fe200000116ac */
[----:B------:R-:W-:Y:S01]  /*78b0*/  FMUL.FTZ R77, R3, R77 ;  /* 0x0000004d034d7220 */ /* 0x000fe20000410000 */
[----:B------:R-:W-:Y:S01]  /*78c0*/  LOP3.LUT R16, R4, 0xffff, RZ, 0xc0, !PT ;  /* 0x0000ffff04107812 */ /* 0x000fe200078ec0ff */
[C---:B------:R-:W-:Y:S01]  /*78d0*/  FMUL.FTZ R80, R133.reuse, R80 ;  /* 0x0000005085507220 */ /* 0x040fe20000410000 */
[----:B--2---:R-:W-:Y:S01]  /*78e0*/  FMNMX.FTZ R0, R0, R2, !PT ;  /* 0x0000000200007209 */ /* 0x004fe20007810000 */
[----:B------:R-:W-:Y:S01]  /*78f0*/  FMUL.FTZ R81, R133, R81 ;  /* 0x0000005185517220 */ /* 0x000fe20000410000 */
[----:B------:R-:W-:Y:S03]  /*7900*/  LOP3.LUT R6, R5, UR24, R138, 0x96, !PT ;  /* 0x0000001805067c12 */ /* 0x000fe6000f8e968a */
[----:B------:R1:W2:Y:S01]  /*7910*/  MUFU.EX2 R247, R13 ;  /* 0x0000000d00f77308 */ /* 0x0002a20000000800 */
[--C-:B---3--:R-:W-:Y:S01]  /*7920*/  SHF.R.U32.HI R19, RZ, 0x10, R4.reuse ;  /* 0x00000010ff137819 */ /* 0x108fe20000011604 */
[----:B------:R-:W3:Y:S01]  /*7930*/  SHFL.BFLY PT, R2, R0, 0x1, 0x1f ;  /* 0x0c201f0000027f89 */ /* 0x000ee200000e0000 */
[----:B------:R-:W-:Y:S01]  /*7940*/  LOP3.LUT R5, R173, 0xff, RZ, 0xc0, !PT ;  /* 0x000000ffad057812 */ /* 0x000fe200078ec0ff */
[C---:B------:R-:W-:Y:S01]  /*7950*/  FMUL.FTZ R82, R132.reuse, R82 ;  /* 0x0000005284527220 */ /* 0x040fe20000410000 */
[----:B------:R-:W-:Y:S01]  /*7960*/  PRMT R175, R175, 0x5410, R7 ;  /* 0x00005410afaf7816 */ /* 0x000fe20000000007 */
[----:B------:R-:W-:Y:S01]  /*7970*/  FMUL.FTZ R83, R132, R83 ;  /* 0x0000005384537220 */ /* 0x000fe20000410000 */
[----:B------:R-:W-:Y:S03]  /*7980*/  LOP3.LUT R138, R4, 0xff, RZ, 0xc0, !PT ;  /* 0x000000ff048a7812 */ /* 0x000fe600078ec0ff */
[----:B------:R-:W-:Y:S01]  /*7990*/  MUFU.EX2 R240, R8 ;  /* 0x0000000800f07308 */ /* 0x000fe20000000800 */
[----:B----4-:R-:W-:Y:S01]  /*79a0*/  SHF.R.U32.HI R17, RZ, 0x18, R4 ;  /* 0x00000018ff117819 */ /* 0x010fe20000011604 */
[C---:B------:R-:W-:Y:S01]  /*79b0*/  FMUL.FTZ R84, R133.reuse, R84 ;  /* 0x0000005485547220 */ /* 0x040fe20000410000 */
[----:B------:R-:W-:Y:S01]  /*79c0*/  SHF.R.U32.HI R7, RZ, 0x8, R16 ;  /* 0x00000008ff077819 */ /* 0x000fe20000011610 */
[----:B------:R-:W-:Y:S01]  /*79d0*/  FMUL.FTZ R85, R133, R85 ;  /* 0x0000005585557220 */ /* 0x000fe20000410000 */
[----:B------:R-:W-:Y:S01]  /*79e0*/  PRMT R173, R5, 0x5410, R174 ;  /* 0x0000541005ad7816 */ /* 0x000fe200000000ae */
[----:B------:R-:W-:Y:S01]  /*79f0*/  IMAD.WIDE.U32 R4, R177, -0x2daee0ad, RZ ;  /* 0xd2511f53b1047825 */ /* 0x000fe200078e00ff */
[----:B------:R-:W-:Y:S03]  /*7a00*/  PRMT R16, R138, 0x5410, R7 ;  /* 0x000054108a107816 */ /* 0x000fe60000000007 */
[----:B------:R4:W5:Y:S01]  /*7a10*/  MUFU.EX2 R239, R9 ;  /* 0x0000000900ef7308 */ /* 0x0009620000000800 */
[----:B------:R-:W-:Y:S01]  /*7a20*/  LOP3.LUT R7, R18, 0xff, RZ, 0xc0, !PT ;  /* 0x000000ff12077812 */ /* 0x000fe200078ec0ff */
[----:B-1----:R-:W-:Y:S01]  /*7a30*/  IMAD.WIDE.U32 R12, R178, -0x2daee0ad, RZ ;  /* 0xd2511f53b20c7825 */ /* 0x002fe200078e00ff */
[--C-:B------:R-:W-:Y:S02]  /*7a40*/  SHF.R.U32.HI R198, RZ, 0x10, R4.reuse ;  /* 0x00000010ffc67819 */ /* 0x100fe40000011604 */
[----:B------:R-:W-:Y:S01]  /*7a50*/  SHF.R.U32.HI R199, RZ, 0x18, R4 ;  /* 0x00000018ffc77819 */ /* 0x000fe20000011604 */
[C---:B------:R-:W-:Y:S01]  /*7a60*/  FMUL.FTZ R86, R132.reuse, R86 ;  /* 0x0000005684567220 */ /* 0x040fe20000410000 */
[----:B------:R-:W-:Y:S01]  /*7a70*/  LOP3.LUT R138, R13, UR25, R176, 0x96, !PT ;  /* 0x000000190d8a7c12 */ /* 0x000fe2000f8e96b0 */
[----:B------:R-:W-:Y:S01]  /*7a80*/  FMUL.FTZ R87, R132, R87 ;  /* 0x0000005784577220 */ /* 0x000fe20000410000 */
[----:B------:R-:W-:Y:S01]  /*7a90*/  LOP3.LUT R139, R5, UR25, R180, 0x96, !PT ;  /* 0x00000019058b7c12 */ /* 0x000fe2000f8e96b4 */
[----:B------:R-:W1:Y:S01]  /*7aa0*/  LDSM.16.MT88.4 R176, [R212+0x9000] ;  /* 0x00900000d4b0783b */ /* 0x000e620000004200 */
[----:B---3--:R-:W-:Y:S01]  /*7ab0*/  FMNMX.FTZ R2, R0, R2, !PT ;  /* 0x0000000200027209 */ /* 0x008fe20007810000 */
[----:B------:R-:W-:Y:S01]  /*7ac0*/  FMUL.FTZ R88, R3, R88 ;  /* 0x0000005803587220 */ /* 0x000fe20000410000 */
[----:B------:R-:W-:Y:S01]  /*7ad0*/  LOP3.LUT R0, R19, 0xff, RZ, 0xc0, !PT ;  /* 0x000000ff13007812 */ /* 0x000fe200078ec0ff */
[C---:B------:R-:W-:Y:S01]  /*7ae0*/  FMUL.FTZ R89, R3.reuse, R89 ;  /* 0x0000005903597220 */ /* 0x040fe20000410000 */
[C---:B------:R-:W-:Y:S01]  /*7af0*/  FSETP.NEU.FTZ.AND P0, PT, R2.reuse, -INF , PT ;  /* 0xff8000000200780b */ /* 0x040fe20003f1d000 */
[----:B------:R-:W-:Y:S01]  /*7b00*/  FMUL.FTZ R191, R2, UR4 ;  /* 0x0000000402bf7c20 */ /* 0x000fe20008410000 */
[----:B------:R-:W-:Y:S01]  /*7b10*/  PRMT R17, R0, 0x5410, R17 ;  /* 0x0000541000117816 */ /* 0x000fe20000000011 */
[----:B----4-:R-:W-:Y:S01]  /*7b20*/  FMUL.FTZ R9, R3, R141 ;  /* 0x0000008d03097220 */ /* 0x010fe20000410000 */
[----:B------:R-:W-:Y:S01]  /*7b30*/  LOP3.LUT R0, R18, 0xffff, RZ, 0xc0, !PT ;  /* 0x0000ffff12007812 */ /* 0x000fe200078ec0ff */
[--C-:B------:R-:W-:Y:S01]  /*7b40*/  FFMA.FTZ R32, R32, UR4, -R189.reuse ;  /* 0x0000000420207c23 */ /* 0x100fe200080108bd */
[----:B------:R-:W-:Y:S01]  /*7b50*/  FSEL R191, R191, RZ, P0 ;  /* 0x000000ffbfbf7208 */ /* 0x000fe20000000000 */
[----:B------:R-:W-:Y:S01]  /*7b60*/  FFMA.FTZ R33, R33, UR4, -R189 ;  /* 0x0000000421217c23 */ /* 0x000fe200080108bd */
[----:B------:R-:W-:Y:S01]  /*7b70*/  SHF.R.U32.HI R0, RZ, 0x8, R0 ;  /* 0x00000008ff007819 */ /* 0x000fe20000011600 */
[----:B------:R3:W-:Y:S01]  /*7b80*/  MUFU.EX2 R232, R32 ;  /* 0x0000002000e87308 */ /* 0x0007e20000000800 */
[----:B------:R-:W-:Y:S01]  /*7b90*/  LOP3.LUT R19, R4, 0xff, RZ, 0xc0, !PT ;  /* 0x000000ff04137812 */ /* 0x000fe200078ec0ff */
[--C-:B------:R-:W-:Y:S01]  /*7ba0*/  FFMA.FTZ R14, R14, UR4, -R191.reuse ;  /* 0x000000040e0e7c23 */ /* 0x100fe200080108bf */
[----:B------:R-:W-:Y:S01]  /*7bb0*/  PRMT R172, R7, 0x5410, R0 ;  /* 0x0000541007ac7816 */ /* 0x000fe20000000000 */
[--C-:B------:R-:W-:Y:S01]  /*7bc0*/  FFMA.FTZ R15, R15, UR4, -R191.reuse ;  /* 0x000000040f0f7c23 */ /* 0x100fe200080108bf */
[----:B------:R-:W-:Y:S01]  /*7bd0*/  LOP3.LUT R0, R6, 0xffff, RZ, 0xc0, !PT ;  /* 0x0000ffff06007812 */ /* 0x000fe200078ec0ff */
[--C-:B------:R-:W-:Y:S01]  /*7be0*/  FFMA.FTZ R10, R10, UR4, -R191.reuse ;  /* 0x000000040a0a7c23 */ /* 0x100fe200080108bf */
[----:B------:R-:W-:Y:S03]  /*7bf0*/  F2FP.F16.F32.PACK_AB R174, R204, R203 ;  /* 0x000000cbccae723e */ /* 0x000fe600000000ff */
[----:B------:R4:W-:Y:S01]  /*7c00*/  MUFU.EX2 R246, R14 ;  /* 0x0000000e00f67308 */ /* 0x0009e20000000800 */
[----:B------:R-:W-:Y:S01]  /*7c10*/  FFMA.FTZ R11, R11, UR4, -R191 ;  /* 0x000000040b0b7c23 */ /* 0x000fe200080108bf */
[----:B------:R-:W-:Y:S01]  /*7c20*/  LOP3.LUT R7, R6, 0xff, RZ, 0xc0, !PT ;  /* 0x000000ff06077812 */ /* 0x000fe200078ec0ff */
[C---:B------:R-:W-:Y:S01]  /*7c30*/  FMUL.FTZ R92, R3.reuse, R92 ;  /* 0x0000005c035c7220 */ /* 0x040fe20000410000 */
[--C-:B------:R-:W-:Y:S01]  /*7c40*/  HSET2.LE.AND R172, R172, R188.reuse, PT ;  /* 0x000000bcacac7233 */ /* 0x100fe20003803000 */
[----:B------:R-:W-:Y:S01]  /*7c50*/  FMUL.FTZ R93, R3, R93 ;  /* 0x0000005d035d7220 */ /* 0x000fe20000410000 */
[----:B--2---:R-:W-:Y:S01]  /*7c60*/  F2FP.F16.F32.PACK_AB R182, R247, R248 ;  /* 0x000000f8f7b6723e */ /* 0x004fe200000000ff */
[----:B------:R-:W-:Y:S03]  /*7c70*/  FMUL.FTZ R96, R133, R96 ;  /* 0x0000006085607220 */ /* 0x000fe60000410000 */
[----:B------:R-:W2:Y:S01]  /*7c80*/  MUFU.EX2 R241, R15 ;  /* 0x0000000f00f17308 */ /* 0x000ea20000000800 */
[----:B-----5:R-:W-:Y:S01]  /*7c90*/  F2FP.F16.F32.PACK_AB R180, R239, R240 ;  /* 0x000000f0efb4723e */ /* 0x020fe200000000ff */
[C---:B------:R-:W-:Y:S01]  /*7ca0*/  FMUL.FTZ R97, R133.reuse, R97 ;  /* 0x0000006185617220 */ /* 0x040fe20000410000 */
[----:B------:R-:W-:Y:S01]  /*7cb0*/  SHF.R.U32.HI R193, RZ, 0x18, R12 ;  /* 0x00000018ffc17819 */ /* 0x000fe2000001160c */
[C---:B------:R-:W-:Y:S01]  /*7cc0*/  FMUL.FTZ R98, R132.reuse, R98 ;  /* 0x0000006284627220 */ /* 0x040fe20000410000 */
[----:B------:R-:W-:Y:S01]  /*7cd0*/  FMUL.FTZ R99, R132, R99 ;  /* 0x0000006384637220 */ /* 0x000fe20000410000 */
[----:B---3--:R-:W-:Y:S01]  /*7ce0*/  FMUL.FTZ R32, R133, R160 ;  /* 0x000000a085207220 */ /* 0x008fe20000410000 */
[--C-:B------:R-:W-:Y:S03]  /*7cf0*/  FFMA.FTZ R50, R50, UR4, -R190.reuse ;  /* 0x0000000432327c23 */ /* 0x100fe600080108be */
[----:B------:R-:W-:Y:S01]  /*7d00*/  MUFU.EX2 R237, R10 ;  /* 0x0000000a00ed7308 */ /* 0x000fe20000000800 */
[----:B----4-:R-:W-:Y:S01]  /*7d10*/  LOP3.LUT R14, R4, 0xffff, RZ, 0xc0, !PT ;  /* 0x0000ffff040e7812 */ /* 0x010fe200078ec0ff */
[----:B------:R-:W-:Y:S01]  /*7d20*/  FFMA.FTZ R51, R51, UR4, -R190 ;  /* 0x0000000433337c23 */ /* 0x000fe200080108be */
[----:B------:R-:W-:Y:S01]  /*7d30*/  SHF.R.U32.HI R4, RZ, 0x10, R18 ;  /* 0x00000010ff047819 */ /* 0x000fe20000011612 */
[----:B------:R-:W-:Y:S01]  /*7d40*/  FFMA.FTZ R39, R39, UR4, -R190 ;  /* 0x0000000427277c23 */ /* 0x000fe200080108be */
[----:B------:R-:W-:Y:S01]  /*7d50*/  SHF.R.U32.HI R18, RZ, 0x18, R18 ;  /* 0x00000018ff127819 */ /* 0x000fe20000011612 */
[--C-:B------:R-:W-:Y:S01]  /*7d60*/  FFMA.FTZ R64, R64, UR4, -R189.reuse ;  /* 0x0000000440407c23 */ /* 0x100fe200080108bd */
[----:B------:R-:W-:Y:S03]  /*7d70*/  LOP3.LUT R4, R4, 0xff, RZ, 0xc0, !PT ;  /* 0x000000ff04047812 */ /* 0x000fe600078ec0ff */
[----:B------:R-:W-:Y:S01]  /*7d80*/  MUFU.EX2 R238, R11 ;  /* 0x0000000b00ee7308 */ /* 0x000fe20000000800 */
[----:B------:R-:W-:Y:S01]  /*7d90*/  SHF.R.U32.HI R5, RZ, 0x8, R0 ;  /* 0x00000008ff057819 */ /* 0x000fe20000011600 */
[----:B------:R-:W-:Y:S01]  /*7da0*/  FFMA.FTZ R65, R65, UR4, -R189 ;  /* 0x0000000441417c23 */ /* 0x000fe200080108bd */
[----:B------:R-:W-:Y:S01]  /*7db0*/  SHF.R.U32.HI R0, RZ, 0x10, R6 ;  /* 0x00000010ff007819 */ /* 0x000fe20000011606 */
[----:B------:R-:W-:Y:S01]  /*7dc0*/  FFMA.FTZ R66, R66, UR4, -R190 ;  /* 0x0000000442427c23 */ /* 0x000fe200080108be */
[----:B------:R-:W-:Y:S01]  /*7dd0*/  PRMT R18, R4, 0x5410, R18 ;  /* 0x0000541004127816 */ /* 0x000fe20000000012 */
[--C-:B------:R-:W-:Y:S01]  /*7de0*/  FFMA.FTZ R59, R59, UR4, -R191.reuse ;  /* 0x000000043b3b7c23 */ /* 0x100fe200080108bf */
[----:B------:R-:W-:Y:S03]  /*7df0*/  LOP3.LUT R4, R0, 0xff, RZ, 0xc0, !PT ;  /* 0x000000ff00047812 */ /* 0x000fe600078ec0ff */
[----:B------:R3:W-:Y:S01]  /*7e00*/  MUFU.EX2 R231, R33 ;  /* 0x0000002100e77308 */ /* 0x0007e20000000800 */
[--C-:B------:R-:W-:Y:S01]  /*7e10*/  HSET2.LE.AND R0, R175, R188.reuse, PT ;  /* 0x000000bcaf007233 */ /* 0x100fe20003803000 */
[----:B------:R-:W-:Y:S01]  /*7e20*/  FFMA.FTZ R60, R60, UR4, -R192 ;  /* 0x000000043c3c7c23 */ /* 0x000fe200080108c0 */
[----:B------:R-:W-:Y:S01]  /*7e30*/  SHF.R.U32.HI R6, RZ, 0x18, R6 ;  /* 0x00000018ff067819 */ /* 0x000fe20000011606 */
[----:B------:R-:W-:Y:S01]  /*7e40*/  FFMA.FTZ R62, R62, UR4, -R191 ;  /* 0x000000043e3e7c23 */ /* 0x000fe200080108bf */
[----:B------:R-:W-:Y:S01]  /*7e50*/  PRMT R7, R7, 0x5410, R5 ;  /* 0x0000541007077816 */ /* 0x000fe20000000005 */
[----:B------:R-:W-:Y:S01]  /*7e60*/  FFMA.FTZ R24, R24, UR4, -R192 ;  /* 0x0000000418187c23 */ /* 0x000fe200080108c0 */
[----:B------:R-:W-:Y:S01]  /*7e70*/  LOP3.LUT R174, R0, R174, RZ, 0xc0, !PT ;  /* 0x000000ae00ae7212 */ /* 0x000fe200078ec0ff */
[----:B------:R-:W-:Y:S01]  /*7e80*/  FADD.FTZ R0, -R2, R137 ;  /* 0x0000008902007221 */ /* 0x000fe20000010100 */
[----:B------:R-:W-:Y:S01]  /*7e90*/  PRMT R8, R4, 0x5410, R6 ;  /* 0x0000541004087816 */ /* 0x000fe20000000006 */
[C---:B------:R-:W-:Y:S01]  /*7ea0*/  FMUL.FTZ R116, R3.reuse, R116 ;  /* 0x0000007403747220 */ /* 0x040fe20000410000 */
[--C-:B------:R-:W-:Y:S01]  /*7eb0*/  HSET2.LE.AND R175, R173, R188.reuse, PT ;  /* 0x000000bcadaf7233 */ /* 0x100fe20003803000 */
[----:B------:R-:W-:Y:S01]  /*7ec0*/  FMUL.FTZ R0, R0, UR4 ;  /* 0x0000000400007c20 */ /* 0x000fe20008410000 */
[----:B------:R-:W-:Y:S01]  /*7ed0*/  F2FP.F16.F32.PACK_AB R4, R202, R205 ;  /* 0x000000cdca04723e */ /* 0x000fe200000000ff */
[----:B------:R-:W-:Y:S01]  /*7ee0*/  FMUL.FTZ R117, R3, R117 ;  /* 0x0000007503757220 */ /* 0x000fe20000410000 */
[----:B------:R-:W-:Y:S01]  /*7ef0*/  F2FP.F16.F32.PACK_AB R5, R251, R252 ;  /* 0x000000fcfb05723e */ /* 0x000fe200000000ff */
[----:B------:R-:W-:Y:S01]  /*7f00*/  FMUL.FTZ R120, R133, R120 ;  /* 0x0000007885787220 */ /* 0x000fe20000410000 */
[----:B------:R-:W-:Y:S01]  /*7f10*/  LOP3.LUT R175, R175, R4, RZ, 0xc0, !PT ;  /* 0x00000004afaf7212 */ /* 0x000fe200078ec0ff */
[----:B------:R-:W4:Y:S01]  /*7f20*/  MUFU.EX2 R0, R0 ;  /* 0x0000000000007308 */ /* 0x000f220000000800 */
[----:B------:R-:W-:Y:S01]  /*7f30*/  LOP3.LUT R172, R172, R5, RZ, 0xc0, !PT ;  /* 0x00000005acac7212 */ /* 0x000fe200078ec0ff */
[C---:B---3--:R-:W-:Y:S01]  /*7f40*/  FMUL.FTZ R33, R133.reuse, R161 ;  /* 0x000000a185217220 */ /* 0x048fe20000410000 */
[--C-:B------:R-:W-:Y:S01]  /*7f50*/  HSET2.LE.AND R6, R16, R188.reuse, PT ;  /* 0x000000bc10067233 */ /* 0x100fe20003803000 */
[C---:B------:R-:W-:Y:S01]  /*7f60*/  FMUL.FTZ R16, R133.reuse, R148 ;  /* 0x0000009485107220 */ /* 0x040fe20000410000 */
[--C-:B------:R-:W-:Y:S01]  /*7f70*/  HSET2.LE.AND R5, R17, R188.reuse, PT ;  /* 0x000000bc11057233 */ /* 0x100fe20003803000 */
[C---:B------:R-:W-:Y:S01]  /*7f80*/  FMUL.FTZ R17, R133.reuse, R149 ;  /* 0x0000009585117220 */ /* 0x040fe20000410000 */
[--C-:B------:R-:W-:Y:S01]  /*7f90*/  HSET2.LE.AND R4, R18, R188.reuse, PT ;  /* 0x000000bc12047233 */ /* 0x100fe20003803000 */
[----:B------:R-:W-:Y:S01]  /*7fa0*/  FMUL.FTZ R18, R132, R150 ;  /* 0x0000009684127220 */ /* 0x000fe20000410000 */
[--C-:B------:R-:W-:Y:S01]  /*7fb0*/  HSET2.LE.AND R7, R7, R188.reuse, PT ;  /* 0x000000bc07077233 */ /* 0x100fe20003803000 */
[----:B------:R-:W-:Y:S01]  /*7fc0*/  FMUL.FTZ R121, R133, R121 ;  /* 0x0000007985797220 */ /* 0x000fe20000410000 */
[----:B------:R-:W-:Y:S01]  /*7fd0*/  F2FP.F16.F32.PACK_AB R173, R250, R249 ;  /* 0x000000f9faad723e */ /* 0x000fe200000000ff */
[C---:B------:R-:W-:Y:S01]  /*7fe0*/  FMUL.FTZ R122, R132.reuse, R122 ;  /* 0x0000007a847a7220 */ /* 0x040fe20000410000 */
[----:B--2---:R-:W-:Y:S01]  /*7ff0*/  F2FP.F16.F32.PACK_AB R183, R241, R246 ;  /* 0x000000f6f1b7723e */ /* 0x004fe200000000ff */
[----:B------:R-:W-:Y:S01]  /*8000*/  FMUL.FTZ R123, R132, R123 ;  /* 0x0000007b847b7220 */ /* 0x000fe20000410000 */
[----:B------:R-:W-:Y:S01]  /*8010*/  LOP3.LUT R173, R4, R173, RZ, 0xc0, !PT ;  /* 0x000000ad04ad7212 */ /* 0x000fe200078ec0ff */
[----:B------:R-:W-:Y:S01]  /*8020*/  FMUL.FTZ R4, R133, R144 ;  /* 0x0000009085047220 */ /* 0x000fe20000410000 */
[----:B------:R-:W-:Y:S01]  /*8030*/  LOP3.LUT R182, R6, R182, RZ, 0xc0, !PT ;  /* 0x000000b606b67212 */ /* 0x000fe200078ec0ff */
[C---:B------:R-:W-:Y:S01]  /*8040*/  FMUL.FTZ R6, R132.reuse, R146 ;  /* 0x0000009284067220 */ /* 0x040fe20000410000 */
[----:B------:R-:W-:Y:S01]  /*8050*/  LOP3.LUT R183, R5, R183, RZ, 0xc0, !PT ;  /* 0x000000b705b77212 */ /* 0x000fe200078ec0ff */
[----:B------:R-:W-:Y:S01]  /*8060*/  FMUL.FTZ R5, R133, R145 ;  /* 0x0000009185057220 */ /* 0x000fe20000410000 */
[----:B------:R-:W-:Y:S01]  /*8070*/  LOP3.LUT R180, R7, R180, RZ, 0xc0, !PT ;  /* 0x000000b407b47212 */ /* 0x000fe200078ec0ff */
[----:B------:R-:W-:Y:S01]  /*8080*/  FMUL.FTZ R7, R132, R147 ;  /* 0x0000009384077220 */ /* 0x000fe20000410000 */
[--C-:B------:R-:W-:Y:S01]  /*8090*/  HSET2.LE.AND R8, R8, R188.reuse, PT ;  /* 0x000000bc08087233 */ /* 0x100fe20003803000 */
[----:B----4-:R-:W-:Y:S01]  /*80a0*/  FMUL.FTZ R10, R0, R142 ;  /* 0x0000008e000a7220 */ /* 0x010fe20000410000 */
[----:B------:R-:W-:Y:S01]  /*80b0*/  F2FP.F16.F32.PACK_AB R181, R238, R237 ;  /* 0x000000edeeb5723e */ /* 0x000fe200000000ff */
[----:B------:R-:W-:Y:S01]  /*80c0*/  FMUL.FTZ R11, R0, R143 ;  /* 0x0000008f000b7220 */ /* 0x000fe20000410000 */
[----:B------:R-:W-:Y:S01]  /*80d0*/  LOP3.LUT R144, R12, 0xffff, RZ, 0xc0, !PT ;  /* 0x0000ffff0c907812 */ /* 0x000fe200078ec0ff */
[----:B------:R-:W-:Y:S01]  /*80e0*/  FMUL.FTZ R15, R0, R155 ;  /* 0x0000009b000f7220 */ /* 0x000fe20000410000 */
[-C--:B-1----:R-:W-:Y:S01]  /*80f0*/  HMMA.16816.F32 R4, R172, R176.reuse, R4 ;  /* 0x000000b0ac04723c */ /* 0x082fe20000001804 */
[----:B------:R-:W-:Y:S04]  /*8100*/  MUFU.EX2 R210, R24 ;  /* 0x0000001800d27308 */ /* 0x000fe80000000800 */
[----:B------:R-:W-:Y:S01]  /*8110*/  LOP3.LUT R181, R8, R181, RZ, 0xc0, !PT ;  /* 0x000000b508b57212 */ /* 0x000fe200078ec0ff */
[C---:B------:R-:W-:Y:S01]  /*8120*/  FMUL.FTZ R8, R3.reuse, R140 ;  /* 0x0000008c03087220 */ /* 0x040fe20000410000 */
[----:B------:R-:W-:Y:S01]  /*8130*/  SHF.R.U32.HI R14, RZ, 0x8, R14 ;  /* 0x00000008ff0e7819 */ /* 0x000fe2000001160e */
[C---:B------:R-:W-:Y:S01]  /*8140*/  FMUL.FTZ R13, R3.reuse, R153 ;  /* 0x00000099030d7220 */ /* 0x040fe20000410000 */
[----:B------:R-:W1:Y:S02]  /*8150*/  LDSM.16.MT88.4 R140, [R212+0xa000] ;  /* 0x00a00000d48c783b */ /* 0x000e640000004200 */
[----:B------:R-:W-:Y:S01]  /*8160*/  LOP3.LUT R145, R12, 0xff, RZ, 0xc0, !PT ;  /* 0x000000ff0c917812 */ /* 0x000fe200078ec0ff */
[----:B------:R-:W-:Y:S01]  /*8170*/  IMAD.MOV.U32 R153, RZ, RZ, R204 ;  /* 0x000000ffff997224 */ /* 0x000fe200078e00cc */
[C---:B------:R-:W-:Y:S04]  /*8180*/  HMMA.16816.F32 R8, R180.reuse, R176, R8 ;  /* 0x000000b0b408723c */ /* 0x040fe80000001808 */
[----:B------:R-:W-:Y:S01]  /*8190*/  SHF.R.U32.HI R146, RZ, 0x10, R12 ;  /* 0x00000010ff927819 */ /* 0x000fe2000001160c */
[----:B------:R-:W-:Y:S01]  /*81a0*/  FMUL.FTZ R12, R3, R152 ;  /* 0x00000098030c7220 */ /* 0x000fe20000410000 */
[----:B------:R-:W-:Y:S01]  /*81b0*/  PRMT R200, R19, 0x5410, R14 ;  /* 0x0000541013c87816 */ /* 0x000fe2000000000e */
[----:B------:R-:W-:Y:S01]  /*81c0*/  FMUL.FTZ R14, R0, R154 ;  /* 0x0000009a000e7220 */ /* 0x000fe20000410000 */
[----:B------:R-:W-:Y:S02]  /*81d0*/  FMUL.FTZ R19, R132, R151 ;  /* 0x0000009784137220 */ /* 0x000fe40000410000 */
[----:B------:R-:W-:Y:S01]  /*81e0*/  LDSM.16.MT88.4 R148, [R212+0xb000] ;  /* 0x00b00000d494783b */ /* 0x000fe20000004200 */
[----:B------:R-:W-:Y:S01]  /*81f0*/  LOP3.LUT R137, R198, 0xff, RZ, 0xc0, !PT ;  /* 0x000000ffc6897812 */ /* 0x000fe200078ec0ff */
[C---:B------:R-:W-:Y:S01]  /*8200*/  FMUL.FTZ R94, R0.reuse, R94 ;  /* 0x0000005e005e7220 */ /* 0x040fe20000410000 */
[C---:B------:R-:W-:Y:S01]  /*8210*/  FMUL.FTZ R95, R0.reuse, R95 ;  /* 0x0000005f005f7220 */ /* 0x040fe20000410000 */
[-C--:B------:R-:W-:Y:S03]  /*8220*/  HMMA.16816.F32 R12, R180, R178.reuse, R12 ;  /* 0x000000b2b40c723c */ /* 0x080fe6000000180c */
[----:B------:R-:W-:Y:S01]  /*8230*/  PRMT R199, R137, 0x5410, R199 ;  /* 0x0000541089c77816 */ /* 0x000fe200000000c7 */
[----:B------:R-:W-:Y:S01]  /*8240*/  FFMA.FTZ R152, R23, UR4, -R190 ;  /* 0x0000000417987c23 */ /* 0x000fe200080108be */
[----:B------:R-:W-:Y:S01]  /*8250*/  SHF.R.U32.HI R137, RZ, 0x8, R144 ;  /* 0x00000008ff897819 */ /* 0x000fe20000011690 */
[C---:B------:R-:W-:Y:S02]  /*8260*/  HMMA.16816.F32 R16, R172.reuse, R178, R16 ;  /* 0x000000b2ac10723c */ /* 0x040fe40000001810 */
[----:B------:R2:W-:Y:S03]  /*8270*/  MUFU.EX2 R211, R152 ;  /* 0x0000009800d37308 */ /* 0x0005e60000000800 */
[C---:B------:R-:W-:Y:S01]  /*8280*/  FMUL.FTZ R74, R0.reuse, R74 ;  /* 0x0000004a004a7220 */ /* 0x040fe20000410000 */
[-C--:B------:R-:W-:Y:S05]  /*8290*/  HMMA.16816.F32 R68, R172, R184.reuse, R68 ;  /* 0x000000b8ac44723c */ /* 0x080fea0000001844 */
[C---:B------:R-:W-:Y:S01]  /*82a0*/  FMUL.FTZ R75, R0.reuse, R75 ;  /* 0x0000004b004b7220 */ /* 0x040fe20000410000 */
[C---:B------:R-:W-:Y:S01]  /*82b0*/  FMUL.FTZ R78, R0.reuse, R78 ;  /* 0x0000004e004e7220 */ /* 0x040fe20000410000 */
[----:B------:R-:W-:Y:S01]  /*82c0*/  FMUL.FTZ R79, R0, R79 ;  /* 0x0000004f004f7220 */ /* 0x000fe20000410000 */
[----:B------:R-:W-:Y:S03]  /*82d0*/  PRMT R176, R145, 0x5410, R137 ;  /* 0x0000541091b07816 */ /* 0x000fe60000000089 */
[----:B------:R-:W-:Y:S01]  /*82e0*/  LOP3.LUT R137, R146, 0xff, RZ, 0xc0, !PT ;  /* 0x000000ff92897812 */ /* 0x000fe200078ec0ff */
[C---:B------:R-:W-:Y:S01]  /*82f0*/  HMMA.16816.F32 R72, R180.reuse, R184, R72 ;  /* 0x000000b8b448723c */ /* 0x040fe20000001848 */
[----:B------:R-:W3:Y:S03]  /*8300*/  LDSM.16.MT88.4 R144, [R214+0xa000] ;  /* 0x00a00000d690783b */ /* 0x000ee60000004200 */
[----:B--2---:R-:W-:Y:S01]  /*8310*/  FFMA.FTZ R152, R27, UR4, -R191 ;  /* 0x000000041b987c23 */ /* 0x004fe200080108bf */
[C---:B------:R-:W-:Y:S01]  /*8320*/  FMUL.FTZ R23, R0.reuse, R159 ;  /* 0x0000009f00177220 */ /* 0x040fe20000410000 */
[-C--:B------:R-:W-:Y:S02]  /*8330*/  HMMA.16816.F32 R76, R180, R186.reuse, R76 ;  /* 0x000000bab44c723c */ /* 0x080fe4000000184c */
[----:B------:R-:W-:Y:S03]  /*8340*/  MUFU.EX2 R207, R152 ;  /* 0x0000009800cf7308 */ /* 0x000fe60000000800 */
[C---:B------:R-:W-:Y:S01]  /*8350*/  FMUL.FTZ R118, R0.reuse, R118 ;  /* 0x0000007600767220 */ /* 0x040fe20000410000 */
[C---:B------:R-:W-:Y:S05]  /*8360*/  HMMA.16816.F32 R80, R172.reuse, R186, R80 ;  /* 0x000000baac50723c */ /* 0x040fea0000001850 */
[C---:B------:R-:W-:Y:S01]  /*8370*/  FMUL.FTZ R90, R0.reuse, R90 ;  /* 0x0000005a005a7220 */ /* 0x040fe20000410000 */
[-C--:B-1----:R-:W-:Y:S05]  /*8380*/  HMMA.16816.F32 R84, R172, R140.reuse, R84 ;  /* 0x0000008cac54723c */ /* 0x082fea0000001854 */
[----:B------:R-:W-:Y:S01]  /*8390*/  FMUL.FTZ R91, R0, R91 ;  /* 0x0000005b005b7220 */ /* 0x000fe20000410000 */
[----:B------:R-:W-:Y:S01]  /*83a0*/  PRMT R193, R137, 0x5410, R193 ;  /* 0x0000541089c17816 */ /* 0x000fe200000000c1 */
[----:B------:R-:W-:Y:S01]  /*83b0*/  FFMA.FTZ R137, R34, UR4, -R190 ;  /* 0x0000000422897c23 */ /* 0x000fe200080108be */
[----:B------:R-:W-:Y:S03]  /*83c0*/  FMUL.FTZ R34, R132, R162 ;  /* 0x000000a284227220 */ /* 0x000fe60000410000 */
[----:B------:R-:W-:Y:S01]  /*83d0*/  FMUL.FTZ R119, R0, R119 ;  /* 0x0000007700777220 */ /* 0x000fe20000410000 */
[C---:B------:R-:W-:Y:S01]  /*83e0*/  HMMA.16816.F32 R88, R180.reuse, R140, R88 ;  /* 0x0000008cb458723c */ /* 0x040fe20000001858 */
[----:B------:R1:W-:Y:S03]  /*83f0*/  MUFU.EX2 R230, R137 ;  /* 0x0000008900e67308 */ /* 0x0003e60000000800 */
[----:B------:R-:W-:Y:S01]  /*8400*/  FFMA.FTZ R30, R30, UR4, -R191 ;  /* 0x000000041e1e7c23 */ /* 0x000fe200080108bf */
[----:B------:R-:W-:Y:S01]  /*8410*/  FFMA.FTZ R29, R29, UR4, -R192 ;  /* 0x000000041d1d7c23 */ /* 0x000fe200080108c0 */
[-C--:B------:R-:W-:Y:S05]  /*8420*/  HMMA.16816.F32 R92, R180, R142.reuse, R92 ;  /* 0x0000008eb45c723c */ /* 0x080fea000000185c */
[----:B------:R-:W-:Y:S01]  /*8430*/  MUFU.EX2 R204, R30 ;  /* 0x0000001e00cc7308 */ /* 0x000fe20000000800 */
[--C-:B------:R-:W-:Y:S01]  /*8440*/  FFMA.FTZ R140, R35, UR4, -R190.reuse ;  /* 0x00000004238c7c23 */ /* 0x100fe200080108be */
[C---:B------:R-:W-:Y:S04]  /*8450*/  HMMA.16816.F32 R96, R172.reuse, R142, R96 ;  /* 0x0000008eac60723c */ /* 0x040fe80000001860 */
[----:B------:R-:W-:Y:S01]  /*8460*/  FMUL.FTZ R35, R132, R163 ;  /* 0x000000a384237220 */ /* 0x000fe20000410000 */
[--C-:B------:R-:W-:Y:S02]  /*8470*/  FFMA.FTZ R141, R20, UR4, -R189.reuse ;  /* 0x00000004148d7c23 */ /* 0x100fe400080108bd */
[----:B------:R-:W-:Y:S01]  /*8480*/  FFMA.FTZ R142, R21, UR4, -R189 ;  /* 0x00000004158e7c23 */ /* 0x000fe200080108bd */
[----:B-1----:R-:W-:Y:S01]  /*8490*/  FFMA.FTZ R137, R22, UR4, -R190 ;  /* 0x0000000416897c23 */ /* 0x002fe200080108be */
[----:B------:R-:W1:Y:S02]  /*84a0*/  MUFU.EX2 R229, R140 ;  /* 0x0000008c00e57308 */ /* 0x000e640000000800 */
[C---:B------:R-:W-:Y:S01]  /*84b0*/  FMUL.FTZ R20, R3.reuse, R156 ;  /* 0x0000009c03147220 */ /* 0x040fe20000410000 */
[-C--:B---3--:R-:W-:Y:S03]  /*84c0*/  HMMA.16816.F32 R32, R172, R144.reuse, R32 ;  /* 0x00000090ac20723c */ /* 0x088fe60000001820 */
[C---:B------:R-:W-:Y:S01]  /*84d0*/  FMUL.FTZ R21, R3.reuse, R157 ;  /* 0x0000009d03157220 */ /* 0x040fe20000410000 */
[C---:B------:R-:W-:Y:S03]  /*84e0*/  FMUL.FTZ R22, R0.reuse, R158 ;  /* 0x0000009e00167220 */ /* 0x040fe60000410000 */
[----:B------:R-:W-:Y:S01]  /*84f0*/  MUFU.EX2 R228, R141 ;  /* 0x0000008d00e47308 */ /* 0x000fe20000000800 */
[C---:B------:R-:W-:Y:S03]  /*8500*/  FMUL.FTZ R100, R3.reuse, R100 ;  /* 0x0000006403647220 */ /* 0x040fe60000410000 */
[----:B------:R-:W-:Y:S01]  /*8510*/  FMUL.FTZ R101, R3, R101 ;  /* 0x0000006503657220 */ /* 0x000fe20000410000 */
[C---:B------:R-:W-:Y:S01]  /*8520*/  FMUL.FTZ R102, R0.reuse, R102 ;  /* 0x0000006600667220 */ /* 0x040fe20000410000 */
[C---:B------:R-:W-:Y:S04]  /*8530*/  HMMA.16816.F32 R20, R180.reuse, R144, R20 ;  /* 0x00000090b414723c */ /* 0x040fe80000001814 */
[----:B------:R2:W3:Y:S01]  /*8540*/  MUFU.EX2 R227, R142 ;  /* 0x0000008e00e37308 */ /* 0x0004e20000000800 */
[----:B------:R-:W-:Y:S01]  /*8550*/  FMUL.FTZ R103, R0, R103 ;  /* 0x0000006700677220 */ /* 0x000fe20000410000 */
[C---:B------:R-:W-:Y:S01]  /*8560*/  FMUL.FTZ R104, R133.reuse, R104 ;  /* 0x0000006885687220 */ /* 0x040fe20000410000 */
[C---:B------:R-:W-:Y:S01]  /*8570*/  FMUL.FTZ R105, R133.reuse, R105 ;  /* 0x0000006985697220 */ /* 0x040fe20000410000 */
[C---:B------:R-:W-:Y:S03]  /*8580*/  FMUL.FTZ R106, R132.reuse, R106 ;  /* 0x0000006a846a7220 */ /* 0x040fe60000410000 */
[C---:B------:R-:W-:Y:S03]  /*8590*/  FMUL.FTZ R107, R132.reuse, R107 ;  /* 0x0000006b846b7220 */ /* 0x040fe60000410000 */
[----:B------:R-:W4:Y:S01]  /*85a0*/  MUFU.EX2 R226, R137 ;  /* 0x0000008900e27308 */ /* 0x000f220000000800 */
[-C--:B------:R-:W-:Y:S03]  /*85b0*/  HMMA.16816.F32 R100, R180, R146.reuse, R100 ;  /* 0x00000092b464723c */ /* 0x080fe60000001864 */
[C---:B------:R-:W-:Y:S01]  /*85c0*/  FMUL.FTZ R108, R133.reuse, R108 ;  /* 0x0000006c856c7220 */ /* 0x040fe20000410000 */
[----:B------:R-:W-:Y:S01]  /*85d0*/  FMUL.FTZ R109, R133, R109 ;  /* 0x0000006d856d7220 */ /* 0x000fe20000410000 */
[C---:B------:R-:W-:Y:S01]  /*85e0*/  FMUL.FTZ R110, R132.reuse, R110 ;  /* 0x0000006e846e7220 */ /* 0x040fe20000410000 */
[C---:B------:R-:W-:Y:S03]  /*85f0*/  HMMA.16816.F32 R104, R172.reuse, R146, R104 ;  /* 0x00000092ac68723c */ /* 0x040fe60000001868 */
[----:B------:R-:W-:Y:S01]  /*8600*/  MUFU.EX2 R206, R29 ;  /* 0x0000001d00ce7308 */ /* 0x000fe20000000800 */
[----:B--2---:R-:W2:Y:S01]  /*8610*/  LDSM.16.MT88.4 R140, [R214+0xb000] ;  /* 0x00b00000d68c783b */ /* 0x004ea20000004200 */
[----:B------:R-:W-:Y:S01]  /*8620*/  FMUL.FTZ R111, R132, R111 ;  /* 0x0000006f846f7220 */ /* 0x000fe20000410000 */
[C---:B------:R-:W-:Y:S01]  /*8630*/  FMUL.FTZ R112, R3.reuse, R112 ;  /* 0x0000007003707220 */ /* 0x040fe20000410000 */
[----:B------:R-:W-:Y:S01]  /*8640*/  FMUL.FTZ R113, R3, R113 ;  /* 0x0000007103717220 */ /* 0x000fe20000410000 */
[C---:B------:R-:W-:Y:S03]  /*8650*/  FMUL.FTZ R114, R0.reuse, R114 ;  /* 0x0000007200727220 */ /* 0x040fe60000410000 */
[----:B------:R-:W-:Y:S01]  /*8660*/  FMUL.FTZ R115, R0, R115 ;  /* 0x0000007300737220 */ /* 0x000fe20000410000 */
[-C--:B------:R-:W-:Y:S03]  /*8670*/  HMMA.16816.F32 R108, R172, R148.reuse, R108 ;  /* 0x00000094ac6c723c */ /* 0x080fe6000000186c */
[----:B------:R-:W-:Y:S01]  /*8680*/  FFMA.FTZ R144, R25, UR4, -R192 ;  /* 0x0000000419907c23 */ /* 0x000fe200080108c0 */
[--C-:B------:R-:W-:Y:S01]  /*8690*/  FFMA.FTZ R146, R26, UR4, -R191.reuse ;  /* 0x000000041a927c23 */ /* 0x100fe200080108bf */
[----:B------:R-:W-:Y:S01]  /*86a0*/  SHF.R.U32.HI R147, RZ, 0x18, R138 ;  /* 0x00000018ff937819 */ /* 0x000fe2000001168a */
[C---:B------:R-:W-:Y:S01]  /*86b0*/  HMMA.16816.F32 R112, R180.reuse, R148, R112 ;  /* 0x00000094b470723c */ /* 0x040fe20000001870 */
[----:B------:R5:W4:Y:S04]  /*86c0*/  MUFU.EX2 R209, R144 ;  /* 0x0000009000d17308 */ /* 0x000b280000000800 */
[----:B------:R-:W-:Y:S01]  /*86d0*/  FFMA.FTZ R31, R31, UR4, -R191 ;  /* 0x000000041f1f7c23 */ /* 0x000fe200080108bf */
[-C--:B------:R-:W-:Y:S05]  /*86e0*/  HMMA.16816.F32 R116, R180, R150.reuse, R116 ;  /* 0x00000096b474723c */ /* 0x080fea0000001874 */
[----:B------:R1:W4:Y:S01]  /*86f0*/  MUFU.EX2 R208, R146 ;  /* 0x0000009200d07308 */ /* 0x0003220000000800 */
[--C-:B------:R-:W-:Y:S01]  /*8700*/  SHF.R.U32.HI R149, RZ, 0x18, R139.reuse ;  /* 0x00000018ff957819 */ /* 0x100fe2000001168b */
[C---:B------:R-:W-:Y:S04]  /*8710*/  HMMA.16816.F32 R120, R172.reuse, R150, R120 ;  /* 0x00000096ac78723c */ /* 0x040fe80000001878 */
[C---:B------:R-:W-:Y:S01]  /*8720*/  LOP3.LUT R25, R139.reuse, 0xffff, RZ, 0xc0, !PT ;  /* 0x0000ffff8b197812 */ /* 0x040fe200078ec0ff */
[C---:B------:R-:W-:Y:S01]  /*8730*/  FMUL.FTZ R27, R132.reuse, R167 ;  /* 0x000000a7841b7220 */ /* 0x040fe20000410000 */
[----:B------:R-:W-:Y:S01]  /*8740*/  SHF.R.U32.HI R26, RZ, 0x10, R139 ;  /* 0x00000010ff1a7819 */ /* 0x000fe2000001168b */
[----:B------:R-:W-:Y:S01]  /*8750*/  FMUL.FTZ R30, R132, R170 ;  /* 0x000000aa841e7220 */ /* 0x000fe20000410000 */
[C---:B------:R-:W-:Y:S03]  /*8760*/  LOP3.LUT R24, R138.reuse, 0xffff, RZ, 0xc0, !PT ;  /* 0x0000ffff8a187812 */ /* 0x040fe600078ec0ff */
[----:B------:R-:W-:Y:S01]  /*8770*/  IMAD.MOV.U32 R170, RZ, RZ, R203 ;  /* 0x000000ffffaa7224 */ /* 0x000fe200078e00cb */
[----:B------:R-:W-:Y:S01]  /*8780*/  LOP3.LUT R150, R139, 0xff, RZ, 0xc0, !PT ;  /* 0x000000ff8b967812 */ /* 0x000fe200078ec0ff */
[----:B------:R-:W-:Y:S01]  /*8790*/  IMAD.MOV.U32 R177, RZ, RZ, R205 ;  /* 0x000000ffffb17224 */ /* 0x000fe200078e00cd */
[----:B------:R-:W-:Y:S01]  /*87a0*/  LOP3.LUT R148, R138, 0xff, RZ, 0xc0, !PT ;  /* 0x000000ff8a947812 */ /* 0x000fe200078ec0ff */
[----:B------:R3:W-:Y:S01]  /*87b0*/  MUFU.EX2 R203, R31 ;  /* 0x0000001f00cb7308 */ /* 0x0007e20000000800 */
[----:B------:R-:W-:Y:S01]  /*87c0*/  SHF.R.U32.HI R145, RZ, 0x8, R25 ;  /* 0x00000008ff917819 */ /* 0x000fe20000011619 */
[C---:B------:R-:W-:Y:S01]  /*87d0*/  FMUL.FTZ R25, R133.reuse, R165 ;  /* 0x000000a585197220 */ /* 0x040fe20000410000 */
[----:B-----5:R-:W-:Y:S01]  /*87e0*/  LOP3.LUT R144, R26, 0xff, RZ, 0xc0, !PT ;  /* 0x000000ff1a907812 */ /* 0x020fe200078ec0ff */
[----:B------:R-:W-:Y:S01]  /*87f0*/  FMUL.FTZ R26, R132, R166 ;  /* 0x000000a6841a7220 */ /* 0x000fe20000410000 */
[----:B------:R-:W-:Y:S01]  /*8800*/  SHF.R.U32.HI R139, RZ, 0x8, R24 ;  /* 0x00000008ff8b7819 */ /* 0x000fe20000011618 */
[----:B------:R-:W-:Y:S01]  /*8810*/  FMUL.FTZ R24, R133, R164 ;  /* 0x000000a485187220 */ /* 0x000fe20000410000 */
[----:B------:R-:W-:Y:S01]  /*8820*/  SHF.R.U32.HI R137, RZ, 0x10, R138 ;  /* 0x00000010ff897819 */ /* 0x000fe2000001168a */
[C---:B------:R-:W-:Y:S01]  /*8830*/  FMUL.FTZ R124, R3.reuse, R124 ;  /* 0x0000007c037c7220 */ /* 0x040fe20000410000 */
[----:B------:R-:W-:Y:S01]  /*8840*/  PRMT R145, R150, 0x5410, R145 ;  /* 0x0000541096917816 */ /* 0x000fe20000000091 */
[----:B------:R-:W-:Y:S01]  /*8850*/  FMUL.FTZ R125, R3, R125 ;  /* 0x0000007d037d7220 */ /* 0x000fe20000410000 */
[----:B------:R-:W-:Y:S01]  /*8860*/  PRMT R144, R144, 0x5410, R149 ;  /* 0x0000541090907816 */ /* 0x000fe20000000095 */
[----:B------:R-:W-:Y:S01]  /*8870*/  FMUL.FTZ R126, R0, R126 ;  /* 0x0000007e007e7220 */ /* 0x000fe20000410000 */
[-C--:B--2---:R-:W-:Y:S03]  /*8880*/  HMMA.16816.F32 R24, R172, R140.reuse, R24 ;  /* 0x0000008cac18723c */ /* 0x084fe60000001818 */
[----:B------:R-:W-:Y:S01]  /*8890*/  PRMT R139, R148, 0x5410, R139 ;  /* 0x00005410948b7816 */ /* 0x000fe2000000008b */
[----:B------:R-:W-:Y:S01]  /*88a0*/  FMUL.FTZ R127, R0, R127 ;  /* 0x0000007f007f7220 */ /* 0x000fe20000410000 */
[----:B------:R-:W2:Y:S01]  /*88b0*/  LDSM.16.MT88.4 R148, [R212+0x9400] ;  /* 0x00940000d494783b */ /* 0x000ea20000004200 */
[----:B------:R-:W-:Y:S01]  /*88c0*/  LOP3.LUT R138, R137, 0xff, RZ, 0xc0, !PT ;  /* 0x000000ff898a7812 */ /* 0x000fe200078ec0ff */
[----:B------:R-:W-:Y:S01]  /*88d0*/  FFMA.FTZ R137, R28, UR4, -R192 ;  /* 0x000000041c897c23 */ /* 0x000fe200080108c0 */
[--C-:B------:R-:W-:Y:S02]  /*88e0*/  HSET2.LE.AND R28, R200, R188.reuse, PT ;  /* 0x000000bcc81c7233 */ /* 0x100fe40003803000 */
[----:B------:R-:W-:Y:S01]  /*88f0*/  MUFU.EX2 R200, R50 ;  /* 0x0000003200c87308 */ /* 0x000fe20000000800 */
[C---:B------:R-:W-:Y:S04]  /*8900*/  HMMA.16816.F32 R124, R180.reuse, R140, R124 ;  /* 0x0000008cb47c723c */ /* 0x040fe8000000187c */
[----:B-1----:R-:W-:Y:S01]  /*8910*/  F2FP.F16.F32.PACK_AB R146, R231, R232 ;  /* 0x000000e8e792723e */ /* 0x002fe200000000ff */
[C---:B------:R-:W-:Y:S01]  /*8920*/  FMUL.FTZ R128, R3.reuse, R128 ;  /* 0x0000008003807220 */ /* 0x040fe20000410000 */
[----:B------:R-:W-:Y:S03]  /*8930*/  FMUL.FTZ R129, R3, R129 ;  /* 0x0000008103817220 */ /* 0x000fe60000410000 */
[----:B------:R1:W5:Y:S02]  /*8940*/  MUFU.EX2 R205, R137 ;  /* 0x0000008900cd7308 */ /* 0x0003640000000800 */
[----:B------:R-:W-:Y:S01]  /*8950*/  LOP3.LUT R146, R28, R146, RZ, 0xc0, !PT ;  /* 0x000000921c927212 */ /* 0x000fe200078ec0ff */
[C---:B------:R-:W-:Y:S01]  /*8960*/  FMUL.FTZ R130, R0.reuse, R130 ;  /* 0x0000008200827220 */ /* 0x040fe20000410000 */
[----:B------:R-:W-:Y:S01]  /*8970*/  FMUL.FTZ R131, R0, R131 ;  /* 0x0000008300837220 */ /* 0x000fe20000410000 */
[----:B------:R-:W-:Y:S02]  /*8980*/  VIADD R28, R201, 0x1 ;  /* 0x00000001c91c7836 */ /* 0x000fe40000000000 */
[----:B---3--:R-:W-:Y:S01]  /*8990*/  FMUL.FTZ R31, R132, R171 ;  /* 0x000000ab841f7220 */ /* 0x008fe20000410000 */
[----:B------:R-:W-:Y:S01]  /*89a0*/  FMUL.FTZ R29, R133, R169 ;  /* 0x000000a9851d7220 */ /* 0x000fe20000410000 */
[----:B------:R-:W-:Y:S01]  /*89b0*/  PRMT R157, R138, 0x5410, R147 ;  /* 0x000054108a9d7816 */ /* 0x000fe20000000093 */
[----:B------:R-:W-:Y:S01]  /*89c0*/  IMAD.MOV.U32 R171, RZ, RZ, R153 ;  /* 0x000000ffffab7224 */ /* 0x000fe200078e0099 */
[----:B------:R-:W-:Y:S01]  /*89d0*/  LOP3.LUT R141, R221, UR29, R28, 0x96, !PT ;  /* 0x0000001ddd8d7c12 */ /* 0x000fe2000f8e961c */
[-C--:B------:R-:W-:Y:S01]  /*89e0*/  HMMA.16816.F32 R128, R180, R142.reuse, R128 ;  /* 0x0000008eb480723c */ /* 0x080fe20000001880 */
[----:B------:R-:W3:Y:S01]  /*89f0*/  LDSM.16.MT88.4 R152, [R214+0x9400] ;  /* 0x00940000d698783b */ /* 0x000ee20000004200 */
[----:B------:R-:W-:Y:S01]  /*8a00*/  MUFU.EX2 R183, R64 ;  /* 0x0000004000b77308 */ /* 0x000fe20000000800 */
[----:B------:R-:W-:Y:S01]  /*8a10*/  FMUL.FTZ R28, R133, R168 ;  /* 0x000000a8851c7220 */ /* 0x000fe20000410000 */
[----:B------:R-:W-:Y:S01]  /*8a20*/  F2FP.F16.F32.PACK_AB R147, R229, R230 ;  /* 0x000000e6e593723e */ /* 0x000fe200000000ff */
[----:B------:R-:W-:Y:S01]  /*8a30*/  IMAD.WIDE.U32 R158, R141, -0x326172a9, RZ ;  /* 0xcd9e8d578d9e7825 */ /* 0x000fe200078e00ff */
[--C-:B-1----:R-:W-:Y:S02]  /*8a40*/  HSET2.LE.AND R137, R199, R188.reuse, PT ;  /* 0x000000bcc7897233 */ /* 0x102fe40003803000 */
[--C-:B------:R-:W-:Y:S02]  /*8a50*/  HSET2.LE.AND R141, R157, R188.reuse, PT ;  /* 0x000000bc9d8d7233 */ /* 0x100fe40003803000 */
[----:B------:R-:W-:Y:S02]  /*8a60*/  HMMA.16816.F32 R28, R172, R142, R28 ;  /* 0x0000008eac1c723c */ /* 0x000fe4000000181c */
[----:B------:R-:W1:Y:S02]  /*8a70*/  MUFU.EX2 R199, R51 ;  /* 0x0000003300c77308 */ /* 0x000e640000000800 */
[----:B------:R-:W-:Y:S01]  /*8a80*/  LOP3.LUT R147, R137, R147, RZ, 0xc0, !PT ;  /* 0x0000009389937212 */ /* 0x000fe200078ec0ff */
[--C-:B------:R-:W-:Y:S01]  /*8a90*/  FFMA.FTZ R48, R48, UR4, -R189.reuse ;  /* 0x0000000430307c23 */ /* 0x100fe200080108bd */
[--C-:B------:R-:W-:Y:S01]  /*8aa0*/  HSET2.LE.AND R137, R145, R188.reuse, PT ;  /* 0x000000bc91897233 */ /* 0x100fe20003803000 */
[----:B------:R-:W-:Y:S01]  /*8ab0*/  IMAD.MOV.U32 R178, RZ, RZ, R202 ;  /* 0x000000ffffb27224 */ /* 0x000fe200078e00ca */
[--C-:B------:R-:W-:Y:S04]  /*8ac0*/  HSET2.LE.AND R138, R144, R188.reuse, PT ;  /* 0x000000bc908a7233 */ /* 0x100fe80003803000 */
[----:B------:R1:W-:Y:S01]  /*8ad0*/  MUFU.EX2 R202, R48 ;  /* 0x0000003000ca7308 */ /* 0x0003e20000000800 */
[--C-:B------:R-:W-:Y:S01]  /*8ae0*/  HSET2.LE.AND R139, R139, R188.reuse, PT ;  /* 0x000000bc8b8b7233 */ /* 0x100fe20003803000 */
[--C-:B------:R-:W-:Y:S01]  /*8af0*/  FFMA.FTZ R49, R49, UR4, -R189.reuse ;  /* 0x0000000431317c23 */ /* 0x100fe200080108bd */
[----:B------:R-:W-:Y:S01]  /*8b00*/  F2FP.F16.F32.PACK_AB R144, R227, R228 ;  /* 0x000000e4e390723e */ /* 0x000fe200000000ff */
[--C-:B------:R-:W-:Y:S01]  /*8b10*/  FFMA.FTZ R36, R36, UR4, -R189.reuse ;  /* 0x0000000424247c23 */ /* 0x100fe200080108bd */
[----:B----4-:R-:W-:Y:S01]  /*8b20*/  F2FP.F16.F32.PACK_AB R145, R211, R226 ;  /* 0x000000e2d391723e */ /* 0x010fe200000000ff */
[----:B------:R-:W-:Y:S01]  /*8b30*/  FFMA.FTZ R37, R37, UR4, -R189 ;  /* 0x0000000425257c23 */ /* 0x000fe200080108bd */
[----:B------:R-:W-:Y:S03]  /*8b40*/  F2FP.F16.F32.PACK_AB R140, R209, R210 ;  /* 0x000000d2d18c723e */ /* 0x000fe600000000ff */
[----:B------:R4:W-:Y:S01]  /*8b50*/  MUFU.EX2 R201, R49 ;  /* 0x0000003100c97308 */ /* 0x0009e20000000800 */
[----:B------:R-:W-:Y:S01]  /*8b60*/  LOP3.LUT R144, R137, R144, RZ, 0xc0, !PT ;  /* 0x0000009089907212 */ /* 0x000fe200078ec0ff */
[----:B------:R-:W-:Y:S01]  /*8b70*/  FFMA.FTZ R38, R38, UR4, -R190 ;  /* 0x0000000426267c23 */ /* 0x000fe200080108be */
[----:B------:R-:W-:Y:S01]  /*8b80*/  LOP3.LUT R145, R138, R145, RZ, 0xc0, !PT ;  /* 0x000000918a917212 */ /* 0x000fe200078ec0ff */
[--C-:B------:R-:W-:Y:S01]  /*8b90*/  FFMA.FTZ R44, R44, UR4, -R192.reuse ;  /* 0x000000042c2c7c23 */ /* 0x100fe200080108c0 */
[----:B------:R-:W-:Y:S01]  /*8ba0*/  LOP3.LUT R140, R139, R140, RZ, 0xc0, !PT ;  /* 0x0000008c8b8c7212 */ /* 0x000fe200078ec0ff */
[----:B------:R-:W-:Y:S01]  /*8bb0*/  FFMA.FTZ R45, R45, UR4, -R192 ;  /* 0x000000042d2d7c23 */ /* 0x000fe200080108c0 */
[--C-:B------:R-:W-:Y:S03]  /*8bc0*/  HSET2.LE.AND R142, R176, R188.reuse, PT ;  /* 0x000000bcb08e7233 */ /* 0x100fe60003803000 */
[----:B------:R-:W-:Y:S01]  /*8bd0*/  MUFU.EX2 R182, R65 ;  /* 0x0000004100b67308 */ /* 0x000fe20000000800 */
[--C-:B------:R-:W-:Y:S01]  /*8be0*/  HSET2.LE.AND R143, R193, R188.reuse, PT ;  /* 0x000000bcc18f7233 */ /* 0x100fe20003803000 */
[-C--:B--2---:R-:W-:Y:S05]  /*8bf0*/  HMMA.16816.F32 R4, R144, R148.reuse, R4 ;  /* 0x000000949004723c */ /* 0x084fea0000001804 */
[----:B------:R-:W-:Y:S03]  /*8c00*/  F2FP.F16.F32.PACK_AB R137, R207, R208 ;  /* 0x000000d0cf89723e */ /* 0x000fe600000000ff */
[----:B------:R2:W-:Y:S03]  /*8c10*/  MUFU.EX2 R198, R36 ;  /* 0x0000002400c67308 */ /* 0x0005e60000000800 */
[----:B-----5:R-:W-:Y:S01]  /*8c20*/  F2FP.F16.F32.PACK_AB R138, R206, R205 ;  /* 0x000000cdce8a723e */ /* 0x020fe200000000ff */
[--C-:B------:R-:W-:Y:S01]  /*8c30*/  FFMA.FTZ R42, R42, UR4, -R191.reuse ;  /* 0x000000042a2a7c23 */ /* 0x100fe200080108bf */
[----:B------:R-:W-:Y:S01]  /*8c40*/  F2FP.F16.F32.PACK_AB R139, R203, R204 ;  /* 0x000000cccb8b723e */ /* 0x000fe200000000ff */
[--C-:B------:R-:W-:Y:S01]  /*8c50*/  FFMA.FTZ R43, R43, UR4, -R191.reuse ;  /* 0x000000042b2b7c23 */ /* 0x100fe200080108bf */
[----:B------:R-:W-:Y:S03]  /*8c60*/  LOP3.LUT R156, R159, UR22, R244, 0x96, !PT ;  /* 0x000000169f9c7c12 */ /* 0x000fe6000f8e96f4 */
[----:B------:R-:W-:Y:S01]  /*8c70*/  MUFU.EX2 R181, R66 ;  /* 0x0000004200b57308 */ /* 0x000fe20000000800 */
[----:B------:R-:W-:Y:S01]  /*8c80*/  LOP3.LUT R141, R141, R137, RZ, 0xc0, !PT ;  /* 0x000000898d8d7212 */ /* 0x000fe200078ec0ff */
[--C-:B------:R-:W-:Y:S01]  /*8c90*/  FFMA.FTZ R40, R40, UR4, -R192.reuse ;  /* 0x0000000428287c23 */ /* 0x100fe200080108c0 */
[----:B------:R-:W-:Y:S01]  /*8ca0*/  LOP3.LUT R142, R142, R138, RZ, 0xc0, !PT ;  /* 0x0000008a8e8e7212 */ /* 0x000fe200078ec0ff */
[----:B------:R-:W-:Y:S01]  /*8cb0*/  FFMA.FTZ R41, R41, UR4, -R192 ;  /* 0x0000000429297c23 */ /* 0x000fe200080108c0 */
[----:B------:R-:W-:Y:S01]  /*8cc0*/  LOP3.LUT R143, R143, R139, RZ, 0xc0, !PT ;  /* 0x0000008b8f8f7212 */ /* 0x000fe200078ec0ff */
[----:B------:R-:W-:Y:S01]  /*8cd0*/  IMAD.WIDE.U32 R138, R156, -0x2daee0ad, RZ ;  /* 0xd2511f539c8a7825 */ /* 0x000fe200078e00ff */
[----:B------:R-:W-:Y:S03]  /*8ce0*/  LOP3.LUT R156, R159, UR22, R242, 0x96, !PT ;  /* 0x000000169f9c7c12 */ /* 0x000fe6000f8e96f2 */
[----:B------:R-:W-:Y:S01]  /*8cf0*/  MUFU.EX2 R174, R59 ;  /* 0x0000003b00ae7308 */ /* 0x000fe20000000800 */
[----:B------:R-:W-:Y:S01]  /*8d00*/  LOP3.LUT R160, R195, UR20, R158, 0x96, !PT ;  /* 0x00000014c3a07c12 */ /* 0x000fe2000f8e969e */
[----:B------:R-:W-:Y:S01]  /*8d10*/  FFMA.FTZ R54, R54, UR4, -R190 ;  /* 0x0000000436367c23 */ /* 0x000fe200080108be */
[----:B------:R-:W-:Y:S01]  /*8d20*/  LOP3.LUT R137, R197, UR20, R158, 0x96, !PT ;  /* 0x00000014c5897c12 */ /* 0x000fe2000f8e969e */
[C---:B------:R-:W-:Y:S04]  /*8d30*/  HMMA.16816.F32 R8, R140.reuse, R148, R8 ;  /* 0x000000948c08723c */ /* 0x040fe80000001808 */
[----:B------:R-:W-:Y:S02]  /*8d40*/  IMAD.WIDE.U32 R162, R156, -0x2daee0ad, RZ ;  /* 0xd2511f539ca27825 */ /* 0x000fe400078e00ff */
[----:B------:R-:W-:Y:S01]  /*8d50*/  MUFU.EX2 R195, R39 ;  /* 0x0000002700c37308 */ /* 0x000fe20000000800 */
[-C--:B------:R-:W-:Y:S01]  /*8d60*/  HMMA.16816.F32 R12, R140, R150.reuse, R12 ;  /* 0x000000968c0c723c */ /* 0x080fe2000000180c */
[----:B------:R-:W5:Y:S03]  /*8d70*/  LDSM.16.MT88.4 R156, [R212+0xa400] ;  /* 0x00a40000d49c783b */ /* 0x000f660000004200 */
[----:B------:R-:W-:Y:S02]  /*8d80*/  IMAD.WIDE.U32 R148, R137, -0x2daee0ad, RZ ;  /* 0xd2511f5389947825 */ /* 0x000fe400078e00ff */
[C---:B------:R-:W-:Y:S03]  /*8d90*/  HMMA.16816.F32 R16, R144.reuse, R150, R16 ;  /* 0x000000969010723c */ /* 0x040fe60000001810 */
[----:B------:R-:W-:Y:S02]  /*8da0*/  MUFU.EX2 R173, R60 ;  /* 0x0000003c00ad7308 */ /* 0x000fe40000000800 */
[----:B------:R-:W-:Y:S01]  /*8db0*/  IMAD.WIDE.U32 R160, R160, -0x2daee0ad, RZ ;  /* 0xd2511f53a0a07825 */ /* 0x000fe200078e00ff */
[-C--:B---3--:R-:W-:Y:S07]  /*8dc0*/  HMMA.16816.F32 R68, R144, R152.reuse, R68 ;  /* 0x000000989044723c */ /* 0x088fee0000001844 */
[----:B------:R-:W-:Y:S01]  /*8dd0*/  MUFU.EX2 R172, R62 ;  /* 0x0000003e00ac7308 */ /* 0x000fe20000000800 */
[----:B-1----:R-:W-:Y:S01]  /*8de0*/  LOP3.LUT R48, R149, UR17, R162, 0x96, !PT ;  /* 0x0000001195307c12 */ /* 0x002fe2000f8e96a2 */
[C---:B------:R-:W-:Y:S04]  /*8df0*/  HMMA.16816.F32 R72, R140.reuse, R152, R72 ;  /* 0x000000988c48723c */ /* 0x040fe80000001848 */
[----:B------:R-:W-:Y:S02]  /*8e00*/  LOP3.LUT R139, R139, UR19, R224, 0x96, !PT ;  /* 0x000000138b8b7c12 */ /* 0x000fe4000f8e96e0 */
[-C--:B------:R-:W-:Y:S02]  /*8e10*/  HMMA.16816.F32 R76, R140, R154.reuse, R76 ;  /* 0x0000009a8c4c723c */ /* 0x080fe4000000184c */
[----:B------:R1:W-:Y:S03]  /*8e20*/  MUFU.EX2 R197, R37 ;  /* 0x0000002500c57308 */ /* 0x0003e60000000800 */
[----:B------:R-:W-:Y:S01]  /*8e30*/  LOP3.LUT R161, R161, UR17, R138, 0x96, !PT ;  /* 0x00000011a1a17c12 */ /* 0x000fe2000f8e968a */
[C---:B------:R-:W-:Y:S06]  /*8e40*/  HMMA.16816.F32 R80, R144.reuse, R154, R80 ;  /* 0x0000009a9050723c */ /* 0x040fec0000001850 */
[----:B------:R-:W-:Y:S01]  /*8e50*/  MUFU.EX2 R193, R45 ;  /* 0x0000002d00c17308 */ /* 0x000fe20000000800 */
[----:B------:R-:W-:Y:S04]  /*8e60*/  LOP3.LUT R137, R163, UR19, R222, 0x96, !PT ;  /* 0x00000013a3897c12 */ /* 0x000fe8000f8e96de */
[----:B------:R-:W-:Y:S04]  /*8e70*/  IMAD.WIDE.U32 R138, R139, -0x326172a9, RZ ;  /* 0xcd9e8d578b8a7825 */ /* 0x000fe800078e00ff */
[----:B------:R-:W-:Y:S01]  /*8e80*/  FFMA.FTZ R56, R56, UR4, -R192 ;  /* 0x0000000438387c23 */ /* 0x000fe200080108c0 */
[-C--:B-----5:R-:W-:Y:S01]  /*8e90*/  HMMA.16816.F32 R84, R144, R156.reuse, R84 ;  /* 0x0000009c9054723c */ /* 0x0a0fe20000001854 */
[----:B------:R-:W-:Y:S02]  /*8ea0*/  MUFU.EX2 R184, R43 ;  /* 0x0000002b00b87308 */ /* 0x000fe40000000800 */
[----:B------:R-:W-:Y:S01]  /*8eb0*/  IMAD.WIDE.U32 R168, R161, -0x326172a9, RZ ;  /* 0xcd9e8d57a1a87825 */ /* 0x000fe200078e00ff */
[----:B------:R-:W-:Y:S02]  /*8ec0*/  LOP3.LUT R139, R139, UR18, R194, 0x96, !PT ;  /* 0x000000128b8b7c12 */ /* 0x000fe4000f8e96c2 */
[C---:B------:R-:W-:Y:S05]  /*8ed0*/  HMMA.16816.F32 R88, R140.reuse, R156, R88 ;  /* 0x0000009c8c58723c */ /* 0x040fea0000001858 */
[----:B------:R-:W-:Y:S01]  /*8ee0*/  MUFU.EX2 R194, R44 ;  /* 0x0000002c00c27308 */ /* 0x000fe20000000800 */
[----:B------:R-:W-:Y:S01]  /*8ef0*/  IMAD.WIDE.U32 R162, R137, -0x326172a9, RZ ;  /* 0xcd9e8d5789a27825 */ /* 0x000fe200078e00ff */
[-C--:B------:R-:W-:Y:S04]  /*8f00*/  HMMA.16816.F32 R92, R140, R158.reuse, R92 ;  /* 0x0000009e8c5c723c */ /* 0x080fe8000000185c */
[----:B------:R-:W-:Y:S02]  /*8f10*/  IMAD.WIDE.U32 R166, R48, -0x326172a9, RZ ;  /* 0xcd9e8d5730a67825 */ /* 0x000fe400078e00ff */
[C---:B------:R-:W-:Y:S02]  /*8f20*/  HMMA.16816.F32 R96, R144.reuse, R158, R96 ;  /* 0x0000009e9060723c */ /* 0x040fe40000001860 */
[----:B------:R-:W-:Y:S03]  /*8f30*/  MUFU.EX2 R185, R40 ;  /* 0x0000002800b97308 */ /* 0x000fe60000000800 */
[----:B------:R-:W-:Y:S01]  /*8f40*/  LOP3.LUT R48, R169, UR16, R138, 0x96, !PT ;  /* 0x00000010a9307c12 */ /* 0x000fe2000f8e968a */
[----:B------:R-:W-:Y:S01]  /*8f50*/  IMAD.WIDE.U32 R138, R139, -0x2daee0ad, RZ ;  /* 0xd2511f538b8a7825 */ /* 0x000fe200078e00ff */
[----:B----4-:R-:W-:Y:S05]  /*8f60*/  LOP3.LUT R49, R167, UR16, R162, 0x96, !PT ;  /* 0x00000010a7317c12 */ /* 0x010fea000f8e96a2 */
[----:B------:R-:W-:Y:S01]  /*8f70*/  MUFU.EX2 R167, R41 ;  /* 0x0000002900a77308 */ /* 0x000fe20000000800 */
[----:B------:R-:W-:Y:S01]  /*8f80*/  LOP3.LUT R150, R163, UR18, R196, 0x96, !PT ;  /* 0x00000012a3967c12 */ /* 0x000fe2000f8e96c4 */
[----:B------:R-:W-:Y:S01]  /*8f90*/  IMAD.WIDE.U32 R162, R48, -0x2daee0ad, RZ ;  /* 0xd2511f5330a27825 */ /* 0x000fe200078e00ff */
[----:B------:R-:W-:Y:S03]  /*8fa0*/  LOP3.LUT R160, R139, UR15, R160, 0x96, !PT ;  /* 0x0000000f8ba07c12 */ /* 0x000fe6000f8e96a0 */
[----:B------:R-:W-:Y:S01]  /*8fb0*/  FFMA.FTZ R57, R57, UR4, -R192 ;  /* 0x0000000439397c23 */ /* 0x000fe200080108c0 */
[----:B------:R-:W-:Y:S03]  /*8fc0*/  IMAD.WIDE.U32 R164, R49, -0x2daee0ad, RZ ;  /* 0xd2511f5331a47825 */ /* 0x000fe600078e00ff */
[----:B------:R3:W4:Y:S01]  /*8fd0*/  MUFU.EX2 R196, R38 ;  /* 0x0000002600c47308 */ /* 0x0007220000000800 */
[----:B------:R-:W5:Y:S01]  /*8fe0*/  LDSM.16.MT88.4 R48, [R214+0xa400] ;  /* 0x00a40000d630783b */ /* 0x000f620000004200 */
[----:B------:R-:W-:Y:S01]  /*8ff0*/  LOP3.LUT R138, R163, UR5, R138, 0x96, !PT ;  /* 0x00000005a38a7c12 */ /* 0x000fe2000f8e968a */
[----:B------:R-:W-:Y:S04]  /*9000*/  IMAD.WIDE.U32 R150, R150, -0x2daee0ad, RZ ;  /* 0xd2511f5396967825 */ /* 0x000fe800078e00ff */
[----:B------:R-:W-:Y:S01]  /*9010*/  FFMA.FTZ R192, R61, UR4, -R192 ;  /* 0x000000043dc07c23 */ /* 0x000fe200080108c0 */
[----:B------:R-:W-:Y:S01]  /*9020*/  FFMA.FTZ R58, R58, UR4, -R191 ;  /* 0x000000043a3a7c23 */ /* 0x000fe200080108bf */
[----:B------:R-:W-:Y:S01]  /*9030*/  IMAD.WIDE.U32 R138, R138, -0x326172a9, RZ ;  /* 0xcd9e8d578a8a7825 */ /* 0x000fe200078e00ff */
[----:B--2---:R-:W-:Y:S01]  /*9040*/  LOP3.LUT R36, R165, UR5, R150, 0x96, !PT ;  /* 0x00000005a5247c12 */ /* 0x004fe2000f8e9696 */
[----:B------:R-:W-:Y:S01]  /*9050*/  MUFU.EX2 R176, R57 ;  /* 0x0000003900b07308 */ /* 0x000fe20000000800 */
[----:B------:R-:W-:Y:S01]  /*9060*/  LOP3.LUT R149, R151, UR15, R148, 0x96, !PT ;  /* 0x0000000f97957c12 */ /* 0x000fe2000f8e9694 */
[----:B------:R-:W-:Y:S01]  /*9070*/  IMAD.WIDE.U32 R160, R160, -0x326172a9, RZ ;  /* 0xcd9e8d57a0a07825 */ /* 0x000fe200078e00ff */
[C---:B------:R-:W-:Y:S02]  /*9080*/  LOP3.LUT R137, R138.reuse, 0xffff, RZ, 0xc0, !PT ;  /* 0x0000ffff8a897812 */ /* 0x040fe400078ec0ff */
[----:B------:R-:W-:Y:S01]  /*9090*/  LOP3.LUT R152, R138, 0xff, RZ, 0xc0, !PT ;  /* 0x000000ff8a987812 */ /* 0x000fe200078ec0ff */
[----:B-1----:R-:W-:Y:S01]  /*90a0*/  IMAD.WIDE.U32 R36, R36, -0x326172a9, RZ ;  /* 0xcd9e8d5724247825 */ /* 0x002fe200078e00ff */
[--C-:B------:R-:W-:Y:S03]  /*90b0*/  SHF.R.U32.HI R153, RZ, 0x18, R138.reuse ;  /* 0x00000018ff997819 */ /* 0x100fe6000001168a */
[----:B------:R-:W-:Y:S01]  /*90c0*/  MUFU.EX2 R165, R42 ;  /* 0x0000002a00a57308 */ /* 0x000fe20000000800 */
[----:B------:R-:W-:Y:S01]  /*90d0*/  SHF.R.U32.HI R148, RZ, 0x10, R138 ;  /* 0x00000010ff947819 */ /* 0x000fe2000001168a */
[----:B------:R-:W-:Y:S01]  /*90e0*/  IMAD.WIDE.U32 R156, R149, -0x326172a9, RZ ;  /* 0xcd9e8d57959c7825 */ /* 0x000fe200078e00ff */
[----:B------:R-:W-:Y:S02]  /*90f0*/  LOP3.LUT R138, R139, UR24, R160, 0x96, !PT ;  /* 0x000000188b8a7c12 */ /* 0x000fe4000f8e96a0 */
[----:B------:R-:W-:Y:S01]  /*9100*/  LOP3.LUT R139, R36, 0xffff, RZ, 0xc0, !PT ;  /* 0x0000ffff248b7812 */ /* 0x000fe200078ec0ff */
[----:B------:R-:W-:Y:S01]  /*9110*/  FFMA.FTZ R52, R52, UR4, -R189 ;  /* 0x0000000434347c23 */ /* 0x000fe200080108bd */
[----:B---3--:R-:W-:Y:S01]  /*9120*/  SHF.R.U32.HI R38, RZ, 0x8, R137 ;  /* 0x00000008ff267819 */ /* 0x008fe20000011689 */
[----:B------:R-:W-:Y:S01]  /*9130*/  FFMA.FTZ R189, R53, UR4, -R189 ;  /* 0x0000000435bd7c23 */ /* 0x000fe200080108bd */
[----:B------:R-:W-:Y:S01]  /*9140*/  LOP3.LUT R151, R36, 0xff, RZ, 0xc0, !PT ;  /* 0x000000ff24977812 */ /* 0x000fe200078ec0ff */
[----:B------:R-:W-:Y:S01]  /*9150*/  MUFU.EX2 R175, R58 ;  /* 0x0000003a00af7308 */ /* 0x000fe20000000800 */
[----:B------:R-:W-:Y:S01]  /*9160*/  SHF.R.U32.HI R139, RZ, 0x8, R139 ;  /* 0x00000008ff8b7819 */ /* 0x000fe2000001168b */
[----:B------:R-:W-:Y:S01]  /*9170*/  FFMA.FTZ R133, R133, R233, R252 ;  /* 0x000000e985857223 */ /* 0x000fe200000100fc */
[--C-:B------:R-:W-:Y:S01]  /*9180*/  SHF.R.U32.HI R149, RZ, 0x10, R36.reuse ;  /* 0x00000010ff957819 */ /* 0x100fe20000011624 */
[----:B------:R-:W-:Y:S01]  /*9190*/  FFMA.FTZ R132, R132, R234, R249 ;  /* 0x000000ea84847223 */ /* 0x000fe200000100f9 */
[----:B------:R-:W-:Y:S01]  /*91a0*/  SHF.R.U32.HI R150, RZ, 0x18, R36 ;  /* 0x00000018ff967819 */ /* 0x000fe20000011624 */
[----:B------:R-:W-:Y:S01]  /*91b0*/  FFMA.FTZ R3, R3, R235, R240 ;  /* 0x000000eb03037223 */ /* 0x000fe200000100f0 */
[----:B------:R-:W-:Y:S03]  /*91c0*/  LOP3.LUT R137, R37, UR24, R156, 0x96, !PT ;  /* 0x0000001825897c12 */ /* 0x000fe6000f8e969c */
[----:B------:R-:W-:Y:S01]  /*91d0*/  MUFU.EX2 R179, R52 ;  /* 0x0000003400b37308 */ /* 0x000fe20000000800 */
[----:B------:R-:W-:Y:S01]  /*91e0*/  PRMT R152, R152, 0x5410, R38 ;  /* 0x0000541098987816 */ /* 0x000fe20000000026 */
[----:B------:R-:W-:Y:S01]  /*91f0*/  FFMA.FTZ R0, R0, R236, R237 ;  /* 0x000000ec00007223 */ /* 0x000fe200000100ed */
[----:B------:R-:W1:Y:S01]  /*9200*/  LDSM.16.MT88.4 R36, [R212+0xb400] ;  /* 0x00b40000d424783b */ /* 0x000e620000004200 */
[----:B------:R-:W-:Y:S01]  /*9210*/  PRMT R155, R151, 0x5410, R139 ;  /* 0x00005410979b7816 */ /* 0x000fe2000000008b */
[----:B------:R-:W-:Y:S01]  /*9220*/  FFMA.FTZ R139, R46, UR4, -R191 ;  /* 0x000000042e8b7c23 */ /* 0x000fe200080108bf */
[-C--:B-----5:R-:W-:Y:S04]  /*9230*/  HMMA.16816.F32 R32, R144, R48.reuse, R32 ;  /* 0x000000309020723c */ /* 0x0a0fe80000001820 */
[----:B------:R-:W-:Y:S01]  /*9240*/  MUFU.EX2 R189, R189 ;  /* 0x000000bd00bd7308 */ /* 0x000fe20000000800 */
[----:B------:R-:W-:Y:S01]  /*9250*/  LOP3.LUT R148, R148, 0xff, RZ, 0xc0, !PT ;  /* 0x000000ff94947812 */ /* 0x000fe200078ec0ff */
[----:B------:R-:W-:Y:S01]  /*9260*/  FADD.FTZ R3, R239, R3 ;  /* 0x00000003ef037221 */ /* 0x000fe20000010000 */
[----:B------:R-:W-:Y:S01]  /*9270*/  LOP3.LUT R44, R149, 0xff, RZ, 0xc0, !PT ;  /* 0x000000ff952c7812 */ /* 0x000fe200078ec0ff */
[C---:B------:R-:W-:Y:S06]  /*9280*/  HMMA.16816.F32 R20, R140.reuse, R48, R20 ;  /* 0x000000308c14723c */ /* 0x040fec0000001814 */
[----:B------:R2:W-:Y:S01]  /*9290*/  MUFU.EX2 R187, R139 ;  /* 0x0000008b00bb7308 */ /* 0x0005e20000000800 */
[----:B------:R-:W-:Y:S01]  /*92a0*/  PRMT R149, R148, 0x5410, R153 ;  /* 0x0000541094957816 */ /* 0x000fe20000000099 */
[-C--:B------:R-:W-:Y:S03]  /*92b0*/  HMMA.16816.F32 R100, R140, R50.reuse, R100 ;  /* 0x000000328c64723c */ /* 0x080fe60000001864 */
[----:B------:R-:W-:Y:S03]  /*92c0*/  PRMT R153, R44, 0x5410, R150 ;  /* 0x000054102c997816 */ /* 0x000fe60000000096 */
[C---:B------:R-:W-:Y:S02]  /*92d0*/  HMMA.16816.F32 R104, R144.reuse, R50, R104 ;  /* 0x000000329068723c */ /* 0x040fe40000001868 */
[----:B------:R-:W-:Y:S03]  /*92e0*/  MUFU.EX2 R192, R192 ;  /* 0x000000c000c07308 */ /* 0x000fe60000000800 */
[----:B------:R-:W-:Y:S01]  /*92f0*/  LOP3.LUT R45, R138, 0xffff, RZ, 0xc0, !PT ;  /* 0x0000ffff8a2d7812 */ /* 0x000fe200078ec0ff */
[--C-:B------:R-:W-:Y:S01]  /*9300*/  FFMA.FTZ R148, R47, UR4, -R191.reuse ;  /* 0x000000042f947c23 */ /* 0x100fe200080108bf */
[----:B------:R-:W-:Y:S01]  /*9310*/  LOP3.LUT R44, R137, 0xffff, RZ, 0xc0, !PT ;  /* 0x0000ffff892c7812 */ /* 0x000fe200078ec0ff */
[----:B------:R-:W-:Y:S04]  /*9320*/  FFMA.FTZ R191, R63, UR4, -R191 ;  /* 0x000000043fbf7c23 */ /* 0x000fe800080108bf */
[----:B------:R3:W5:Y:S01]  /*9330*/  MUFU.EX2 R186, R148 ;  /* 0x0000009400ba7308 */ /* 0x0007620000000800 */
[----:B------:R-:W-:Y:S01]  /*9340*/  SHF.R.U32.HI R47, RZ, 0x8, R45 ;  /* 0x00000008ff2f7819 */ /* 0x000fe2000001162d */
[----:B------:R-:W-:Y:S01]  /*9350*/  LDSM.16.MT88.4 R60, [R214+0xac00] ;  /* 0x00ac0000d63c783b */ /* 0x000fe20000004200 */
[----:B------:R-:W-:Y:S01]  /*9360*/  LOP3.LUT R45, R137, 0xff, RZ, 0xc0, !PT ;  /* 0x000000ff892d7812 */ /* 0x000fe200078ec0ff */
[----:B------:R-:W-:Y:S01]  /*9370*/  FADD.FTZ R0, R238, R0 ;  /* 0x00000000ee007221 */ /* 0x000fe20000010000 */
[----:B------:R-:W-:Y:S01]  /*9380*/  SHF.R.U32.HI R44, RZ, 0x8, R44 ;  /* 0x00000008ff2c7819 */ /* 0x000fe2000001162c */
[----:B------:R-:W-:Y:S01]  /*9390*/  FADD.FTZ R3, R248, R3 ;  /* 0x00000003f8037221 */ /* 0x000fe20000010000 */
[----:B------:R-:W-:Y:S03]  /*93a0*/  SHF.R.U32.HI R46, RZ, 0x10, R138 ;  /* 0x00000010ff2e7819 */ /* 0x000fe6000001168a */
[----:B------:R-:W-:Y:S01]  /*93b0*/  MUFU.EX2 R191, R191 ;  /* 0x000000bf00bf7308 */ /* 0x000fe20000000800 */
[-C--:B-1----:R-:W-:Y:S03]  /*93c0*/  HMMA.16816.F32 R108, R144, R36.reuse, R108 ;  /* 0x00000024906c723c */ /* 0x082fe6000000186c */
[----:B------:R-:W-:Y:S01]  /*93d0*/  PRMT R154, R45, 0x5410, R44 ;  /* 0x000054102d9a7816 */ /* 0x000fe2000000002c */
[----:B------:R-:W-:Y:S01]  /*93e0*/  FADD.FTZ R0, R246, R0 ;  /* 0x00000000f6007221 */ /* 0x000fe20000010000 */
[----:B------:R-:W-:Y:S01]  /*93f0*/  LOP3.LUT R48, R138, 0xff, RZ, 0xc0, !PT ;  /* 0x000000ff8a307812 */ /* 0x000fe200078ec0ff */
[C---:B------:R-:W-:Y:S05]  /*9400*/  HMMA.16816.F32 R112, R140.reuse, R36, R112 ;  /* 0x000000248c70723c */ /* 0x040fea0000001870 */
[----:B------:R-:W-:Y:S01]  /*9410*/  LOP3.LUT R46, R46, 0xff, RZ, 0xc0, !PT ;  /* 0x000000ff2e2e7812 */ /* 0x000fe200078ec0ff */
[-C--:B------:R-:W-:Y:S05]  /*9420*/  HMMA.16816.F32 R116, R140, R38.reuse, R116 ;  /* 0x000000268c74723c */ /* 0x080fea0000001874 */
[----:B------:R-:W-:Y:S01]  /*9430*/  SHF.R.U32.HI R44, RZ, 0x10, R137 ;  /* 0x00000010ff2c7819 */ /* 0x000fe20000011689 */
[C---:B------:R-:W-:Y:S05]  /*9440*/  HMMA.16816.F32 R120, R144.reuse, R38, R120 ;  /* 0x000000269078723c */ /* 0x040fea0000001878 */
[----:B------:R-:W-:Y:S01]  /*9450*/  SHF.R.U32.HI R138, RZ, 0x18, R138 ;  /* 0x00000018ff8a7819 */ /* 0x000fe2000001168a */
[----:B------:R-:W-:Y:S01]  /*9460*/  FADD.FTZ R3, R247, R3 ;  /* 0x00000003f7037221 */ /* 0x000fe20000010000 */
[----:B--2---:R-:W-:Y:S01]  /*9470*/  PRMT R139, R48, 0x5410, R47 ;  /* 0x00005410308b7816 */ /* 0x004fe2000000002f */
[----:B------:R-:W-:Y:S03]  /*9480*/  FADD.FTZ R0, R241, R0 ;  /* 0x00000000f1007221 */ /* 0x000fe60000010000 */
[----:B------:R-:W-:Y:S01]  /*9490*/  PRMT R138, R46, 0x5410, R138 ;  /* 0x000054102e8a7816 */ /* 0x000fe2000000008a */
[----:B------:R-:W-:Y:S01]  /*94a0*/  FADD.FTZ R3, R210, R3 ;  /* 0x00000003d2037221 */ /* 0x000fe20000010000 */
[----:B------:R-:W-:Y:S01]  /*94b0*/  LOP3.LUT R49, R44, 0xff, RZ, 0xc0, !PT ;  /* 0x000000ff2c317812 */ /* 0x000fe200078ec0ff */
[----:B------:R-:W-:Y:S01]  /*94c0*/  FADD.FTZ R0, R208, R0 ;  /* 0x00000000d0007221 */ /* 0x000fe20000010000 */
[----:B------:R-:W1:Y:S01]  /*94d0*/  LDSM.16.MT88.4 R44, [R214+0xb400] ;  /* 0x00b40000d62c783b */ /* 0x000e620000004200 */
[--C-:B------:R-:W-:Y:S02]  /*94e0*/  HSET2.LE.AND R48, R149, R188.reuse, PT ;  /* 0x000000bc95307233 */ /* 0x100fe40003803000 */
[----:B------:R-:W-:Y:S02]  /*94f0*/  SHF.R.U32.HI R137, RZ, 0x18, R137 ;  /* 0x00000018ff897819 */ /* 0x000fe40000011689 */
[----:B------:R-:W-:Y:S02]  /*9500*/  F2FP.F16.F32.PACK_AB R51, R199, R200 ;  /* 0x000000c8c733723e */ /* 0x000fe400000000ff */
[----:B------:R-:W-:Y:S01]  /*9510*/  PRMT R137, R49, 0x5410, R137 ;  /* 0x0000541031897816 */ /* 0x000fe20000000089 */
[----:B---3--:R-:W2:Y:S01]  /*9520*/  LDSM.16.MT88.4 R148, [R212+0x9800] ;  /* 0x00980000d494783b */ /* 0x008ea20000004200 */
[----:B------:R-:W-:Y:S02]  /*9530*/  LOP3.LUT R51, R48, R51, RZ, 0xc0, !PT ;  /* 0x0000003330337212 */ /* 0x000fe400078ec0ff */
[--C-:B------:R-:W-:Y:S02]  /*9540*/  HSET2.LE.AND R49, R138, R188.reuse, PT ;  /* 0x000000bc8a317233 */ /* 0x100fe40003803000 */
[----:B----4-:R-:W-:Y:S02]  /*9550*/  F2FP.F16.F32.PACK_AB R37, R195, R196 ;  /* 0x000000c4c325723e */ /* 0x010fe400000000ff */
[--C-:B------:R-:W-:Y:S02]  /*9560*/  HSET2.LE.AND R48, R139, R188.reuse, PT ;  /* 0x000000bc8b307233 */ /* 0x100fe40003803000 */
[----:B------:R-:W-:Y:S02]  /*9570*/  F2FP.F16.F32.PACK_AB R36, R197, R198 ;  /* 0x000000c6c524723e */ /* 0x000fe400000000ff */
[----:B------:R-:W-:Y:S02]  /*9580*/  LOP3.LUT R49, R49, R37, RZ, 0xc0, !PT ;  /* 0x0000002531317212 */ /* 0x000fe400078ec0ff */
[--C-:B------:R-:W-:Y:S02]  /*9590*/  HSET2.LE.AND R37, R153, R188.reuse, PT ;  /* 0x000000bc99257233 */ /* 0x100fe40003803000 */
[----:B------:R-:W-:Y:S02]  /*95a0*/  LOP3.LUT R48, R48, R36, RZ, 0xc0, !PT ;  /* 0x0000002430307212 */ /* 0x000fe400078ec0ff */
[----:B------:R-:W-:Y:S02]  /*95b0*/  F2FP.F16.F32.PACK_AB R36, R193, R194 ;  /* 0x000000c2c124723e */ /* 0x000fe400000000ff */
[--C-:B------:R-:W-:Y:S02]  /*95c0*/  HSET2.LE.AND R42, R155, R188.reuse, PT ;  /* 0x000000bc9b2a7233 */ /* 0x100fe40003803000 */
[----:B-----5:R-:W-:Y:S02]  /*95d0*/  F2FP.F16.F32.PACK_AB R43, R186, R187 ;  /* 0x000000bbba2b723e */ /* 0x020fe400000000ff */
[----:B------:R-:W-:Y:S02]  /*95e0*/  F2FP.F16.F32.PACK_AB R41, R167, R185 ;  /* 0x000000b9a729723e */ /* 0x000fe400000000ff */
[----:B------:R-:W-:Y:S02]  /*95f0*/  LOP3.LUT R42, R42, R36, RZ, 0xc0, !PT ;  /* 0x000000242a2a7212 */ /* 0x000fe400078ec0ff */
[----:B------:R-:W-:Y:S02]  /*9600*/  LOP3.LUT R43, R37, R43, RZ, 0xc0, !PT ;  /* 0x0000002b252b7212 */ /* 0x000fe400078ec0ff */
[----:B------:R-:W3:Y:S01]  /*9610*/  LDSM.16.MT88.4 R36, [R214+0x9800] ;  /* 0x00980000d624783b */ /* 0x000ee20000004200 */
[--C-:B------:R-:W-:Y:S01]  /*9620*/  HSET2.LE.AND R40, R152, R188.reuse, PT ;  /* 0x000000bc98287233 */ /* 0x100fe20003803000 */
[-C--:B-1----:R-:W-:Y:S03]  /*9630*/  HMMA.16816.F32 R24, R144, R44.reuse, R24 ;  /* 0x0000002c9018723c */ /* 0x082fe60000001818 */
[----:B------:R-:W-:Y:S03]  /*9640*/  F2FP.F16.F32.PACK_AB R50, R201, R202 ;  /* 0x000000cac932723e */ /* 0x000fe600000000ff */
[C---:B------:R-:W-:Y:S05]  /*9650*/  HMMA.16816.F32 R124, R140.reuse, R44, R124 ;  /* 0x0000002c8c7c723c */ /* 0x040fea000000187c */
[----:B------:R-:W-:Y:S01]  /*9660*/  LOP3.LUT R50, R40, R50, RZ, 0xc0, !PT ;  /* 0x0000003228327212 */ /* 0x000fe200078ec0ff */
[-C--:B------:R-:W-:Y:S05]  /*9670*/  HMMA.16816.F32 R128, R140, R46.reuse, R128 ;  /* 0x0000002e8c80723c */ /* 0x080fea0000001880 */
[--C-:B------:R-:W-:Y:S01]  /*9680*/  HSET2.LE.AND R40, R154, R188.reuse, PT ;  /* 0x000000bc9a287233 */ /* 0x100fe20003803000 */
[----:B------:R-:W-:Y:S05]  /*9690*/  HMMA.16816.F32 R28, R144, R46, R28 ;  /* 0x0000002e901c723c */ /* 0x000fea000000181c */
[--C-:B------:R-:W-:Y:S01]  /*96a0*/  HSET2.LE.AND R44, R137, R188.reuse, PT ;  /* 0x000000bc892c7233 */ /* 0x100fe20003803000 */
[-C--:B--2---:R-:W-:Y:S05]  /*96b0*/  HMMA.16816.F32 R4, R48, R148.reuse, R4 ;  /* 0x000000943004723c */ /* 0x084fea0000001804 */
[----:B------:R-:W-:Y:S02]  /*96c0*/  F2FP.F16.F32.PACK_AB R45, R184, R165 ;  /* 0x000000a5b82d723e */ /* 0x000fe400000000ff */
[----:B------:R-:W-:Y:S04]  /*96d0*/  LOP3.LUT R40, R40, R41, RZ, 0xc0, !PT ;  /* 0x0000002928287212 */ /* 0x000fe800078ec0ff */
[----:B------:R-:W-:Y:S02]  /*96e0*/  LOP3.LUT R41, R44, R45, RZ, 0xc0, !PT ;  /* 0x0000002d2c297212 */ /* 0x000fe400078ec0ff */
[----:B------:R-:W1:Y:S05]  /*96f0*/  LDSM.16.MT88.4 R44, [R212+0xa800] ;  /* 0x00a80000d42c783b */ /* 0x000e6a0000004200 */
[C---:B------:R-:W-:Y:S06]  /*9700*/  HMMA.16816.F32 R8, R40.reuse, R148, R8 ;  /* 0x000000942808723c */ /* 0x040fec0000001808 */
[-C--:B------:R-:W-:Y:S06]  /*9710*/  HMMA.16816.F32 R12, R40, R150.reuse, R12 ;  /* 0x00000096280c723c */ /* 0x080fec000000180c */
[C---:B------:R-:W-:Y:S01]  /*9720*/  HMMA.16816.F32 R16, R48.reuse, R150, R16 ;  /* 0x000000963010723c */ /* 0x040fe20000001810 */
[----:B------:R-:W-:Y:S05]  /*9730*/  LDSM.16.MT88.4 R148, [R212+0x9c00] ;  /* 0x009c0000d494783b */ /* 0x000fea0000004200 */
[-C--:B---3--:R-:W-:Y:S06]  /*9740*/  HMMA.16816.F32 R68, R48, R36.reuse, R68 ;  /* 0x000000243044723c */ /* 0x088fec0000001844 */
[C---:B------:R-:W-:Y:S06]  /*9750*/  HMMA.16816.F32 R72, R40.reuse, R36, R72 ;  /* 0x000000242848723c */ /* 0x040fec0000001848 */
[-C--:B------:R-:W-:Y:S05]  /*9760*/  HMMA.16816.F32 R76, R40, R38.reuse, R76 ;  /* 0x00000026284c723c */ /* 0x080fea000000184c */
[--C-:B------:R-:W-:Y:S01]  /*9770*/  FFMA.FTZ R36, R67, UR4, -R190.reuse ;  /* 0x0000000443247c23 */ /* 0x100fe200080108be */
[C---:B------:R-:W-:Y:S01]  /*9780*/  HMMA.16816.F32 R80, R48.reuse, R38, R80 ;  /* 0x000000263050723c */ /* 0x040fe20000001850 */
[----:B------:R-:W2:Y:S02]  /*9790*/  LDSM.16.MT88.4 R64, [R214+0xa800] ;  /* 0x00a80000d640783b */ /* 0x000ea40000004200 */
[----:B------:R3:W4:Y:S02]  /*97a0*/  MUFU.EX2 R180, R36 ;  /* 0x0000002400b47308 */ /* 0x0007240000000800 */
[----:B------:R-:W-:Y:S01]  /*97b0*/  FFMA.FTZ R190, R55, UR4, -R190 ;  /* 0x0000000437be7c23 */ /* 0x000fe200080108be */
[-C--:B-1----:R-:W-:Y:S05]  /*97c0*/  HMMA.16816.F32 R84, R48, R44.reuse, R84 ;  /* 0x0000002c3054723c */ /* 0x082fea0000001854 */
[----:B------:R-:W-:Y:S01]  /*97d0*/  LOP3.LUT R38, R157, UR14, R166, 0x96, !PT ;  /* 0x0000000e9d267c12 */ /* 0x000fe2000f8e96a6 */
[C---:B------:R-:W-:Y:S01]  /*97e0*/  HMMA.16816.F32 R88, R40.reuse, R44, R88 ;  /* 0x0000002c2858723c */ /* 0x040fe20000001858 */
[----:B------:R-:W-:Y:S04]  /*97f0*/  MUFU.EX2 R190, R190 ;  /* 0x000000be00be7308 */ /* 0x000fe80000000800 */
[----:B------:R-:W-:Y:S01]  /*9800*/  IMAD.MOV.U32 R166, RZ, RZ, R178 ;  /* 0x000000ffffa67224 */ /* 0x000fe200078e00b2 */
[-C--:B------:R-:W-:Y:S05]  /*9810*/  HMMA.16816.F32 R92, R40, R46.reuse, R92 ;  /* 0x0000002e285c723c */ /* 0x080fea000000185c */
[----:B------:R1:W5:Y:S01]  /*9820*/  MUFU.EX2 R178, R54 ;  /* 0x0000003600b27308 */ /* 0x0003620000000800 */
[----:B---3--:R-:W-:Y:S01]  /*9830*/  LOP3.LUT R36, R161, UR14, R168, 0x96, !PT ;  /* 0x0000000ea1247c12 */ /* 0x008fe2000f8e96a8 */
[C---:B------:R-:W-:Y:S04]  /*9840*/  HMMA.16816.F32 R96, R48.reuse, R46, R96 ;  /* 0x0000002e3060723c */ /* 0x040fe80000001860 */
[----:B------:R-:W-:Y:S01]  /*9850*/  IMAD.WIDE.U32 R36, R36, -0x2daee0ad, RZ ;  /* 0xd2511f5324247825 */ /* 0x000fe200078e00ff */
[----:B------:R-:W-:Y:S06]  /*9860*/  F2FP.F16.F32.PACK_AB R168, R189, R179 ;  /* 0x000000b3bda8723e */ /* 0x000fec00000000ff */
[----:B------:R-:W-:Y:S01]  /*9870*/  LOP3.LUT R53, R37, UR25, R162, 0x96, !PT ;  /* 0x0000001925357c12 */ /* 0x000fe2000f8e96a2 */
[----:B------:R-:W-:Y:S01]  /*9880*/  IMAD.WIDE.U32 R44, R38, -0x2daee0ad, RZ ;  /* 0xd2511f53262c7825 */ /* 0x000fe200078e00ff */
[C---:B------:R-:W-:Y:S02]  /*9890*/  LOP3.LUT R55, R36.reuse, 0xffff, RZ, 0xc0, !PT ;  /* 0x0000ffff24377812 */ /* 0x040fe400078ec0ff */
[--C-:B-1----:R-:W-:Y:S01]  /*98a0*/  SHF.R.U32.HI R54, RZ, 0x10, R36.reuse ;  /* 0x00000010ff367819 */ /* 0x102fe20000011624 */
[-C--:B--2---:R-:W-:Y:S03]  /*98b0*/  HMMA.16816.F32 R32, R48, R64.reuse, R32 ;  /* 0x000000403020723c */ /* 0x084fe60000001820 */
[----:B------:R-:W-:Y:S02]  /*98c0*/  LOP3.LUT R138, R36, 0xff, RZ, 0xc0, !PT ;  /* 0x000000ff248a7812 */ /* 0x000fe400078ec0ff */
[----:B------:R-:W-:Y:S01]  /*98d0*/  SHF.R.U32.HI R137, RZ, 0x18, R36 ;  /* 0x00000018ff897819 */ /* 0x000fe20000011624 */
[C---:B------:R-:W-:Y:S01]  /*98e0*/  HMMA.16816.F32 R20, R40.reuse, R64, R20 ;  /* 0x000000402814723c */ /* 0x040fe20000001814 */
[----:B------:R-:W1:Y:S04]  /*98f0*/  LDSM.16.MT88.4 R36, [R212+0xb800] ;  /* 0x00b80000d424783b */ /* 0x000e680000004200 */
[----:B------:R-:W-:Y:S01]  /*9900*/  LOP3.LUT R52, R45, UR25, R164, 0x96, !PT ;  /* 0x000000192d347c12 */ /* 0x000fe2000f8e96a4 */
[-C--:B------:R-:W-:Y:S05]  /*9910*/  HMMA.16816.F32 R100, R40, R66.reuse, R100 ;  /* 0x000000422864723c */ /* 0x080fea0000001864 */
[----:B------:R-:W-:Y:S01]  /*9920*/  LOP3.LUT R47, R44, 0xffff, RZ, 0xc0, !PT ;  /* 0x0000ffff2c2f7812 */ /* 0x000fe200078ec0ff */
[C---:B------:R-:W-:Y:S05]  /*9930*/  HMMA.16816.F32 R104, R48.reuse, R66, R104 ;  /* 0x000000423068723c */ /* 0x040fea0000001868 */
[----:B------:R-:W-:Y:S01]  /*9940*/  SHF.R.U32.HI R45, RZ, 0x8, R55 ;  /* 0x00000008ff2d7819 */ /* 0x000fe20000011637 */
[----:B------:R-:W-:Y:S01]  /*9950*/  IMAD.MOV.U32 R164, RZ, RZ, R171 ;  /* 0x000000ffffa47224 */ /* 0x000fe200078e00ab */
[----:B------:R-:W-:Y:S01]  /*9960*/  LOP3.LUT R46, R54, 0xff, RZ, 0xc0, !PT ;  /* 0x000000ff362e7812 */ /* 0x000fe200078ec0ff */
[----:B------:R-:W-:Y:S02]  /*9970*/  IMAD.MOV.U32 R171, RZ, RZ, R177 ;  /* 0x000000ffffab7224 */ /* 0x000fe400078e00b1 */
[----:B------:R2:W3:Y:S01]  /*9980*/  MUFU.EX2 R177, R56 ;  /* 0x0000003800b17308 */ /* 0x0004e20000000800 */
[--C-:B------:R-:W-:Y:S02]  /*9990*/  SHF.R.U32.HI R139, RZ, 0x10, R44.reuse ;  /* 0x00000010ff8b7819 */ /* 0x100fe4000001162c */
[----:B------:R-:W-:Y:S02]  /*99a0*/  LOP3.LUT R55, R44, 0xff, RZ, 0xc0, !PT ;  /* 0x000000ff2c377812 */ /* 0x000fe400078ec0ff */
[----:B------:R-:W-:Y:S02]  /*99b0*/  SHF.R.U32.HI R54, RZ, 0x18, R44 ;  /* 0x00000018ff367819 */ /* 0x000fe4000001162c */
[----:B------:R-:W-:Y:S02]  /*99c0*/  LOP3.LUT R44, R53, 0xffff, RZ, 0xc0, !PT ;  /* 0x0000ffff352c7812 */ /* 0x000fe400078ec0ff */
[----:B------:R-:W-:Y:S02]  /*99d0*/  PRMT R141, R138, 0x5410, R45 ;  /* 0x000054108a8d7816 */ /* 0x000fe4000000002d */
[----:B------:R-:W-:Y:S02]  /*99e0*/  PRMT R140, R46, 0x5410, R137 ;  /* 0x000054102e8c7816 */ /* 0x000fe40000000089 */
[----:B------:R-:W-:Y:S02]  /*99f0*/  SHF.R.U32.HI R47, RZ, 0x8, R47 ;  /* 0x00000008ff2f7819 */ /* 0x000fe4000001162f */
[----:B------:R-:W-:Y:S02]  /*9a00*/  LOP3.LUT R46, R139, 0xff, RZ, 0xc0, !PT ;  /* 0x000000ff8b2e7812 */ /* 0x000fe400078ec0ff */
[----:B------:R-:W-:Y:S01]  /*9a10*/  LOP3.LUT R45, R53, 0xff, RZ, 0xc0, !PT ;  /* 0x000000ff352d7812 */ /* 0x000fe200078ec0ff */
[-C--:B-1----:R-:W-:Y:S03]  /*9a20*/  HMMA.16816.F32 R108, R48, R36.reuse, R108 ;  /* 0x00000024306c723c */ /* 0x082fe6000000186c */
[----:B------:R-:W-:Y:S02]  /*9a30*/  SHF.R.U32.HI R44, RZ, 0x8, R44 ;  /* 0x00000008ff2c7819 */ /* 0x000fe4000001162c */
[----:B------:R-:W-:Y:S01]  /*9a40*/  PRMT R137, R55, 0x5410, R47 ;  /* 0x0000541037897816 */ /* 0x000fe2000000002f */
[C---:B------:R-:W-:Y:S05]  /*9a50*/  HMMA.16816.F32 R112, R40.reuse, R36, R112 ;  /* 0x000000242870723c */ /* 0x040fea0000001870 */
[----:B------:R-:W-:Y:S01]  /*9a60*/  PRMT R138, R46, 0x5410, R54 ;  /* 0x000054102e8a7816 */ /* 0x000fe20000000036 */
[-C--:B------:R-:W-:Y:S05]  /*9a70*/  HMMA.16816.F32 R116, R40, R38.reuse, R116 ;  /* 0x000000262874723c */ /* 0x080fea0000001874 */
[----:B------:R-:W-:Y:S01]  /*9a80*/  PRMT R139, R45, 0x5410, R44 ;  /* 0x000054102d8b7816 */ /* 0x000fe2000000002c */
[C---:B------:R-:W-:Y:S01]  /*9a90*/  HMMA.16816.F32 R120, R48.reuse, R38, R120 ;  /* 0x000000263078723c */ /* 0x040fe20000001878 */
[----:B------:R-:W1:Y:S04]  /*9aa0*/  LDSM.16.MT88.4 R44, [R214+0xb800] ;  /* 0x00b80000d62c783b */ /* 0x000e680000004200 */
[--C-:B--2---:R-:W-:Y:S02]  /*9ab0*/  SHF.R.U32.HI R56, RZ, 0x10, R53.reuse ;  /* 0x00000010ff387819 */ /* 0x104fe40000011635 */
[C---:B------:R-:W-:Y:S04]  /*9ac0*/  LOP3.LUT R54, R52.reuse, 0xffff, RZ, 0xc0, !PT ;  /* 0x0000ffff34367812 */ /* 0x040fe800078ec0ff */
[----:B------:R-:W-:Y:S02]  /*9ad0*/  SHF.R.U32.HI R57, RZ, 0x18, R53 ;  /* 0x00000018ff397819 */ /* 0x000fe40000011635 */
[----:B------:R-:W-:Y:S02]  /*9ae0*/  LOP3.LUT R58, R52, 0xff, RZ, 0xc0, !PT ;  /* 0x000000ff343a7812 */ /* 0x000fe400078ec0ff */
[----:B------:R-:W-:Y:S02]  /*9af0*/  LOP3.LUT R53, R56, 0xff, RZ, 0xc0, !PT ;  /* 0x000000ff38357812 */ /* 0x000fe400078ec0ff */
[----:B------:R-:W-:Y:S02]  /*9b00*/  SHF.R.U32.HI R54, RZ, 0x8, R54 ;  /* 0x00000008ff367819 */ /* 0x000fe40000011636 */
[----:B------:R-:W-:Y:S02]  /*9b10*/  SHF.R.U32.HI R55, RZ, 0x10, R52 ;  /* 0x00000010ff377819 */ /* 0x000fe40000011634 */
[----:B------:R-:W-:Y:S02]  /*9b20*/  PRMT R53, R53, 0x5410, R57 ;  /* 0x0000541035357816 */ /* 0x000fe40000000039 */
[----:B------:R-:W-:Y:S02]  /*9b30*/  PRMT R54, R58, 0x5410, R54 ;  /* 0x000054103a367816 */ /* 0x000fe40000000036 */
[----:B------:R-:W-:Y:S01]  /*9b40*/  LDSM.16.MT88.4 R56, [R212+0xac00] ;  /* 0x00ac0000d438783b */ /* 0x000fe20000004200 */
[----:B------:R-:W-:Y:S02]  /*9b50*/  SHF.R.U32.HI R52, RZ, 0x18, R52 ;  /* 0x00000018ff347819 */ /* 0x000fe40000011634 */
[----:B------:R-:W-:Y:S02]  /*9b60*/  LOP3.LUT R55, R55, 0xff, RZ, 0xc0, !PT ;  /* 0x000000ff37377812 */ /* 0x000fe400078ec0ff */
[--C-:B------:R-:W-:Y:S02]  /*9b70*/  HSET2.LE.AND R37, R53, R188.reuse, PT ;  /* 0x000000bc35257233 */ /* 0x100fe40003803000 */
[----:B------:R-:W-:Y:S02]  /*9b80*/  PRMT R67, R55, 0x5410, R52 ;  /* 0x0000541037437816 */ /* 0x000fe40000000034 */
[--C-:B------:R-:W-:Y:S02]  /*9b90*/  HSET2.LE.AND R66, R54, R188.reuse, PT ;  /* 0x000000bc36427233 */ /* 0x100fe40003803000 */
[----:B------:R-:W2:Y:S01]  /*9ba0*/  LDSM.16.MT88.4 R52, [R214+0x9c00] ;  /* 0x009c0000d634783b */ /* 0x000ea20000004200 */
[--C-:B------:R-:W-:Y:S02]  /*9bb0*/  HSET2.LE.AND R64, R141, R188.reuse, PT ;  /* 0x000000bc8d407233 */ /* 0x100fe40003803000 */
[--C-:B------:R-:W-:Y:S01]  /*9bc0*/  HSET2.LE.AND R65, R140, R188.reuse, PT ;  /* 0x000000bc8c417233 */ /* 0x100fe20003803000 */
[-C--:B-1----:R-:W-:Y:S03]  /*9bd0*/  HMMA.16816.F32 R24, R48, R44.reuse, R24 ;  /* 0x0000002c3018723c */ /* 0x082fe60000001818 */
[--C-:B------:R-:W-:Y:S02]  /*9be0*/  HSET2.LE.AND R137, R137, R188.reuse, PT ;  /* 0x000000bc89897233 */ /* 0x100fe40003803000 */
[--C-:B------:R-:W-:Y:S01]  /*9bf0*/  HSET2.LE.AND R138, R138, R188.reuse, PT ;  /* 0x000000bc8a8a7233 */ /* 0x100fe20003803000 */
[C---:B------:R-:W-:Y:S05]  /*9c00*/  HMMA.16816.F32 R124, R40.reuse, R44, R124 ;  /* 0x0000002c287c723c */ /* 0x040fea000000187c */
[--C-:B------:R-:W-:Y:S01]  /*9c10*/  HSET2.LE.AND R36, R139, R188.reuse, PT ;  /* 0x000000bc8b247233 */ /* 0x100fe20003803000 */
[-C--:B------:R-:W-:Y:S05]  /*9c20*/  HMMA.16816.F32 R128, R40, R46.reuse, R128 ;  /* 0x0000002e2880723c */ /* 0x080fea0000001880 */
[----:B------:R-:W-:Y:S01]  /*9c30*/  HSET2.LE.AND R67, R67, R188, PT ;  /* 0x000000bc43437233 */ /* 0x000fe20003803000 */
[----:B------:R-:W-:Y:S05]  /*9c40*/  HMMA.16816.F32 R28, R48, R46, R28 ;  /* 0x0000002e301c723c */ /* 0x000fea000000181c */
[----:B------:R-:W-:Y:S01]  /*9c50*/  IMAD.MOV.U32 R139, RZ, RZ, R171 ;  /* 0x000000ffff8b7224 */ /* 0x000fe200078e00ab */
[----:B----4-:R-:W-:Y:S01]  /*9c60*/  F2FP.F16.F32.PACK_AB R171, R180, R181 ;  /* 0x000000b5b4ab723e */ /* 0x010fe200000000ff */
[----:B------:R-:W-:Y:S01]  /*9c70*/  IMAD.MOV.U32 R188, RZ, RZ, R170 ;  /* 0x000000ffffbc7224 */ /* 0x000fe200078e00aa */
[----:B------:R-:W-:Y:S03]  /*9c80*/  F2FP.F16.F32.PACK_AB R170, R182, R183 ;  /* 0x000000b7b6aa723e */ /* 0x000fe600000000ff */
[----:B-----5:R-:W-:Y:S02]  /*9c90*/  F2FP.F16.F32.PACK_AB R169, R190, R178 ;  /* 0x000000b2bea9723e */ /* 0x020fe400000000ff */
[----:B------:R-:W-:Y:S02]  /*9ca0*/  LOP3.LUT R170, R64, R170, RZ, 0xc0, !PT ;  /* 0x000000aa40aa7212 */ /* 0x000fe400078ec0ff */
[----:B------:R-:W-:Y:S02]  /*9cb0*/  LOP3.LUT R171, R65, R171, RZ, 0xc0, !PT ;  /* 0x000000ab41ab7212 */ /* 0x000fe400078ec0ff */
[----:B------:R-:W-:Y:S02]  /*9cc0*/  LOP3.LUT R168, R36, R168, RZ, 0xc0, !PT ;  /* 0x000000a824a87212 */ /* 0x000fe400078ec0ff */
[----:B------:R-:W-:Y:S02]  /*9cd0*/  LOP3.LUT R169, R37, R169, RZ, 0xc0, !PT ;  /* 0x000000a925a97212 */ /* 0x000fe400078ec0ff */
[----:B---3--:R-:W-:Y:S02]  /*9ce0*/  F2FP.F16.F32.PACK_AB R36, R176, R177 ;  /* 0x000000b1b024723e */ /* 0x008fe400000000ff */
[----:B------:R-:W-:Y:S02]  /*9cf0*/  F2FP.F16.F32.PACK_AB R37, R174, R175 ;  /* 0x000000afae25723e */ /* 0x000fe400000000ff */
[----:B------:R-:W-:Y:S01]  /*9d00*/  F2FP.F16.F32.PACK_AB R38, R192, R173 ;  /* 0x000000adc026723e */ /* 0x000fe200000000ff */
[-C--:B------:R-:W-:Y:S01]  /*9d10*/  HMMA.16816.F32 R144, R168, R148.reuse, R4 ;  /* 0x00000094a890723c */ /* 0x080fe20000001804 */
[----:B------:R-:W1:Y:S04]  /*9d20*/  LDSM.16.MT88.4 R4, [R212+0xbc00] ;  /* 0x00bc0000d404783b */ /* 0x000e680000004200 */
[----:B------:R-:W-:Y:S02]  /*9d30*/  F2FP.F16.F32.PACK_AB R39, R191, R172 ;  /* 0x000000acbf27723e */ /* 0x000fe400000000ff */
[----:B------:R-:W-:Y:S04]  /*9d40*/  LOP3.LUT R36, R66, R36, RZ, 0xc0, !PT ;  /* 0x0000002442247212 */ /* 0x000fe800078ec0ff */
[----:B------:R-:W-:Y:S02]  /*9d50*/  LOP3.LUT R37, R67, R37, RZ, 0xc0, !PT ;  /* 0x0000002543257212 */ /* 0x000fe400078ec0ff */
[----:B------:R-:W-:Y:S01]  /*9d60*/  LOP3.LUT R38, R137, R38, RZ, 0xc0, !PT ;  /* 0x0000002689267212 */ /* 0x000fe200078ec0ff */
[----:B------:R-:W-:Y:S01]  /*9d70*/  IMAD.MOV.U32 R137, RZ, RZ, R2 ;  /* 0x000000ffff897224 */ /* 0x000fe200078e0002 */
[----:B------:R-:W-:Y:S07]  /*9d80*/  LOP3.LUT R39, R138, R39, RZ, 0xc0, !PT ;  /* 0x000000278a277212 */ /* 0x000fee00078ec0ff */
[C---:B------:R-:W-:Y:S01]  /*9d90*/  HMMA.16816.F32 R140, R36.reuse, R148, R8 ;  /* 0x00000094248c723c */ /* 0x040fe20000001808 */
[----:B------:R-:W3:Y:S05]  /*9da0*/  LDSM.16.MT88.4 R8, [R214+0xbc00] ;  /* 0x00bc0000d608783b */ /* 0x000eea0000004200 */
[-C--:B------:R-:W-:Y:S06]  /*9db0*/  HMMA.16816.F32 R152, R36, R150.reuse, R12 ;  /* 0x000000962498723c */ /* 0x080fec000000180c */
[C---:B------:R-:W-:Y:S05]  /*9dc0*/  HMMA.16816.F32 R148, R168.reuse, R150, R16 ;  /* 0x00000096a894723c */ /* 0x040fea0000001810 */
[----:B------:R-:W-:Y:S01]  /*9dd0*/  FADD.FTZ R13, R251, R133 ;  /* 0x00000085fb0d7221 */ /* 0x000fe20000010000 */
        /* <DEDUP_REMOVED lines=27> */
[----:B------:R-:W-:Y:S01]  /*9f90*/  IMAD.MOV.U32 R132, RZ, RZ, R134 ;  /* 0x000000ffff847224 */ /* 0x000fe200078e0086 */
[-C--:B------:R-:W-:Y:S05]  /*9fa0*/  HMMA.16816.F32 R116, R36, R6.reuse, R116 ;  /* 0x000000062474723c */ /* 0x080fea0000001874 */
        /* <DEDUP_REMOVED lines=39> */
[----:B------:R-:W-:Y:S02]  /*a220*/  VIADD R0, R219, 0xffffffff ;  /* 0xffffffffdb007836 */ /* 0x000fe40000000000 */
[----:B------:R-:W-:Y:S01]  /*a230*/  FADD.FTZ R233, R182, R5 ;  /* 0x00000005b6e97221 */ /* 0x000fe20000010000 */
[----:B------:R-:W-:Y:S01]  /*a240*/  FADD.FTZ R234, R180, R6 ;  /* 0x00000006b4ea7221 */ /* 0x000fe20000010000 */
[----:B------:R-:W-:Y:S01]  /*a250*/  FADD.FTZ R236, R191, R3 ;  /* 0x00000003bfec7221 */ /* 0x000fe20000010000 */
[----:B------:R-:W-:Y:S02]  /*a260*/  IMAD.MOV.U32 R219, RZ, RZ, R0 ;  /* 0x000000ffffdb7224 */ /* 0x000fe400078e0000 */
[----:B------:R-:W-:Y:S01]  /*a270*/  FADD.FTZ R235, R192, R4 ;  /* 0x00000004c0eb7221 */ /* 0x000fe20000010000 */
[----:B------:R-:W-:Y:S02]  /*a280*/  IMAD.MOV.U32 R3, RZ, RZ, R135 ;  /* 0x000000ffff037224 */ /* 0x000fe400078e0087 */
[----:B------:R-:W-:Y:S01]  /*a290*/  IMAD.MOV.U32 R0, RZ, RZ, R136 ;  /* 0x000000ffff007224 */ /* 0x000fe200078e0088 */
[----:B------:R-:W-:Y:S06]  /*a2a0*/  @P2 BRA `(.L_x_314) ;  /* 0xffffffc000382947 */ /* 0x000fec000383ffff */
.L_x_313:
[----:B------:R-:W2:Y:S01]  /*a2b0*/  LDL R57, [R1+0x34] ;  /* 0x0000340001397983 */ /* 0x000ea20000100800 */
[----:B------:R-:W-:Y:S01]  /*a2c0*/  ULDC UR4, c[0x0][0x38c] ;  /* 0x0000e30000047ab9 */ /* 0x000fe20000000800 */
[----:B------:R-:W-:Y:S02]  /*a2d0*/  UMOV UR5, 0x400 ;  /* 0x0000040000057882 */ /* 0x000fe40000000000 */
[----:B------:R-:W1:Y:S04]  /*a2e0*/  SHFL.BFLY PT, R3, R233, 0x2, 0x1f ;  /* 0x0c401f00e9037f89 */ /* 0x000e6800000e0000 */
[----:B------:R-:W3:Y:S04]  /*a2f0*/  SHFL.BFLY PT, R0, R234, 0x2, 0x1f ;  /* 0x0c401f00ea007f89 */ /* 0x000ee800000e0000 */
[----:B------:R-:W4:Y:S04]  /*a300*/  SHFL.BFLY PT, R5, R235, 0x2, 0x1f ;  /* 0x0c401f00eb057f89 */ /* 0x000f2800000e0000 */
[----:B------:R-:W-:Y:S01]  /*a310*/  SHFL.BFLY PT, R6, R236, 0x2, 0x1f ;  /* 0x0c401f00ec067f89 */ /* 0x000fe200000e0000 */
[----:B------:R-:W5:Y:S01]  /*a320*/  S2R R9, SR_TID.X ;  /* 0x0000000000097919 */ /* 0x000f620000002100 */
[----:B-1----:R-:W-:Y:S01]  /*a330*/  FADD.FTZ R3, R3, R233 ;  /* 0x000000e903037221 */ /* 0x002fe20000010000 */
[----:B---3--:R-:W-:-:S04]  /*a340*/  FADD.FTZ R0, R0, R234 ;  /* 0x000000ea00007221 */ /* 0x008fc80000010000 */
[----:B------:R-:W1:Y:S01]  /*a350*/  SHFL.BFLY PT, R4, R3, 0x1, 0x1f ;  /* 0x0c201f0003047f89 */ /* 0x000e6200000e0000 */
[----:B----4-:R-:W-:-:S03]  /*a360*/  FADD.FTZ R5, R5, R235 ;  /* 0x000000eb05057221 */ /* 0x010fc60000010000 */
[----:B------:R-:W3:Y:S01]  /*a370*/  SHFL.BFLY PT, R7, R0, 0x1, 0x1f ;  /* 0x0c201f0000077f89 */ /* 0x000ee200000e0000 */
[----:B-----5:R-:W-:-:S04]  /*a380*/  SHF.R.S32.HI R52, RZ, 0x1f, R9 ;  /* 0x0000001fff347819 */ /* 0x020fc80000011409 */
[-C--:B------:R-:W-:Y:S01]  /*a390*/  LEA.HI R8, R52, R9.reuse, RZ, 0x2 ;  /* 0x0000000934087211 */ /* 0x080fe200078f10ff */
[----:B-1----:R-:W-:Y:S01]  /*a3a0*/  FADD.FTZ R55, R3, R4 ;  /* 0x0000000403377221 */ /* 0x002fe20000010000 */
[----:B------:R-:W-:Y:S01]  /*a3b0*/  FADD.FTZ R4, R6, R236 ;  /* 0x000000ec06047221 */ /* 0x000fe20000010000 */
[----:B------:R-:W-:Y:S01]  /*a3c0*/  MOV R3, 0x3f800000 ;  /* 0x3f80000000037802 */ /* 0x000fe20000000f00 */
[----:B---3--:R-:W-:Y:S02]  /*a3d0*/  FADD.FTZ R53, R0, R7 ;  /* 0x0000000700357221 */ /* 0x008fe40000010000 */
[----:B------:R-:W-:Y:S01]  /*a3e0*/  FSETP.NE.FTZ.AND P4, PT, R55, RZ, PT ;  /* 0x000000ff3700720b */ /* 0x000fe20003f95000 */
[----:B------:R-:W1:Y:S01]  /*a3f0*/  SHFL.BFLY PT, R7, R5, 0x1, 0x1f ;  /* 0x0c201f0005077f89 */ /* 0x000e6200000e0000 */
[----:B------:R-:W-:Y:S02]  /*a400*/  MOV R0, 0x3f800000 ;  /* 0x3f80000000007802 */ /* 0x000fe40000000f00 */
[----:B------:R-:W-:Y:S01]  /*a410*/  FSETP.NE.FTZ.AND P3, PT, R53, RZ, PT ;  /* 0x000000ff3500720b */ /* 0x000fe20003f75000 */
[----:B------:R-:W3:Y:S01]  /*a420*/  SHFL.BFLY PT, R6, R4, 0x1, 0x1f ;  /* 0x0c201f0004067f89 */ /* 0x000ee200000e0000 */
[----:B------:R-:W-:-:S04]  /*a430*/  LEA.HI R52, R52, R9, RZ, 0x5 ;  /* 0x0000000934347211 */ /* 0x000fc800078f28ff */
[----:B------:R-:W-:-:S03]  /*a440*/  SHF.R.S32.HI R52, RZ, 0x5, R52 ;  /* 0x00000005ff347819 */ /* 0x000fc60000011434 */
[----:B------:R-:W4:Y:S08]  /*a450*/  @P4 MUFU.RCP R0, R55 ;  /* 0x0000003700004308 */ /* 0x000f300000001000 */
[----:B------:R-:W5:Y:S01]  /*a460*/  @P3 MUFU.RCP R3, R53 ;  /* 0x0000003500033308 */ /* 0x000f620000001000 */
[----:B-1----:R-:W-:Y:S01]  /*a470*/  FADD.FTZ R54, R5, R7 ;  /* 0x0000000705367221 */ /* 0x002fe20000010000 */
[----:B------:R-:W-:Y:S01]  /*a480*/  MOV R7, 0x3f800000 ;  /* 0x3f80000000077802 */ /* 0x000fe20000000f00 */
[----:B---3--:R-:W-:-:S03]  /*a490*/  FADD.FTZ R56, R4, R6 ;  /* 0x0000000604387221 */ /* 0x008fc60000010000 */
[----:B------:R-:W-:Y:S01]  /*a4a0*/  FSETP.NE.FTZ.AND P2, PT, R54, RZ, PT ;  /* 0x000000ff3600720b */ /* 0x000fe20003f55000 */
[----:B----4-:R-:W-:Y:S01]  /*a4b0*/  FMUL.FTZ R0, R0, UR4 ;  /* 0x0000000400007c20 */ /* 0x010fe20008410000 */
[----:B------:R-:W-:Y:S02]  /*a4c0*/  MOV R6, 0x3f800000 ;  /* 0x3f80000000067802 */ /* 0x000fe40000000f00 */
[----:B------:R-:W-:Y:S01]  /*a4d0*/  FSETP.NE.FTZ.AND P5, PT, R56, RZ, PT ;  /* 0x000000ff3800720b */ /* 0x000fe20003fb5000 */
[----:B------:R-:W-:Y:S01]  /*a4e0*/  FMUL.FTZ R144, R0, R144 ;  /* 0x0000009000907220 */ /* 0x000fe20000410000 */
[----:B------:R-:W-:Y:S01]  /*a4f0*/  LOP3.LUT R4, R8, 0xfffffffc, RZ, 0xc0, !PT ;  /* 0xfffffffc08047812 */ /* 0x000fe200078ec0ff */
[C---:B------:R-:W-:Y:S01]  /*a500*/  FMUL.FTZ R14, R0.reuse, R145 ;  /* 0x00000091000e7220 */ /* 0x040fe20000410000 */
[C---:B------:R-:W-:Y:S01]  /*a510*/  FMUL.FTZ R148, R0.reuse, R148 ;  /* 0x0000009400947220 */ /* 0x040fe20000410000 */
[C---:B------:R-:W-:Y:S01]  /*a520*/  FMUL.FTZ R16, R0.reuse, R149 ;  /* 0x0000009500107220 */ /* 0x040fe20000410000 */
[C---:B------:R-:W-:Y:S01]  /*a530*/  FMUL.FTZ R68, R0.reuse, R68 ;  /* 0x0000004400447220 */ /* 0x040fe20000410000 */
[C---:B------:R-:W-:Y:S01]  /*a540*/  FMUL.FTZ R45, R0.reuse, R69 ;  /* 0x00000045002d7220 */ /* 0x040fe20000410000 */
[C---:B------:R-:W-:Y:S01]  /*a550*/  FMUL.FTZ R80, R0.reuse, R80 ;  /* 0x0000005000507220 */ /* 0x040fe20000410000 */
[----:B------:R-:W1:Y:S01]  /*a560*/  @P2 MUFU.RCP R7, R54 ;  /* 0x0000003600072308 */ /* 0x000e620000001000 */
[C---:B------:R-:W-:Y:S01]  /*a570*/  FMUL.FTZ R41, R0.reuse, R81 ;  /* 0x0000005100297220 */ /* 0x040fe20000410000 */
[C---:B------:R-:W-:Y:S01]  /*a580*/  FMUL.FTZ R84, R0.reuse, R84 ;  /* 0x0000005400547220 */ /* 0x040fe20000410000 */
[C---:B------:R-:W-:Y:S01]  /*a590*/  FMUL.FTZ R37, R0.reuse, R85 ;  /* 0x0000005500257220 */ /* 0x040fe20000410000 */
[C---:B------:R-:W-:Y:S01]  /*a5a0*/  FMUL.FTZ R96, R0.reuse, R96 ;  /* 0x0000006000607220 */ /* 0x040fe20000410000 */
[C---:B------:R-:W-:Y:S01]  /*a5b0*/  FMUL.FTZ R33, R0.reuse, R97 ;  /* 0x0000006100217220 */ /* 0x040fe20000410000 */
[C---:B------:R-:W-:Y:S01]  /*a5c0*/  FMUL.FTZ R160, R0.reuse, R160 ;  /* 0x000000a000a07220 */ /* 0x040fe20000410000 */
[C---:B------:R-:W-:Y:S01]  /*a5d0*/  FMUL.FTZ R29, R0.reuse, R161 ;  /* 0x000000a1001d7220 */ /* 0x040fe20000410000 */
[----:B------:R-:W3:Y:S01]  /*a5e0*/  @P5 MUFU.RCP R6, R56 ;  /* 0x0000003800065308 */ /* 0x000ee20000001000 */
        /* <DEDUP_REMOVED lines=10> */
[----:B------:R-:W-:Y:S01]  /*a690*/  SHF.R.S32.HI R0, RZ, 0x2, R8 ;  /* 0x00000002ff007819 */ /* 0x000fe20000011408 */
[----:B-----5:R-:W-:Y:S01]  /*a6a0*/  FMUL.FTZ R3, R3, UR4 ;  /* 0x0000000403037c20 */ /* 0x020fe20008410000 */
[----:B------:R-:W-:Y:S01]  /*a6b0*/  IADD3 R9, -R4, R9, RZ ;  /* 0x0000000904097210 */ /* 0x000fe20007ffe1ff */
[----:B-1----:R-:W-:Y:S01]  /*a6c0*/  FMUL.FTZ R7, R7, UR4 ;  /* 0x0000000407077c20 */ /* 0x002fe20008410000 */
[----:B------:R-:W-:Y:S01]  /*a6d0*/  SHF.R.S32.HI R4, RZ, 0x1f, R0 ;  /* 0x0000001fff047819 */ /* 0x000fe20000011400 */
[C---:B------:R-:W-:Y:S01]  /*a6e0*/  FMUL.FTZ R146, R3.reuse, R146 ;  /* 0x0000009203927220 */ /* 0x040fe20000410000 */
[C---:B------:R-:W-:Y:S01]  /*a6f0*/  FMUL.FTZ R5, R3.reuse, R147 ;  /* 0x0000009303057220 */ /* 0x040fe20000410000 */
[C---:B------:R-:W-:Y:S01]  /*a700*/  FMUL.FTZ R150, R3.reuse, R150 ;  /* 0x0000009603967220 */ /* 0x040fe20000410000 */
[----:B------:R-:W-:Y:S01]  /*a710*/  LEA.HI R4, R4, R0, RZ, 0x3 ;  /* 0x0000000004047211 */ /* 0x000fe200078f18ff */
[C---:B------:R-:W-:Y:S01]  /*a720*/  FMUL.FTZ R15, R3.reuse, R151 ;  /* 0x00000097030f7220 */ /* 0x040fe20000410000 */
[C---:B------:R-:W-:Y:S01]  /*a730*/  FMUL.FTZ R70, R3.reuse, R70 ;  /* 0x0000004603467220 */ /* 0x040fe20000410000 */
[C---:B------:R-:W-:Y:S01]  /*a740*/  FMUL.FTZ R44, R3.reuse, R71 ;  /* 0x00000047032c7220 */ /* 0x040fe20000410000 */
[----:B------:R-:W-:Y:S01]  /*a750*/  LOP3.LUT R4, R4, 0xfffffff8, RZ, 0xc0, !PT ;  /* 0xfffffff804047812 */ /* 0x000fe200078ec0ff */
        /* <DEDUP_REMOVED lines=18> */
[----:B---3--:R-:W-:Y:S01]  /*a880*/  FMUL.FTZ R6, R6, UR4 ;  /* 0x0000000406067c20 */ /* 0x008fe20008410000 */
[----:B------:R-:W-:Y:S01]  /*a890*/  IADD3 R3, R0, -R4, RZ ;  /* 0x8000000400037210 */ /* 0x000fe20007ffe0ff */
[----:B------:R-:W1:Y:S01]  /*a8a0*/  S2UR UR4, SR_CgaCtaId ;  /* 0x00000000000479c3 */ /* 0x000e620000008800 */
[C---:B------:R-:W-:Y:S01]  /*a8b0*/  FMUL.FTZ R140, R7.reuse, R140 ;  /* 0x0000008c078c7220 */ /* 0x040fe20000410000 */
[----:B------:R-:W-:Y:S01]  /*a8c0*/  FMUL.FTZ R17, R7, R141 ;  /* 0x0000008d07117220 */ /* 0x000fe20000410000 */
[----:B------:R-:W-:Y:S01]  /*a8d0*/  LEA.HI R4, R3, R3, RZ, 0x1 ;  /* 0x0000000303047211 */ /* 0x000fe200078f08ff */
[C---:B------:R-:W-:Y:S01]  /*a8e0*/  FMUL.FTZ R142, R6.reuse, R142 ;  /* 0x0000008e068e7220 */ /* 0x040fe20000410000 */
[----:B------:R-:W-:Y:S01]  /*a8f0*/  FMUL.FTZ R19, R6, R143 ;  /* 0x0000008f06137220 */ /* 0x000fe20000410000 */
[C---:B------:R-:W-:Y:S01]  /*a900*/  FMUL.FTZ R152, R7.reuse, R152 ;  /* 0x0000009807987220 */ /* 0x040fe20000410000 */
[----:B------:R-:W-:Y:S01]  /*a910*/  LOP3.LUT R0, R4, 0x3fffffe, RZ, 0xc0, !PT ;  /* 0x03fffffe04007812 */ /* 0x000fe200078ec0ff */
[----:B------:R-:W-:Y:S01]  /*a920*/  FMUL.FTZ R47, R7, R153 ;  /* 0x00000099072f7220 */ /* 0x000fe20000410000 */
[----:B------:R-:W-:Y:S01]  /*a930*/  SHF.R.S32.HI R4, RZ, 0x1, R4 ;  /* 0x00000001ff047819 */ /* 0x000fe20000011404 */
[C---:B------:R-:W-:Y:S01]  /*a940*/  FMUL.FTZ R154, R6.reuse, R154 ;  /* 0x0000009a069a7220 */ /* 0x040fe20000410000 */
[----:B------:R-:W-:Y:S01]  /*a950*/  IADD3 R3, R3, -R0, RZ ;  /* 0x8000000003037210 */ /* 0x000fe20007ffe0ff */
[----:B------:R-:W-:Y:S01]  /*a960*/  FMUL.FTZ R46, R6, R155 ;  /* 0x0000009b062e7220 */ /* 0x000fe20000410000 */
[----:B------:R-:W-:Y:S01]  /*a970*/  SHF.L.U32 R8, R4, 0x6, RZ ;  /* 0x0000000604087819 */ /* 0x000fe200000006ff */
[C---:B------:R-:W-:Y:S01]  /*a980*/  FMUL.FTZ R72, R7.reuse, R72 ;  /* 0x0000004807487220 */ /* 0x040fe20000410000 */
[----:B------:R-:W-:Y:S01]  /*a990*/  LEA R0, R52, R9, 0x8 ;  /* 0x0000000934007211 */ /* 0x000fe200078e40ff */
[----:B------:R-:W-:Y:S01]  /*a9a0*/  FMUL.FTZ R43, R7, R73 ;  /* 0x00000049072b7220 */ /* 0x000fe20000410000 */
[----:B------:R-:W-:Y:S01]  /*a9b0*/  LOP3.LUT R9, R8, 0xc0, RZ, 0xc0, !PT ;  /* 0x000000c008097812 */ /* 0x000fe200078ec0ff */
[----:B------:R-:W-:Y:S01]  /*a9c0*/  FMUL.FTZ R74, R6, R74 ;  /* 0x0000004a064a7220 */ /* 0x000fe20000410000 */
[----:B------:R-:W-:Y:S01]  /*a9d0*/  LOP3.LUT R8, R4, 0x1, RZ, 0xc0, !PT ;  /* 0x0000000104087812 */ /* 0x000fe200078ec0ff */
[----:B------:R-:W-:Y:S01]  /*a9e0*/  FMUL.FTZ R42, R6, R75 ;  /* 0x0000004b062a7220 */ /* 0x000fe20000410000 */
[----:B------:R-:W-:Y:S01]  /*a9f0*/  LEA R0, R3, R0, 0x4 ;  /* 0x0000000003007211 */ /* 0x000fe200078e20ff */
[----:B------:R-:W-:Y:S01]  /*aa00*/  FMUL.FTZ R76, R7, R76 ;  /* 0x0000004c074c7220 */ /* 0x000fe20000410000 */
[----:B------:R-:W-:Y:S01]  /*aa10*/  LEA.HI R3, R9, R9, RZ, 0x1d ;  /* 0x0000000909037211 */ /* 0x000fe200078fe8ff */
[----:B-1----:R-:W-:Y:S01]  /*aa20*/  ULEA UR4, UR4, UR5, 0x18 ;  /* 0x0000000504047291 */ /* 0x002fe2000f8ec03f */
[----:B------:R-:W-:Y:S01]  /*aa30*/  ISETP.NE.U32.AND P1, PT, R8, 0x1, PT ;  /* 0x000000010800780c */ /* 0x000fe20003f25070 */
[C---:B------:R-:W-:Y:S01]  /*aa40*/  FMUL.FTZ R39, R7.reuse, R77 ;  /* 0x0000004d07277220 */ /* 0x040fe20000410000 */
[----:B------:R-:W-:Y:S01]  /*aa50*/  LEA R0, R0, R3, 0x1 ;  /* 0x0000000300007211 */ /* 0x000fe200078e08ff */
[----:B------:R-:W-:Y:S01]  /*aa60*/  FMUL.FTZ R78, R6, R78 ;  /* 0x0000004e064e7220 */ /* 0x000fe20000410000 */
[----:B------:R-:W-:Y:S01]  /*aa70*/  LOP3.LUT P0, RZ, R4, 0x2, RZ, 0xc0, !PT ;  /* 0x0000000204ff7812 */ /* 0x000fe2000780c0ff */
[----:B------:R-:W-:Y:S01]  /*aa80*/  FMUL.FTZ R38, R6, R79 ;  /* 0x0000004f06267220 */ /* 0x000fe20000410000 */
[----:B------:R-:W-:Y:S01]  /*aa90*/  LEA R0, R0, UR4, 0x1 ;  /* 0x0000000400007c11 */ /* 0x000fe2000f8e08ff */
[C---:B------:R-:W-:Y:S01]  /*aaa0*/  FMUL.FTZ R88, R7.reuse, R88 ;  /* 0x0000005807587220 */ /* 0x040fe20000410000 */
[----:B------:R-:W-:Y:S01]  /*aab0*/  MOV R4, 0x20 ;  /* 0x0000002000047802 */ /* 0x000fe20000000f00 */
[C---:B------:R-:W-:Y:S01]  /*aac0*/  FMUL.FTZ R35, R7.reuse, R89 ;  /* 0x0000005907237220 */ /* 0x040fe20000410000 */
[----:B------:R-:W-:Y:S01]  /*aad0*/  IADD3 R3, R0, -0x10, RZ ;  /* 0xfffffff000037810 */ /* 0x000fe20007ffe0ff */
[----:B------:R-:W-:Y:S01]  /*aae0*/  FMUL.FTZ R90, R6, R90 ;  /* 0x0000005a065a7220 */ /* 0x000fe20000410000 */
[----:B------:R-:W-:Y:S01]  /*aaf0*/  F2FP.F16.F32.PACK_AB R14, R14, R144 ;  /* 0x000000900e0e723e */ /* 0x000fe200000000ff */
[----:B------:R-:W-:Y:S01]  /*ab00*/  FMUL.FTZ R34, R6, R91 ;  /* 0x0000005b06227220 */ /* 0x000fe20000410000 */
[----:B------:R-:W-:Y:S01]  /*ab10*/  @P1 IADD3 R3, R0, 0x10, RZ ;  /* 0x0000001000031810 */ /* 0x000fe20007ffe0ff */
[----:B------:R-:W-:Y:S01]  /*ab20*/  FMUL.FTZ R92, R7, R92 ;  /* 0x0000005c075c7220 */ /* 0x000fe20000410000 */
[----:B------:R-:W-:Y:S01]  /*ab30*/  F2FP.F16.F32.PACK_AB R5, R5, R146 ;  /* 0x000000920505723e */ /* 0x000fe200000000ff */
[----:B------:R-:W-:Y:S01]  /*ab40*/  STS [R0], R14 ;  /* 0x0000000e00007388 */ /* 0x000fe20000000800 */
[----:B------:R-:W-:Y:S01]  /*ab50*/  F2FP.F16.F32.PACK_AB R15, R15, R150 ;  /* 0x000000960f0f723e */ /* 0x000fe200000000ff */
[----:B------:R-:W-:Y:S01]  /*ab60*/  FMUL.FTZ R31, R7, R93 ;  /* 0x0000005d071f7220 */ /* 0x000fe20000410000 */
[----:B------:R-:W-:Y:S01]  /*ab70*/  SEL R4, R4, 0xffffffe0, !P0 ;  /* 0xffffffe004047807 */ /* 0x000fe20004000000 */
[----:B------:R1:W-:Y:S01]  /*ab80*/  STS [R0+0x200], R5 ;  /* 0x0002000500007388 */ /* 0x0003e20000000800 */
[----:B------:R-:W-:Y:S01]  /*ab90*/  F2FP.F16.F32.PACK_AB R16, R16, R148 ;  /* 0x000000941010723e */ /* 0x000fe200000000ff */
[C---:B------:R-:W-:Y:S01]  /*aba0*/  FMUL.FTZ R94, R6.reuse, R94 ;  /* 0x0000005e065e7220 */ /* 0x040fe20000410000 */
[----:B------:R-:W-:Y:S01]  /*abb0*/  F2FP.F16.F32.PACK_AB R17, R17, R140 ;  /* 0x0000008c1111723e */ /* 0x000fe200000000ff */
[----:B------:R-:W-:Y:S01]  /*abc0*/  STS [R3+0x200], R15 ;  /* 0x0002000f03007388 */ /* 0x000fe20000000800 */
[----:B------:R-:W-:Y:S01]  /*abd0*/  F2FP.F16.F32.PACK_AB R19, R19, R142 ;  /* 0x0000008e1313723e */ /* 0x000fe200000000ff */
[----:B------:R-:W-:Y:S01]  /*abe0*/  FMUL.FTZ R30, R6, R95 ;  /* 0x0000005f061e7220 */ /* 0x000fe20000410000 */
[----:B------:R-:W-:Y:S01]  /*abf0*/  F2FP.F16.F32.PACK_AB R47, R47, R152 ;  /* 0x000000982f2f723e */ /* 0x000fe200000000ff */
[----:B------:R-:W-:Y:S01]  /*ac00*/  STS [R3], R16 ;  /* 0x0000001003007388 */ /* 0x000fe20000000800 */
[----:B------:R-:W-:Y:S01]  /*ac10*/  F2FP.F16.F32.PACK_AB R46, R46, R154 ;  /* 0x0000009a2e2e723e */ /* 0x000fe200000000ff */
[----:B------:R-:W-:Y:S01]  /*ac20*/  FMUL.FTZ R156, R7, R156 ;  /* 0x0000009c079c7220 */ /* 0x000fe20000410000 */
[----:B------:R-:W-:Y:S01]  /*ac30*/  F2FP.F16.F32.PACK_AB R45, R45, R68 ;  /* 0x000000442d2d723e */ /* 0x000fe200000000ff */
[----:B------:R3:W-:Y:S01]  /*ac40*/  STS [R0+0x1000], R17 ;  /* 0x0010001100007388 */ /* 0x0007e20000000800 */
[----:B------:R-:W-:Y:S01]  /*ac50*/  F2FP.F16.F32.PACK_AB R44, R44, R70 ;  /* 0x000000462c2c723e */ /* 0x000fe200000000ff */
[----:B------:R-:W-:Y:S01]  /*ac60*/  FMUL.FTZ R27, R7, R157 ;  /* 0x0000009d071b7220 */ /* 0x000fe20000410000 */
[----:B------:R-:W-:Y:S01]  /*ac70*/  F2FP.F16.F32.PACK_AB R41, R41, R80 ;  /* 0x000000502929723e */ /* 0x000fe200000000ff */
[----:B------:R-:W-:Y:S01]  /*ac80*/  STS [R0+0x1200], R19 ;  /* 0x0012001300007388 */ /* 0x000fe20000000800 */
        /* <DEDUP_REMOVED lines=8> */
[----:B-1----:R-:W-:Y:S01]  /*ad10*/  IADD3 R5, R0, R4, RZ ;  /* 0x0000000400057210 */ /* 0x002fe20007ffe0ff */
[C---:B------:R-:W-:Y:S01]  /*ad20*/  FMUL.FTZ R100, R7.reuse, R100 ;  /* 0x0000006407647220 */ /* 0x040fe20000410000 */
[----:B------:R-:W-:Y:S01]  /*ad30*/  IADD3 R4, R4, R3, RZ ;  /* 0x0000000304047210 */ /* 0x000fe20007ffe0ff */
[----:B------:R-:W-:Y:S01]  /*ad40*/  FMUL.FTZ R23, R7, R101 ;  /* 0x0000006507177220 */ /* 0x000fe20000410000 */
[----:B------:R-:W-:Y:S01]  /*ad50*/  F2FP.F16.F32.PACK_AB R38, R38, R78 ;  /* 0x0000004e2626723e */ /* 0x000fe200000000ff */
[----:B------:R-:W-:Y:S01]  /*ad60*/  STS [R5], R45 ;  /* 0x0000002d05007388 */ /* 0x000fe20000000800 */
[----:B------:R-:W-:Y:S01]  /*ad70*/  F2FP.F16.F32.PACK_AB R37, R37, R84 ;  /* 0x000000542525723e */ /* 0x000fe200000000ff */
[----:B------:R-:W-:Y:S01]  /*ad80*/  FMUL.FTZ R102, R6, R102 ;  /* 0x0000006606667220 */ /* 0x000fe20000410000 */
        /* <DEDUP_REMOVED lines=18> */
[----:B------:R-:W-:Y:S01]  /*aeb0*/  FMUL.FTZ R50, R6, R115 ;  /* 0x0000007306327220 */ /* 0x000fe20000410000 */
[----:B------:R-:W-:Y:S01]  /*aec0*/  F2FP.F16.F32.PACK_AB R25, R25, R104 ;  /* 0x000000681919723e */ /* 0x000fe200000000ff */
[C---:B------:R-:W-:Y:S01]  /*aed0*/  FMUL.FTZ R116, R7.reuse, R116 ;  /* 0x0000007407747220 */ /* 0x040fe20000410000 */
[----:B------:R-:W-:Y:S01]  /*aee0*/  STS [R4+0x1000], R39 ;  /* 0x0010002704007388 */ /* 0x000fe20000000800 */
[----:B------:R-:W-:Y:S01]  /*aef0*/  F2FP.F16.F32.PACK_AB R24, R24, R106 ;  /* 0x0000006a1818723e */ /* 0x000fe200000000ff */
[----:B------:R-:W-:Y:S01]  /*af00*/  FMUL.FTZ R48, R7, R117 ;  /* 0x0000007507307220 */ /* 0x000fe20000410000 */
[C---:B------:R-:W-:Y:S01]  /*af10*/  FMUL.FTZ R118, R6.reuse, R118 ;  /* 0x0000007606767220 */ /* 0x040fe20000410000 */
[----:B------:R-:W-:Y:S01]  /*af20*/  STS [R4+0x1200], R38 ;  /* 0x0012002604007388 */ /* 0x000fe20000000800 */
[----:B------:R-:W-:Y:S01]  /*af30*/  FMUL.FTZ R13, R6, R119 ;  /* 0x00000077060d7220 */ /* 0x000fe20000410000 */
[----:B------:R-:W-:Y:S01]  /*af40*/  F2FP.F16.F32.PACK_AB R27, R27, R156 ;  /* 0x0000009c1b1b723e */ /* 0x000fe200000000ff */
[C---:B------:R-:W-:Y:S01]  /*af50*/  FMUL.FTZ R124, R7.reuse, R124 ;  /* 0x0000007c077c7220 */ /* 0x040fe20000410000 */
        /* <DEDUP_REMOVED lines=16> */
[----:B---3--:R-:W1:Y:S01]  /*b060*/  S2R R17, SR_TID.X ;  /* 0x0000000000117919 */ /* 0x008e620000002100 */
        /* <DEDUP_REMOVED lines=12> */
[----:B--2---:R-:W-:-:S03]  /*b130*/  ISETP.NE.AND P1, PT, R57, -0x1, PT ;  /* 0xffffffff3900780c */ /* 0x004fc60003f25270 */
[----:B------:R-:W-:Y:S04]  /*b140*/  STS [R5+0x2000], R29 ;  /* 0x0020001d05007388 */ /* 0x000fe80000000800 */
[----:B------:R-:W-:Y:S04]  /*b150*/  STS [R5+0x2200], R28 ;  /* 0x0022001c05007388 */ /* 0x000fe80000000800 */
[----:B------:R-:W-:Y:S02]  /*b160*/  STS [R4+0x2000], R25 ;  /* 0x0020001904007388 */ /* 0x000fe40000000800 */
[----:B------:R-:W2:Y:S02]  /*b170*/  @P1 LDC.64 R14, c[0x0][0x298] ;  /* 0x0000a600ff0e1b82 */ /* 0x000ea40000000a00 */
        /* <DEDUP_REMOVED lines=17> */
[----:B---3--:R-:W-:-:S03]  /*b290*/  FMUL.FTZ R0, R6, R131 ;  /* 0x0000008306007220 */ /* 0x008fc60000410000 */
[----:B------:R3:W-:Y:S02]  /*b2a0*/  STS [R5+0x5000], R10 ;  /* 0x0050000a05007388 */ /* 0x0007e40000000800 */
[----:B------:R-:W-:Y:S01]  /*b2b0*/  F2FP.F16.F32.PACK_AB R0, R0, R130 ;  /* 0x000000820000723e */ /* 0x000fe200000000ff */
[----:B----4-:R-:W-:-:S05]  /*b2c0*/  FMUL.FTZ R3, R7, R129 ;  /* 0x0000008107037220 */ /* 0x010fca0000410000 */
[----:B------:R-:W-:Y:S01]  /*b2d0*/  F2FP.F16.F32.PACK_AB R3, R3, R128 ;  /* 0x000000800303723e */ /* 0x000fe200000000ff */
[----:B---3--:R-:W-:Y:S01]  /*b2e0*/  FMUL.FTZ R10, R6, R127 ;  /* 0x0000007f060a7220 */ /* 0x008fe20000410000 */
[----:B--2---:R-:W-:-:S04]  /*b2f0*/  @P1 IMAD.WIDE.U32 R6, R57, R14, RZ ;  /* 0x0000000e39061225 */ /* 0x004fc800078e00ff */
[----:B------:R-:W-:Y:S01]  /*b300*/  F2FP.F16.F32.PACK_AB R10, R10, R126 ;  /* 0x0000007e0a0a723e */ /* 0x000fe200000000ff */
[----:B------:R-:W-:Y:S01]  /*b310*/  @P1 IMAD R30, R57, R15, R7 ;  /* 0x0000000f391e1224 */ /* 0x000fe200078e0207 */
[----:B------:R-:W-:Y:S01]  /*b320*/  @P1 MOV R29, R6 ;  /* 0x00000006001d1202 */ /* 0x000fe20000000f00 */
[----:B-1----:R-:W-:Y:S06]  /*b330*/  @P1 BRA `(.L_x_317) ;  /* 0x0000000000201947 */ /* 0x002fec0003800000 */
        /* <DEDUP_REMOVED lines=8> */
.L_x_317:
[----:B------:R-:W-:Y:S01]  /*b3c0*/  ULDC.U8 UR5, c[0x0][0x3d8] ;  /* 0x0000f60000057ab9 */ /* 0x000fe20000000000 */
[----:B------:R-:W1:Y:S01]  /*b3d0*/  S2R R19, SR_CTAID.Y ;  /* 0x0000000000137919 */ /* 0x000e620000002600 */
[----:B------:R-:W2:Y:S01]  /*b3e0*/  @P4 LDC R16, c[0x0][0x2e8] ;  /* 0x0000ba00ff104b82 */ /* 0x000ea20000000800 */
[----:B------:R-:W-:Y:S01]  /*b3f0*/  ISETP.NE.AND P0, PT, RZ, UR5, PT ;  /* 0x00000005ff007c0c */ /* 0x000fe2000bf05270 */
[----:B------:R-:W-:Y:S01]  /*b400*/  ULDC.U8 UR4, c[0x0][0x3d9] ;  /* 0x0000f64000047ab9 */ /* 0x000fe20000000000 */
[----:B------:R-:W3:Y:S01]  /*b410*/  S2R R31, SR_CTAID.Z ;  /* 0x00000000001f7919 */ /* 0x000ee20000002700 */
[----:B------:R-:W-:Y:S01]  /*b420*/  ISETP.NE.AND P6, PT, RZ, UR4, PT ;  /* 0x00000004ff007c0c */ /* 0x000fe2000bfc5270 */
[----:B------:R4:W1:Y:S01]  /*b430*/  @P4 MUFU.LG2 R11, R55 ;  /* 0x00000037000b4308 */ /* 0x0008620000000c00 */
[----:B------:R-:W-:Y:S01]  /*b440*/  ISETP.EQ.AND P0, PT, RZ, UR4, P0 ;  /* 0x00000004ff007c0c */ /* 0x000fe20008702270 */
[----:B------:R-:W1:Y:S01]  /*b450*/  S2R R20, SR_CTAID.X ;  /* 0x0000000000147919 */ /* 0x000e620000002500 */
[----:B------:R-:W1:Y:S01]  /*b460*/  @P3 LDC R15, c[0x0][0x2e8] ;  /* 0x0000ba00ff0f3b82 */ /* 0x000e620000000800 */
[----:B------:R-:W-:Y:S01]  /*b470*/  SHF.R.S32.HI R18, RZ, 0x1f, R17 ;  /* 0x0000001fff127819 */ /* 0x000fe20000011411 */
[----:B------:R-:W-:Y:S03]  /*b480*/  STS [R5+0x5200], R10 ;  /* 0x0052000a05007388 */ /* 0x000fe60000000800 */
[----:B------:R4:W1:Y:S01]  /*b490*/  @P3 MUFU.LG2 R9, R53 ;  /* 0x0000003500093308 */ /* 0x0008620000000c00 */
[----:B------:R5:W-:Y:S02]  /*b4a0*/  STS [R4+0x5000], R3 ;  /* 0x0050000304007388 */ /* 0x000be40000000800 */
[----:B------:R-:W1:Y:S02]  /*b4b0*/  @P2 LDC R14, c[0x0][0x2e8] ;  /* 0x0000ba00ff0e2b82 */ /* 0x000e640000000800 */
[----:B------:R4:W-:Y:S03]  /*b4c0*/  STS [R4+0x5200], R0 ;  /* 0x0052000004007388 */ /* 0x0009e60000000800 */
[----:B------:R1:W1:Y:S03]  /*b4d0*/  @P2 MUFU.LG2 R8, R54 ;  /* 0x0000003600082308 */ /* 0x0002660000000c00 */
[----:B------:R-:W1:Y:S01]  /*b4e0*/  @P6 LDC.64 R6, c[0x0][0x2c0] ;  /* 0x0000b000ff066b82 */ /* 0x000e620000000a00 */
[----:B-----5:R-:W-:-:S02]  /*b4f0*/  P2R R3, PR, RZ, 0x40 ;  /* 0x00000040ff037803 */ /* 0x020fc40000000000 */
[----:B------:R-:W-:Y:S02]  /*b500*/  @!P0 PLOP3.LUT P6, PT, PT, PT, PT, 0x8, 0x0 ;  /* 0x000000000000881c */ /* 0x000fe40003fce170 */
[----:B----4-:R-:W-:Y:S01]  /*b510*/  @!P0 CS2R R4, SRZ ;  /* 0x0000000000048805 */ /* 0x010fe2000001ff00 */
[----:B---3--:R-:W-:Y:S10]  /*b520*/  @!P0 BRA `(.L_x_318) ;  /* 0x0000000000188947 */ /* 0x008ff40003800000 */
[----:B------:R-:W3:Y:S01]  /*b530*/  S2R R4, SR_CTAID.Y ;  /* 0x0000000000047919 */ /* 0x000ee20000002600 */
[----:B------:R-:W3:Y:S01]  /*b540*/  LDC R0, c[0x0][0x2c4] ;  /* 0x0000b100ff007b82 */ /* 0x000ee20000000800 */
[----:B------:R-:W-:Y:S01]  /*b550*/  PLOP3.LUT P6, PT, PT, PT, PT, 0x80, 0x0 ;  /* 0x000000000000781c */ /* 0x000fe20003fcf070 */
[----:B---3--:R-:W-:-:S05]  /*b560*/  IMAD R4, R4, R0, RZ ;  /* 0x0000000004047224 */ /* 0x008fca00078e02ff */
[----:B------:R-:W-:-:S04]  /*b570*/  SEL R4, R4, R57, !P1 ;  /* 0x0000003904047207 */ /* 0x000fc80004800000 */
[----:B------:R-:W-:-:S07]  /*b580*/  SHF.R.S32.HI R5, RZ, 0x1f, R4 ;  /* 0x0000001fff057819 */ /* 0x000fce0000011404 */
.L_x_318:
[----:B------:R-:W-:-:S13]  /*b590*/  ISETP.NE.AND P0, PT, R3, RZ, PT ;  /* 0x000000ff0300720c */ /* 0x000fda0003f05270 */
[----:B-1----:R-:W-:Y:S01]  /*b5a0*/  @P0 IMAD R0, R7, R6, RZ ;  /* 0x0000000607000224 */ /* 0x002fe200078e02ff */
[----:B------:R-:W-:Y:S01]  /*b5b0*/  LEA.HI R6, R18, R17, RZ, 0x5 ;  /* 0x0000001112067211 */ /* 0x000fe200078f28ff */
[----:B------:R-:W1:Y:S01]  /*b5c0*/  @P0 LDC R7, c[0x0][0x2c0] ;  /* 0x0000b000ff070b82 */ /* 0x000e620000000800 */
[----:B------:R-:W-:Y:S01]  /*b5d0*/  @P0 MOV R3, 0x1 ;  /* 0x0000000100030802 */ /* 0x000fe20000000f00 */
[----:B------:R-:W-:Y:S06]  /*b5e0*/  @P0 BRA `(.L_x_319) ;  /* 0x0000000000180947 */ /* 0x000fec0003800000 */
[----:B------:R-:W3:Y:S01]  /*b5f0*/  LDC R0, c[0x0][0x2c4] ;  /* 0x0000b100ff007b82 */ /* 0x000ee20000000800 */
[----:B------:R-:W-:Y:S02]  /*b600*/  ISETP.NE.AND P0, PT, RZ, UR5, PT ;  /* 0x00000005ff007c0c */ /* 0x000fe4000bf05270 */
[----:B-1----:R-:W-:-:S05]  /*b610*/  MOV R7, 0x1 ;  /* 0x0000000100077802 */ /* 0x002fca0000000f00 */
[----:B------:R-:W1:Y:S08]  /*b620*/  LDC R3, c[0x0][0x270] ;  /* 0x00009c00ff037b82 */ /* 0x000e700000000800 */
[----:B---3--:R-:W1:Y:S02]  /*b630*/  @P0 LDC R0, c[0x0][0x2e4] ;  /* 0x0000b900ff000b82 */ /* 0x008e640000000800 */
[----:B-1----:R-:W-:-:S07]  /*b640*/  IMAD R3, R0, R3, RZ ;  /* 0x0000000300037224 */ /* 0x002fce00078e02ff */
.L_x_319:
[----:B------:R3:W5:Y:S01]  /*b650*/  LDL R44, [R1+0x38] ;  /* 0x00003800012c7983 */ /* 0x0007620000100800 */
[----:B------:R-:W-:Y:S01]  /*b660*/  LEA.HI R18, R18, R17, RZ, 0x2 ;  /* 0x0000001112127211 */ /* 0x000fe200078f10ff */
[----:B------:R-:W4:Y:S01]  /*b670*/  @P5 LDC R13, c[0x0][0x2e8] ;  /* 0x0000ba00ff0d5b82 */ /* 0x000f220000000800 */
[----:B------:R-:W-:-:S07]  /*b680*/  LOP3.LUT R6, R6, 0xffffffe0, RZ, 0xc0, !PT ;  /* 0xffffffe006067812 */ /* 0x000fce00078ec0ff */
[----:B------:R-:W-:Y:S01]  /*b690*/  BAR.SYNC.DEFER_BLOCKING 0x0 ;  /* 0x0000000000007b1d */ /* 0x000fe20000010000 */
[----:B------:R-:W-:Y:S01]  /*b6a0*/  LOP3.LUT R10, R18, 0xfffffffc, RZ, 0xc0, !PT ;  /* 0xfffffffc120a7812 */ /* 0x000fe200078ec0ff */
[----:B------:R-:W-:Y:S02]  /*b6b0*/  IMAD R3, R19, R3, RZ ;  /* 0x0000000313037224 */ /* 0x000fe400078e02ff */
[----:B------:R-:W-:Y:S01]  /*b6c0*/  @P2 FMUL.FTZ R8, R8, 0.69314718246459960938 ;  /* 0x3f31721808082820 */ /* 0x000fe20000410000 */
[----:B------:R-:W-:Y:S01]  /*b6d0*/  IADD3 R6, -R6, R17, RZ ;  /* 0x0000001106067210 */ /* 0x000fe20007ffe1ff */
[----:B------:R-:W-:Y:S01]  /*b6e0*/  @P3 FMUL.FTZ R9, R9, 0.69314718246459960938 ;  /* 0x3f31721809093820 */ /* 0x000fe20000410000 */
[----:B------:R-:W2:Y:S01]  /*b6f0*/  @P5 MUFU.LG2 R12, R56 ;  /* 0x00000038000c5308 */ /* 0x000ea20000000c00 */
[----:B------:R-:W-:Y:S01]  /*b700*/  MOV R26, 0x7f800000 ;  /* 0x7f800000001a7802 */ /* 0x000fe20000000f00 */
[----:B------:R-:W-:Y:S02]  /*b710*/  IMAD.IADD R17, R17, 0x1, -R10 ;  /* 0x0000000111117824 */ /* 0x000fe400078e0a0a */
[----:B------:R-:W-:Y:S01]  /*b720*/  @P2 FFMA.FTZ R26, R134, R14, R8 ;  /* 0x0000000e861a2223 */ /* 0x000fe20000010008 */
[----:B------:R-:W-:Y:S01]  /*b730*/  SEL R3, R3, RZ, !P6 ;  /* 0x000000ff03037207 */ /* 0x000fe20007000000 */
[----:B-1----:R-:W-:Y:S01]  /*b740*/  IMAD R10, R20, R7, RZ ;  /* 0x00000007140a7224 */ /* 0x002fe200078e02ff */
[----:B------:R-:W-:Y:S01]  /*b750*/  LOP3.LUT P2, RZ, R6, 0x3, RZ, 0xc0, !PT ;  /* 0x0000000306ff7812 */ /* 0x000fe2000784c0ff */
[----:B------:R-:W-:-:S02]  /*b760*/  IMAD.MOV.U32 R28, RZ, RZ, 0x7f800000 ;  /* 0x7f800000ff1c7424 */ /* 0x000fc400078e00ff */
[----:B------:R-:W-:Y:S01]  /*b770*/  @P3 FFMA.FTZ R28, R135, R15, R9 ;  /* 0x0000000f871c3223 */ /* 0x000fe20000010009 */
[----:B------:R-:W-:Y:S02]  /*b780*/  IMAD.SHL.U32 R10, R10, 0x80, RZ ;  /* 0x000000800a0a7824 */ /* 0x000fe400078e00ff */
[----:B------:R-:W-:Y:S01]  /*b790*/  @P4 FMUL.FTZ R11, R11, 0.69314718246459960938 ;  /* 0x3f3172180b0b4820 */ /* 0x000fe20000410000 */
[----:B------:R-:W-:Y:S01]  /*b7a0*/  IMAD R0, R31, R0, R3 ;  /* 0x000000001f007224 */ /* 0x000fe200078e0203 */
[----:B------:R-:W-:Y:S01]  /*b7b0*/  BSSY B0, `(.L_x_320) ;  /* 0x000003b000007945 */ /* 0x000fe20003800000 */
[----:B------:R-:W-:Y:S02]  /*b7c0*/  MOV R21, 0x7f800000 ;  /* 0x7f80000000157802 */ /* 0x000fe40000000f00 */
[----:B------:R-:W-:Y:S01]  /*b7d0*/  SHF.R.S32.HI R9, RZ, 0x1f, R10 ;  /* 0x0000001fff097819 */ /* 0x000fe2000001140a */
[----:B--2---:R-:W-:Y:S01]  /*b7e0*/  @P5 FMUL.FTZ R3, R12, 0.69314718246459960938 ;  /* 0x3f3172180c035820 */ /* 0x004fe20000410000 */
[----:B------:R3:W1:Y:S01]  /*b7f0*/  LDS.128 R40, [R218+0x1800] ;  /* 0x00180000da287984 */ /* 0x0006620000000c00 */
[----:B------:R-:W-:-:S02]  /*b800*/  IADD3 R10, P1, P0, R10, R4, R0 ;  /* 0x000000040a0a7210 */ /* 0x000fc4000783e000 */
[----:B------:R-:W-:Y:S01]  /*b810*/  SHF.R.S32.HI R0, RZ, 0x1f, R0 ;  /* 0x0000001fff007819 */ /* 0x000fe20000011400 */
[----:B------:R3:W2:Y:S01]  /*b820*/  LDS.128 R36, [R218+0x3800] ;  /* 0x00380000da247984 */ /* 0x0006a20000000c00 */
[----:B------:R-:W-:Y:S01]  /*b830*/  MOV R27, 0x7f800000 ;  /* 0x7f800000001b7802 */ /* 0x000fe20000000f00 */
[----:B----4-:R-:W-:Y:S01]  /*b840*/  @P5 FFMA.FTZ R21, R2, R13, R3 ;  /* 0x0000000d02155223 */ /* 0x010fe20000010003 */
[----:B------:R-:W-:Y:S01]  /*b850*/  @P4 FFMA.FTZ R27, R136, R16, R11 ;  /* 0x00000010881b4223 */ /* 0x000fe2000001000b */
[----:B------:R3:W4:Y:S01]  /*b860*/  LDS.128 R32, [R218+0x5800] ;  /* 0x00580000da207984 */ /* 0x0007220000000c00 */
[----:B------:R-:W-:Y:S02]  /*b870*/  SHF.R.S32.HI R2, RZ, 0x2, R18 ;  /* 0x00000002ff027819 */ /* 0x000fe40000011412 */
[----:B------:R-:W-:Y:S02]  /*b880*/  SHF.L.U32 R20, R17, 0x3, RZ ;  /* 0x0000000311147819 */ /* 0x000fe400000006ff */
        /* <DEDUP_REMOVED lines=17> */
[----:B------:R-:W3:Y:S01]  /*b9a0*/  @!P3 LDC.64 R16, c[0x0][0x2b0] ;  /* 0x0000ac00ff10bb82 */ /* 0x000ee20000000a00 */
[----:B------:R-:W-:-:S03]  /*b9b0*/  @!P3 IMAD R8, R0, R7, RZ ;  /* 0x000000070008b224 */ /* 0x000fc600078e02ff */
[-C--:B------:R-:W-:Y:S02]  /*b9c0*/  @!P2 IMAD R0, R4, R7.reuse, RZ ;  /* 0x000000070400a224 */ /* 0x080fe400078e02ff */
[-C--:B------:R-:W-:Y:S01]  /*b9d0*/  @!P1 IMAD R4, R5, R7.reuse, RZ ;  /* 0x0000000705049224 */ /* 0x080fe200078e02ff */
[-C--:B------:R-:W-:Y:S01]  /*b9e0*/  @!P3 IADD3 R11, P4, R8, R10.reuse, RZ ;  /* 0x0000000a080bb210 */ /* 0x080fe20007f9e0ff */
[----:B------:R-:W1:Y:S01]  /*b9f0*/  @!P2 LDC.64 R18, c[0x0][0x2b0] ;  /* 0x0000ac00ff12ab82 */ /* 0x000e620000000a00 */
[----:B------:R-:W-:Y:S01]  /*ba00*/  @!P0 IMAD R6, R6, R7, RZ ;  /* 0x0000000706068224 */ /* 0x000fe200078e02ff */
[-C--:B------:R-:W-:Y:S02]  /*ba10*/  @!P2 IADD3 R5, P5, R0, R10.reuse, RZ ;  /* 0x0000000a0005a210 */ /* 0x080fe40007fbe0ff */
[----:B------:R-:W-:Y:S02]  /*ba20*/  @!P3 LEA.HI.X.SX32 R14, R8, R9, 0x1, P4 ;  /* 0x00000009080eb211 */ /* 0x000fe400020f0eff */
[----:B------:R-:W-:-:S02]  /*ba30*/  @!P1 IADD3 R7, P4, R4, R10, RZ ;  /* 0x0000000a04079210 */ /* 0x000fc40007f9e0ff */
[----:B------:R-:W2:Y:S01]  /*ba40*/  @!P1 LDC.64 R22, c[0x0][0x2b0] ;  /* 0x0000ac00ff169b82 */ /* 0x000ea20000000a00 */
[----:B------:R-:W-:Y:S02]  /*ba50*/  @!P0 IADD3 R12, P6, R6, R10, RZ ;  /* 0x0000000a060c8210 */ /* 0x000fe40007fde0ff */
[-C--:B------:R-:W-:Y:S02]  /*ba60*/  @!P2 LEA.HI.X.SX32 R0, R0, R9.reuse, 0x1, P5 ;  /* 0x000000090000a211 */ /* 0x080fe400028f0eff */
[-C--:B------:R-:W-:Y:S02]  /*ba70*/  @!P1 LEA.HI.X.SX32 R15, R4, R9.reuse, 0x1, P4 ;  /* 0x00000009040f9211 */ /* 0x080fe400020f0eff */
[----:B------:R-:W-:Y:S01]  /*ba80*/  @!P0 LEA.HI.X.SX32 R13, R6, R9, 0x1, P6 ;  /* 0x00000009060d8211 */ /* 0x000fe200030f0eff */
[----:B------:R-:W4:Y:S01]  /*ba90*/  @!P0 LDC.64 R24, c[0x0][0x2b0] ;  /* 0x0000ac00ff188b82 */ /* 0x000f220000000a00 */
[----:B---3--:R-:W-:-:S04]  /*baa0*/  @!P3 LEA R10, P5, R11, R16, 0x2 ;  /* 0x000000100b0ab211 */ /* 0x008fc800078a10ff */
[----:B------:R-:W-:Y:S02]  /*bab0*/  @!P3 LEA.HI.X R11, R11, R17, R14, 0x2, P5 ;  /* 0x000000110b0bb211 */ /* 0x000fe400028f140e */
[----:B-1----:R-:W-:-:S03]  /*bac0*/  @!P2 LEA R8, P4, R5, R18, 0x2 ;  /* 0x000000120508a211 */ /* 0x002fc600078810ff */
[----:B------:R1:W-:Y:S01]  /*bad0*/  @!P3 STG.E desc[UR26][R10.64], R27 ;  /* 0x0000001b0a00b986 */ /* 0x0003e2000c10191a */
[----:B------:R-:W-:Y:S02]  /*bae0*/  @!P2 LEA.HI.X R9, R5, R19, R0, 0x2, P4 ;  /* 0x000000130509a211 */ /* 0x000fe400020f1400 */
[----:B--2---:R-:W-:-:S03]  /*baf0*/  @!P1 LEA R6, P5, R7, R22, 0x2 ;  /* 0x0000001607069211 */ /* 0x004fc600078a10ff */
[----:B------:R1:W-:Y:S01]  /*bb00*/  @!P2 STG.E desc[UR26][R8.64], R28 ;  /* 0x0000001c0800a986 */ /* 0x0003e2000c10191a */
[----:B------:R-:W-:Y:S02]  /*bb10*/  @!P1 LEA.HI.X R7, R7, R23, R15, 0x2, P5 ;  /* 0x0000001707079211 */ /* 0x000fe400028f140f */
[----:B----4-:R-:W-:-:S03]  /*bb20*/  @!P0 LEA R4, P4, R12, R24, 0x2 ;  /* 0x000000180c048211 */ /* 0x010fc600078810ff */
[----:B------:R1:W-:Y:S01]  /*bb30*/  @!P1 STG.E desc[UR26][R6.64], R26 ;  /* 0x0000001a06009986 */ /* 0x0003e2000c10191a */
[----:B------:R-:W-:-:S05]  /*bb40*/  @!P0 LEA.HI.X R5, R12, R25, R13, 0x2, P4 ;  /* 0x000000190c058211 */ /* 0x000fca00020f140d */
[----:B------:R1:W-:Y:S04]  /*bb50*/  @!P0 STG.E desc[UR26][R4.64], R21 ;  /* 0x0000001504008986 */ /* 0x0003e8000c10191a */
.L_x_321:
[----:B------:R-:W-:Y:S05]  /*bb60*/  BSYNC B0 ;  /* 0x0000000000007941 */ /* 0x000fea0003800000 */
.L_x_320:
[----:B-1----:R-:W-:Y:S01]  /*bb70*/  IADD3 R4, P0, R20, R29, RZ ;  /* 0x0000001d14047210 */ /* 0x002fe20007f1e0ff */
[----:B------:R1:W1:Y:S01]  /*bb80*/  LDS.128 R16, [R218+0x2000] ;  /* 0x00200000da107984 */ /* 0x0002620000000c00 */
[----:B------:R-:W-:Y:S01]  /*bb90*/  SHF.R.S32.HI R5, RZ, 0x1f, R20 ;  /* 0x0000001fff057819 */ /* 0x000fe20000011414 */
[C---:B------:R-:W-:Y:S01]  /*bba0*/  VIADD R0, R2.reuse, 0x40 ;  /* 0x0000004002007836 */ /* 0x040fe20000000000 */
[----:B------:R-:W-:Y:S01]  /*bbb0*/  SHF.R.S32.HI R6, RZ, 0x1f, R31 ;  /* 0x0000001fff067819 */ /* 0x000fe2000001141f */
[----:B------:R1:W1:Y:S01]  /*bbc0*/  LDS.128 R20, [R218] ;  /* 0x00000000da147984 */ /* 0x0002620000000c00 */
[----:B------:R-:W-:Y:S01]  /*bbd0*/  IADD3.X R5, R5, R30, RZ, P0, !PT ;  /* 0x0000001e05057210 */ /* 0x000fe200007fe4ff */
[C---:B------:R-:W-:Y:S01]  /*bbe0*/  VIADD R3, R2.reuse, 0x20 ;  /* 0x0000002002037836 */ /* 0x040fe20000000000 */
[-C--:B-----5:R-:W-:Y:S01]  /*bbf0*/  ISETP.GE.AND P0, PT, R2, R44.reuse, PT ;  /* 0x0000002c0200720c */ /* 0x0a0fe20003f06270 */
[----:B------:R1:W1:Y:S01]  /*bc00*/  LDS.128 R12, [R218+0x4000] ;  /* 0x00400000da0c7984 */ /* 0x0002620000000c00 */
[-C--:B------:R-:W-:Y:S01]  /*bc10*/  ISETP.GE.AND P2, PT, R0, R44.reuse, PT ;  /* 0x0000002c0000720c */ /* 0x080fe20003f46270 */
[----:B------:R-:W-:Y:S01]  /*bc20*/  VIADD R0, R2, 0x60 ;  /* 0x0000006002007836 */ /* 0x000fe20000000000 */
[----:B------:R-:W-:Y:S01]  /*bc30*/  ULDC.64 UR4, c[0x0][0x2a0] ;  /* 0x0000a80000047ab9 */ /* 0x000fe20000000a00 */
[----:B------:R-:W3:Y:S01]  /*bc40*/  S2R R7, SR_CTAID.X ;  /* 0x0000000000077919 */ /* 0x000ee20000002500 */
[----:B------:R-:W-:Y:S01]  /*bc50*/  IMAD R6, R6, UR4, RZ ;  /* 0x0000000406067c24 */ /* 0x000fe2000f8e02ff */
[-C--:B------:R-:W-:Y:S01]  /*bc60*/  ISETP.GE.AND P1, PT, R3, R44.reuse, PT ;  /* 0x0000002c0300720c */ /* 0x080fe20003f26270 */
[C---:B------:R-:W-:Y:S01]  /*bc70*/  IMAD.WIDE.U32 R10, R31.reuse, UR4, R4 ;  /* 0x000000041f0a7c25 */ /* 0x040fe2000f8e0004 */
[----:B------:R-:W-:Y:S01]  /*bc80*/  ISETP.GE.AND P3, PT, R0, R44, PT ;  /* 0x0000002c0000720c */ /* 0x000fe20003f66270 */
[----:B------:R-:W-:Y:S01]  /*bc90*/  BSSY B0, `(.L_x_322) ;  /* 0x0000012000007945 */ /* 0x000fe20003800000 */
[----:B------:R-:W-:Y:S01]  /*bca0*/  SHF.R.S32.HI R3, RZ, 0x1f, R2 ;  /* 0x0000001fff037819 */ /* 0x000fe20000011402 */
[----:B------:R-:W-:-:S05]  /*bcb0*/  IMAD R0, R31, UR5, R6 ;  /* 0x000000051f007c24 */ /* 0x000fca000f8e0206 */
[----:B------:R-:W-:Y:S01]  /*bcc0*/  IADD3 R9, R11, R0, RZ ;  /* 0x000000000b097210 */ /* 0x000fe20007ffe0ff */
[----:B---3--:R-:W-:Y:S01]  /*bcd0*/  IMAD.WIDE R2, R7, 0x80, R2 ;  /* 0x0000008007027825 */ /* 0x008fe200078e0202 */
        /* <DEDUP_REMOVED lines=10> */
[----:B-1----:R3:W-:Y:S04]  /*bd80*/  STG.E.128 desc[UR26][R4.64], R20 ;  /* 0x0000001404007986 */ /* 0x0027e8000c101d1a */
[----:B------:R3:W-:Y:S04]  /*bd90*/  STG.E.128 desc[UR26][R4.64+0x40], R16 ;  /* 0x0000401004007986 */ /* 0x0007e8000c101d1a */
[----:B------:R3:W-:Y:S02]  /*bda0*/  STG.E.128 desc[UR26][R4.64+0x80], R12 ;  /* 0x0000800c04007986 */ /* 0x0007e4000c101d1a */
.L_x_323:
[----:B------:R-:W-:Y:S05]  /*bdb0*/  BSYNC B0 ;  /* 0x0000000000007941 */ /* 0x000fea0003800000 */
.L_x_322:
[----:B-1-3--:R1:W3:Y:S01]  /*bdc0*/  LDS.128 R20, [R218+0x800] ;  /* 0x00080000da147984 */ /* 0x00a2e20000000c00 */
[----:B------:R-:W-:Y:S03]  /*bdd0*/  BSSY B0, `(.L_x_324) ;  /* 0x0000013000007945 */ /* 0x000fe60003800000 */
[----:B------:R1:W1:Y:S04]  /*bde0*/  LDS.128 R16, [R218+0x2800] ;  /* 0x00280000da107984 */ /* 0x0002680000000c00 */
[----:B------:R1:W1:Y:S01]  /*bdf0*/  LDS.128 R12, [R218+0x4800] ;  /* 0x00480000da0c7984 */ /* 0x0002620000000c00 */
        /* <DEDUP_REMOVED lines=13> */
[----:B---3--:R3:W-:Y:S04]  /*bed0*/  STG.E.128 desc[UR26][R4.64], R20 ;  /* 0x0000001404007986 */ /* 0x0087e8000c101d1a */
[----:B-1----:R3:W-:Y:S04]  /*bee0*/  STG.E.128 desc[UR26][R4.64+0x40], R16 ;  /* 0x0000401004007986 */ /* 0x0027e8000c101d1a */
[----:B------:R3:W-:Y:S02]  /*bef0*/  STG.E.128 desc[UR26][R4.64+0x80], R12 ;  /* 0x0000800c04007986 */ /* 0x0007e4000c101d1a */
.L_x_325:
[----:B------:R-:W-:Y:S05]  /*bf00*/  BSYNC B0 ;  /* 0x0000000000007941 */ /* 0x000fea0003800000 */
.L_x_324:
[----:B---3--:R3:W2:Y:S01]  /*bf10*/  LDS.128 R20, [R218+0x1000] ;  /* 0x00100000da147984 */ /* 0x0086a20000000c00 */
[----:B------:R-:W-:Y:S03]  /*bf20*/  BSSY B0, `(.L_x_326) ;  /* 0x0000013000007945 */ /* 0x000fe60003800000 */
[----:B-1----:R3:W1:Y:S04]  /*bf30*/  LDS.128 R16, [R218+0x3000] ;  /* 0x00300000da107984 */ /* 0x0026680000000c00 */
        /* <DEDUP_REMOVED lines=14> */
[----:B--2---:R2:W-:Y:S04]  /*c020*/  STG.E.128 desc[UR26][R4.64], R20 ;  /* 0x0000001404007986 */ /* 0x0045e8000c101d1a */
[----:B-1----:R2:W-:Y:S04]  /*c030*/  STG.E.128 desc[UR26][R4.64+0x40], R16 ;  /* 0x0000401004007986 */ /* 0x0025e8000c101d1a */
[----:B------:R2:W-:Y:S02]  /*c040*/  STG.E.128 desc[UR26][R4.64+0x80], R12 ;  /* 0x0000800c04007986 */ /* 0x0005e4000c101d1a */
.L_x_327:
[----:B------:R-:W-:Y:S05]  /*c050*/  BSYNC B0 ;  /* 0x0000000000007941 */ /* 0x000fea0003800000 */
.L_x_326:
[----:B------:R-:W-:Y:S05]  /*c060*/  @P3 EXIT ;  /* 0x000000000000394d */ /* 0x000fea0003800000 */
[----:B------:R-:W-:Y:S01]  /*c070*/  IADD3 R0, P0, R2, 0x60, RZ ;  /* 0x0000006002007810 */ /* 0x000fe20007f1e0ff */
[----:B------:R-:W-:-:S04]  /*c080*/  ULDC.64 UR4, c[0x0][0x298] ;  /* 0x0000a60000047ab9 */ /* 0x000fc80000000a00 */
[----:B------:R-:W-:Y:S01]  /*c090*/  IMAD.X R2, RZ, RZ, R3, P0 ;  /* 0x000000ffff027224 */ /* 0x000fe200000e0603 */
[----:B------:R-:W-:-:S03]  /*c0a0*/  MOV R3, R9 ;  /* 0x0000000900037202 */ /* 0x000fc60000000f00 */
[----:B------:R-:W-:Y:S02]  /*c0b0*/  IMAD R6, R2, UR4, RZ ;  /* 0x0000000402067c24 */ /* 0x000fe4000f8e02ff */
[----:B------:R-:W-:-:S04]  /*c0c0*/  IMAD.MOV.U32 R2, RZ, RZ, R10 ;  /* 0x000000ffff027224 */ /* 0x000fc800078e000a */
[----:B--2---:R-:W-:-:S04]  /*c0d0*/  IMAD.WIDE.U32 R4, R0, UR4, R2 ;  /* 0x0000000400047c25 */ /* 0x004fc8000f8e0002 */
[----:B------:R-:W-:Y:S01]  /*c0e0*/  IMAD R0, R0, UR5, R6 ;  /* 0x0000000500007c24 */ /* 0x000fe2000f8e0206 */
[----:B------:R-:W-:Y:S02]  /*c0f0*/  ULDC.64 UR4, c[0x0][0x280] ;  /* 0x0000a00000047ab9 */ /* 0x000fe40000000a00 */
[----:B------:R-:W-:Y:S02]  /*c100*/  LEA R2, P0, R4, UR4, 0x1 ;  /* 0x0000000404027c11 */ /* 0x000fe4000f8008ff */
[----:B------:R-:W-:-:S04]  /*c110*/  IADD3 R0, R5, R0, RZ ;  /* 0x0000000005007210 */ /* 0x000fc80007ffe0ff */
[----:B------:R-:W-:-:S05]  /*c120*/  LEA.HI.X R3, R4, UR5, R0, 0x1, P0 ;  /* 0x0000000504037c11 */ /* 0x000fca00080f0c00 */
[----:B------:R-:W-:Y:S04]  /*c130*/  STG.E.128 desc[UR26][R2.64], R40 ;  /* 0x0000002802007986 */ /* 0x000fe8000c101d1a */
[----:B------:R-:W-:Y:S04]  /*c140*/  STG.E.128 desc[UR26][R2.64+0x40], R36 ;  /* 0x0000402402007986 */ /* 0x000fe8000c101d1a */
[----:B----4-:R-:W-:Y:S01]  /*c150*/  STG.E.128 desc[UR26][R2.64+0x80], R32 ;  /* 0x0000802002007986 */ /* 0x010fe2000c101d1a */
[----:B------:R-:W-:Y:S05]  /*c160*/  EXIT ;  /* 0x000000000000794d */ /* 0x000fea0003800000 */
.L_x_309:
[----:B------:R-:W2:Y:S01]  /*c170*/  LDL.LU R13, [R1+0x34] ;  /* 0x00003400010d7983 */ /* 0x000ea20000300800 */
[----:B------:R-:W1:Y:S01]  /*c180*/  LDC.U8 R0, c[0x0][0x3d9] ;  /* 0x0000f640ff007b82 */ /* 0x000e620000000000 */
[----:B------:R-:W-:Y:S01]  /*c190*/  LEA.HI R12, R39, R42, RZ, 0x2 ;  /* 0x0000002a270c7211 */ /* 0x000fe200078f10ff */
[----:B------:R-:W-:Y:S01]  /*c1a0*/  ULDC.64 UR4, c[0x0][0x2a0] ;  /* 0x0000a80000047ab9 */ /* 0x000fe20000000a00 */
[----:B------:R-:W3:Y:S01]  /*c1b0*/  S2R R23, SR_CTAID.X ;  /* 0x0000000000177919 */ /* 0x000ee20000002500 */
[----:B------:R-:W-:Y:S01]  /*c1c0*/  BSSY B0, `(.L_x_328) ;  /* 0x000004a000007945 */ /* 0x000fe20003800000 */
[----:B------:R-:W-:-:S03]  /*c1d0*/  LOP3.LUT R8, R12, 0x1ffffffc, RZ, 0xc0, !PT ;  /* 0x1ffffffc0c087812 */ /* 0x000fc600078ec0ff */
[----:B------:R-:W4:Y:S01]  /*c1e0*/  LDC.U8 R4, c[0x0][0x3d8] ;  /* 0x0000f600ff047b82 */ /* 0x000f220000000000 */
[----:B-1----:R-:W-:Y:S02]  /*c1f0*/  ISETP.NE.AND P2, PT, R0, RZ, PT ;  /* 0x000000ff0000720c */ /* 0x002fe40003f45270 */
[C---:B----4-:R-:W-:Y:S02]  /*c200*/  ISETP.NE.AND P1, PT, R4.reuse, RZ, PT ;  /* 0x000000ff0400720c */ /* 0x050fe40003f25270 */
[----:B------:R-:W-:Y:S02]  /*c210*/  ISETP.NE.AND P3, PT, R4, RZ, !P2 ;  /* 0x000000ff0400720c */ /* 0x000fe40005765270 */
[----:B------:R-:W-:-:S07]  /*c220*/  ISETP.EQ.AND P1, PT, R0, RZ, P1 ;  /* 0x000000ff0000720c */ /* 0x000fce0000f22270 */
[----:B------:R-:W1:Y:S08]  /*c230*/  @!P2 LDC R9, c[0x0][0x2c4] ;  /* 0x0000b100ff09ab82 */ /* 0x000e700000000800 */
[----:B------:R-:W4:Y:S01]  /*c240*/  @P2 LDC.64 R16, c[0x0][0x2c0] ;  /* 0x0000b000ff102b82 */ /* 0x000f220000000a00 */
[----:B------:R-:W-:-:S07]  /*c250*/  @!P1 CS2R R14, SRZ ;  /* 0x00000000000e9805 */ /* 0x000fce000001ff00 */
[----:B------:R-:W5:Y:S08]  /*c260*/  @P1 LDC R10, c[0x0][0x2c4] ;  /* 0x0000b100ff0a1b82 */ /* 0x000f700000000800 */
[----:B-1----:R-:W1:Y:S08]  /*c270*/  @P3 LDC R9, c[0x0][0x2e4] ;  /* 0x0000b900ff093b82 */ /* 0x002e700000000800 */
[----:B------:R-:W2:Y:S01]  /*c280*/  @P2 LDC R18, c[0x0][0x2c0] ;  /* 0x0000b000ff122b82 */ /* 0x000ea20000000800 */
[----:B----4-:R-:W-:-:S02]  /*c290*/  @P2 IMAD R16, R17, R16, RZ ;  /* 0x0000001011102224 */ /* 0x010fc400078e02ff */
[----:B-1----:R-:W-:Y:S02]  /*c2a0*/  @!P2 IMAD.MOV.U32 R16, RZ, RZ, R9 ;  /* 0x000000ffff10a224 */ /* 0x002fe400078e0009 */
[----:B------:R-:W-:Y:S01]  /*c2b0*/  @!P2 IMAD.MOV.U32 R18, RZ, RZ, 0x1 ;  /* 0x00000001ff12a424 */ /* 0x000fe200078e00ff */
[C---:B--2---:R-:W-:Y:S02]  /*c2c0*/  ISETP.NE.AND P0, PT, R13.reuse, -0x1, PT ;  /* 0xffffffff0d00780c */ /* 0x044fe40003f05270 */
[----:B------:R-:W-:-:S11]  /*c2d0*/  ISETP.NE.OR P4, PT, R13, -0x1, !P1 ;  /* 0xffffffff0d00780c */ /* 0x000fd60004f85670 */
[----:B------:R-:W1:Y:S01]  /*c2e0*/  @!P0 LDC.64 R2, c[0x0][0x290] ;  /* 0x0000a400ff028b82 */ /* 0x000e620000000a00 */
[----:B------:R-:W-:-:S07]  /*c2f0*/  @!P0 SHF.R.S32.HI R0, RZ, 0x1f, R24 ;  /* 0x0000001fff008819 */ /* 0x000fce0000011418 */
[----:B------:R-:W2:Y:S01]  /*c300*/  @P0 LDC.64 R6, c[0x0][0x298] ;  /* 0x0000a600ff060b82 */ /* 0x000ea20000000a00 */
[----:B-1----:R-:W-:Y:S02]  /*c310*/  @!P0 IMAD R0, R0, R2, RZ ;  /* 0x0000000200008224 */ /* 0x002fe400078e02ff */
[----:B--2---:R-:W-:-:S04]  /*c320*/  @P0 IMAD.WIDE.U32 R4, R13, R6, RZ ;  /* 0x000000060d040225 */ /* 0x004fc800078e00ff */
[C---:B------:R-:W-:Y:S02]  /*c330*/  @!P0 IMAD R6, R24.reuse, R3, R0 ;  /* 0x0000000318068224 */ /* 0x040fe400078e0200 */
[----:B------:R-:W-:-:S04]  /*c340*/  @!P0 IMAD.WIDE.U32 R2, R24, R2, RZ ;  /* 0x0000000218028225 */ /* 0x000fc800078e00ff */
[----:B------:R-:W-:Y:S01]  /*c350*/  IMAD.IADD R0, R42, 0x1, -R8 ;  /* 0x000000012a007824 */ /* 0x000fe200078e0a08 */
[----:B------:R-:W-:Y:S01]  /*c360*/  SHF.R.S32.HI R8, RZ, 0x2, R12 ;  /* 0x00000002ff087819 */ /* 0x000fe2000001140c */
[----:B------:R-:W-:Y:S02]  /*c370*/  @!P0 IMAD.MOV.U32 R4, RZ, RZ, R2 ;  /* 0x000000ffff048224 */ /* 0x000fe400078e0002 */
[----:B------:R-:W-:Y:S02]  /*c380*/  IMAD.SHL.U32 R0, R0, 0x8, RZ ;  /* 0x0000000800007824 */ /* 0x000fe400078e00ff */
[----:B------:R-:W-:Y:S02]  /*c390*/  @P0 IMAD R7, R13, R7, R5 ;  /* 0x000000070d070224 */ /* 0x000fe400078e0205 */
[----:B------:R-:W-:Y:S01]  /*c3a0*/  @!P0 IMAD.IADD R7, R3, 0x1, R6 ;  /* 0x0000000103078824 */ /* 0x000fe200078e0206 */
[----:B------:R-:W-:Y:S01]  /*c3b0*/  IADD3 R2, P0, R0, R4, RZ ;  /* 0x0000000400027210 */ /* 0x000fe20007f1e0ff */
[----:B-----5:R-:W-:Y:S01]  /*c3c0*/  @!P4 IMAD R13, R24, R10, RZ ;  /* 0x0000000a180dc224 */ /* 0x020fe200078e02ff */
[----:B------:R-:W-:Y:S01]  /*c3d0*/  SHF.R.S32.HI R10, RZ, 0x1f, R25 ;  /* 0x0000001fff0a7819 */ /* 0x000fe20000011419 */
[----:B------:R-:W-:Y:S01]  /*c3e0*/  @P2 IMAD.MOV.U32 R4, RZ, RZ, 0x1 ;  /* 0x00000001ff042424 */ /* 0x000fe200078e00ff */
[----:B------:R-:W-:Y:S01]  /*c3f0*/  LEA.HI.X.SX32 R3, R0, R7, 0x1, P0 ;  /* 0x0000000700037211 */ /* 0x000fe200000f0eff */
[----:B------:R-:W-:Y:S01]  /*c400*/  IMAD.IADD R0, R11, 0x1, -R26 ;  /* 0x000000010b007824 */ /* 0x000fe200078e0a1a */
[----:B------:R1:W-:Y:S01]  /*c410*/  @!P4 STL [R1+0x34], R13 ;  /* 0x0000340d0100c387 */ /* 0x0003e20000100800 */
[----:B------:R-:W-:Y:S01]  /*c420*/  @!P2 IMAD R4, R9, R19, RZ ;  /* 0x000000130904a224 */ /* 0x000fe200078e02ff */
[----:B------:R-:W-:Y:S01]  /*c430*/  LOP3.LUT P4, RZ, R42, 0x3, RZ, 0xc0, !PT ;  /* 0x000000032aff7812 */ /* 0x000fe2000788c0ff */
[C---:B------:R-:W-:Y:S01]  /*c440*/  VIADD R19, R8.reuse, 0x20 ;  /* 0x0000002008137836 */ /* 0x040fe20000000000 */
[----:B------:R-:W-:Y:S01]  /*c450*/  ISETP.GE.AND P0, PT, R8, R0, PT ;  /* 0x000000000800720c */ /* 0x000fe20003f06270 */
[----:B------:R-:W-:Y:S01]  /*c460*/  IMAD R4, R24, R4, RZ ;  /* 0x0000000418047224 */ /* 0x000fe200078e02ff */
[----:B------:R-:W-:Y:S01]  /*c470*/  SHF.R.S32.HI R9, RZ, 0x1f, R8 ;  /* 0x0000001fff097819 */ /* 0x000fe20000011408 */
[----:B------:R-:W-:Y:S01]  /*c480*/  IMAD R10, R10, UR4, RZ ;  /* 0x000000040a0a7c24 */ /* 0x000fe2000f8e02ff */
[--C-:B------:R-:W-:Y:S01]  /*c490*/  @P1 SHF.R.S32.HI R15, RZ, 0x1f, R13.reuse ;  /* 0x0000001fff0f1819 */ /* 0x100fe2000001140d */
[----:B------:R-:W-:Y:S01]  /*c4a0*/  @P1 IMAD.MOV.U32 R14, RZ, RZ, R13 ;  /* 0x000000ffff0e1224 */ /* 0x000fe200078e000d */
[CC--:B------:R-:W-:Y:S01]  /*c4b0*/  ISETP.GE.OR P3, PT, R8.reuse, R0.reuse, P4 ;  /* 0x000000000800720c */ /* 0x0c0fe20002766670 */
[----:B------:R-:W-:Y:S01]  /*c4c0*/  VIADD R20, R8, 0x40 ;  /* 0x0000004008147836 */ /* 0x000fe20000000000 */
[----:B------:R-:W-:Y:S01]  /*c4d0*/  SEL R17, R4, RZ, !P1 ;  /* 0x000000ff04117207 */ /* 0x000fe20004800000 */
[----:B------:R-:W-:Y:S01]  /*c4e0*/  VIADD R21, R8, 0x60 ;  /* 0x0000006008157836 */ /* 0x000fe20000000000 */
[----:B------:R-:W-:Y:S01]  /*c4f0*/  ISETP.GE.OR P1, PT, R19, R0, P4 ;  /* 0x000000001300720c */ /* 0x000fe20002726670 */
[----:B------:R-:W-:Y:S01]  /*c500*/  IMAD R10, R25, UR5, R10 ;  /* 0x00000005190a7c24 */ /* 0x000fe2000f8e020a */
[----:B------:R-:W-:-:S02]  /*c510*/  P2R R22, PR, RZ, 0x8 ;  /* 0x00000008ff167803 */ /* 0x000fc40000000000 */
[-C--:B------:R-:W-:Y:S02]  /*c520*/  ISETP.GE.AND P3, PT, R19, R0.reuse, PT ;  /* 0x000000001300720c */ /* 0x080fe40003f66270 */
[-C--:B------:R-:W-:Y:S02]  /*c530*/  ISETP.GE.AND P2, PT, R20, R0.reuse, PT ;  /* 0x000000001400720c */ /* 0x080fe40003f46270 */
[----:B------:R-:W-:Y:S01]  /*c540*/  ISETP.GE.AND P5, PT, R21, R0, PT ;  /* 0x000000001500720c */ /* 0x000fe20003fa6270 */
[----:B-1----:R-:W-:-:S04]  /*c550*/  IMAD.WIDE.U32 R12, R25, UR4, R2 ;  /* 0x00000004190c7c25 */ /* 0x002fc8000f8e0002 */
[----:B---3--:R-:W-:Y:S01]  /*c560*/  IMAD.WIDE R2, R23, 0x80, R8 ;  /* 0x0000008017027825 */ /* 0x008fe200078e0208 */
[----:B------:R-:W-:-:S03]  /*c570*/  P2R R23, PR, RZ, 0x2 ;  /* 0x00000002ff177803 */ /* 0x000fc60000000000 */
        /* <DEDUP_REMOVED lines=14> */
.L_x_329:
[----:B------:R-:W-:Y:S05]  /*c660*/  BSYNC B0 ;  /* 0x0000000000007941 */ /* 0x000fea0003800000 */
.L_x_328:
        /* <DEDUP_REMOVED lines=21> */
.L_x_331:
[----:B------:R-:W-:Y:S05]  /*c7c0*/  BSYNC B0 ;  /* 0x0000000000007941 */ /* 0x000fea0003800000 */
.L_x_330:
        /* <DEDUP_REMOVED lines=17> */
.L_x_333:
[----:B------:R-:W-:Y:S05]  /*c8e0*/  BSYNC B0 ;  /* 0x0000000000007941 */ /* 0x000fea0003800000 */
.L_x_332:
        /* <DEDUP_REMOVED lines=20> */
.L_x_335:
[----:B------:R-:W-:Y:S05]  /*ca30*/  BSYNC B0 ;  /* 0x0000000000007941 */ /* 0x000fea0003800000 */
.L_x_334:
[----:B------:R-:W-:Y:S01]  /*ca40*/  ISETP.NE.AND P0, PT, R22, RZ, PT ;  /* 0x000000ff1600720c */ /* 0x000fe20003f05270 */
[----:B------:R-:W-:Y:S01]  /*ca50*/  BSSY B0, `(.L_x_336) ;  /* 0x000000b000007945 */ /* 0x000fe20003800000 */
[----:B------:R-:W-:-:S11]  /*ca60*/  IADD3.X R14, R16, R15, R17, P2, P1 ;  /* 0x0000000f100e7210 */ /* 0x000fd600017e2411 */
        /* <DEDUP_REMOVED lines=9> */
.L_x_337:
[----:B------:R-:W-:Y:S05]  /*cb00*/  BSYNC B0 ;  /* 0x0000000000007941 */ /* 0x000fea0003800000 */
.L_x_336:
[----:B------:R-:W-:Y:S01]  /*cb10*/  ISETP.NE.AND P0, PT, R23, RZ, PT ;  /* 0x000000ff1700720c */ /* 0x000fe20003f05270 */
[----:B------:R-:W-:-:S12]  /*cb20*/  BSSY B0, `(.L_x_338) ;  /* 0x000000a000007945 */ /* 0x000fd80003800000 */
        /* <DEDUP_REMOVED lines=9> */
.L_x_339:
[----:B------:R-:W-:Y:S05]  /*cbc0*/  BSYNC B0 ;  /* 0x0000000000007941 */ /* 0x000fea0003800000 */
.L_x_338:
        /* <DEDUP_REMOVED lines=10> */
.L_x_341:
[----:B------:R-:W-:Y:S05]  /*cc70*/  BSYNC B0 ;  /* 0x0000000000007941 */ /* 0x000fea0003800000 */
.L_x_340:
        /* <DEDUP_REMOVED lines=10> */
.L_x_342:
        /* <DEDUP_REMOVED lines=14> */
.L_x_1212:


//--------------------- .text._ZN5flash16flash_fwd_kernelI23Flash_fwd_kernel_traitsILi96ELi128ELi64ELi4ELb0ELb0EN7cutlass6half_tE19Flash_kernel_traitsILi96ELi128ELi64ELi4ES3_EELb0ELb0ELb0ELb0ELb0ELb1ELb1ELb0EEEvNS_16Flash_fwd_paramsE --------------------------
	.section	.text._ZN5flash16flash_fwd_kernelI23Flash_fwd_kernel_traitsILi96ELi128ELi64ELi4ELb0ELb0EN7cutlass6half_tE19Flash_kernel_traitsILi96ELi128ELi64ELi4ES3_EELb0ELb0ELb0ELb0ELb0ELb1ELb1ELb0EEEvNS_16Flash_fwd_paramsE,"ax",@progbits
	.align	128
        .global         _ZN5flash16flash_fwd_kernelI23Flash_fwd_kernel_traitsILi96ELi128ELi64ELi4ELb0ELb0EN7cutlass6half_tE19Flash_kernel_traitsILi96ELi128ELi64ELi4ES3_EELb0ELb0ELb0ELb0ELb0ELb1ELb1ELb0EEEvNS_16Flash_fwd_paramsE
        .type           _ZN5flash16flash_fwd_kernelI23Flash_fwd_kernel_traitsILi96ELi128ELi64ELi4ELb0ELb0EN7cutlass6half_tE19Flash_kernel_traitsILi96ELi128ELi64ELi4ES3_EELb0ELb0ELb0ELb0ELb0ELb1ELb1ELb0EEEvNS_16Flash_fwd_paramsE,@function
        .size           _ZN5flash16flash_fwd_kernelI23Flash_fwd_kernel_traitsILi96ELi128ELi64ELi4ELb0ELb0EN7cutlass6half_tE19Flash_kernel_traitsILi96ELi128ELi64ELi4ES3_EELb0ELb0ELb0ELb0ELb0ELb1ELb1ELb0EEEvNS_16Flash_fwd_paramsE,(.L_x_1213 - _ZN5flash16flash_fwd_kernelI23Flash_fwd_kernel_traitsILi96ELi128ELi64ELi4ELb0ELb0EN7cutlass6half_tE19Flash_kernel_traitsILi96ELi128ELi64ELi4ES3_EELb0ELb0ELb0ELb0ELb0ELb1ELb1ELb0EEEvNS_16Flash_fwd_paramsE)
        .other          _ZN5flash16flash_fwd_kernelI23Flash_fwd_kernel_traitsILi96ELi128ELi64ELi4ELb0ELb0EN7cutlass6half_tE19Flash_kernel_traitsILi96ELi128ELi64ELi4ES3_EELb0ELb0ELb0ELb0ELb0ELb1ELb1ELb0EEEvNS_16Flash_fwd_paramsE,@"STO_CUDA_ENTRY STV_DEFAULT"
_ZN5flash16flash_fwd_kernelI23Flash_fwd_kernel_traitsILi96ELi128ELi64ELi4ELb0ELb0EN7cutlass6half_tE19Flash_kernel_traitsILi96ELi128ELi64ELi4ES3_EELb0ELb0ELb0ELb0ELb0ELb1ELb1ELb0EEEvNS_16Flash_fwd_paramsE:
.text._ZN5flash16flash_fwd_kernelI23Flash_fwd_kernel_traitsILi96ELi128ELi64ELi4ELb0ELb0EN7cutlass6half_tE19Flash_kernel_traitsILi96ELi128ELi64ELi4ES3_EELb0ELb0ELb0ELb0ELb0ELb1ELb1ELb0EEEvNS_16Flash_fwd_paramsE:
        /* <DEDUP_REMOVED lines=41> */
.L_x_343:
[----:B-1----:R-:W1:Y:S02]  /*0290*/  LDC R4, c[0x0][0x2c8] ;  /* 0x0000b200ff047b82 */ /* 0x002e640000000800 */
.L_x_344:
        /* <DEDUP_REMOVED lines=71> */
[----:B------:R2:W-:Y:S01]  /*0710*/  STL.64 [R1+0x40], R42 ;  /* 0x0000402a01007387 */ /* 0x0005e20000100a00 */
[----:B------:R-:W-:Y:S01]  /*0720*/  LOP3.LUT R3, R0, 0x18, R34, 0xf8, !PT ;  /* 0x0000001800037812 */ /* 0x000fe200078ef822 */
[----:B------:R-:W-:Y:S01]  /*0730*/  @!P2 IMAD.IADD R24, R7, 0x1, R13 ;  /* 0x000000010718a824 */ /* 0x000fe200078e020d */
[----:B------:R-:W-:Y:S01]  /*0740*/  SHF.R.U32.HI R0, RZ, 0x3, R0 ;  /* 0x00000003ff007819 */ /* 0x000fe20000011600 */
[----:B------:R2:W-:Y:S01]  /*0750*/  STL.64 [R1+0x48], R40 ;  /* 0x0000482801007387 */ /* 0x0005e20000100a00 */
[----:B------:R-:W-:Y:S01]  /*0760*/  ISETP.GE.U32.AND P6, PT, R4, R14, PT ;  /* 0x0000000e0400720c */ /* 0x000fe20003fc6070 */
[----:B----4-:R-:W-:Y:S01]  /*0770*/  @P1 IMAD R7, R5, R23, RZ ;  /* 0x0000001705071224 */ /* 0x010fe200078e02ff */
[----:B------:R-:W-:Y:S01]  /*0780*/  LOP3.LUT R25, R3, R0, RZ, 0x3c, !PT ;  /* 0x0000000003197212 */ /* 0x000fe200078e3cff */
[----:B------:R2:W-:Y:S01]  /*0790*/  STL [R1+0x60], R31 ;  /* 0x0000601f01007387 */ /* 0x0005e20000100800 */
[----:B------:R-:W-:Y:S01]  /*07a0*/  LOP3.LUT R0, R28, R30, RZ, 0x3c, !PT ;  /* 0x0000001e1c007212 */ /* 0x000fe200078e3cff */
[----:B------:R-:W-:-:S03]  /*07b0*/  @P1 IMAD.WIDE.U32 R4, R5, R22, RZ ;  /* 0x0000001605041225 */ /* 0x000fc600078e00ff */
[----:B------:R-:W-:Y:S01]  /*07c0*/  ISETP.GE.AND P4, PT, R0, RZ, PT ;  /* 0x000000ff0000720c */ /* 0x000fe20003f86270 */
[----:B------:R-:W-:Y:S01]  /*07d0*/  @P1 IMAD.IADD R0, R8, 0x1, R9 ;  /* 0x0000000108001824 */ /* 0x000fe200078e0209 */
[----:B------:R-:W-:Y:S01]  /*07e0*/  SHF.R.S32.HI R9, RZ, 0x1f, R28 ;  /* 0x0000001fff097819 */ /* 0x000fe2000001141c */
[----:B------:R-:W-:Y:S01]  /*07f0*/  @P1 IMAD.IADD R14, R5, 0x1, R7 ;  /* 0x00000001050e1824 */ /* 0x000fe200078e0207 */
        /* <DEDUP_REMOVED lines=23> */
.L_x_346:
        /* <DEDUP_REMOVED lines=14> */
.L_x_347:
        /* <DEDUP_REMOVED lines=10> */
[----:B------:R3:W-:Y:S01]  /*0af0*/  STL [R1+0x5c], R35 ;  /* 0x00005c2301007387 */ /* 0x0007e20000100800 */
[----:B------:R-:W-:Y:S01]  /*0b00*/  ISETP.NE.AND P5, PT, R30, RZ, PT ;  /* 0x000000ff1e00720c */ /* 0x000fe20003fa5270 */
        /* <DEDUP_REMOVED lines=14> */
[----:B------:R-:W-:-:S04]  /*0bf0*/  IMAD.WIDE.U32 R4, R42, R192, R34 ;  /* 0x000000c02a047225 */ /* 0x000fc800078e0022 */
[----:B------:R-:W-:Y:S01]  /*0c00*/  IMAD R0, R43, R192, RZ ;  /* 0x000000c02b007224 */ /* 0x000fe200078e02ff */
[----:B------:R-:W-:Y:S01]  /*0c10*/  IADD3 R34, P0, R15, R4, RZ ;  /* 0x000000040f227210 */ /* 0x000fe20007f1e0ff */
[----:B-1----:R-:W-:Y:S01]  /*0c20*/  @!P2 IMAD R2, R6, R10, RZ ;  /* 0x0000000a0602a224 */ /* 0x002fe200078e02ff */
[----:B------:R-:W-:Y:S01]  /*0c30*/  @!P2 MOV R6, R12 ;  /* 0x0000000c0006a202 */ /* 0x000fe20000000f00 */
[----:B------:R-:W-:Y:S01]  /*0c40*/  IMAD.IADD R7, R13, 0x1, R8 ;  /* 0x000000010d077824 */ /* 0x000fe200078e0208 */
[----:B------:R-:W1:Y:S01]  /*0c50*/  @!P3 LDC.64 R14, c[0x0][0x210] ;  /* 0x00008400ff0ebb82 */ /* 0x000e620000000a00 */
[----:B------:R-:W-:Y:S02]  /*0c60*/  IMAD R0, R42, R193, R0 ;  /* 0x000000c12a007224 */ /* 0x000fe400078e0200 */
[----:B------:R-:W-:Y:S02]  /*0c70*/  @!P2 IMAD R8, R9, R11, R2 ;  /* 0x0000000b0908a224 */ /* 0x000fe400078e0202 */
[----:B------:R-:W-:Y:S01]  /*0c80*/  IMAD R11, R166, -0x40, R48 ;  /* 0xffffffc0a60b7824 */ /* 0x000fe200078e0230 */
[----:B---3--:R-:W-:Y:S01]  /*0c90*/  IADD3.X R35, R17, R5, R0, P0, !PT ;  /* 0x0000000511237210 */ /* 0x008fe200007fe400 */
[----:B------:R-:W-:-:S02]  /*0ca0*/  @!P2 IMAD.WIDE.U32 R2, R9, R10, R6 ;  /* 0x0000000a0902a225 */ /* 0x000fc400078e0006 */
[----:B------:R-:W3:Y:S01]  /*0cb0*/  @!P2 S2R R10, SR_CgaCtaId ;  /* 0x00000000000aa919 */ /* 0x000ee20000008800 */
[----:B------:R-:W-:Y:S01]  /*0cc0*/  ISETP.GE.AND P6, PT, R42, R11, PT ;  /* 0x0000000b2a00720c */ /* 0x000fe20003fc6270 */
[----:B--2---:R-:W-:Y:S02]  /*0cd0*/  @!P3 IMAD R0, R41, R18, RZ ;  /* 0x000000122900b224 */ /* 0x004fe400078e02ff */
[----:B------:R-:W-:Y:S01]  /*0ce0*/  @!P2 IMAD.IADD R3, R3, 0x1, R8 ;  /* 0x000000010303a824 */ /* 0x000fe200078e0208 */
[----:B----4-:R-:W-:Y:S01]  /*0cf0*/  @!P2 LEA R8, P0, R2, R20, 0x1 ;  /* 0x000000140208a211 */ /* 0x010fe200078008ff */
[----:B------:R-:W-:Y:S01]  /*0d00*/  VIADD R24, R42, 0x60 ;  /* 0x000000602a187836 */ /* 0x000fe20000000000 */
[----:B-----5:R-:W-:Y:S01]  /*0d10*/  ULEA UR4, UR4, UR5, 0x18 ;  /* 0x0000000504047291 */ /* 0x020fe2000f8ec03f */
[----:B------:R-:W-:Y:S01]  /*0d20*/  @!P3 IMAD R6, R40, R19, R0 ;  /* 0x000000132806b224 */ /* 0x000fe200078e0200 */
[----:B------:R-:W-:Y:S01]  /*0d30*/  LEA.HI R0, R26, R42, RZ, 0x1 ;  /* 0x0000002a1a007211 */ /* 0x000fe200078f08ff */
[----:B------:R-:W-:Y:S01]  /*0d40*/  VIADD R28, R42, 0x40 ;  /* 0x000000402a1c7836 */ /* 0x000fe20000000000 */
[----:B------:R-:W-:Y:S01]  /*0d50*/  @!P2 LEA.HI.X R9, R2, R21, R3, 0x1, P0 ;  /* 0x000000150209a211 */ /* 0x000fe200000f0c03 */
[----:B------:R-:W-:Y:S01]  /*0d60*/  @!P4 IMAD.MOV R16, RZ, RZ, -R16 ;  /* 0x000000ffff10c224 */ /* 0x000fe200078e0a10 */
[----:B------:R-:W-:Y:S01]  /*0d70*/  ISETP.GE.AND P0, PT, R24, R36, PT ;  /* 0x000000241800720c */ /* 0x000fe20003f06270 */
[----:B------:R-:W-:Y:S01]  /*0d80*/  @!P3 IMAD.MOV.U32 R2, RZ, RZ, R12 ;  /* 0x000000ffff02b224 */ /* 0x000fe200078e000c */
[----:B------:R-:W-:Y:S01]  /*0d90*/  LOP3.LUT R0, R0, 0x7fffffe, RZ, 0xc0, !PT ;  /* 0x07fffffe00007812 */ /* 0x000fe200078ec0ff */
[----:B------:R-:W-:Y:S01]  /*0da0*/  @!P3 IMAD.MOV.U32 R3, RZ, RZ, R7 ;  /* 0x000000ffff03b224 */ /* 0x000fe200078e0007 */
[----:B------:R-:W-:Y:S01]  /*0db0*/  LEA.HI R19, R29, R171, RZ, 0x5 ;  /* 0x000000ab1d137211 */ /* 0x000fe200078f28ff */
[----:B------:R-:W2:Y:S01]  /*0dc0*/  @!P6 S2R R17, SR_CgaCtaId ;  /* 0x000000000011e919 */ /* 0x000ea20000008800 */
[----:B------:R-:W-:Y:S01]  /*0dd0*/  @!P5 LOP3.LUT R16, RZ, R30, RZ, 0x33, !PT ;  /* 0x0000001eff10d212 */ /* 0x000fe200078e33ff */
[----:B------:R-:W-:Y:S01]  /*0de0*/  IMAD.IADD R0, R42, 0x1, -R0 ;  /* 0x000000012a007824 */ /* 0x000fe200078e0a00 */
[----:B------:R-:W-:Y:S01]  /*0df0*/  ISETP.GE.AND P5, PT, R31, R11, PT ;  /* 0x0000000b1f00720c */ /* 0x000fe20003fa6270 */
[----:B------:R-:W-:Y:S01]  /*0e00*/  @!P3 IMAD.WIDE.U32 R4, R40, R18, R2 ;  /* 0x000000122804b225 */ /* 0x000fe200078e0002 */
[----:B------:R-:W-:Y:S01]  /*0e10*/  ISETP.GE.AND P1, PT, R28, R36, PT ;  /* 0x000000241c00720c */ /* 0x000fe20003f26270 */
[----:B------:R4:W-:Y:S01]  /*0e20*/  STL [R1+0x68], R28 ;  /* 0x0000681c01007387 */ /* 0x0009e20000100800 */
[----:B------:R-:W-:Y:S01]  /*0e30*/  SHF.R.S32.HI R37, RZ, 0x5, R19 ;  /* 0x00000005ff257819 */ /* 0x000fe20000011413 */
[----:B------:R-:W-:Y:S01]  /*0e40*/  IMAD.WIDE.U32 R32, R16, UR6, R32 ;  /* 0x0000000610207c25 */ /* 0x000fe2000f8e0020 */
[----:B-1----:R-:W-:Y:S01]  /*0e50*/  @!P3 LEA R2, P4, R4, R14, 0x1 ;  /* 0x0000000e0402b211 */ /* 0x002fe200078808ff */
[----:B------:R-:W1:Y:S01]  /*0e60*/  @!P0 S2R R21, SR_CgaCtaId ;  /* 0x0000000000158919 */ /* 0x000e620000008800 */
[----:B------:R-:W-:Y:S01]  /*0e70*/  LEA R3, R37, R0, 0x3 ;  /* 0x0000000025037211 */ /* 0x000fe200078e18ff */
[----:B------:R-:W-:Y:S01]  /*0e80*/  @!P3 IMAD.IADD R0, R5, 0x1, R6 ;  /* 0x000000010500b824 */ /* 0x000fe200078e0206 */
[----:B------:R-:W-:Y:S01]  /*0e90*/  LEA.HI R5, R29, R171, RZ, 0x4 ;  /* 0x000000ab1d057211 */ /* 0x000fe200078f20ff */
[----:B------:R5:W-:Y:S01]  /*0ea0*/  STL [R1+0x64], R24 ;  /* 0x0000641801007387 */ /* 0x000be20000100800 */
[----:B------:R-:W-:Y:S01]  /*0eb0*/  IMAD.SHL.U32 R167, R22, 0x40, RZ ;  /* 0x0000004016a77824 */ /* 0x000fe200078e00ff */
[----:B------:R-:W-:Y:S01]  /*0ec0*/  ULDC UR5, c[0x0][0x39c] ;  /* 0x0000e70000057ab9 */ /* 0x000fe20000000800 */
[----:B------:R-:W-:Y:S01]  /*0ed0*/  IMAD.U32 R6, R3, 0x20, R25 ;  /* 0x0000002003067824 */ /* 0x000fe200078e0019 */
[----:B------:R-:W1:Y:S01]  /*0ee0*/  @!P5 S2R R18, SR_CgaCtaId ;  /* 0x000000000012d919 */ /* 0x000e620000008800 */
[----:B------:R-:W-:Y:S01]  /*0ef0*/  @!P3 LEA.HI.X R3, R4, R15, R0, 0x1, P4 ;  /* 0x0000000f0403b211 */ /* 0x000fe200020f0c00 */
[----:B------:R-:W-:Y:S01]  /*0f00*/  IMAD.MOV.U32 R168, RZ, RZ, R32 ;  /* 0x000000ffffa87224 */ /* 0x000fe200078e0020 */
[----:B------:R-:W-:Y:S01]  /*0f10*/  SHF.R.S32.HI R4, RZ, 0x4, R5 ;  /* 0x00000004ff047819 */ /* 0x000fe20000011405 */
[----:B------:R-:W1:Y:S01]  /*0f20*/  @!P1 LDC.64 R14, c[0x0][0x240] ;  /* 0x00009000ff0e9b82 */ /* 0x000e620000000a00 */
[----:B------:R-:W-:Y:S01]  /*0f30*/  LEA R230, R6, UR4, 0x1 ;  /* 0x0000000406e67c11 */ /* 0x000fe2000f8e08ff */
[----:B------:R-:W-:Y:S01]  /*0f40*/  IMAD.SHL.U32 R165, R22, 0x20, RZ ;  /* 0x0000002016a57824 */ /* 0x000fe200078e00ff */
[----:B------:R-:W-:Y:S01]  /*0f50*/  LEA.HI R0, R5, R4, RZ, 0x1 ;  /* 0x0000000405007211 */ /* 0x000fe200078f08ff */
[----:B------:R-:W-:Y:S01]  /*0f60*/  STL [R1+0x24], R170 ;  /* 0x000024aa01007387 */ /* 0x000fe20000100800 */
[----:B------:R-:W-:-:S03]  /*0f70*/  ISETP.GE.AND P4, PT, R42, R11, PT ;  /* 0x0000000b2a00720c */ /* 0x000fc60003f86270 */
[----:B------:R-:W-:Y:S01]  /*0f80*/  @!PT LDS RZ, [RZ] ;  /* 0x00000000fffff984 */ /* 0x000fe20000000800 */
[----:B------:R-:W-:Y:S01]  /*0f90*/  @!PT LDS RZ, [RZ] ;  /* 0x00000000fffff984 */ /* 0x000fe20000000800 */
[----:B------:R-:W-:Y:S01]  /*0fa0*/  @!PT LDS RZ, [RZ] ;  /* 0x00000000fffff984 */ /* 0x000fe20000000800 */
[----:B------:R-:W-:Y:S01]  /*0fb0*/  @!P3 LDGSTS.E.BYPASS.LTC128B.128 [R230], desc[UR14][R2.64] ;  /* 0x0000000002e6bfae */ /* 0x000fe2000b901d4e */
[----:B----4-:R-:W4:Y:S03]  /*0fc0*/  @!P1 S2R R28, SR_CgaCtaId ;  /* 0x00000000001c9919 */ /* 0x010f260000008800 */
[----:B------:R-:W-:Y:S01]  /*0fd0*/  @!P3 LDGSTS.E.BYPASS.LTC128B.128 [R230+0x2000], desc[UR14][R2.64+0x40] ;  /* 0x0200004002e6bfae */ /* 0x000fe2000b901d4e */
[----:B-----5:R-:W5:Y:S03]  /*0fe0*/  @!P1 LDC.64 R24, c[0x0][0x210] ;  /* 0x00008400ff189b82 */ /* 0x020f660000000a00 */
[----:B------:R3:W-:Y:S01]  /*0ff0*/  @!P3 LDGSTS.E.BYPASS.LTC128B.128 [R230+0x4000], desc[UR14][R2.64+0x80] ;  /* 0x0400008002e6bfae */ /* 0x0007e2000b901d4e */
[----:B------:R-:W-:-:S03]  /*1000*/  @!P1 IADD3 R13, P3, R40, 0x40, RZ ;  /* 0x00000040280d9810 */ /* 0x000fc60007f7e0ff */
[----:B------:R-:W-:Y:S02]  /*1010*/  STL.64 [R1+0x30], R32 ;  /* 0x0000302001007387 */ /* 0x000fe40000100a00 */
[----:B------:R-:W-:Y:S01]  /*1020*/  @!P1 IMAD.X R20, RZ, RZ, R41, P3 ;  /* 0x000000ffff149224 */ /* 0x000fe200018e0629 */
[----:B------:R-:W-:Y:S01]  /*1030*/  ISETP.GE.AND P3, PT, R31, R11, PT ;  /* 0x0000000b1f00720c */ /* 0x000fe20003f66270 */
[----:B------:R-:W-:Y:S01]  /*1040*/  STL [R1+0x20], R167 ;  /* 0x000020a701007387 */ /* 0x000fe20000100800 */
[----:B------:R-:W-:Y:S02]  /*1050*/  @!P5 MOV R11, 0x400 ;  /* 0x00000400000bd802 */ /* 0x000fe40000000f00 */
[----:B---3--:R-:W-:Y:S02]  /*1060*/  LOP3.LUT R2, R0, 0xfffffffe, RZ, 0xc0, !PT ;  /* 0xfffffffe00027812 */ /* 0x008fe400078ec0ff */
[----:B------:R-:W-:Y:S02]  /*1070*/  @!P2 MOV R0, 0x400 ;  /* 0x000004000000a802 */ /* 0x000fe40000000f00 */
[----:B------:R-:W-:Y:S01]  /*1080*/  @!P6 MOV R3, 0x400 ;  /* 0x000004000003e802 */ /* 0x000fe20000000f00 */
[----:B------:R-:W-:Y:S01]  /*1090*/  IMAD.IADD R31, R4, 0x1, -R2 ;  /* 0x00000001041f7824 */ /* 0x000fe200078e0a02 */
[----:B------:R-:W-:-:S02]  /*10a0*/  @!P2 LEA R10, R10, R0, 0x18 ;  /* 0x000000000a0aa211 */ /* 0x000fc400078ec0ff */
[----:B------:R-:W-:Y:S02]  /*10b0*/  LOP3.LUT R0, R5, 0xfffffff0, RZ, 0xc0, !PT ;  /* 0xfffffff005007812 */ /* 0x000fe400078ec0ff */
[----:B------:R-:W-:Y:S02]  /*10c0*/  LOP3.LUT R2, R27, 0xfffffff8, RZ, 0xc0, !PT ;  /* 0xfffffff81b027812 */ /* 0x000fe400078ec0ff */
[----:B--2---:R-:W-:Y:S01]  /*10d0*/  @!P6 LEA R30, R17, R3, 0x18 ;  /* 0x00000003111ee211 */ /* 0x004fe200078ec0ff */
[C---:B------:R-:W-:Y:S01]  /*10e0*/  IMAD.IADD R0, R171.reuse, 0x1, -R0 ;  /* 0x00000001ab007824 */ /* 0x040fe200078e0a00 */
[----:B------:R-:W-:Y:S01]  /*10f0*/  @!P0 MOV R3, 0x400 ;  /* 0x0000040000038802 */ /* 0x000fe20000000f00 */
[----:B------:R-:W-:Y:S01]  /*1100*/  IMAD.IADD R2, R171, 0x1, -R2 ;  /* 0x00000001ab027824 */ /* 0x000fe200078e0a02 */
[----:B------:R-:W-:Y:S01]  /*1110*/  @!P1 MOV R4, 0x400 ;  /* 0x0000040000049802 */ /* 0x000fe20000000f00 */
[----:B------:R-:W2:Y:S01]  /*1120*/  @!P0 LDC.64 R26, c[0x0][0x210] ;  /* 0x00008400ff1a8b82 */ /* 0x000ea20000000a00 */
[----:B-1----:R-:W-:-:S02]  /*1130*/  @!P0 LEA R21, R21, R3, 0x18 ;  /* 0x0000000315158211 */ /* 0x002fc400078ec0ff */
[----:B------:R-:W-:Y:S02]  /*1140*/  SHF.R.S32.HI R19, RZ, 0x1f, R0 ;  /* 0x0000001fff137819 */ /* 0x000fe40000011400 */
[----:B------:R-:W-:Y:S02]  /*1150*/  LEA.HI R3, R0, R0, RZ, 0x1 ;  /* 0x0000000000037211 */ /* 0x000fe400078f08ff */
[----:B------:R-:W-:Y:S02]  /*1160*/  LEA.HI R29, R2, R2, RZ, 0x1 ;  /* 0x00000002021d7211 */ /* 0x000fe400078f08ff */
[----:B------:R-:W-:Y:S02]  /*1170*/  LOP3.LUT R5, R3, 0x7fffffe, RZ, 0xc0, !PT ;  /* 0x07fffffe03057812 */ /* 0x000fe400078ec0ff */
[----:B------:R-:W-:Y:S02]  /*1180*/  @!P5 LEA R17, R18, R11, 0x18 ;  /* 0x0000000b1211d211 */ /* 0x000fe400078ec0ff */
[----:B------:R-:W-:-:S02]  /*1190*/  LEA.HI R38, R19, R0, RZ, 0x3 ;  /* 0x0000000013267211 */ /* 0x000fc400078f18ff */
[----:B------:R-:W1:Y:S01]  /*11a0*/  @!P0 LDC.64 R18, c[0x0][0x240] ;  /* 0x00009000ff128b82 */ /* 0x000e620000000a00 */
[----:B----4-:R-:W-:Y:S02]  /*11b0*/  @!P1 LEA R28, R28, R4, 0x18 ;  /* 0x000000041c1c9211 */ /* 0x010fe400078ec0ff */
[----:B------:R-:W-:Y:S02]  /*11c0*/  LOP3.LUT R4, R29, 0x3fffffe, RZ, 0xc0, !PT ;  /* 0x03fffffe1d047812 */ /* 0x000fe400078ec0ff */
[----:B------:R-:W-:Y:S01]  /*11d0*/  IADD3 R174, R0, -R5, RZ ;  /* 0x8000000500ae7210 */ /* 0x000fe20007ffe0ff */
[----:B------:R-:W-:Y:S01]  /*11e0*/  @!P2 IMAD R0, R6, 0x2, R10 ;  /* 0x000000020600a824 */ /* 0x000fe200078e020a */
[--C-:B------:R-:W-:Y:S01]  /*11f0*/  SHF.R.S32.HI R10, RZ, 0x1, R3.reuse ;  /* 0x00000001ff0a7819 */ /* 0x100fe20000011403 */
[----:B------:R-:W-:Y:S01]  /*1200*/  IMAD.IADD R36, R2, 0x1, -R4 ;  /* 0x0000000102247824 */ /* 0x000fe200078e0a04 */
[----:B------:R-:W-:Y:S01]  /*1210*/  SHF.R.S32.HI R2, RZ, 0x1f, R3 ;  /* 0x0000001fff027819 */ /* 0x000fe20000011403 */
[----:B------:R-:W-:Y:S01]  /*1220*/  @!P1 IMAD R3, R20, R14, RZ ;  /* 0x0000000e14039224 */ /* 0x000fe200078e02ff */
[----:B------:R-:W-:Y:S04]  /*1230*/  @!P2 LDGSTS.E.BYPASS.LTC128B.128 [R0+0x800], desc[UR14][R8.64] ;  /* 0x008000000800afae */ /* 0x000fe8000b901d4e */
[----:B------:R-:W-:Y:S04]  /*1240*/  @!P2 LDGSTS.E.BYPASS.LTC128B.128 [R0+0x2800], desc[UR14][R8.64+0x40] ;  /* 0x028000400800afae */ /* 0x000fe8000b901d4e */
[----:B------:R3:W-:Y:S01]  /*1250*/  @!P2 LDGSTS.E.BYPASS.LTC128B.128 [R0+0x4800], desc[UR14][R8.64+0x80] ;  /* 0x048000800800afae */ /* 0x0007e2000b901d4e */
[----:B------:R-:W-:-:S02]  /*1260*/  @!P0 IADD3 R11, P2, R40, 0x60, RZ ;  /* 0x00000060280b8810 */ /* 0x000fc40007f5e0ff */
[----:B---3--:R-:W-:Y:S01]  /*1270*/  LEA.HI R0, R2, R10, RZ, 0x2 ;  /* 0x0000000a02007211 */ /* 0x008fe200078f10ff */
[C---:B------:R-:W-:Y:S01]  /*1280*/  @!P1 IMAD R9, R13.reuse, R15, R3 ;  /* 0x0000000f0d099224 */ /* 0x040fe200078e0203 */
[----:B------:R-:W-:Y:S01]  /*1290*/  @!P0 LEA R15, R6, R21, 0x1 ;  /* 0x00000015060f8211 */ /* 0x000fe200078e08ff */
[----:B------:R-:W-:Y:S01]  /*12a0*/  @!P1 IMAD.MOV.U32 R2, RZ, RZ, R12 ;  /* 0x000000ffff029224 */ /* 0x000fe200078e000c */
[----:B------:R-:W-:Y:S01]  /*12b0*/  LOP3.LUT R0, R0, 0xfffffffc, RZ, 0xc0, !PT ;  /* 0xfffffffc00007812 */ /* 0x000fe200078ec0ff */
[----:B------:R-:W-:Y:S01]  /*12c0*/  @!P1 IMAD.MOV.U32 R3, RZ, RZ, R7 ;  /* 0x000000ffff039224 */ /* 0x000fe200078e0007 */
[----:B------:R-:W3:Y:S01]  /*12d0*/  @!P5 LDC.64 R20, c[0x0][0x218] ;  /* 0x00008600ff14db82 */ /* 0x000ee20000000a00 */
[----:B------:R-:W-:Y:S02]  /*12e0*/  @!P1 IMAD R8, R6, 0x2, R28 ;  /* 0x0000000206089824 */ /* 0x000fe400078e021c */
[----:B------:R-:W-:-:S04]  /*12f0*/  @!P1 IMAD.WIDE.U32 R4, R13, R14, R2 ;  /* 0x0000000e0d049225 */ /* 0x000fc800078e0002 */
[----:B------:R-:W-:Y:S01]  /*1300*/  @!P0 IMAD.X R3, RZ, RZ, R41, P2 ;  /* 0x000000ffff038224 */ /* 0x000fe200010e0629 */
[----:B-----5:R-:W-:Y:S01]  /*1310*/  @!P1 LEA R2, P2, R4, R24, 0x1 ;  /* 0x0000001804029211 */ /* 0x020fe200078408ff */
[----:B------:R-:W-:Y:S01]  /*1320*/  IMAD.IADD R28, R10, 0x1, -R0 ;  /* 0x000000010a1c7824 */ /* 0x000fe200078e0a00 */
[----:B------:R-:W-:Y:S01]  /*1330*/  SHF.R.S32.HI R10, RZ, 0x1f, R16 ;  /* 0x0000001fff0a7819 */ /* 0x000fe20000011410 */
[----:B------:R-:W-:Y:S02]  /*1340*/  @!P1 IMAD.IADD R0, R5, 0x1, R9 ;  /* 0x0000000105009824 */ /* 0x000fe400078e0209 */
[C---:B------:R-:W-:Y:S02]  /*1350*/  @!P6 IMAD R14, R6.reuse, 0x2, R30 ;  /* 0x00000002060ee824 */ /* 0x040fe400078e021e */
[----:B------:R-:W-:Y:S01]  /*1360*/  @!P5 IMAD R13, R6, 0x2, R17 ;  /* 0x00000002060dd824 */ /* 0x000fe200078e0211 */
[----:B------:R-:W-:Y:S01]  /*1370*/  SHF.R.S32.HI R17, RZ, 0x1f, R166 ;  /* 0x0000001fff117819 */ /* 0x000fe200000114a6 */
[----:B-1----:R-:W-:Y:S01]  /*1380*/  @!P0 IMAD R9, R3, R18, RZ ;  /* 0x0000001203098224 */ /* 0x002fe200078e02ff */
[----:B------:R-:W-:Y:S01]  /*1390*/  @!P1 LEA.HI.X R3, R4, R25, R0, 0x1, P2 ;  /* 0x0000001904039211 */ /* 0x000fe200010f0c00 */
[----:B------:R-:W-:-:S02]  /*13a0*/  @!P0 IMAD.MOV.U32 R6, RZ, RZ, R12 ;  /* 0x000000ffff068224 */ /* 0x000fc400078e000c */
[C---:B------:R-:W-:Y:S02]  /*13b0*/  @!P0 IMAD R9, R11.reuse, R19, R9 ;  /* 0x000000130b098224 */ /* 0x040fe400078e0209 */
[----:B------:R-:W-:Y:S01]  /*13c0*/  @!P0 IMAD.WIDE.U32 R4, R11, R18, R6 ;  /* 0x000000120b048225 */ /* 0x000fe200078e0006 */
[----:B------:R-:W-:Y:S01]  /*13d0*/  @!P1 LDGSTS.E.BYPASS.LTC128B.128 [R8+0x1000], desc[UR14][R2.64] ;  /* 0x0100000002089fae */ /* 0x000fe2000b901d4e */
[----:B------:R-:W1:Y:S02]  /*13e0*/  @!P6 LDC.64 R18, c[0x0][0x218] ;  /* 0x00008600ff12eb82 */ /* 0x000e640000000a00 */
[----:B------:R-:W-:Y:S01]  /*13f0*/  IMAD R0, R10, UR6, RZ ;  /* 0x000000060a007c24 */ /* 0x000fe2000f8e02ff */
[----:B------:R-:W-:Y:S01]  /*1400*/  @!P1 LDGSTS.E.BYPASS.LTC128B.128 [R8+0x3000], desc[UR14][R2.64+0x40] ;  /* 0x0300004002089fae */ /* 0x000fe2000b901d4e */
[----:B------:R-:W-:Y:S01]  /*1410*/  @!P0 IADD3 R5, R5, R9, RZ ;  /* 0x0000000905058210 */ /* 0x000fe20007ffe0ff */
[----:B------:R-:W-:Y:S01]  /*1420*/  IMAD R9, R31, 0x8, R36 ;  /* 0x000000081f097824 */ /* 0x000fe200078e0224 */
        /* <DEDUP_REMOVED lines=10> */
[----:B------:R-:W-:Y:S01]  /*14d0*/  IMAD.WIDE.U32 R24, R16, UR6, R34 ;  /* 0x0000000610187c25 */ /* 0x000fe2000f8e0022 */
[----:B------:R-:W4:Y:S02]  /*14e0*/  @!P4 LDC.64 R10, c[0x0][0x220] ;  /* 0x00008800ff0acb82 */ /* 0x000f240000000a00 */
[----:B------:R-:W-:Y:S04]  /*14f0*/  @!P0 LDGSTS.E.BYPASS.LTC128B.128 [R15+0x1800], desc[UR14][R6.64] ;  /* 0x01800000060f8fae */ /* 0x000fe8000b901d4e */
[----:B------:R-:W-:Y:S04]  /*1500*/  @!P0 LDGSTS.E.BYPASS.LTC128B.128 [R15+0x3800], desc[UR14][R6.64+0x40] ;  /* 0x03800040060f8fae */ /* 0x000fe8000b901d4e */
[----:B------:R5:W-:Y:S04]  /*1510*/  @!P0 LDGSTS.E.BYPASS.LTC128B.128 [R15+0x5800], desc[UR14][R6.64+0x80] ;  /* 0x05800080060f8fae */ /* 0x000be8000b901d4e */
[----:B------:R-:W-:Y:S01]  /*1520*/  STL.64 [R1+0x28], R24 ;  /* 0x0000281801007387 */ /* 0x000fe20000100a00 */
[----:B--2---:R-:W-:-:S04]  /*1530*/  IMAD.WIDE.U32 R2, R166, R167, R168 ;  /* 0x000000a7a6027225 */ /* 0x004fc800078e00a8 */
[----:B------:R-:W-:Y:S01]  /*1540*/  IMAD.IADD R0, R3, 0x1, R0 ;  /* 0x0000000103007824 */ /* 0x000fe200078e0200 */
[----:B-1----:R-:W-:Y:S01]  /*1550*/  @!P6 LEA R4, P2, R2, R18, 0x1 ;  /* 0x000000120204e211 */ /* 0x002fe200078408ff */
[----:B------:R-:W-:Y:S01]  /*1560*/  IMAD R8, R16, UR7, R5 ;  /* 0x0000000710087c24 */ /* 0x000fe2000f8e0205 */
[----:B------:R-:W-:Y:S02]  /*1570*/  @!P5 IADD3 R3, P1, R165, R2, RZ ;  /* 0x00000002a503d210 */ /* 0x000fe40007f3e0ff */
[--C-:B------:R-:W-:Y:S02]  /*1580*/  @!P6 LEA.HI.X R5, R2, R19, R0.reuse, 0x1, P2 ;  /* 0x000000130205e211 */ /* 0x100fe400010f0c00 */
[----:B------:R-:W-:Y:S01]  /*1590*/  SHF.R.S32.HI R16, RZ, 0x1, R29 ;  /* 0x00000001ff107819 */ /* 0x000fe2000001141d */
[----:B------:R-:W-:Y:S01]  /*15a0*/  @!P5 IMAD.X R0, R164, 0x1, R0, P1 ;  /* 0x00000001a400d824 */ /* 0x000fe200008e0600 */
[C---:B---3--:R-:W-:Y:S01]  /*15b0*/  @!P5 LEA R2, P1, R3.reuse, R20, 0x1 ;  /* 0x000000140302d211 */ /* 0x048fe200078208ff */
[----:B------:R-:W-:Y:S03]  /*15c0*/  @!P6 LDGSTS.E.BYPASS.LTC128B.128 [R14+0x6000], desc[UR14][R4.64] ;  /* 0x06000000040eefae */ /* 0x000fe6000b901d4e */
[----:B------:R-:W-:Y:S01]  /*15d0*/  @!P5 LEA.HI.X R3, R3, R21, R0, 0x1, P1 ;  /* 0x000000150303d211 */ /* 0x000fe200008f0c00 */
[----:B------:R-:W-:Y:S01]  /*15e0*/  @!P6 LDGSTS.E.BYPASS.LTC128B.128 [R14+0x7000], desc[UR14][R4.64+0x40] ;  /* 0x07000040040eefae */ /* 0x000fe2000b901d4e */
[----:B------:R-:W-:Y:S01]  /*15f0*/  SHF.L.U32 R0, R16, 0x6, RZ ;  /* 0x0000000610007819 */ /* 0x000fe200000006ff */
[----:B-----5:R-:W-:-:S02]  /*1600*/  IMAD.SHL.U32 R6, R39, 0x8, RZ ;  /* 0x0000000827067824 */ /* 0x020fc400078e00ff */
[----:B------:R1:W-:Y:S01]  /*1610*/  @!P6 LDGSTS.E.BYPASS.LTC128B.128 [R14+0x8000], desc[UR14][R4.64+0x80] ;  /* 0x08000080040eefae */ /* 0x0003e2000b901d4e */
[----:B------:R-:W-:Y:S01]  /*1620*/  LOP3.LUT R0, R0, 0xc0, RZ, 0xc0, !PT ;  /* 0x000000c000007812 */ /* 0x000fe200078ec0ff */
[----:B------:R-:W-:Y:S02]  /*1630*/  IMAD.SHL.U32 R7, R31, 0x8, RZ ;  /* 0x000000081f077824 */ /* 0x000fe400078e00ff */
[----:B------:R-:W-:Y:S01]  /*1640*/  @!P5 LDGSTS.E.BYPASS.LTC128B.128 [R13+0x6800], desc[UR14][R2.64] ;  /* 0x06800000020ddfae */ /* 0x000fe2000b901d4e */
[----:B------:R-:W-:-:S03]  /*1650*/  LOP3.LUT R6, R0, 0x8, R6, 0xf8, !PT ;  /* 0x0000000800067812 */ /* 0x000fc600078ef806 */
[----:B------:R-:W-:Y:S04]  /*1660*/  @!P5 LDGSTS.E.BYPASS.LTC128B.128 [R13+0x7800], desc[UR14][R2.64+0x40] ;  /* 0x07800040020ddfae */ /* 0x000fe8000b901d4e */
[----:B------:R2:W-:Y:S04]  /*1670*/  @!P5 LDGSTS.E.BYPASS.LTC128B.128 [R13+0x8800], desc[UR14][R2.64+0x80] ;  /* 0x08800080020ddfae */ /* 0x0005e8000b901d4e */
[----:B------:R-:W0:Y:S01]  /*1680*/  LDGDEPBAR ;  /* 0x00000000000079af */ /* 0x000e220000000000 */
[----:B-1----:R-:W-:Y:S01]  /*1690*/  SHF.R.U32.HI R5, RZ, 0x3, R0 ;  /* 0x00000003ff057819 */ /* 0x002fe20000011600 */
[----:B------:R-:W-:-:S02]  /*16a0*/  IMAD R4, R17, R192, RZ ;  /* 0x000000c011047224 */ /* 0x000fc400078e02ff */
[----:B------:R-:W-:Y:S02]  /*16b0*/  IMAD.SHL.U32 R0, R28, 0x40, RZ ;  /* 0x000000401c007824 */ /* 0x000fe400078e00ff */
[----:B------:R-:W-:Y:S02]  /*16c0*/  IMAD R4, R166, R193, R4 ;  /* 0x000000c1a6047224 */ /* 0x000fe400078e0204 */
[----:B------:R-:W-:Y:S01]  /*16d0*/  IMAD.IADD R14, R25, 0x1, R8 ;  /* 0x00000001190e7824 */ /* 0x000fe200078e0208 */
[----:B------:R-:W-:Y:S02]  /*16e0*/  LOP3.LUT R0, R0, 0xc0, RZ, 0xc0, !PT ;  /* 0x000000c000007812 */ /* 0x000fe400078ec0ff */
[----:B------:R-:W-:Y:S01]  /*16f0*/  LOP3.LUT R8, R6, R5, RZ, 0x3c, !PT ;  /* 0x0000000506087212 */ /* 0x000fe200078e3cff */
[----:B------:R-:W-:Y:S01]  /*1700*/  IMAD.SHL.U32 R6, R38, 0x20, RZ ;  /* 0x0000002026067824 */ /* 0x000fe200078e00ff */
[----:B--2---:R-:W1:Y:S01]  /*1710*/  @!P3 LDC.64 R12, c[0x0][0x220] ;  /* 0x00008800ff0cbb82 */ /* 0x004e620000000a00 */
[----:B------:R-:W-:-:S07]  /*1720*/  DEPBAR.LE SB0, 0x0 ;  /* 0x000080000000791a */ /* 0x000fce0000000000 */
[----:B------:R-:W-:Y:S01]  /*1730*/  BAR.SYNC.DEFER_BLOCKING 0x0 ;  /* 0x0000000000007b1d */ /* 0x000fe20000010000 */
[----:B------:R-:W-:Y:S01]  /*1740*/  IMAD.WIDE.U32 R2, R166, R192, RZ ;  /* 0x000000c0a6027225 */ /* 0x000fe200078e00ff */
[----:B------:R-:W-:Y:S02]  /*1750*/  LOP3.LUT R5, R0, 0x8, R7, 0xf8, !PT ;  /* 0x0000000800057812 */ /* 0x000fe400078ef807 */
[----:B------:R-:W-:Y:S01]  /*1760*/  SHF.R.U32.HI R0, RZ, 0x3, R0 ;  /* 0x00000003ff007819 */ /* 0x000fe20000011600 */
[----:B------:R-:W-:Y:S01]  /*1770*/  IMAD.IADD R4, R3, 0x1, R4 ;  /* 0x0000000103047824 */ /* 0x000fe200078e0204 */
[----:B------:R-:W-:Y:S02]  /*1780*/  LEA R3, P0, R2, R24, 0x6 ;  /* 0x0000001802037211 */ /* 0x000fe400078030ff */
[----:B------:R-:W-:Y:S01]  /*1790*/  LOP3.LUT R173, R6, 0xffffff00, RZ, 0xc0, !PT ;  /* 0xffffff0006ad7812 */ /* 0x000fe200078ec0ff */
[----:B------:R-:W-:Y:S01]  /*17a0*/  STL [R1+0x38], R14 ;  /* 0x0000380e01007387 */ /* 0x000fe20000100800 */
[----:B------:R-:W-:-:S02]  /*17b0*/  LEA.HI.X R2, R2, R14, R4, 0x6, P0 ;  /* 0x0000000e02027211 */ /* 0x000fc400000f3404 */
[----:B----4-:R-:W-:Y:S02]  /*17c0*/  @!P4 LEA R4, P0, R3, R10, 0x1 ;  /* 0x0000000a0304c211 */ /* 0x010fe400078008ff */
[----:B------:R-:W-:Y:S02]  /*17d0*/  LOP3.LUT R172, R5, R0, RZ, 0x3c, !PT ;  /* 0x0000000005ac7212 */ /* 0x000fe400078e3cff */
[----:B------:R-:W-:Y:S02]  /*17e0*/  @!P3 LEA R7, P1, R192, R3, 0x5 ;  /* 0x00000003c007b211 */ /* 0x000fe400078228ff */
[----:B------:R-:W-:Y:S02]  /*17f0*/  LEA R0, R37, R173, 0x9 ;  /* 0x000000ad25007211 */ /* 0x000fe400078e48ff */
[----:B------:R-:W-:Y:S02]  /*1800*/  @!P4 LEA.HI.X R5, R3, R11, R2, 0x1, P0 ;  /* 0x0000000b0305c211 */ /* 0x000fe400000f0c02 */
[----:B-1----:R-:W-:Y:S01]  /*1810*/  @!P3 LEA R6, P0, R7, R12, 0x1 ;  /* 0x0000000c0706b211 */ /* 0x002fe200078008ff */
[----:B------:R-:W-:Y:S01]  /*1820*/  IMAD R3, R174, 0x20, R0 ;  /* 0x00000020ae037824 */ /* 0x000fe200078e0200 */
[----:B------:R-:W-:Y:S01]  /*1830*/  @!P3 LEA.HI.X R2, R192, R2, R193, 0x5, P1 ;  /* 0x00000002c002b211 */ /* 0x000fe200008f2cc1 */
[----:B------:R-:W-:Y:S01]  /*1840*/  IMAD.U32 R0, R9, 0x20, R8 ;  /* 0x0000002009007824 */ /* 0x000fe200078e0008 */
[----:B------:R-:W-:Y:S01]  /*1850*/  @P4 STS [R230+0x9000], RZ ;  /* 0x009000ffe6004388 */ /* 0x000fe20000000800 */
[----:B------:R-:W-:-:S02]  /*1860*/  LOP3.LUT P1, RZ, R28, 0x2, RZ, 0xc0, !PT ;  /* 0x000000021cff7812 */ /* 0x000fc4000782c0ff */
        /* <DEDUP_REMOVED lines=10> */
[----:B------:R-:W-:Y:S01]  /*1910*/  @P4 STS.128 [R230+0xa000], RZ ;  /* 0x00a000ffe6004388 */ /* 0x000fe20000000c00 */
[----:B------:R-:W-:-:S02]  /*1920*/  IMAD.SHL.U32 R3, R171, 0x2, RZ ;  /* 0x00000002ab037824 */ /* 0x000fc400078e00ff */
[----:B------:R-:W-:Y:S01]  /*1930*/  SEL R2, R2, 0xfffffff0, !P1 ;  /* 0xfffffff002027807 */ /* 0x000fe20004800000 */
[----:B------:R-:W-:Y:S01]  /*1940*/  @P4 STS.128 [R230+0xb000], RZ ;  /* 0x00b000ffe6004388 */ /* 0x000fe20000000c00 */
[----:B------:R-:W-:Y:S02]  /*1950*/  IADD3 R227, R225, R0, RZ ;  /* 0x00000000e1e37210 */ /* 0x000fe40007ffe0ff */
[----:B------:R-:W-:Y:S01]  /*1960*/  LOP3.LUT R3, R3, 0x6, RZ, 0xc0, !PT ;  /* 0x0000000603037812 */ /* 0x000fe200078ec0ff */
[----:B------:R-:W-:Y:S01]  /*1970*/  @!PT LDS RZ, [RZ] ;  /* 0x00000000fffff984 */ /* 0x000fe20000000800 */
[----:B------:R-:W-:Y:S01]  /*1980*/  @!PT LDS RZ, [RZ] ;  /* 0x00000000fffff984 */ /* 0x000fe20000000800 */
[----:B------:R-:W-:Y:S01]  /*1990*/  @!PT LDS RZ, [RZ] ;  /* 0x00000000fffff984 */ /* 0x000fe20000000800 */
[----:B------:R-:W-:Y:S01]  /*19a0*/  @!P4 LDGSTS.E.BYPASS.LTC128B.128 [R230+0x9000], desc[UR14][R4.64] ;  /* 0x0900000004e6cfae */ /* 0x000fe2000b901d4e */
[----:B------:R-:W-:-:S03]  /*19b0*/  IMAD R229, R2, 0x2, R228 ;  /* 0x0000000202e57824 */ /* 0x000fc600078e02e4 */
[----:B------:R-:W-:Y:S04]  /*19c0*/  @!P4 LDGSTS.E.BYPASS.LTC128B.128 [R230+0xa000], desc[UR14][R4.64+0x40] ;  /* 0x0a00004004e6cfae */ /* 0x000fe8000b901d4e */
[----:B------:R-:W-:Y:S04]  /*19d0*/  @!P4 LDGSTS.E.BYPASS.LTC128B.128 [R230+0xb000], desc[UR14][R4.64+0x80] ;  /* 0x0b00008004e6cfae */ /* 0x000fe8000b901d4e */
[----:B------:R-:W-:Y:S04]  /*19e0*/  @P3 STS.128 [R230+0x9800], RZ ;  /* 0x009800ffe6003388 */ /* 0x000fe80000000c00 */
        /* <DEDUP_REMOVED lines=8> */
[----:B------:R-:W-:Y:S04]  /*1a70*/  LDSM.16.M88.4 R12, [R228] ;  /* 0x00000000e40c783b */ /* 0x000fe80000000200 */
[----:B------:R-:W2:Y:S04]  /*1a80*/  LDSM.16.M88.4 R8, [R225+0x6000] ;  /* 0x00600000e108783b */ /* 0x000ea80000000200 */
[----:B------:R-:W-:Y:S04]  /*1a90*/  LDSM.16.M88.4 R36, [R229] ;  /* 0x00000000e524783b */ /* 0x000fe80000000200 */
[----:B------:R-:W-:Y:S04]  /*1aa0*/  LDSM.16.M88.4 R40, [R227+0x6000] ;  /* 0x00600000e328783b */ /* 0x000fe80000000200 */
[----:B------:R-:W-:Y:S04]  /*1ab0*/  LDSM.16.M88.4 R32, [R229+0x1000] ;  /* 0x00100000e520783b */ /* 0x000fe80000000200 */
[----:B------:R-:W-:Y:S04]  /*1ac0*/  LDSM.16.M88.4 R80, [R225+0x7000] ;  /* 0x00700000e150783b */ /* 0x000fe80000000200 */
[----:B-1----:R-:W1:Y:S04]  /*1ad0*/  LDSM.16.M88.4 R4, [R228+0x1000] ;  /* 0x00100000e404783b */ /* 0x002e680000000200 */
[----:B------:R-:W3:Y:S04]  /*1ae0*/  LDSM.16.M88.4 R28, [R228+0x2000] ;  /* 0x00200000e41c783b */ /* 0x000ee80000000200 */
[----:B------:R-:W-:Y:S04]  /*1af0*/  LDSM.16.M88.4 R24, [R228+0x3000] ;  /* 0x00300000e418783b */ /* 0x000fe80000000200 */
[----:B------:R-:W-:Y:S04]  /*1b00*/  LDSM.16.M88.4 R76, [R227+0x7000] ;  /* 0x00700000e34c783b */ /* 0x000fe80000000200 */
[----:B------:R-:W-:Y:S01]  /*1b10*/  LDSM.16.M88.4 R20, [R229+0x2000] ;  /* 0x00200000e514783b */ /* 0x000fe20000000200 */
[C---:B--2---:R-:W-:Y:S03]  /*1b20*/  HMMA.16816.F32 R16, R12.reuse, R8, RZ ;  /* 0x000000080c10723c */ /* 0x044fe600000018ff */
[----:B------:R-:W2:Y:S04]  /*1b30*/  LDSM.16.M88.4 R60, [R225+0x6400] ;  /* 0x00640000e13c783b */ /* 0x000ea80000000200 */
[----:B------:R-:W4:Y:S01]  /*1b40*/  LDSM.16.M88.4 R56, [R225+0x6800] ;  /* 0x00680000e138783b */ /* 0x000f220000000200 */
[----:B------:R-:W-:Y:S03]  /*1b50*/  HMMA.16816.F32 R84, R12, R10, RZ ;  /* 0x0000000a0c54723c */ /* 0x000fe600000018ff */
[----:B------:R-:W5:Y:S04]  /*1b60*/  LDSM.16.M88.4 R52, [R225+0x6c00] ;  /* 0x006c0000e134783b */ /* 0x000f680000000200 */
[----:B------:R-:W-:Y:S04]  /*1b70*/  LDSM.16.M88.4 R104, [R225+0x8000] ;  /* 0x00800000e168783b */ /* 0x000fe80000000200 */
[----:B------:R-:W-:Y:S01]  /*1b80*/  LDSM.16.M88.4 R72, [R227+0x6400] ;  /* 0x00640000e348783b */ /* 0x000fe20000000200 */
[----:B-1----:R-:W-:Y:S03]  /*1b90*/  HMMA.16816.F32 R44, R4, R8, RZ ;  /* 0x00000008042c723c */ /* 0x002fe600000018ff */
[----:B------:R-:W-:Y:S04]  /*1ba0*/  LDSM.16.M88.4 R68, [R227+0x6800] ;  /* 0x00680000e344783b */ /* 0x000fe80000000200 */
[----:B------:R-:W-:Y:S01]  /*1bb0*/  LDSM.16.M88.4 R64, [R227+0x6c00] ;  /* 0x006c0000e340783b */ /* 0x000fe20000000200 */
[----:B------:R-:W-:Y:S03]  /*1bc0*/  HMMA.16816.F32 R16, R36, R40, R16 ;  /* 0x000000282410723c */ /* 0x000fe60000001810 */
[----:B------:R-:W-:Y:S03]  /*1bd0*/  LDSM.16.M88.4 R120, [R227+0x8000] ;  /* 0x00800000e378783b */ /* 0x000fe60000000200 */
[----:B------:R-:W-:Y:S01]  /*1be0*/  HMMA.16816.F32 R92, R4, R10, RZ ;  /* 0x0000000a045c723c */ /* 0x000fe200000018ff */
[----:B------:R-:W0:Y:S05]  /*1bf0*/  LDGDEPBAR ;  /* 0x00000000000079af */ /* 0x000e2a0000000000 */
[----:B------:R-:W-:Y:S06]  /*1c00*/  HMMA.16816.F32 R108, R36, R42, R84 ;  /* 0x0000002a246c723c */ /* 0x000fec0000001854 */
[----:B------:R-:W-:Y:S01]  /*1c10*/  HMMA.16816.F32 R88, R32, R40, R44 ;  /* 0x000000282058723c */ /* 0x000fe2000000182c */
[----:B------:R-:W-:Y:S05]  /*1c20*/  LDSM.16.M88.4 R44, [R228+0x4000] ;  /* 0x00400000e42c783b */ /* 0x000fea0000000200 */
[----:B---3--:R-:W-:Y:S01]  /*1c30*/  HMMA.16816.F32 R8, R28, R80, R16 ;  /* 0x000000501c08723c */ /* 0x008fe20000001810 */
[----:B------:R-:W1:Y:S05]  /*1c40*/  LDSM.16.M88.4 R16, [R229+0x3000] ;  /* 0x00300000e510783b */ /* 0x000e6a0000000200 */
[----:B------:R-:W-:Y:S01]  /*1c50*/  HMMA.16816.F32 R144, R32, R42, R92 ;  /* 0x0000002a2090723c */ /* 0x000fe2000000185c */
[----:B------:R-:W3:Y:S05]  /*1c60*/  LDSM.16.M88.4 R40, [R228+0x5000] ;  /* 0x00500000e428783b */ /* 0x000eea0000000200 */
[----:B--2---:R-:W-:Y:S06]  /*1c70*/  HMMA.16816.F32 R132, R12, R60, RZ ;  /* 0x0000003c0c84723c */ /* 0x004fec00000018ff */
[----:B------:R-:W-:Y:S06]  /*1c80*/  HMMA.16816.F32 R84, R24, R80, R88 ;  /* 0x000000501854723c */ /* 0x000fec0000001858 */
[----:B------:R-:W-:Y:S01]  /*1c90*/  HMMA.16816.F32 R88, R20, R76, R8 ;  /* 0x0000004c1458723c */ /* 0x000fe20000001808 */
[----:B------:R-:W2:Y:S05]  /*1ca0*/  LDSM.16.M88.4 R8, [R229+0x4000] ;  /* 0x00400000e508783b */ /* 0x000eaa0000000200 */
[C---:B----4-:R-:W-:Y:S06]  /*1cb0*/  HMMA.16816.F32 R96, R4.reuse, R56, RZ ;  /* 0x000000380460723c */ /* 0x050fec00000018ff */
[C---:B------:R-:W-:Y:S06]  /*1cc0*/  HMMA.16816.F32 R100, R4.reuse, R60, RZ ;  /* 0x0000003c0464723c */ /* 0x040fec00000018ff */
[C---:B-----5:R-:W-:Y:S06]  /*1cd0*/  HMMA.16816.F32 R92, R4.reuse, R52, RZ ;  /* 0x00000034045c723c */ /* 0x060fec00000018ff */
[C---:B------:R-:W-:Y:S06]  /*1ce0*/  HMMA.16816.F32 R124, R4.reuse, R62, RZ ;  /* 0x0000003e047c723c */ /* 0x040fec00000018ff */
[C---:B------:R-:W-:Y:S06]  /*1cf0*/  HMMA.16816.F32 R136, R4.reuse, R58, RZ ;  /* 0x0000003a0488723c */ /* 0x040fec00000018ff */
[----:B------:R-:W-:Y:S01]  /*1d00*/  HMMA.16816.F32 R116, R4, R54, RZ ;  /* 0x000000360474723c */ /* 0x000fe200000018ff */
[----:B------:R-:W-:Y:S05]  /*1d10*/  LDSM.16.M88.4 R4, [R229+0x5000] ;  /* 0x00500000e504783b */ /* 0x000fea0000000200 */
[C---:B------:R-:W-:Y:S06]  /*1d20*/  HMMA.16816.F32 R128, R12.reuse, R56, RZ ;  /* 0x000000380c80723c */ /* 0x040fec00000018ff */
[C---:B------:R-:W-:Y:S06]  /*1d30*/  HMMA.16816.F32 R148, R12.reuse, R58, RZ ;  /* 0x0000003a0c94723c */ /* 0x040fec00000018ff */
[C---:B------:R-:W-:Y:S06]  /*1d40*/  HMMA.16816.F32 R112, R12.reuse, R52, RZ ;  /* 0x000000340c70723c */ /* 0x040fec00000018ff */
[C---:B------:R-:W-:Y:S06]  /*1d50*/  HMMA.16816.F32 R140, R12.reuse, R54, RZ ;  /* 0x000000360c8c723c */ /* 0x040fec00000018ff */
[----:B------:R-:W-:Y:S01]  /*1d60*/  HMMA.16816.F32 R152, R12, R62, RZ ;  /* 0x0000003e0c98723c */ /* 0x000fe200000018ff */
[----:B------:R-:W4:Y:S05]  /*1d70*/  LDSM.16.M88.4 R12, [R225+0x7400] ;  /* 0x00740000e10c783b */ /* 0x000f2a0000000200 */
[----:B-1----:R-:W-:Y:S06]  /*1d80*/  HMMA.16816.F32 R52, R16, R76, R84 ;  /* 0x0000004c1034723c */ /* 0x002fec0000001854 */
[----:B------:R-:W-:Y:S06]  /*1d90*/  HMMA.16816.F32 R56, R28, R82, R108 ;  /* 0x000000521c38723c */ /* 0x000fec000000186c */
[----:B------:R-:W-:Y:S06]  /*1da0*/  HMMA.16816.F32 R60, R44, R104, R88 ;  /* 0x000000682c3c723c */ /* 0x000fec0000001858 */
        /* <DEDUP_REMOVED lines=8> */
[----:B---3--:R-:W-:Y:S01]  /*1e30*/  HMMA.16816.F32 R84, R40, R104, R52 ;  /* 0x000000682854723c */ /* 0x008fe20000001834 */
[----:B------:R-:W1:Y:S05]  /*1e40*/  LDSM.16.M88.4 R52, [R227+0x7400] ;  /* 0x00740000e334783b */ /* 0x000e6a0000000200 */
[----:B------:R-:W-:Y:S06]  /*1e50*/  HMMA.16816.F32 R32, R20, R78, R56 ;  /* 0x0000004e1420723c */ /* 0x000fec0000001838 */
[----:B------:R-:W-:Y:S06]  /*1e60*/  HMMA.16816.F32 R72, R36, R74, R152 ;  /* 0x0000004a2448723c */ /* 0x000fec0000001898 */
[----:B--2---:R-:W-:Y:S06]  /*1e70*/  HMMA.16816.F32 R92, R8, R120, R60 ;  /* 0x00000078085c723c */ /* 0x004fec000000183c */
[C---:B------:R-:W-:Y:S06]  /*1e80*/  HMMA.16816.F32 R128, R36.reuse, R68, R128 ;  /* 0x000000442480723c */ /* 0x040fec0000001880 */
[C---:B------:R-:W-:Y:S06]  /*1e90*/  HMMA.16816.F32 R112, R36.reuse, R64, R112 ;  /* 0x000000402470723c */ /* 0x040fec0000001870 */
[C---:B------:R-:W-:Y:S06]  /*1ea0*/  HMMA.16816.F32 R148, R36.reuse, R70, R148 ;  /* 0x000000462494723c */ /* 0x040fec0000001894 */
[----:B------:R-:W-:Y:S01]  /*1eb0*/  HMMA.16816.F32 R140, R36, R66, R140 ;  /* 0x00000042248c723c */ /* 0x000fe2000000188c */
[----:B------:R-:W-:-:S04]  /*1ec0*/  FMUL.FTZ R0, R92, UR5 ;  /* 0x000000055c007c20 */ /* 0x000fc80008410000 */
[----:B------:R2:W-:Y:S01]  /*1ed0*/  MUFU.TANH R134, R0 ;  /* 0x0000000000867308 */ /* 0x0005e20000002400 */
[----:B----4-:R-:W-:Y:S01]  /*1ee0*/  HMMA.16816.F32 R56, R28, R12, R88 ;  /* 0x0000000c1c38723c */ /* 0x010fe20000001858 */
[----:B------:R-:W-:Y:S05]  /*1ef0*/  LDSM.16.M88.4 R88, [R225+0x7c00] ;  /* 0x007c0000e158783b */ /* 0x000fea0000000200 */
[----:B------:R-:W-:Y:S06]  /*1f00*/  HMMA.16816.F32 R36, R16, R78, R80 ;  /* 0x0000004e1024723c */ /* 0x000fec0000001850 */
[----:B------:R-:W-:Y:S01]  /*1f10*/  HMMA.16816.F32 R76, R24, R12, R100 ;  /* 0x0000000c184c723c */ /* 0x000fe20000001864 */
[----:B--2---:R-:W-:-:S05]  /*1f20*/  FMUL.FTZ R0, R93, UR5 ;  /* 0x000000055d007c20 */ /* 0x004fca0008410000 */
[----:B------:R-:W-:Y:S01]  /*1f30*/  HMMA.16816.F32 R80, R24, R14, R96 ;  /* 0x0000000e1850723c */ /* 0x000fe20000001860 */
[----:B------:R2:W-:Y:S05]  /*1f40*/  MUFU.TANH R135, R0 ;  /* 0x0000000000877308 */ /* 0x0005ea0000002400 */
[----:B------:R-:W-:Y:S06]  /*1f50*/  HMMA.16816.F32 R32, R44, R106, R32 ;  /* 0x0000006a2c20723c */ /* 0x000fec0000001820 */
[----:B------:R-:W-:Y:S01]  /*1f60*/  HMMA.16816.F32 R72, R28, R14, R72 ;  /* 0x0000000e1c48723c */ /* 0x000fe20000001848 */
[----:B------:R-:W3:Y:S05]  /*1f70*/  LDSM.16.M88.4 R12, [R225+0x8400] ;  /* 0x00840000e10c783b */ /* 0x000eea0000000200 */
[----:B------:R-:W-:Y:S01]  /*1f80*/  HMMA.16816.F32 R84, R4, R120, R84 ;  /* 0x000000780454723c */ /* 0x000fe20000001854 */
[----:B--2---:R-:W-:-:S04]  /*1f90*/  FMUL.FTZ R0, R94, UR5 ;  /* 0x000000055e007c20 */ /* 0x004fc80008410000 */
[----:B------:R2:W-:Y:S01]  /*1fa0*/  MUFU.TANH R132, R0 ;  /* 0x0000000000847308 */ /* 0x0005e20000002400 */
[----:B-1----:R-:W-:Y:S01]  /*1fb0*/  HMMA.16816.F32 R60, R20, R52, R56 ;  /* 0x00000034143c723c */ /* 0x002fe20000001838 */
[----:B------:R-:W1:Y:S05]  /*1fc0*/  LDSM.16.M88.4 R56, [R225+0x7800] ;  /* 0x00780000e138783b */ /* 0x000e6a0000000200 */
[----:B------:R-:W-:Y:S06]  /*1fd0*/  HMMA.16816.F32 R64, R40, R106, R36 ;  /* 0x0000006a2840723c */ /* 0x000fec0000001824 */
[----:B------:R-:W-:Y:S01]  /*1fe0*/  HMMA.16816.F32 R68, R8, R122, R32 ;  /* 0x0000007a0844723c */ /* 0x000fe20000001820 */
[----:B------:R-:W-:Y:S01]  /*1ff0*/  LDSM.16.M88.4 R32, [R227+0x8400] ;  /* 0x00840000e320783b */ /* 0x000fe20000000200 */
[----:B--2---:R-:W-:-:S04]  /*2000*/  FMUL.FTZ R0, R95, UR5 ;  /* 0x000000055f007c20 */ /* 0x004fc80008410000 */
[C---:B------:R-:W-:Y:S01]  /*2010*/  HMMA.16816.F32 R36, R16.reuse, R52, R76 ;  /* 0x000000341024723c */ /* 0x040fe2000000184c */
[----:B------:R2:W-:Y:S05]  /*2020*/  MUFU.TANH R133, R0 ;  /* 0x0000000000857308 */ /* 0x0005ea0000002400 */
[----:B------:R-:W-:Y:S06]  /*2030*/  HMMA.16816.F32 R80, R16, R54, R80 ;  /* 0x000000361050723c */ /* 0x000fec0000001850 */
[----:B---3--:R-:W-:Y:S06]  /*2040*/  HMMA.16816.F32 R60, R44, R12, R60 ;  /* 0x0000000c2c3c723c */ /* 0x008fec000000183c */
[----:B------:R-:W-:Y:S01]  /*2050*/  HMMA.16816.F32 R76, R4, R122, R64 ;  /* 0x0000007a044c723c */ /* 0x000fe20000001840 */
[----:B--2---:R-:W-:-:S04]  /*2060*/  FMUL.FTZ R0, R84, UR5 ;  /* 0x0000000554007c20 */ /* 0x004fc80008410000 */
[----:B------:R2:W-:Y:S01]  /*2070*/  MUFU.TANH R126, R0 ;  /* 0x00000000007e7308 */ /* 0x0005e20000002400 */
[----:B------:R-:W-:Y:S01]  /*2080*/  HMMA.16816.F32 R64, R20, R54, R72 ;  /* 0x000000361440723c */ /* 0x000fe20000001848 */
[----:B------:R-:W3:Y:S05]  /*2090*/  LDSM.16.M88.4 R52, [R227+0x7800] ;  /* 0x00780000e334783b */ /* 0x000eea0000000200 */
[----:B------:R-:W-:Y:S06]  /*20a0*/  HMMA.16816.F32 R36, R40, R12, R36 ;  /* 0x0000000c2824723c */ /* 0x000fec0000001824 */
[----:B-1----:R-:W-:Y:S01]  /*20b0*/  HMMA.16816.F32 R72, R28, R56, R128 ;  /* 0x000000381c48723c */ /* 0x002fe20000001880 */
[----:B--2---:R-:W-:-:S05]  /*20c0*/  FMUL.FTZ R0, R85, UR5 ;  /* 0x0000000555007c20 */ /* 0x004fca0008410000 */
[-C--:B------:R-:W-:Y:S01]  /*20d0*/  HMMA.16816.F32 R80, R40, R14.reuse, R80 ;  /* 0x0000000e2850723c */ /* 0x080fe20000001850 */
[----:B------:R1:W-:Y:S05]  /*20e0*/  MUFU.TANH R127, R0 ;  /* 0x00000000007f7308 */ /* 0x0003ea0000002400 */
[----:B------:R-:W-:Y:S06]  /*20f0*/  HMMA.16816.F32 R12, R44, R14, R64 ;  /* 0x0000000e2c0c723c */ /* 0x000fec0000001840 */
[C---:B------:R-:W-:Y:S06]  /*2100*/  HMMA.16816.F32 R92, R28.reuse, R88, R112 ;  /* 0x000000581c5c723c */ /* 0x040fec0000001870 */
[----:B------:R-:W-:Y:S01]  /*2110*/  HMMA.16816.F32 R96, R28, R90, R140 ;  /* 0x0000005a1c60723c */ /* 0x000fe2000000188c */
[----:B-1----:R-:W-:-:S04]  /*2120*/  FMUL.FTZ R0, R86, UR5 ;  /* 0x0000000556007c20 */ /* 0x002fc80008410000 */
[----:B------:R1:W2:Y:S01]  /*2130*/  MUFU.TANH R122, R0 ;  /* 0x00000000007a7308 */ /* 0x0002a20000002400 */
[----:B---3--:R-:W-:Y:S06]  /*2140*/  HMMA.16816.F32 R64, R20, R52, R72 ;  /* 0x000000341440723c */ /* 0x008fec0000001848 */
[----:B------:R-:W-:Y:S01]  /*2150*/  HMMA.16816.F32 R80, R4, R34, R80 ;  /* 0x000000220450723c */ /* 0x000fe20000001850 */
[----:B-1----:R-:W-:-:S05]  /*2160*/  FMUL.FTZ R0, R87, UR5 ;  /* 0x0000000557007c20 */ /* 0x002fca0008410000 */
[----:B------:R-:W-:Y:S01]  /*2170*/  HMMA.16816.F32 R84, R24, R56, R156 ;  /* 0x000000381854723c */ /* 0x000fe2000000189c */
[----:B------:R1:W3:Y:S02]  /*2180*/  MUFU.TANH R123, R0 ;  /* 0x00000000007b7308 */ /* 0x0002e40000002400 */
[----:B-1----:R-:W-:-:S06]  /*2190*/  FMUL.FTZ R0, R68, UR5 ;  /* 0x0000000544007c20 */ /* 0x002fcc0008410000 */
[----:B------:R1:W-:Y:S02]  /*21a0*/  MUFU.TANH R125, R0 ;  /* 0x00000000007d7308 */ /* 0x0003e40000002400 */
[----:B-1----:R-:W-:-:S06]  /*21b0*/  FMUL.FTZ R0, R69, UR5 ;  /* 0x0000000545007c20 */ /* 0x002fcc0008410000 */
[----:B------:R1:W-:Y:S02]  /*21c0*/  MUFU.TANH R124, R0 ;  /* 0x00000000007c7308 */ /* 0x0003e40000002400 */
[----:B-1----:R-:W-:-:S06]  /*21d0*/  FMUL.FTZ R0, R70, UR5 ;  /* 0x0000000546007c20 */ /* 0x002fcc0008410000 */
[----:B------:R1:W-:Y:S02]  /*21e0*/  MUFU.TANH R120, R0 ;  /* 0x0000000000787308 */ /* 0x0003e40000002400 */
[----:B-1----:R-:W-:Y:S02]  /*21f0*/  FMUL.FTZ R0, R71, UR5 ;  /* 0x0000000547007c20 */ /* 0x002fe40008410000 */
[-C--:B------:R-:W-:Y:S04]  /*2200*/  HMMA.16816.F32 R68, R8, R32.reuse, R60 ;  /* 0x000000200844723c */ /* 0x080fe8000000183c */
[----:B------:R1:W-:Y:S02]  /*2210*/  MUFU.TANH R121, R0 ;  /* 0x0000000000797308 */ /* 0x0003e40000002400 */
[----:B------:R-:W-:Y:S01]  /*2220*/  HMMA.16816.F32 R60, R4, R32, R36 ;  /* 0x00000020043c723c */ /* 0x000fe20000001824 */
[----:B------:R-:W4:Y:S01]  /*2230*/  LDSM.16.M88.4 R36, [R225+0x8800] ;  /* 0x00880000e124783b */ /* 0x000f220000000200 */
[----:B-1----:R-:W-:-:S04]  /*2240*/  FMUL.FTZ R0, R76, UR5 ;  /* 0x000000054c007c20 */ /* 0x002fc80008410000 */
[----:B------:R1:W-:Y:S02]  /*2250*/  MUFU.TANH R111, R0 ;  /* 0x00000000006f7308 */ /* 0x0003e40000002400 */
[----:B-1----:R-:W-:-:S06]  /*2260*/  FMUL.FTZ R0, R77, UR5 ;  /* 0x000000054d007c20 */ /* 0x002fcc0008410000 */
[----:B------:R1:W-:Y:S02]  /*2270*/  MUFU.TANH R110, R0 ;  /* 0x00000000006e7308 */ /* 0x0003e40000002400 */
[----:B-1----:R-:W-:-:S06]  /*2280*/  FMUL.FTZ R0, R78, UR5 ;  /* 0x000000054e007c20 */ /* 0x002fcc0008410000 */
[----:B------:R1:W5:Y:S02]  /*2290*/  MUFU.TANH R107, R0 ;  /* 0x00000000006b7308 */ /* 0x0003640000002400 */
[----:B-1----:R-:W-:Y:S02]  /*22a0*/  FMUL.FTZ R0, R79, UR5 ;  /* 0x000000054f007c20 */ /* 0x002fe40008410000 */
[----:B------:R-:W-:Y:S04]  /*22b0*/  HMMA.16816.F32 R76, R28, R58, R148 ;  /* 0x0000003a1c4c723c */ /* 0x000fe80000001894 */
[----:B------:R1:W5:Y:S02]  /*22c0*/  MUFU.TANH R106, R0 ;  /* 0x00000000006a7308 */ /* 0x0003640000002400 */
[----:B------:R-:W-:Y:S06]  /*22d0*/  HMMA.16816.F32 R28, R16, R52, R84 ;  /* 0x00000034101c723c */ /* 0x000fec0000001854 */
[----:B------:R-:W-:Y:S01]  /*22e0*/  HMMA.16816.F32 R56, R24, R58, R136 ;  /* 0x0000003a1838723c */ /* 0x000fe20000001888 */
[----:B-1----:R-:W-:-:S04]  /*22f0*/  FMUL.FTZ R0, R68, UR5 ;  /* 0x0000000544007c20 */ /* 0x002fc80008410000 */
[----:B------:R1:W-:-:S15]  /*2300*/  MUFU.TANH R108, R0 ;  /* 0x00000000006c7308 */ /* 0x0003de0000002400 */
[----:B------:R-:W-:-:S04]  /*2310*/  NOP ;  /* 0x0000000000007918 */ /* 0x000fc80000000000 */
[----:B------:R-:W-:Y:S01]  /*2320*/  HMMA.16816.F32 R56, R16, R54, R56 ;  /* 0x000000361038723c */ /* 0x000fe20000001838 */
[----:B-1----:R-:W-:-:S04]  /*2330*/  FMUL.FTZ R0, R69, UR5 ;  /* 0x0000000545007c20 */ /* 0x002fc80008410000 */
[----:B------:R1:W-:Y:S02]  /*2340*/  MUFU.TANH R109, R0 ;  /* 0x00000000006d7308 */ /* 0x0003e40000002400 */
[----:B-1----:R-:W-:-:S06]  /*2350*/  FMUL.FTZ R0, R70, UR5 ;  /* 0x0000000546007c20 */ /* 0x002fcc0008410000 */
[----:B------:R1:W-:Y:S02]  /*2360*/  MUFU.TANH R103, R0 ;  /* 0x0000000000677308 */ /* 0x0003e40000002400 */
[----:B-1----:R-:W-:Y:S02]  /*2370*/  FMUL.FTZ R0, R71, UR5 ;  /* 0x0000000547007c20 */ /* 0x002fe40008410000 */
[----:B------:R-:W-:Y:S01]  /*2380*/  HMMA.16816.F32 R68, R8, R34, R12 ;  /* 0x000000220844723c */ /* 0x000fe2000000180c */
[----:B------:R-:W1:Y:S03]  /*2390*/  LDSM.16.M88.4 R12, [R227+0x8800] ;  /* 0x00880000e30c783b */ /* 0x000e660000000200 */
[----:B------:R2:W-:Y:S02]  /*23a0*/  MUFU.TANH R104, R0 ;  /* 0x0000000000687308 */ /* 0x0005e40000002400 */
[----:B----4-:R-:W-:Y:S01]  /*23b0*/  HMMA.16816.F32 R32, R40, R36, R28 ;  /* 0x000000242820723c */ /* 0x010fe2000000181c */
[----:B------:R-:W4:Y:S01]  /*23c0*/  LDSM.16.M88.4 R28, [R227+0x7c00] ;  /* 0x007c0000e31c783b */ /* 0x000f220000000200 */
[----:B--2---:R-:W-:-:S04]  /*23d0*/  FMUL.FTZ R0, R60, UR5 ;  /* 0x000000053c007c20 */ /* 0x004fc80008410000 */
[----:B------:R2:W-:Y:S02]  /*23e0*/  MUFU.TANH R102, R0 ;  /* 0x0000000000667308 */ /* 0x0005e40000002400 */
[----:B--2---:R-:W-:-:S06]  /*23f0*/  FMUL.FTZ R0, R61, UR5 ;  /* 0x000000053d007c20 */ /* 0x004fcc0008410000 */
[----:B------:R2:W-:Y:S02]  /*2400*/  MUFU.TANH R101, R0 ;  /* 0x0000000000657308 */ /* 0x0005e40000002400 */
[----:B--2---:R-:W-:-:S06]  /*2410*/  FMUL.FTZ R0, R62, UR5 ;  /* 0x000000053e007c20 */ /* 0x004fcc0008410000 */
[----:B------:R2:W-:Y:S02]  /*2420*/  MUFU.TANH R100, R0 ;  /* 0x0000000000647308 */ /* 0x0005e40000002400 */
[----:B--2---:R-:W-:Y:S02]  /*2430*/  FMUL.FTZ R0, R63, UR5 ;  /* 0x000000053f007c20 */ /* 0x004fe40008410000 */
[----:B------:R-:W-:Y:S04]  /*2440*/  HMMA.16816.F32 R60, R44, R36, R64 ;  /* 0x000000242c3c723c */ /* 0x000fe80000001840 */
[----:B------:R2:W-:Y:S02]  /*2450*/  MUFU.TANH R105, R0 ;  /* 0x0000000000697308 */ /* 0x0005e40000002400 */
[----:B------:R-:W-:Y:S01]  /*2460*/  HMMA.16816.F32 R64, R20, R54, R76 ;  /* 0x000000361440723c */ /* 0x000fe2000000184c */
[----:B------:R-:W3:Y:S05]  /*2470*/  LDSM.16.M88.4 R52, [R225+0x8c00] ;  /* 0x008c0000e134783b */ /* 0x000eea0000000200 */
[----:B-1----:R-:W-:Y:S01]  /*2480*/  HMMA.16816.F32 R76, R4, R12, R32 ;  /* 0x0000000c044c723c */ /* 0x002fe20000001820 */
[----:B------:R-:W1:Y:S01]  /*2490*/  LDSM.16.M88.4 R32, [R227+0x8c00] ;  /* 0x008c0000e320783b */ /* 0x000e620000000200 */
[----:B------:R-:W-:-:S04]  /*24a0*/  DEPBAR.LE SB0, 0x0 ;  /* 0x000080000000791a */ /* 0x000fc80000000000 */
[----:B--2---:R-:W-:-:S04]  /*24b0*/  FMUL.FTZ R0, R68, UR5 ;  /* 0x0000000544007c20 */ /* 0x004fc80008410000 */
[----:B------:R2:W-:Y:S02]  /*24c0*/  MUFU.TANH R87, R0 ;  /* 0x0000000000577308 */ /* 0x0005e40000002400 */
[----:B------:R-:W-:Y:S06]  /*24d0*/  HMMA.16816.F32 R72, R8, R12, R60 ;  /* 0x0000000c0848723c */ /* 0x000fec000000183c */
[-C--:B------:R-:W-:Y:S06]  /*24e0*/  HMMA.16816.F32 R60, R44, R38.reuse, R64 ;  /* 0x000000262c3c723c */ /* 0x080fec0000001840 */
[----:B------:R-:W-:Y:S01]  /*24f0*/  HMMA.16816.F32 R36, R40, R38, R56 ;  /* 0x000000262824723c */ /* 0x000fe20000001838 */
[----:B--2---:R-:W-:-:S05]  /*2500*/  FMUL.FTZ R0, R69, UR5 ;  /* 0x0000000545007c20 */ /* 0x004fca0008410000 */
[C---:B----4-:R-:W-:Y:S01]  /*2510*/  HMMA.16816.F32 R56, R20.reuse, R28, R92 ;  /* 0x0000001c1438723c */ /* 0x050fe2000000185c */
[----:B------:R2:W-:Y:S05]  /*2520*/  MUFU.TANH R86, R0 ;  /* 0x0000000000567308 */ /* 0x0005ea0000002400 */
[----:B------:R-:W-:Y:S06]  /*2530*/  HMMA.16816.F32 R20, R20, R30, R96 ;  /* 0x0000001e1414723c */ /* 0x000fec0000001860 */
[-C--:B------:R-:W-:Y:S06]  /*2540*/  HMMA.16816.F32 R60, R8, R14.reuse, R60 ;  /* 0x0000000e083c723c */ /* 0x080fec000000183c */
[----:B------:R-:W-:Y:S01]  /*2550*/  HMMA.16816.F32 R36, R4, R14, R36 ;  /* 0x0000000e0424723c */ /* 0x000fe20000001824 */
[----:B--2---:R-:W-:-:S04]  /*2560*/  FMUL.FTZ R0, R70, UR5 ;  /* 0x0000000546007c20 */ /* 0x004fc80008410000 */
[----:B------:R2:W-:Y:S01]  /*2570*/  MUFU.TANH R139, R0 ;  /* 0x00000000008b7308 */ /* 0x0005e20000002400 */
[C---:B---3--:R-:W-:Y:S06]  /*2580*/  HMMA.16816.F32 R56, R44.reuse, R52, R56 ;  /* 0x000000342c38723c */ /* 0x048fec0000001838 */
[----:B------:R-:W-:Y:S01]  /*2590*/  HMMA.16816.F32 R44, R44, R54, R20 ;  /* 0x000000362c2c723c */ /* 0x000fe20000001814 */
[----:B--2---:R-:W-:-:S05]  /*25a0*/  FMUL.FTZ R0, R71, UR5 ;  /* 0x0000000547007c20 */ /* 0x004fca0008410000 */
[C---:B------:R-:W-:Y:S01]  /*25b0*/  HMMA.16816.F32 R68, R24.reuse, R88, R160 ;  /* 0x000000581844723c */ /* 0x040fe200000018a0 */
[----:B------:R2:W-:Y:S05]  /*25c0*/  MUFU.TANH R138, R0 ;  /* 0x00000000008a7308 */ /* 0x0005ea0000002400 */
[----:B------:R-:W-:Y:S06]  /*25d0*/  HMMA.16816.F32 R24, R24, R90, R116 ;  /* 0x0000005a1818723c */ /* 0x000fec0000001874 */
[C---:B-1----:R-:W-:Y:S06]  /*25e0*/  HMMA.16816.F32 R56, R8.reuse, R32, R56 ;  /* 0x000000200838723c */ /* 0x042fec0000001838 */
[----:B------:R-:W-:Y:S01]  /*25f0*/  HMMA.16816.F32 R44, R8, R34, R44 ;  /* 0x00000022082c723c */ /* 0x000fe2000000182c */
[----:B--2---:R-:W-:-:S04]  /*2600*/  FMUL.FTZ R0, R80, UR5 ;  /* 0x0000000550007c20 */ /* 0x004fc80008410000 */
[----:B------:R1:W-:Y:S01]  /*2610*/  MUFU.TANH R85, R0 ;  /* 0x0000000000557308 */ /* 0x0003e20000002400 */
[C---:B------:R-:W-:Y:S06]  /*2620*/  HMMA.16816.F32 R64, R16.reuse, R28, R68 ;  /* 0x0000001c1040723c */ /* 0x040fec0000001844 */
[----:B------:R-:W-:Y:S06]  /*2630*/  HMMA.16816.F32 R16, R16, R30, R24 ;  /* 0x0000001e1010723c */ /* 0x000fec0000001818 */
[----:B------:R-:W-:Y:S01]  /*2640*/  FMUL.FTZ R8, R57, UR5 ;  /* 0x0000000539087c20 */ /* 0x000fe20008410000 */
[----:B-1----:R-:W-:-:S04]  /*2650*/  FMUL.FTZ R0, R81, UR5 ;  /* 0x0000000551007c20 */ /* 0x002fc80008410000 */
[----:B------:R1:W-:Y:S07]  /*2660*/  MUFU.TANH R84, R0 ;  /* 0x0000000000547308 */ /* 0x0003ee0000002400 */
[C---:B------:R-:W-:Y:S06]  /*2670*/  HMMA.16816.F32 R12, R40.reuse, R52, R64 ;  /* 0x00000034280c723c */ /* 0x040fec0000001840 */
[----:B------:R-:W-:Y:S01]  /*2680*/  HMMA.16816.F32 R40, R40, R54, R16 ;  /* 0x000000362828723c */ /* 0x000fe20000001810 */
[----:B-1----:R-:W-:-:S04]  /*2690*/  FMUL.FTZ R0, R82, UR5 ;  /* 0x0000000552007c20 */ /* 0x002fc80008410000 */
[----:B------:R1:W-:-:S13]  /*26a0*/  MUFU.TANH R81, R0 ;  /* 0x0000000000517308 */ /* 0x0003da0000002400 */
[C---:B------:R-:W-:Y:S06]  /*26b0*/  HMMA.16816.F32 R24, R4.reuse, R32, R12 ;  /* 0x000000200418723c */ /* 0x040fec000000180c */
[----:B------:R-:W-:Y:S01]  /*26c0*/  HMMA.16816.F32 R40, R4, R34, R40 ;  /* 0x000000220428723c */ /* 0x000fe20000001828 */
[----:B------:R-:W-:Y:S01]  /*26d0*/  FMUL.FTZ R14, R39, UR5 ;  /* 0x00000005270e7c20 */ /* 0x000fe20008410000 */
[----:B-1----:R-:W-:-:S04]  /*26e0*/  FMUL.FTZ R0, R83, UR5 ;  /* 0x0000000553007c20 */ /* 0x002fc80008410000 */
[----:B------:R1:W2:-:S12]  /*26f0*/  MUFU.TANH R80, R0 ;  /* 0x0000000000507308 */ /* 0x0002980000002400 */
[----:B------:R-:W-:Y:S01]  /*2700*/  FMUL.FTZ R4, R25, UR5 ;  /* 0x0000000519047c20 */ /* 0x000fe20008410000 */
[----:B------:R-:W-:-:S03]  /*2710*/  FMUL.FTZ R5, R27, UR5 ;  /* 0x000000051b057c20 */ /* 0x000fc60008410000 */
[----:B------:R3:W-:Y:S01]  /*2720*/  MUFU.TANH R10, R4 ;  /* 0x00000004000a7308 */ /* 0x0007e20000002400 */
[----:B-1----:R-:W-:-:S07]  /*2730*/  FMUL.FTZ R0, R72, UR5 ;  /* 0x0000000548007c20 */ /* 0x002fce0008410000 */
[----:B------:R1:W-:Y:S08]  /*2740*/  MUFU.TANH R82, R0 ;  /* 0x0000000000527308 */ /* 0x0003f00000002400 */
[----:B------:R-:W-:Y:S01]  /*2750*/  MUFU.TANH R15, R5 ;  /* 0x00000005000f7308 */ /* 0x000fe20000002400 */
[----:B---3--:R-:W-:-:S07]  /*2760*/  FMUL.FTZ R4, R44, UR5 ;  /* 0x000000052c047c20 */ /* 0x008fce0008410000 */
[----:B------:R3:W-:Y:S01]  /*2770*/  MUFU.TANH R11, R4 ;  /* 0x00000004000b7308 */ /* 0x0007e20000002400 */
[----:B-1----:R-:W-:-:S07]  /*2780*/  FMUL.FTZ R0, R73, UR5 ;  /* 0x0000000549007c20 */ /* 0x002fce0008410000 */
[----:B------:R1:W-:Y:S01]  /*2790*/  MUFU.TANH R72, R0 ;  /* 0x0000000000487308 */ /* 0x0003e20000002400 */
[----:B---3--:R-:W-:Y:S01]  /*27a0*/  FMUL.FTZ R4, R40, UR5 ;  /* 0x0000000528047c20 */ /* 0x008fe20008410000 */
[----:B-1----:R-:W-:-:S06]  /*27b0*/  FMUL.FTZ R0, R74, UR5 ;  /* 0x000000054a007c20 */ /* 0x002fcc0008410000 */
[----:B------:R1:W-:Y:S02]  /*27c0*/  MUFU.TANH R73, R0 ;  /* 0x0000000000497308 */ /* 0x0003e40000002400 */
[----:B-1----:R-:W-:-:S06]  /*27d0*/  FMUL.FTZ R0, R75, UR5 ;  /* 0x000000054b007c20 */ /* 0x002fcc0008410000 */
[----:B------:R1:W-:Y:S02]  /*27e0*/  MUFU.TANH R69, R0 ;  /* 0x0000000000457308 */ /* 0x0003e40000002400 */
[----:B-1----:R-:W-:-:S06]  /*27f0*/  FMUL.FTZ R0, R76, UR5 ;  /* 0x000000054c007c20 */ /* 0x002fcc0008410000 */
[----:B------:R1:W-:Y:S02]  /*2800*/  MUFU.TANH R71, R0 ;  /* 0x0000000000477308 */ /* 0x0003e40000002400 */
[----:B-1----:R-:W-:-:S06]  /*2810*/  FMUL.FTZ R0, R77, UR5 ;  /* 0x000000054d007c20 */ /* 0x002fcc0008410000 */
[----:B------:R1:W-:Y:S02]  /*2820*/  MUFU.TANH R68, R0 ;  /* 0x0000000000447308 */ /* 0x0003e40000002400 */
[----:B-1----:R-:W-:-:S06]  /*2830*/  FMUL.FTZ R0, R78, UR5 ;  /* 0x000000054e007c20 */ /* 0x002fcc0008410000 */
[----:B------:R1:W3:Y:S02]  /*2840*/  MUFU.TANH R70, R0 ;  /* 0x0000000000467308 */ /* 0x0002e40000002400 */
[----:B-1----:R-:W-:-:S06]  /*2850*/  FMUL.FTZ R0, R79, UR5 ;  /* 0x000000054f007c20 */ /* 0x002fcc0008410000 */
[----:B------:R1:W4:Y:S02]  /*2860*/  MUFU.TANH R51, R0 ;  /* 0x0000000000337308 */ /* 0x0003240000002400 */
[----:B-1----:R-:W-:-:S06]  /*2870*/  FMUL.FTZ R0, R60, UR5 ;  /* 0x000000053c007c20 */ /* 0x002fcc0008410000 */
[----:B------:R1:W1:Y:S02]  /*2880*/  MUFU.TANH R60, R0 ;  /* 0x00000000003c7308 */ /* 0x0002640000002400 */
[----:B-1----:R-:W-:-:S06]  /*2890*/  FMUL.FTZ R0, R61, UR5 ;  /* 0x000000053d007c20 */ /* 0x002fcc0008410000 */
[----:B------:R1:W1:Y:S02]  /*28a0*/  MUFU.TANH R50, R0 ;  /* 0x0000000000327308 */ /* 0x0002640000002400 */
[----:B-1----:R-:W-:-:S06]  /*28b0*/  FMUL.FTZ R0, R36, UR5 ;  /* 0x0000000524007c20 */ /* 0x002fcc0008410000 */
[----:B------:R1:W1:Y:S02]  /*28c0*/  MUFU.TANH R49, R0 ;  /* 0x0000000000317308 */ /* 0x0002640000002400 */
[----:B-1----:R-:W-:-:S06]  /*28d0*/  FMUL.FTZ R0, R37, UR5 ;  /* 0x0000000525007c20 */ /* 0x002fcc0008410000 */
[----:B------:R-:W1:Y:S08]  /*28e0*/  MUFU.TANH R37, R14 ;  /* 0x0000000e00257308 */ /* 0x000e700000002400 */
[----:B------:R5:W1:Y:S02]  /*28f0*/  MUFU.TANH R36, R0 ;  /* 0x0000000000247308 */ /* 0x000a640000002400 */
[----:B-----5:R-:W-:-:S06]  /*2900*/  FMUL.FTZ R0, R38, UR5 ;  /* 0x0000000526007c20 */ /* 0x020fcc0008410000 */
[----:B------:R5:W1:Y:S02]  /*2910*/  MUFU.TANH R38, R0 ;  /* 0x0000000000267308 */ /* 0x000a640000002400 */
[----:B-----5:R-:W-:-:S04]  /*2920*/  IMAD R0, R166, 0x40, R3 ;  /* 0x00000040a6007824 */ /* 0x020fc800078e0203 */
[C---:B------:R-:W-:Y:S01]  /*2930*/  VIADD R3, R0.reuse, 0x9 ;  /* 0x0000000900037836 */ /* 0x040fe20000000000 */
[----:B------:R-:W-:Y:S01]  /*2940*/  BAR.SYNC.DEFER_BLOCKING 0x0 ;  /* 0x0000000000007b1d */ /* 0x000fe20000010000 */
[C---:B------:R-:W-:Y:S01]  /*2950*/  VIADD R12, R0.reuse, 0x8 ;  /* 0x00000008000c7836 */ /* 0x040fe20000000000 */
[CC--:B------:R-:W-:Y:S01]  /*2960*/  ISETP.GE.AND P0, PT, R0.reuse, R48.reuse, PT ;  /* 0x000000300000720c */ /* 0x0c0fe20003f06270 */
[C---:B------:R-:W-:Y:S01]  /*2970*/  VIADD R13, R0.reuse, 0x1 ;  /* 0x00000001000d7836 */ /* 0x040fe20000000000 */
[-C--:B------:R-:W-:Y:S02]  /*2980*/  ISETP.GE.AND P5, PT, R3, R48.reuse, PT ;  /* 0x000000300300720c */ /* 0x080fe40003fa6270 */
[----:B------:R-:W-:Y:S02]  /*2990*/  IADD3 R3, R0, 0x10, RZ ;  /* 0x0000001000037810 */ /* 0x000fe40007ffe0ff */
[-C--:B------:R-:W-:Y:S01]  /*29a0*/  ISETP.GE.AND P6, PT, R12, R48.reuse, PT ;  /* 0x000000300c00720c */ /* 0x080fe20003fc6270 */
[C---:B------:R-:W-:Y:S01]  /*29b0*/  VIADD R12, R0.reuse, 0x11 ;  /* 0x00000011000c7836 */ /* 0x040fe20000000000 */
[----:B------:R-:W-:Y:S01]  /*29c0*/  ISETP.GE.AND P4, PT, R3, R48, PT ;  /* 0x000000300300720c */ /* 0x000fe20003f86270 */
[----:B------:R-:W-:Y:S01]  /*29d0*/  VIADD R3, R0, 0x18 ;  /* 0x0000001800037836 */ /* 0x000fe20000000000 */
[----:B------:R-:W-:-:S02]  /*29e0*/  FSEL R29, R122, -INF , !P0 ;  /* 0xff8000007a1d7808 */ /* 0x000fc40004000000 */
[----:B------:R-:W-:Y:S02]  /*29f0*/  FSEL R22, R126, -INF , !P0 ;  /* 0xff8000007e167808 */ /* 0x000fe40004000000 */
[-C--:B------:R-:W-:Y:S01]  /*2a00*/  ISETP.GE.AND P2, PT, R3, R48.reuse, PT ;  /* 0x000000300300720c */ /* 0x080fe20003f46270 */
[----:B------:R-:W-:Y:S01]  /*2a10*/  VIADD R3, R0, 0x19 ;  /* 0x0000001900037836 */ /* 0x000fe20000000000 */
[----:B------:R-:W-:Y:S02]  /*2a20*/  FSEL R54, R132, -INF , !P0 ;  /* 0xff80000084367808 */ /* 0x000fe40004000000 */
[----:B------:R-:W-:Y:S02]  /*2a30*/  FSEL R20, R134, -INF , !P0 ;  /* 0xff80000086147808 */ /* 0x000fe40004000000 */
[-C--:B------:R-:W-:Y:S01]  /*2a40*/  ISETP.GE.AND P0, PT, R3, R48.reuse, PT ;  /* 0x000000300300720c */ /* 0x080fe20003f06270 */
[----:B------:R-:W-:Y:S01]  /*2a50*/  VIADD R3, R0, 0x20 ;  /* 0x0000002000037836 */ /* 0x000fe20000000000 */
[-C--:B------:R-:W-:Y:S01]  /*2a60*/  ISETP.GE.AND P1, PT, R13, R48.reuse, PT ;  /* 0x000000300d00720c */ /* 0x080fe20003f26270 */
[----:B------:R-:W-:Y:S01]  /*2a70*/  FMUL.FTZ R13, R56, UR5 ;  /* 0x00000005380d7c20 */ /* 0x000fe20008410000 */
[----:B------:R-:W-:Y:S01]  /*2a80*/  ISETP.GE.AND P3, PT, R12, R48, PT ;  /* 0x000000300c00720c */ /* 0x000fe20003f66270 */
[----:B------:R-:W-:Y:S01]  /*2a90*/  FMUL.FTZ R12, R24, UR5 ;  /* 0x00000005180c7c20 */ /* 0x000fe20008410000 */
[----:B------:R-:W-:Y:S01]  /*2aa0*/  FSEL R24, R123, -INF , !P1 ;  /* 0xff8000007b187808 */ /* 0x000fe20004800000 */
[----:B------:R-:W1:Y:S01]  /*2ab0*/  MUFU.TANH R21, R13 ;  /* 0x0000000d00157308 */ /* 0x000e620000002400 */
[----:B------:R-:W-:-:S02]  /*2ac0*/  FSEL R19, R127, -INF , !P1 ;  /* 0xff8000007f137808 */ /* 0x000fc40004800000 */
[----:B------:R-:W-:Y:S02]  /*2ad0*/  FSEL R53, R133, -INF , !P1 ;  /* 0xff80000085357808 */ /* 0x000fe40004800000 */
[----:B------:R-:W-:Y:S02]  /*2ae0*/  FSEL R31, R135, -INF , !P1 ;  /* 0xff800000871f7808 */ /* 0x000fe40004800000 */
[----:B------:R-:W-:Y:S01]  /*2af0*/  ISETP.GE.AND P1, PT, R3, R48, PT ;  /* 0x000000300300720c */ /* 0x000fe20003f26270 */
[----:B------:R-:W-:Y:S01]  /*2b00*/  VIADD R3, R0, 0x21 ;  /* 0x0000002100037836 */ /* 0x000fe20000000000 */
[----:B------:R5:W1:Y:S01]  /*2b10*/  MUFU.TANH R16, R12 ;  /* 0x0000000c00107308 */ /* 0x000a620000002400 */
[----:B------:R-:W-:Y:S02]  /*2b20*/  FSEL R23, R107, -INF , !P6 ;  /* 0xff8000006b177808 */ /* 0x000fe40007000000 */
[----:B------:R-:W-:Y:S02]  /*2b30*/  FSEL R17, R111, -INF , !P6 ;  /* 0xff8000006f117808 */ /* 0x000fe40007000000 */
[----:B------:R-:W-:-:S02]  /*2b40*/  FSEL R35, R120, -INF , !P6 ;  /* 0xff80000078237808 */ /* 0x000fc40007000000 */
[----:B------:R-:W-:Y:S01]  /*2b50*/  FSEL R30, R125, -INF , !P6 ;  /* 0xff8000007d1e7808 */ /* 0x000fe20007000000 */
[----:B------:R3:W1:Y:S01]  /*2b60*/  MUFU.TANH R13, R8 ;  /* 0x00000008000d7308 */ /* 0x0006620000002400 */
[----:B------:R-:W-:Y:S02]  /*2b70*/  ISETP.GE.AND P6, PT, R3, R48, PT ;  /* 0x000000300300720c */ /* 0x000fe40003fc6270 */
[----:B------:R-:W-:Y:S02]  /*2b80*/  IADD3 R3, R0, 0x28, RZ ;  /* 0x0000002800037810 */ /* 0x000fe40007ffe0ff */
[----:B------:R-:W-:Y:S02]  /*2b90*/  FSEL R28, R106, -INF , !P5 ;  /* 0xff8000006a1c7808 */ /* 0x000fe40006800000 */
[----:B------:R-:W-:Y:S01]  /*2ba0*/  FSEL R18, R110, -INF , !P5 ;  /* 0xff8000006e127808 */ /* 0x000fe20006800000 */
[----:B-----5:R-:W-:Y:S01]  /*2bb0*/  FMUL.FTZ R12, R26, UR5 ;  /* 0x000000051a0c7c20 */ /* 0x020fe20008410000 */
[----:B------:R-:W-:-:S02]  /*2bc0*/  FSEL R52, R121, -INF , !P5 ;  /* 0xff80000079347808 */ /* 0x000fc40006800000 */
[----:B------:R-:W-:Y:S01]  /*2bd0*/  FSEL R34, R124, -INF , !P5 ;  /* 0xff8000007c227808 */ /* 0x000fe20006800000 */
[----:B------:R-:W1:Y:S01]  /*2be0*/  MUFU.TANH R26, R12 ;  /* 0x0000000c001a7308 */ /* 0x000e620000002400 */
[----:B--2---:R-:W-:Y:S02]  /*2bf0*/  FSEL R107, R80, -INF , !P0 ;  /* 0xff800000506b7808 */ /* 0x004fe40004000000 */
[----:B------:R-:W-:Y:S02]  /*2c00*/  FSEL R57, R84, -INF , !P0 ;  /* 0xff80000054397808 */ /* 0x000fe40004000000 */
[----:B---3--:R-:W-:Y:S02]  /*2c10*/  P2R R8, PR, RZ, 0x40 ;  /* 0x00000040ff087803 */ /* 0x008fe40000000000 */
[----:B------:R-:W-:Y:S01]  /*2c20*/  ISETP.GE.AND P6, PT, R3, R48, PT ;  /* 0x000000300300720c */ /* 0x000fe20003fc6270 */
[----:B------:R-:W-:Y:S01]  /*2c30*/  VIADD R3, R0, 0x29 ;  /* 0x0000002900037836 */ /* 0x000fe20000000000 */
[----:B------:R2:W3:Y:S01]  /*2c40*/  MUFU.TANH R12, R4 ;  /* 0x00000004000c7308 */ /* 0x0004e20000002400 */
[----:B------:R-:W-:-:S02]  /*2c50*/  FSEL R138, R138, -INF , !P0 ;  /* 0xff8000008a8a7808 */ /* 0x000fc40004000000 */
[----:B------:R-:W-:Y:S02]  /*2c60*/  FSEL R100, R100, -INF , !P4 ;  /* 0xff80000064647808 */ /* 0x000fe40006000000 */
[-C--:B------:R-:W-:Y:S01]  /*2c70*/  ISETP.GE.AND P5, PT, R3, R48.reuse, PT ;  /* 0x000000300300720c */ /* 0x080fe20003fa6270 */
[----:B------:R-:W-:Y:S01]  /*2c80*/  VIADD R3, R0, 0x30 ;  /* 0x0000003000037836 */ /* 0x000fe20000000000 */
[----:B------:R-:W-:Y:S02]  /*2c90*/  FSEL R56, R102, -INF , !P4 ;  /* 0xff80000066387808 */ /* 0x000fe40006000000 */
[----:B------:R-:W-:Y:S02]  /*2ca0*/  FSEL R137, R103, -INF , !P4 ;  /* 0xff80000067897808 */ /* 0x000fe40006000000 */
[----:B------:R-:W-:Y:S02]  /*2cb0*/  FSEL R33, R108, -INF , !P4 ;  /* 0xff8000006c217808 */ /* 0x000fe40006000000 */
[----:B------:R-:W-:Y:S01]  /*2cc0*/  ISETP.GE.AND P4, PT, R3, R48, PT ;  /* 0x000000300300720c */ /* 0x000fe20003f86270 */
[----:B------:R-:W-:Y:S01]  /*2cd0*/  VIADD R3, R0, 0x31 ;  /* 0x0000003100037836 */ /* 0x000fe20000000000 */
[----:B------:R-:W-:Y:S01]  /*2ce0*/  FSEL R105, R105, -INF , !P3 ;  /* 0xff80000069697808 */ /* 0x000fe20005800000 */
[----:B--2---:R-:W-:Y:S01]  /*2cf0*/  FMUL.FTZ R4, R42, UR5 ;  /* 0x000000052a047c20 */ /* 0x004fe20008410000 */
[----:B------:R-:W-:-:S02]  /*2d00*/  FSEL R61, R101, -INF , !P3 ;  /* 0xff800000653d7808 */ /* 0x000fc40005800000 */
[----:B------:R-:W-:Y:S01]  /*2d10*/  FSEL R136, R104, -INF , !P3 ;  /* 0xff80000068887808 */ /* 0x000fe20005800000 */
[----:B------:R2:W1:Y:S01]  /*2d20*/  MUFU.TANH R14, R4 ;  /* 0x00000004000e7308 */ /* 0x0004620000002400 */
[----:B------:R-:W-:Y:S02]  /*2d30*/  FSEL R32, R109, -INF , !P3 ;  /* 0xff8000006d207808 */ /* 0x000fe40005800000 */
[----:B------:R-:W-:Y:S01]  /*2d40*/  ISETP.GE.AND P3, PT, R3, R48, PT ;  /* 0x000000300300720c */ /* 0x000fe20003f66270 */
[----:B------:R-:W-:Y:S01]  /*2d50*/  VIADD R3, R0, 0x38 ;  /* 0x0000003800037836 */ /* 0x000fe20000000000 */
[----:B------:R-:W-:Y:S02]  /*2d60*/  FSEL R106, R81, -INF , !P2 ;  /* 0xff800000516a7808 */ /* 0x000fe40005000000 */
[----:B------:R-:W-:Y:S02]  /*2d70*/  FSEL R55, R85, -INF , !P2 ;  /* 0xff80000055377808 */ /* 0x000fe40005000000 */
[----:B------:R-:W-:-:S02]  /*2d80*/  FSEL R139, R139, -INF , !P2 ;  /* 0xff8000008b8b7808 */ /* 0x000fc40005000000 */
[----:B------:R-:W-:Y:S02]  /*2d90*/  FSEL R44, R87, -INF , !P2 ;  /* 0xff800000572c7808 */ /* 0x000fe40005000000 */
[----:B------:R-:W-:Y:S02]  /*2da0*/  FSEL R166, R70, -INF , !P1 ;  /* 0xff80000046a67808 */ /* 0x000fe40004800000 */
[----:B------:R-:W-:Y:S01]  /*2db0*/  FSEL R162, R71, -INF , !P1 ;  /* 0xff80000047a27808 */ /* 0x000fe20004800000 */
[----:B--2---:R-:W-:Y:S01]  /*2dc0*/  FMUL.FTZ R4, R45, UR5 ;  /* 0x000000052d047c20 */ /* 0x004fe20008410000 */
[----:B------:R-:W-:Y:S02]  /*2dd0*/  FSEL R45, R86, -INF , !P0 ;  /* 0xff800000562d7808 */ /* 0x000fe40004000000 */
[----:B------:R-:W-:Y:S01]  /*2de0*/  ISETP.GE.AND P0, PT, R48, 0x41, PT ;  /* 0x000000413000780c */ /* 0x000fe20003f06270 */
[----:B------:R2:W1:Y:S01]  /*2df0*/  MUFU.TANH R9, R4 ;  /* 0x0000000400097308 */ /* 0x0004620000002400 */
[----:B------:R-:W-:-:S02]  /*2e00*/  FSEL R188, R73, -INF , !P1 ;  /* 0xff80000049bc7808 */ /* 0x000fc40004800000 */
[----:B------:R-:W-:Y:S02]  /*2e10*/  FSEL R161, R82, -INF , !P1 ;  /* 0xff80000052a17808 */ /* 0x000fe40004800000 */
[----:B------:R-:W-:-:S07]  /*2e20*/  ISETP.GE.AND P2, PT, R3, R48, PT ;  /* 0x000000300300720c */ /* 0x000fce0003f46270 */
[----:B---34-:R-:W-:Y:S06]  /*2e30*/  @!P0 BRA `(.L_x_348) ;  /* 0x0000000000548947 */ /* 0x018fec0003800000 */
[----:B------:R-:W-:Y:S01]  /*2e40*/  LEA.HI.SX32 R6, R232, 0xfffffffe, 0x1a ;  /* 0xfffffffee8067811 */ /* 0x000fe200078fd2ff */
[----:B------:R-:W-:-:S03]  /*2e50*/  ULDC.64 UR6, c[0x0][0x218] ;  /* 0x0000860000067ab9 */ /* 0x000fc60000000a00 */
[----:B--2---:R-:W-:Y:S01]  /*2e60*/  SHF.R.S32.HI R4, RZ, 0x1f, R6 ;  /* 0x0000001fff047819 */ /* 0x004fe20000011406 */
        /* <DEDUP_REMOVED lines=18> */
.L_x_348:
[----:B------:R-:W-:Y:S01]  /*2f90*/  FMNMX.FTZ R3, R20, R31, !PT ;  /* 0x0000001f14037209 */ /* 0x000fe20007810000 */
[----:B--23--:R-:W-:Y:S01]  /*2fa0*/  FMUL.FTZ R4, R41, UR5 ;  /* 0x0000000529047c20 */ /* 0x00cfe20008410000 */
[----:B------:R-:W-:Y:S01]  /*2fb0*/  VIADD R5, R0, 0x39 ;  /* 0x0000003900057836 */ /* 0x000fe20000000000 */
[----:B------:R-:W-:Y:S01]  /*2fc0*/  FMNMX.FTZ R0, R22, R19, !PT ;  /* 0x0000001316007209 */ /* 0x000fe20007810000 */
[----:B------:R-:W-:Y:S01]  /*2fd0*/  FMUL.FTZ R6, R43, UR5 ;  /* 0x000000052b067c20 */ /* 0x000fe20008410000 */
[----:B------:R-:W-:Y:S01]  /*2fe0*/  FMNMX.FTZ R3, R30, R3, !PT ;  /* 0x000000031e037209 */ /* 0x000fe20007810000 */
[----:B------:R2:W3:Y:S01]  /*2ff0*/  MUFU.TANH R7, R4 ;  /* 0x0000000400077308 */ /* 0x0004e20000002400 */
[----:B------:R-:W-:Y:S02]  /*3000*/  FMNMX.FTZ R0, R17, R0, !PT ;  /* 0x0000000011007209 */ /* 0x000fe40007810000 */
[----:B------:R-:W-:Y:S02]  /*3010*/  FMNMX.FTZ R3, R34, R3, !PT ;  /* 0x0000000322037209 */ /* 0x000fe40007810000 */
[----:B------:R-:W-:-:S02]  /*3020*/  ISETP.NE.AND P1, PT, R8, RZ, PT ;  /* 0x000000ff0800720c */ /* 0x000fc40003f25270 */
[----:B------:R-:W-:Y:S01]  /*3030*/  FMNMX.FTZ R0, R18, R0, !PT ;  /* 0x0000000012007209 */ /* 0x000fe20007810000 */
[----:B------:R4:W5:Y:S01]  /*3040*/  MUFU.TANH R8, R6 ;  /* 0x0000000600087308 */ /* 0x0009620000002400 */
[----:B------:R-:W-:Y:S02]  /*3050*/  FSEL R167, R72, -INF , !P1 ;  /* 0xff80000048a77808 */ /* 0x000fe40004800000 */
[----:B------:R-:W-:Y:S02]  /*3060*/  FMNMX.FTZ R0, R56, R0, !PT ;  /* 0x0000000038007209 */ /* 0x000fe40007810000 */
[----:B------:R-:W-:Y:S02]  /*3070*/  FSEL R168, R60, -INF , !P6 ;  /* 0xff8000003ca87808 */ /* 0x000fe40007000000 */
[----:B------:R-:W-:Y:S02]  /*3080*/  FSEL R176, R50, -INF , !P5 ;  /* 0xff80000032b07808 */ /* 0x000fe40006800000 */
[----:B--2---:R-:W-:-:S02]  /*3090*/  FMNMX.FTZ R4, R33, R3, !PT ;  /* 0x0000000321047209 */ /* 0x004fc40007810000 */
[----:B------:R-:W-:Y:S02]  /*30a0*/  FMNMX.FTZ R3, R61, R0, !PT ;  /* 0x000000003d037209 */ /* 0x000fe40007810000 */
[----:B------:R-:W-:Y:S02]  /*30b0*/  FMNMX.FTZ R4, R32, R4, !PT ;  /* 0x0000000420047209 */ /* 0x000fe40007810000 */
[----:B------:R-:W-:Y:S02]  /*30c0*/  FMNMX.FTZ R0, R29, R24, !PT ;  /* 0x000000181d007209 */ /* 0x000fe40007810000 */
[----:B------:R-:W-:Y:S02]  /*30d0*/  FMNMX.FTZ R4, R44, R4, !PT ;  /* 0x000000042c047209 */ /* 0x000fe40007810000 */
[----:B------:R-:W-:Y:S02]  /*30e0*/  FMNMX.FTZ R0, R23, R0, !PT ;  /* 0x0000000017007209 */ /* 0x000fe40007810000 */
[----:B------:R-:W-:-:S02]  /*30f0*/  FMNMX.FTZ R4, R45, R4, !PT ;  /* 0x000000042d047209 */ /* 0x000fc40007810000 */
[----:B-1----:R-:W-:Y:S02]  /*3100*/  FSEL R171, R21, -INF , !P4 ;  /* 0xff80000015ab7808 */ /* 0x002fe40006000000 */
[----:B------:R-:W-:Y:S02]  /*3110*/  FMNMX.FTZ R4, R161, R4, !PT ;  /* 0x00000004a1047209 */ /* 0x000fe40007810000 */
[----:B------:R-:W-:Y:S02]  /*3120*/  FMNMX.FTZ R3, R55, R3, !PT ;  /* 0x0000000337037209 */ /* 0x000fe40007810000 */
[----:B------:R-:W-:Y:S02]  /*3130*/  FMNMX.FTZ R4, R167, R4, !PT ;  /* 0x00000004a7047209 */ /* 0x000fe40007810000 */
[----:B------:R-:W-:Y:S02]  /*3140*/  FMNMX.FTZ R0, R28, R0, !PT ;  /* 0x000000001c007209 */ /* 0x000fe40007810000 */
[----:B------:R-:W-:-:S02]  /*3150*/  FMNMX.FTZ R4, R168, R4, !PT ;  /* 0x00000004a8047209 */ /* 0x000fc40007810000 */
[----:B------:R-:W-:Y:S02]  /*3160*/  FSEL R169, R13, -INF , !P3 ;  /* 0xff8000000da97808 */ /* 0x000fe40005800000 */
[----:B------:R-:W-:Y:S02]  /*3170*/  FMNMX.FTZ R4, R176, R4, !PT ;  /* 0x00000004b0047209 */ /* 0x000fe40007810000 */
[----:B------:R-:W-:Y:S02]  /*3180*/  FSEL R165, R51, -INF , !P1 ;  /* 0xff80000033a57808 */ /* 0x000fe40004800000 */
[----:B------:R-:W-:Y:S02]  /*3190*/  FMNMX.FTZ R4, R171, R4, !PT ;  /* 0x00000004ab047209 */ /* 0x000fe40007810000 */
[----:B------:R-:W-:Y:S02]  /*31a0*/  FSEL R160, R68, -INF , !P1 ;  /* 0xff80000044a07808 */ /* 0x000fe40004800000 */
[----:B------:R-:W-:-:S02]  /*31b0*/  FSEL R196, R69, -INF , !P1 ;  /* 0xff80000045c47808 */ /* 0x000fc40004800000 */
[----:B------:R-:W-:Y:S02]  /*31c0*/  FMNMX.FTZ R3, R57, R3, !PT ;  /* 0x0000000339037209 */ /* 0x000fe40007810000 */
[----:B------:R-:W-:Y:S02]  /*31d0*/  FMNMX.FTZ R0, R100, R0, !PT ;  /* 0x0000000064007209 */ /* 0x000fe40007810000 */
[----:B------:R-:W-:Y:S02]  /*31e0*/  ISETP.GE.AND P1, PT, R5, R48, PT ;  /* 0x000000300500720c */ /* 0x000fe40003f26270 */
[----:B------:R-:W-:Y:S02]  /*31f0*/  FSEL R170, R11, -INF , !P2 ;  /* 0xff8000000baa7808 */ /* 0x000fe40005000000 */
[----:B------:R-:W-:Y:S02]  /*3200*/  FMNMX.FTZ R4, R169, R4, !PT ;  /* 0x00000004a9047209 */ /* 0x000fe40007810000 */
[----:B------:R-:W-:-:S02]  /*3210*/  FMNMX.FTZ R3, R162, R3, !PT ;  /* 0x00000003a2037209 */ /* 0x000fc40007810000 */
[----:B------:R-:W-:Y:S02]  /*3220*/  FMNMX.FTZ R0, R105, R0, !PT ;  /* 0x0000000069007209 */ /* 0x000fe40007810000 */
[----:B------:R-:W-:Y:S02]  /*3230*/  FSEL R201, R9, -INF , !P1 ;  /* 0xff80000009c97808 */ /* 0x000fe40004800000 */
[----:B------:R-:W-:Y:S02]  /*3240*/  FMNMX.FTZ R4, R170, R4, !PT ;  /* 0x00000004aa047209 */ /* 0x000fe40007810000 */
[----:B------:R-:W-:Y:S02]  /*3250*/  FSEL R147, R49, -INF , !P6 ;  /* 0xff80000031937808 */ /* 0x000fe40007000000 */
[----:B------:R-:W-:Y:S02]  /*3260*/  FMNMX.FTZ R3, R160, R3, !PT ;  /* 0x00000003a0037209 */ /* 0x000fe40007810000 */
[----:B------:R-:W-:-:S02]  /*3270*/  FMNMX.FTZ R0, R106, R0, !PT ;  /* 0x000000006a007209 */ /* 0x000fc40007810000 */
[----:B------:R-:W-:Y:S02]  /*3280*/  FMNMX.FTZ R104, R201, R4, !PT ;  /* 0x00000004c9687209 */ /* 0x000fe40007810000 */
[----:B------:R-:W-:Y:S02]  /*3290*/  FSEL R146, R36, -INF , !P5 ;  /* 0xff80000024927808 */ /* 0x000fe40006800000 */
[----:B------:R-:W-:Y:S02]  /*32a0*/  FMNMX.FTZ R3, R147, R3, !PT ;  /* 0x0000000393037209 */ /* 0x000fe40007810000 */
[----:B------:R-:W-:Y:S02]  /*32b0*/  FMNMX.FTZ R0, R107, R0, !PT ;  /* 0x000000006b007209 */ /* 0x000fe40007810000 */
[----:B---3--:R-:W-:Y:S02]  /*32c0*/  FSEL R221, R7, -INF , !P1 ;  /* 0xff80000007dd7808 */ /* 0x008fe40004800000 */
[----:B------:R-:W1:Y:S01]  /*32d0*/  SHFL.BFLY PT, R7, R104, 0x2, 0x1f ;  /* 0x0c401f0068077f89 */ /* 0x000e6200000e0000 */
[----:B------:R-:W-:-:S02]  /*32e0*/  FSEL R219, R16, -INF , !P4 ;  /* 0xff80000010db7808 */ /* 0x000fc40006000000 */
[----:B------:R-:W-:Y:S02]  /*32f0*/  FMNMX.FTZ R3, R146, R3, !PT ;  /* 0x0000000392037209 */ /* 0x000fe40007810000 */
[----:B------:R-:W-:Y:S02]  /*3300*/  FMNMX.FTZ R0, R166, R0, !PT ;  /* 0x00000000a6007209 */ /* 0x000fe40007810000 */
[----:B------:R-:W-:Y:S02]  /*3310*/  FSEL R218, R10, -INF , !P3 ;  /* 0xff8000000ada7808 */ /* 0x000fe40005800000 */
[----:B------:R-:W-:Y:S02]  /*3320*/  FMNMX.FTZ R3, R219, R3, !PT ;  /* 0x00000003db037209 */ /* 0x000fe40007810000 */
[----:B------:R-:W-:Y:S02]  /*3330*/  FSEL R144, R38, -INF , !P6 ;  /* 0xff80000026907808 */ /* 0x000fe40007000000 */
[----:B------:R-:W-:-:S02]  /*3340*/  FMNMX.FTZ R0, R165, R0, !PT ;  /* 0x00000000a5007209 */ /* 0x000fc40007810000 */
[----:B------:R-:W-:Y:S02]  /*3350*/  FSEL R210, R12, -INF , !P2 ;  /* 0xff8000000cd27808 */ /* 0x000fe40005000000 */
[----:B------:R-:W-:Y:S02]  /*3360*/  FMNMX.FTZ R3, R218, R3, !PT ;  /* 0x00000003da037209 */ /* 0x000fe40007810000 */
[----:B------:R-:W-:Y:S02]  /*3370*/  FSEL R145, R37, -INF , !P5 ;  /* 0xff80000025917808 */ /* 0x000fe40006800000 */
[----:B------:R-:W-:Y:S02]  /*3380*/  FMNMX.FTZ R0, R144, R0, !PT ;  /* 0x0000000090007209 */ /* 0x000fe40007810000 */
[----:B------:R-:W-:Y:S02]  /*3390*/  FMNMX.FTZ R3, R210, R3, !PT ;  /* 0x00000003d2037209 */ /* 0x000fe40007810000 */
[----:B------:R-:W-:-:S02]  /*33a0*/  FSEL R211, R26, -INF , !P4 ;  /* 0xff8000001ad37808 */ /* 0x000fc40006000000 */
[----:B------:R-:W-:Y:S02]  /*33b0*/  FMNMX.FTZ R0, R145, R0, !PT ;  /* 0x0000000091007209 */ /* 0x000fe40007810000 */
[----:B------:R-:W-:Y:S01]  /*33c0*/  FMNMX.FTZ R5, R221, R3, !PT ;  /* 0x00000003dd057209 */ /* 0x000fe20007810000 */
[----:B------:R-:W-:Y:S01]  /*33d0*/  FMUL.FTZ R3, R62, UR5 ;  /* 0x000000053e037c20 */ /* 0x000fe20008410000 */
[----:B------:R-:W-:Y:S02]  /*33e0*/  FSEL R216, R15, -INF , !P3 ;  /* 0xff8000000fd87808 */ /* 0x000fe40005800000 */
[----:B------:R-:W-:Y:S01]  /*33f0*/  FMNMX.FTZ R0, R211, R0, !PT ;  /* 0x00000000d3007209 */ /* 0x000fe20007810000 */
[----:B----4-:R-:W2:Y:S01]  /*3400*/  SHFL.BFLY PT, R6, R5, 0x2, 0x1f ;  /* 0x0c401f0005067f89 */ /* 0x010ea200000e0000 */
[----:B------:R-:W-:Y:S01]  /*3410*/  FSEL R220, R14, -INF , !P2 ;  /* 0xff8000000edc7808 */ /* 0x000fe20005000000 */
[----:B------:R3:W4:Y:S01]  /*3420*/  MUFU.TANH R9, R3 ;  /* 0x0000000300097308 */ /* 0x0007220000002400 */
[----:B------:R-:W-:-:S02]  /*3430*/  FMNMX.FTZ R0, R216, R0, !PT ;  /* 0x00000000d8007209 */ /* 0x000fc40007810000 */
[----:B-1----:R-:W-:Y:S02]  /*3440*/  FMNMX.FTZ R104, R104, R7, !PT ;  /* 0x0000000768687209 */ /* 0x002fe40007810000 */
[----:B-----5:R-:W-:Y:S02]  /*3450*/  FSEL R223, R8, -INF , !P1 ;  /* 0xff80000008df7808 */ /* 0x020fe40004800000 */
[----:B------:R-:W-:Y:S01]  /*3460*/  FMNMX.FTZ R0, R220, R0, !PT ;  /* 0x00000000dc007209 */ /* 0x000fe20007810000 */
[----:B------:R-:W1:Y:S03]  /*3470*/  SHFL.BFLY PT, R8, R104, 0x1, 0x1f ;  /* 0x0c201f0068087f89 */ /* 0x000e6600000e0000 */
[----:B------:R-:W-:Y:S01]  /*3480*/  FMNMX.FTZ R4, R223, R0, !PT ;  /* 0x00000000df047209 */ /* 0x000fe20007810000 */
[----:B------:R-:W-:-:S04]  /*3490*/  FMUL.FTZ R0, R63, UR5 ;  /* 0x000000053f007c20 */ /* 0x000fc80008410000 */
[----:B------:R5:W5:Y:S01]  /*34a0*/  MUFU.TANH R12, R0 ;  /* 0x00000000000c7308 */ /* 0x000b620000002400 */
[----:B------:R-:W5:Y:S01]  /*34b0*/  SHFL.BFLY PT, R7, R4, 0x2, 0x1f ;  /* 0x0c401f0004077f89 */ /* 0x000f6200000e0000 */
[----:B---3--:R-:W-:Y:S01]  /*34c0*/  FMUL.FTZ R3, R59, UR5 ;  /* 0x000000053b037c20 */ /* 0x008fe20008410000 */
[----:B----4-:R-:W-:Y:S02]  /*34d0*/  FSEL R15, R9, -INF , !P6 ;  /* 0xff800000090f7808 */ /* 0x010fe40007000000 */
[----:B--2---:R-:W-:Y:S01]  /*34e0*/  FMNMX.FTZ R5, R5, R6, !PT ;  /* 0x0000000605057209 */ /* 0x004fe20007810000 */
[----:B------:R-:W-:Y:S02]  /*34f0*/  FMUL.FTZ R6, R47, UR5 ;  /* 0x000000052f067c20 */ /* 0x000fe40008410000 */
[----:B------:R2:W3:Y:S02]  /*3500*/  MUFU.TANH R10, R3 ;  /* 0x00000003000a7308 */ /* 0x0004e40000002400 */
[----:B------:R-:W4:Y:S01]  /*3510*/  SHFL.BFLY PT, R102, R5, 0x1, 0x1f ;  /* 0x0c201f0005667f89 */ /* 0x000f2200000e0000 */
[----:B-1----:R-:W-:Y:S01]  /*3520*/  FMNMX.FTZ R104, R104, R8, !PT ;  /* 0x0000000868687209 */ /* 0x002fe20007810000 */
[----:B-----5:R-:W-:-:S04]  /*3530*/  FMUL.FTZ R0, R58, UR5 ;  /* 0x000000053a007c20 */ /* 0x020fc80008410000 */
[----:B------:R-:W1:Y:S01]  /*3540*/  MUFU.TANH R6, R6 ;  /* 0x0000000600067308 */ /* 0x000e620000002400 */
[----:B------:R-:W-:Y:S02]  /*3550*/  FSEL R14, R12, -INF , !P5 ;  /* 0xff8000000c0e7808 */ /* 0x000fe40006800000 */
[----:B------:R-:W-:Y:S01]  /*3560*/  FSETP.NEU.FTZ.AND P6, PT, R104, -INF , PT ;  /* 0xff8000006800780b */ /* 0x000fe20003fdd000 */
[----:B--2---:R-:W-:-:S04]  /*3570*/  FMUL.FTZ R3, R46, UR5 ;  /* 0x000000052e037c20 */ /* 0x004fc80008410000 */
[----:B------:R2:W5:Y:S01]  /*3580*/  MUFU.TANH R11, R0 ;  /* 0x00000000000b7308 */ /* 0x0005620000002400 */
[----:B------:R-:W-:Y:S01]  /*3590*/  ULDC UR5, c[0x0][0x2ec] ;  /* 0x0000bb0000057ab9 */ /* 0x000fe20000000800 */
[----:B------:R-:W-:Y:S02]  /*35a0*/  FMNMX.FTZ R7, R4, R7, !PT ;  /* 0x0000000704077209 */ /* 0x000fe40007810000 */
[----:B---3--:R-:W-:-:S03]  /*35b0*/  FSEL R209, R10, -INF , !P3 ;  /* 0xff8000000ad17808 */ /* 0x008fc60005800000 */
[----:B------:R-:W3:Y:S01]  /*35c0*/  SHFL.BFLY PT, R101, R7, 0x1, 0x1f ;  /* 0x0c201f0007657f89 */ /* 0x000ee200000e0000 */
[----:B------:R3:W3:Y:S01]  /*35d0*/  MUFU.TANH R8, R3 ;  /* 0x0000000300087308 */ /* 0x0006e20000002400 */
[----:B----4-:R-:W-:Y:S01]  /*35e0*/  FMNMX.FTZ R102, R5, R102, !PT ;  /* 0x0000006605667209 */ /* 0x010fe20007810000 */
[----:B------:R-:W-:Y:S01]  /*35f0*/  IMAD R5, R174, 0x20, R173 ;  /* 0x00000020ae057824 */ /* 0x000fe200078e02ad */
[----:B-1----:R-:W-:-:S03]  /*3600*/  FSEL R222, R6, -INF , !P1 ;  /* 0xff80000006de7808 */ /* 0x002fc60004800000 */
[----:B------:R-:W-:Y:S01]  /*3610*/  FMUL.FTZ R13, R102, UR5 ;  /* 0x00000005660d7c20 */ /* 0x000fe20008410000 */
[----:B--2---:R-:W-:Y:S02]  /*3620*/  FMNMX.FTZ R0, R54, R53, !PT ;  /* 0x0000003536007209 */ /* 0x004fe40007810000 */
[----:B-----5:R-:W-:Y:S02]  /*3630*/  FSEL R164, R11, -INF , !P4 ;  /* 0xff8000000ba47808 */ /* 0x020fe40006000000 */
[----:B------:R-:W-:-:S04]  /*3640*/  FMNMX.FTZ R0, R35, R0, !PT ;  /* 0x0000000023007209 */ /* 0x000fc80007810000 */
[----:B------:R-:W-:Y:S01]  /*3650*/  FMNMX.FTZ R0, R52, R0, !PT ;  /* 0x0000000034007209 */ /* 0x000fe20007810000 */
[----:B---3--:R-:W-:Y:S01]  /*3660*/  FMUL.FTZ R3, R104, UR5 ;  /* 0x0000000568037c20 */ /* 0x008fe20008410000 */
[----:B------:R-:W-:Y:S02]  /*3670*/  FSEL R217, R8, -INF , !P2 ;  /* 0xff80000008d97808 */ /* 0x000fe40005000000 */
[----:B------:R-:W-:Y:S02]  /*3680*/  FMNMX.FTZ R0, R137, R0, !PT ;  /* 0x0000000089007209 */ /* 0x000fe40007810000 */
[----:B------:R-:W-:Y:S02]  /*3690*/  FSEL R3, R3, RZ, P6 ;  /* 0x000000ff03037208 */ /* 0x000fe40003000000 */
[----:B------:R-:W-:Y:S02]  /*36a0*/  FMNMX.FTZ R0, R136, R0, !PT ;  /* 0x0000000088007209 */ /* 0x000fe40007810000 */
[----:B------:R-:W-:Y:S01]  /*36b0*/  FSETP.NEU.FTZ.AND P6, PT, R102, -INF , PT ;  /* 0xff8000006600780b */ /* 0x000fe20003fdd000 */
[----:B------:R-:W-:Y:S01]  /*36c0*/  FFMA.FTZ R4, R20, UR5, -R3 ;  /* 0x0000000514047c23 */ /* 0x000fe20008010803 */
[----:B------:R-:W-:-:S02]  /*36d0*/  FMNMX.FTZ R0, R139, R0, !PT ;  /* 0x000000008b007209 */ /* 0x000fc40007810000 */
[----:B------:R-:W-:Y:S01]  /*36e0*/  FSEL R13, R13, RZ, P6 ;  /* 0x000000ff0d0d7208 */ /* 0x000fe20003000000 */
[----:B------:R1:W-:Y:S01]  /*36f0*/  MUFU.EX2 R179, R4 ;  /* 0x0000000400b37308 */ /* 0x0003e20000000800 */
[----:B------:R-:W-:Y:S02]  /*3700*/  FMNMX.FTZ R0, R138, R0, !PT ;  /* 0x000000008a007209 */ /* 0x000fe40007810000 */
[----:B------:R-:W-:Y:S02]  /*3710*/  FMNMX.FTZ R101, R7, R101, !PT ;  /* 0x0000006507657209 */ /* 0x000fe40007810000 */
[----:B------:R-:W-:Y:S02]  /*3720*/  FMNMX.FTZ R0, R188, R0, !PT ;  /* 0x00000000bc007209 */ /* 0x000fe40007810000 */
[C---:B------:R-:W-:Y:S01]  /*3730*/  FSETP.NEU.FTZ.AND P1, PT, R101.reuse, -INF , PT ;  /* 0xff8000006500780b */ /* 0x040fe20003f3d000 */
[----:B------:R-:W-:-:S05]  /*3740*/  FMUL.FTZ R12, R101, UR5 ;  /* 0x00000005650c7c20 */ /* 0x000fca0008410000 */
[----:B------:R-:W-:Y:S02]  /*3750*/  FSEL R12, R12, RZ, P1 ;  /* 0x000000ff0c0c7208 */ /* 0x000fe40000800000 */
[----:B-1----:R-:W-:Y:S01]  /*3760*/  FMNMX.FTZ R4, R196, R0, !PT ;  /* 0x00000000c4047209 */ /* 0x002fe20007810000 */
[----:B------:R-:W-:-:S03]  /*3770*/  FFMA.FTZ R0, R22, UR5, -R13 ;  /* 0x0000000516007c23 */ /* 0x000fc6000801080d */
[----:B------:R-:W-:Y:S01]  /*3780*/  FMNMX.FTZ R4, R15, R4, !PT ;  /* 0x000000040f047209 */ /* 0x000fe20007810000 */
[----:B------:R1:W-:Y:S03]  /*3790*/  MUFU.EX2 R183, R0 ;  /* 0x0000000000b77308 */ /* 0x0003e60000000800 */
        /* <DEDUP_REMOVED lines=15> */
[----:B------:R-:W-:Y:S01]  /*3890*/  FFMA.FTZ R0, R24, UR5, -R12 ;  /* 0x0000000518007c23 */ /* 0x000fe2000801080c */
[----:B------:R-:W-:Y:S03]  /*38a0*/  MUFU.EX2 R184, R5 ;  /* 0x0000000500b87308 */ /* 0x000fe60000000800 */
[----:B------:R-:W-:Y:S02]  /*38b0*/  IMAD R226, R2, 0x2, R224 ;  /* 0x0000000202e27824 */ /* 0x000fe400078e02e0 */
[--C-:B------:R-:W-:Y:S01]  /*38c0*/  FFMA.FTZ R2, R28, UR5, -R12.reuse ;  /* 0x000000051c027c23 */ /* 0x100fe2000801080c */
[----:B------:R-:W1:Y:S02]  /*38d0*/  LDSM.16.MT88.4 R24, [R224+0xa000] ;  /* 0x00a00000e018783b */ /* 0x000e640000004200 */
[----:B------:R3:W4:Y:S02]  /*38e0*/  MUFU.EX2 R185, R0 ;  /* 0x0000000000b97308 */ /* 0x0007240000000800 */
[----:B------:R-:W5:Y:S04]  /*38f0*/  LDSM.16.MT88.4 R40, [R224+0xb000] ;  /* 0x00b00000e028783b */ /* 0x000f680000004200 */
[----:B------:R-:W-:Y:S02]  /*3900*/  LDSM.16.MT88.4 R36, [R226+0xa000] ;  /* 0x00a00000e224783b */ /* 0x000fe40000004200 */
[----:B------:R2:W-:Y:S02]  /*3910*/  MUFU.EX2 R190, R2 ;  /* 0x0000000200be7308 */ /* 0x0005e40000000800 */
[----:B------:R-:W-:Y:S04]  /*3920*/  LDSM.16.MT88.4 R16, [R224+0x9000] ;  /* 0x00900000e010783b */ /* 0x000fe80000004200 */
[----:B------:R-:W-:Y:S01]  /*3930*/  LDSM.16.MT88.4 R48, [R226+0xb000] ;  /* 0x00b00000e230783b */ /* 0x000fe20000004200 */
[----:B---3--:R-:W-:Y:S01]  /*3940*/  FFMA.FTZ R0, R23, UR5, -R12 ;  /* 0x0000000517007c23 */ /* 0x008fe2000801080c */
[----:B----4-:R-:W-:-:S02]  /*3950*/  F2FP.F16.F32.PACK_AB R5, R185, R184 ;  /* 0x000000b8b905723e */ /* 0x010fc400000000ff */
[----:B------:R-:W-:Y:S01]  /*3960*/  LDSM.16.MT88.4 R20, [R226+0x9000] ;  /* 0x00900000e214783b */ /* 0x000fe20000004200 */
[----:B------:R3:W4:Y:S01]  /*3970*/  MUFU.EX2 R178, R0 ;  /* 0x0000000000b27308 */ /* 0x0007220000000800 */
[----:B--2---:R-:W-:-:S07]  /*3980*/  FFMA.FTZ R2, R31, UR5, -R3 ;  /* 0x000000051f027c23 */ /* 0x004fce0008010803 */
[----:B------:R2:W5:Y:S01]  /*3990*/  MUFU.EX2 R249, R2 ;  /* 0x0000000200f97308 */ /* 0x0005620000000800 */
[----:B---3--:R-:W-:Y:S02]  /*39a0*/  FMNMX.FTZ R0, R4, R6, !PT ;  /* 0x0000000604007209 */ /* 0x008fe40007810000 */
[----:B------:R-:W-:Y:S02]  /*39b0*/  F2FP.F16.F32.PACK_AB R4, R180, R183 ;  /* 0x000000b7b404723e */ /* 0x000fe400000000ff */
[----:B------:R-:W-:Y:S01]  /*39c0*/  F2FP.F16.F32.PACK_AB R6, R191, R181 ;  /* 0x000000b5bf06723e */ /* 0x000fe200000000ff */
[----:B------:R-:W3:Y:S01]  /*39d0*/  SHFL.BFLY PT, R8, R0, 0x1, 0x1f ;  /* 0x0c201f0000087f89 */ /* 0x000ee200000e0000 */
[----:B----4-:R-:W-:Y:S01]  /*39e0*/  F2FP.F16.F32.PACK_AB R7, R190, R178 ;  /* 0x000000b2be07723e */ /* 0x010fe200000000ff */
[--C-:B--2---:R-:W-:Y:S02]  /*39f0*/  FFMA.FTZ R2, R30, UR5, -R3.reuse ;  /* 0x000000051e027c23 */ /* 0x104fe40008010803 */
[----:B------:R-:W-:Y:S02]  /*3a00*/  LDSM.16.MT88.4 R28, [R226+0xa400] ;  /* 0x00a40000e21c783b */ /* 0x000fe40000004200 */
[----:B------:R2:W-:Y:S02]  /*3a10*/  MUFU.EX2 R182, R2 ;  /* 0x0000000200b67308 */ /* 0x0005e40000000800 */
[C---:B-1----:R-:W-:Y:S06]  /*3a20*/  HMMA.16816.F32 R116, R4.reuse, R24, RZ ;  /* 0x000000180474723c */ /* 0x042fec00000018ff */
[C---:B------:R-:W-:Y:S06]  /*3a30*/  HMMA.16816.F32 R84, R4.reuse, R26, RZ ;  /* 0x0000001a0454723c */ /* 0x040fec00000018ff */
[----:B-----5:R-:W-:Y:S01]  /*3a40*/  HMMA.16816.F32 R108, R4, R40, RZ ;  /* 0x00000028046c723c */ /* 0x020fe200000018ff */
[----:B--2---:R-:W-:Y:S01]  /*3a50*/  FFMA.FTZ R2, R34, UR5, -R3 ;  /* 0x0000000522027c23 */ /* 0x004fe20008010803 */
[----:B---3--:R-:W-:-:S04]  /*3a60*/  FMNMX.FTZ R103, R0, R8, !PT ;  /* 0x0000000800677209 */ /* 0x008fc80007810000 */
        /* <DEDUP_REMOVED lines=16> */
[C---:B------:R-:W-:Y:S01]  /*3b70*/  HMMA.16816.F32 R76, R4.reuse, R42, RZ ;  /* 0x0000002a044c723c */ /* 0x040fe200000018ff */
[----:B------:R1:W-:Y:S05]  /*3b80*/  MUFU.EX2 R187, R2 ;  /* 0x0000000200bb7308 */ /* 0x0003ea0000000800 */
[----:B------:R-:W-:Y:S01]  /*3b90*/  HMMA.16816.F32 R72, R4, R50, RZ ;  /* 0x000000320448723c */ /* 0x000fe200000018ff */
[----:B-1----:R-:W-:-:S04]  /*3ba0*/  FFMA.FTZ R2, R54, UR5, -R0 ;  /* 0x0000000536027c23 */ /* 0x002fc80008010800 */
        /* <DEDUP_REMOVED lines=9> */
[----:B--2---:R-:W-:Y:S01]  /*3c40*/  FFMA.FTZ R2, R44, UR5, -R3 ;  /* 0x000000052c027c23 */ /* 0x004fe20008010803 */
[----:B---3--:R-:W-:-:S05]  /*3c50*/  F2FP.F16.F32.PACK_AB R11, R248, R245 ;  /* 0x000000f5f80b723e */ /* 0x008fca00000000ff */
[----:B------:R2:W-:Y:S02]  /*3c60*/  MUFU.EX2 R186, R2 ;  /* 0x0000000200ba7308 */ /* 0x0005e40000000800 */
[C---:B------:R-:W-:Y:S06]  /*3c70*/  HMMA.16816.F32 R140, R8.reuse, R26, RZ ;  /* 0x0000001a088c723c */ /* 0x040fec00000018ff */
[C---:B------:R-:W-:Y:S06]  /*3c80*/  HMMA.16816.F32 R148, R8.reuse, R38, RZ ;  /* 0x000000260894723c */ /* 0x040fec00000018ff */
[----:B------:R-:W-:Y:S01]  /*3c90*/  HMMA.16816.F32 R68, R8, R16, RZ ;  /* 0x000000100844723c */ /* 0x000fe200000018ff */
[----:B--2---:R-:W-:-:S02]  /*3ca0*/  FFMA.FTZ R2, R45, UR5, -R3 ;  /* 0x000000052d027c23 */ /* 0x004fc40008010803 */
[----:B------:R-:W2:Y:S02]  /*3cb0*/  LDSM.16.MT88.4 R44, [R226+0xb400] ;  /* 0x00b40000e22c783b */ /* 0x000ea40000004200 */
[----:B------:R3:W-:Y:S01]  /*3cc0*/  MUFU.EX2 R177, R2 ;  /* 0x0000000200b17308 */ /* 0x0007e20000000800 */
[C---:B------:R-:W-:Y:S01]  /*3cd0*/  HMMA.16816.F32 R128, R8.reuse, R18, RZ ;  /* 0x000000120880723c */ /* 0x040fe200000018ff */
[----:B------:R-:W4:Y:S05]  /*3ce0*/  LDSM.16.MT88.4 R16, [R226+0x9400] ;  /* 0x00940000e210783b */ /* 0x000f2a0000004200 */
[C---:B------:R-:W-:Y:S06]  /*3cf0*/  HMMA.16816.F32 R64, R8.reuse, R20, RZ ;  /* 0x000000140840723c */ /* 0x040fec00000018ff */
[----:B------:R-:W-:Y:S01]  /*3d00*/  HMMA.16816.F32 R132, R8, R22, RZ ;  /* 0x000000160884723c */ /* 0x000fe200000018ff */
[----:B------:R-:W5:Y:S01]  /*3d10*/  LDSM.16.MT88.4 R20, [R224+0x9400] ;  /* 0x00940000e014783b */ /* 0x000f620000004200 */
[----:B---3--:R-:W-:-:S04]  /*3d20*/  FFMA.FTZ R2, R56, UR5, -R13 ;  /* 0x0000000538027c23 */ /* 0x008fc8000801080d */
[C---:B------:R-:W-:Y:S01]  /*3d30*/  HMMA.16816.F32 R152, R8.reuse, R42, RZ ;  /* 0x0000002a0898723c */ /* 0x040fe200000018ff */
[----:B------:R3:W-:Y:S05]  /*3d40*/  MUFU.EX2 R247, R2 ;  /* 0x0000000200f77308 */ /* 0x0007ea0000000800 */
[----:B------:R-:W-:Y:S01]  /*3d50*/  HMMA.16816.F32 R156, R8, R50, RZ ;  /* 0x00000032089c723c */ /* 0x000fe200000018ff */
[----:B---3--:R-:W-:-:S05]  /*3d60*/  FFMA.FTZ R2, R61, UR5, -R13 ;  /* 0x000000053d027c23 */ /* 0x008fca000801080d */
[C---:B------:R-:W-:Y:S01]  /*3d70*/  HMMA.16816.F32 R60, R8.reuse, R24, RZ ;  /* 0x00000018083c723c */ /* 0x040fe200000018ff */
[----:B------:R-:W3:Y:S01]  /*3d80*/  LDSM.16.MT88.4 R24, [R224+0xa400] ;  /* 0x00a40000e018783b */ /* 0x000ee20000004200 */
[----:B------:R1:W2:Y:S02]  /*3d90*/  MUFU.EX2 R252, R2 ;  /* 0x0000000200fc7308 */ /* 0x0002a40000000800 */
[--C-:B-1----:R-:W-:Y:S01]  /*3da0*/  FFMA.FTZ R2, R55, UR5, -R13.reuse ;  /* 0x0000000537027c23 */ /* 0x102fe2000801080d */
[----:B--2---:R-:W-:Y:S01]  /*3db0*/  F2FP.F16.F32.PACK_AB R4, R252, R247 ;  /* 0x000000f7fc04723e */ /* 0x004fe200000000ff */
[----:B------:R-:W-:Y:S01]  /*3dc0*/  HMMA.16816.F32 R52, R8, R40, RZ ;  /* 0x000000280834723c */ /* 0x000fe200000018ff */
[----:B------:R-:W1:Y:S03]  /*3dd0*/  LDSM.16.MT88.4 R40, [R226+0x9800] ;  /* 0x00980000e228783b */ /* 0x000e660000004200 */
[----:B------:R2:W-:Y:S02]  /*3de0*/  MUFU.EX2 R251, R2 ;  /* 0x0000000200fb7308 */ /* 0x0005e40000000800 */
[----:B--2---:R-:W-:-:S02]  /*3df0*/  FFMA.FTZ R2, R57, UR5, -R13 ;  /* 0x0000000539027c23 */ /* 0x004fc4000801080d */
[C---:B------:R-:W-:Y:S04]  /*3e00*/  HMMA.16816.F32 R56, R8.reuse, R36, RZ ;  /* 0x000000240838723c */ /* 0x040fe800000018ff */
[----:B------:R2:W4:Y:S02]  /*3e10*/  MUFU.EX2 R250, R2 ;  /* 0x0000000200fa7308 */ /* 0x0005240000000800 */
[----:B------:R-:W-:Y:S01]  /*3e20*/  HMMA.16816.F32 R36, R8, R48, RZ ;  /* 0x000000300824723c */ /* 0x000fe200000018ff */
[----:B------:R-:W1:Y:S06]  /*3e30*/  LDSM.16.MT88.4 R48, [R224+0x9800] ;  /* 0x00980000e030783b */ /* 0x000e6c0000004200 */
[----:B------:R-:W-:-:S02]  /*3e40*/  F2FP.F16.F32.PACK_AB R8, R187, R189 ;  /* 0x000000bdbb08723e */ /* 0x000fc400000000ff */
[----:B------:R-:W-:Y:S01]  /*3e50*/  F2FP.F16.F32.PACK_AB R10, R177, R186 ;  /* 0x000000bab10a723e */ /* 0x000fe200000000ff */
[----:B--2---:R-:W-:Y:S01]  /*3e60*/  FFMA.FTZ R2, R100, UR5, -R12 ;  /* 0x0000000564027c23 */ /* 0x004fe2000801080c */
[----:B----4-:R-:W-:-:S03]  /*3e70*/  F2FP.F16.F32.PACK_AB R6, R250, R251 ;  /* 0x000000fbfa06723e */ /* 0x010fc600000000ff */
[----:B------:R2:W-:Y:S02]  /*3e80*/  MUFU.EX2 R240, R2 ;  /* 0x0000000200f07308 */ /* 0x0005e40000000800 */
[----:B--2---:R-:W-:Y:S01]  /*3e90*/  FFMA.FTZ R2, R105, UR5, -R12 ;  /* 0x0000000569027c23 */ /* 0x004fe2000801080c */
[----:B------:R-:W-:-:S05]  /*3ea0*/  IMAD.MOV.U32 R105, RZ, RZ, R185 ;  /* 0x000000ffff697224 */ /* 0x000fca00078e00b9 */
        /* <DEDUP_REMOVED lines=8> */
[----:B------:R2:W-:Y:S02]  /*3f30*/  MUFU.EX2 R238, R2 ;  /* 0x0000000200ee7308 */ /* 0x0005e40000000800 */
[C---:B------:R-:W-:Y:S06]  /*3f40*/  HMMA.16816.F32 R108, R4.reuse, R32, R108 ;  /* 0x00000020046c723c */ /* 0x040fec000000186c */
[C---:B------:R-:W-:Y:S06]  /*3f50*/  HMMA.16816.F32 R72, R4.reuse, R46, R72 ;  /* 0x0000002e0448723c */ /* 0x040fec0000001848 */
[----:B------:R-:W-:Y:S01]  /*3f60*/  HMMA.16816.F32 R96, R4, R44, R96 ;  /* 0x0000002c0460723c */ /* 0x000fe20000001860 */
[----:B--2---:R-:W-:-:S04]  /*3f70*/  FFMA.FTZ R2, R136, UR5, -R0 ;  /* 0x0000000588027c23 */ /* 0x004fc80008010800 */
[----:B------:R2:W4:Y:S01]  /*3f80*/  MUFU.EX2 R239, R2 ;  /* 0x0000000200ef7308 */ /* 0x0005220000000800 */
[C---:B------:R-:W-:Y:S06]  /*3f90*/  HMMA.16816.F32 R120, R4.reuse, R16, R120 ;  /* 0x000000100478723c */ /* 0x040fec0000001878 */
[C---:B------:R-:W-:Y:S06]  /*3fa0*/  HMMA.16816.F32 R88, R4.reuse, R18, R88 ;  /* 0x000000120458723c */ /* 0x040fec0000001858 */
[----:B-----5:R-:W-:Y:S01]  /*3fb0*/  HMMA.16816.F32 R124, R4, R20, R124 ;  /* 0x00000014047c723c */ /* 0x020fe2000000187c */
[----:B--2---:R-:W-:Y:S01]  /*3fc0*/  FFMA.FTZ R2, R139, UR5, -R0 ;  /* 0x000000058b027c23 */ /* 0x004fe20008010800 */
[----:B----4-:R-:W-:-:S04]  /*3fd0*/  F2FP.F16.F32.PACK_AB R9, R239, R238 ;  /* 0x000000eeef09723e */ /* 0x010fc800000000ff */
[C---:B---3--:R-:W-:Y:S01]  /*3fe0*/  HMMA.16816.F32 R116, R4.reuse, R24, R116 ;  /* 0x000000180474723c */ /* 0x048fe20000001874 */
[----:B------:R2:W-:Y:S05]  /*3ff0*/  MUFU.EX2 R237, R2 ;  /* 0x0000000200ed7308 */ /* 0x0005ea0000000800 */
[C---:B------:R-:W-:Y:S06]  /*4000*/  HMMA.16816.F32 R92, R4.reuse, R22, R92 ;  /* 0x00000016045c723c */ /* 0x040fec000000185c */
[C---:B------:R-:W-:Y:S06]  /*4010*/  HMMA.16816.F32 R84, R4.reuse, R26, R84 ;  /* 0x0000001a0454723c */ /* 0x040fec0000001854 */
[----:B------:R-:W-:Y:S01]  /*4020*/  HMMA.16816.F32 R76, R4, R34, R76 ;  /* 0x00000022044c723c */ /* 0x000fe2000000184c */
[----:B--2---:R-:W-:-:S04]  /*4030*/  FFMA.FTZ R2, R138, UR5, -R0 ;  /* 0x000000058a027c23 */ /* 0x004fc80008010800 */
[----:B------:R2:W3:Y:S01]  /*4040*/  MUFU.EX2 R236, R2 ;  /* 0x0000000200ec7308 */ /* 0x0004e20000000800 */
[C---:B------:R-:W-:Y:S06]  /*4050*/  HMMA.16816.F32 R112, R4.reuse, R28, R112 ;  /* 0x0000001c0470723c */ /* 0x040fec0000001870 */
[----:B------:R-:W-:Y:S01]  /*4060*/  HMMA.16816.F32 R80, R4, R30, R80 ;  /* 0x0000001e0450723c */ /* 0x000fe20000001850 */
[----:B--2---:R-:W-:Y:S01]  /*4070*/  FFMA.FTZ R2, R161, UR5, -R3 ;  /* 0x00000005a1027c23 */ /* 0x004fe20008010803 */
[----:B---3--:R-:W-:-:S03]  /*4080*/  F2FP.F16.F32.PACK_AB R11, R236, R237 ;  /* 0x000000edec0b723e */ /* 0x008fc600000000ff */
[----:B------:R2:W-:Y:S04]  /*4090*/  MUFU.EX2 R235, R2 ;  /* 0x0000000200eb7308 */ /* 0x0005e80000000800 */
[C---:B------:R-:W-:Y:S06]  /*40a0*/  HMMA.16816.F32 R204, R8.reuse, R32, R52 ;  /* 0x0000002008cc723c */ /* 0x040fec0000001834 */
[----:B------:R-:W-:Y:S01]  /*40b0*/  HMMA.16816.F32 R52, R8, R26, R140 ;  /* 0x0000001a0834723c */ /* 0x000fe2000000188c */
[----:B------:R-:W-:Y:S01]  /*40c0*/  IMAD.MOV.U32 R32, RZ, RZ, R179 ;  /* 0x000000ffff207224 */ /* 0x000fe200078e00b3 */
[----:B------:R-:W-:-:S04]  /*40d0*/  MOV R33, R184 ;  /* 0x000000b800217202 */ /* 0x000fc80000000f00 */
[C---:B------:R-:W-:Y:S01]  /*40e0*/  HMMA.16816.F32 R212, R8.reuse, R44, R36 ;  /* 0x0000002c08d4723c */ /* 0x040fe20000001824 */
[----:B--2---:R-:W-:Y:S01]  /*40f0*/  FFMA.FTZ R2, R162, UR5, -R13 ;  /* 0x00000005a2027c23 */ /* 0x004fe2000801080d */
[----:B------:R-:W-:Y:S01]  /*4100*/  MOV R142, R178 ;  /* 0x000000b2008e7202 */ /* 0x000fe20000000f00 */
[----:B------:R-:W-:Y:S01]  /*4110*/  IMAD.MOV.U32 R141, RZ, RZ, R177 ;  /* 0x000000ffff8d7224 */ /* 0x000fe200078e00b1 */
[----:B------:R-:W2:Y:S01]  /*4120*/  LDSM.16.MT88.4 R36, [R224+0xa800] ;  /* 0x00a80000e024783b */ /* 0x000ea20000004200 */
[----:B------:R3:W-:Y:S01]  /*4130*/  MUFU.EX2 R234, R2 ;  /* 0x0000000200ea7308 */ /* 0x0007e20000000800 */
[C---:B------:R-:W-:Y:S01]  /*4140*/  HMMA.16816.F32 R172, R8.reuse, R28, R56 ;  /* 0x0000001c08ac723c */ /* 0x040fe20000001838 */
[----:B------:R-:W-:Y:S02]  /*4150*/  IMAD.MOV.U32 R45, RZ, RZ, R183 ;  /* 0x000000ffff2d7224 */ /* 0x000fe400078e00b7 */
[----:B------:R-:W-:Y:S02]  /*4160*/  IMAD.MOV.U32 R140, RZ, RZ, R142 ;  /* 0x000000ffff8c7224 */ /* 0x000fe400078e008e */
[----:B------:R-:W-:Y:S01]  /*4170*/  IMAD.MOV.U32 R44, RZ, RZ, R186 ;  /* 0x000000ffff2c7224 */ /* 0x000fe200078e00ba */
[----:B------:R-:W-:Y:S01]  /*4180*/  HMMA.16816.F32 R64, R8, R16, R64 ;  /* 0x000000100840723c */ /* 0x000fe20000001840 */
[----:B------:R-:W-:-:S05]  /*4190*/  IMAD.MOV.U32 R143, RZ, RZ, R181 ;  /* 0x000000ffff8f7224 */ /* 0x000fca00078e00b5 */
[----:B------:R-:W-:Y:S01]  /*41a0*/  HMMA.16816.F32 R56, R8, R18, R132 ;  /* 0x000000120838723c */ /* 0x000fe20000001884 */
[----:B------:R-:W-:Y:S01]  /*41b0*/  LDSM.16.MT88.4 R16, [R224+0xb800] ;  /* 0x00b80000e010783b */ /* 0x000fe20000004200 */
[----:B---3--:R-:W-:-:S04]  /*41c0*/  FFMA.FTZ R2, R160, UR5, -R13 ;  /* 0x00000005a0027c23 */ /* 0x008fc8000801080d */
[C---:B------:R-:W-:Y:S01]  /*41d0*/  HMMA.16816.F32 R160, R8.reuse, R24, R60 ;  /* 0x0000001808a0723c */ /* 0x040fe2000000183c */
[----:B------:R-:W-:Y:S01]  /*41e0*/  LDSM.16.MT88.4 R24, [R226+0xb800] ;  /* 0x00b80000e218783b */ /* 0x000fe20000004200 */
[----:B------:R3:W4:Y:S04]  /*41f0*/  MUFU.EX2 R208, R2 ;  /* 0x0000000200d07308 */ /* 0x0007280000000800 */
[C---:B------:R-:W-:Y:S06]  /*4200*/  HMMA.16816.F32 R68, R8.reuse, R20, R68 ;  /* 0x000000140844723c */ /* 0x040fec0000001844 */
[C---:B------:R-:W-:Y:S01]  /*4210*/  HMMA.16816.F32 R60, R8.reuse, R22, R128 ;  /* 0x00000016083c723c */ /* 0x040fe20000001880 */
[----:B------:R-:W5:Y:S05]  /*4220*/  LDSM.16.MT88.4 R20, [R226+0xa800] ;  /* 0x00a80000e214783b */ /* 0x000f6a0000004200 */
[----:B------:R-:W-:Y:S01]  /*4230*/  HMMA.16816.F32 R128, R8, R34, R152 ;  /* 0x000000220880723c */ /* 0x000fe20000001898 */
[----:B---3--:R-:W-:Y:S01]  /*4240*/  FFMA.FTZ R2, R147, UR5, -R13 ;  /* 0x0000000593027c23 */ /* 0x008fe2000801080d */
[----:B----4-:R-:W-:-:S03]  /*4250*/  F2FP.F16.F32.PACK_AB R4, R208, R234 ;  /* 0x000000ead004723e */ /* 0x010fc600000000ff */
[----:B------:R3:W-:Y:S01]  /*4260*/  MUFU.EX2 R203, R2 ;  /* 0x0000000200cb7308 */ /* 0x0007e20000000800 */
[----:B------:R-:W-:Y:S07]  /*4270*/  HMMA.16816.F32 R28, R8, R30, R148 ;  /* 0x0000001e081c723c */ /* 0x000fee0000001894 */
[----:B------:R-:W-:Y:S01]  /*4280*/  MOV R151, R191 ;  /* 0x000000bf00977202 */ /* 0x000fe20000000f00 */
[----:B------:R-:W-:Y:S01]  /*4290*/  IMAD.MOV.U32 R150, RZ, RZ, R190 ;  /* 0x000000ffff967224 */ /* 0x000fe200078e00be */
[----:B------:R-:W-:Y:S01]  /*42a0*/  MOV R148, R187 ;  /* 0x000000bb00947202 */ /* 0x000fe20000000f00 */
[----:B------:R-:W-:-:S02]  /*42b0*/  IMAD.MOV.U32 R149, RZ, RZ, R189 ;  /* 0x000000ffff957224 */ /* 0x000fc400078e00bd */
[----:B---3--:R-:W-:-:S04]  /*42c0*/  FFMA.FTZ R2, R146, UR5, -R13 ;  /* 0x0000000592027c23 */ /* 0x008fc8000801080d */
[----:B------:R3:W4:Y:S02]  /*42d0*/  MUFU.EX2 R202, R2 ;  /* 0x0000000200ca7308 */ /* 0x0007240000000800 */
[----:B---3--:R-:W-:Y:S01]  /*42e0*/  FFMA.FTZ R2, R166, UR5, -R12 ;  /* 0x00000005a6027c23 */ /* 0x008fe2000801080c */
[----:B----4-:R-:W-:Y:S02]  /*42f0*/  F2FP.F16.F32.PACK_AB R6, R202, R203 ;  /* 0x000000cbca06723e */ /* 0x010fe400000000ff */
[----:B------:R-:W-:-:S03]  /*4300*/  MOV R166, R180 ;  /* 0x000000b400a67202 */ /* 0x000fc60000000f00 */
[----:B------:R3:W-:Y:S02]  /*4310*/  MUFU.EX2 R233, R2 ;  /* 0x0000000200e97308 */ /* 0x0007e40000000800 */
[----:B---3--:R-:W-:Y:S01]  /*4320*/  FFMA.FTZ R2, R165, UR5, -R12 ;  /* 0x00000005a5027c23 */ /* 0x008fe2000801080c */
[----:B------:R-:W-:-:S05]  /*4330*/  MOV R165, R182 ;  /* 0x000000b600a57202 */ /* 0x000fca0000000f00 */
[----:B------:R3:W4:Y:S01]  /*4340*/  MUFU.EX2 R200, R2 ;  /* 0x0000000200c87308 */ /* 0x0007220000000800 */
[----:B------:R-:W-:Y:S01]  /*4350*/  IMAD.MOV.U32 R142, RZ, RZ, R165 ;  /* 0x000000ffff8e7224 */ /* 0x000fe200078e00a5 */
[----:B------:R-:W-:Y:S01]  /*4360*/  MOV R165, R45 ;  /* 0x0000002d00a57202 */ /* 0x000fe20000000f00 */
[----:B---3--:R-:W-:Y:S01]  /*4370*/  FFMA.FTZ R2, R144, UR5, -R12 ;  /* 0x0000000590027c23 */ /* 0x008fe2000801080c */
[----:B----4-:R-:W-:-:S04]  /*4380*/  F2FP.F16.F32.PACK_AB R5, R200, R233 ;  /* 0x000000e9c805723e */ /* 0x010fc800000000ff */
[----:B------:R3:W-:Y:S02]  /*4390*/  MUFU.EX2 R195, R2 ;  /* 0x0000000200c37308 */ /* 0x0007e40000000800 */
[----:B---3--:R-:W-:Y:S02]  /*43a0*/  FFMA.FTZ R2, R145, UR5, -R12 ;  /* 0x0000000591027c23 */ /* 0x008fe4000801080c */
[----:B------:R-:W-:Y:S01]  /*43b0*/  HMMA.16816.F32 R144, R8, R46, R156 ;  /* 0x0000002e0890723c */ /* 0x000fe2000000189c */
[----:B------:R-:W-:Y:S03]  /*43c0*/  LDSM.16.MT88.4 R156, [R224+0xac00] ;  /* 0x00ac0000e09c783b */ /* 0x000fe60000004200 */
[----:B------:R3:W4:Y:S02]  /*43d0*/  MUFU.EX2 R194, R2 ;  /* 0x0000000200c27308 */ /* 0x0007240000000800 */
[----:B---3--:R-:W-:Y:S01]  /*43e0*/  FFMA.FTZ R2, R167, UR5, -R3 ;  /* 0x00000005a7027c23 */ /* 0x008fe20008010803 */
[----:B----4-:R-:W-:Y:S01]  /*43f0*/  F2FP.F16.F32.PACK_AB R7, R194, R195 ;  /* 0x000000c3c207723e */ /* 0x010fe200000000ff */
[----:B------:R-:W-:-:S04]  /*4400*/  IMAD.MOV.U32 R167, RZ, RZ, R197 ;  /* 0x000000ffffa77224 */ /* 0x000fc800078e00c5 */
[----:B------:R3:W4:Y:S02]  /*4410*/  MUFU.EX2 R179, R2 ;  /* 0x0000000200b37308 */ /* 0x0007240000000800 */
[C---:B-1----:R-:W-:Y:S06]  /*4420*/  HMMA.16816.F32 R152, R4.reuse, R40, R120 ;  /* 0x000000280498723c */ /* 0x042fec0000001878 */
[C---:B------:R-:W-:Y:S06]  /*4430*/  HMMA.16816.F32 R136, R4.reuse, R42, R88 ;  /* 0x0000002a0488723c */ /* 0x040fec0000001858 */
[----:B------:R-:W-:Y:S01]  /*4440*/  HMMA.16816.F32 R120, R4, R50, R92 ;  /* 0x000000320478723c */ /* 0x000fe2000000185c */
[----:B---3--:R-:W-:Y:S01]  /*4450*/  FFMA.FTZ R2, R168, UR5, -R3 ;  /* 0x00000005a8027c23 */ /* 0x008fe20008010803 */
[----:B----4-:R-:W-:-:S03]  /*4460*/  F2FP.F16.F32.PACK_AB R8, R179, R235 ;  /* 0x000000ebb308723e */ /* 0x010fc600000000ff */
[----:B------:R1:W-:Y:S01]  /*4470*/  MUFU.EX2 R178, R2 ;  /* 0x0000000200b27308 */ /* 0x0003e20000000800 */
[C---:B------:R-:W-:Y:S01]  /*4480*/  HMMA.16816.F32 R132, R4.reuse, R48, R124 ;  /* 0x000000300484723c */ /* 0x040fe2000000187c */
[----:B------:R-:W-:Y:S05]  /*4490*/  LDSM.16.MT88.4 R124, [R224+0x9c00] ;  /* 0x009c0000e07c783b */ /* 0x000fea0000004200 */
[C---:B--2---:R-:W-:Y:S06]  /*44a0*/  HMMA.16816.F32 R180, R4.reuse, R36, R116 ;  /* 0x0000002404b4723c */ /* 0x044fec0000001874 */
[----:B-----5:R-:W-:Y:S01]  /*44b0*/  HMMA.16816.F32 R184, R4, R20, R112 ;  /* 0x0000001404b8723c */ /* 0x020fe20000001870 */
[----:B-1----:R-:W-:-:S05]  /*44c0*/  FFMA.FTZ R2, R176, UR5, -R3 ;  /* 0x00000005b0027c23 */ /* 0x002fca0008010803 */
[C---:B------:R-:W-:Y:S01]  /*44d0*/  HMMA.16816.F32 R84, R4.reuse, R38, R84 ;  /* 0x000000260454723c */ /* 0x040fe20000001854 */
[----:B------:R1:W2:Y:S05]  /*44e0*/  MUFU.EX2 R177, R2 ;  /* 0x0000000200b17308 */ /* 0x0002aa0000000800 */
[----:B------:R-:W-:Y:S01]  /*44f0*/  HMMA.16816.F32 R76, R4, R18, R76 ;  /* 0x00000012044c723c */ /* 0x000fe2000000184c */
[----:B-1----:R-:W-:Y:S01]  /*4500*/  FFMA.FTZ R2, R171, UR5, -R3 ;  /* 0x00000005ab027c23 */ /* 0x002fe20008010803 */
[----:B--2---:R-:W-:-:S03]  /*4510*/  F2FP.F16.F32.PACK_AB R10, R177, R178 ;  /* 0x000000b2b10a723e */ /* 0x004fc600000000ff */
[----:B------:R1:W-:Y:S02]  /*4520*/  MUFU.EX2 R176, R2 ;  /* 0x0000000200b07308 */ /* 0x0003e40000000800 */
[----:B-1----:R-:W-:-:S06]  /*4530*/  FFMA.FTZ R2, R169, UR5, -R3 ;  /* 0x00000005a9027c23 */ /* 0x002fcc0008010803 */
[----:B------:R1:W2:Y:S02]  /*4540*/  MUFU.EX2 R107, R2 ;  /* 0x00000002006b7308 */ /* 0x0002a40000000800 */
[--C-:B-1----:R-:W-:Y:S01]  /*4550*/  FFMA.FTZ R2, R170, UR5, -R3.reuse ;  /* 0x00000005aa027c23 */ /* 0x102fe20008010803 */
[----:B------:R-:W-:Y:S01]  /*4560*/  FFMA.FTZ R3, R201, UR5, -R3 ;  /* 0x00000005c9037c23 */ /* 0x000fe20008010803 */
[----:B------:R-:W-:Y:S01]  /*4570*/  MOV R201, R141 ;  /* 0x0000008d00c97202 */ /* 0x000fe20000000f00 */
[----:B------:R-:W-:Y:S03]  /*4580*/  HMMA.16816.F32 R168, R4, R22, R80 ;  /* 0x0000001604a8723c */ /* 0x000fe60000001850 */
[----:B------:R1:W-:Y:S01]  /*4590*/  MUFU.EX2 R106, R2 ;  /* 0x00000002006a7308 */ /* 0x0003e20000000800 */
[----:B------:R-:W-:Y:S01]  /*45a0*/  MOV R141, R143 ;  /* 0x0000008f008d7202 */ /* 0x000fe20000000f00 */
[----:B------:R-:W-:Y:S01]  /*45b0*/  IMAD.MOV.U32 R143, RZ, RZ, R105 ;  /* 0x000000ffff8f7224 */ /* 0x000fe200078e0069 */
[----:B------:R-:W-:Y:S05]  /*45c0*/  LDSM.16.MT88.4 R80, [R224+0xbc00] ;  /* 0x00bc0000e050783b */ /* 0x000fea0000004200 */
[----:B------:R3:W4:Y:S01]  /*45d0*/  MUFU.EX2 R105, R3 ;  /* 0x0000000300697308 */ /* 0x0007220000000800 */
[----:B-1----:R-:W-:-:S02]  /*45e0*/  FFMA.FTZ R2, R188, UR5, -R0 ;  /* 0x00000005bc027c23 */ /* 0x002fc40008010800 */
[C---:B------:R-:W-:Y:S05]  /*45f0*/  HMMA.16816.F32 R188, R4.reuse, R16, R108 ;  /* 0x0000001004bc723c */ /* 0x040fea000000186c */
[----:B------:R1:W-:Y:S01]  /*4600*/  MUFU.EX2 R231, R2 ;  /* 0x0000000200e77308 */ /* 0x0003e20000000800 */
[----:B---3--:R-:W-:Y:S01]  /*4610*/  IMAD.MOV.U32 R3, RZ, RZ, R32 ;  /* 0x000000ffff037224 */ /* 0x008fe200078e0020 */
[----:B------:R-:W-:Y:S03]  /*4620*/  HMMA.16816.F32 R108, R4, R26, R72 ;  /* 0x0000001a046c723c */ /* 0x000fe60000001848 */
[----:B------:R-:W-:Y:S01]  /*4630*/  FADD.FTZ R3, R3, R249 ;  /* 0x000000f903037221 */ /* 0x000fe20000010000 */
[----:B-1----:R-:W-:-:S02]  /*4640*/  FFMA.FTZ R2, R196, UR5, -R0 ;  /* 0x00000005c4027c23 */ /* 0x002fc40008010800 */
[----:B------:R-:W-:Y:S01]  /*4650*/  HMMA.16816.F32 R196, R4, R24, R96 ;  /* 0x0000001804c4723c */ /* 0x000fe20000001860 */
[----:B------:R-:W-:Y:S01]  /*4660*/  LDSM.16.MT88.4 R4, [R226+0xbc00] ;  /* 0x00bc0000e204783b */ /* 0x000fe20000004200 */
[----:B------:R1:W3:Y:S05]  /*4670*/  MUFU.EX2 R100, R2 ;  /* 0x0000000200647308 */ /* 0x0002ea0000000800 */
[----:B--2---:R-:W-:Y:S02]  /*4680*/  F2FP.F16.F32.PACK_AB R96, R107, R176 ;  /* 0x000000b06b60723e */ /* 0x004fe400000000ff */
[----:B----4-:R-:W-:Y:S01]  /*4690*/  F2FP.F16.F32.PACK_AB R98, R105, R106 ;  /* 0x0000006a6962723e */ /* 0x010fe200000000ff */
[----:B-1----:R-:W-:Y:S01]  /*46a0*/  FFMA.FTZ R2, R15, UR5, -R0 ;  /* 0x000000050f027c23 */ /* 0x002fe20008010800 */
[----:B---3--:R-:W-:-:S03]  /*46b0*/  F2FP.F16.F32.PACK_AB R9, R100, R231 ;  /* 0x000000e76409723e */ /* 0x008fc600000000ff */
[----:B------:R1:W-:Y:S02]  /*46c0*/  MUFU.EX2 R47, R2 ;  /* 0x00000002002f7308 */ /* 0x0003e40000000800 */
[----:B-1----:R-:W-:-:S06]  /*46d0*/  FFMA.FTZ R2, R14, UR5, -R0 ;  /* 0x000000050e027c23 */ /* 0x002fcc0008010800 */
[----:B------:R1:W2:Y:S02]  /*46e0*/  MUFU.EX2 R46, R2 ;  /* 0x00000002002e7308 */ /* 0x0002a40000000800 */
[----:B-1----:R-:W-:Y:S01]  /*46f0*/  FFMA.FTZ R2, R164, UR5, -R0 ;  /* 0x00000005a4027c23 */ /* 0x002fe20008010800 */
[----:B--2---:R-:W-:-:S05]  /*4700*/  F2FP.F16.F32.PACK_AB R11, R46, R47 ;  /* 0x0000002f2e0b723e */ /* 0x004fca00000000ff */
[----:B------:R1:W-:Y:S02]  /*4710*/  MUFU.EX2 R45, R2 ;  /* 0x00000002002d7308 */ /* 0x0003e40000000800 */
[C---:B------:R-:W-:Y:S06]  /*4720*/  HMMA.16816.F32 R64, R8.reuse, R40, R64 ;  /* 0x000000280840723c */ /* 0x040fec0000001840 */
[----:B------:R-:W-:Y:S01]  /*4730*/  HMMA.16816.F32 R56, R8, R42, R56 ;  /* 0x0000002a0838723c */ /* 0x000fe20000001838 */
[----:B------:R-:W-:Y:S01]  /*4740*/  IMAD.MOV.U32 R41, RZ, RZ, R141 ;  /* 0x000000ffff297224 */ /* 0x000fe200078e008d */
[----:B------:R-:W-:-:S04]  /*4750*/  MOV R40, R142 ;  /* 0x0000008e00287202 */ /* 0x000fc80000000f00 */
[C---:B------:R-:W-:Y:S01]  /*4760*/  HMMA.16816.F32 R60, R8.reuse, R50, R60 ;  /* 0x00000032083c723c */ /* 0x040fe2000000183c */
[----:B-1----:R-:W-:Y:S01]  /*4770*/  FFMA.FTZ R2, R219, UR5, -R13 ;  /* 0x00000005db027c23 */ /* 0x002fe2000801080d */
[----:B------:R-:W-:Y:S01]  /*4780*/  MOV R219, R44 ;  /* 0x0000002c00db7202 */ /* 0x000fe20000000f00 */
[----:B------:R-:W-:Y:S01]  /*4790*/  IMAD.MOV.U32 R42, RZ, RZ, R165 ;  /* 0x000000ffff2a7224 */ /* 0x000fe200078e00a5 */
[----:B------:R-:W-:Y:S01]  /*47a0*/  MOV R43, R143 ;  /* 0x0000008f002b7202 */ /* 0x000fe20000000f00 */
[----:B------:R1:W-:Y:S01]  /*47b0*/  MUFU.EX2 R44, R2 ;  /* 0x00000002002c7308 */ /* 0x0003e20000000800 */
[----:B------:R-:W-:Y:S01]  /*47c0*/  HMMA.16816.F32 R116, R8, R48, R68 ;  /* 0x000000300874723c */ /* 0x000fe20000001844 */
[----:B------:R-:W-:Y:S01]  /*47d0*/  IMAD.MOV.U32 R50, RZ, RZ, R167 ;  /* 0x000000ffff327224 */ /* 0x000fe200078e00a7 */
[----:B------:R-:W-:Y:S01]  /*47e0*/  MOV R51, R151 ;  /* 0x0000009700337202 */ /* 0x000fe20000000f00 */
[----:B------:R-:W-:-:S03]  /*47f0*/  FADD.FTZ R3, R40, R3 ;  /* 0x0000000328037221 */ /* 0x000fc60000010000 */
[----:B------:R-:W-:Y:S01]  /*4800*/  HMMA.16816.F32 R52, R8, R38, R52 ;  /* 0x000000260834723c */ /* 0x000fe20000001834 */
[----:B------:R-:W-:Y:S01]  /*4810*/  IMAD.MOV.U32 R49, RZ, RZ, R148 ;  /* 0x000000ffff317224 */ /* 0x000fe200078e0094 */
[----:B------:R-:W-:Y:S01]  /*4820*/  MOV R48, R149 ;  /* 0x0000009500307202 */ /* 0x000fe20000000f00 */
[----:B------:R-:W-:-:S03]  /*4830*/  FADD.FTZ R3, R50, R3 ;  /* 0x0000000332037221 */ /* 0x000fc60000010000 */
[----:B------:R-:W-:Y:S01]  /*4840*/  HMMA.16816.F32 R68, R8, R16, R204 ;  /* 0x000000100844723c */ /* 0x000fe200000018cc */
[----:B------:R-:W-:Y:S01]  /*4850*/  FADD.FTZ R3, R48, R3 ;  /* 0x0000000330037221 */ /* 0x000fe20000010000 */
[----:B-1----:R-:W-:Y:S01]  /*4860*/  FFMA.FTZ R2, R218, UR5, -R13 ;  /* 0x00000005da027c23 */ /* 0x002fe2000801080d */
[----:B------:R-:W-:-:S03]  /*4870*/  IMAD.MOV.U32 R218, RZ, RZ, R150 ;  /* 0x000000ffffda7224 */ /* 0x000fc600078e0096 */
[C---:B------:R-:W-:Y:S01]  /*4880*/  HMMA.16816.F32 R28, R8.reuse, R22, R28 ;  /* 0x00000016081c723c */ /* 0x040fe2000000181c */
[----:B------:R-:W-:Y:S01]  /*4890*/  FADD.FTZ R3, R49, R3 ;  /* 0x0000000331037221 */ /* 0x000fe20000010000 */
[----:B------:R1:W2:Y:S04]  /*48a0*/  MUFU.EX2 R35, R2 ;  /* 0x0000000200237308 */ /* 0x0002a80000000800 */
[C---:B------:R-:W-:Y:S06]  /*48b0*/  HMMA.16816.F32 R148, R8.reuse, R36, R160 ;  /* 0x000000240894723c */ /* 0x040fec00000018a0 */
[C---:B------:R-:W-:Y:S06]  /*48c0*/  HMMA.16816.F32 R36, R8.reuse, R24, R212 ;  /* 0x000000180824723c */ /* 0x040fec00000018d4 */
[----:B------:R-:W-:Y:S01]  /*48d0*/  HMMA.16816.F32 R16, R8, R18, R128 ;  /* 0x000000120810723c */ /* 0x000fe20000001880 */
[----:B-1----:R-:W-:Y:S01]  /*48e0*/  FFMA.FTZ R2, R210, UR5, -R13 ;  /* 0x00000005d2027c23 */ /* 0x002fe2000801080d */
[----:B------:R-:W-:-:S02]  /*48f0*/  MOV R210, R140 ;  /* 0x0000008c00d27202 */ /* 0x000fc40000000f00 */
[----:B------:R-:W1:Y:S01]  /*4900*/  LDSM.16.MT88.4 R140, [R226+0x9c00] ;  /* 0x009c0000e28c783b */ /* 0x000e620000004200 */
[----:B------:R3:W-:Y:S01]  /*4910*/  MUFU.EX2 R34, R2 ;  /* 0x0000000200227308 */ /* 0x0007e20000000800 */
[----:B------:R-:W-:Y:S01]  /*4920*/  HMMA.16816.F32 R24, R8, R26, R144 ;  /* 0x0000001a0818723c */ /* 0x000fe20000001890 */
[----:B--2---:R-:W-:Y:S01]  /*4930*/  F2FP.F16.F32.PACK_AB R92, R35, R44 ;  /* 0x0000002c235c723e */ /* 0x004fe200000000ff */
[----:B---3--:R-:W-:Y:S01]  /*4940*/  FFMA.FTZ R2, R221, UR5, -R13 ;  /* 0x00000005dd027c23 */ /* 0x008fe2000801080d */
[----:B------:R-:W-:-:S04]  /*4950*/  IMAD.MOV.U32 R221, RZ, RZ, R33 ;  /* 0x000000ffffdd7224 */ /* 0x000fc800078e0021 */
[----:B------:R2:W3:Y:S02]  /*4960*/  MUFU.EX2 R33, R2 ;  /* 0x0000000200217308 */ /* 0x0004e40000000800 */
[----:B--2---:R-:W-:Y:S01]  /*4970*/  FFMA.FTZ R2, R211, UR5, -R12 ;  /* 0x00000005d3027c23 */ /* 0x004fe2000801080c */
[----:B------:R-:W-:Y:S02]  /*4980*/  MOV R211, R166 ;  /* 0x000000a600d37202 */ /* 0x000fe40000000f00 */
[----:B------:R-:W-:Y:S03]  /*4990*/  HMMA.16816.F32 R164, R8, R20, R172 ;  /* 0x0000001408a4723c */ /* 0x000fe600000018ac */
[----:B------:R2:W-:Y:S01]  /*49a0*/  MUFU.EX2 R32, R2 ;  /* 0x0000000200207308 */ /* 0x0005e20000000800 */
[----:B---3--:R-:W-:Y:S01]  /*49b0*/  F2FP.F16.F32.PACK_AB R94, R33, R34 ;  /* 0x00000022215e723e */ /* 0x008fe200000000ff */
[----:B------:R-:W3:Y:S02]  /*49c0*/  LDSM.16.MT88.4 R172, [R226+0xac00] ;  /* 0x00ac0000e2ac783b */ /* 0x000ee40000004200 */
[----:B------:R-:W-:-:S04]  /*49d0*/  FADD.FTZ R9, R221, R43 ;  /* 0x0000002bdd097221 */ /* 0x000fc80000010000 */
[----:B------:R-:W-:Y:S01]  /*49e0*/  FADD.FTZ R9, R210, R9 ;  /* 0x00000009d2097221 */ /* 0x000fe20000010000 */
[--C-:B--2---:R-:W-:Y:S02]  /*49f0*/  FFMA.FTZ R2, R216, UR5, -R12.reuse ;  /* 0x00000005d8027c23 */ /* 0x104fe4000801080c */
[----:B------:R-:W2:Y:S02]  /*4a00*/  S2R R216, SR_TID.X ;  /* 0x0000000000d87919 */ /* 0x000ea40000002100 */
[----:B------:R4:W5:Y:S02]  /*4a10*/  MUFU.EX2 R15, R2 ;  /* 0x00000002000f7308 */ /* 0x0009640000000800 */
[----:B----4-:R-:W-:Y:S01]  /*4a20*/  FFMA.FTZ R2, R220, UR5, -R12 ;  /* 0x00000005dc027c23 */ /* 0x010fe2000801080c */
[----:B-----5:R-:W-:-:S05]  /*4a30*/  F2FP.F16.F32.PACK_AB R93, R15, R32 ;  /* 0x000000200f5d723e */ /* 0x020fca00000000ff */
[----:B------:R4:W-:Y:S01]  /*4a40*/  MUFU.EX2 R20, R2 ;  /* 0x0000000200147308 */ /* 0x0009e20000000800 */
[----:B--2---:R-:W-:-:S04]  /*4a50*/  SHF.R.S32.HI R220, RZ, 0x1f, R216 ;  /* 0x0000001fffdc7819 */ /* 0x004fc800000114d8 */
[----:B------:R-:W-:Y:S01]  /*4a60*/  LEA.HI R220, R220, R216, RZ, 0x5 ;  /* 0x000000d8dcdc7211 */ /* 0x000fe200078f28ff */
[----:B----4-:R-:W-:-:S04]  /*4a70*/  FFMA.FTZ R2, R223, UR5, -R12 ;  /* 0x00000005df027c23 */ /* 0x010fc8000801080c */
[----:B------:R2:W4:Y:S02]  /*4a80*/  MUFU.EX2 R14, R2 ;  /* 0x00000002000e7308 */ /* 0x0005240000000800 */
[----:B--2---:R-:W-:Y:S01]  /*4a90*/  FFMA.FTZ R2, R209, UR5, -R0 ;  /* 0x00000005d1027c23 */ /* 0x004fe20008010800 */
[----:B----4-:R-:W-:-:S05]  /*4aa0*/  F2FP.F16.F32.PACK_AB R95, R14, R20 ;  /* 0x000000140e5f723e */ /* 0x010fca00000000ff */
[----:B------:R2:W4:Y:S02]  /*4ab0*/  MUFU.EX2 R13, R2 ;  /* 0x00000002000d7308 */ /* 0x0005240000000800 */
[C---:B-1----:R-:W-:Y:S06]  /*4ac0*/  HMMA.16816.F32 R128, R92.reuse, R140, R152 ;  /* 0x0000008c5c80723c */ /* 0x042fec0000001898 */
[C---:B------:R-:W-:Y:S06]  /*4ad0*/  HMMA.16816.F32 R152, R92.reuse, R158, R84 ;  /* 0x0000009e5c98723c */ /* 0x040fec0000001854 */
[----:B------:R-:W-:Y:S01]  /*4ae0*/  HMMA.16816.F32 R88, R92, R4, R196 ;  /* 0x000000045c58723c */ /* 0x000fe200000018c4 */
[--C-:B--2---:R-:W-:Y:S01]  /*4af0*/  FFMA.FTZ R2, R217, UR5, -R0.reuse ;  /* 0x00000005d9027c23 */ /* 0x104fe20008010800 */
[----:B------:R-:W-:Y:S01]  /*4b00*/  FFMA.FTZ R0, R222, UR5, -R0 ;  /* 0x00000005de007c23 */ /* 0x000fe20008010800 */
[----:B----4-:R-:W-:-:S02]  /*4b10*/  F2FP.F16.F32.PACK_AB R97, R13, R45 ;  /* 0x0000002d0d61723e */ /* 0x010fc400000000ff */
[----:B------:R1:W-:Y:S01]  /*4b20*/  MUFU.EX2 R12, R2 ;  /* 0x00000002000c7308 */ /* 0x0003e20000000800 */
[C---:B------:R-:W-:Y:S06]  /*4b30*/  HMMA.16816.F32 R112, R92.reuse, R124, R132 ;  /* 0x0000007c5c70723c */ /* 0x040fec0000001884 */
[C---:B------:R-:W-:Y:S01]  /*4b40*/  HMMA.16816.F32 R120, R92.reuse, R126, R120 ;  /* 0x0000007e5c78723c */ /* 0x040fe20000001878 */
[----:B------:R2:W4:Y:S05]  /*4b50*/  MUFU.EX2 R8, R0 ;  /* 0x0000000000087308 */ /* 0x00052a0000000800 */
[----:B------:R-:W-:Y:S01]  /*4b60*/  HMMA.16816.F32 R136, R92, R142, R136 ;  /* 0x0000008e5c88723c */ /* 0x000fe20000001888 */
[----:B-1----:R-:W-:-:S05]  /*4b70*/  FADD.FTZ R2, R246, R244 ;  /* 0x000000f4f6027221 */ /* 0x002fca0000010000 */
[----:B------:R-:W-:Y:S01]  /*4b80*/  HMMA.16816.F32 R144, R92, R156, R180 ;  /* 0x0000009c5c90723c */ /* 0x000fe200000018b4 */
[----:B------:R-:W-:Y:S01]  /*4b90*/  FADD.FTZ R2, R245, R2 ;  /* 0x00000002f5027221 */ /* 0x000fe20000010000 */
[----:B--2---:R-:W-:-:S03]  /*4ba0*/  LOP3.LUT R0, R220, 0xffffffe0, RZ, 0xc0, !PT ;  /* 0xffffffe0dc007812 */ /* 0x004fc600078ec0ff */
[----:B------:R-:W-:Y:S01]  /*4bb0*/  FADD.FTZ R2, R248, R2 ;  /* 0x00000002f8027221 */ /* 0x000fe20000010000 */
[----:B----4-:R-:W-:Y:S01]  /*4bc0*/  F2FP.F16.F32.PACK_AB R99, R8, R12 ;  /* 0x0000000c0863723e */ /* 0x010fe200000000ff */
[----:B---3--:R-:W-:Y:S01]  /*4bd0*/  HMMA.16816.F32 R160, R92, R172, R184 ;  /* 0x000000ac5ca0723c */ /* 0x008fe200000018b8 */
[----:B------:R-:W-:Y:S01]  /*4be0*/  IADD3 R0, -R0, R216, RZ ;  /* 0x000000d800007210 */ /* 0x000fe20007ffe1ff */
[----:B------:R-:W-:Y:S01]  /*4bf0*/  FADD.FTZ R0, R42, R211 ;  /* 0x000000d32a007221 */ /* 0x000fe20000010000 */
[----:B------:R-:W-:-:S03]  /*4c00*/  FADD.FTZ R2, R238, R2 ;  /* 0x00000002ee027221 */ /* 0x000fc60000010000 */
[----:B------:R-:W-:Y:S01]  /*4c10*/  FADD.FTZ R0, R41, R0 ;  /* 0x0000000029007221 */ /* 0x000fe20000010000 */
[----:B------:R-:W-:Y:S01]  /*4c20*/  HMMA.16816.F32 R84, R96, R4, R36 ;  /* 0x000000046054723c */ /* 0x000fe20000001824 */
[----:B------:R-:W-:Y:S02]  /*4c30*/  FADD.FTZ R2, R239, R2 ;  /* 0x00000002ef027221 */ /* 0x000fe40000010000 */
        /* <DEDUP_REMOVED lines=49> */
[C---:B------:R-:W-:Y:S01]  /*4f50*/  HMMA.16816.F32 R116, R96.reuse, R124, R116 ;  /* 0x0000007c6074723c */ /* 0x040fe20000001874 */
[----:B------:R1:W-:Y:S04]  /*4f60*/  STL [R1], R4 ;  /* 0x0000000401007387 */ /* 0x0003e80000100800 */
        /* <DEDUP_REMOVED lines=16> */
[C---:B------:R-:W-:Y:S01]  /*5070*/  SHF.L.U64.HI R2, R192.reuse, 0x6, R193 ;  /* 0x00000006c0027819 */ /* 0x040fe200000102c1 */
[----:B------:R-:W-:Y:S01]  /*5080*/  IMAD.SHL.U32 R0, R192, 0x40, RZ ;  /* 0x00000040c0007824 */ /* 0x000fe200078e00ff */
[----:B------:R-:W-:Y:S01]  /*5090*/  LEA.HI.SX32 R231, R232, 0xfffffffe, 0x1a ;  /* 0xfffffffee8e77811 */ /* 0x000fe200078fd2ff */
[----:B------:R-:W-:Y:S01]  /*50a0*/  IMAD.MOV.U32 R3, RZ, RZ, R104 ;  /* 0x000000ffff037224 */ /* 0x000fe200078e0068 */
[----:B------:R-:W-:Y:S01]  /*50b0*/  MOV R100, R103 ;  /* 0x0000006700647202 */ /* 0x000fe20000000f00 */
[----:B------:R1:W-:Y:S01]  /*50c0*/  STL [R1+0x10], R2 ;  /* 0x0000100201007387 */ /* 0x0003e20000100800 */
[----:B------:R-:W-:Y:S01]  /*50d0*/  MOV R106, R101 ;  /* 0x00000065006a7202 */ /* 0x000fe20000000f00 */
[----:B------:R-:W-:Y:S01]  /*50e0*/  IMAD.MOV.U32 R105, RZ, RZ, R102 ;  /* 0x000000ffff697224 */ /* 0x000fe200078e0066 */
[----:B------:R-:W-:Y:S01]  /*50f0*/  ULDC UR5, c[0x0][0x39c] ;  /* 0x0000e70000057ab9 */ /* 0x000fe20000000800 */
[----:B------:R1:W-:Y:S01]  /*5100*/  STL [R1+0x14], R0 ;  /* 0x0000140001007387 */ /* 0x0003e20000100800 */
[----:B------:R-:W-:Y:S01]  /*5110*/  ULDC UR4, c[0x0][0x2ec] ;  /* 0x0000bb0000047ab9 */ /* 0x000fe20000000800 */
[----:B------:R-:W-:Y:S01]  /*5120*/  ULDC.64 UR12, c[0x0][0x250] ;  /* 0x00009400000c7ab9 */ /* 0x000fe20000000a00 */
[----:B------:R-:W-:Y:S01]  /*5130*/  ULDC.64 UR6, c[0x0][0x218] ;  /* 0x0000860000067ab9 */ /* 0x000fe20000000a00 */
[----:B------:R-:W-:Y:S01]  /*5140*/  ULDC.64 UR8, c[0x0][0x248] ;  /* 0x0000920000087ab9 */ /* 0x000fe20000000a00 */
[----:B------:R-:W-:Y:S01]  /*5150*/  ULDC.64 UR10, c[0x0][0x220] ;  /* 0x00008800000a7ab9 */ /* 0x000fe20000000a00 */
[----:B------:R-:W-:Y:S05]  /*5160*/  BRA `(.L_x_350) ;  /* 0x00000000006c7947 */ /* 0x000fea0003800000 */
.L_x_352:
[----:B------:R-:W2:Y:S01]  /*5170*/  LDL.64 R244, [R1+0x30] ;  /* 0x0000300001f47983 */ /* 0x000ea20000100a00 */
[----:B------:R-:W-:Y:S03]  /*5180*/  VIADD R0, R231, 0xffffffff ;  /* 0xffffffffe7007836 */ /* 0x000fe60000000000 */
[----:B------:R-:W5:Y:S01]  /*5190*/  LDL.64 R242, [R1+0x18] ;  /* 0x0000180001f27983 */ /* 0x000f620000100a00 */
[----:B------:R-:W-:Y:S01]  /*51a0*/  IMAD.WIDE.U32 R6, R0, UR8, RZ ;  /* 0x0000000800067c25 */ /* 0x000fe2000f8e00ff */
[----:B------:R-:W-:Y:S02]  /*51b0*/  SHF.R.S32.HI R2, RZ, 0x1f, R0 ;  /* 0x0000001fff027819 */ /* 0x000fe40000011400 */
[----:B------:R-:W3:Y:S03]  /*51c0*/  LDL R102, [R1+0x20] ;  /* 0x0000200001667983 */ /* 0x000ee60000100800 */
[----:B------:R-:W-:Y:S01]  /*51d0*/  IMAD R2, R2, UR8, RZ ;  /* 0x0000000802027c24 */ /* 0x000fe2000f8e02ff */
[----:B------:R-:W4:Y:S03]  /*51e0*/  LDL R101, [R1+0x24] ;  /* 0x0000240001657983 */ /* 0x000f260000100800 */
[----:B------:R-:W-:Y:S04]  /*51f0*/  IMAD R2, R0, UR9, R2 ;  /* 0x0000000900027c24 */ /* 0x000fe8000f8e0202 */
[----:B------:R-:W-:Y:S01]  /*5200*/  IMAD.IADD R2, R7, 0x1, R2 ;  /* 0x0000000107027824 */ /* 0x000fe200078e0202 */
[----:B--2---:R-:W-:Y:S04]  /*5210*/  LEA R0, P1, R6, R244, 0x6 ;  /* 0x000000f406007211 */ /* 0x004fe800078230ff */
[----:B------:R-:W-:Y:S02]  /*5220*/  LEA R4, P2, R0, UR6, 0x1 ;  /* 0x0000000600047c11 */ /* 0x000fe4000f8408ff */
[----:B-----5:R-:W-:Y:S02]  /*5230*/  LEA.HI.X R2, R6, R243, R2, 0x6, P1 ;  /* 0x000000f306027211 */ /* 0x020fe400008f3402 */
[----:B---3--:R-:W-:Y:S02]  /*5240*/  IADD3 R6, P1, R102, R4, RZ ;  /* 0x0000000466067210 */ /* 0x008fe40007f3e0ff */
[----:B------:R-:W-:Y:S05]  /*5250*/  LEA.HI.X R5, R0, UR7, R2, 0x1, P2 ;  /* 0x0000000700057c11 */ /* 0x000fea00090f0c02 */
[----:B------:R-:W-:Y:S01]  /*5260*/  @!PT LDS RZ, [RZ] ;  /* 0x00000000fffff984 */ /* 0x000fe20000000800 */
[----:B------:R-:W-:Y:S01]  /*5270*/  @!PT LDS RZ, [RZ] ;  /* 0x00000000fffff984 */ /* 0x000fe20000000800 */
[----:B------:R-:W-:Y:S01]  /*5280*/  @!PT LDS RZ, [RZ] ;  /* 0x00000000fffff984 */ /* 0x000fe20000000800 */
[----:B------:R1:W-:Y:S01]  /*5290*/  LDGSTS.E.BYPASS.LTC128B.128 [R230+0x6000], desc[UR14][R4.64] ;  /* 0x0600000004e67fae */ /* 0x0003e2000b901d4e */
[----:B----4-:R-:W-:Y:S03]  /*52a0*/  IMAD.X R7, R101, 0x1, R5, P1 ;  /* 0x0000000165077824 */ /* 0x010fe600008e0605 */
[----:B------:R1:W-:Y:S04]  /*52b0*/  LDGSTS.E.BYPASS.LTC128B.128 [R230+0x7000], desc[UR14][R4.64+0x40] ;  /* 0x0700004004e67fae */ /* 0x0003e8000b901d4e */
[----:B------:R1:W-:Y:S04]  /*52c0*/  LDGSTS.E.BYPASS.LTC128B.128 [R230+0x8000], desc[UR14][R4.64+0x80] ;  /* 0x0800008004e67fae */ /* 0x0003e8000b901d4e */
[----:B------:R1:W-:Y:S04]  /*52d0*/  LDGSTS.E.BYPASS.LTC128B.128 [R230+0x6800], desc[UR14][R6.64] ;  /* 0x0680000006e67fae */ /* 0x0003e8000b901d4e */
[----:B------:R1:W-:Y:S04]  /*52e0*/  LDGSTS.E.BYPASS.LTC128B.128 [R230+0x7800], desc[UR14][R6.64+0x40] ;  /* 0x0780004006e67fae */ /* 0x0003e8000b901d4e */
[----:B------:R1:W-:Y:S04]  /*52f0*/  LDGSTS.E.BYPASS.LTC128B.128 [R230+0x8800], desc[UR14][R6.64+0x80] ;  /* 0x0880008006e67fae */ /* 0x0003e8000b901d4e */
[----:B------:R-:W0:Y:S01]  /*5300*/  LDGDEPBAR ;  /* 0x00000000000079af */ /* 0x000e220000000000 */
[----:B------:R-:W-:Y:S05]  /*5310*/  BRA `(.L_x_351) ;  /* 0x00000014006c7947 */ /* 0x000fea0003800000 */
.L_x_350:
[----:B--2---:R-:W2:Y:S01]  /*5320*/  LDL.64 R12, [R1+0x28] ;  /* 0x00002800010c7983 */ /* 0x004ea20000100a00 */
[----:B-1----:R-:W-:Y:S01]  /*5330*/  SHF.R.S32.HI R0, RZ, 0x1f, R231 ;  /* 0x0000001fff007819 */ /* 0x002fe200000114e7 */
[----:B------:R-:W-:Y:S04]  /*5340*/  DEPBAR.LE SB0, 0x0 ;  /* 0x000080000000791a */ /* 0x000fe80000000000 */
[----:B------:R-:W3:Y:S01]  /*5350*/  LDL R10, [R1+0x38] ;  /* 0x00003800010a7983 */ /* 0x000ee20000100800 */
[----:B------:R-:W-:Y:S02]  /*5360*/  IMAD R0, R0, UR12, RZ ;  /* 0x0000000c00007c24 */ /* 0x000fe4000f8e02ff */
[C---:B------:R-:W-:Y:S01]  /*5370*/  IMAD.WIDE.U32 R6, R231.reuse, UR12, RZ ;  /* 0x0000000ce7067c25 */ /* 0x040fe2000f8e00ff */
[----:B------:R-:W4:Y:S03]  /*5380*/  LDL R9, [R1+0x14] ;  /* 0x0000140001097983 */ /* 0x000f260000100800 */
[----:B------:R-:W-:Y:S01]  /*5390*/  IMAD R2, R231, UR13, R0 ;  /* 0x0000000de7027c24 */ /* 0x000fe2000f8e0200 */
[----:B------:R-:W5:Y:S01]  /*53a0*/  LDL R8, [R1+0x10] ;  /* 0x0000100001087983 */ /* 0x000f620000100800 */
[----:B------:R-:W-:Y:S03]  /*53b0*/  BAR.SYNC.DEFER_BLOCKING 0x0 ;  /* 0x0000000000007b1d */ /* 0x000fe60000010000 */
[----:B------:R-:W-:Y:S02]  /*53c0*/  IADD3 R2, R7, R2, RZ ;  /* 0x0000000207027210 */ /* 0x000fe40007ffe0ff */
[----:B--2---:R-:W-:Y:S04]  /*53d0*/  LEA R0, P0, R6, R12, 0x6 ;  /* 0x0000000c06007211 */ /* 0x004fe800078030ff */
[----:B------:R-:W-:Y:S02]  /*53e0*/  LEA R4, P1, R0, UR10, 0x1 ;  /* 0x0000000a00047c11 */ /* 0x000fe4000f8208ff */
[----:B---3--:R-:W-:Y:S04]  /*53f0*/  LEA.HI.X R7, R6, R10, R2, 0x6, P0 ;  /* 0x0000000a06077211 */ /* 0x008fe800000f3402 */
[----:B------:R-:W-:Y:S02]  /*5400*/  LEA.HI.X R5, R0, UR11, R7, 0x1, P1 ;  /* 0x0000000b00057c11 */ /* 0x000fe400088f0c07 */
[----:B----4-:R-:W-:Y:S03]  /*5410*/  IADD3 R6, P0, R9, R4, RZ ;  /* 0x0000000409067210 */ /* 0x010fe60007f1e0ff */
[----:B------:R-:W-:Y:S01]  /*5420*/  @!PT LDS RZ, [RZ] ;  /* 0x00000000fffff984 */ /* 0x000fe20000000800 */
[----:B------:R-:W-:Y:S01]  /*5430*/  @!PT LDS RZ, [RZ] ;  /* 0x00000000fffff984 */ /* 0x000fe20000000800 */
[----:B------:R-:W-:Y:S01]  /*5440*/  @!PT LDS RZ, [RZ] ;  /* 0x00000000fffff984 */ /* 0x000fe20000000800 */
[----:B------:R-:W-:Y:S01]  /*5450*/  LDGSTS.E.BYPASS.LTC128B.128 [R230+0x9000], desc[UR14][R4.64] ;  /* 0x0900000004e67fae */ /* 0x000fe2000b901d4e */
[----:B-----5:R-:W-:Y:S02]  /*5460*/  IADD3.X R7, R8, R5, RZ, P0, !PT ;  /* 0x0000000508077210 */ /* 0x020fe400007fe4ff */
[----:B------:R-:W-:Y:S05]  /*5470*/  ISETP.GT.AND P0, PT, R231, RZ, PT ;  /* 0x000000ffe700720c */ /* 0x000fea0003f04270 */
[----:B------:R-:W-:Y:S08]  /*5480*/  LDGSTS.E.BYPASS.LTC128B.128 [R230+0xa000], desc[UR14][R4.64+0x40] ;  /* 0x0a00004004e67fae */ /* 0x000ff0000b901d4e */
[----:B------:R-:W-:Y:S08]  /*5490*/  LDGSTS.E.BYPASS.LTC128B.128 [R230+0xb000], desc[UR14][R4.64+0x80] ;  /* 0x0b00008004e67fae */ /* 0x000ff0000b901d4e */
[----:B------:R-:W-:Y:S08]  /*54a0*/  LDGSTS.E.BYPASS.LTC128B.128 [R230+0x9800], desc[UR14][R6.64] ;  /* 0x0980000006e67fae */ /* 0x000ff0000b901d4e */
[----:B------:R-:W-:Y:S08]  /*54b0*/  LDGSTS.E.BYPASS.LTC128B.128 [R230+0xa800], desc[UR14][R6.64+0x40] ;  /* 0x0a80004006e67fae */ /* 0x000ff0000b901d4e */
[----:B------:R1:W-:Y:S08]  /*54c0*/  LDGSTS.E.BYPASS.LTC128B.128 [R230+0xb800], desc[UR14][R6.64+0x80] ;  /* 0x0b80008006e67fae */ /* 0x0003f0000b901d4e */
        /* <DEDUP_REMOVED lines=24> */
[----:B------:R-:W4:Y:S01]  /*5650*/  LDSM.16.M88.4 R204, [R225+0x7000] ;  /* 0x00700000e1cc783b */ /* 0x000f220000000200 */
[-C--:B------:R-:W-:Y:S06]  /*5660*/  HMMA.16816.F32 R44, R60, R50.reuse, RZ ;  /* 0x000000323c2c723c */ /* 0x080fec00000018ff */
[C---:B------:R-:W-:Y:S01]  /*5670*/  HMMA.16816.F32 R48, R64.reuse, R50, RZ ;  /* 0x000000324030723c */ /* 0x040fe200000018ff */
[----:B------:R-:W4:Y:S05]  /*5680*/  LDSM.16.M88.4 R208, [R228+0x3000] ;  /* 0x00300000e4d0783b */ /* 0x000f2a0000000200 */
[-C--:B-----5:R-:W-:Y:S03]  /*5690*/  HMMA.16816.F32 R52, R64, R108.reuse, RZ ;  /* 0x0000006c4034723c */ /* 0x0a0fe600000018ff */
[----:B------:R-:W-:Y:S03]  /*56a0*/  LDSM.16.M88.4 R212, [R225+0x7c00] ;  /* 0x007c0000e1d4783b */ /* 0x000fe60000000200 */
[C---:B------:R-:W-:Y:S05]  /*56b0*/  HMMA.16816.F32 R56, R60.reuse, R108, RZ ;  /* 0x0000006c3c38723c */ /* 0x040fea00000018ff */
[----:B------:R-:W-:Y:S01]  /*56c0*/  LDSM.16.M88.4 R216, [R229+0x4000] ;  /* 0x00400000e5d8783b */ /* 0x000fe20000000200 */
[-C--:B------:R-:W-:Y:S06]  /*56d0*/  HMMA.16816.F32 R60, R60, R110.reuse, RZ ;  /* 0x0000006e3c3c723c */ /* 0x080fec00000018ff */
[----:B------:R-:W-:Y:S01]  /*56e0*/  HMMA.16816.F32 R64, R64, R110, RZ ;  /* 0x0000006e4040723c */ /* 0x000fe200000018ff */
[----:B------:R-:W5:Y:S05]  /*56f0*/  LDSM.16.M88.4 R108, [R225+0x7400] ;  /* 0x00740000e16c783b */ /* 0x000f6a0000000200 */
[-C--:B-1----:R-:W-:Y:S03]  /*5700*/  HMMA.16816.F32 R4, R176, R180.reuse, R4 ;  /* 0x000000b4b004723c */ /* 0x082fe60000001804 */
[----:B------:R-:W-:Y:S03]  /*5710*/  LDSM.16.M88.4 R220, [R227+0x8000] ;  /* 0x00800000e3dc783b */ /* 0x000fe60000000200 */
        /* <DEDUP_REMOVED lines=18> */
[----:B------:R-:W-:Y:S03]  /*5840*/  HMMA.16816.F32 R64, R176, R198, R64 ;  /* 0x000000c6b040723c */ /* 0x000fe60000001840 */
[----:B------:R-:W2:Y:S03]  /*5850*/  LDSM.16.M88.4 R176, [R229+0x2000] ;  /* 0x00200000e5b0783b */ /* 0x000ea60000000200 */
[-C--:B----4-:R-:W-:Y:S05]  /*5860*/  HMMA.16816.F32 R4, R200, R204.reuse, R4 ;  /* 0x000000ccc804723c */ /* 0x090fea0000001804 */
[----:B------:R-:W-:Y:S01]  /*5870*/  LDSM.16.M88.4 R196, [R228+0x4000] ;  /* 0x00400000e4c4783b */ /* 0x000fe20000000200 */
        /* <DEDUP_REMOVED lines=8> */
[----:B------:R-:W3:Y:S05]  /*5900*/  LDSM.16.M88.4 R108, [R227+0x7800] ;  /* 0x00780000e36c783b */ /* 0x000eea0000000200 */
        /* <DEDUP_REMOVED lines=8> */
[----:B------:R-:W-:Y:S05]  /*5990*/  LDSM.16.M88.4 R208, [R225+0x8400] ;  /* 0x00840000e1d0783b */ /* 0x000fea0000000200 */
[----:B------:R-:W-:Y:S03]  /*59a0*/  HMMA.16816.F32 R64, R200, R214, R64 ;  /* 0x000000d6c840723c */ /* 0x000fe60000001840 */
[----:B------:R-:W4:Y:S03]  /*59b0*/  LDSM.16.M88.4 R200, [R228+0x5000] ;  /* 0x00500000e4c8783b */ /* 0x000f260000000200 */
[-C--:B--2---:R-:W-:Y:S05]  /*59c0*/  HMMA.16816.F32 R4, R176, R184.reuse, R4 ;  /* 0x000000b8b004723c */ /* 0x084fea0000001804 */
[----:B------:R-:W-:Y:S01]  /*59d0*/  LDSM.16.M88.4 R212, [R225+0x8c00] ;  /* 0x008c0000e1d4783b */ /* 0x000fe20000000200 */
        /* <DEDUP_REMOVED lines=8> */
[-C--:B---3--:R-:W-:Y:S06]  /*5a60*/  HMMA.16816.F32 R36, R176, R108.reuse, R36 ;  /* 0x0000006cb024723c */ /* 0x088fec0000001824 */
[C---:B------:R-:W-:Y:S06]  /*5a70*/  HMMA.16816.F32 R40, R188.reuse, R108, R40 ;  /* 0x0000006cbc28723c */ /* 0x040fec0000001828 */
[-C--:B------:R-:W-:Y:S06]  /*5a80*/  HMMA.16816.F32 R44, R188, R110.reuse, R44 ;  /* 0x0000006ebc2c723c */ /* 0x080fec000000182c */
[C---:B------:R-:W-:Y:S01]  /*5a90*/  HMMA.16816.F32 R48, R176.reuse, R110, R48 ;  /* 0x0000006eb030723c */ /* 0x040fe20000001830 */
[----:B------:R-:W3:Y:S05]  /*5aa0*/  LDSM.16.M88.4 R108, [R229+0x5000] ;  /* 0x00500000e56c783b */ /* 0x000eea0000000200 */
[-C--:B-1----:R-:W-:Y:S06]  /*5ab0*/  HMMA.16816.F32 R52, R176, R180.reuse, R52 ;  /* 0x000000b4b034723c */ /* 0x082fec0000001834 */
[C---:B------:R-:W-:Y:S06]  /*5ac0*/  HMMA.16816.F32 R56, R188.reuse, R180, R56 ;  /* 0x000000b4bc38723c */ /* 0x040fec0000001838 */
[-C--:B------:R-:W-:Y:S06]  /*5ad0*/  HMMA.16816.F32 R60, R188, R182.reuse, R60 ;  /* 0x000000b6bc3c723c */ /* 0x080fec000000183c */
[----:B------:R-:W-:Y:S06]  /*5ae0*/  HMMA.16816.F32 R64, R176, R182, R64 ;  /* 0x000000b6b040723c */ /* 0x000fec0000001840 */
[-C--:B------:R-:W-:Y:S06]  /*5af0*/  HMMA.16816.F32 R4, R196, R204.reuse, R4 ;  /* 0x000000ccc404723c */ /* 0x080fec0000001804 */
        /* <DEDUP_REMOVED lines=14> */
[----:B------:R-:W-:Y:S06]  /*5be0*/  HMMA.16816.F32 R64, R196, R214, R64 ;  /* 0x000000d6c440723c */ /* 0x000fec0000001840 */
[-C--:B------:R-:W-:Y:S06]  /*5bf0*/  HMMA.16816.F32 R4, R216, R220.reuse, R4 ;  /* 0x000000dcd804723c */ /* 0x080fec0000001804 */
[C---:B---3--:R-:W-:Y:S06]  /*5c00*/  HMMA.16816.F32 R8, R108.reuse, R220, R8 ;  /* 0x000000dc6c08723c */ /* 0x048fec0000001808 */
[-C--:B------:R-:W-:Y:S06]  /*5c10*/  HMMA.16816.F32 R12, R108, R222.reuse, R12 ;  /* 0x000000de6c0c723c */ /* 0x080fec000000180c */
[C---:B------:R-:W-:Y:S06]  /*5c20*/  HMMA.16816.F32 R16, R216.reuse, R222, R16 ;  /* 0x000000ded810723c */ /* 0x040fec0000001810 */
[----:B------:R-:W-:Y:S01]  /*5c30*/  FMUL.FTZ R4, R4, UR5 ;  /* 0x0000000504047c20 */ /* 0x000fe20008410000 */
[----:B------:R-:W-:Y:S01]  /*5c40*/  FMUL.FTZ R6, R6, UR5 ;  /* 0x0000000506067c20 */ /* 0x000fe20008410000 */
[----:B------:R-:W-:Y:S02]  /*5c50*/  FMUL.FTZ R5, R5, UR5 ;  /* 0x0000000505057c20 */ /* 0x000fe40008410000 */
[----:B------:R-:W-:Y:S01]  /*5c60*/  MUFU.TANH R176, R4 ;  /* 0x0000000400b07308 */ /* 0x000fe20000002400 */
[----:B------:R-:W-:Y:S01]  /*5c70*/  FMUL.FTZ R179, R7, UR5 ;  /* 0x0000000507b37c20 */ /* 0x000fe20008410000 */
[----:B------:R-:W-:Y:S01]  /*5c80*/  FMUL.FTZ R8, R8, UR5 ;  /* 0x0000000508087c20 */ /* 0x000fe20008410000 */
[----:B------:R-:W-:Y:S01]  /*5c90*/  FMUL.FTZ R10, R10, UR5 ;  /* 0x000000050a0a7c20 */ /* 0x000fe20008410000 */
[----:B------:R-:W-:Y:S01]  /*5ca0*/  FMUL.FTZ R9, R9, UR5 ;  /* 0x0000000509097c20 */ /* 0x000fe20008410000 */
[----:B------:R-:W-:Y:S05]  /*5cb0*/  FMUL.FTZ R11, R11, UR5 ;  /* 0x000000050b0b7c20 */ /* 0x000fea0008410000 */
[----:B------:R-:W1:Y:S01]  /*5cc0*/  MUFU.TANH R177, R6 ;  /* 0x0000000600b17308 */ /* 0x000e620000002400 */
[----:B------:R-:W-:Y:S01]  /*5cd0*/  FMUL.FTZ R14, R14, UR5 ;  /* 0x000000050e0e7c20 */ /* 0x000fe20008410000 */
[----:B------:R-:W-:Y:S01]  /*5ce0*/  FMUL.FTZ R15, R15, UR5 ;  /* 0x000000050f0f7c20 */ /* 0x000fe20008410000 */
[----:B------:R-:W-:Y:S01]  /*5cf0*/  FMUL.FTZ R13, R13, UR5 ;  /* 0x000000050d0d7c20 */ /* 0x000fe20008410000 */
[----:B------:R-:W-:Y:S06]  /*5d00*/  FMUL.FTZ R12, R12, UR5 ;  /* 0x000000050c0c7c20 */ /* 0x000fec0008410000 */
[----:B------:R2:W-:Y:S10]  /*5d10*/  MUFU.TANH R184, R5 ;  /* 0x0000000500b87308 */ /* 0x0005f40000002400 */
[----:B------:R-:W3:Y:S01]  /*5d20*/  MUFU.TANH R178, R8 ;  /* 0x0000000800b27308 */ /* 0x000ee20000002400 */
[----:B-1----:R-:W-:Y:S09]  /*5d30*/  FMNMX.FTZ R2, R177, R100, !PT ;  /* 0x00000064b1027209 */ /* 0x002ff20007810000 */
[----:B------:R-:W1:Y:S01]  /*5d40*/  MUFU.TANH R180, R10 ;  /* 0x0000000a00b47308 */ /* 0x000e620000002400 */
[----:B--2---:R-:W2:Y:S09]  /*5d50*/  LDSM.16.M88.4 R4, [R227+0x8400] ;  /* 0x00840000e304783b */ /* 0x004eb20000000200 */
[----:B------:R-:W-:Y:S10]  /*5d60*/  MUFU.TANH R187, R9 ;  /* 0x0000000900bb7308 */ /* 0x000ff40000002400 */
[----:B------:R4:W-:Y:S10]  /*5d70*/  MUFU.TANH R183, R11 ;  /* 0x0000000b00b77308 */ /* 0x0009f40000002400 */
[----:B------:R5:W-:Y:S10]  /*5d80*/  MUFU.TANH R186, R14 ;  /* 0x0000000e00ba7308 */ /* 0x000bf40000002400 */
[----:B------:R3:W-:Y:S01]  /*5d90*/  MUFU.TANH R181, R15 ;  /* 0x0000000f00b57308 */ /* 0x0007e20000002400 */
[----:B----4-:R-:W4:Y:S09]  /*5da0*/  LDSM.16.M88.4 R8, [R227+0x8800] ;  /* 0x00880000e308783b */ /* 0x010f320000000200 */
[----:B------:R1:W-:Y:S01]  /*5db0*/  MUFU.TANH R185, R13 ;  /* 0x0000000d00b97308 */ /* 0x0003e20000002400 */
[-C--:B--2---:R-:W-:Y:S03]  /*5dc0*/  HMMA.16816.F32 R20, R216, R4.reuse, R20 ;  /* 0x00000004d814723c */ /* 0x084fe60000001814 */
[----:B-----5:R-:W-:Y:S03]  /*5dd0*/  FMUL.FTZ R14, R16, UR5 ;  /* 0x00000005100e7c20 */ /* 0x020fe60008410000 */
[C---:B------:R-:W-:Y:S03]  /*5de0*/  HMMA.16816.F32 R24, R108.reuse, R4, R24 ;  /* 0x000000046c18723c */ /* 0x040fe60000001818 */
[----:B------:R2:W-:Y:S02]  /*5df0*/  MUFU.TANH R182, R12 ;  /* 0x0000000c00b67308 */ /* 0x0005e40000002400 */
[----:B---3--:R-:W-:Y:S01]  /*5e00*/  FMUL.FTZ R15, R18, UR5 ;  /* 0x00000005120f7c20 */ /* 0x008fe20008410000 */
[-C--:B------:R-:W-:Y:S07]  /*5e10*/  HMMA.16816.F32 R28, R108, R6.reuse, R28 ;  /* 0x000000066c1c723c */ /* 0x080fee000000181c */
[----:B------:R-:W3:Y:S01]  /*5e20*/  MUFU.TANH R179, R179 ;  /* 0x000000b300b37308 */ /* 0x000ee20000002400 */
[----:B-1----:R-:W-:Y:S01]  /*5e30*/  FMUL.FTZ R13, R17, UR5 ;  /* 0x00000005110d7c20 */ /* 0x002fe20008410000 */
[C---:B------:R-:W-:Y:S01]  /*5e40*/  HMMA.16816.F32 R32, R216.reuse, R6, R32 ;  /* 0x00000006d820723c */ /* 0x040fe20000001820 */
[----:B------:R-:W1:Y:S01]  /*5e50*/  LDSM.16.M88.4 R4, [R227+0x8c00] ;  /* 0x008c0000e304783b */ /* 0x000e620000000200 */
[----:B------:R-:W-:Y:S06]  /*5e60*/  DEPBAR.LE SB0, 0x0 ;  /* 0x000080000000791a */ /* 0x000fec0000000000 */
[----:B------:R-:W5:Y:S03]  /*5e70*/  MUFU.TANH R14, R14 ;  /* 0x0000000e000e7308 */ /* 0x000f660000002400 */
[----:B--2---:R-:W-:Y:S01]  /*5e80*/  FMUL.FTZ R12, R19, UR5 ;  /* 0x00000005130c7c20 */ /* 0x004fe20008410000 */
[----:B------:R-:W-:Y:S01]  /*5e90*/  FMUL.FTZ R20, R20, UR5 ;  /* 0x0000000514147c20 */ /* 0x000fe20008410000 */
[----:B------:R-:W-:Y:S01]  /*5ea0*/  FMUL.FTZ R22, R22, UR5 ;  /* 0x0000000516167c20 */ /* 0x000fe20008410000 */
[----:B------:R-:W-:Y:S01]  /*5eb0*/  FMUL.FTZ R24, R24, UR5 ;  /* 0x0000000518187c20 */ /* 0x000fe20008410000 */
[----:B------:R-:W-:Y:S03]  /*5ec0*/  FMUL.FTZ R21, R21, UR5 ;  /* 0x0000000515157c20 */ /* 0x000fe60008410000 */
[----:B------:R-:W2:Y:S01]  /*5ed0*/  MUFU.TANH R15, R15 ;  /* 0x0000000f000f7308 */ /* 0x000ea20000002400 */
[----:B------:R-:W-:Y:S01]  /*5ee0*/  BAR.SYNC.DEFER_BLOCKING 0x0 ;  /* 0x0000000000007b1d */ /* 0x000fe20000010000 */
[-C--:B----4-:R-:W-:Y:S05]  /*5ef0*/  HMMA.16816.F32 R36, R216, R8.reuse, R36 ;  /* 0x00000008d824723c */ /* 0x090fea0000001824 */
[----:B------:R-:W-:Y:S03]  /*5f00*/  FMUL.FTZ R26, R26, UR5 ;  /* 0x000000051a1a7c20 */ /* 0x000fe60008410000 */
[----:B------:R-:W4:Y:S01]  /*5f10*/  MUFU.TANH R13, R13 ;  /* 0x0000000d000d7308 */ /* 0x000f220000002400 */
[C---:B------:R-:W-:Y:S04]  /*5f20*/  HMMA.16816.F32 R40, R108.reuse, R8, R40 ;  /* 0x000000086c28723c */ /* 0x040fe80000001828 */
[----:B------:R-:W-:Y:S01]  /*5f30*/  FMUL.FTZ R23, R23, UR5 ;  /* 0x0000000517177c20 */ /* 0x000fe20008410000 */
[----:B------:R-:W-:Y:S01]  /*5f40*/  FMUL.FTZ R32, R32, UR5 ;  /* 0x0000000520207c20 */ /* 0x000fe20008410000 */
[-C--:B------:R-:W-:Y:S03]  /*5f50*/  HMMA.16816.F32 R44, R108, R10.reuse, R44 ;  /* 0x0000000a6c2c723c */ /* 0x080fe6000000182c */
[----:B------:R-:W4:Y:S02]  /*5f60*/  MUFU.TANH R12, R12 ;  /* 0x0000000c000c7308 */ /* 0x000f240000002400 */
[----:B------:R-:W-:Y:S01]  /*5f70*/  FMUL.FTZ R25, R25, UR5 ;  /* 0x0000000519197c20 */ /* 0x000fe20008410000 */
[C---:B------:R-:W-:Y:S07]  /*5f80*/  HMMA.16816.F32 R48, R216.reuse, R10, R48 ;  /* 0x0000000ad830723c */ /* 0x040fee0000001830 */
[----:B------:R-:W4:Y:S01]  /*5f90*/  MUFU.TANH R188, R20 ;  /* 0x0000001400bc7308 */ /* 0x000f220000002400 */
[----:B------:R-:W-:Y:S01]  /*5fa0*/  FMUL.FTZ R27, R27, UR5 ;  /* 0x000000051b1b7c20 */ /* 0x000fe20008410000 */
[-C--:B-1----:R-:W-:Y:S08]  /*5fb0*/  HMMA.16816.F32 R52, R216, R4.reuse, R52 ;  /* 0x00000004d834723c */ /* 0x082ff00000001834 */
[----:B------:R-:W1:Y:S01]  /*5fc0*/  MUFU.TANH R196, R24 ;  /* 0x0000001800c47308 */ /* 0x000e620000002400 */
[C---:B------:R-:W-:Y:S04]  /*5fd0*/  HMMA.16816.F32 R56, R108.reuse, R4, R56 ;  /* 0x000000046c38723c */ /* 0x040fe80000001838 */
[----:B------:R-:W-:Y:S02]  /*5fe0*/  FMUL.FTZ R34, R34, UR5 ;  /* 0x0000000522227c20 */ /* 0x000fe40008410000 */
[-C--:B------:R-:W-:Y:S03]  /*5ff0*/  HMMA.16816.F32 R60, R108, R6.reuse, R60 ;  /* 0x000000066c3c723c */ /* 0x080fe6000000183c */
[----:B------:R-:W1:Y:S02]  /*6000*/  MUFU.TANH R192, R22 ;  /* 0x0000001600c07308 */ /* 0x000e640000002400 */
[----:B------:R-:W-:Y:S01]  /*6010*/  FMNMX.FTZ R4, R176, R3, !PT ;  /* 0x00000003b0047209 */ /* 0x000fe20007810000 */
[----:B------:R-:W-:Y:S07]  /*6020*/  HMMA.16816.F32 R64, R216, R6, R64 ;  /* 0x00000006d840723c */ /* 0x000fee0000001840 */
[----:B------:R-:W1:Y:S01]  /*6030*/  MUFU.TANH R189, R21 ;  /* 0x0000001500bd7308 */ /* 0x000e620000002400 */
[----:B------:R-:W-:Y:S03]  /*6040*/  FMNMX.FTZ R5, R178, R105, !PT ;  /* 0x00000069b2057209 */ /* 0x000fe60007810000 */
[----:B------:R-:W-:Y:S01]  /*6050*/  FMUL.FTZ R33, R33, UR5 ;  /* 0x0000000521217c20 */ /* 0x000fe20008410000 */
[----:B------:R-:W-:Y:S01]  /*6060*/  FMNMX.FTZ R7, R184, R4, !PT ;  /* 0x00000004b8077209 */ /* 0x000fe20007810000 */
[----:B------:R-:W-:Y:S04]  /*6070*/  FMUL.FTZ R28, R28, UR5 ;  /* 0x000000051c1c7c20 */ /* 0x000fe80008410000 */
[----:B------:R-:W1:Y:S01]  /*6080*/  MUFU.TANH R198, R26 ;  /* 0x0000001a00c67308 */ /* 0x000e620000002400 */
[----:B------:R-:W-:Y:S01]  /*6090*/  FMNMX.FTZ R6, R180, R106, !PT ;  /* 0x0000006ab4067209 */ /* 0x000fe20007810000 */
[----:B------:R-:W-:Y:S01]  /*60a0*/  FMUL.FTZ R30, R30, UR5 ;  /* 0x000000051e1e7c20 */ /* 0x000fe20008410000 */
[----:B---3--:R-:W-:Y:S01]  /*60b0*/  FMNMX.FTZ R4, R179, R2, !PT ;  /* 0x00000002b3047209 */ /* 0x008fe20007810000 */
[----:B------:R-:W-:Y:S01]  /*60c0*/  FMUL.FTZ R35, R35, UR5 ;  /* 0x0000000523237c20 */ /* 0x000fe20008410000 */
[----:B------:R-:W-:Y:S01]  /*60d0*/  FMNMX.FTZ R2, R187, R5, !PT ;  /* 0x00000005bb027209 */ /* 0x000fe20007810000 */
[----:B------:R-:W-:Y:S01]  /*60e0*/  FMUL.FTZ R36, R36, UR5 ;  /* 0x0000000524247c20 */ /* 0x000fe20008410000 */
[----:B------:R-:W-:Y:S03]  /*60f0*/  FMUL.FTZ R0, R63, UR5 ;  /* 0x000000053f007c20 */ /* 0x000fe60008410000 */
[----:B------:R-:W3:Y:S01]  /*6100*/  MUFU.TANH R194, R23 ;  /* 0x0000001700c27308 */ /* 0x000ee20000002400 */
[----:B-----5:R-:W-:Y:S01]  /*6110*/  FMNMX.FTZ R7, R14, R7, !PT ;  /* 0x000000070e077209 */ /* 0x020fe20007810000 */
[----:B------:R-:W-:Y:S01]  /*6120*/  FMUL.FTZ R38, R38, UR5 ;  /* 0x0000000526267c20 */ /* 0x000fe20008410000 */
[----:B------:R-:W-:Y:S01]  /*6130*/  FMNMX.FTZ R5, R183, R6, !PT ;  /* 0x00000006b7057209 */ /* 0x000fe20007810000 */
[----:B------:R-:W-:Y:S01]  /*6140*/  FMUL.FTZ R37, R37, UR5 ;  /* 0x0000000525257c20 */ /* 0x000fe20008410000 */
[----:B--2---:R-:W-:Y:S01]  /*6150*/  FMNMX.FTZ R6, R15, R4, !PT ;  /* 0x000000040f067209 */ /* 0x004fe20007810000 */
[----:B------:R-:W-:Y:S01]  /*6160*/  FMUL.FTZ R31, R31, UR5 ;  /* 0x000000051f1f7c20 */ /* 0x000fe20008410000 */
[----:B------:R-:W-:Y:S03]  /*6170*/  FMNMX.FTZ R4, R182, R2, !PT ;  /* 0x00000002b6047209 */ /* 0x000fe60007810000 */
[----:B------:R2:W-:Y:S01]  /*6180*/  MUFU.TANH R108, R0 ;  /* 0x00000000006c7308 */ /* 0x0005e20000002400 */
[----:B----4-:R-:W-:Y:S01]  /*6190*/  FMNMX.FTZ R7, R13, R7, !PT ;  /* 0x000000070d077209 */ /* 0x010fe20007810000 */
[----:B------:R-:W-:Y:S01]  /*61a0*/  FMUL.FTZ R29, R29, UR5 ;  /* 0x000000051d1d7c20 */ /* 0x000fe20008410000 */
[----:B------:R-:W-:Y:S01]  /*61b0*/  FMNMX.FTZ R2, R186, R5, !PT ;  /* 0x00000005ba027209 */ /* 0x000fe20007810000 */
[----:B------:R-:W-:Y:S01]  /*61c0*/  FMUL.FTZ R39, R39, UR5 ;  /* 0x0000000527277c20 */ /* 0x000fe20008410000 */
[----:B------:R-:W-:Y:S01]  /*61d0*/  FMNMX.FTZ R5, R12, R6, !PT ;  /* 0x000000060c057209 */ /* 0x000fe20007810000 */
[----:B------:R-:W-:Y:S01]  /*61e0*/  FMUL.FTZ R48, R48, UR5 ;  /* 0x0000000530307c20 */ /* 0x000fe20008410000 */
[----:B------:R-:W-:Y:S03]  /*61f0*/  FMNMX.FTZ R4, R185, R4, !PT ;  /* 0x00000004b9047209 */ /* 0x000fe60007810000 */
[----:B------:R-:W4:Y:S01]  /*6200*/  MUFU.TANH R190, R32 ;  /* 0x0000002000be7308 */ /* 0x000f220000002400 */
[----:B------:R-:W-:Y:S01]  /*6210*/  FMNMX.FTZ R6, R188, R7, !PT ;  /* 0x00000007bc067209 */ /* 0x000fe20007810000 */
[----:B------:R-:W-:Y:S01]  /*6220*/  FMUL.FTZ R42, R42, UR5 ;  /* 0x000000052a2a7c20 */ /* 0x000fe20008410000 */
[----:B------:R-:W-:Y:S01]  /*6230*/  FMNMX.FTZ R8, R181, R2, !PT ;  /* 0x00000002b5087209 */ /* 0x000fe20007810000 */
[----:B------:R-:W-:Y:S01]  /*6240*/  FMUL.FTZ R40, R40, UR5 ;  /* 0x0000000528287c20 */ /* 0x000fe20008410000 */
[----:B-1----:R-:W-:Y:S01]  /*6250*/  FMNMX.FTZ R2, R196, R4, !PT ;  /* 0x00000004c4027209 */ /* 0x002fe20007810000 */
[----:B------:R-:W-:Y:S01]  /*6260*/  FMUL.FTZ R50, R50, UR5 ;  /* 0x0000000532327c20 */ /* 0x000fe20008410000 */
[----:B------:R-:W-:Y:S03]  /*6270*/  FMNMX.FTZ R5, R192, R5, !PT ;  /* 0x00000005c0057209 */ /* 0x000fe60007810000 */
[----:B------:R-:W1:Y:S01]  /*6280*/  MUFU.TANH R197, R25 ;  /* 0x0000001900c57308 */ /* 0x000e620000002400 */
[----:B------:R-:W-:Y:S01]  /*6290*/  FMNMX.FTZ R4, R189, R6, !PT ;  /* 0x00000006bd047209 */ /* 0x000fe20007810000 */
[----:B------:R-:W-:Y:S01]  /*62a0*/  FMUL.FTZ R49, R49, UR5 ;  /* 0x0000000531317c20 */ /* 0x000fe20008410000 */
[----:B--2---:R-:W-:Y:S01]  /*62b0*/  FMNMX.FTZ R0, R198, R8, !PT ;  /* 0x00000008c6007209 */ /* 0x004fe20007810000 */
[----:B------:R-:W-:Y:S01]  /*62c0*/  FMUL.FTZ R43, R43, UR5 ;  /* 0x000000052b2b7c20 */ /* 0x000fe20008410000 */
[----:B---3--:R-:W-:Y:S01]  /*62d0*/  FMNMX.FTZ R5, R194, R5, !PT ;  /* 0x00000005c2057209 */ /* 0x008fe20007810000 */
[----:B------:R-:W-:Y:S01]  /*62e0*/  FMUL.FTZ R41, R41, UR5 ;  /* 0x0000000529297c20 */ /* 0x000fe20008410000 */
[----:B------:R-:W-:Y:S03]  /*62f0*/  FMUL.FTZ R51, R51, UR5 ;  /* 0x0000000533337c20 */ /* 0x000fe60008410000 */
[----:B------:R-:W2:Y:S01]  /*6300*/  MUFU.TANH R200, R27 ;  /* 0x0000001b00c87308 */ /* 0x000ea20000002400 */
[----:B----4-:R-:W-:Y:S01]  /*6310*/  FMNMX.FTZ R4, R190, R4, !PT ;  /* 0x00000004be047209 */ /* 0x010fe20007810000 */
[----:B------:R-:W-:Y:S01]  /*6320*/  FMUL.FTZ R52, R52, UR5 ;  /* 0x0000000534347c20 */ /* 0x000fe20008410000 */
[----:B------:R-:W-:Y:S01]  /*6330*/  FMUL.FTZ R44, R44, UR5 ;  /* 0x000000052c2c7c20 */ /* 0x000fe20008410000 */
[----:B------:R-:W-:Y:S01]  /*6340*/  FMUL.FTZ R54, R54, UR5 ;  /* 0x0000000536367c20 */ /* 0x000fe20008410000 */
[----:B------:R-:W-:Y:S01]  /*6350*/  FMUL.FTZ R53, R53, UR5 ;  /* 0x0000000535357c20 */ /* 0x000fe20008410000 */
[----:B------:R-:W-:Y:S01]  /*6360*/  FMUL.FTZ R46, R46, UR5 ;  /* 0x000000052e2e7c20 */ /* 0x000fe20008410000 */
[----:B------:R-:W-:Y:S03]  /*6370*/  FMUL.FTZ R45, R45, UR5 ;  /* 0x000000052d2d7c20 */ /* 0x000fe60008410000 */
[----:B------:R-:W3:Y:S01]  /*6380*/  MUFU.TANH R193, R34 ;  /* 0x0000002200c17308 */ /* 0x000ee20000002400 */
[----:B-1----:R-:W-:Y:S01]  /*6390*/  FMNMX.FTZ R6, R197, R2, !PT ;  /* 0x00000002c5067209 */ /* 0x002fe20007810000 */
[----:B------:R-:W-:Y:S01]  /*63a0*/  FMUL.FTZ R55, R55, UR5 ;  /* 0x0000000537377c20 */ /* 0x000fe20008410000 */
[----:B------:R-:W-:Y:S01]  /*63b0*/  FMUL.FTZ R64, R64, UR5 ;  /* 0x0000000540407c20 */ /* 0x000fe20008410000 */
[----:B------:R-:W-:Y:S01]  /*63c0*/  FMUL.FTZ R47, R47, UR5 ;  /* 0x000000052f2f7c20 */ /* 0x000fe20008410000 */
[----:B------:R-:W-:Y:S01]  /*63d0*/  FMUL.FTZ R56, R56, UR5 ;  /* 0x0000000538387c20 */ /* 0x000fe20008410000 */
[----:B------:R-:W-:Y:S01]  /*63e0*/  FMUL.FTZ R57, R57, UR5 ;  /* 0x0000000539397c20 */ /* 0x000fe20008410000 */
[----:B------:R-:W-:Y:S03]  /*63f0*/  FMUL.FTZ R58, R58, UR5 ;  /* 0x000000053a3a7c20 */ /* 0x000fe60008410000 */
[----:B------:R-:W1:Y:S01]  /*6400*/  MUFU.TANH R191, R33 ;  /* 0x0000002100bf7308 */ /* 0x000e620000002400 */
[----:B--2---:R-:W-:Y:S01]  /*6410*/  FMNMX.FTZ R0, R200, R0, !PT ;  /* 0x00000000c8007209 */ /* 0x004fe20007810000 */
[----:B------:R-:W-:Y:S01]  /*6420*/  FMUL.FTZ R59, R59, UR5 ;  /* 0x000000053b3b7c20 */ /* 0x000fe20008410000 */
[----:B------:R-:W-:Y:S01]  /*6430*/  FMUL.FTZ R60, R60, UR5 ;  /* 0x000000053c3c7c20 */ /* 0x000fe20008410000 */
[----:B------:R-:W-:Y:S01]  /*6440*/  FMUL.FTZ R61, R61, UR5 ;  /* 0x000000053d3d7c20 */ /* 0x000fe20008410000 */
[----:B------:R-:W-:Y:S01]  /*6450*/  FMUL.FTZ R62, R62, UR5 ;  /* 0x000000053e3e7c20 */ /* 0x000fe20008410000 */
[----:B------:R-:W-:Y:S01]  /*6460*/  FMUL.FTZ R66, R66, UR5 ;  /* 0x0000000542427c20 */ /* 0x000fe20008410000 */
[----:B------:R-:W-:Y:S03]  /*6470*/  FMUL.FTZ R65, R65, UR5 ;  /* 0x0000000541417c20 */ /* 0x000fe60008410000 */
[----:B------:R-:W2:Y:S01]  /*6480*/  MUFU.TANH R201, R28 ;  /* 0x0000001c00c97308 */ /* 0x000ea20000002400 */
[----:B---3--:R-:W-:Y:S01]  /*6490*/  FMNMX.FTZ R2, R193, R5, !PT ;  /* 0x00000005c1027209 */ /* 0x008fe20007810000 */
[----:B------:R-:W-:Y:S08]  /*64a0*/  FMUL.FTZ R67, R67, UR5 ;  /* 0x0000000543437c20 */ /* 0x000ff00008410000 */
[----:B------:R-:W3:Y:S01]  /*64b0*/  MUFU.TANH R202, R30 ;  /* 0x0000001e00ca7308 */ /* 0x000ee20000002400 */
[----:B-1----:R-:W-:Y:S09]  /*64c0*/  FMNMX.FTZ R4, R191, R4, !PT ;  /* 0x00000004bf047209 */ /* 0x002ff20007810000 */
[----:B------:R-:W1:Y:S01]  /*64d0*/  MUFU.TANH R195, R35 ;  /* 0x0000002300c37308 */ /* 0x000e620000002400 */
[----:B--2---:R-:W-:Y:S09]  /*64e0*/  FMNMX.FTZ R5, R201, R6, !PT ;  /* 0x00000006c9057209 */ /* 0x004ff20007810000 */
[----:B------:R-:W2:Y:S01]  /*64f0*/  MUFU.TANH R207, R36 ;  /* 0x0000002400cf7308 */ /* 0x000ea20000002400 */
[----:B---3--:R-:W-:Y:S09]  /*6500*/  FMNMX.FTZ R6, R202, R0, !PT ;  /* 0x00000000ca067209 */ /* 0x008ff20007810000 */
        /* <DEDUP_REMOVED lines=46> */
[----:B------:R-:W-:Y:S01]  /*67f0*/  MUFU.TANH R237, R57 ;  /* 0x0000003900ed7308 */ /* 0x000fe20000002400 */
[----:B---3--:R-:W-:Y:S09]  /*6800*/  FMNMX.FTZ R10, R232, R5, !PT ;  /* 0x00000005e80a7209 */ /* 0x008ff20007810000 */
[----:B------:R-:W-:Y:S01]  /*6810*/  MUFU.TANH R238, R58 ;  /* 0x0000003a00ee7308 */ /* 0x000fe20000002400 */
[----:B-1----:R-:W-:Y:S09]  /*6820*/  FMNMX.FTZ R8, R219, R2, !PT ;  /* 0x00000002db087209 */ /* 0x002ff20007810000 */
[----:B------:R-:W-:Y:S10]  /*6830*/  MUFU.TANH R241, R59 ;  /* 0x0000003b00f17308 */ /* 0x000ff40000002400 */
[----:B------:R-:W-:Y:S10]  /*6840*/  MUFU.TANH R240, R60 ;  /* 0x0000003c00f07308 */ /* 0x000ff40000002400 */
[----:B------:R-:W-:Y:S10]  /*6850*/  MUFU.TANH R239, R61 ;  /* 0x0000003d00ef7308 */ /* 0x000ff40000002400 */
[----:B------:R-:W-:Y:S10]  /*6860*/  MUFU.TANH R107, R62 ;  /* 0x0000003e006b7308 */ /* 0x000ff40000002400 */
[----:B------:R-:W1:Y:S10]  /*6870*/  MUFU.TANH R218, R66 ;  /* 0x0000004200da7308 */ /* 0x000e740000002400 */
[----:B------:R-:W2:Y:S10]  /*6880*/  MUFU.TANH R214, R65 ;  /* 0x0000004100d67308 */ /* 0x000eb40000002400 */
[----:B------:R3:W4:Y:S01]  /*6890*/  MUFU.TANH R216, R67 ;  /* 0x0000004300d87308 */ /* 0x0007220000002400 */
[----:B-1----:R-:W-:Y:S02]  /*68a0*/  FMNMX.FTZ R9, R218, R0, !PT ;  /* 0x00000000da097209 */ /* 0x002fe40007810000 */
[----:B--2---:R-:W-:Y:S01]  /*68b0*/  FMNMX.FTZ R104, R214, R104, !PT ;  /* 0x00000068d6687209 */ /* 0x004fe20007810000 */
[----:B------:R-:W-:Y:S06]  /*68c0*/  @P0 BRA `(.L_x_352) ;  /* 0xffffffe800280947 */ /* 0x000fec000383ffff */
.L_x_351:
[----:B-1----:R-:W1:Y:S01]  /*68d0*/  SHFL.BFLY PT, R6, R104, 0x2, 0x1f ;  /* 0x0c401f0068067f89 */ /* 0x002e6200000e0000 */
[----:B----4-:R-:W-:Y:S02]  /*68e0*/  FMNMX.FTZ R5, R216, R9, !PT ;  /* 0x00000009d8057209 */ /* 0x010fe40007810000 */
[----:B------:R-:W-:Y:S05]  /*68f0*/  FMNMX.FTZ R2, R237, R8, !PT ;  /* 0x00000008ed027209 */ /* 0x000fea0007810000 */
[----:B------:R-:W-:Y:S01]  /*6900*/  LDSM.16.MT88.4 R20, [R224+0x9000] ;  /* 0x00900000e014783b */ /* 0x000fe20000004200 */
[----:B------:R-:W-:Y:S02]  /*6910*/  FMNMX.FTZ R0, R238, R10, !PT ;  /* 0x0000000aee007209 */ /* 0x000fe40007810000 */
[----:B------:R-:W-:Y:S02]  /*6920*/  FMNMX.FTZ R2, R240, R2, !PT ;  /* 0x00000002f0027209 */ /* 0x000fe40007810000 */
[----:B------:R-:W-:Y:S02]  /*6930*/  FMNMX.FTZ R0, R241, R0, !PT ;  /* 0x00000000f1007209 */ /* 0x000fe40007810000 */
[----:B------:R-:W-:Y:S01]  /*6940*/  FMNMX.FTZ R4, R239, R2, !PT ;  /* 0x00000002ef047209 */ /* 0x000fe20007810000 */
[----:B------:R-:W2:Y:S01]  /*6950*/  SHFL.BFLY PT, R7, R5, 0x2, 0x1f ;  /* 0x0c401f0005077f89 */ /* 0x000ea200000e0000 */
[----:B------:R-:W-:Y:S02]  /*6960*/  FMNMX.FTZ R0, R107, R0, !PT ;  /* 0x000000006b007209 */ /* 0x000fe40007810000 */
[----:B------:R-:W-:Y:S05]  /*6970*/  IADD3 R231, R231, -0x1, RZ ;  /* 0xffffffffe7e77810 */ /* 0x000fea0007ffe0ff */
[----:B------:R-:W4:Y:S01]  /*6980*/  SHFL.BFLY PT, R102, R4, 0x2, 0x1f ;  /* 0x0c401f0004667f89 */ /* 0x000f2200000e0000 */
[----:B------:R-:W-:Y:S07]  /*6990*/  FMNMX.FTZ R0, R108, R0, !PT ;  /* 0x000000006c007209 */ /* 0x000fee0007810000 */
[----:B------:R-:W-:Y:S08]  /*69a0*/  LDSM.16.MT88.4 R36, [R226+0x9000] ;  /* 0x00900000e224783b */ /* 0x000ff00000004200 */
[----:B------:R-:W5:Y:S08]  /*69b0*/  SHFL.BFLY PT, R2, R0, 0x2, 0x1f ;  /* 0x0c401f0000027f89 */ /* 0x000f7000000e0000 */
[----:B------:R-:W-:Y:S01]  /*69c0*/  LDSM.16.MT88.4 R52, [R224+0xa000] ;  /* 0x00a00000e034783b */ /* 0x000fe20000004200 */
[----:B-1----:R-:W-:Y:S02]  /*69d0*/  FMNMX.FTZ R104, R104, R6, !PT ;  /* 0x0000000668687209 */ /* 0x002fe40007810000 */
[----:B--2---:R-:W-:Y:S05]  /*69e0*/  FMNMX.FTZ R5, R5, R7, !PT ;  /* 0x0000000705057209 */ /* 0x004fea0007810000 */
[----:B------:R-:W1:Y:S01]  /*69f0*/  SHFL.BFLY PT, R6, R104, 0x1, 0x1f ;  /* 0x0c201f0068067f89 */ /* 0x000e6200000e0000 */
[----:B----4-:R-:W-:Y:S07]  /*6a00*/  FMNMX.FTZ R102, R4, R102, !PT ;  /* 0x0000006604667209 */ /* 0x010fee0007810000 */
[----:B------:R-:W2:Y:S08]  /*6a10*/  SHFL.BFLY PT, R103, R5, 0x1, 0x1f ;  /* 0x0c201f0005677f89 */ /* 0x000eb000000e0000 */
[----:B------:R-:W4:Y:S01]  /*6a20*/  SHFL.BFLY PT, R7, R102, 0x1, 0x1f ;  /* 0x0c201f0066077f89 */ /* 0x000f2200000e0000 */
[----:B-----5:R-:W-:Y:S07]  /*6a30*/  FMNMX.FTZ R2, R0, R2, !PT ;  /* 0x0000000200027209 */ /* 0x020fee0007810000 */
[----:B------:R-:W5:Y:S01]  /*6a40*/  SHFL.BFLY PT, R4, R2, 0x1, 0x1f ;  /* 0x0c201f0002047f89 */ /* 0x000f6200000e0000 */
[----:B-1----:R-:W-:Y:S02]  /*6a50*/  FMNMX.FTZ R104, R104, R6, !PT ;  /* 0x0000000668687209 */ /* 0x002fe40007810000 */
[----:B--2---:R-:W-:Y:S03]  /*6a60*/  FMNMX.FTZ R103, R5, R103, !PT ;  /* 0x0000006705677209 */ /* 0x004fe60007810000 */
[C---:B------:R-:W-:Y:S01]  /*6a70*/  FADD.FTZ R0, -R104.reuse, R3 ;  /* 0x0000000368007221 */ /* 0x040fe20000010100 */
[----:B------:R-:W-:Y:S02]  /*6a80*/  FSETP.NEU.FTZ.AND P1, PT, R104, -INF , PT ;  /* 0xff8000006800780b */ /* 0x000fe40003f3d000 */
[----:B----4-:R-:W-:Y:S01]  /*6a90*/  FMNMX.FTZ R102, R102, R7, !PT ;  /* 0x0000000766667209 */ /* 0x010fe20007810000 */
[----:B------:R-:W-:Y:S01]  /*6aa0*/  FMUL.FTZ R3, R0, UR4 ;  /* 0x0000000400037c20 */ /* 0x000fe20008410000 */
[----:B------:R-:W-:Y:S03]  /*6ab0*/  FADD.FTZ R0, -R103, R100 ;  /* 0x0000006467007221 */ /* 0x000fe60000010100 */
[----:B------:R1:W2:Y:S01]  /*6ac0*/  MUFU.EX2 R100, R3 ;  /* 0x0000000300647308 */ /* 0x0002a20000000800 */
[----:B------:R-:W-:Y:S01]  /*6ad0*/  FMUL.FTZ R109, R102, UR4 ;  /* 0x00000004666d7c20 */ /* 0x000fe20008410000 */
[----:B-----5:R-:W-:Y:S05]  /*6ae0*/  FMNMX.FTZ R101, R2, R4, !PT ;  /* 0x0000000402657209 */ /* 0x020fea0007810000 */
[C---:B------:R-:W-:Y:S01]  /*6af0*/  FMUL.FTZ R110, R101.reuse, UR4 ;  /* 0x00000004656e7c20 */ /* 0x040fe20008410000 */
        /* <DEDUP_REMOVED lines=18> */
[--C-:B------:R-:W-:Y:S03]  /*6c20*/  FFMA.FTZ R5, R12, UR4, -R106.reuse ;  /* 0x000000040c057c23 */ /* 0x100fe6000801086a */
[----:B------:R2:W-:Y:S01]  /*6c30*/  MUFU.EX2 R176, R4 ;  /* 0x0000000400b07308 */ /* 0x0005e20000000800 */
[----:B------:R-:W-:Y:S01]  /*6c40*/  FSEL R109, R109, RZ, P1 ;  /* 0x000000ff6d6d7208 */ /* 0x000fe20000800000 */
[--C-:B------:R-:W-:Y:S01]  /*6c50*/  FFMA.FTZ R111, R195, UR4, -R106.reuse ;  /* 0x00000004c36f7c23 */ /* 0x100fe2000801086a */
[----:B------:R-:W-:Y:S01]  /*6c60*/  FSETP.NEU.FTZ.AND P1, PT, R101, -INF , PT ;  /* 0xff8000006500780b */ /* 0x000fe20003f3d000 */
[----:B------:R-:W-:Y:S01]  /*6c70*/  FFMA.FTZ R50, R192, UR4, -R106 ;  /* 0x00000004c0327c23 */ /* 0x000fe2000801086a */
[----:B------:R-:W-:Y:S01]  /*6c80*/  FMUL.FTZ R48, R100, R156 ;  /* 0x0000009c64307220 */ /* 0x000fe20000410000 */
[--C-:B------:R-:W-:Y:S01]  /*6c90*/  FFMA.FTZ R7, R182, UR4, -R109.reuse ;  /* 0x00000004b6077c23 */ /* 0x100fe2000801086d */
[----:B------:R-:W-:Y:S03]  /*6ca0*/  FSEL R110, R110, RZ, P1 ;  /* 0x000000ff6e6e7208 */ /* 0x000fe60000800000 */
[----:B------:R-:W-:Y:S01]  /*6cb0*/  MUFU.EX2 R61, R5 ;  /* 0x00000005003d7308 */ /* 0x000fe20000000800 */
[----:B------:R-:W-:Y:S01]  /*6cc0*/  FFMA.FTZ R9, R185, UR4, -R109 ;  /* 0x00000004b9097c23 */ /* 0x000fe2000801086d */
[C---:B-1----:R-:W-:Y:S01]  /*6cd0*/  FMUL.FTZ R8, R2.reuse, R112 ;  /* 0x0000007002087220 */ /* 0x042fe20000410000 */
[C---:B------:R-:W-:Y:S01]  /*6ce0*/  FMUL.FTZ R12, R2.reuse, R120 ;  /* 0x00000078020c7220 */ /* 0x040fe20000410000 */
[C---:B------:R-:W-:Y:S01]  /*6cf0*/  FMUL.FTZ R25, R2.reuse, R129 ;  /* 0x0000008102197220 */ /* 0x040fe20000410000 */
[----:B------:R-:W-:Y:S01]  /*6d00*/  FMUL.FTZ R24, R2, R128 ;  /* 0x0000008002187220 */ /* 0x000fe20000410000 */
[----:B------:R-:W-:Y:S01]  /*6d10*/  FFMA.FTZ R128, R198, UR4, -R110 ;  /* 0x00000004c6807c23 */ /* 0x000fe2000801086e */
[----:B------:R-:W-:Y:S03]  /*6d20*/  FMUL.FTZ R28, R2, R136 ;  /* 0x00000088021c7220 */ /* 0x000fe60000410000 */
[----:B------:R-:W1:Y:S01]  /*6d30*/  MUFU.EX2 R0, R0 ;  /* 0x0000000000007308 */ /* 0x000e620000000800 */
[--C-:B--2---:R-:W-:Y:S01]  /*6d40*/  FFMA.FTZ R4, R184, UR4, -R105.reuse ;  /* 0x00000004b8047c23 */ /* 0x104fe20008010869 */
[C---:B------:R-:W-:Y:S01]  /*6d50*/  FMUL.FTZ R29, R2.reuse, R137 ;  /* 0x00000089021d7220 */ /* 0x040fe20000410000 */
[C---:B------:R-:W-:Y:S01]  /*6d60*/  FMUL.FTZ R41, R2.reuse, R145 ;  /* 0x0000009102297220 */ /* 0x040fe20000410000 */
[----:B------:R-:W-:Y:S01]  /*6d70*/  FMUL.FTZ R45, R2, R153 ;  /* 0x00000099022d7220 */ /* 0x000fe20000410000 */
[----:B------:R-:W-:Y:S01]  /*6d80*/  FMUL.FTZ R49, R100, R157 ;  /* 0x0000009d64317220 */ /* 0x000fe20000410000 */
[----:B------:R-:W-:Y:S01]  /*6d90*/  FFMA.FTZ R60, R191, UR4, -R105 ;  /* 0x00000004bf3c7c23 */ /* 0x000fe20008010869 */
[--C-:B------:R-:W-:Y:S03]  /*6da0*/  FFMA.FTZ R66, R193, UR4, -R106.reuse ;  /* 0x00000004c1427c23 */ /* 0x100fe6000801086a */
[----:B------:R2:W-:Y:S01]  /*6db0*/  MUFU.EX2 R18, R4 ;  /* 0x0000000400127308 */ /* 0x0005e20000000800 */
[----:B------:R-:W-:Y:S01]  /*6dc0*/  FMUL.FTZ R57, R2, R161 ;  /* 0x000000a102397220 */ /* 0x000fe20000410000 */
[C---:B------:R-:W-:Y:S01]  /*6dd0*/  FMUL.FTZ R68, R100.reuse, R68 ;  /* 0x0000004464447220 */ /* 0x040fe20000410000 */
[----:B------:R-:W-:Y:S01]  /*6de0*/  FMUL.FTZ R69, R100, R69 ;  /* 0x0000004564457220 */ /* 0x000fe20000410000 */
[C---:B------:R-:W-:Y:S01]  /*6df0*/  FMUL.FTZ R72, R2.reuse, R72 ;  /* 0x0000004802487220 */ /* 0x040fe20000410000 */
[C---:B------:R-:W-:Y:S01]  /*6e00*/  FMUL.FTZ R73, R2.reuse, R73 ;  /* 0x0000004902497220 */ /* 0x040fe20000410000 */
[C---:B------:R-:W-:Y:S01]  /*6e10*/  FMUL.FTZ R76, R2.reuse, R76 ;  /* 0x0000004c024c7220 */ /* 0x040fe20000410000 */
[----:B------:R-:W-:Y:S03]  /*6e20*/  FMUL.FTZ R77, R2, R77 ;  /* 0x0000004d024d7220 */ /* 0x000fe60000410000 */
[----:B------:R4:W5:Y:S01]  /*6e30*/  MUFU.EX2 R64, R9 ;  /* 0x0000000900407308 */ /* 0x0009620000000800 */
[C---:B-1----:R-:W-:Y:S01]  /*6e40*/  FMUL.FTZ R10, R0.reuse, R114 ;  /* 0x00000072000a7220 */ /* 0x042fe20000410000 */
[C---:B------:R-:W-:Y:S01]  /*6e50*/  FMUL.FTZ R26, R0.reuse, R130 ;  /* 0x00000082001a7220 */ /* 0x040fe20000410000 */
[C---:B------:R-:W-:Y:S01]  /*6e60*/  FMUL.FTZ R27, R0.reuse, R131 ;  /* 0x00000083001b7220 */ /* 0x040fe20000410000 */
[C---:B------:R-:W-:Y:S01]  /*6e70*/  FMUL.FTZ R30, R0.reuse, R138 ;  /* 0x0000008a001e7220 */ /* 0x040fe20000410000 */
[C---:B------:R-:W-:Y:S01]  /*6e80*/  FMUL.FTZ R31, R0.reuse, R139 ;  /* 0x0000008b001f7220 */ /* 0x040fe20000410000 */
[C---:B------:R-:W-:Y:S01]  /*6e90*/  FMUL.FTZ R42, R0.reuse, R146 ;  /* 0x00000092002a7220 */ /* 0x040fe20000410000 */
[C---:B------:R-:W-:Y:S03]  /*6ea0*/  FMUL.FTZ R43, R0.reuse, R147 ;  /* 0x00000093002b7220 */ /* 0x040fe60000410000 */
[----:B------:R-:W1:Y:S01]  /*6eb0*/  MUFU.EX2 R3, R3 ;  /* 0x0000000300037308 */ /* 0x000e620000000800 */
[--C-:B--2---:R-:W-:Y:S01]  /*6ec0*/  FFMA.FTZ R4, R177, UR4, -R106.reuse ;  /* 0x00000004b1047c23 */ /* 0x104fe2000801086a */
[C---:B------:R-:W-:Y:S01]  /*6ed0*/  FMUL.FTZ R46, R0.reuse, R154 ;  /* 0x0000009a002e7220 */ /* 0x040fe20000410000 */
[C---:B------:R-:W-:Y:S01]  /*6ee0*/  FMUL.FTZ R47, R0.reuse, R155 ;  /* 0x0000009b002f7220 */ /* 0x040fe20000410000 */
[C---:B------:R-:W-:Y:S01]  /*6ef0*/  FMUL.FTZ R58, R0.reuse, R162 ;  /* 0x000000a2003a7220 */ /* 0x040fe20000410000 */
[C---:B------:R-:W-:Y:S01]  /*6f00*/  FMUL.FTZ R59, R0.reuse, R163 ;  /* 0x000000a3003b7220 */ /* 0x040fe20000410000 */
[C---:B------:R-:W-:Y:S01]  /*6f10*/  FMUL.FTZ R74, R0.reuse, R74 ;  /* 0x0000004a004a7220 */ /* 0x040fe20000410000 */
[----:B------:R-:W-:Y:S03]  /*6f20*/  FMUL.FTZ R75, R0, R75 ;  /* 0x0000004b004b7220 */ /* 0x000fe60000410000 */
[----:B------:R2:W-:Y:S01]  /*6f30*/  MUFU.EX2 R184, R4 ;  /* 0x0000000400b87308 */ /* 0x0005e20000000800 */
[----:B----4-:R-:W-:Y:S01]  /*6f40*/  FMUL.FTZ R9, R2, R113 ;  /* 0x0000007102097220 */ /* 0x010fe20000410000 */
[----:B-----5:R-:W-:Y:S01]  /*6f50*/  MOV R139, R64 ;  /* 0x00000040008b7202 */ /* 0x020fe20000000f00 */
[C---:B------:R-:W-:Y:S01]  /*6f60*/  FMUL.FTZ R78, R0.reuse, R78 ;  /* 0x0000004e004e7220 */ /* 0x040fe20000410000 */
[----:B------:R-:W-:Y:S01]  /*6f70*/  FMUL.FTZ R79, R0, R79 ;  /* 0x0000004f004f7220 */ /* 0x000fe20000410000 */
[C---:B------:R-:W-:Y:S01]  /*6f80*/  FMUL.FTZ R80, R100.reuse, R80 ;  /* 0x0000005064507220 */ /* 0x040fe20000410000 */
[C---:B------:R-:W-:Y:S01]  /*6f90*/  FMUL.FTZ R81, R100.reuse, R81 ;  /* 0x0000005164517220 */ /* 0x040fe20000410000 */
[C---:B------:R-:W-:Y:S03]  /*6fa0*/  FMUL.FTZ R84, R100.reuse, R84 ;  /* 0x0000005464547220 */ /* 0x040fe60000410000 */
[----:B------:R4:W-:Y:S01]  /*6fb0*/  MUFU.EX2 R250, R128 ;  /* 0x0000008000fa7308 */ /* 0x0009e20000000800 */
[C---:B-1----:R-:W-:Y:S01]  /*6fc0*/  FMUL.FTZ R6, R3.reuse, R118 ;  /* 0x0000007603067220 */ /* 0x042fe20000410000 */
[C---:B------:R-:W-:Y:S01]  /*6fd0*/  FMUL.FTZ R19, R3.reuse, R127 ;  /* 0x0000007f03137220 */ /* 0x040fe20000410000 */
[C---:B------:R-:W-:Y:S01]  /*6fe0*/  FMUL.FTZ R34, R3.reuse, R142 ;  /* 0x0000008e03227220 */ /* 0x040fe20000410000 */
[C---:B------:R-:W-:Y:S01]  /*6ff0*/  FMUL.FTZ R35, R3.reuse, R143 ;  /* 0x0000008f03237220 */ /* 0x040fe20000410000 */
[C---:B------:R-:W-:Y:S01]  /*7000*/  FMUL.FTZ R51, R3.reuse, R159 ;  /* 0x0000009f03337220 */ /* 0x040fe20000410000 */
[C---:B---3--:R-:W-:Y:S01]  /*7010*/  FMUL.FTZ R67, R3.reuse, R175 ;  /* 0x000000af03437220 */ /* 0x048fe20000410000 */
[----:B------:R-:W-:Y:S03]  /*7020*/  FMUL.FTZ R70, R3, R70 ;  /* 0x0000004603467220 */ /* 0x000fe60000410000 */
[----:B------:R1:W-:Y:S01]  /*7030*/  MUFU.EX2 R137, R40 ;  /* 0x0000002800897308 */ /* 0x0003e20000000800 */
[----:B--2---:R-:W-:Y:S01]  /*7040*/  FFMA.FTZ R4, R179, UR4, -R106 ;  /* 0x00000004b3047c23 */ /* 0x004fe2000801086a */
[C---:B------:R-:W-:Y:S01]  /*7050*/  FMUL.FTZ R71, R3.reuse, R71 ;  /* 0x0000004703477220 */ /* 0x040fe20000410000 */
[C---:B------:R-:W-:Y:S01]  /*7060*/  FMUL.FTZ R82, R3.reuse, R82 ;  /* 0x0000005203527220 */ /* 0x040fe20000410000 */
[C---:B------:R-:W-:Y:S01]  /*7070*/  FMUL.FTZ R83, R3.reuse, R83 ;  /* 0x0000005303537220 */ /* 0x040fe20000410000 */
[----:B------:R-:W-:Y:S01]  /*7080*/  FMUL.FTZ R85, R100, R85 ;  /* 0x0000005564557220 */ /* 0x000fe20000410000 */
[C---:B------:R-:W-:Y:S01]  /*7090*/  FMUL.FTZ R86, R3.reuse, R86 ;  /* 0x0000005603567220 */ /* 0x040fe20000410000 */
[----:B------:R-:W-:Y:S03]  /*70a0*/  FMUL.FTZ R87, R3, R87 ;  /* 0x0000005703577220 */ /* 0x000fe60000410000 */
[----:B------:R2:W-:Y:S01]  /*70b0*/  MUFU.EX2 R17, R4 ;  /* 0x0000000400117308 */ /* 0x0005e20000000800 */
[----:B----4-:R-:W-:Y:S01]  /*70c0*/  FFMA.FTZ R128, R199, UR4, -R109 ;  /* 0x00000004c7807c23 */ /* 0x010fe2000801086d */
[C---:B------:R-:W-:Y:S01]  /*70d0*/  FMUL.FTZ R88, R2.reuse, R88 ;  /* 0x0000005802587220 */ /* 0x040fe20000410000 */
[----:B------:R-:W-:Y:S01]  /*70e0*/  FMUL.FTZ R89, R2, R89 ;  /* 0x0000005902597220 */ /* 0x000fe20000410000 */
[C---:B------:R-:W-:Y:S01]  /*70f0*/  FMUL.FTZ R90, R0.reuse, R90 ;  /* 0x0000005a005a7220 */ /* 0x040fe20000410000 */
[----:B------:R-:W-:Y:S01]  /*7100*/  FMUL.FTZ R91, R0, R91 ;  /* 0x0000005b005b7220 */ /* 0x000fe20000410000 */
[C---:B------:R-:W-:Y:S01]  /*7110*/  FMUL.FTZ R92, R2.reuse, R92 ;  /* 0x0000005c025c7220 */ /* 0x040fe20000410000 */
[C---:B------:R-:W-:Y:S03]  /*7120*/  FMUL.FTZ R93, R2.reuse, R93 ;  /* 0x0000005d025d7220 */ /* 0x040fe60000410000 */
[----:B------:R3:W-:Y:S01]  /*7130*/  MUFU.EX2 R140, R44 ;  /* 0x0000002c008c7308 */ /* 0x0007e20000000800 */
[----:B-1----:R-:W-:Y:S01]  /*7140*/  FMUL.FTZ R40, R2, R144 ;  /* 0x0000009002287220 */ /* 0x002fe20000410000 */
[C---:B------:R-:W-:Y:S01]  /*7150*/  FMUL.FTZ R94, R0.reuse, R94 ;  /* 0x0000005e005e7220 */ /* 0x040fe20000410000 */
[----:B------:R-:W-:Y:S01]  /*7160*/  FMUL.FTZ R95, R0, R95 ;  /* 0x0000005f005f7220 */ /* 0x000fe20000410000 */
[C---:B------:R-:W-:Y:S01]  /*7170*/  FMUL.FTZ R96, R100.reuse, R96 ;  /* 0x0000006064607220 */ /* 0x040fe20000410000 */
[----:B------:R-:W-:Y:S01]  /*7180*/  FMUL.FTZ R97, R100, R97 ;  /* 0x0000006164617220 */ /* 0x000fe20000410000 */
[C---:B------:R-:W-:Y:S01]  /*7190*/  FMUL.FTZ R98, R3.reuse, R98 ;  /* 0x0000006203627220 */ /* 0x040fe20000410000 */
[----:B------:R-:W-:Y:S03]  /*71a0*/  FMUL.FTZ R99, R3, R99 ;  /* 0x0000006303637220 */ /* 0x000fe60000410000 */
[----:B------:R1:W-:Y:S01]  /*71b0*/  MUFU.EX2 R138, R50 ;  /* 0x00000032008a7308 */ /* 0x0003e20000000800 */
[--C-:B--2---:R-:W-:Y:S01]  /*71c0*/  FFMA.FTZ R4, R14, UR4, -R105.reuse ;  /* 0x000000040e047c23 */ /* 0x104fe20008010869 */
[----:B------:R-:W-:Y:S01]  /*71d0*/  FMUL.FTZ R14, R0, R122 ;  /* 0x0000007a000e7220 */ /* 0x000fe20000410000 */
[----:B------:R-:W-:Y:S07]  /*71e0*/  FFMA.FTZ R107, R107, UR4, -R110 ;  /* 0x000000046b6b7c23 */ /* 0x000fee000801086e */
[----:B------:R2:W4:Y:S01]  /*71f0*/  MUFU.EX2 R16, R4 ;  /* 0x0000000400107308 */ /* 0x0005220000000800 */
[C---:B---3--:R-:W-:Y:S09]  /*7200*/  FMUL.FTZ R44, R2.reuse, R152 ;  /* 0x00000098022c7220 */ /* 0x048ff20000410000 */
[----:B------:R3:W5:Y:S01]  /*7210*/  MUFU.EX2 R65, R56 ;  /* 0x0000003800417308 */ /* 0x0007620000000800 */
[----:B-1----:R-:W-:Y:S02]  /*7220*/  FMUL.FTZ R50, R3, R158 ;  /* 0x0000009e03327220 */ /* 0x002fe40000410000 */
[----:B------:R-:W-:Y:S07]  /*7230*/  LDSM.16.MT88.4 R156, [R224+0xac00] ;  /* 0x00ac0000e09c783b */ /* 0x000fee0000004200 */
[----:B------:R1:W-:Y:S01]  /*7240*/  MUFU.EX2 R136, R60 ;  /* 0x0000003c00887308 */ /* 0x0003e20000000800 */
[----:B--2---:R-:W-:Y:S01]  /*7250*/  FFMA.FTZ R4, R13, UR4, -R105 ;  /* 0x000000040d047c23 */ /* 0x004fe20008010869 */
[----:B----4-:R-:W-:Y:S01]  /*7260*/  MOV R182, R16 ;  /* 0x0000001000b67202 */ /* 0x010fe20000000f00 */
[----:B------:R-:W-:Y:S01]  /*7270*/  FMUL.FTZ R13, R2, R121 ;  /* 0x00000079020d7220 */ /* 0x000fe20000410000 */
[----:B------:R-:W-:Y:S06]  /*7280*/  FMUL.FTZ R16, R100, R124 ;  /* 0x0000007c64107220 */ /* 0x000fec0000410000 */
[----:B------:R2:W4:Y:S01]  /*7290*/  MUFU.EX2 R62, R4 ;  /* 0x00000004003e7308 */ /* 0x0005220000000800 */
[----:B---3--:R-:W-:Y:S01]  /*72a0*/  FMUL.FTZ R56, R2, R160 ;  /* 0x000000a002387220 */ /* 0x008fe20000410000 */
[----:B-----5:R-:W-:Y:S01]  /*72b0*/  MOV R163, R65 ;  /* 0x0000004100a37202 */ /* 0x020fe20000000f00 */
[----:B------:R-:W-:Y:S07]  /*72c0*/  FMUL.FTZ R65, R100, R173 ;  /* 0x000000ad64417220 */ /* 0x000fee0000410000 */
[----:B------:R3:W-:Y:S01]  /*72d0*/  MUFU.EX2 R162, R66 ;  /* 0x0000004200a27308 */ /* 0x0007e20000000800 */
[----:B-1----:R-:W-:Y:S09]  /*72e0*/  FMUL.FTZ R60, R2, R168 ;  /* 0x000000a8023c7220 */ /* 0x002ff20000410000 */
[----:B------:R1:W-:Y:S01]  /*72f0*/  MUFU.EX2 R248, R128 ;  /* 0x0000008000f87308 */ /* 0x0003e20000000800 */
[----:B--2---:R-:W-:Y:S01]  /*7300*/  FFMA.FTZ R4, R15, UR4, -R106 ;  /* 0x000000040f047c23 */ /* 0x004fe2000801086a */
[----:B----4-:R-:W-:Y:S01]  /*7310*/  F2FP.F16.F32.PACK_AB R114, R62, R182 ;  /* 0x000000b63e72723e */ /* 0x010fe200000000ff */
[----:B------:R-:W-:Y:S02]  /*7320*/  FMUL.FTZ R15, R0, R123 ;  /* 0x0000007b000f7220 */ /* 0x000fe40000410000 */
[----:B------:R-:W2:Y:S05]  /*7330*/  LDSM.16.MT88.4 R120, [R226+0xa000] ;  /* 0x00a00000e278783b */ /* 0x000eaa0000004200 */
[----:B------:R4:W5:Y:S01]  /*7340*/  MUFU.EX2 R11, R4 ;  /* 0x00000004000b7308 */ /* 0x0009620000000800 */
[C---:B---3--:R-:W-:Y:S09]  /*7350*/  FMUL.FTZ R66, R3.reuse, R174 ;  /* 0x000000ae03427220 */ /* 0x048ff20000410000 */
[----:B------:R-:W-:Y:S01]  /*7360*/  MUFU.EX2 R107, R107 ;  /* 0x0000006b006b7308 */ /* 0x000fe20000000800 */
[----:B-1----:R-:W-:Y:S01]  /*7370*/  LDSM.16.MT88.4 R128, [R226+0x9400] ;  /* 0x00940000e280783b */ /* 0x002fe20000004200 */
[--C-:B----4-:R-:W-:Y:S01]  /*7380*/  FFMA.FTZ R4, R178, UR4, -R109.reuse ;  /* 0x00000004b2047c23 */ /* 0x110fe2000801086d */
[----:B------:R-:W-:Y:S01]  /*7390*/  MOV R178, R18 ;  /* 0x0000001200b27202 */ /* 0x000fe20000000f00 */
[----:B------:R-:W-:Y:S01]  /*73a0*/  FMUL.FTZ R18, R3, R126 ;  /* 0x0000007e03127220 */ /* 0x000fe20000410000 */
[----:B-----5:R-:W-:Y:S05]  /*73b0*/  MOV R185, R11 ;  /* 0x0000000b00b97202 */ /* 0x020fea0000000f00 */
[----:B------:R1:W-:Y:S01]  /*73c0*/  MUFU.EX2 R177, R4 ;  /* 0x0000000400b17308 */ /* 0x0003e20000000800 */
[----:B------:R-:W-:Y:S01]  /*73d0*/  FMUL.FTZ R11, R0, R115 ;  /* 0x00000073000b7220 */ /* 0x000fe20000410000 */
[----:B------:R-:W-:Y:S02]  /*73e0*/  F2FP.F16.F32.PACK_AB R112, R178, R176 ;  /* 0x000000b0b270723e */ /* 0x000fe400000000ff */
[----:B------:R-:W-:Y:S01]  /*73f0*/  F2FP.F16.F32.PACK_AB R115, R61, R185 ;  /* 0x000000b93d73723e */ /* 0x000fe200000000ff */
[--C-:B-1----:R-:W-:Y:S01]  /*7400*/  FFMA.FTZ R4, R187, UR4, -R109.reuse ;  /* 0x00000004bb047c23 */ /* 0x102fe2000801086d */
[----:B------:R-:W-:Y:S01]  /*7410*/  MOV R187, R17 ;  /* 0x0000001100bb7202 */ /* 0x000fe20000000f00 */
[----:B------:R-:W-:Y:S03]  /*7420*/  FMUL.FTZ R17, R100, R125 ;  /* 0x0000007d64117220 */ /* 0x000fe60000410000 */
[----:B------:R1:W3:Y:S01]  /*7430*/  MUFU.EX2 R5, R4 ;  /* 0x0000000400057308 */ /* 0x0002e20000000800 */
[----:B------:R-:W-:Y:S01]  /*7440*/  F2FP.F16.F32.PACK_AB R113, R187, R184 ;  /* 0x000000b8bb71723e */ /* 0x000fe200000000ff */
[----:B------:R-:W4:Y:S01]  /*7450*/  LDSM.16.MT88.4 R124, [R224+0xb000] ;  /* 0x00b00000e07c783b */ /* 0x000f220000004200 */
[--C-:B-1----:R-:W-:Y:S01]  /*7460*/  FFMA.FTZ R4, R180, UR4, -R110.reuse ;  /* 0x00000004b4047c23 */ /* 0x102fe2000801086e */
[----:B---3--:R-:W-:Y:S06]  /*7470*/  MOV R180, R5 ;  /* 0x0000000500b47202 */ /* 0x008fec0000000f00 */
[----:B------:R1:W-:Y:S10]  /*7480*/  MUFU.EX2 R5, R7 ;  /* 0x0000000700057308 */ /* 0x0003f40000000800 */
[----:B------:R3:W5:Y:S01]  /*7490*/  MUFU.EX2 R179, R4 ;  /* 0x0000000400b37308 */ /* 0x0007620000000800 */
[----:B-1----:R-:W-:Y:S01]  /*74a0*/  FMUL.FTZ R7, R3, R119 ;  /* 0x0000007703077220 */ /* 0x002fe20000410000 */
[--C-:B---3--:R-:W-:Y:S01]  /*74b0*/  FFMA.FTZ R4, R183, UR4, -R110.reuse ;  /* 0x00000004b7047c23 */ /* 0x108fe2000801086e */
[----:B-----5:R-:W-:Y:S07]  /*74c0*/  MOV R161, R179 ;  /* 0x000000b300a17202 */ /* 0x020fee0000000f00 */
[----:B------:R1:W3:Y:S02]  /*74d0*/  MUFU.EX2 R183, R4 ;  /* 0x0000000400b77308 */ /* 0x0002e40000000800 */
[--C-:B-1----:R-:W-:Y:S01]  /*74e0*/  FFMA.FTZ R4, R186, UR4, -R110.reuse ;  /* 0x00000004ba047c23 */ /* 0x102fe2000801086e */
[----:B------:R-:W-:Y:S02]  /*74f0*/  MOV R186, R5 ;  /* 0x0000000500ba7202 */ /* 0x000fe40000000f00 */
[----:B---3--:R-:W-:Y:S05]  /*7500*/  MOV R168, R183 ;  /* 0x000000b700a87202 */ /* 0x008fea0000000f00 */
[----:B------:R1:W3:Y:S01]  /*7510*/  MUFU.EX2 R5, R4 ;  /* 0x0000000400057308 */ /* 0x0002e20000000800 */
[----:B------:R-:W-:Y:S01]  /*7520*/  F2FP.F16.F32.PACK_AB R118, R64, R186 ;  /* 0x000000ba4076723e */ /* 0x000fe200000000ff */
[C---:B------:R-:W-:Y:S02]  /*7530*/  FMUL.FTZ R64, R100.reuse, R172 ;  /* 0x000000ac64407220 */ /* 0x040fe40000410000 */
[----:B------:R-:W-:Y:S01]  /*7540*/  LDSM.16.MT88.4 R172, [R226+0xac00] ;  /* 0x00ac0000e2ac783b */ /* 0x000fe20000004200 */
[----:B-1----:R-:W-:Y:S01]  /*7550*/  FFMA.FTZ R4, R181, UR4, -R110 ;  /* 0x00000004b5047c23 */ /* 0x002fe2000801086e */
[----:B---3--:R-:W-:Y:S01]  /*7560*/  MOV R181, R5 ;  /* 0x0000000500b57202 */ /* 0x008fe20000000f00 */
[C---:B------:R-:W-:Y:S01]  /*7570*/  FMUL.FTZ R5, R100.reuse, R117 ;  /* 0x0000007564057220 */ /* 0x040fe20000410000 */
[----:B------:R-:W-:Y:S02]  /*7580*/  F2FP.F16.F32.PACK_AB R117, R183, R179 ;  /* 0x000000b3b775723e */ /* 0x000fe400000000ff */
[----:B------:R1:W3:Y:S02]  /*7590*/  MUFU.EX2 R63, R4 ;  /* 0x00000004003f7308 */ /* 0x0002e40000000800 */
[----:B-1----:R-:W-:Y:S01]  /*75a0*/  FMUL.FTZ R4, R100, R116 ;  /* 0x0000007464047220 */ /* 0x002fe20000410000 */
[----:B------:R-:W-:Y:S02]  /*75b0*/  F2FP.F16.F32.PACK_AB R116, R180, R177 ;  /* 0x000000b1b474723e */ /* 0x000fe400000000ff */
[----:B---3--:R-:W-:Y:S04]  /*75c0*/  F2FP.F16.F32.PACK_AB R119, R63, R181 ;  /* 0x000000b53f77723e */ /* 0x008fe800000000ff */
[-C--:B------:R-:W-:Y:S06]  /*75d0*/  HMMA.16816.F32 R4, R112, R20.reuse, R4 ;  /* 0x000000147004723c */ /* 0x080fec0000001804 */
[C---:B------:R-:W-:Y:S06]  /*75e0*/  HMMA.16816.F32 R8, R116.reuse, R20, R8 ;  /* 0x000000147408723c */ /* 0x040fec0000001808 */
[-C--:B------:R-:W-:Y:S05]  /*75f0*/  HMMA.16816.F32 R12, R116, R22.reuse, R12 ;  /* 0x00000016740c723c */ /* 0x080fea000000180c */
[----:B------:R-:W-:Y:S01]  /*7600*/  FMUL.FTZ R21, R100, R133 ;  /* 0x0000008564157220 */ /* 0x000fe20000410000 */
[C---:B------:R-:W-:Y:S05]  /*7610*/  HMMA.16816.F32 R16, R112.reuse, R22, R16 ;  /* 0x000000167010723c */ /* 0x040fea0000001810 */
[----:B------:R-:W-:Y:S01]  /*7620*/  MOV R133, R63 ;  /* 0x0000003f00857202 */ /* 0x000fe20000000f00 */
[----:B------:R-:W-:Y:S01]  /*7630*/  FMUL.FTZ R63, R0, R171 ;  /* 0x000000ab003f7220 */ /* 0x000fe20000410000 */
[----:B------:R-:W-:Y:S01]  /*7640*/  FMUL.FTZ R20, R100, R132 ;  /* 0x0000008464147220 */ /* 0x000fe20000410000 */
[----:B------:R1:W-:Y:S03]  /*7650*/  MUFU.EX2 R171, R111 ;  /* 0x0000006f00ab7308 */ /* 0x0003e60000000800 */
[----:B------:R-:W-:Y:S01]  /*7660*/  FFMA.FTZ R132, R206, UR4, -R106 ;  /* 0x00000004ce847c23 */ /* 0x000fe2000801086a */
[C---:B------:R-:W-:Y:S01]  /*7670*/  FMUL.FTZ R22, R3.reuse, R134 ;  /* 0x0000008603167220 */ /* 0x040fe20000410000 */
[C---:B------:R-:W-:Y:S01]  /*7680*/  FMUL.FTZ R23, R3.reuse, R135 ;  /* 0x0000008703177220 */ /* 0x040fe20000410000 */
[----:B------:R-:W-:Y:S01]  /*7690*/  MOV R134, R62 ;  /* 0x0000003e00867202 */ /* 0x000fe20000000f00 */
[----:B------:R-:W-:Y:S01]  /*76a0*/  FMUL.FTZ R62, R0, R170 ;  /* 0x000000aa003e7220 */ /* 0x000fe20000410000 */
[----:B------:R-:W-:Y:S01]  /*76b0*/  MOV R135, R61 ;  /* 0x0000003d00877202 */ /* 0x000fe20000000f00 */
[----:B------:R-:W-:Y:S01]  /*76c0*/  FMUL.FTZ R61, R2, R169 ;  /* 0x000000a9023d7220 */ /* 0x000fe20000410000 */
[----:B------:R-:W-:Y:S02]  /*76d0*/  MOV R169, R180 ;  /* 0x000000b400a97202 */ /* 0x000fe40000000f00 */
[-C--:B------:R-:W-:Y:S03]  /*76e0*/  HMMA.16816.F32 R20, R112, R36.reuse, R20 ;  /* 0x000000247014723c */ /* 0x080fe60000001814 */
[----:B------:R-:W-:Y:S01]  /*76f0*/  MOV R170, R187 ;  /* 0x000000bb00aa7202 */ /* 0x000fe20000000f00 */
[--C-:B-1----:R-:W-:Y:S02]  /*7700*/  FFMA.FTZ R111, R196, UR4, -R109.reuse ;  /* 0x00000004c46f7c23 */ /* 0x102fe4000801086d */
[C---:B------:R-:W-:Y:S02]  /*7710*/  HMMA.16816.F32 R24, R116.reuse, R36, R24 ;  /* 0x000000247418723c */ /* 0x040fe40000001818 */
[----:B------:R1:W-:Y:S04]  /*7720*/  MUFU.EX2 R252, R111 ;  /* 0x0000006f00fc7308 */ /* 0x0003e80000000800 */
[-C--:B------:R-:W-:Y:S05]  /*7730*/  HMMA.16816.F32 R28, R116, R38.reuse, R28 ;  /* 0x00000026741c723c */ /* 0x080fea000000181c */
[C---:B------:R-:W-:Y:S01]  /*7740*/  FMUL.FTZ R36, R100.reuse, R148 ;  /* 0x0000009464247220 */ /* 0x040fe20000410000 */
[C---:B------:R-:W-:Y:S05]  /*7750*/  HMMA.16816.F32 R32, R112.reuse, R38, R32 ;  /* 0x000000267020723c */ /* 0x040fea0000001820 */
[----:B------:R-:W-:Y:S02]  /*7760*/  FMUL.FTZ R37, R100, R149 ;  /* 0x0000009564257220 */ /* 0x000fe40000410000 */
[----:B------:R-:W-:Y:S01]  /*7770*/  FMUL.FTZ R38, R3, R150 ;  /* 0x0000009603267220 */ /* 0x000fe20000410000 */
[--C-:B-1----:R-:W-:Y:S03]  /*7780*/  FFMA.FTZ R111, R197, UR4, -R109.reuse ;  /* 0x00000004c56f7c23 */ /* 0x102fe6000801086d */
[C---:B------:R-:W-:Y:S01]  /*7790*/  FMUL.FTZ R39, R3.reuse, R151 ;  /* 0x0000009703277220 */ /* 0x040fe20000410000 */
[----:B------:R1:W3:Y:S06]  /*77a0*/  MUFU.EX2 R251, R111 ;  /* 0x0000006f00fb7308 */ /* 0x0002ec0000000800 */
[-C--:B------:R-:W-:Y:S06]  /*77b0*/  HMMA.16816.F32 R36, R112, R52.reuse, R36 ;  /* 0x000000347024723c */ /* 0x080fec0000001824 */
[C---:B------:R-:W-:Y:S05]  /*77c0*/  HMMA.16816.F32 R40, R116.reuse, R52, R40 ;  /* 0x000000347428723c */ /* 0x040fea0000001828 */
[----:B-1----:R-:W-:Y:S01]  /*77d0*/  FFMA.FTZ R111, R200, UR4, -R110 ;  /* 0x00000004c86f7c23 */ /* 0x002fe2000801086e */
[-C--:B------:R-:W-:Y:S03]  /*77e0*/  HMMA.16816.F32 R44, R116, R54.reuse, R44 ;  /* 0x00000036742c723c */ /* 0x080fe6000000182c */
[----:B------:R1:W-:Y:S02]  /*77f0*/  MUFU.EX2 R249, R111 ;  /* 0x0000006f00f97308 */ /* 0x0003e40000000800 */
[----:B------:R-:W-:Y:S01]  /*7800*/  FFMA.FTZ R52, R194, UR4, -R106 ;  /* 0x00000004c2347c23 */ /* 0x000fe2000801086a */
[C---:B------:R-:W-:Y:S07]  /*7810*/  HMMA.16816.F32 R48, R112.reuse, R54, R48 ;  /* 0x000000367030723c */ /* 0x040fee0000001830 */
[----:B------:R5:W3:Y:S01]  /*7820*/  MUFU.EX2 R141, R52 ;  /* 0x00000034008d7308 */ /* 0x000ae20000000800 */
[C---:B------:R-:W-:Y:S03]  /*7830*/  FMUL.FTZ R53, R100.reuse, R165 ;  /* 0x000000a564357220 */ /* 0x040fe60000410000 */
[C---:B------:R-:W-:Y:S01]  /*7840*/  FMUL.FTZ R54, R3.reuse, R166 ;  /* 0x000000a603367220 */ /* 0x040fe20000410000 */
[----:B------:R-:W-:Y:S01]  /*7850*/  FMUL.FTZ R55, R3, R167 ;  /* 0x000000a703377220 */ /* 0x000fe20000410000 */
[----:B-1----:R-:W-:Y:S04]  /*7860*/  FFMA.FTZ R111, R201, UR4, -R109 ;  /* 0x00000004c96f7c23 */ /* 0x002fe8000801086d */
[----:B------:R1:W3:Y:S01]  /*7870*/  MUFU.EX2 R247, R111 ;  /* 0x0000006f00f77308 */ /* 0x0002e20000000800 */
[----:B-----5:R-:W-:Y:S07]  /*7880*/  FMUL.FTZ R52, R100, R164 ;  /* 0x000000a464347220 */ /* 0x020fee0000410000 */
[-C--:B--2---:R-:W-:Y:S06]  /*7890*/  HMMA.16816.F32 R52, R112, R120.reuse, R52 ;  /* 0x000000787034723c */ /* 0x084fec0000001834 */
[C---:B------:R-:W-:Y:S05]  /*78a0*/  HMMA.16816.F32 R56, R116.reuse, R120, R56 ;  /* 0x000000787438723c */ /* 0x040fea0000001838 */
[--C-:B-1----:R-:W-:Y:S01]  /*78b0*/  FFMA.FTZ R111, R202, UR4, -R110.reuse ;  /* 0x00000004ca6f7c23 */ /* 0x102fe2000801086e */
[-C--:B------:R-:W-:Y:S03]  /*78c0*/  HMMA.16816.F32 R60, R116, R122.reuse, R60 ;  /* 0x0000007a743c723c */ /* 0x080fe6000000183c */
[----:B------:R1:W-:Y:S03]  /*78d0*/  MUFU.EX2 R246, R111 ;  /* 0x0000006f00f67308 */ /* 0x0003e60000000800 */
[C---:B------:R-:W-:Y:S01]  /*78e0*/  HMMA.16816.F32 R64, R112.reuse, R122, R64 ;  /* 0x0000007a7040723c */ /* 0x040fe20000001840 */
[----:B------:R-:W2:Y:S05]  /*78f0*/  LDSM.16.MT88.4 R120, [R226+0xb000] ;  /* 0x00b00000e278783b */ /* 0x000eaa0000004200 */
[-C--:B----4-:R-:W-:Y:S06]  /*7900*/  HMMA.16816.F32 R68, R112, R124.reuse, R68 ;  /* 0x0000007c7044723c */ /* 0x090fec0000001844 */
[C---:B------:R-:W-:Y:S05]  /*7910*/  HMMA.16816.F32 R72, R116.reuse, R124, R72 ;  /* 0x0000007c7448723c */ /* 0x040fea0000001848 */
[----:B-1----:R-:W-:Y:S01]  /*7920*/  FFMA.FTZ R111, R203, UR4, -R110 ;  /* 0x00000004cb6f7c23 */ /* 0x002fe2000801086e */
[-C--:B------:R-:W-:Y:S03]  /*7930*/  HMMA.16816.F32 R76, R116, R126.reuse, R76 ;  /* 0x0000007e744c723c */ /* 0x080fe6000000184c */
[----:B------:R1:W4:Y:S03]  /*7940*/  MUFU.EX2 R245, R111 ;  /* 0x0000006f00f57308 */ /* 0x0003260000000800 */
[C---:B------:R-:W-:Y:S01]  /*7950*/  HMMA.16816.F32 R80, R112.reuse, R126, R80 ;  /* 0x0000007e7050723c */ /* 0x040fe20000001850 */
[----:B------:R-:W5:Y:S04]  /*7960*/  LDSM.16.MT88.4 R124, [R224+0x9400] ;  /* 0x00940000e07c783b */ /* 0x000f680000004200 */
[--C-:B-1----:R-:W-:Y:S01]  /*7970*/  FFMA.FTZ R111, R207, UR4, -R105.reuse ;  /* 0x00000004cf6f7c23 */ /* 0x102fe20008010869 */
[-C--:B--2---:R-:W-:Y:S03]  /*7980*/  HMMA.16816.F32 R84, R112, R120.reuse, R84 ;  /* 0x000000787054723c */ /* 0x084fe60000001854 */
[----:B------:R1:W-:Y:S03]  /*7990*/  MUFU.EX2 R243, R111 ;  /* 0x0000006f00f37308 */ /* 0x0003e60000000800 */
[C---:B------:R-:W-:Y:S06]  /*79a0*/  HMMA.16816.F32 R88, R116.reuse, R120, R88 ;  /* 0x000000787458723c */ /* 0x040fec0000001858 */
[-C--:B------:R-:W-:Y:S06]  /*79b0*/  HMMA.16816.F32 R92, R116, R122.reuse, R92 ;  /* 0x0000007a745c723c */ /* 0x080fec000000185c */
[----:B------:R-:W-:Y:S01]  /*79c0*/  HMMA.16816.F32 R96, R112, R122, R96 ;  /* 0x0000007a7060723c */ /* 0x000fe20000001860 */
[----:B------:R-:W2:Y:S04]  /*79d0*/  LDSM.16.MT88.4 R120, [R224+0xa400] ;  /* 0x00a40000e078783b */ /* 0x000ea80000004200 */
[--C-:B-1----:R-:W-:Y:S01]  /*79e0*/  FFMA.FTZ R111, R209, UR4, -R105.reuse ;  /* 0x00000004d16f7c23 */ /* 0x102fe20008010869 */
[----:B---3--:R-:W-:Y:S02]  /*79f0*/  F2FP.F16.F32.PACK_AB R116, R251, R252 ;  /* 0x000000fcfb74723e */ /* 0x008fe400000000ff */
[----:B------:R-:W-:Y:S01]  /*7a00*/  F2FP.F16.F32.PACK_AB R112, R140, R137 ;  /* 0x000000898c70723e */ /* 0x000fe200000000ff */
[----:B------:R1:W3:Y:S02]  /*7a10*/  MUFU.EX2 R244, R111 ;  /* 0x0000006f00f47308 */ /* 0x0002e40000000800 */
[----:B------:R-:W-:Y:S02]  /*7a20*/  F2FP.F16.F32.PACK_AB R113, R141, R138 ;  /* 0x0000008a8d71723e */ /* 0x000fe400000000ff */
[----:B------:R-:W-:Y:S02]  /*7a30*/  F2FP.F16.F32.PACK_AB R114, R136, R163 ;  /* 0x000000a38872723e */ /* 0x000fe400000000ff */
[----:B------:R-:W-:Y:S02]  /*7a40*/  F2FP.F16.F32.PACK_AB R115, R171, R162 ;  /* 0x000000a2ab73723e */ /* 0x000fe400000000ff */
[----:B------:R-:W-:Y:S02]  /*7a50*/  F2FP.F16.F32.PACK_AB R117, R249, R250 ;  /* 0x000000faf975723e */ /* 0x000fe400000000ff */
[----:B------:R-:W-:Y:S02]  /*7a60*/  F2FP.F16.F32.PACK_AB R118, R248, R247 ;  /* 0x000000f7f876723e */ /* 0x000fe400000000ff */
[----:B----4-:R-:W-:Y:S01]  /*7a70*/  F2FP.F16.F32.PACK_AB R119, R245, R246 ;  /* 0x000000f6f577723e */ /* 0x010fe200000000ff */
[-C--:B-----5:R-:W-:Y:S03]  /*7a80*/  HMMA.16816.F32 R4, R112, R124.reuse, R4 ;  /* 0x0000007c7004723c */ /* 0x0a0fe60000001804 */
[--C-:B-1----:R-:W-:Y:S03]  /*7a90*/  FFMA.FTZ R111, R210, UR4, -R106.reuse ;  /* 0x00000004d26f7c23 */ /* 0x102fe6000801086a */
[C---:B------:R-:W-:Y:S01]  /*7aa0*/  HMMA.16816.F32 R8, R116.reuse, R124, R8 ;  /* 0x0000007c7408723c */ /* 0x040fe20000001808 */
[----:B------:R1:W-:Y:S05]  /*7ab0*/  MUFU.EX2 R242, R111 ;  /* 0x0000006f00f27308 */ /* 0x0003ea0000000800 */
[-C--:B------:R-:W-:Y:S06]  /*7ac0*/  HMMA.16816.F32 R12, R116, R126.reuse, R12 ;  /* 0x0000007e740c723c */ /* 0x080fec000000180c */
[C---:B------:R-:W-:Y:S01]  /*7ad0*/  HMMA.16816.F32 R16, R112.reuse, R126, R16 ;  /* 0x0000007e7010723c */ /* 0x040fe20000001810 */
[----:B------:R-:W4:Y:S05]  /*7ae0*/  LDSM.16.MT88.4 R124, [R226+0xa400] ;  /* 0x00a40000e27c783b */ /* 0x000f2a0000004200 */
[-C--:B------:R-:W-:Y:S05]  /*7af0*/  HMMA.16816.F32 R20, R112, R128.reuse, R20 ;  /* 0x000000807014723c */ /* 0x080fea0000001814 */
[--C-:B-1----:R-:W-:Y:S01]  /*7b00*/  FFMA.FTZ R111, R211, UR4, -R106.reuse ;  /* 0x00000004d36f7c23 */ /* 0x102fe2000801086a */
[C---:B------:R-:W-:Y:S03]  /*7b10*/  HMMA.16816.F32 R24, R116.reuse, R128, R24 ;  /* 0x000000807418723c */ /* 0x040fe60000001818 */
[----:B------:R1:W5:Y:S02]  /*7b20*/  MUFU.EX2 R207, R111 ;  /* 0x0000006f00cf7308 */ /* 0x0003640000000800 */
[----:B------:R-:W-:Y:S01]  /*7b30*/  MOV R211, R136 ;  /* 0x0000008800d37202 */ /* 0x000fe20000000f00 */
[-C--:B------:R-:W-:Y:S06]  /*7b40*/  HMMA.16816.F32 R28, R116, R130.reuse, R28 ;  /* 0x00000082741c723c */ /* 0x080fec000000181c */
[C---:B------:R-:W-:Y:S01]  /*7b50*/  HMMA.16816.F32 R32, R112.reuse, R130, R32 ;  /* 0x000000827020723c */ /* 0x040fe20000001820 */
[----:B------:R-:W3:Y:S05]  /*7b60*/  LDSM.16.MT88.4 R128, [R224+0xb400] ;  /* 0x00b40000e080783b */ /* 0x000eea0000004200 */
[-C--:B--2---:R-:W-:Y:S05]  /*7b70*/  HMMA.16816.F32 R36, R112, R120.reuse, R36 ;  /* 0x000000787024723c */ /* 0x084fea0000001824 */
[--C-:B-1----:R-:W-:Y:S01]  /*7b80*/  FFMA.FTZ R111, R204, UR4, -R105.reuse ;  /* 0x00000004cc6f7c23 */ /* 0x102fe20008010869 */
[C---:B------:R-:W-:Y:S03]  /*7b90*/  HMMA.16816.F32 R40, R116.reuse, R120, R40 ;  /* 0x000000787428723c */ /* 0x040fe60000001828 */
[----:B------:R1:W-:Y:S03]  /*7ba0*/  MUFU.EX2 R210, R111 ;  /* 0x0000006f00d27308 */ /* 0x0003e60000000800 */
[-C--:B------:R-:W-:Y:S06]  /*7bb0*/  HMMA.16816.F32 R44, R116, R122.reuse, R44 ;  /* 0x0000007a742c723c */ /* 0x080fec000000182c */
[C---:B------:R-:W-:Y:S01]  /*7bc0*/  HMMA.16816.F32 R48, R112.reuse, R122, R48 ;  /* 0x0000007a7030723c */ /* 0x040fe20000001830 */
[----:B------:R-:W2:Y:S05]  /*7bd0*/  LDSM.16.MT88.4 R120, [R226+0xb400] ;  /* 0x00b40000e278783b */ /* 0x000eaa0000004200 */
[-C--:B----4-:R-:W-:Y:S05]  /*7be0*/  HMMA.16816.F32 R52, R112, R124.reuse, R52 ;  /* 0x0000007c7034723c */ /* 0x090fea0000001834 */
[----:B-1----:R-:W-:Y:S01]  /*7bf0*/  FFMA.FTZ R111, R205, UR4, -R105 ;  /* 0x00000004cd6f7c23 */ /* 0x002fe20008010869 */
[C---:B------:R-:W-:Y:S01]  /*7c00*/  HMMA.16816.F32 R56, R116.reuse, R124, R56 ;  /* 0x0000007c7438723c */ /* 0x040fe20000001838 */
[----:B------:R-:W-:Y:S05]  /*7c10*/  MUFU.EX2 R205, R132 ;  /* 0x0000008400cd7308 */ /* 0x000fea0000000800 */
[-C--:B------:R-:W-:Y:S05]  /*7c20*/  HMMA.16816.F32 R60, R116, R126.reuse, R60 ;  /* 0x0000007e743c723c */ /* 0x080fea000000183c */
[----:B------:R1:W4:Y:S01]  /*7c30*/  MUFU.EX2 R209, R111 ;  /* 0x0000006f00d17308 */ /* 0x0003220000000800 */
[C---:B------:R-:W-:Y:S01]  /*7c40*/  HMMA.16816.F32 R64, R112.reuse, R126, R64 ;  /* 0x0000007e7040723c */ /* 0x040fe20000001840 */
[----:B------:R-:W4:Y:S05]  /*7c50*/  LDSM.16.MT88.4 R124, [R224+0x9800] ;  /* 0x00980000e07c783b */ /* 0x000f2a0000004200 */
[-C--:B---3--:R-:W-:Y:S06]  /*7c60*/  HMMA.16816.F32 R68, R112, R128.reuse, R68 ;  /* 0x000000807044723c */ /* 0x088fec0000001844 */
[C---:B------:R-:W-:Y:S05]  /*7c70*/  HMMA.16816.F32 R72, R116.reuse, R128, R72 ;  /* 0x000000807448723c */ /* 0x040fea0000001848 */
[----:B-1----:R-:W-:Y:S01]  /*7c80*/  FFMA.FTZ R111, R208, UR4, -R106 ;  /* 0x00000004d06f7c23 */ /* 0x002fe2000801086a */
[-C--:B------:R-:W-:Y:S03]  /*7c90*/  HMMA.16816.F32 R76, R116, R130.reuse, R76 ;  /* 0x00000082744c723c */ /* 0x080fe6000000184c */
[----:B------:R1:W3:Y:S02]  /*7ca0*/  MUFU.EX2 R206, R111 ;  /* 0x0000006f00ce7308 */ /* 0x0002e40000000800 */
[----:B------:R-:W-:Y:S01]  /*7cb0*/  MOV R208, R178 ;  /* 0x000000b200d07202 */ /* 0x000fe20000000f00 */
[C---:B------:R-:W-:Y:S01]  /*7cc0*/  HMMA.16816.F32 R80, R112.reuse, R130, R80 ;  /* 0x000000827050723c */ /* 0x040fe20000001850 */
[----:B------:R-:W-:Y:S05]  /*7cd0*/  LDSM.16.MT88.4 R128, [R224+0xb800] ;  /* 0x00b80000e080783b */ /* 0x000fea0000004200 */
[-C--:B--2---:R-:W-:Y:S06]  /*7ce0*/  HMMA.16816.F32 R84, R112, R120.reuse, R84 ;  /* 0x000000787054723c */ /* 0x084fec0000001854 */
[C---:B------:R-:W-:Y:S05]  /*7cf0*/  HMMA.16816.F32 R88, R116.reuse, R120, R88 ;  /* 0x000000787458723c */ /* 0x040fea0000001858 */
[--C-:B-1----:R-:W-:Y:S01]  /*7d00*/  FFMA.FTZ R111, R212, UR4, -R109.reuse ;  /* 0x00000004d46f7c23 */ /* 0x102fe2000801086d */
[-C--:B------:R-:W-:Y:S01]  /*7d10*/  HMMA.16816.F32 R92, R116, R122.reuse, R92 ;  /* 0x0000007a745c723c */ /* 0x080fe2000000185c */
[----:B------:R-:W2:Y:S02]  /*7d20*/  LDL.LU R212, [R1+0x8] ;  /* 0x0000080001d47983 */ /* 0x000ea40000300800 */
[----:B------:R1:W-:Y:S02]  /*7d30*/  MUFU.EX2 R203, R111 ;  /* 0x0000006f00cb7308 */ /* 0x0003e40000000800 */
[----:B------:R-:W2:Y:S01]  /*7d40*/  LDL.LU R160, [R1+0xc] ;  /* 0x00000c0001a07983 */ /* 0x000ea20000300800 */
[----:B------:R-:W-:Y:S03]  /*7d50*/  HMMA.16816.F32 R96, R112, R122, R96 ;  /* 0x0000007a7060723c */ /* 0x000fe60000001860 */
[----:B------:R-:W-:Y:S04]  /*7d60*/  LDSM.16.MT88.4 R120, [R224+0xa800] ;  /* 0x00a80000e078783b */ /* 0x000fe80000004200 */
[----:B------:R-:W-:Y:S04]  /*7d70*/  F2FP.F16.F32.PACK_AB R112, R244, R243 ;  /* 0x000000f3f470723e */ /* 0x000fe800000000ff */
[----:B-----5:R-:W-:Y:S02]  /*7d80*/  F2FP.F16.F32.PACK_AB R113, R207, R242 ;  /* 0x000000f2cf71723e */ /* 0x020fe400000000ff */
[----:B----4-:R-:W-:Y:S01]  /*7d90*/  F2FP.F16.F32.PACK_AB R114, R209, R210 ;  /* 0x000000d2d172723e */ /* 0x010fe200000000ff */
[--C-:B-1----:R-:W-:Y:S01]  /*7da0*/  FFMA.FTZ R111, R213, UR4, -R109.reuse ;  /* 0x00000004d56f7c23 */ /* 0x102fe2000801086d */
[----:B---3--:R-:W-:Y:S02]  /*7db0*/  F2FP.F16.F32.PACK_AB R115, R206, R205 ;  /* 0x000000cdce73723e */ /* 0x008fe400000000ff */
[----:B------:R-:W-:Y:S01]  /*7dc0*/  MOV R213, R177 ;  /* 0x000000b100d57202 */ /* 0x000fe20000000f00 */
[----:B------:R1:W3:Y:S04]  /*7dd0*/  MUFU.EX2 R204, R111 ;  /* 0x0000006f00cc7308 */ /* 0x0002e80000000800 */
[-C--:B------:R-:W-:Y:S03]  /*7de0*/  HMMA.16816.F32 R4, R112, R124.reuse, R4 ;  /* 0x0000007c7004723c */ /* 0x080fe60000001804 */
[--C-:B-1----:R-:W-:Y:S01]  /*7df0*/  FFMA.FTZ R111, R221, UR4, -R110.reuse ;  /* 0x00000004dd6f7c23 */ /* 0x102fe2000801086e */
[----:B---3--:R-:W-:Y:S02]  /*7e00*/  F2FP.F16.F32.PACK_AB R116, R204, R203 ;  /* 0x000000cbcc74723e */ /* 0x008fe400000000ff */
[----:B------:R-:W-:Y:S01]  /*7e10*/  MOV R221, R141 ;  /* 0x0000008d00dd7202 */ /* 0x000fe20000000f00 */
[----:B------:R1:W-:Y:S04]  /*7e20*/  MUFU.EX2 R201, R111 ;  /* 0x0000006f00c97308 */ /* 0x0003e80000000800 */
[--C-:B-1----:R-:W-:Y:S01]  /*7e30*/  FFMA.FTZ R111, R215, UR4, -R110.reuse ;  /* 0x00000004d76f7c23 */ /* 0x102fe2000801086e */
[----:B------:R-:W-:Y:S02]  /*7e40*/  MOV R215, R140 ;  /* 0x0000008c00d77202 */ /* 0x000fe40000000f00 */
[----:B------:R-:W-:Y:S03]  /*7e50*/  LDSM.16.MT88.4 R140, [R226+0x9c00] ;  /* 0x009c0000e28c783b */ /* 0x000fe60000004200 */
[----:B------:R1:W3:Y:S02]  /*7e60*/  MUFU.EX2 R202, R111 ;  /* 0x0000006f00ca7308 */ /* 0x0002e40000000800 */
[--C-:B-1----:R-:W-:Y:S01]  /*7e70*/  FFMA.FTZ R111, R220, UR4, -R109.reuse ;  /* 0x00000004dc6f7c23 */ /* 0x102fe2000801086d */
[----:B------:R-:W-:Y:S02]  /*7e80*/  MOV R220, R138 ;  /* 0x0000008a00dc7202 */ /* 0x000fe40000000f00 */
[----:B------:R-:W-:Y:S05]  /*7e90*/  MOV R138, R135 ;  /* 0x00000087008a7202 */ /* 0x000fea0000000f00 */
[----:B------:R1:W-:Y:S01]  /*7ea0*/  MUFU.EX2 R199, R111 ;  /* 0x0000006f00c77308 */ /* 0x0003e20000000800 */
[----:B---3--:R-:W-:Y:S01]  /*7eb0*/  F2FP.F16.F32.PACK_AB R117, R202, R201 ;  /* 0x000000c9ca75723e */ /* 0x008fe200000000ff */
[----:B-1----:R-:W-:Y:S01]  /*7ec0*/  FFMA.FTZ R111, R222, UR4, -R109 ;  /* 0x00000004de6f7c23 */ /* 0x002fe2000801086d */
[----:B------:R-:W-:Y:S02]  /*7ed0*/  MOV R222, R137 ;  /* 0x0000008900de7202 */ /* 0x000fe40000000f00 */
[----:B------:R-:W-:Y:S05]  /*7ee0*/  MOV R137, R134 ;  /* 0x0000008600897202 */ /* 0x000fea0000000f00 */
[----:B------:R1:W3:Y:S02]  /*7ef0*/  MUFU.EX2 R200, R111 ;  /* 0x0000006f00c87308 */ /* 0x0002e40000000800 */
[--C-:B-1----:R-:W-:Y:S01]  /*7f00*/  FFMA.FTZ R111, R223, UR4, -R110.reuse ;  /* 0x00000004df6f7c23 */ /* 0x102fe2000801086e */
[----:B------:R-:W-:Y:S02]  /*7f10*/  MOV R223, R133 ;  /* 0x0000008500df7202 */ /* 0x000fe40000000f00 */
[----:B------:R-:W1:Y:S05]  /*7f20*/  LDSM.16.MT88.4 R132, [R226+0x9800] ;  /* 0x00980000e284783b */ /* 0x000e6a0000004200 */
[----:B------:R4:W-:Y:S01]  /*7f30*/  MUFU.EX2 R198, R111 ;  /* 0x0000006f00c67308 */ /* 0x0009e20000000800 */
[----:B---3--:R-:W-:Y:S01]  /*7f40*/  F2FP.F16.F32.PACK_AB R118, R200, R199 ;  /* 0x000000c7c876723e */ /* 0x008fe200000000ff */
[----:B----4-:R-:W-:Y:S01]  /*7f50*/  FFMA.FTZ R111, R232, UR4, -R110 ;  /* 0x00000004e86f7c23 */ /* 0x010fe2000801086e */
[----:B------:R-:W-:Y:S07]  /*7f60*/  MOV R232, R139 ;  /* 0x0000008b00e87202 */ /* 0x000fee0000000f00 */
[----:B------:R3:W4:Y:S02]  /*7f70*/  MUFU.EX2 R197, R111 ;  /* 0x0000006f00c57308 */ /* 0x0007240000000800 */
[--C-:B---3--:R-:W-:Y:S01]  /*7f80*/  FFMA.FTZ R111, R233, UR4, -R105.reuse ;  /* 0x00000004e96f7c23 */ /* 0x108fe20008010869 */
[----:B----4-:R-:W-:Y:S02]  /*7f90*/  F2FP.F16.F32.PACK_AB R119, R197, R198 ;  /* 0x000000c6c577723e */ /* 0x010fe400000000ff */
[----:B------:R-:W-:Y:S05]  /*7fa0*/  MOV R233, R138 ;  /* 0x0000008a00e97202 */ /* 0x000fea0000000f00 */
[----:B------:R3:W-:Y:S01]  /*7fb0*/  MUFU.EX2 R196, R111 ;  /* 0x0000006f00c47308 */ /* 0x0007e20000000800 */
[C---:B------:R-:W-:Y:S06]  /*7fc0*/  HMMA.16816.F32 R8, R116.reuse, R124, R8 ;  /* 0x0000007c7408723c */ /* 0x040fec0000001808 */
[-C--:B------:R-:W-:Y:S06]  /*7fd0*/  HMMA.16816.F32 R12, R116, R126.reuse, R12 ;  /* 0x0000007e740c723c */ /* 0x080fec000000180c */
[C---:B------:R-:W-:Y:S01]  /*7fe0*/  HMMA.16816.F32 R16, R112.reuse, R126, R16 ;  /* 0x0000007e7010723c */ /* 0x040fe20000001810 */
[----:B------:R-:W4:Y:S04]  /*7ff0*/  LDSM.16.MT88.4 R124, [R226+0xa800] ;  /* 0x00a80000e27c783b */ /* 0x000f280000004200 */
[--C-:B---3--:R-:W-:Y:S01]  /*8000*/  FFMA.FTZ R111, R234, UR4, -R105.reuse ;  /* 0x00000004ea6f7c23 */ /* 0x108fe20008010869 */
[-C--:B-1----:R-:W-:Y:S03]  /*8010*/  HMMA.16816.F32 R20, R112, R132.reuse, R20 ;  /* 0x000000847014723c */ /* 0x082fe60000001814 */
[----:B------:R1:W-:Y:S02]  /*8020*/  MUFU.EX2 R195, R111 ;  /* 0x0000006f00c37308 */ /* 0x0003e40000000800 */
[----:B------:R-:W-:Y:S01]  /*8030*/  MOV R234, R137 ;  /* 0x0000008900ea7202 */ /* 0x000fe20000000f00 */
[C---:B------:R-:W-:Y:S06]  /*8040*/  HMMA.16816.F32 R24, R116.reuse, R132, R24 ;  /* 0x000000847418723c */ /* 0x040fec0000001818 */
[-C--:B------:R-:W-:Y:S06]  /*8050*/  HMMA.16816.F32 R28, R116, R134.reuse, R28 ;  /* 0x00000086741c723c */ /* 0x080fec000000181c */
[C---:B------:R-:W-:Y:S05]  /*8060*/  HMMA.16816.F32 R32, R112.reuse, R134, R32 ;  /* 0x000000867020723c */ /* 0x040fea0000001820 */
[--C-:B-1----:R-:W-:Y:S01]  /*8070*/  FFMA.FTZ R111, R236, UR4, -R106.reuse ;  /* 0x00000004ec6f7c23 */ /* 0x102fe2000801086a */
[-C--:B------:R-:W-:Y:S03]  /*8080*/  HMMA.16816.F32 R36, R112, R120.reuse, R36 ;  /* 0x000000787024723c */ /* 0x080fe60000001824 */
[----:B------:R1:W-:Y:S02]  /*8090*/  MUFU.EX2 R193, R111 ;  /* 0x0000006f00c17308 */ /* 0x0003e40000000800 */
[----:B------:R-:W-:Y:S01]  /*80a0*/  MOV R236, R181 ;  /* 0x000000b500ec7202 */ /* 0x000fe20000000f00 */
[C---:B------:R-:W-:Y:S06]  /*80b0*/  HMMA.16816.F32 R40, R116.reuse, R120, R40 ;  /* 0x000000787428723c */ /* 0x040fec0000001828 */
[-C--:B------:R-:W-:Y:S06]  /*80c0*/  HMMA.16816.F32 R44, R116, R122.reuse, R44 ;  /* 0x0000007a742c723c */ /* 0x080fec000000182c */
[C---:B------:R-:W-:Y:S01]  /*80d0*/  HMMA.16816.F32 R48, R112.reuse, R122, R48 ;  /* 0x0000007a7030723c */ /* 0x040fe20000001830 */
[----:B------:R-:W3:Y:S04]  /*80e0*/  LDSM.16.MT88.4 R120, [R226+0xb800] ;  /* 0x00b80000e278783b */ /* 0x000ee80000004200 */
        /* <DEDUP_REMOVED lines=10> */
[----:B------:R-:W-:Y:S02]  /*8190*/  MUFU.EX2 R192, R111 ;  /* 0x0000006f00c07308 */ /* 0x000fe40000000800 */
[----:B------:R-:W-:Y:S01]  /*81a0*/  FFMA.FTZ R105, R214, UR4, -R105 ;  /* 0x00000004d6697c23 */ /* 0x000fe20008010869 */
[C---:B------:R-:W-:Y:S07]  /*81b0*/  HMMA.16816.F32 R72, R116.reuse, R128, R72 ;  /* 0x000000807448723c */ /* 0x040fee0000001848 */
[----:B------:R1:W-:Y:S01]  /*81c0*/  MUFU.EX2 R191, R105 ;  /* 0x0000006900bf7308 */ /* 0x0003e20000000800 */
[-C--:B------:R-:W-:Y:S03]  /*81d0*/  HMMA.16816.F32 R76, R116, R130.reuse, R76 ;  /* 0x00000082744c723c */ /* 0x080fe6000000184c */
[----:B------:R-:W-:Y:S03]  /*81e0*/  MOV R217, R185 ;  /* 0x000000b900d97202 */ /* 0x000fe60000000f00 */
[C---:B------:R-:W-:Y:S05]  /*81f0*/  HMMA.16816.F32 R80, R112.reuse, R130, R80 ;  /* 0x000000827050723c */ /* 0x040fea0000001850 */
[----:B------:R-:W-:Y:S01]  /*8200*/  MOV R214, R182 ;  /* 0x000000b600d67202 */ /* 0x000fe20000000f00 */
[-C--:B---3--:R-:W-:Y:S01]  /*8210*/  HMMA.16816.F32 R84, R112, R120.reuse, R84 ;  /* 0x000000787054723c */ /* 0x088fe20000001854 */
[----:B------:R-:W3:Y:S04]  /*8220*/  LDSM.16.MT88.4 R180, [R224+0xbc00] ;  /* 0x00bc0000e0b4783b */ /* 0x000ee80000004200 */
[--C-:B-1----:R-:W-:Y:S01]  /*8230*/  FFMA.FTZ R105, R218, UR4, -R106.reuse ;  /* 0x00000004da697c23 */ /* 0x102fe2000801086a */
[C---:B------:R-:W-:Y:S03]  /*8240*/  HMMA.16816.F32 R88, R116.reuse, R120, R88 ;  /* 0x000000787458723c */ /* 0x040fe60000001858 */
[----:B------:R1:W-:Y:S01]  /*8250*/  MUFU.EX2 R190, R105 ;  /* 0x0000006900be7308 */ /* 0x0003e20000000800 */
[----:B------:R-:W5:Y:S01]  /*8260*/  LDL.LU R218, [R1+0x4] ;  /* 0x0000040001da7983 */ /* 0x000f620000300800 */
[----:B------:R-:W-:Y:S01]  /*8270*/  FFMA.FTZ R106, R216, UR4, -R106 ;  /* 0x00000004d86a7c23 */ /* 0x000fe2000801086a */
[-C--:B------:R-:W-:Y:S05]  /*8280*/  HMMA.16816.F32 R92, R116, R122.reuse, R92 ;  /* 0x0000007a745c723c */ /* 0x080fea000000185c */
[----:B------:R-:W-:Y:S01]  /*8290*/  MOV R216, R184 ;  /* 0x000000b800d87202 */ /* 0x000fe20000000f00 */
[----:B------:R-:W-:Y:S01]  /*82a0*/  HMMA.16816.F32 R96, R112, R122, R96 ;  /* 0x0000007a7060723c */ /* 0x000fe20000001860 */
[----:B------:R-:W4:Y:S04]  /*82b0*/  MUFU.EX2 R189, R106 ;  /* 0x0000006a00bd7308 */ /* 0x000f280000000800 */
[----:B--2---:R-:W-:Y:S01]  /*82c0*/  FFMA.FTZ R2, R2, R212, R213 ;  /* 0x000000d402027223 */ /* 0x004fe200000100d5 */
[----:B------:R-:W-:Y:S01]  /*82d0*/  MOV R213, R163 ;  /* 0x000000a300d57202 */ /* 0x000fe20000000f00 */
[----:B------:R-:W-:Y:S01]  /*82e0*/  FFMA.FTZ R0, R0, R160, R161 ;  /* 0x000000a000007223 */ /* 0x000fe200000100a1 */
[--C-:B-1----:R-:W-:Y:S02]  /*82f0*/  FFMA.FTZ R105, R219, UR4, -R109.reuse ;  /* 0x00000004db697c23 */ /* 0x102fe4000801086d */
[----:B------:R-:W2:Y:S01]  /*8300*/  LDL.LU R219, [R1] ;  /* 0x0000000001db7983 */ /* 0x000ea20000300800 */
[----:B------:R-:W-:Y:S01]  /*8310*/  MOV R212, R162 ;  /* 0x000000a200d47202 */ /* 0x000fe20000000f00 */
[----:B------:R1:W-:Y:S01]  /*8320*/  MUFU.EX2 R187, R105 ;  /* 0x0000006900bb7308 */ /* 0x0003e20000000800 */
[----:B------:R-:W-:Y:S01]  /*8330*/  FADD.FTZ R0, R168, R0 ;  /* 0x00000000a8007221 */ /* 0x000fe20000010000 */
[----:B------:R-:W-:Y:S01]  /*8340*/  FADD.FTZ R2, R169, R2 ;  /* 0x00000002a9027221 */ /* 0x000fe20000010000 */
[----:B----4-:R-:W-:Y:S01]  /*8350*/  F2FP.F16.F32.PACK_AB R111, R189, R190 ;  /* 0x000000bebd6f723e */ /* 0x010fe200000000ff */
[--C-:B-1----:R-:W-:Y:S01]  /*8360*/  FFMA.FTZ R105, R237, UR4, -R109.reuse ;  /* 0x00000004ed697c23 */ /* 0x102fe2000801086d */
[----:B------:R-:W-:Y:S05]  /*8370*/  MOV R237, R176 ;  /* 0x000000b000ed7202 */ /* 0x000fea0000000f00 */
[----:B------:R1:W4:Y:S02]  /*8380*/  MUFU.EX2 R188, R105 ;  /* 0x0000006900bc7308 */ /* 0x0003240000000800 */
[--C-:B-1----:R-:W-:Y:S01]  /*8390*/  FFMA.FTZ R105, R238, UR4, -R110.reuse ;  /* 0x00000004ee697c23 */ /* 0x102fe2000801086e */
[----:B----4-:R-:W-:Y:S07]  /*83a0*/  F2FP.F16.F32.PACK_AB R176, R188, R187 ;  /* 0x000000bbbcb0723e */ /* 0x010fee00000000ff */
[----:B------:R1:W-:Y:S02]  /*83b0*/  MUFU.EX2 R185, R105 ;  /* 0x0000006900b97308 */ /* 0x0003e40000000800 */
[--C-:B-1----:R-:W-:Y:S01]  /*83c0*/  FFMA.FTZ R105, R241, UR4, -R110.reuse ;  /* 0x00000004f1697c23 */ /* 0x102fe2000801086e */
[----:B------:R-:W-:Y:S01]  /*83d0*/  FFMA.FTZ R110, R108, UR4, -R110 ;  /* 0x000000046c6e7c23 */ /* 0x000fe2000801086e */
[----:B------:R-:W-:Y:S06]  /*83e0*/  F2FP.F16.F32.PACK_AB R108, R195, R196 ;  /* 0x000000c4c36c723e */ /* 0x000fec00000000ff */
[----:B------:R1:W4:Y:S02]  /*83f0*/  MUFU.EX2 R186, R105 ;  /* 0x0000006900ba7308 */ /* 0x0003240000000800 */
[--C-:B-1----:R-:W-:Y:S01]  /*8400*/  FFMA.FTZ R105, R240, UR4, -R109.reuse ;  /* 0x00000004f0697c23 */ /* 0x102fe2000801086d */
[----:B------:R-:W-:Y:S01]  /*8410*/  FFMA.FTZ R109, R239, UR4, -R109 ;  /* 0x00000004ef6d7c23 */ /* 0x000fe2000801086d */
[----:B----4-:R-:W-:Y:S06]  /*8420*/  F2FP.F16.F32.PACK_AB R177, R186, R185 ;  /* 0x000000b9bab1723e */ /* 0x010fec00000000ff */
[----:B------:R-:W-:Y:S10]  /*8430*/  MUFU.EX2 R184, R105 ;  /* 0x0000006900b87308 */ /* 0x000ff40000000800 */
[----:B------:R1:W4:Y:S10]  /*8440*/  MUFU.EX2 R106, R109 ;  /* 0x0000006d006a7308 */ /* 0x0003340000000800 */
[----:B------:R3:W3:Y:S01]  /*8450*/  MUFU.EX2 R105, R110 ;  /* 0x0000006e00697308 */ /* 0x0006e20000000800 */
[----:B-1----:R-:W-:Y:S02]  /*8460*/  F2FP.F16.F32.PACK_AB R109, R194, R193 ;  /* 0x000000c1c26d723e */ /* 0x002fe400000000ff */
[----:B----4-:R-:W-:Y:S02]  /*8470*/  F2FP.F16.F32.PACK_AB R178, R106, R184 ;  /* 0x000000b86ab2723e */ /* 0x010fe400000000ff */
[----:B---3--:R-:W-:Y:S02]  /*8480*/  F2FP.F16.F32.PACK_AB R110, R191, R192 ;  /* 0x000000c0bf6e723e */ /* 0x008fe400000000ff */
[----:B------:R-:W-:Y:S05]  /*8490*/  F2FP.F16.F32.PACK_AB R179, R105, R107 ;  /* 0x0000006b69b3723e */ /* 0x000fea00000000ff */
[-C--:B------:R-:W-:Y:S01]  /*84a0*/  HMMA.16816.F32 R116, R108, R124.reuse, R4 ;  /* 0x0000007c6c74723c */ /* 0x080fe20000001804 */
[----:B------:R-:W1:Y:S05]  /*84b0*/  LDSM.16.MT88.4 R4, [R226+0xbc00] ;  /* 0x00bc0000e204783b */ /* 0x000e6a0000004200 */
[C---:B------:R-:W-:Y:S06]  /*84c0*/  HMMA.16816.F32 R112, R176.reuse, R124, R8 ;  /* 0x0000007cb070723c */ /* 0x040fec0000001808 */
        /* <DEDUP_REMOVED lines=10> */
[C---:B------:R-:W-:Y:S06]  /*8570*/  HMMA.16816.F32 R140, R108.reuse, R142, R32 ;  /* 0x0000008e6c8c723c */ /* 0x040fec0000001820 */
[-C--:B------:R-:W-:Y:S06]  /*8580*/  HMMA.16816.F32 R148, R108, R156.reuse, R36 ;  /* 0x0000009c6c94723c */ /* 0x080fec0000001824 */
[C---:B------:R-:W-:Y:S06]  /*8590*/  HMMA.16816.F32 R144, R176.reuse, R156, R40 ;  /* 0x0000009cb090723c */ /* 0x040fec0000001828 */
[-C--:B------:R-:W-:Y:S06]  /*85a0*/  HMMA.16816.F32 R152, R176, R158.reuse, R44 ;  /* 0x0000009eb098723c */ /* 0x080fec000000182c */
[C---:B------:R-:W-:Y:S06]  /*85b0*/  HMMA.16816.F32 R156, R108.reuse, R158, R48 ;  /* 0x0000009e6c9c723c */ /* 0x040fec0000001830 */
[-C--:B------:R-:W-:Y:S06]  /*85c0*/  HMMA.16816.F32 R164, R108, R172.reuse, R52 ;  /* 0x000000ac6ca4723c */ /* 0x080fec0000001834 */
[C---:B------:R-:W-:Y:S05]  /*85d0*/  HMMA.16816.F32 R160, R176.reuse, R172, R56 ;  /* 0x000000acb0a0723c */ /* 0x040fea0000001838 */
[----:B-----5:R-:W-:Y:S06]  /*85e0*/  FFMA.FTZ R3, R3, R218, R216 ;  /* 0x000000da03037223 */ /* 0x020fec00000100d8 */
[----:B------:R-:W-:Y:S04]  /*85f0*/  FADD.FTZ R3, R170, R3 ;  /* 0x00000003aa037221 */ /* 0x000fe80000010000 */
[----:B------:R-:W-:Y:S04]  /*8600*/  FADD.FTZ R3, R217, R3 ;  /* 0x00000003d9037221 */ /* 0x000fe80000010000 */
[----:B------:R-:W-:Y:S04]  /*8610*/  FADD.FTZ R0, R233, R3 ;  /* 0x00000003e9007221 */ /* 0x000fe80000010000 */
[----:B------:R-:W-:Y:S01]  /*8620*/  FADD.FTZ R3, R220, R0 ;  /* 0x00000000dc037221 */ /* 0x000fe20000010000 */
[----:B------:R-:W-:Y:S01]  /*8630*/  FADD.FTZ R0, R252, R9 ;  /* 0x00000009fc007221 */ /* 0x000fe20000010000 */
[----:B--2---:R-:W-:Y:S02]  /*8640*/  FFMA.FTZ R100, R100, R219, R237 ;  /* 0x000000db64647223 */ /* 0x004fe400000100ed */
[----:B------:R-:W-:Y:S02]  /*8650*/  FADD.FTZ R9, R221, R3 ;  /* 0x00000003dd097221 */ /* 0x000fe40000010000 */
[----:B------:R-:W-:Y:S01]  /*8660*/  FADD.FTZ R8, R208, R100 ;  /* 0x00000064d0087221 */ /* 0x000fe20000010000 */
[----:B------:R-:W-:Y:S01]  /*8670*/  MOV R208, R211 ;  /* 0x000000d300d07202 */ /* 0x000fe20000000f00 */
[----:B------:R-:W-:Y:S01]  /*8680*/  FADD.FTZ R9, R212, R9 ;  /* 0x00000009d4097221 */ /* 0x000fe20000010000 */
[----:B------:R-:W-:Y:S01]  /*8690*/  MOV R211, R171 ;  /* 0x000000ab00d37202 */ /* 0x000fe20000000f00 */
[----:B------:R-:W-:Y:S01]  /*86a0*/  FADD.FTZ R8, R214, R8 ;  /* 0x00000008d6087221 */ /* 0x000fe20000010000 */
[-C--:B------:R-:W-:Y:S03]  /*86b0*/  HMMA.16816.F32 R168, R176, R174.reuse, R60 ;  /* 0x000000aeb0a8723c */ /* 0x080fe6000000183c */
[----:B------:R-:W-:Y:S01]  /*86c0*/  FADD.FTZ R9, R211, R9 ;  /* 0x00000009d3097221 */ /* 0x000fe20000010000 */
[----:B------:R-:W-:Y:S01]  /*86d0*/  FADD.FTZ R8, R234, R8 ;  /* 0x00000008ea087221 */ /* 0x000fe20000010000 */
        /* <DEDUP_REMOVED lines=15> */
[-C--:B------:R-:W-:Y:S05]  /*87d0*/  HMMA.16816.F32 R92, R176, R6.reuse, R92 ;  /* 0x00000006b05c723c */ /* 0x080fea000000185c */
        /* <DEDUP_REMOVED lines=19> */
[----:B------:R-:W-:Y:S02]  /*8910*/  FADD.FTZ R2, R209, R9 ;  /* 0x00000009d1027221 */ /* 0x000fe40000010000 */
        /* <DEDUP_REMOVED lines=17> */
[----:B------:R-:W-:Y:S01]  /*8a30*/  STL [R1], R5 ;  /* 0x0000000501007387 */ /* 0x000fe20000100800 */
[----:B------:R-:W-:Y:S03]  /*8a40*/  MOV R105, R102 ;  /* 0x0000006600697202 */ /* 0x000fe60000000f00 */
[----:B------:R1:W-:Y:S04]  /*8a50*/  STL [R1+0x4], R3 ;  /* 0x0000040301007387 */ /* 0x0003e80000100800 */
[----:B------:R2:W-:Y:S04]  /*8a60*/  STL [R1+0x8], R2 ;  /* 0x0000080201007387 */ /* 0x0005e80000100800 */
[----:B------:R2:W-:Y:S01]  /*8a70*/  STL [R1+0xc], R0 ;  /* 0x00000c0001007387 */ /* 0x0005e20000100800 */
[----:B-1----:R-:W-:Y:S01]  /*8a80*/  MOV R3, R104 ;  /* 0x0000006800037202 */ /* 0x002fe20000000f00 */
[----:B------:R-:W-:Y:S06]  /*8a90*/  @P0 BRA `(.L_x_350) ;  /* 0xffffffc800200947 */ /* 0x000fec000383ffff */
.L_x_349:
[----:B------:R-:W2:Y:S04]  /*8aa0*/  LDL.LU R5, [R1] ;  /* 0x0000000001057983 */ /* 0x000ea80000300800 */
[----:B------:R-:W3:Y:S04]  /*8ab0*/  LDL.LU R4, [R1+0x4] ;  /* 0x0000040001047983 */ /* 0x000ee80000300800 */
[----:B------:R-:W4:Y:S04]  /*8ac0*/  LDL.LU R9, [R1+0x8] ;  /* 0x0000080001097983 */ /* 0x000f280000300800 */
[----:B------:R-:W5:Y:S04]  /*8ad0*/  LDL.LU R8, [R1+0xc] ;  /* 0x00000c0001087983 */ /* 0x000f680000300800 */
[----:B------:R-:W5:Y:S01]  /*8ae0*/  LDL R13, [R1+0x3c] ;  /* 0x00003c00010d7983 */ /* 0x000f620000100800 */
[----:B------:R-:W1:Y:S01]  /*8af0*/  S2UR UR4, SR_CgaCtaId ;  /* 0x00000000000479c3 */ /* 0x000e620000008800 */
[----:B------:R-:W-:Y:S01]  /*8b00*/  UMOV UR5, 0x400 ;  /* 0x0000040000057882 */ /* 0x000fe20000000000 */
[----:B------:R-:W1:Y:S02]  /*8b10*/  S2R R12, SR_TID.X ;  /* 0x00000000000c7919 */ /* 0x000e640000002100 */
[----:B-1----:R-:W-:Y:S01]  /*8b20*/  ULEA UR4, UR4, UR5, 0x18 ;  /* 0x0000000504047291 */ /* 0x002fe2000f8ec03f */
[----:B------:R-:W-:-:S04]  /*8b30*/  SHF.R.S32.HI R51, RZ, 0x1f, R12 ;  /* 0x0000001fff337819 */ /* 0x000fc8000001140c */
[CC--:B------:R-:W-:Y:S02]  /*8b40*/  LEA.HI R10, R51.reuse, R12.reuse, RZ, 0x2 ;  /* 0x0000000c330a7211 */ /* 0x0c0fe400078f10ff */
[----:B------:R-:W-:Y:S02]  /*8b50*/  LEA.HI R51, R51, R12, RZ, 0x5 ;  /* 0x0000000c33337211 */ /* 0x000fe400078f28ff */
[----:B------:R-:W-:Y:S02]  /*8b60*/  SHF.R.S32.HI R11, RZ, 0x2, R10 ;  /* 0x00000002ff0b7819 */ /* 0x000fe4000001140a */
[----:B------:R-:W-:Y:S02]  /*8b70*/  SHF.R.S32.HI R51, RZ, 0x5, R51 ;  /* 0x00000005ff337819 */ /* 0x000fe40000011433 */
[----:B------:R-:W-:-:S04]  /*8b80*/  SHF.R.S32.HI R3, RZ, 0x1f, R11 ;  /* 0x0000001fff037819 */ /* 0x000fc8000001140b */
[----:B------:R-:W-:-:S04]  /*8b90*/  LEA.HI R3, R3, R11, RZ, 0x3 ;  /* 0x0000000b03037211 */ /* 0x000fc800078f18ff */
[----:B------:R-:W-:-:S04]  /*8ba0*/  LOP3.LUT R3, R3, 0xfffffff8, RZ, 0xc0, !PT ;  /* 0xfffffff803037812 */ /* 0x000fc800078ec0ff */
[----:B------:R-:W-:Y:S01]  /*8bb0*/  IADD3 R3, R11, -R3, RZ ;  /* 0x800000030b037210 */ /* 0x000fe20007ffe0ff */
[----:B--2---:R-:W1:Y:S04]  /*8bc0*/  SHFL.BFLY PT, R2, R5, 0x2, 0x1f ;  /* 0x0c401f0005027f89 */ /* 0x004e6800000e0000 */
[----:B---3--:R-:W2:Y:S04]  /*8bd0*/  SHFL.BFLY PT, R0, R4, 0x2, 0x1f ;  /* 0x0c401f0004007f89 */ /* 0x008ea800000e0000 */
[----:B----4-:R-:W3:Y:S04]  /*8be0*/  SHFL.BFLY PT, R7, R9, 0x2, 0x1f ;  /* 0x0c401f0009077f89 */ /* 0x010ee800000e0000 */
[----:B-----5:R-:W4:Y:S01]  /*8bf0*/  SHFL.BFLY PT, R6, R8, 0x2, 0x1f ;  /* 0x0c401f0008067f89 */ /* 0x020f2200000e0000 */
[----:B------:R-:W-:Y:S01]  /*8c00*/  ISETP.NE.AND P1, PT, R13, -0x1, PT ;  /* 0xffffffff0d00780c */ /* 0x000fe20003f25270 */
[----:B-1----:R-:W-:Y:S01]  /*8c10*/  FADD.FTZ R2, R2, R5 ;  /* 0x0000000502027221 */ /* 0x002fe20000010000 */
[----:B--2---:R-:W-:-:S04]  /*8c20*/  FADD.FTZ R0, R0, R4 ;  /* 0x0000000400007221 */ /* 0x004fc80000010000 */
[----:B------:R-:W1:Y:S01]  /*8c30*/  SHFL.BFLY PT, R5, R2, 0x1, 0x1f ;  /* 0x0c201f0002057f89 */ /* 0x000e6200000e0000 */
[----:B---3--:R-:W-:-:S03]  /*8c40*/  FADD.FTZ R7, R7, R9 ;  /* 0x0000000907077221 */ /* 0x008fc60000010000 */
[----:B------:R-:W2:Y:S01]  /*8c50*/  SHFL.BFLY PT, R4, R0, 0x1, 0x1f ;  /* 0x0c201f0000047f89 */ /* 0x000ea200000e0000 */
[----:B----4-:R-:W-:-:S03]  /*8c60*/  FADD.FTZ R6, R6, R8 ;  /* 0x0000000806067221 */ /* 0x010fc60000010000 */
[----:B------:R-:W3:Y:S01]  /*8c70*/  SHFL.BFLY PT, R55, R7, 0x1, 0x1f ;  /* 0x0c201f0007377f89 */ /* 0x000ee200000e0000 */
[----:B------:R-:W4:Y:S03]  /*8c80*/  @P1 LDC.64 R8, c[0x0][0x298] ;  /* 0x0000a600ff081b82 */ /* 0x000f260000000a00 */
[----:B------:R-:W5:Y:S01]  /*8c90*/  SHFL.BFLY PT, R56, R6, 0x1, 0x1f ;  /* 0x0c201f0006387f89 */ /* 0x000f6200000e0000 */
[----:B-1----:R-:W-:Y:S01]  /*8ca0*/  FADD.FTZ R58, R2, R5 ;  /* 0x00000005023a7221 */ /* 0x002fe20000010000 */
[----:B------:R-:W-:Y:S01]  /*8cb0*/  LOP3.LUT R2, R10, 0xfffffffc, RZ, 0xc0, !PT ;  /* 0xfffffffc0a027812 */ /* 0x000fe200078ec0ff */
[----:B--2---:R-:W-:Y:S01]  /*8cc0*/  FADD.FTZ R57, R0, R4 ;  /* 0x0000000400397221 */ /* 0x004fe20000010000 */
[----:B------:R-:W-:Y:S02]  /*8cd0*/  LEA.HI R0, R3, R3, RZ, 0x1 ;  /* 0x0000000303007211 */ /* 0x000fe400078f08ff */
[----:B------:R-:W-:Y:S01]  /*8ce0*/  IADD3 R5, -R2, R12, RZ ;  /* 0x0000000c02057210 */ /* 0x000fe20007ffe1ff */
[----:B---3--:R-:W-:Y:S01]  /*8cf0*/  FADD.FTZ R55, R7, R55 ;  /* 0x0000003707377221 */ /* 0x008fe20000010000 */
[----:B------:R-:W-:-:S02]  /*8d00*/  SHF.R.S32.HI R2, RZ, 0x1, R0 ;  /* 0x00000001ff027819 */ /* 0x000fc40000011400 */
[----:B------:R-:W-:Y:S01]  /*8d10*/  LOP3.LUT R4, R0, 0x3fffffe, RZ, 0xc0, !PT ;  /* 0x03fffffe00047812 */ /* 0x000fe200078ec0ff */
[----:B-----5:R-:W-:Y:S01]  /*8d20*/  FADD.FTZ R56, R6, R56 ;  /* 0x0000003806387221 */ /* 0x020fe20000010000 */
[----:B------:R-:W-:Y:S02]  /*8d30*/  SHF.L.U32 R12, R2, 0x6, RZ ;  /* 0x00000006020c7819 */ /* 0x000fe400000006ff */
[----:B------:R-:W-:Y:S02]  /*8d40*/  FSETP.NE.FTZ.AND P5, PT, R58, RZ, PT ;  /* 0x000000ff3a00720b */ /* 0x000fe40003fb5000 */
[----:B------:R-:W-:Y:S02]  /*8d50*/  IADD3 R4, R3, -R4, RZ ;  /* 0x8000000403047210 */ /* 0x000fe40007ffe0ff */
[----:B------:R-:W-:Y:S02]  /*8d60*/  LEA R3, R51, R5, 0x8 ;  /* 0x0000000533037211 */ /* 0x000fe400078e40ff */
[----:B------:R-:W-:-:S02]  /*8d70*/  LOP3.LUT R12, R12, 0xc0, RZ, 0xc0, !PT ;  /* 0x000000c00c0c7812 */ /* 0x000fc400078ec0ff */
[----:B------:R-:W-:Y:S02]  /*8d80*/  FSETP.NE.FTZ.AND P4, PT, R57, RZ, PT ;  /* 0x000000ff3900720b */ /* 0x000fe40003f95000 */
[----:B------:R-:W-:Y:S02]  /*8d90*/  MOV R0, 0x3f800000 ;  /* 0x3f80000000007802 */ /* 0x000fe40000000f00 */
[----:B------:R-:W-:Y:S01]  /*8da0*/  LEA R3, R4, R3, 0x4 ;  /* 0x0000000304037211 */ /* 0x000fe200078e20ff */
[C---:B----4-:R-:W-:Y:S01]  /*8db0*/  @P1 IMAD.WIDE.U32 R4, R13.reuse, R8, RZ ;  /* 0x000000080d041225 */ /* 0x050fe200078e00ff */
[----:B------:R-:W-:Y:S02]  /*8dc0*/  LEA.HI R12, R12, R12, RZ, 0x1d ;  /* 0x0000000c0c0c7211 */ /* 0x000fe400078fe8ff */
[----:B------:R-:W1:Y:S01]  /*8dd0*/  @P5 MUFU.RCP R0, R58 ;  /* 0x0000003a00005308 */ /* 0x000e620000001000 */
[----:B------:R-:W-:Y:S01]  /*8de0*/  @P1 IMAD R60, R13, R9, R5 ;  /* 0x000000090d3c1224 */ /* 0x000fe200078e0205 */
[----:B------:R-:W-:-:S02]  /*8df0*/  LEA R12, R3, R12, 0x1 ;  /* 0x0000000c030c7211 */ /* 0x000fc400078e08ff */
[----:B------:R-:W-:Y:S02]  /*8e00*/  MOV R3, 0x3f800000 ;  /* 0x3f80000000037802 */ /* 0x000fe40000000f00 */
[----:B------:R-:W-:Y:S02]  /*8e10*/  LEA R12, R12, UR4, 0x1 ;  /* 0x000000040c0c7c11 */ /* 0x000fe4000f8e08ff */
        /* <DEDUP_REMOVED lines=34> */
.L_x_353:
        /* <DEDUP_REMOVED lines=23> */
.L_x_354:
        /* <DEDUP_REMOVED lines=276> */
.L_x_356:
[----:B------:R-:W-:Y:S05]  /*a2f0*/  BSYNC B0 ;  /* 0x0000000000007941 */ /* 0x000fea0003800000 */
.L_x_355:
[----:B------:R-:W2:Y:S01]  /*a300*/  LDL.LU.64 R10, [R1+0x40] ;  /* 0x00004000010a7983 */ /* 0x000ea20000300a00 */
[----:B------:R-:W-:Y:S01]  /*a310*/  SHF.R.S32.HI R0, RZ, 0x1f, R36 ;  /* 0x0000001fff007819 */ /* 0x000fe20000011424 */
[----:B------:R-:W-:Y:S02]  /*a320*/  ULDC.64 UR4, c[0x0][0x2a0] ;  /* 0x0000a80000047ab9 */ /* 0x000fe40000000a00 */
[----:B-1----:R-:W3:Y:S04]  /*a330*/  LDL.LU.64 R8, [R1+0x58] ;  /* 0x0000580001087983 */ /* 0x002ee80000300a00 */
[----:B------:R-:W4:Y:S04]  /*a340*/  LDL.LU R7, [R1+0x60] ;  /* 0x0000600001077983 */ /* 0x000f280000300800 */
[----:B------:R-:W4:Y:S04]  /*a350*/  LDL.LU R5, [R1+0x68] ;  /* 0x0000680001057983 */ /* 0x000f280000300800 */
[----:B------:R-:W4:Y:S04]  /*a360*/  LDL.LU R4, [R1+0x64] ;  /* 0x0000640001047983 */ /* 0x000f280000300800 */
[----:B------:R1:W5:Y:S01]  /*a370*/  LDL.64 R38, [R1+0x48] ;  /* 0x0000480001267983 */ /* 0x0003620000100a00 */
[----:B------:R-:W-:Y:S01]  /*a380*/  IMAD R0, R0, UR4, RZ ;  /* 0x0000000400007c24 */ /* 0x000fe2000f8e02ff */
[----:B------:R-:W-:Y:S02]  /*a390*/  BSSY B0, `(.L_x_357) ;  /* 0x000001a000007945 */ /* 0x000fe40003800000 */
[----:B------:R1:W1:Y:S01]  /*a3a0*/  LDS.128 R20, [R230] ;  /* 0x00000000e6147984 */ /* 0x0002620000000c00 */
[----:B------:R-:W-:-:S03]  /*a3b0*/  IMAD R0, R36, UR5, R0 ;  /* 0x0000000524007c24 */ /* 0x000fc6000f8e0200 */
[----:B------:R1:W1:Y:S04]  /*a3c0*/  LDS.128 R16, [R230+0x2000] ;  /* 0x00200000e6107984 */ /* 0x0002680000000c00 */
[----:B------:R1:W1:Y:S01]  /*a3d0*/  LDS.128 R12, [R230+0x4000] ;  /* 0x00400000e60c7984 */ /* 0x0002620000000c00 */
[----:B--2--5:R-:W-:Y:S02]  /*a3e0*/  ISETP.GE.AND P3, PT, R10, R61, PT ;  /* 0x0000003d0a00720c */ /* 0x024fe40003f66270 */
[----:B---3--:R-:W-:Y:S02]  /*a3f0*/  IADD3 R2, P0, R8, R59, RZ ;  /* 0x0000003b08027210 */ /* 0x008fe40007f1e0ff */
[----:B----4-:R-:W-:-:S03]  /*a400*/  ISETP.GE.AND P2, PT, R7, R61, PT ;  /* 0x0000003d0700720c */ /* 0x010fc60003f46270 */
[----:B------:R-:W-:Y:S01]  /*a410*/  IMAD.X R3, R9, 0x1, R60, P0 ;  /* 0x0000000109037824 */ /* 0x000fe200000e063c */
[-C--:B------:R-:W-:Y:S01]  /*a420*/  ISETP.GE.AND P1, PT, R5, R61.reuse, PT ;  /* 0x0000003d0500720c */ /* 0x080fe20003f26270 */
[----:B------:R-:W-:Y:S01]  /*a430*/  IMAD.WIDE.U32 R8, R36, UR4, R2 ;  /* 0x0000000424087c25 */ /* 0x000fe2000f8e0002 */
[----:B------:R-:W-:-:S03]  /*a440*/  ISETP.GE.AND P0, PT, R4, R61, PT ;  /* 0x0000003d0400720c */ /* 0x000fc60003f06270 */
[----:B------:R-:W-:Y:S01]  /*a450*/  IMAD.IADD R7, R9, 0x1, R0 ;  /* 0x0000000109077824 */ /* 0x000fe200078e0200 */
[----:B-1----:R-:W-:Y:S09]  /*a460*/  @P3 BRA `(.L_x_358) ;  /* 0x0000000000303947 */ /* 0x002ff20003800000 */
        /* <DEDUP_REMOVED lines=12> */
.L_x_358:
[----:B------:R-:W-:Y:S05]  /*a530*/  BSYNC B0 ;  /* 0x0000000000007941 */ /* 0x000fea0003800000 */
.L_x_357:
[----:B-1----:R1:W2:Y:S01]  /*a540*/  LDS.128 R20, [R230+0x800] ;  /* 0x00080000e6147984 */ /* 0x0022a20000000c00 */
[----:B------:R-:W-:Y:S03]  /*a550*/  BSSY B0, `(.L_x_359) ;  /* 0x0000013000007945 */ /* 0x000fe60003800000 */
[----:B------:R1:W3:Y:S04]  /*a560*/  LDS.128 R16, [R230+0x2800] ;  /* 0x00280000e6107984 */ /* 0x0002e80000000c00 */
[----:B------:R1:W4:Y:S01]  /*a570*/  LDS.128 R12, [R230+0x4800] ;  /* 0x00480000e60c7984 */ /* 0x0003220000000c00 */
[----:B------:R-:W-:Y:S05]  /*a580*/  @P2 BRA `(.L_x_360) ;  /* 0x00000000003c2947 */ /* 0x000fea0003800000 */
[----:B------:R-:W-:Y:S01]  /*a590*/  IADD3 R0, P2, R38, 0x20, RZ ;  /* 0x0000002026007810 */ /* 0x000fe20007f5e0ff */
        /* <DEDUP_REMOVED lines=14> */
.L_x_360:
[----:B------:R-:W-:Y:S05]  /*a680*/  BSYNC B0 ;  /* 0x0000000000007941 */ /* 0x000fea0003800000 */
.L_x_359:
[----:B--2---:R2:W1:Y:S01]  /*a690*/  LDS.128 R20, [R230+0x1000] ;  /* 0x00100000e6147984 */ /* 0x0044620000000c00 */
[----:B------:R-:W-:Y:S03]  /*a6a0*/  BSSY B0, `(.L_x_361) ;  /* 0x0000013000007945 */ /* 0x000fe60003800000 */
[----:B---3--:R2:W3:Y:S04]  /*a6b0*/  LDS.128 R16, [R230+0x3000] ;  /* 0x00300000e6107984 */ /* 0x0084e80000000c00 */
[----:B----4-:R2:W4:Y:S01]  /*a6c0*/  LDS.128 R12, [R230+0x5000] ;  /* 0x00500000e60c7984 */ /* 0x0105220000000c00 */
        /* <DEDUP_REMOVED lines=16> */
.L_x_362:
[----:B------:R-:W-:Y:S05]  /*a7d0*/  BSYNC B0 ;  /* 0x0000000000007941 */ /* 0x000fea0003800000 */
.L_x_361:
[----:B------:R-:W-:Y:S05]  /*a7e0*/  @P0 EXIT ;  /* 0x000000000000094d */ /* 0x000fea0003800000 */
[----:B------:R-:W-:Y:S01]  /*a7f0*/  IADD3 R6, P0, R38, 0x60, RZ ;  /* 0x0000006026067810 */ /* 0x000fe20007f1e0ff */
        /* <DEDUP_REMOVED lines=15> */
.L_x_345:
[----:B------:R-:W2:Y:S01]  /*a8f0*/  LDL.LU R20, [R1+0x3c] ;  /* 0x00003c0001147983 */ /* 0x000ea20000300800 */
[----:B------:R-:W1:Y:S01]  /*a900*/  LDC.U8 R0, c[0x0][0x3d9] ;  /* 0x0000f640ff007b82 */ /* 0x000e620000000000 */
[----:B------:R-:W-:Y:S01]  /*a910*/  ULDC.64 UR4, c[0x0][0x2a0] ;  /* 0x0000a80000047ab9 */ /* 0x000fe20000000a00 */
[----:B------:R-:W-:Y:S01]  /*a920*/  CS2R R14, SRZ ;  /* 0x00000000000e7805 */ /* 0x000fe2000001ff00 */
[----:B------:R-:W3:Y:S01]  /*a930*/  S2R R21, SR_TID.X ;  /* 0x0000000000157919 */ /* 0x000ee20000002100 */
[----:B------:R-:W-:Y:S04]  /*a940*/  BSSY B0, `(.L_x_363) ;  /* 0x000004a000007945 */ /* 0x000fe80003800000 */
[----:B------:R-:W4:Y:S01]  /*a950*/  LDC.U8 R4, c[0x0][0x3d8] ;  /* 0x0000f600ff047b82 */ /* 0x000f220000000000 */
[----:B-1----:R-:W-:-:S02]  /*a960*/  ISETP.NE.AND P1, PT, R0, RZ, PT ;  /* 0x000000ff0000720c */ /* 0x002fc40003f25270 */
[C---:B----4-:R-:W-:Y:S02]  /*a970*/  ISETP.NE.AND P0, PT, R4.reuse, RZ, PT ;  /* 0x000000ff0400720c */ /* 0x050fe40003f05270 */
[----:B------:R-:W-:Y:S02]  /*a980*/  ISETP.NE.AND P2, PT, R4, RZ, !P1 ;  /* 0x000000ff0400720c */ /* 0x000fe40004f45270 */
[----:B------:R-:W-:-:S07]  /*a990*/  ISETP.NE.OR P0, PT, R0, RZ, !P0 ;  /* 0x000000ff0000720c */ /* 0x000fce0004705670 */
[----:B------:R-:W1:Y:S01]  /*a9a0*/  @!P1 LDC R9, c[0x0][0x2c4] ;  /* 0x0000b100ff099b82 */ /* 0x000e620000000800 */
[----:B---3--:R-:W-:-:S04]  /*a9b0*/  SHF.R.S32.HI R11, RZ, 0x1f, R21 ;  /* 0x0000001fff0b7819 */ /* 0x008fc80000011415 */
[----:B------:R-:W-:-:S03]  /*a9c0*/  LEA.HI R11, R11, R21, RZ, 0x2 ;  /* 0x000000150b0b7211 */ /* 0x000fc600078f10ff */
[----:B------:R-:W3:Y:S01]  /*a9d0*/  @!P1 LDC R12, c[0x0][0x270] ;  /* 0x00009c00ff0c9b82 */ /* 0x000ee20000000800 */
[----:B------:R-:W-:-:S07]  /*a9e0*/  LOP3.LUT R8, R11, 0x1ffffffc, RZ, 0xc0, !PT ;  /* 0x1ffffffc0b087812 */ /* 0x000fce00078ec0ff */
[----:B------:R-:W4:Y:S08]  /*a9f0*/  @!P0 LDC R10, c[0x0][0x2c4] ;  /* 0x0000b100ff0a8b82 */ /* 0x000f300000000800 */
[----:B-1----:R-:W1:Y:S08]  /*aa00*/  @P2 LDC R9, c[0x0][0x2e4] ;  /* 0x0000b900ff092b82 */ /* 0x002e700000000800 */
[----:B------:R-:W5:Y:S08]  /*aa10*/  @P1 LDC.64 R16, c[0x0][0x2c0] ;  /* 0x0000b000ff101b82 */ /* 0x000f700000000a00 */
[----:B------:R-:W2:Y:S01]  /*aa20*/  @P1 LDC R18, c[0x0][0x2c0] ;  /* 0x0000b000ff121b82 */ /* 0x000ea20000000800 */
[----:B-----5:R-:W-:-:S02]  /*aa30*/  @P1 IMAD R16, R17, R16, RZ ;  /* 0x0000001011101224 */ /* 0x020fc400078e02ff */
[----:B-1----:R-:W-:Y:S02]  /*aa40*/  @!P1 IMAD.MOV.U32 R16, RZ, RZ, R9 ;  /* 0x000000ffff109224 */ /* 0x002fe400078e0009 */
[----:B------:R-:W-:Y:S01]  /*aa50*/  @!P1 IMAD.MOV.U32 R18, RZ, RZ, 0x1 ;  /* 0x00000001ff129424 */ /* 0x000fe200078e00ff */
[C---:B--2---:R-:W-:Y:S02]  /*aa60*/  ISETP.NE.AND P4, PT, R20.reuse, -0x1, PT ;  /* 0xffffffff1400780c */ /* 0x044fe40003f85270 */
[----:B------:R-:W-:-:S11]  /*aa70*/  ISETP.NE.OR P3, PT, R20, -0x1, P0 ;  /* 0xffffffff1400780c */ /* 0x000fd60000765670 */
        /* <DEDUP_REMOVED lines=13> */
[C---:B------:R-:W-:Y:S01]  /*ab50*/  IADD3 R2, P2, R0.reuse, R4, RZ ;  /* 0x0000000400027210 */ /* 0x040fe20007f5e0ff */
[----:B----4-:R-:W-:Y:S01]  /*ab60*/  @!P3 IMAD R20, R19, R10, RZ ;  /* 0x0000000a1314b224 */ /* 0x010fe200078e02ff */
[----:B------:R-:W-:Y:S01]  /*ab70*/  SHF.R.S32.HI R10, RZ, 0x1f, R28 ;  /* 0x0000001fff0a7819 */ /* 0x000fe2000001141c */
[----:B------:R-:W-:Y:S01]  /*ab80*/  @P1 IMAD.MOV.U32 R4, RZ, RZ, 0x1 ;  /* 0x00000001ff041424 */ /* 0x000fe200078e00ff */
[----:B------:R-:W-:Y:S01]  /*ab90*/  LEA.HI.X.SX32 R3, R0, R7, 0x1, P2 ;  /* 0x0000000700037211 */ /* 0x000fe200010f0eff */
[----:B---3--:R-:W-:Y:S01]  /*aba0*/  @!P1 IMAD R4, R9, R12, RZ ;  /* 0x0000000c09049224 */ /* 0x008fe200078e02ff */
[----:B------:R-:W-:Y:S01]  /*abb0*/  IADD3 R0, -R22, R13, RZ ;  /* 0x0000000d16007210 */ /* 0x000fe20007ffe1ff */
[----:B------:R-:W-:Y:S01]  /*abc0*/  IMAD R10, R10, UR4, RZ ;  /* 0x000000040a0a7c24 */ /* 0x000fe2000f8e02ff */
[----:B------:R1:W-:Y:S01]  /*abd0*/  @!P3 STL [R1+0x3c], R20 ;  /* 0x00003c140100b387 */ /* 0x0003e20000100800 */
[--C-:B------:R-:W-:Y:S01]  /*abe0*/  @!P0 SHF.R.S32.HI R15, RZ, 0x1f, R20.reuse ;  /* 0x0000001fff0f8819 */ /* 0x100fe20000011414 */
[----:B------:R-:W-:Y:S01]  /*abf0*/  @!P0 IMAD.MOV.U32 R14, RZ, RZ, R20 ;  /* 0x000000ffff0e8224 */ /* 0x000fe200078e0014 */
[C---:B------:R-:W-:Y:S01]  /*ac00*/  ISETP.GE.AND P4, PT, R8.reuse, R0, PT ;  /* 0x000000000800720c */ /* 0x040fe20003f86270 */
[----:B------:R-:W-:Y:S01]  /*ac10*/  IMAD R4, R19, R4, RZ ;  /* 0x0000000413047224 */ /* 0x000fe200078e02ff */
[----:B------:R-:W-:Y:S01]  /*ac20*/  LOP3.LUT P3, RZ, R21, 0x3, RZ, 0xc0, !PT ;  /* 0x0000000315ff7812 */ /* 0x000fe2000786c0ff */
[----:B------:R-:W-:Y:S01]  /*ac30*/  VIADD R19, R8, 0x20 ;  /* 0x0000002008137836 */ /* 0x000fe20000000000 */
[----:B------:R-:W-:Y:S01]  /*ac40*/  SHF.R.S32.HI R9, RZ, 0x1f, R8 ;  /* 0x0000001fff097819 */ /* 0x000fe20000011408 */
[----:B------:R-:W-:Y:S01]  /*ac50*/  IMAD R10, R28, UR5, R10 ;  /* 0x000000051c0a7c24 */ /* 0x000fe2000f8e020a */
[----:B------:R-:W-:Y:S01]  /*ac60*/  IADD3 R21, R8, 0x60, RZ ;  /* 0x0000006008157810 */ /* 0x000fe20007ffe0ff */
[----:B------:R-:W-:Y:S01]  /*ac70*/  IMAD.WIDE.U32 R12, R28, UR4, R2 ;  /* 0x000000041c0c7c25 */ /* 0x000fe2000f8e0002 */
[----:B------:R-:W-:-:S02]  /*ac80*/  SEL R17, R4, RZ, P0 ;  /* 0x000000ff04117207 */ /* 0x000fc40000000000 */
[-C--:B------:R-:W-:Y:S01]  /*ac90*/  ISETP.GE.OR P6, PT, R8, R0.reuse, P3 ;  /* 0x000000000800720c */ /* 0x080fe20001fc6670 */
[----:B------:R-:W-:Y:S01]  /*aca0*/  IMAD.WIDE R2, R25, 0x80, R8 ;  /* 0x0000008019027825 */ /* 0x000fe200078e0208 */
[-C--:B------:R-:W-:Y:S02]  /*acb0*/  ISETP.GE.AND P1, PT, R19, R0.reuse, PT ;  /* 0x000000001300720c */ /* 0x080fe40003f26270 */
[-C--:B------:R-:W-:Y:S01]  /*acc0*/  ISETP.GE.AND P0, PT, R21, R0.reuse, PT ;  /* 0x000000001500720c */ /* 0x080fe20003f06270 */
[----:B------:R-:W-:Y:S01]  /*acd0*/  IMAD.IADD R11, R10, 0x1, R13 ;  /* 0x000000010a0b7824 */ /* 0x000fe200078e020d */
[----:B------:R-:W-:Y:S01]  /*ace0*/  ISETP.GE.OR P5, PT, R19, R0, P3 ;  /* 0x000000001300720c */ /* 0x000fe20001fa6670 */
[----:B-1----:R-:W-:-:S05]  /*acf0*/  VIADD R20, R8, 0x40 ;  /* 0x0000004008147836 */ /* 0x002fca0000000000 */
[----:B------:R-:W-:Y:S01]  /*ad00*/  ISETP.GE.AND P2, PT, R20, R0, PT ;  /* 0x000000001400720c */ /* 0x000fe20003f46270 */
[----:B------:R-:W-:-:S12]  /*ad10*/  @P4 BRA `(.L_x_364) ;  /* 0x0000000000304947 */ /* 0x000fd80003800000 */
        /* <DEDUP_REMOVED lines=12> */
.L_x_364:
[----:B------:R-:W-:Y:S05]  /*ade0*/  BSYNC B0 ;  /* 0x0000000000007941 */ /* 0x000fea0003800000 */
.L_x_363:
        /* <DEDUP_REMOVED lines=21> */
.L_x_366:
[----:B------:R-:W-:Y:S05]  /*af40*/  BSYNC B0 ;  /* 0x0000000000007941 */ /* 0x000fea0003800000 */
.L_x_365:
        /* <DEDUP_REMOVED lines=17> */
.L_x_368:
[----:B------:R-:W-:Y:S05]  /*b060*/  BSYNC B0 ;  /* 0x0000000000007941 */ /* 0x000fea0003800000 */
.L_x_367:
        /* <DEDUP_REMOVED lines=20> */
.L_x_370:
[----:B------:R-:W-:Y:S05]  /*b1b0*/  BSYNC B0 ;  /* 0x0000000000007941 */ /* 0x000fea0003800000 */
.L_x_369:
        /* <DEDUP_REMOVED lines=11> */
.L_x_372:
[----:B------:R-:W-:Y:S05]  /*b270*/  BSYNC B0 ;  /* 0x0000000000007941 */ /* 0x000fea0003800000 */
.L_x_371:
        /* <DEDUP_REMOVED lines=10> */
.L_x_374:
[----:B------:R-:W-:Y:S05]  /*b320*/  BSYNC B0 ;  /* 0x0000000000007941 */ /* 0x000fea0003800000 */
.L_x_373:
        /* <DEDUP_REMOVED lines=10> */
.L_x_376:
[----:B------:R-:W-:Y:S05]  /*b3d0*/  BSYNC B0 ;  /* 0x0000000000007941 */ /* 0x000fea0003800000 */
.L_x_375:
        /* <DEDUP_REMOVED lines=10> */
.L_x_377:
        /* <DEDUP_REMOVED lines=16> */
.L_x_1213:


//--------------------- .text._ZN5flash16flash_fwd_kernelI23Flash_fwd_kernel_traitsILi96ELi128ELi64ELi4ELb0ELb0EN7cutlass6half_tE19Flash_kernel_traitsILi96ELi128ELi64ELi4ES3_EELb1ELb0ELb0ELb0ELb0ELb0ELb0ELb0EEEvNS_16Flash_fwd_paramsE --------------------------
	.section	.text._ZN5flash16flash_fwd_kernelI23Flash_fwd_kernel_traitsILi96ELi128ELi64ELi4ELb0ELb0EN7cutlass6half_tE19Flash_kernel_traitsILi96ELi128ELi64ELi4ES3_EELb1ELb0ELb0ELb0ELb0ELb0ELb0ELb0EEEvNS_16Flash_fwd_paramsE,"ax",@progbits
	.align	128
        .global         _ZN5flash16flash_fwd_kernelI23Flash_fwd_kernel_traitsILi96ELi128ELi64ELi4ELb0ELb0EN7cutlass6half_tE19Flash_kernel_traitsILi96ELi128ELi64ELi4ES3_EELb1ELb0ELb0ELb0ELb0ELb0ELb0ELb0EEEvNS_16Flash_fwd_paramsE
        .type           _ZN5flash16flash_fwd_kernelI23Flash_fwd_kernel_traitsILi96ELi128ELi64ELi4ELb0ELb0EN7cutlass6half_tE19Flash_kernel_traitsILi96ELi128ELi64ELi4ES3_EELb1ELb0ELb0ELb0ELb0ELb0ELb0ELb0EEEvNS_16Flash_fwd_paramsE,@function
        .size           _ZN5flash16flash_fwd_kernelI23Flash_fwd_kernel_traitsILi96ELi128ELi64ELi4ELb0ELb0EN7cutlass6half_tE19Flash_kernel_traitsILi96ELi128ELi64ELi4ES3_EELb1ELb0ELb0ELb0ELb0ELb0ELb0ELb0EEEvNS_16Flash_fwd_paramsE,(.L_x_1214 - _ZN5flash16flash_fwd_kernelI23Flash_fwd_kernel_traitsILi96ELi128ELi64ELi4ELb0ELb0EN7cutlass6half_tE19Flash_kernel_traitsILi96ELi128ELi64ELi4ES3_EELb1ELb0ELb0ELb0ELb0ELb0ELb0ELb0EEEvNS_16Flash_fwd_paramsE)
        .other          _ZN5flash16flash_fwd_kernelI23Flash_fwd_kernel_traitsILi96ELi128ELi64ELi4ELb0ELb0EN7cutlass6half_tE19Flash_kernel_traitsILi96ELi128ELi64ELi4ES3_EELb1ELb0ELb0ELb0ELb0ELb0ELb0ELb0EEEvNS_16Flash_fwd_paramsE,@"STO_CUDA_ENTRY STV_DEFAULT"
_ZN5flash16flash_fwd_kernelI23Flash_fwd_kernel_traitsILi96ELi128ELi64ELi4ELb0ELb0EN7cutlass6half_tE19Flash_kernel_traitsILi96ELi128ELi64ELi4ES3_EELb1ELb0ELb0ELb0ELb0ELb0ELb0ELb0EEEvNS_16Flash_fwd_paramsE:
.text._ZN5flash16flash_fwd_kernelI23Flash_fwd_kernel_traitsILi96ELi128ELi64ELi4ELb0ELb0EN7cutlass6half_tE19Flash_kernel_traitsILi96ELi128ELi64ELi4ES3_EELb1ELb0ELb0ELb0ELb0ELb0ELb0ELb0EEEvNS_16Flash_fwd_paramsE:
        /* <DEDUP_REMOVED lines=24> */
[----:B-1----:R-:W-:Y:S02]  /*0180*/  ISETP.NE.U32.AND P0, PT, R6, RZ, PT ;  /* 0x000000ff0600720c */ /* 0x002fe40003f05070 */
[----:B------:R-:W-:Y:S02]  /*0190*/  ISETP.NE.U32.AND P4, PT, RZ, UR4, PT ;  /* 0x00000004ff007c0c */ /* 0x000fe4000bf85070 */
[----:B------:R-:W-:Y:S02]  /*01a0*/  ISETP.NE.AND.EX P1, PT, R7, RZ, PT, P0 ;  /* 0x000000ff0700720c */ /* 0x000fe40003f25300 */
[----:B----4-:R-:W-:Y:S01]  /*01b0*/  LOP3.LUT R0, R29, R154, R28, 0xfe, !PT ;  /* 0x0000009a1d007212 */ /* 0x010fe200078efe1c */
[----:B------:R-:W1:Y:S01]  /*01c0*/  LDC.64 R6, c[0x0][0x2f8] ;  /* 0x0000be00ff067b82 */ /* 0x000e620000000a00 */
[----:B------:R-:W-:Y:S02]  /*01d0*/  ISETP.NE.AND.EX P0, PT, RZ, UR5, PT, P4 ;  /* 0x00000005ff007c0c */ /* 0x000fe4000bf05340 */
[----:B------:R-:W-:-:S05]  /*01e0*/  LOP3.LUT P2, RZ, R0, R45, RZ, 0xfc, !PT ;  /* 0x0000002d00ff7212 */ /* 0x000fca000784fcff */
[----:B------:R-:W3:Y:S08]  /*01f0*/  @P3 LDC R0, c[0x0][0x3b0] ;  /* 0x0000ec00ff003b82 */ /* 0x000ef00000000800 */
[----:B------:R-:W4:Y:S01]  /*0200*/  @!P2 LDC.64 R10, c[0x0][0x3b8] ;  /* 0x0000ee00ff0aab82 */ /* 0x000f220000000a00 */
[----:B------:R-:W-:Y:S02]  /*0210*/  @P3 R2UR UR22, R4 ;  /* 0x00000000041632ca */ /* 0x000fe400000e0000 */
[----:B------:R-:W-:-:S11]  /*0220*/  @P3 R2UR UR23, R5 ;  /* 0x00000000051732ca */ /* 0x000fd600000e0000 */
[----:B------:R-:W-:Y:S02]  /*0230*/  IMAD.U32 R4, RZ, RZ, UR22 ;  /* 0x00000016ff047e24 */ /* 0x000fe4000f8e00ff */
[----:B------:R-:W-:-:S05]  /*0240*/  IMAD.U32 R5, RZ, RZ, UR23 ;  /* 0x00000017ff057e24 */ /* 0x000fca000f8e00ff */
[----:B----4-:R4:W-:Y:S01]  /*0250*/  @!P2 STG.E.64 desc[UR20][R10.64], R4 ;  /* 0x000000040a00a986 */ /* 0x0109e2000c101b14 */
[----:B---3--:R-:W-:-:S05]  /*0260*/  @P3 IADD3 R8, P5, R2, R0, RZ ;  /* 0x0000000002083210 */ /* 0x008fca0007fbe0ff */
[----:B------:R-:W-:Y:S02]  /*0270*/  @P3 IMAD.X R9, RZ, RZ, R3, P5 ;  /* 0x000000ffff093224 */ /* 0x000fe400028e0603 */
[----:B------:R-:W-:Y:S02]  /*0280*/  @!P2 IMAD.MOV.U32 R2, RZ, RZ, R8 ;  /* 0x000000ffff02a224 */ /* 0x000fe400078e0008 */
[----:B------:R-:W-:-:S05]  /*0290*/  @!P2 IMAD.MOV.U32 R3, RZ, RZ, R9 ;  /* 0x000000ffff03a224 */ /* 0x000fca00078e0009 */
[----:B------:R3:W-:Y:S01]  /*02a0*/  @!P2 STG.E.64 desc[UR20][R10.64+0x8], R2 ;  /* 0x000008020a00a986 */ /* 0x0007e2000c101b14 */
[----:B----4-:R-:W-:Y:S02]  /*02b0*/  IMAD.WIDE R4, R28, 0x4, R12 ;  /* 0x000000041c047825 */ /* 0x010fe400078e020c */
[----:B------:R-:W4:Y:S03]  /*02c0*/  LDC.64 R12, c[0x0][0x2f8] ;  /* 0x0000be00ff0c7b82 */ /* 0x000f260000000a00 */
[----:B------:R-:W2:Y:S04]  /*02d0*/  @P0 LDG.E R32, desc[UR20][R4.64] ;  /* 0x0000001404200981 */ /* 0x000ea8000c1e1900 */
[----:B------:R-:W2:Y:S01]  /*02e0*/  @P0 LDG.E R0, desc[UR20][R4.64+0x4] ;  /* 0x0000041404000981 */ /* 0x000ea2000c1e1900 */
[----:B---3--:R-:W3:Y:S01]  /*02f0*/  @P1 LDC.64 R2, c[0x0][0x300] ;  /* 0x0000c000ff021b82 */ /* 0x008ee20000000a00 */
[----:B------:R-:W-:-:S02]  /*0300*/  ISETP.NE.AND P3, PT, R14, RZ, PT ;  /* 0x000000ff0e00720c */ /* 0x000fc40003f65270 */
[----:B-1----:R-:W-:Y:S01]  /*0310*/  ISETP.EQ.U32.AND P2, PT, R6, RZ, PT ;  /* 0x000000ff0600720c */ /* 0x002fe20003f42070 */
[----:B------:R-:W-:Y:S01]  /*0320*/  IMAD.MOV.U32 R11, RZ, RZ, RZ ;  /* 0x000000ffff0b7224 */ /* 0x000fe200078e00ff */
[----:B------:R-:W-:Y:S02]  /*0330*/  SHF.R.S32.HI R21, RZ, 0x1f, R45 ;  /* 0x0000001fff157819 */ /* 0x000fe4000001142d */
[----:B------:R-:W-:Y:S02]  /*0340*/  ISETP.EQ.OR.EX P2, PT, R7, RZ, !P3, P2 ;  /* 0x000000ff0700720c */ /* 0x000fe40005f42720 */
[----:B------:R-:W-:Y:S01]  /*0350*/  LEA.HI R18, R21, R45, RZ, 0x5 ;  /* 0x0000002d15127211 */ /* 0x000fe200078f28ff */
[----:B------:R-:W-:Y:S02]  /*0360*/  IMAD.MOV.U32 R10, RZ, RZ, -0x1 ;  /* 0xffffffffff0a7424 */ /* 0x000fe400078e00ff */
[----:B----4-:R-:W-:-:S08]  /*0370*/  IMAD.WIDE R12, R28, 0x4, R12 ;  /* 0x000000041c0c7825 */ /* 0x010fd000078e020c */
        /* <DEDUP_REMOVED lines=13> */
[----:B------:R2:W-:Y:S01]  /*0450*/  STL [R1+0x4c], R153 ;  /* 0x00004c9901007387 */ /* 0x0005e20000100800 */
        /* <DEDUP_REMOVED lines=8> */
.L_x_378:
[----:B------:R-:W3:Y:S02]  /*04e0*/  LDC R4, c[0x0][0x2c8] ;  /* 0x0000b200ff047b82 */ /* 0x000ee40000000800 */
.L_x_379:
        /* <DEDUP_REMOVED lines=24> */
[----:B------:R-:W-:Y:S02]  /*0670*/  IABS R6, R29 ;  /* 0x0000001d00067213 */ /* 0x000fe40000000000 */
[----:B------:R-:W-:Y:S02]  /*0680*/  ISETP.NE.AND P0, PT, R10, -0x1, PT ;  /* 0xffffffff0a00780c */ /* 0x000fe40003f05270 */
[CC--:B------:R-:W-:Y:S01]  /*0690*/  LEA.HI R5, R21.reuse, R45.reuse, RZ, 0x2 ;  /* 0x0000002d15057211 */ /* 0x0c0fe200078f10ff */
[----:B------:R2:W-:Y:S01]  /*06a0*/  STL [R1+0x48], R30 ;  /* 0x0000481e01007387 */ /* 0x0005e20000100800 */
[----:B------:R-:W-:Y:S02]  /*06b0*/  LEA.HI R22, R21, R45, RZ, 0x3 ;  /* 0x0000002d15167211 */ /* 0x000fe400078f18ff */
[----:B------:R-:W-:-:S02]  /*06c0*/  LOP3.LUT R4, R5, 0xfffffffc, RZ, 0xc0, !PT ;  /* 0xfffffffc05047812 */ /* 0x000fc400078ec0ff */
[----:B------:R-:W-:Y:S01]  /*06d0*/  SHF.R.S32.HI R35, RZ, 0x3, R22 ;  /* 0x00000003ff237819 */ /* 0x000fe20000011416 */
[----:B------:R-:W3:Y:S01]  /*06e0*/  @P1 LDC.64 R16, c[0x0][0x240] ;  /* 0x00009000ff101b82 */ /* 0x000ee20000000a00 */
[----:B------:R-:W-:Y:S01]  /*06f0*/  SHF.R.S32.HI R152, RZ, 0x5, R18 ;  /* 0x00000005ff987819 */ /* 0x000fe20000011412 */
[----:B------:R-:W-:Y:S01]  /*0700*/  IMAD.IADD R4, R45, 0x1, -R4 ;  /* 0x000000012d047824 */ /* 0x000fe200078e0a04 */
[----:B------:R-:W-:-:S04]  /*0710*/  @!P1 SHF.R.S32.HI R8, RZ, 0x1f, R28 ;  /* 0x0000001fff089819 */ /* 0x000fc8000001141c */
[----:B------:R-:W-:Y:S01]  /*0720*/  SHF.L.U32 R138, R4, 0x3, RZ ;  /* 0x00000003048a7819 */ /* 0x000fe200000006ff */
[----:B------:R-:W4:Y:S01]  /*0730*/  @!P1 LDC.64 R14, c[0x0][0x228] ;  /* 0x00008a00ff0e9b82 */ /* 0x000f220000000a00 */
[----:B-1----:R-:W-:Y:S02]  /*0740*/  IABS R20, R23 ;  /* 0x0000001700147213 */ /* 0x002fe40000000000 */
[----:B------:R-:W-:Y:S02]  /*0750*/  SHF.R.S32.HI R139, RZ, 0x1f, R138 ;  /* 0x0000001fff8b7819 */ /* 0x000fe4000001148a */
[----:B------:R-:W1:Y:S03]  /*0760*/  I2F.RP R2, R20 ;  /* 0x0000001400027306 */ /* 0x000e660000209400 */
[----:B------:R-:W5:Y:S08]  /*0770*/  @P0 LDC.64 R26, c[0x0][0x250] ;  /* 0x00009400ff1a0b82 */ /* 0x000f700000000a00 */
[----:B------:R-:W2:Y:S01]  /*0780*/  @P0 LDC.64 R24, c[0x0][0x248] ;  /* 0x00009200ff180b82 */ /* 0x000ea20000000a00 */
        /* <DEDUP_REMOVED lines=8> */
[----:B------:R-:W-:-:S06]  /*0810*/  IMAD.HI.U32 R2, R3, R0, R2 ;  /* 0x0000000003027227 */ /* 0x000fcc00078e0002 */
[----:B------:R-:W-:Y:S01]  /*0820*/  IMAD.HI.U32 R13, R2, R6, RZ ;  /* 0x00000006020d7227 */ /* 0x000fe200078e00ff */
[----:B------:R-:W-:-:S04]  /*0830*/  SHF.R.S32.HI R2, RZ, 0x2, R5 ;  /* 0x00000002ff027819 */ /* 0x000fc80000011405 */
[----:B------:R-:W-:Y:S02]  /*0840*/  IADD3 R0, -R13, RZ, RZ ;  /* 0x000000ff0d007210 */ /* 0x000fe40007ffe1ff */
[----:B------:R-:W-:-:S03]  /*0850*/  LEA.HI R5, R5, R2, RZ, 0x1 ;  /* 0x0000000205057211 */ /* 0x000fc600078f08ff */
[----:B------:R-:W-:Y:S01]  /*0860*/  IMAD R6, R20, R0, R6 ;  /* 0x0000000014067224 */ /* 0x000fe200078e0206 */
[----:B------:R-:W-:Y:S01]  /*0870*/  LOP3.LUT R5, R5, 0x7fffffe, RZ, 0xc0, !PT ;  /* 0x07fffffe05057812 */ /* 0x000fe200078ec0ff */
[----:B------:R-:W-:-:S03]  /*0880*/  IMAD.SHL.U32 R0, R35, 0x40, RZ ;  /* 0x0000004023007824 */ /* 0x000fc600078e00ff */
[----:B------:R-:W-:Y:S01]  /*0890*/  ISETP.GT.U32.AND P2, PT, R20, R6, PT ;  /* 0x000000061400720c */ /* 0x000fe20003f44070 */
[----:B------:R-:W-:Y:S01]  /*08a0*/  IMAD.IADD R5, R2, 0x1, -R5 ;  /* 0x0000000102057824 */ /* 0x000fe200078e0a05 */
[----:B------:R-:W-:-:S03]  /*08b0*/  LOP3.LUT R0, R0, 0xc0, RZ, 0xc0, !PT ;  /* 0x000000c000007812 */ /* 0x000fc600078ec0ff */
[----:B------:R-:W-:Y:S01]  /*08c0*/  IMAD R9, R152, 0x8, R5 ;  /* 0x0000000898097824 */ /* 0x000fe200078e0205 */
[----:B------:R-:W-:Y:S02]  /*08d0*/  LOP3.LUT R4, R0, 0x18, R138, 0xf8, !PT ;  /* 0x0000001800047812 */ /* 0x000fe400078ef88a */
[----:B------:R-:W-:-:S04]  /*08e0*/  SHF.R.U32.HI R0, RZ, 0x3, R0 ;  /* 0x00000003ff007819 */ /* 0x000fc80000011600 */
[----:B------:R-:W-:Y:S01]  /*08f0*/  LOP3.LUT R7, R4, R0, RZ, 0x3c, !PT ;  /* 0x0000000004077212 */ /* 0x000fe200078e3cff */
[----:B---3--:R-:W-:Y:S01]  /*0900*/  @P1 IMAD.WIDE.U32 R4, R32, R16, RZ ;  /* 0x0000001020041225 */ /* 0x008fe200078e00ff */
[----:B------:R-:W-:-:S03]  /*0910*/  IADD3 R0, R2, 0x40, RZ ;  /* 0x0000004002007810 */ /* 0x000fc60007ffe0ff */
[----:B------:R-:W-:Y:S01]  /*0920*/  IMAD.U32 R222, R9, 0x20, R7 ;  /* 0x0000002009de7824 */ /* 0x000fe200078e0007 */
[----:B------:R-:W-:Y:S01]  /*0930*/  ISETP.GE.AND P6, PT, R0, R30, PT ;  /* 0x0000001e0000720c */ /* 0x000fe20003fc6270 */
[----:B------:R-:W-:Y:S01]  /*0940*/  @P1 IMAD R18, R32, R17, R5 ;  /* 0x0000001120121224 */ /* 0x000fe200078e0205 */
[----:B------:R-:W-:Y:S01]  /*0950*/  LOP3.LUT R0, R29, R23, RZ, 0x3c, !PT ;  /* 0x000000171d007212 */ /* 0x000fe200078e3cff */
[----:B------:R-:W-:Y:S01]  /*0960*/  @!P2 IMAD.IADD R6, R6, 0x1, -R20 ;  /* 0x000000010606a824 */ /* 0x000fe200078e0a14 */
[----:B------:R-:W-:Y:S01]  /*0970*/  @P1 MOV R17, R4 ;  /* 0x0000000400111202 */ /* 0x000fe20000000f00 */
[C---:B------:R-:W-:Y:S01]  /*0980*/  @P0 IMAD.IADD R4, R11.reuse, 0x1, R10 ;  /* 0x000000010b040824 */ /* 0x040fe200078e020a */
[----:B------:R-:W-:Y:S01]  /*0990*/  @P0 IADD3 R7, R11, R10, RZ ;  /* 0x0000000a0b070210 */ /* 0x000fe20007ffe0ff */
[----:B------:R-:W-:Y:S01]  /*09a0*/  @!P1 IMAD.WIDE.U32 R8, R28, R14, RZ ;  /* 0x0000000e1c089225 */ /* 0x000fe200078e00ff */
[----:B------:R-:W-:Y:S02]  /*09b0*/  ISETP.GE.AND P4, PT, R0, RZ, PT ;  /* 0x000000ff0000720c */ /* 0x000fe40003f86270 */
[----:B------:R-:W-:Y:S01]  /*09c0*/  ISETP.GE.U32.AND P3, PT, R6, R20, PT ;  /* 0x000000140600720c */ /* 0x000fe20003f66070 */
[----:B-----5:R-:W-:-:S02]  /*09d0*/  @P0 IMAD R10, R4, R27, RZ ;  /* 0x0000001b040a0224 */ /* 0x020fc400078e02ff */
[----:B--2---:R-:W-:Y:S02]  /*09e0*/  @P0 IMAD R0, R7, R25, RZ ;  /* 0x0000001907000224 */ /* 0x004fe400078e02ff */
[----:B------:R-:W-:-:S04]  /*09f0*/  @P0 IMAD.WIDE.U32 R4, R4, R26, RZ ;  /* 0x0000001a04040225 */ /* 0x000fc800078e00ff */
[----:B------:R-:W-:Y:S01]  /*0a00*/  @P0 IMAD.WIDE.U32 R6, R7, R24, RZ ;  /* 0x0000001807060225 */ /* 0x000fe200078e00ff */
[----:B------:R-:W-:-:S03]  /*0a10*/  @P0 IADD3 R16, R5, R10, RZ ;  /* 0x0000000a05100210 */ /* 0x000fc60007ffe0ff */
[----:B------:R-:W-:Y:S01]  /*0a20*/  @!P1 IMAD.IADD R18, R9, 0x1, R12 ;  /* 0x0000000109129824 */ /* 0x000fe200078e020c */
[----:B------:R-:W-:Y:S01]  /*0a30*/  @P0 MOV R12, R6 ;  /* 0x00000006000c0202 */ /* 0x000fe20000000f00 */
[----:B------:R-:W-:Y:S02]  /*0a40*/  @!P1 IMAD.MOV.U32 R17, RZ, RZ, R8 ;  /* 0x000000ffff119224 */ /* 0x000fe400078e0008 */
[----:B------:R-:W-:Y:S02]  /*0a50*/  @P0 IMAD.MOV.U32 R14, RZ, RZ, R4 ;  /* 0x000000ffff0e0224 */ /* 0x000fe400078e0004 */
[----:B------:R-:W-:Y:S01]  /*0a60*/  @P0 IMAD.IADD R15, R7, 0x1, R0 ;  /* 0x00000001070f0824 */ /* 0x000fe200078e0200 */
[----:B------:R-:W-:Y:S06]  /*0a70*/  @P0 BRA `(.L_x_381) ;  /* 0x0000000000340947 */ /* 0x000fec0003800000 */
        /* <DEDUP_REMOVED lines=13> */
.L_x_381:
        /* <DEDUP_REMOVED lines=14> */
.L_x_382:
[----:B------:R-:W-:Y:S01]  /*0c30*/  SHF.R.S32.HI R3, RZ, 0x1f, R2 ;  /* 0x0000001fff037819 */ /* 0x000fe20000011402 */
[-C--:B------:R-:W-:Y:S01]  /*0c40*/  IMAD.WIDE.U32 R6, R2, R24.reuse, R138 ;  /* 0x0000001802067225 */ /* 0x080fe200078e008a */
[----:B------:R-:W-:Y:S01]  /*0c50*/  ISETP.NE.AND P5, PT, R23, RZ, PT ;  /* 0x000000ff1700720c */ /* 0x000fe20003fa5270 */
[----:B------:R-:W-:Y:S01]  /*0c60*/  ULDC.64 UR4, c[0x0][0x258] ;  /* 0x0000960000047ab9 */ /* 0x000fe20000000a00 */
[----:B------:R-:W-:Y:S01]  /*0c70*/  IADD3 R8, P0, R138, R17, RZ ;  /* 0x000000118a087210 */ /* 0x000fe20007f1e0ff */
[----:B------:R-:W-:Y:S01]  /*0c80*/  IMAD R9, R3, R24, RZ ;  /* 0x0000001803097224 */ /* 0x000fe200078e02ff */
[----:B------:R-:W1:Y:S01]  /*0c90*/  S2UR UR8, SR_CgaCtaId ;  /* 0x00000000000879c3 */ /* 0x000e620000008800 */
[----:B------:R-:W-:Y:S01]  /*0ca0*/  @!P2 VIADD R13, R13, 0x1 ;  /* 0x000000010d0da836 */ /* 0x000fe20000000000 */
[----:B------:R-:W-:Y:S01]  /*0cb0*/  IADD3 R6, P2, R12, R6, RZ ;  /* 0x000000060c067210 */ /* 0x000fe20007f5e0ff */
[C---:B------:R-:W-:Y:S01]  /*0cc0*/  IMAD R11, R2.reuse, R25, R9 ;  /* 0x00000019020b7224 */ /* 0x040fe200078e0209 */
[----:B------:R-:W-:Y:S01]  /*0cd0*/  IADD3.X R9, R139, R18, RZ, P0, !PT ;  /* 0x000000128b097210 */ /* 0x000fe200007fe4ff */
[----:B------:R-:W-:Y:S01]  /*0ce0*/  @P3 VIADD R13, R13, 0x1 ;  /* 0x000000010d0d3836 */ /* 0x000fe20000000000 */
[----:B------:R-:W-:Y:S01]  /*0cf0*/  ULDC.64 UR6, c[0x0][0x260] ;  /* 0x0000980000067ab9 */ /* 0x000fe20000000a00 */
[-C--:B------:R-:W-:Y:S01]  /*0d00*/  IMAD.WIDE.U32 R4, R2, R26.reuse, R138 ;  /* 0x0000001a02047225 */ /* 0x080fe200078e008a */
[----:B------:R-:W-:Y:S01]  /*0d10*/  IADD3.X R7, R15, R7, R11, P2, !PT ;  /* 0x000000070f077210 */ /* 0x000fe200017fe40b */
[----:B------:R-:W-:Y:S01]  /*0d20*/  BSSY B0, `(.L_x_383) ;  /* 0x0000051000007945 */ /* 0x000fe20003800000 */
[----:B------:R-:W-:Y:S01]  /*0d30*/  MOV R0, R13 ;  /* 0x0000000d00007202 */ /* 0x000fe20000000f00 */
[----:B------:R-:W-:Y:S01]  /*0d40*/  IMAD R10, R3, R26, RZ ;  /* 0x0000001a030a7224 */ /* 0x000fe200078e02ff */
[----:B------:R-:W-:Y:S01]  /*0d50*/  SHF.R.S32.HI R11, RZ, 0x1f, R29 ;  /* 0x0000001fff0b7819 */ /* 0x000fe2000001141d */
[----:B------:R-:W-:Y:S01]  /*0d60*/  VIADD R160, R138, 0x20 ;  /* 0x000000208aa07836 */ /* 0x000fe20000000000 */
[----:B------:R-:W-:Y:S01]  /*0d70*/  IADD3 R4, P1, R14, R4, RZ ;  /* 0x000000040e047210 */ /* 0x000fe20007f3e0ff */
[----:B------:R-:W-:Y:S01]  /*0d80*/  IMAD R10, R2, R27, R10 ;  /* 0x0000001b020a7224 */ /* 0x000fe200078e020a */
[----:B------:R-:W-:Y:S01]  /*0d90*/  IADD3 R157, R138, 0x40, RZ ;  /* 0x000000408a9d7810 */ /* 0x000fe20007ffe0ff */
[----:B------:R-:W-:Y:S01]  /*0da0*/  @!P4 IMAD.MOV R0, RZ, RZ, -R0 ;  /* 0x000000ffff00c224 */ /* 0x000fe200078e0a00 */
[----:B------:R-:W-:Y:S01]  /*0db0*/  @!P5 LOP3.LUT R0, RZ, R23, RZ, 0x33, !PT ;  /* 0x00000017ff00d212 */ /* 0x000fe200078e33ff */
[----:B------:R-:W-:Y:S01]  /*0dc0*/  IMAD R11, R11, UR4, RZ ;  /* 0x000000040b0b7c24 */ /* 0x000fe2000f8e02ff */
[----:B------:R-:W-:Y:S01]  /*0dd0*/  IADD3.X R5, R16, R5, R10, P1, !PT ;  /* 0x0000000510057210 */ /* 0x000fe20000ffe40a */
[----:B------:R-:W-:Y:S01]  /*0de0*/  IMAD.WIDE.U32 R16, R29, UR4, R8 ;  /* 0x000000041d107c25 */ /* 0x000fe2000f8e0008 */
[----:B------:R-:W-:-:S02]  /*0df0*/  SHF.R.S32.HI R10, RZ, 0x1f, R0 ;  /* 0x0000001fff0a7819 */ /* 0x000fc40000011400 */
[----:B------:R-:W-:Y:S01]  /*0e00*/  ISETP.GE.AND P0, PT, R2, R30, PT ;  /* 0x0000001e0200720c */ /* 0x000fe20003f06270 */
[----:B------:R-:W-:Y:S01]  /*0e10*/  IMAD R12, R29, UR5, R11 ;  /* 0x000000051d0c7c24 */ /* 0x000fe2000f8e020b */
[----:B------:R-:W-:Y:S01]  /*0e20*/  ULDC.64 UR4, c[0x0][0x268] ;  /* 0x00009a0000047ab9 */ /* 0x000fe20000000a00 */
[C---:B------:R-:W-:Y:S01]  /*0e30*/  IMAD.WIDE.U32 R40, R0.reuse, UR6, R6 ;  /* 0x0000000600287c25 */ /* 0x040fe2000f8e0006 */
[----:B------:R-:W-:Y:S02]  /*0e40*/  LEA.HI.SX32 R108, R247, 0xffffffff, 0x1a ;  /* 0xfffffffff76c7811 */ /* 0x000fe400078fd2ff */
[----:B------:R-:W-:Y:S01]  /*0e50*/  LEA.HI R18, R21, R45, RZ, 0x4 ;  /* 0x0000002d15127211 */ /* 0x000fe200078f20ff */
[----:B------:R-:W-:Y:S01]  /*0e60*/  IMAD.WIDE.U32 R38, R0, UR4, R4 ;  /* 0x0000000400267c25 */ /* 0x000fe2000f8e0004 */
[----:B------:R2:W-:Y:S01]  /*0e70*/  STL.64 [R1+0x30], R40 ;  /* 0x0000302801007387 */ /* 0x0005e20000100a00 */
[----:B------:R-:W-:Y:S02]  /*0e80*/  LOP3.LUT R15, R22, 0xfffffff8, RZ, 0xc0, !PT ;  /* 0xfffffff8160f7812 */ /* 0x000fe400078ec0ff */
[C---:B------:R-:W-:Y:S01]  /*0e90*/  IMAD R8, R10.reuse, UR6, RZ ;  /* 0x000000060a087c24 */ /* 0x040fe2000f8e02ff */
[----:B------:R2:W-:Y:S01]  /*0ea0*/  STL.64 [R1+0x28], R38 ;  /* 0x0000282601007387 */ /* 0x0005e20000100a00 */
[----:B------:R-:W-:Y:S01]  /*0eb0*/  IMAD R6, R10, UR4, RZ ;  /* 0x000000040a067c24 */ /* 0x000fe2000f8e02ff */
[----:B------:R-:W-:Y:S01]  /*0ec0*/  UMOV UR4, 0x400 ;  /* 0x0000040000047882 */ /* 0x000fe20000000000 */
[----:B------:R-:W-:Y:S01]  /*0ed0*/  IMAD R28, R108, -0x40, R44 ;  /* 0xffffffc06c1c7824 */ /* 0x000fe200078e022c */
[----:B------:R2:W-:Y:S01]  /*0ee0*/  STL [R1+0x8], R160 ;  /* 0x000008a001007387 */ /* 0x0005e20000100800 */
[C---:B------:R-:W-:Y:S01]  /*0ef0*/  IMAD R31, R0.reuse, UR7, R8 ;  /* 0x00000007001f7c24 */ /* 0x040fe2000f8e0208 */
[----:B-1----:R-:W-:Y:S01]  /*0f00*/  ULEA UR4, UR8, UR4, 0x18 ;  /* 0x0000000408047291 */ /* 0x002fe2000f8ec03f */
[----:B------:R-:W-:Y:S01]  /*0f10*/  IMAD R36, R0, UR5, R6 ;  /* 0x0000000500247c24 */ /* 0x000fe2000f8e0206 */
[----:B------:R2:W-:Y:S01]  /*0f20*/  STL [R1+0xc], R157 ;  /* 0x00000c9d01007387 */ /* 0x0005e20000100800 */
[----:B------:R-:W-:Y:S01]  /*0f30*/  LOP3.LUT R0, R18, 0xfffffff0, RZ, 0xc0, !PT ;  /* 0xfffffff012007812 */ /* 0x000fe200078ec0ff */
[----:B------:R-:W-:Y:S01]  /*0f40*/  IMAD.WIDE R10, R154, 0x80, R2 ;  /* 0x000000809a0a7825 */ /* 0x000fe200078e0202 */
[----:B------:R-:W-:-:S02]  /*0f50*/  ISETP.GE.AND P1, PT, R2, R28, PT ;  /* 0x0000001c0200720c */ /* 0x000fc40003f26270 */
[----:B------:R-:W-:Y:S01]  /*0f60*/  SHF.R.S32.HI R23, RZ, 0x4, R18 ;  /* 0x00000004ff177819 */ /* 0x000fe20000011412 */
[----:B------:R-:W-:Y:S01]  /*0f70*/  IMAD.IADD R14, R45, 0x1, -R0 ;  /* 0x000000012d0e7824 */ /* 0x000fe200078e0a00 */
[C---:B------:R-:W-:Y:S01]  /*0f80*/  ISETP.GE.AND P5, PT, R2.reuse, R28, PT ;  /* 0x0000001c0200720c */ /* 0x040fe20003fa6270 */
[----:B------:R-:W-:Y:S01]  /*0f90*/  IMAD.IADD R13, R17, 0x1, R12 ;  /* 0x00000001110d7824 */ /* 0x000fe200078e020c */
[----:B------:R-:W-:Y:S02]  /*0fa0*/  P2R R34, PR, RZ, 0x2 ;  /* 0x00000002ff227803 */ /* 0x000fe40000000000 */
[----:B------:R-:W-:Y:S02]  /*0fb0*/  IADD3 R29, R2, 0x20, RZ ;  /* 0x00000020021d7810 */ /* 0x000fe40007ffe0ff */
[----:B------:R-:W-:Y:S01]  /*0fc0*/  LEA R222, R222, UR4, 0x1 ;  /* 0x00000004dede7c11 */ /* 0x000fe2000f8e08ff */
        /* <DEDUP_REMOVED lines=38> */
.L_x_384:
[----:B------:R-:W-:Y:S05]  /*1230*/  BSYNC B0 ;  /* 0x0000000000007941 */ /* 0x000fea0003800000 */
.L_x_383:
[----:B------:R-:W-:Y:S01]  /*1240*/  ISETP.GE.AND P0, PT, R29, R30, PT ;  /* 0x0000001e1d00720c */ /* 0x000fe20003f06270 */
[----:B------:R-:W-:Y:S01]  /*1250*/  BSSY B0, `(.L_x_385) ;  /* 0x000002f000007945 */ /* 0x000fe20003800000 */
[----:B------:R-:W-:Y:S01]  /*1260*/  LEA.HI R0, R18, R23, RZ, 0x1 ;  /* 0x0000001712007211 */ /* 0x000fe200078f08ff */
[----:B---3--:R-:W-:Y:S01]  /*1270*/  IMAD.IADD R9, R45, 0x1, -R15 ;  /* 0x000000012d097824 */ /* 0x008fe200078e0a0f */
[----:B------:R-:W-:Y:S01]  /*1280*/  LEA.HI R8, R14, R14, RZ, 0x1 ;  /* 0x0000000e0e087211 */ /* 0x000fe200078f08ff */
[----:B------:R-:W-:Y:S01]  /*1290*/  VIADD R22, R2, 0x60 ;  /* 0x0000006002167836 */ /* 0x000fe20000000000 */
[----:B------:R-:W-:Y:S02]  /*12a0*/  LOP3.LUT R20, R0, 0xfffffffe, RZ, 0xc0, !PT ;  /* 0xfffffffe00147812 */ /* 0x000fe400078ec0ff */
[--C-:B------:R-:W-:Y:S02]  /*12b0*/  SHF.R.S32.HI R15, RZ, 0x1, R8.reuse ;  /* 0x00000001ff0f7819 */ /* 0x100fe40000011408 */
[----:B------:R-:W-:-:S03]  /*12c0*/  SHF.R.S32.HI R21, RZ, 0x1f, R8 ;  /* 0x0000001fff157819 */ /* 0x000fc60000011408 */
[----:B------:R-:W-:Y:S05]  /*12d0*/  @P0 BRA `(.L_x_386) ;  /* 0x0000000000980947 */ /* 0x000fea0003800000 */
[----:B------:R-:W-:Y:S01]  /*12e0*/  ULDC UR5, c[0x0][0x2d0] ;  /* 0x0000b40000057ab9 */ /* 0x000fe20000000800 */
[----:B-1----:R-:W-:Y:S01]  /*12f0*/  IADD3 R4, P2, R10, 0x20, RZ ;  /* 0x000000200a047810 */ /* 0x002fe20007f5e0ff */
        /* <DEDUP_REMOVED lines=36> */
.L_x_386:
[----:B------:R-:W-:Y:S05]  /*1540*/  BSYNC B0 ;  /* 0x0000000000007941 */ /* 0x000fea0003800000 */
.L_x_385:
[----:B------:R-:W-:Y:S01]  /*1550*/  LEA.HI R18, R9, R9, RZ, 0x1 ;  /* 0x0000000909127211 */ /* 0x000fe200078f08ff */
[----:B------:R-:W-:Y:S01]  /*1560*/  BSSY B0, `(.L_x_387) ;  /* 0x0000033000007945 */ /* 0x000fe20003800000 */
[----:B------:R-:W-:Y:S01]  /*1570*/  LEA.HI R0, R21, R15, RZ, 0x2 ;  /* 0x0000000f15007211 */ /* 0x000fe200078f10ff */
[----:B------:R-:W-:Y:S01]  /*1580*/  IMAD.IADD R23, R23, 0x1, -R20 ;  /* 0x0000000117177824 */ /* 0x000fe200078e0a14 */
[----:B------:R-:W-:Y:S02]  /*1590*/  LOP3.LUT R3, R8, 0x7fffffe, RZ, 0xc0, !PT ;  /* 0x07fffffe08037812 */ /* 0x000fe400078ec0ff */
[----:B------:R-:W-:Y:S02]  /*15a0*/  LOP3.LUT R2, R18, 0x3fffffe, RZ, 0xc0, !PT ;  /* 0x03fffffe12027812 */ /* 0x000fe400078ec0ff */
[----:B------:R-:W-:Y:S01]  /*15b0*/  LOP3.LUT R0, R0, 0xfffffffc, RZ, 0xc0, !PT ;  /* 0xfffffffc00007812 */ /* 0x000fe200078ec0ff */
[----:B------:R-:W-:Y:S01]  /*15c0*/  IMAD.IADD R137, R14, 0x1, -R3 ;  /* 0x000000010e897824 */ /* 0x000fe200078e0a03 */
[----:B-1-34-:R-:W-:-:S02]  /*15d0*/  SHF.R.S32.HI R4, RZ, 0x1f, R14 ;  /* 0x0000001fff047819 */ /* 0x01afc4000001140e */
        /* <DEDUP_REMOVED lines=43> */
.L_x_388:
[----:B------:R-:W-:Y:S05]  /*1890*/  BSYNC B0 ;  /* 0x0000000000007941 */ /* 0x000fea0003800000 */
.L_x_387:
[----:B------:R-:W-:Y:S01]  /*18a0*/  IMAD.IADD R159, R41, 0x1, R31 ;  /* 0x00000001299f7824 */ /* 0x000fe200078e021f */
[C---:B------:R-:W-:Y:S01]  /*18b0*/  SHF.L.U64.HI R136, R24.reuse, 0x6, R25 ;  /* 0x0000000618887819 */ /* 0x040fe20000010219 */
[----:B------:R-:W-:Y:S01]  /*18c0*/  IMAD.MOV.U32 R158, RZ, RZ, R40 ;  /* 0x000000ffff9e7224 */ /* 0x000fe200078e0028 */
[----:B------:R-:W-:Y:S01]  /*18d0*/  SHF.L.U32 R109, R24, 0x6, RZ ;  /* 0x00000006186d7819 */ /* 0x000fe200000006ff */
[----:B------:R-:W-:Y:S01]  /*18e0*/  BSSY B0, `(.L_x_389) ;  /* 0x000002f000007945 */ /* 0x000fe20003800000 */
[----:B------:R-:W-:Y:S01]  /*18f0*/  SHF.R.S32.HI R21, RZ, 0x1f, R108 ;  /* 0x0000001fff157819 */ /* 0x000fe2000001146c */
[----:B------:R-:W-:Y:S01]  /*1900*/  IMAD R0, R136, R108, RZ ;  /* 0x0000006c88007224 */ /* 0x000fe200078e02ff */
[----:B------:R4:W-:Y:S01]  /*1910*/  STL.64 [R1+0x20], R158 ;  /* 0x0000209e01007387 */ /* 0x0009e20000100a00 */
[----:B------:R-:W-:Y:S01]  /*1920*/  ISETP.GE.AND P6, PT, R29, R28, PT ;  /* 0x0000001c1d00720c */ /* 0x000fe20003fc6270 */
[----:B------:R-:W-:Y:S01]  /*1930*/  IMAD.WIDE.U32 R2, R108, R109, R158 ;  /* 0x0000006d6c027225 */ /* 0x000fe200078e009e */
[----:B------:R-:W-:-:S03]  /*1940*/  SHF.R.S32.HI R32, RZ, 0x1, R18 ;  /* 0x00000001ff207819 */ /* 0x000fc60000011412 */
[----:B------:R-:W-:Y:S01]  /*1950*/  IMAD R20, R21, R109, R0 ;  /* 0x0000006d15147224 */ /* 0x000fe200078e0200 */
[----:B------:R-:W-:Y:S07]  /*1960*/  @P4 BRA `(.L_x_390) ;  /* 0x0000000000984947 */ /* 0x000fee0003800000 */
        /* <DEDUP_REMOVED lines=15> */
[----:B------:R-:W5:Y:S01]  /*1a60*/  @!P0 LDC.64 R18, c[0x0][0x210] ;  /* 0x00008400ff128b82 */ /* 0x000f620000000a00 */
[----:B-1----:R-:W-:-:S04]  /*1a70*/  @!P1 LEA R6, P3, R8, R14, 0x1 ;  /* 0x0000000e08069211 */ /* 0x002fc800078608ff */
        /* <DEDUP_REMOVED lines=21> */
.L_x_390:
[----:B------:R-:W-:Y:S05]  /*1bd0*/  BSYNC B0 ;  /* 0x0000000000007941 */ /* 0x000fea0003800000 */
.L_x_389:
[----:B------:R-:W-:Y:S01]  /*1be0*/  ISETP.NE.AND P0, PT, R34, RZ, PT ;  /* 0x000000ff2200720c */ /* 0x000fe20003f05270 */
[----:B------:R-:W-:Y:S01]  /*1bf0*/  BSSY B0, `(.L_x_391) ;  /* 0x0000023000007945 */ /* 0x000fe20003800000 */
[----:B------:R-:W-:Y:S01]  /*1c00*/  IMAD.SHL.U32 R9, R32, 0x40, RZ ;  /* 0x0000004020097824 */ /* 0x000fe200078e00ff */
[----:B------:R-:W-:-:S10]  /*1c10*/  IADD3 R8, R3, R20, RZ ;  /* 0x0000001403087210 */ /* 0x000fd40007ffe0ff */
[----:B------:R-:W-:Y:S05]  /*1c20*/  @P0 BRA `(.L_x_392) ;  /* 0x00000000007c0947 */ /* 0x000fea0003800000 */
[----:B------:R-:W-:Y:S02]  /*1c30*/  ULDC UR5, c[0x0][0x2d0] ;  /* 0x0000b40000057ab9 */ /* 0x000fe40000000800 */
[----:B------:R-:W-:Y:S02]  /*1c40*/  ISETP.GE.AND P0, PT, R138, UR5, PT ;  /* 0x000000058a007c0c */ /* 0x000fe4000bf06270 */
[----:B------:R-:W-:Y:S02]  /*1c50*/  ISETP.GE.AND P1, PT, R160, UR5, PT ;  /* 0x00000005a0007c0c */ /* 0x000fe4000bf26270 */
[----:B------:R-:W-:-:S09]  /*1c60*/  ISETP.GE.AND P2, PT, R157, UR5, PT ;  /* 0x000000059d007c0c */ /* 0x000fd2000bf46270 */
[----:B---3--:R-:W3:Y:S01]  /*1c70*/  @!P0 LDC.64 R6, c[0x0][0x218] ;  /* 0x00008600ff068b82 */ /* 0x008ee20000000a00 */
[----:B------:R2:W-:Y:S04]  /*1c80*/  @P0 STS [R222+0x6000], RZ ;  /* 0x006000ffde000388 */ /* 0x0005e80000000800 */
[----:B------:R2:W-:Y:S03]  /*1c90*/  @P0 STS [R222+0x6004], RZ ;  /* 0x006004ffde000388 */ /* 0x0005e60000000800 */
[----:B-1----:R-:W1:Y:S01]  /*1ca0*/  @!P1 LDC.64 R4, c[0x0][0x218] ;  /* 0x00008600ff049b82 */ /* 0x002e620000000a00 */
[----:B------:R2:W-:Y:S01]  /*1cb0*/  @P0 STS.64 [R222+0x6008], RZ ;  /* 0x006008ffde000388 */ /* 0x0005e20000000a00 */
[----:B---3--:R-:W-:-:S04]  /*1cc0*/  @!P0 LEA R6, P4, R2, R6, 0x1 ;  /* 0x0000000602068211 */ /* 0x008fc800078808ff */
        /* <DEDUP_REMOVED lines=21> */
.L_x_392:
[----:B------:R-:W-:Y:S05]  /*1e20*/  BSYNC B0 ;  /* 0x0000000000007941 */ /* 0x000fea0003800000 */
.L_x_391:
[C---:B------:R-:W-:Y:S01]  /*1e30*/  SHF.L.U64.HI R155, R24.reuse, 0x5, R25 ;  /* 0x00000005189b7819 */ /* 0x040fe20000010219 */
[----:B------:R-:W-:Y:S01]  /*1e40*/  BSSY B0, `(.L_x_393) ;  /* 0x0000024000007945 */ /* 0x000fe20003800000 */
[----:B------:R-:W-:-:S03]  /*1e50*/  SHF.L.U32 R156, R24, 0x5, RZ ;  /* 0x00000005189c7819 */ /* 0x000fc600000006ff */
[----:B------:R1:W-:Y:S04]  /*1e60*/  STL [R1+0x3c], R155 ;  /* 0x00003c9b01007387 */ /* 0x0003e80000100800 */
[----:B------:R1:W-:Y:S01]  /*1e70*/  STL [R1+0x38], R156 ;  /* 0x0000389c01007387 */ /* 0x0003e20000100800 */
[----:B------:R-:W-:Y:S05]  /*1e80*/  @P6 BRA `(.L_x_394) ;  /* 0x00000000007c6947 */ /* 0x000fea0003800000 */
[----:B------:R-:W-:Y:S01]  /*1e90*/  ULDC UR5, c[0x0][0x2d0] ;  /* 0x0000b40000057ab9 */ /* 0x000fe20000000800 */
[----:B------:R-:W-:Y:S02]  /*1ea0*/  IADD3 R0, P2, R156, R2, RZ ;  /* 0x000000029c007210 */ /* 0x000fe40007f5e0ff */
[----:B------:R-:W-:Y:S02]  /*1eb0*/  ISETP.GE.AND P1, PT, R138, UR5, PT ;  /* 0x000000058a007c0c */ /* 0x000fe4000bf26270 */
[----:B------:R-:W-:Y:S01]  /*1ec0*/  ISETP.GE.AND P0, PT, R160, UR5, PT ;  /* 0x00000005a0007c0c */ /* 0x000fe2000bf06270 */
[----:B--23--:R-:W-:Y:S01]  /*1ed0*/  IMAD.X R6, R155, 0x1, R8, P2 ;  /* 0x000000019b067824 */ /* 0x00cfe200010e0608 */
[----:B------:R-:W-:-:S09]  /*1ee0*/  ISETP.GE.AND P2, PT, R157, UR5, PT ;  /* 0x000000059d007c0c */ /* 0x000fd2000bf46270 */
[----:B-1----:R-:W1:Y:S01]  /*1ef0*/  @!P1 LDC.64 R4, c[0x0][0x218] ;  /* 0x00008600ff049b82 */ /* 0x002e620000000a00 */
        /* <DEDUP_REMOVED lines=24> */
.L_x_394:
[----:B------:R-:W-:Y:S05]  /*2080*/  BSYNC B0 ;  /* 0x0000000000007941 */ /* 0x000fea0003800000 */
.L_x_393:
[----:B------:R-:W0:Y:S01]  /*2090*/  LDGDEPBAR ;  /* 0x00000000000079af */ /* 0x000e220000000000 */
[----:B------:R-:W-:Y:S01]  /*20a0*/  IMAD.IADD R10, R39, 0x1, R36 ;  /* 0x00000001270a7824 */ /* 0x000fe200078e0224 */
[----:B------:R-:W-:Y:S01]  /*20b0*/  LOP3.LUT R0, R9, 0xc0, RZ, 0xc0, !PT ;  /* 0x000000c009007812 */ /* 0x000fe200078ec0ff */
[----:B-123--:R-:W-:Y:S01]  /*20c0*/  IMAD.SHL.U32 R4, R35, 0x8, RZ ;  /* 0x0000000823047824 */ /* 0x00efe200078e00ff */
[----:B------:R-:W-:Y:S01]  /*20d0*/  BSSY B0, `(.L_x_395) ;  /* 0x0000042000007945 */ /* 0x000fe20003800000 */
[----:B------:R-:W-:Y:S01]  /*20e0*/  IMAD.SHL.U32 R6, R22, 0x20, RZ ;  /* 0x0000002016067824 */ /* 0x000fe200078e00ff */
[----:B------:R1:W-:Y:S01]  /*20f0*/  STL [R1+0x40], R10 ;  /* 0x0000400a01007387 */ /* 0x0003e20000100800 */
[----:B------:R-:W-:Y:S01]  /*2100*/  IMAD.SHL.U32 R3, R33, 0x40, RZ ;  /* 0x0000004021037824 */ /* 0x000fe200078e00ff */
[----:B------:R-:W-:Y:S01]  /*2110*/  LOP3.LUT R4, R0, 0x8, R4, 0xf8, !PT ;  /* 0x0000000800047812 */ /* 0x000fe200078ef804 */
[C---:B------:R-:W-:Y:S01]  /*2120*/  IMAD.SHL.U32 R5, R23.reuse, 0x8, RZ ;  /* 0x0000000817057824 */ /* 0x040fe200078e00ff */
[----:B------:R-:W-:Y:S01]  /*2130*/  SHF.R.U32.HI R2, RZ, 0x3, R0 ;  /* 0x00000003ff027819 */ /* 0x000fe20000011600 */
[----:B------:R-:W-:Y:S01]  /*2140*/  IMAD R9, R23, 0x8, R30 ;  /* 0x0000000817097824 */ /* 0x000fe200078e021e */
[----:B------:R-:W-:-:S02]  /*2150*/  LOP3.LUT R0, R3, 0xc0, RZ, 0xc0, !PT ;  /* 0x000000c003007812 */ /* 0x000fc400078ec0ff */
[----:B------:R-:W-:Y:S02]  /*2160*/  LOP3.LUT R111, R6, 0xffffff00, RZ, 0xc0, !PT ;  /* 0xffffff00066f7812 */ /* 0x000fe400078ec0ff */
[----:B------:R-:W-:Y:S01]  /*2170*/  LOP3.LUT R8, R4, R2, RZ, 0x3c, !PT ;  /* 0x0000000204087212 */ /* 0x000fe200078e3cff */
[-C--:B------:R-:W-:Y:S01]  /*2180*/  IMAD R2, R21, R26.reuse, RZ ;  /* 0x0000001a15027224 */ /* 0x080fe200078e02ff */
[----:B------:R-:W-:Y:S01]  /*2190*/  LOP3.LUT R7, R0, 0x8, R5, 0xf8, !PT ;  /* 0x0000000800077812 */ /* 0x000fe200078ef805 */
[----:B------:R-:W-:Y:S01]  /*21a0*/  IMAD R3, R152, 0x200, R111 ;  /* 0x0000020098037824 */ /* 0x000fe200078e026f */
[----:B------:R-:W-:Y:S01]  /*21b0*/  SHF.R.U32.HI R6, RZ, 0x3, R0 ;  /* 0x00000003ff067819 */ /* 0x000fe20000011600 */
[----:B------:R-:W-:Y:S01]  /*21c0*/  IMAD.WIDE.U32 R4, R108, R26, RZ ;  /* 0x0000001a6c047225 */ /* 0x000fe200078e00ff */
[----:B------:R-:W-:Y:S01]  /*21d0*/  ISETP.GE.AND P3, PT, R29, R28, PT ;  /* 0x0000001c1d00720c */ /* 0x000fe20003f66270 */
[----:B------:R-:W-:-:S04]  /*21e0*/  DEPBAR.LE SB0, 0x0 ;  /* 0x000080000000791a */ /* 0x000fc80000000000 */
[----:B------:R-:W-:Y:S01]  /*21f0*/  BAR.SYNC.DEFER_BLOCKING 0x0 ;  /* 0x0000000000007b1d */ /* 0x000fe20000010000 */
[----:B------:R-:W-:Y:S01]  /*2200*/  IMAD R0, R108, R27, R2 ;  /* 0x0000001b6c007224 */ /* 0x000fe200078e0202 */
[----:B------:R-:W-:Y:S01]  /*2210*/  LOP3.LUT R110, R7, R6, RZ, 0x3c, !PT ;  /* 0x00000006076e7212 */ /* 0x000fe200078e3cff */
[----:B------:R-:W-:Y:S01]  /*2220*/  IMAD R2, R137, 0x20, R3 ;  /* 0x0000002089027824 */ /* 0x000fe200078e0203 */
[----:B------:R-:W-:Y:S01]  /*2230*/  LEA R6, P0, R4, R38, 0x6 ;  /* 0x0000002604067211 */ /* 0x000fe200078030ff */
[----:B------:R-:W-:Y:S02]  /*2240*/  IMAD.IADD R7, R5, 0x1, R0 ;  /* 0x0000000105077824 */ /* 0x000fe400078e0200 */
[----:B------:R-:W-:Y:S02]  /*2250*/  IMAD.U32 R0, R9, 0x20, R8 ;  /* 0x0000002009007824 */ /* 0x000fe400078e0008 */
[----:B------:R-:W-:Y:S01]  /*2260*/  IMAD.IADD R2, R110, 0x1, R2 ;  /* 0x000000016e027824 */ /* 0x000fe200078e0202 */
[----:B------:R-:W-:-:S02]  /*2270*/  LEA.HI.X R7, R4, R10, R7, 0x6, P0 ;  /* 0x0000000a04077211 */ /* 0x000fc400000f3407 */
[----:B------:R-:W-:Y:S02]  /*2280*/  LEA R217, R0, UR4, 0x1 ;  /* 0x0000000400d97c11 */ /* 0x000fe4000f8e08ff */
        /* <DEDUP_REMOVED lines=14> */
[----:B------:R-:W5:Y:S01]  /*2370*/  @!P1 LDC.64 R2, c[0x0][0x220] ;  /* 0x00008800ff029b82 */ /* 0x000f620000000a00 */
[----:B------:R3:W-:Y:S01]  /*2380*/  @P0 STS.64 [R222+0x9008], RZ ;  /* 0x009008ffde000388 */ /* 0x0007e20000000a00 */
        /* <DEDUP_REMOVED lines=22> */
.L_x_396:
[----:B------:R-:W-:Y:S05]  /*24f0*/  BSYNC B0 ;  /* 0x0000000000007941 */ /* 0x000fea0003800000 */
.L_x_395:
        /* <DEDUP_REMOVED lines=38> */
.L_x_398:
[----:B------:R-:W-:Y:S05]  /*2760*/  BSYNC B0 ;  /* 0x0000000000007941 */ /* 0x000fea0003800000 */
.L_x_397:
[----:B------:R-:W-:Y:S01]  /*2770*/  LDSM.16.M88.4 R24, [R217+0x6000] ;  /* 0x00600000d918783b */ /* 0x000fe20000000200 */
[----:B------:R-:W-:Y:S01]  /*2780*/  IMAD.MOV.U32 R0, RZ, RZ, 0x20 ;  /* 0x00000020ff007424 */ /* 0x000fe200078e00ff */
[----:B------:R-:W-:Y:S01]  /*2790*/  LOP3.LUT P0, RZ, R32, 0x2, RZ, 0xc0, !PT ;  /* 0x0000000220ff7812 */ /* 0x000fe2000780c0ff */
[----:B-123--:R-:W-:Y:S01]  /*27a0*/  IMAD.MOV.U32 R2, RZ, RZ, 0x10 ;  /* 0x00000010ff027424 */ /* 0x00efe200078e00ff */
[----:B------:R-:W1:Y:S01]  /*27b0*/  LDSM.16.M88.4 R4, [R220+0x1000] ;  /* 0x00100000dc04783b */ /* 0x000e620000000200 */
[----:B------:R-:W-:Y:S01]  /*27c0*/  LOP3.LUT P1, RZ, R33, 0x2, RZ, 0xc0, !PT ;  /* 0x0000000221ff7812 */ /* 0x000fe2000782c0ff */
[----:B------:R-:W-:Y:S01]  /*27d0*/  ULDC.U8 UR14, c[0x0][0x388] ;  /* 0x0000e200000e7ab9 */ /* 0x000fe20000000000 */
[----:B------:R-:W-:Y:S01]  /*27e0*/  SEL R0, R0, 0xffffffe0, !P0 ;  /* 0xffffffe000007807 */ /* 0x000fe20004000000 */
[----:B------:R-:W2:Y:S01]  /*27f0*/  LDSM.16.M88.4 R8, [R220] ;  /* 0x00000000dc08783b */ /* 0x000ea20000000200 */
[----:B------:R-:W-:-:S03]  /*2800*/  SEL R2, R2, 0xfffffff0, !P1 ;  /* 0xfffffff002027807 */ /* 0x000fc60004800000 */
[----:B------:R-:W3:Y:S01]  /*2810*/  LDSM.16.M88.4 R20, [R217+0x6400] ;  /* 0x00640000d914783b */ /* 0x000ee20000000200 */
[----:B------:R-:W-:Y:S02]  /*2820*/  IMAD.IADD R219, R217, 0x1, R0 ;  /* 0x00000001d9db7824 */ /* 0x000fe400078e0200 */
[----:B------:R-:W-:Y:S01]  /*2830*/  IMAD R221, R2, 0x2, R220 ;  /* 0x0000000202dd7824 */ /* 0x000fe200078e02dc */
[----:B------:R-:W5:Y:S01]  /*2840*/  LDSM.16.M88.4 R12, [R217+0x6800] ;  /* 0x00680000d90c783b */ /* 0x000f620000000200 */
[----:B------:R-:W-:-:S03]  /*2850*/  IMAD.SHL.U32 R0, R45, 0x2, RZ ;  /* 0x000000022d007824 */ /* 0x000fc600078e00ff */
[----:B------:R-:W4:Y:S02]  /*2860*/  LDSM.16.M88.4 R28, [R217+0x6c00] ;  /* 0x006c0000d91c783b */ /* 0x000f240000000200 */
[----:B------:R-:W-:Y:S02]  /*2870*/  LOP3.LUT R0, R0, 0x6, RZ, 0xc0, !PT ;  /* 0x0000000600007812 */ /* 0x000fe400078ec0ff */
[----:B------:R-:W-:Y:S03]  /*2880*/  LDSM.16.M88.4 R56, [R219+0x6000] ;  /* 0x00600000db38783b */ /* 0x000fe60000000200 */
[----:B------:R-:W-:Y:S01]  /*2890*/  IMAD R0, R108, 0x40, R0 ;  /* 0x000000406c007824 */ /* 0x000fe200078e0200 */
[----:B------:R-:W4:Y:S03]  /*28a0*/  LDSM.16.M88.4 R16, [R221+0x1000] ;  /* 0x00100000dd10783b */ /* 0x000f260000000200 */
[C---:B------:R-:W-:Y:S01]  /*28b0*/  VIADD R3, R0.reuse, 0x10 ;  /* 0x0000001000037836 */ /* 0x040fe20000000000 */
[----:B------:R-:W4:Y:S01]  /*28c0*/  LDSM.16.M88.4 R52, [R219+0x6400] ;  /* 0x00640000db34783b */ /* 0x000f220000000200 */
[C---:B------:R-:W-:Y:S01]  /*28d0*/  ISETP.GE.AND P4, PT, R0.reuse, R44, PT ;  /* 0x0000002c0000720c */ /* 0x040fe20003f86270 */
[----:B------:R-:W-:-:S02]  /*28e0*/  VIADD R45, R0, 0x11 ;  /* 0x00000011002d7836 */ /* 0x000fc40000000000 */
[----:B------:R-:W4:Y:S01]  /*28f0*/  LDSM.16.M88.4 R48, [R219+0x6800] ;  /* 0x00680000db30783b */ /* 0x000f220000000200 */
[-C--:B------:R-:W-:Y:S01]  /*2900*/  ISETP.GE.AND P0, PT, R3, R44.reuse, PT ;  /* 0x0000002c0300720c */ /* 0x080fe20003f06270 */
[C---:B------:R-:W-:Y:S02]  /*2910*/  VIADD R3, R0.reuse, 0x21 ;  /* 0x0000002100037836 */ /* 0x040fe40000000000 */
[----:B------:R-:W-:Y:S01]  /*2920*/  LDSM.16.M88.4 R40, [R219+0x6c00] ;  /* 0x006c0000db28783b */ /* 0x000fe20000000200 */
[C---:B------:R-:W-:Y:S02]  /*2930*/  VIADD R47, R0.reuse, 0x18 ;  /* 0x00000018002f7836 */ /* 0x040fe40000000000 */
[----:B------:R-:W-:Y:S01]  /*2940*/  ISETP.GE.AND P6, PT, R3, R44, PT ;  /* 0x0000002c0300720c */ /* 0x000fe20003fc6270 */
[----:B-1----:R-:W-:Y:S01]  /*2950*/  HMMA.16816.F32 R32, R4, R24, RZ ;  /* 0x000000180420723c */ /* 0x002fe200000018ff */
[----:B------:R-:W-:Y:S01]  /*2960*/  LDSM.16.M88.4 R36, [R217+0x7000] ;  /* 0x00700000d924783b */ /* 0x000fe20000000200 */
[----:B------:R-:W-:-:S02]  /*2970*/  VIADD R3, R0, 0x28 ;  /* 0x0000002800037836 */ /* 0x000fc40000000000 */
[C---:B------:R-:W-:Y:S01]  /*2980*/  VIADD R46, R0.reuse, 0x20 ;  /* 0x00000020002e7836 */ /* 0x040fe20000000000 */
[----:B------:R-:W0:Y:S01]  /*2990*/  LDGDEPBAR ;  /* 0x00000000000079af */ /* 0x000e220000000000 */
[----:B--2---:R-:W-:Y:S01]  /*29a0*/  HMMA.16816.F32 R92, R8, R24, RZ ;  /* 0x00000018085c723c */ /* 0x004fe200000018ff */
[----:B------:R-:W-:Y:S01]  /*29b0*/  ISETP.GE.AND P5, PT, R3, R44, PT ;  /* 0x0000002c0300720c */ /* 0x000fe20003fa6270 */
[----:B------:R-:W-:-:S04]  /*29c0*/  VIADD R3, R0, 0x29 ;  /* 0x0000002900037836 */ /* 0x000fc80000000000 */
[C---:B---3--:R-:W-:Y:S06]  /*29d0*/  HMMA.16816.F32 R64, R4.reuse, R22, RZ ;  /* 0x000000160440723c */ /* 0x048fec00000018ff */
[C---:B-----5:R-:W-:Y:S06]  /*29e0*/  HMMA.16816.F32 R68, R4.reuse, R12, RZ ;  /* 0x0000000c0444723c */ /* 0x060fec00000018ff */
[----:B------:R-:W-:Y:S06]  /*29f0*/  HMMA.16816.F32 R76, R4, R14, RZ ;  /* 0x0000000e044c723c */ /* 0x000fec00000018ff */
[C---:B------:R-:W-:Y:S06]  /*2a00*/  HMMA.16816.F32 R88, R8.reuse, R12, RZ ;  /* 0x0000000c0858723c */ /* 0x040fec00000018ff */
[----:B------:R-:W-:Y:S01]  /*2a10*/  HMMA.16816.F32 R124, R8, R14, RZ ;  /* 0x0000000e087c723c */ /* 0x000fe200000018ff */
[----:B------:R-:W1:Y:S05]  /*2a20*/  LDSM.16.M88.4 R12, [R221] ;  /* 0x00000000dd0c783b */ /* 0x000e6a0000000200 */
[-C--:B------:R-:W-:Y:S06]  /*2a30*/  HMMA.16816.F32 R60, R4, R26.reuse, RZ ;  /* 0x0000001a043c723c */ /* 0x080fec00000018ff */
[----:B------:R-:W-:Y:S06]  /*2a40*/  HMMA.16816.F32 R100, R8, R26, RZ ;  /* 0x0000001a0864723c */ /* 0x000fec00000018ff */
[C---:B------:R-:W-:Y:S06]  /*2a50*/  HMMA.16816.F32 R24, R4.reuse, R20, RZ ;  /* 0x000000140418723c */ /* 0x040fec00000018ff */
[C---:B----4-:R-:W-:Y:S06]  /*2a60*/  HMMA.16816.F32 R72, R4.reuse, R28, RZ ;  /* 0x0000001c0448723c */ /* 0x050fec00000018ff */
[----:B------:R-:W-:Y:S01]  /*2a70*/  HMMA.16816.F32 R80, R4, R30, RZ ;  /* 0x0000001e0450723c */ /* 0x000fe200000018ff */
[----:B------:R-:W-:Y:S05]  /*2a80*/  LDSM.16.M88.4 R4, [R220+0x3000] ;  /* 0x00300000dc04783b */ /* 0x000fea0000000200 */
[----:B------:R-:W-:Y:S01]  /*2a90*/  HMMA.16816.F32 R120, R16, R56, R32 ;  /* 0x000000381078723c */ /* 0x000fe20000001820 */
[----:B------:R-:W2:Y:S05]  /*2aa0*/  LDSM.16.M88.4 R32, [R217+0x7400] ;  /* 0x00740000d920783b */ /* 0x000eaa0000000200 */
[C---:B------:R-:W-:Y:S06]  /*2ab0*/  HMMA.16816.F32 R104, R8.reuse, R20, RZ ;  /* 0x000000140868723c */ /* 0x040fec00000018ff */
[C---:B------:R-:W-:Y:S06]  /*2ac0*/  HMMA.16816.F32 R96, R8.reuse, R22, RZ ;  /* 0x000000160860723c */ /* 0x040fec00000018ff */
[C---:B------:R-:W-:Y:S06]  /*2ad0*/  HMMA.16816.F32 R84, R8.reuse, R28, RZ ;  /* 0x0000001c0854723c */ /* 0x040fec00000018ff */
[----:B------:R-:W-:Y:S01]  /*2ae0*/  HMMA.16816.F32 R116, R8, R30, RZ ;  /* 0x0000001e0874723c */ /* 0x000fe200000018ff */
[----:B------:R-:W3:Y:S04]  /*2af0*/  LDSM.16.M88.4 R28, [R217+0x7800] ;  /* 0x00780000d91c783b */ /* 0x000ee80000000200 */
[----:B------:R-:W4:Y:S01]  /*2b00*/  LDSM.16.M88.4 R8, [R220+0x2000] ;  /* 0x00200000dc08783b */ /* 0x000f220000000200 */
[C---:B------:R-:W-:Y:S06]  /*2b10*/  HMMA.16816.F32 R20, R16.reuse, R54, R64 ;  /* 0x000000361014723c */ /* 0x040fec0000001840 */
[C---:B------:R-:W-:Y:S06]  /*2b20*/  HMMA.16816.F32 R112, R16.reuse, R58, R60 ;  /* 0x0000003a1070723c */ /* 0x040fec000000183c */
[C---:B------:R-:W-:Y:S01]  /*2b30*/  HMMA.16816.F32 R60, R16.reuse, R52, R24 ;  /* 0x00000034103c723c */ /* 0x040fe20000001818 */
[----:B------:R-:W5:Y:S05]  /*2b40*/  LDSM.16.M88.4 R24, [R217+0x7c00] ;  /* 0x007c0000d918783b */ /* 0x000f6a0000000200 */
[----:B------:R-:W-:Y:S06]  /*2b50*/  HMMA.16816.F32 R64, R16, R48, R68 ;  /* 0x000000301040723c */ /* 0x000fec0000001844 */
[----:B-1----:R-:W-:Y:S06]  /*2b60*/  HMMA.16816.F32 R92, R12, R56, R92 ;  /* 0x000000380c5c723c */ /* 0x002fec000000185c */
[C---:B------:R-:W-:Y:S06]  /*2b70*/  HMMA.16816.F32 R72, R16.reuse, R40, R72 ;  /* 0x000000281048723c */ /* 0x040fec0000001848 */
[----:B------:R-:W-:Y:S06]  /*2b80*/  HMMA.16816.F32 R68, R16, R42, R80 ;  /* 0x0000002a1044723c */ /* 0x000fec0000001850 */
[----:B------:R-:W-:Y:S01]  /*2b90*/  HMMA.16816.F32 R100, R12, R58, R100 ;  /* 0x0000003a0c64723c */ /* 0x000fe20000001864 */
[----:B------:R-:W-:Y:S05]  /*2ba0*/  LDSM.16.M88.4 R56, [R219+0x7400] ;  /* 0x00740000db38783b */ /* 0x000fea0000000200 */
[----:B------:R-:W-:Y:S01]  /*2bb0*/  HMMA.16816.F32 R76, R16, R50, R76 ;  /* 0x00000032104c723c */ /* 0x000fe2000000184c */
[----:B------:R-:W-:Y:S05]  /*2bc0*/  LDSM.16.M88.4 R16, [R219+0x7000] ;  /* 0x00700000db10783b */ /* 0x000fea0000000200 */
[C---:B------:R-:W-:Y:S06]  /*2bd0*/  HMMA.16816.F32 R96, R12.reuse, R54, R96 ;  /* 0x000000360c60723c */ /* 0x040fec0000001860 */
[C---:B------:R-:W-:Y:S06]  /*2be0*/  HMMA.16816.F32 R84, R12.reuse, R40, R84 ;  /* 0x000000280c54723c */ /* 0x040fec0000001854 */
[C---:B------:R-:W-:Y:S06]  /*2bf0*/  HMMA.16816.F32 R80, R12.reuse, R50, R124 ;  /* 0x000000320c50723c */ /* 0x040fec000000187c */
[C---:B------:R-:W-:Y:S01]  /*2c00*/  HMMA.16816.F32 R104, R12.reuse, R52, R104 ;  /* 0x000000340c68723c */ /* 0x040fe20000001868 */
[----:B------:R-:W-:Y:S05]  /*2c10*/  LDSM.16.M88.4 R52, [R219+0x7c00] ;  /* 0x007c0000db34783b */ /* 0x000fea0000000200 */
[C---:B------:R-:W-:Y:S01]  /*2c20*/  HMMA.16816.F32 R88, R12.reuse, R48, R88 ;  /* 0x000000300c58723c */ /* 0x040fe20000001858 */
[----:B------:R-:W-:Y:S05]  /*2c30*/  LDSM.16.M88.4 R48, [R219+0x7800] ;  /* 0x00780000db30783b */ /* 0x000fea0000000200 */
[----:B------:R-:W-:Y:S01]  /*2c40*/  HMMA.16816.F32 R40, R12, R42, R116 ;  /* 0x0000002a0c28723c */ /* 0x000fe20000001874 */
[----:B------:R-:W1:Y:S05]  /*2c50*/  LDSM.16.M88.4 R12, [R221+0x3000] ;  /* 0x00300000dd0c783b */ /* 0x000e6a0000000200 */
[C---:B--2---:R-:W-:Y:S01]  /*2c60*/  HMMA.16816.F32 R124, R4.reuse, R34, R20 ;  /* 0x00000022047c723c */ /* 0x044fe20000001814 */
[----:B------:R-:W2:Y:S05]  /*2c70*/  LDSM.16.M88.4 R20, [R221+0x2000] ;  /* 0x00200000dd14783b */ /* 0x000eaa0000000200 */
[C---:B---3--:R-:W-:Y:S06]  /*2c80*/  HMMA.16816.F32 R140, R4.reuse, R28, R64 ;  /* 0x0000001c048c723c */ /* 0x048fec0000001840 */
[-C--:B------:R-:W-:Y:S06]  /*2c90*/  HMMA.16816.F32 R120, R4, R36.reuse, R120 ;  /* 0x000000240478723c */ /* 0x080fec0000001878 */
[----:B----4-:R-:W-:Y:S06]  /*2ca0*/  HMMA.16816.F32 R64, R8, R36, R92 ;  /* 0x000000240840723c */ /* 0x010fec000000185c */
[----:B-----5:R-:W-:Y:S06]  /*2cb0*/  HMMA.16816.F32 R128, R4, R24, R72 ;  /* 0x000000180480723c */ /* 0x020fec0000001848 */
[-C--:B------:R-:W-:Y:S06]  /*2cc0*/  HMMA.16816.F32 R72, R8, R38.reuse, R100 ;  /* 0x000000260848723c */ /* 0x080fec0000001864 */
[C---:B------:R-:W-:Y:S01]  /*2cd0*/  HMMA.16816.F32 R148, R4.reuse, R38, R112 ;  /* 0x000000260494723c */ /* 0x040fe20000001870 */
[----:B------:R-:W-:Y:S05]  /*2ce0*/  LDSM.16.M88.4 R36, [R217+0x8400] ;  /* 0x00840000d924783b */ /* 0x000fea0000000200 */
[C---:B------:R-:W-:Y:S06]  /*2cf0*/  HMMA.16816.F32 R144, R4.reuse, R32, R60 ;  /* 0x000000200490723c */ /* 0x040fec000000183c */
[----:B------:R-:W-:Y:S06]  /*2d00*/  HMMA.16816.F32 R132, R4, R30, R76 ;  /* 0x0000001e0484723c */ /* 0x000fec000000184c */
[----:B------:R-:W-:Y:S06]  /*2d10*/  HMMA.16816.F32 R100, R8, R34, R96 ;  /* 0x000000220864723c */ /* 0x000fec0000001860 */
[----:B------:R-:W-:Y:S01]  /*2d20*/  HMMA.16816.F32 R112, R4, R26, R68 ;  /* 0x0000001a0470723c */ /* 0x000fe20000001844 */
[----:B------:R-:W-:Y:S05]  /*2d30*/  LDSM.16.M88.4 R4, [R220+0x5000] ;  /* 0x00500000dc04783b */ /* 0x000fea0000000200 */
[C---:B------:R-:W-:Y:S01]  /*2d40*/  HMMA.16816.F32 R104, R8.reuse, R32, R104 ;  /* 0x000000200868723c */ /* 0x040fe20000001868 */
[----:B------:R-:W-:Y:S05]  /*2d50*/  LDSM.16.M88.4 R32, [R217+0x8800] ;  /* 0x00880000d920783b */ /* 0x000fea0000000200 */
[C---:B------:R-:W-:Y:S06]  /*2d60*/  HMMA.16816.F32 R96, R8.reuse, R28, R88 ;  /* 0x0000001c0860723c */ /* 0x040fec0000001858 */
[C---:B------:R-:W-:Y:S06]  /*2d70*/  HMMA.16816.F32 R116, R8.reuse, R24, R84 ;  /* 0x000000180874723c */ /* 0x040fec0000001854 */
[C---:B------:R-:W-:Y:S01]  /*2d80*/  HMMA.16816.F32 R76, R8.reuse, R30, R80 ;  /* 0x0000001e084c723c */ /* 0x040fe20000001850 */
[----:B------:R-:W-:Y:S05]  /*2d90*/  LDSM.16.M88.4 R28, [R217+0x8c00] ;  /* 0x008c0000d91c783b */ /* 0x000fea0000000200 */
[----:B------:R-:W-:Y:S01]  /*2da0*/  HMMA.16816.F32 R60, R8, R26, R40 ;  /* 0x0000001a083c723c */ /* 0x000fe20000001828 */
[----:B------:R-:W3:Y:S04]  /*2db0*/  LDSM.16.M88.4 R40, [R217+0x8000] ;  /* 0x00800000d928783b */ /* 0x000ee80000000200 */
[----:B------:R-:W4:Y:S01]  /*2dc0*/  LDSM.16.M88.4 R8, [R220+0x4000] ;  /* 0x00400000dc08783b */ /* 0x000f220000000200 */
[-C--:B-1----:R-:W-:Y:S03]  /*2dd0*/  HMMA.16816.F32 R84, R12, R16.reuse, R120 ;  /* 0x000000100c54723c */ /* 0x082fe60000001878 */
[----:B------:R-:W-:Y:S03]  /*2de0*/  LDSM.16.M88.4 R24, [R219+0x8000] ;  /* 0x00800000db18783b */ /* 0x000fe60000000200 */
[----:B--2---:R-:W-:Y:S06]  /*2df0*/  HMMA.16816.F32 R68, R20, R16, R64 ;  /* 0x000000101444723c */ /* 0x004fec0000001840 */
        /* <DEDUP_REMOVED lines=8> */
[C---:B------:R-:W-:Y:S01]  /*2e80*/  HMMA.16816.F32 R80, R20.reuse, R18, R72 ;  /* 0x000000121450723c */ /* 0x040fe20000001848 */
[----:B------:R-:W2:Y:S05]  /*2e90*/  LDSM.16.M88.4 R16, [R221+0x4000] ;  /* 0x00400000dd10783b */ /* 0x000eaa0000000200 */
[C---:B------:R-:W-:Y:S06]  /*2ea0*/  HMMA.16816.F32 R88, R20.reuse, R56, R104 ;  /* 0x000000381458723c */ /* 0x040fec0000001868 */
[C---:B------:R-:W-:Y:S06]  /*2eb0*/  HMMA.16816.F32 R72, R20.reuse, R50, R76 ;  /* 0x000000321448723c */ /* 0x040fec000000184c */
[C---:B------:R-:W-:Y:S06]  /*2ec0*/  HMMA.16816.F32 R64, R20.reuse, R52, R116 ;  /* 0x000000341440723c */ /* 0x040fec0000001874 */
[C---:B------:R-:W-:Y:S06]  /*2ed0*/  HMMA.16816.F32 R100, R20.reuse, R58, R100 ;  /* 0x0000003a1464723c */ /* 0x040fec0000001864 */
[C---:B------:R-:W-:Y:S01]  /*2ee0*/  HMMA.16816.F32 R96, R20.reuse, R48, R96 ;  /* 0x000000301460723c */ /* 0x040fe20000001860 */
[----:B------:R-:W5:Y:S05]  /*2ef0*/  LDSM.16.M88.4 R48, [R219+0x8400] ;  /* 0x00840000db30783b */ /* 0x000f6a0000000200 */
[----:B------:R-:W-:Y:S06]  /*2f00*/  HMMA.16816.F32 R52, R20, R54, R60 ;  /* 0x000000361434723c */ /* 0x000fec000000183c */
[-C--:B---3--:R-:W-:Y:S06]  /*2f10*/  HMMA.16816.F32 R20, R4, R40.reuse, R84 ;  /* 0x000000280414723c */ /* 0x088fec0000001854 */
[----:B----4-:R-:W-:Y:S06]  /*2f20*/  HMMA.16816.F32 R56, R8, R40, R68 ;  /* 0x000000280838723c */ /* 0x010fec0000001844 */
[C---:B------:R-:W-:Y:S06]  /*2f30*/  HMMA.16816.F32 R60, R4.reuse, R42, R92 ;  /* 0x0000002a043c723c */ /* 0x040fec000000185c */
[C---:B------:R-:W-:Y:S06]  /*2f40*/  HMMA.16816.F32 R84, R4.reuse, R36, R120 ;  /* 0x000000240454723c */ /* 0x040fec0000001878 */
[C---:B------:R-:W-:Y:S06]  /*2f50*/  HMMA.16816.F32 R92, R4.reuse, R38, R124 ;  /* 0x00000026045c723c */ /* 0x040fec000000187c */
[C---:B------:R-:W-:Y:S06]  /*2f60*/  HMMA.16816.F32 R140, R4.reuse, R32, R140 ;  /* 0x00000020048c723c */ /* 0x040fec000000188c */
        /* <DEDUP_REMOVED lines=15> */
[-C--:B------:R-:W-:Y:S01]  /*3060*/  ISETP.GE.AND P3, PT, R10, R44.reuse, PT ;  /* 0x0000002c0a00720c */ /* 0x080fe20003f66270 */
[----:B--2---:R-:W-:Y:S01]  /*3070*/  HMMA.16816.F32 R28, R16, R24, R56 ;  /* 0x00000018101c723c */ /* 0x004fe20000001838 */
[-C--:B------:R-:W-:Y:S02]  /*3080*/  ISETP.GE.AND P2, PT, R9, R44.reuse, PT ;  /* 0x0000002c0900720c */ /* 0x080fe40003f46270 */
[----:B------:R-:W-:Y:S02]  /*3090*/  ISETP.GE.AND P1, PT, R8, R44, PT ;  /* 0x0000002c0800720c */ /* 0x000fe40003f26270 */
[----:B------:R-:W1:Y:S01]  /*30a0*/  LDSM.16.M88.4 R8, [R219+0x8c00] ;  /* 0x008c0000db08783b */ /* 0x000e620000000200 */
[----:B------:R-:W-:Y:S01]  /*30b0*/  HMMA.16816.F32 R32, R12, R26, R60 ;  /* 0x0000001a0c20723c */ /* 0x000fe2000000183c */
[----:B------:R-:W-:Y:S01]  /*30c0*/  VIADD R56, R0, 0x19 ;  /* 0x0000001900387836 */ /* 0x000fe20000000000 */
[----:B------:R-:W-:-:S04]  /*30d0*/  DEPBAR.LE SB0, 0x0 ;  /* 0x000080000000791a */ /* 0x000fc80000000000 */
[C---:B------:R-:W-:Y:S05]  /*30e0*/  HMMA.16816.F32 R24, R16.reuse, R26, R40 ;  /* 0x0000001a1018723c */ /* 0x040fea0000001828 */
[----:B------:R-:W-:Y:S01]  /*30f0*/  FSEL R63, R38, -INF , !P4 ;  /* 0xff800000263f7808 */ /* 0x000fe20006000000 */
[----:B-----5:R-:W-:Y:S01]  /*3100*/  HMMA.16816.F32 R40, R16, R48, R68 ;  /* 0x000000301028723c */ /* 0x020fe20000001844 */
[----:B------:R-:W-:Y:S02]  /*3110*/  FSEL R59, R36, -INF , !P4 ;  /* 0xff800000243b7808 */ /* 0x000fe40006000000 */
[----:B------:R-:W-:-:S03]  /*3120*/  FSEL R57, R37, -INF , !P3 ;  /* 0xff80000025397808 */ /* 0x000fc60005800000 */
[C---:B------:R-:W-:Y:S01]  /*3130*/  HMMA.16816.F32 R20, R12.reuse, R48, R84 ;  /* 0x000000300c14723c */ /* 0x040fe20000001854 */
[----:B------:R-:W-:Y:S02]  /*3140*/  FSEL R146, R30, -INF , !P4 ;  /* 0xff8000001e927808 */ /* 0x000fe40006000000 */
[----:B------:R-:W-:Y:S02]  /*3150*/  FSEL R71, R28, -INF , !P4 ;  /* 0xff8000001c477808 */ /* 0x000fe40006000000 */
[----:B------:R-:W-:Y:S01]  /*3160*/  FSEL R68, R39, -INF , !P3 ;  /* 0xff80000027447808 */ /* 0x000fe20005800000 */
[----:B------:R-:W-:Y:S01]  /*3170*/  HMMA.16816.F32 R52, R12, R50, R92 ;  /* 0x000000320c34723c */ /* 0x000fe2000000185c */
[----:B------:R-:W-:Y:S02]  /*3180*/  FSEL R147, R31, -INF , !P3 ;  /* 0xff8000001f937808 */ /* 0x000fe40005800000 */
[----:B------:R-:W-:Y:S02]  /*3190*/  FSEL R116, R29, -INF , !P3 ;  /* 0xff8000001d747808 */ /* 0x000fe40005800000 */
[----:B------:R-:W-:Y:S01]  /*31a0*/  ISETP.GE.AND P3, PT, R45, R44, PT ;  /* 0x0000002c2d00720c */ /* 0x000fe20003f66270 */
[----:B---3--:R-:W-:Y:S01]  /*31b0*/  HMMA.16816.F32 R36, R16, R4, R80 ;  /* 0x000000041024723c */ /* 0x008fe20000001850 */
[----:B------:R-:W-:-:S02]  /*31c0*/  FSEL R62, R34, -INF , !P2 ;  /* 0xff800000223e7808 */ /* 0x000fc40005000000 */
[----:B------:R-:W-:Y:S02]  /*31d0*/  FSEL R60, R32, -INF , !P2 ;  /* 0xff800000203c7808 */ /* 0x000fe40005000000 */
[----:B------:R-:W-:Y:S01]  /*31e0*/  FSEL R145, R26, -INF , !P2 ;  /* 0xff8000001a917808 */ /* 0x000fe20005000000 */
[----:B------:R-:W-:Y:S01]  /*31f0*/  HMMA.16816.F32 R28, R12, R4, R140 ;  /* 0x000000040c1c723c */ /* 0x000fe2000000188c */
[----:B------:R-:W-:Y:S02]  /*3200*/  FSEL R173, R42, -INF , !P0 ;  /* 0xff8000002aad7808 */ /* 0x000fe40004000000 */
[----:B------:R-:W-:Y:S02]  /*3210*/  FSEL R167, R40, -INF , !P0 ;  /* 0xff80000028a77808 */ /* 0x000fe40004000000 */
[----:B------:R-:W-:Y:S01]  /*3220*/  FSEL R144, R24, -INF , !P2 ;  /* 0xff80000018907808 */ /* 0x000fe20005000000 */
[----:B------:R-:W-:Y:S01]  /*3230*/  HMMA.16816.F32 R48, R16, R50, R76 ;  /* 0x000000321030723c */ /* 0x000fe2000000184c */
[----:B------:R-:W-:-:S02]  /*3240*/  FSEL R61, R35, -INF , !P1 ;  /* 0xff800000233d7808 */ /* 0x000fc40004800000 */
[----:B------:R-:W-:Y:S02]  /*3250*/  FSEL R58, R33, -INF , !P1 ;  /* 0xff800000213a7808 */ /* 0x000fe40004800000 */
[----:B------:R-:W-:Y:S01]  /*3260*/  FSEL R141, R27, -INF , !P1 ;  /* 0xff8000001b8d7808 */ /* 0x000fe20004800000 */
[C---:B------:R-:W-:Y:S01]  /*3270*/  HMMA.16816.F32 R32, R12.reuse, R6, R132 ;  /* 0x000000060c20723c */ /* 0x040fe20000001884 */
[----:B------:R-:W-:Y:S02]  /*3280*/  FSEL R140, R25, -INF , !P1 ;  /* 0xff800000198c7808 */ /* 0x000fe40004800000 */
[----:B------:R-:W-:Y:S02]  /*3290*/  FSEL R69, R22, -INF , !P0 ;  /* 0xff80000016457808 */ /* 0x000fe40004000000 */
[----:B------:R-:W-:Y:S01]  /*32a0*/  FSEL R42, R20, -INF , !P0 ;  /* 0xff800000142a7808 */ /* 0x000fe20004000000 */
[----:B-1----:R-:W-:Y:S01]  /*32b0*/  HMMA.16816.F32 R24, R12, R8, R128 ;  /* 0x000000080c18723c */ /* 0x002fe20000001880 */
[----:B------:R-:W-:-:S02]  /*32c0*/  FSEL R70, R23, -INF , !P3 ;  /* 0xff80000017467808 */ /* 0x000fc40005800000 */
[----:B------:R-:W-:Y:S02]  /*32d0*/  FSEL R40, R21, -INF , !P3 ;  /* 0xff80000015287808 */ /* 0x000fe40005800000 */
[-C--:B------:R-:W-:Y:S01]  /*32e0*/  ISETP.GE.AND P4, PT, R3, R44.reuse, PT ;  /* 0x0000002c0300720c */ /* 0x080fe20003f86270 */
[----:B------:R-:W-:Y:S01]  /*32f0*/  HMMA.16816.F32 R20, R12, R10, R112 ;  /* 0x0000000a0c14723c */ /* 0x000fe20000001870 */
[C---:B------:R-:W-:Y:S01]  /*3300*/  VIADD R3, R0.reuse, 0x30 ;  /* 0x0000003000037836 */ /* 0x040fe20000000000 */
[----:B------:R-:W-:Y:S02]  /*3310*/  FSEL R172, R43, -INF , !P3 ;  /* 0xff8000002bac7808 */ /* 0x000fe40005800000 */
[----:B------:R-:W-:Y:S02]  /*3320*/  FSEL R166, R41, -INF , !P3 ;  /* 0xff80000029a67808 */ /* 0x000fe40005800000 */
[----:B------:R-:W-:Y:S01]  /*3330*/  HMMA.16816.F32 R12, R16, R6, R88 ;  /* 0x00000006100c723c */ /* 0x000fe20000001858 */
[-C--:B------:R-:W-:Y:S01]  /*3340*/  ISETP.GE.AND P3, PT, R3, R44.reuse, PT ;  /* 0x0000002c0300720c */ /* 0x080fe20003f66270 */
[----:B------:R-:W-:Y:S01]  /*3350*/  VIADD R3, R0, 0x31 ;  /* 0x0000003100037836 */ /* 0x000fe20000000000 */
[----:B------:R-:W-:-:S02]  /*3360*/  ISETP.GE.AND P2, PT, R47, R44, PT ;  /* 0x0000002c2f00720c */ /* 0x000fc40003f46270 */
[----:B------:R-:W-:Y:S01]  /*3370*/  FSEL R230, R39, -INF , !P6 ;  /* 0xff80000027e67808 */ /* 0x000fe20007000000 */
[C---:B------:R-:W-:Y:S01]  /*3380*/  HMMA.16816.F32 R4, R16.reuse, R8, R72 ;  /* 0x000000081004723c */ /* 0x040fe20000001848 */
[----:B------:R-:W-:Y:S02]  /*3390*/  FSEL R225, R37, -INF , !P6 ;  /* 0xff80000025e17808 */ /* 0x000fe40007000000 */
[----:B------:R-:W-:Y:S02]  /*33a0*/  FSEL R191, R31, -INF , !P6 ;  /* 0xff8000001fbf7808 */ /* 0x000fe40007000000 */
[----:B------:R-:W-:Y:S01]  /*33b0*/  FSEL R182, R29, -INF , !P6 ;  /* 0xff8000001db67808 */ /* 0x000fe20007000000 */
[----:B------:R-:W-:Y:S01]  /*33c0*/  HMMA.16816.F32 R16, R16, R10, R64 ;  /* 0x0000000a1010723c */ /* 0x000fe20000001840 */
[----:B------:R-:W-:Y:S02]  /*33d0*/  ISETP.GE.AND P6, PT, R44, 0x41, PT ;  /* 0x000000412c00780c */ /* 0x000fe40003fc6270 */
[----:B------:R-:W-:-:S02]  /*33e0*/  FSEL R54, R54, -INF , !P2 ;  /* 0xff80000036367808 */ /* 0x000fc40005000000 */
[----:B------:R-:W-:Y:S02]  /*33f0*/  FSEL R52, R52, -INF , !P2 ;  /* 0xff80000034347808 */ /* 0x000fe40005000000 */
[----:B------:R-:W-:Y:S02]  /*3400*/  FSEL R151, R50, -INF , !P2 ;  /* 0xff80000032977808 */ /* 0x000fe40005000000 */
[----:B------:R-:W-:Y:S02]  /*3410*/  FSEL R149, R48, -INF , !P2 ;  /* 0xff80000030957808 */ /* 0x000fe40005000000 */
[-C--:B------:R-:W-:Y:S01]  /*3420*/  ISETP.GE.AND P2, PT, R3, R44.reuse, PT ;  /* 0x0000002c0300720c */ /* 0x080fe20003f46270 */
[----:B------:R-:W-:Y:S01]  /*3430*/  VIADD R3, R0, 0x38 ;  /* 0x0000003800037836 */ /* 0x000fe20000000000 */
[-C--:B------:R-:W-:Y:S01]  /*3440*/  ISETP.GE.AND P1, PT, R56, R44.reuse, PT ;  /* 0x0000002c3800720c */ /* 0x080fe20003f26270 */
[----:B------:R-:W-:Y:S01]  /*3450*/  VIADD R0, R0, 0x39 ;  /* 0x0000003900007836 */ /* 0x000fe20000000000 */
[----:B------:R-:W-:-:S02]  /*3460*/  ISETP.GE.AND P0, PT, R46, R44, PT ;  /* 0x0000002c2e00720c */ /* 0x000fc40003f06270 */
[----:B------:R-:W-:Y:S02]  /*3470*/  FSEL R55, R55, -INF , !P1 ;  /* 0xff80000037377808 */ /* 0x000fe40004800000 */
        /* <DEDUP_REMOVED lines=101> */
.L_x_401:
[----:B------:R-:W-:Y:S05]  /*3ad0*/  BSYNC B0 ;  /* 0x0000000000007941 */ /* 0x000fea0003800000 */
.L_x_400:
[----:B------:R-:W0:Y:S02]  /*3ae0*/  LDGDEPBAR ;  /* 0x00000000000079af */ /* 0x000e240000000000 */
.L_x_399:
[----:B------:R-:W-:Y:S01]  /*3af0*/  FMNMX.FTZ R3, R59, R57, !PT ;  /* 0x000000393b037209 */ /* 0x000fe20007810000 */
[----:B------:R-:W-:Y:S01]  /*3b00*/  IMAD R245, R154, 0x8, R152 ;  /* 0x000000089af57824 */ /* 0x000fe200078e0298 */
[----:B------:R-:W-:Y:S01]  /*3b10*/  LOP3.LUT R188, R188, UR22, RZ, 0x3c, !PT ;  /* 0x00000016bcbc7c12 */ /* 0x000fe2000f8e3cff */
[----:B------:R-:W-:Y:S01]  /*3b20*/  UIADD3 UR5, UR23, -0x4498517b, URZ ;  /* 0xbb67ae8517057890 */ /* 0x000fe2000fffe03f */
[----:B------:R-:W-:Y:S01]  /*3b30*/  FMNMX.FTZ R3, R60, R3, !PT ;  /* 0x000000033c037209 */ /* 0x000fe20007810000 */
[C---:B------:R-:W-:Y:S01]  /*3b40*/  VIADD R250, R245.reuse, 0x4 ;  /* 0x00000004f5fa7836 */ /* 0x040fe20000000000 */
[----:B------:R-:W-:Y:S01]  /*3b50*/  UIADD3 UR7, UR22, -0x61c88647, URZ ;  /* 0x9e3779b916077890 */ /* 0x000fe2000fffe03f */
[----:B------:R-:W-:Y:S01]  /*3b60*/  IMAD.WIDE.U32 R132, R245, -0x326172a9, RZ ;  /* 0xcd9e8d57f5847825 */ /* 0x000fe200078e00ff */
[----:B------:R-:W-:Y:S01]  /*3b70*/  FMNMX.FTZ R3, R58, R3, !PT ;  /* 0x000000033a037209 */ /* 0x000fe20007810000 */
[----:B------:R-:W-:Y:S01]  /*3b80*/  UIADD3 UR6, UR22, 0x3c6ef372, URZ ;  /* 0x3c6ef37216067890 */ /* 0x000fe2000fffe03f */
[----:B--2---:R-:W-:Y:S01]  /*3b90*/  FMNMX.FTZ R8, R71, R116, !PT ;  /* 0x0000007447087209 */ /* 0x004fe20007810000 */
[----:B------:R-:W-:Y:S01]  /*3ba0*/  IMAD.WIDE.U32 R128, R250, -0x326172a9, RZ ;  /* 0xcd9e8d57fa807825 */ /* 0x000fe200078e00ff */
[----:B------:R-:W-:Y:S01]  /*3bb0*/  FMNMX.FTZ R3, R42, R3, !PT ;  /* 0x000000032a037209 */ /* 0x000fe20007810000 */
[----:B------:R-:W-:Y:S01]  /*3bc0*/  UIADD3 UR11, UR23, 0x32370b8f, URZ ;  /* 0x32370b8f170b7890 */ /* 0x000fe2000fffe03f */
[-C--:B------:R-:W-:Y:S01]  /*3bd0*/  LOP3.LUT R5, R133, R188.reuse, RZ, 0x3c, !PT ;  /* 0x000000bc85057212 */ /* 0x080fe200078e3cff */
[----:B------:R-:W-:Y:S01]  /*3be0*/  IMAD.SHL.U32 R137, R108, 0x2, RZ ;  /* 0x000000026c897824 */ /* 0x000fe200078e00ff */
[----:B------:R-:W-:Y:S01]  /*3bf0*/  FMNMX.FTZ R3, R40, R3, !PT ;  /* 0x0000000328037209 */ /* 0x000fe20007810000 */
[----:B------:R-:W-:Y:S01]  /*3c00*/  IMAD.WIDE.U32 R142, R153, -0x2daee0ad, RZ ;  /* 0xd2511f53998e7825 */ /* 0x000fe200078e00ff */
[----:B-1----:R-:W-:Y:S01]  /*3c10*/  LOP3.LUT R6, R129, R188, RZ, 0x3c, !PT ;  /* 0x000000bc81067212 */ /* 0x002fe200078e3cff */
[----:B------:R-:W-:Y:S01]  /*3c20*/  UIADD3 UR13, UR23, 0x76cf5d0a, URZ ;  /* 0x76cf5d0a170d7890 */ /* 0x000fe2000fffe03f */
[----:B------:R-:W-:Y:S01]  /*3c30*/  FMNMX.FTZ R3, R52, R3, !PT ;  /* 0x0000000334037209 */ /* 0x000fe20007810000 */
[----:B------:R-:W-:Y:S01]  /*3c40*/  IMAD.WIDE.U32 R164, R5, -0x2daee0ad, RZ ;  /* 0xd2511f5305a47825 */ /* 0x000fe200078e00ff */
[----:B------:R-:W-:Y:S01]  /*3c50*/  UIADD3 UR10, UR22, 0x78dde6e4, URZ ;  /* 0x78dde6e4160a7890 */ /* 0x000fe2000fffe03f */
[----:B------:R-:W-:Y:S01]  /*3c60*/  LEA R216, R0, UR4, 0x1 ;  /* 0x0000000400d87c11 */ /* 0x000fe2000f8e08ff */
[----:B------:R-:W-:Y:S01]  /*3c70*/  UIADD3 UR12, UR22, -0x255992d5, URZ ;  /* 0xdaa66d2b160c7890 */ /* 0x000fe2000fffe03f */
[----:B------:R-:W-:Y:S01]  /*3c80*/  FMNMX.FTZ R4, R53, R3, !PT ;  /* 0x0000000335047209 */ /* 0x000fe20007810000 */
[----:B------:R-:W-:Y:S01]  /*3c90*/  IMAD.WIDE.U32 R130, R6, -0x2daee0ad, RZ ;  /* 0xd2511f5306827825 */ /* 0x000fe200078e00ff */
[----:B------:R-:W-:Y:S01]  /*3ca0*/  FMNMX.FTZ R3, R63, R68, !PT ;  /* 0x000000443f037209 */ /* 0x000fe20007810000 */
[----:B------:R-:W-:Y:S01]  /*3cb0*/  ULDC UR16, c[0x0][0x2ec] ;  /* 0x0000bb0000107ab9 */ /* 0x000fe20000000800 */
[----:B------:R-:W-:Y:S01]  /*3cc0*/  FMNMX.FTZ R4, R181, R4, !PT ;  /* 0x00000004b5047209 */ /* 0x000fe20007810000 */
[----:B------:R-:W-:Y:S01]  /*3cd0*/  UIADD3 UR9, UR23, -0x126145ec, URZ ;  /* 0xed9eba1417097890 */ /* 0x000fe2000fffe03f */
[----:B------:R-:W-:Y:S01]  /*3ce0*/  FMNMX.FTZ R3, R62, R3, !PT ;  /* 0x000000033e037209 */ /* 0x000fe20007810000 */
[----:B------:R-:W-:Y:S01]  /*3cf0*/  UIADD3 UR15, UR22, -0x4ab325aa, URZ ;  /* 0xb54cda56160f7890 */ /* 0x000fe2000fffe03f */
[----:B------:R-:W-:Y:S01]  /*3d00*/  FMNMX.FTZ R4, R182, R4, !PT ;  /* 0x00000004b6047209 */ /* 0x000fe20007810000 */
[----:B------:R-:W-:Y:S01]  /*3d10*/  UIADD3 UR8, UR22, 0x1715609d, URZ ;  /* 0x1715609d16087890 */ /* 0x000fe2000fffe03f */
[----:B------:R-:W-:Y:S01]  /*3d20*/  FMNMX.FTZ R3, R61, R3, !PT ;  /* 0x000000033d037209 */ /* 0x000fe20007810000 */
[----:B------:R-:W-:Y:S01]  /*3d30*/  IMAD R218, R2, 0x2, R216 ;  /* 0x0000000202da7824 */ /* 0x000fe200078e02d8 */
[----:B------:R-:W-:Y:S01]  /*3d40*/  FMNMX.FTZ R4, R180, R4, !PT ;  /* 0x00000004b4047209 */ /* 0x000fe20007810000 */
[----:B------:R-:W-:Y:S01]  /*3d50*/  UIADD3 UR4, UR23, 0x646e171e, URZ ;  /* 0x646e171e17047890 */ /* 0x000fe2000fffe03f */
        /* <DEDUP_REMOVED lines=17> */
[----:B------:R-:W-:Y:S02]  /*3e70*/  LOP3.LUT R4, R143, UR23, R137, 0x96, !PT ;  /* 0x000000178f047c12 */ /* 0x000fe4000f8e9689 */
[----:B------:R-:W-:Y:S01]  /*3e80*/  FMNMX.FTZ R3, R189, R3, !PT ;  /* 0x00000003bd037209 */ /* 0x000fe20007810000 */
[----:B------:R-:W1:Y:S01]  /*3e90*/  SHFL.BFLY PT, R134, R9, 0x2, 0x1f ;  /* 0x0c401f0009867f89 */ /* 0x000e6200000e0000 */
[--C-:B------:R-:W-:Y:S01]  /*3ea0*/  LOP3.LUT R7, R165, UR5, R142.reuse, 0x96, !PT ;  /* 0x00000005a5077c12 */ /* 0x100fe2000f8e968e */
[----:B------:R-:W-:Y:S01]  /*3eb0*/  IMAD.WIDE.U32 R4, R4, -0x326172a9, RZ ;  /* 0xcd9e8d5704047825 */ /* 0x000fe200078e00ff */
[----:B------:R-:W-:Y:S01]  /*3ec0*/  LOP3.LUT R6, R131, UR5, R142, 0x96, !PT ;  /* 0x0000000583067c12 */ /* 0x000fe2000f8e968e */
[----:B------:R-:W-:Y:S01]  /*3ed0*/  UIADD3 UR5, UR23, -0x56f99767, URZ ;  /* 0xa906689917057890 */ /* 0x000fe2000fffe03f */
[----:B------:R-:W-:Y:S01]  /*3ee0*/  FMNMX.FTZ R3, R212, R3, !PT ;  /* 0x00000003d4037209 */ /* 0x000fe20007810000 */
[----:B------:R-:W-:Y:S01]  /*3ef0*/  IMAD.WIDE.U32 R102, R7, -0x326172a9, RZ ;  /* 0xcd9e8d5707667825 */ /* 0x000fe200078e00ff */
[C---:B------:R-:W-:Y:S01]  /*3f00*/  LOP3.LUT R11, R5.reuse, UR7, R132, 0x96, !PT ;  /* 0x00000007050b7c12 */ /* 0x040fe2000f8e9684 */
[----:B------:R-:W-:Y:S01]  /*3f10*/  LDSM.16.MT88.4 R104, [R216+0x9400] ;  /* 0x00940000d868783b */ /* 0x000fe20000004200 */
[----:B------:R-:W-:Y:S01]  /*3f20*/  FMNMX.FTZ R3, R232, R3, !PT ;  /* 0x00000003e8037209 */ /* 0x000fe20007810000 */
[----:B------:R-:W-:Y:S01]  /*3f30*/  IMAD.WIDE.U32 R90, R6, -0x326172a9, RZ ;  /* 0xcd9e8d57065a7825 */ /* 0x000fe200078e00ff */
[----:B------:R-:W-:Y:S01]  /*3f40*/  LOP3.LUT R7, R5, UR7, R128, 0x96, !PT ;  /* 0x0000000705077c12 */ /* 0x000fe2000f8e9680 */
[----:B------:R-:W-:Y:S01]  /*3f50*/  LDSM.16.MT88.4 R112, [R216+0xa400] ;  /* 0x00a40000d870783b */ /* 0x000fe20000004200 */
[----:B------:R-:W-:-:S02]  /*3f60*/  FMNMX.FTZ R3, R233, R3, !PT ;  /* 0x00000003e9037209 */ /* 0x000fc40007810000 */
[--C-:B------:R-:W-:Y:S01]  /*3f70*/  LOP3.LUT R14, R103, UR6, R4.reuse, 0x96, !PT ;  /* 0x00000006670e7c12 */ /* 0x100fe2000f8e9604 */
[----:B------:R-:W-:Y:S01]  /*3f80*/  LDSM.16.MT88.4 R108, [R218+0x9400] ;  /* 0x00940000da6c783b */ /* 0x000fe20000004200 */
[----:B------:R-:W-:Y:S02]  /*3f90*/  LOP3.LUT R6, R91, UR6, R4, 0x96, !PT ;  /* 0x000000065b067c12 */ /* 0x000fe4000f8e9604 */
[----:B------:R-:W-:Y:S01]  /*3fa0*/  FMNMX.FTZ R4, R146, R147, !PT ;  /* 0x0000009392047209 */ /* 0x000fe20007810000 */
[----:B------:R-:W-:Y:S01]  /*3fb0*/  IMAD.WIDE.U32 R88, R14, -0x2daee0ad, RZ ;  /* 0xd2511f530e587825 */ /* 0x000fe200078e00ff */
[----:B------:R-:W-:Y:S01]  /*3fc0*/  FMNMX.FTZ R5, R144, R8, !PT ;  /* 0x0000000890057209 */ /* 0x000fe20007810000 */
[----:B------:R-:W-:Y:S01]  /*3fd0*/  LDSM.16.MT88.4 R120, [R218+0xa400] ;  /* 0x00a40000da78783b */ /* 0x000fe20000004200 */
[----:B------:R-:W-:Y:S01]  /*3fe0*/  FMNMX.FTZ R3, R234, R3, !PT ;  /* 0x00000003ea037209 */ /* 0x000fe20007810000 */
[----:B------:R-:W-:Y:S01]  /*3ff0*/  IMAD.WIDE.U32 R12, R6, -0x2daee0ad, RZ ;  /* 0xd2511f53060c7825 */ /* 0x000fe200078e00ff */
[----:B------:R-:W-:Y:S01]  /*4000*/  FMNMX.FTZ R4, R145, R4, !PT ;  /* 0x0000000491047209 */ /* 0x000fe20007810000 */
[----:B------:R-:W-:Y:S01]  /*4010*/  LDSM.16.MT88.4 R124, [R218+0xb400] ;  /* 0x00b40000da7c783b */ /* 0x000fe20000004200 */
[----:B------:R-:W-:-:S02]  /*4020*/  FMNMX.FTZ R5, R140, R5, !PT ;  /* 0x000000058c057209 */ /* 0x000fc40007810000 */
[----:B------:R-:W-:Y:S02]  /*4030*/  FMNMX.FTZ R10, R235, R3, !PT ;  /* 0x00000003eb0a7209 */ /* 0x000fe40007810000 */
[----:B------:R-:W-:Y:S02]  /*4040*/  FMNMX.FTZ R4, R141, R4, !PT ;  /* 0x000000048d047209 */ /* 0x000fe40007810000 */
[----:B------:R-:W-:Y:S01]  /*4050*/  FMNMX.FTZ R5, R167, R5, !PT ;  /* 0x00000005a7057209 */ /* 0x000fe20007810000 */
[----:B------:R-:W2:Y:S01]  /*4060*/  SHFL.BFLY PT, R133, R10, 0x2, 0x1f ;  /* 0x0c401f000a857f89 */ /* 0x000ea200000e0000 */
[----:B-1----:R-:W-:Y:S02]  /*4070*/  FMNMX.FTZ R134, R9, R134, !PT ;  /* 0x0000008609867209 */ /* 0x002fe40007810000 */
[----:B------:R-:W-:Y:S02]  /*4080*/  FMNMX.FTZ R3, R173, R4, !PT ;  /* 0x00000004ad037209 */ /* 0x000fe40007810000 */
[----:B------:R-:W-:Y:S01]  /*4090*/  FMNMX.FTZ R8, R166, R5, !PT ;  /* 0x00000005a6087209 */ /* 0x000fe20007810000 */
[----:B------:R-:W-:Y:S01]  /*40a0*/  IMAD.WIDE.U32 R4, R7, -0x2daee0ad, RZ ;  /* 0xd2511f5307047825 */ /* 0x000fe200078e00ff */
[----:B------:R-:W1:Y:S01]  /*40b0*/  SHFL.BFLY PT, R16, R134, 0x1, 0x1f ;  /* 0x0c201f0086107f89 */ /* 0x000e6200000e0000 */
[----:B------:R-:W-:-:S02]  /*40c0*/  FMNMX.FTZ R3, R172, R3, !PT ;  /* 0x00000003ac037209 */ /* 0x000fc40007810000 */
[----:B------:R-:W-:Y:S01]  /*40d0*/  IMAD.WIDE.U32 R6, R11, -0x2daee0ad, RZ ;  /* 0xd2511f530b067825 */ /* 0x000fe200078e00ff */
[----:B------:R-:W-:Y:S02]  /*40e0*/  LOP3.LUT R9, R13, UR11, R4, 0x96, !PT ;  /* 0x0000000b0d097c12 */ /* 0x000fe4000f8e9604 */
[----:B------:R-:W-:Y:S02]  /*40f0*/  FMNMX.FTZ R4, R149, R8, !PT ;  /* 0x0000000895047209 */ /* 0x000fe40007810000 */
[----:B------:R-:W-:Y:S01]  /*4100*/  LOP3.LUT R5, R5, UR13, R130, 0x96, !PT ;  /* 0x0000000d05057c12 */ /* 0x000fe2000f8e9682 */
[----:B------:R-:W-:Y:S01]  /*4110*/  IMAD.WIDE.U32 R14, R9, -0x326172a9, RZ ;  /* 0xcd9e8d57090e7825 */ /* 0x000fe200078e00ff */
[----:B------:R-:W-:Y:S02]  /*4120*/  FMNMX.FTZ R3, R151, R3, !PT ;  /* 0x0000000397037209 */ /* 0x000fe40007810000 */
[----:B------:R-:W-:Y:S02]  /*4130*/  LOP3.LUT R13, R7, UR13, R164, 0x96, !PT ;  /* 0x0000000d070d7c12 */ /* 0x000fe4000f8e96a4 */
[----:B------:R-:W-:Y:S01]  /*4140*/  FMNMX.FTZ R8, R148, R4, !PT ;  /* 0x0000000494087209 */ /* 0x000fe20007810000 */
[----:B------:R-:W-:Y:S01]  /*4150*/  IMAD.WIDE.U32 R4, R5, -0x326172a9, RZ ;  /* 0xcd9e8d5705047825 */ /* 0x000fe200078e00ff */
[----:B------:R-:W-:-:S02]  /*4160*/  FMNMX.FTZ R7, R150, R3, !PT ;  /* 0x0000000396077209 */ /* 0x000fc40007810000 */
[----:B------:R-:W-:Y:S02]  /*4170*/  LOP3.LUT R17, R89, UR11, R6, 0x96, !PT ;  /* 0x0000000b59117c12 */ /* 0x000fe4000f8e9606 */
[----:B------:R-:W-:Y:S02]  /*4180*/  FMNMX.FTZ R3, R224, R8, !PT ;  /* 0x00000008e0037209 */ /* 0x000fe40007810000 */
[----:B------:R-:W-:Y:S01]  /*4190*/  FMNMX.FTZ R6, R231, R7, !PT ;  /* 0x00000007e7067209 */ /* 0x000fe20007810000 */
[----:B------:R-:W-:Y:S01]  /*41a0*/  IMAD.WIDE.U32 R100, R17, -0x326172a9, RZ ;  /* 0xcd9e8d5711647825 */ /* 0x000fe200078e00ff */
[----:B------:R-:W-:Y:S02]  /*41b0*/  LOP3.LUT R8, R15, UR10, R4, 0x96, !PT ;  /* 0x0000000a0f087c12 */ /* 0x000fe4000f8e9604 */
[----:B------:R-:W-:Y:S02]  /*41c0*/  FMNMX.FTZ R4, R225, R3, !PT ;  /* 0x00000003e1047209 */ /* 0x000fe40007810000 */
[----:B------:R-:W-:Y:S01]  /*41d0*/  FMNMX.FTZ R3, R230, R6, !PT ;  /* 0x00000006e6037209 */ /* 0x000fe20007810000 */
[----:B------:R-:W-:Y:S01]  /*41e0*/  IMAD.WIDE.U32 R18, R8, -0x2daee0ad, RZ ;  /* 0xd2511f5308127825 */ /* 0x000fe200078e00ff */
[----:B--2---:R-:W-:-:S02]  /*41f0*/  FMNMX.FTZ R133, R10, R133, !PT ;  /* 0x000000850a857209 */ /* 0x004fc40007810000 */
[----:B------:R-:W-:Y:S01]  /*4200*/  FMNMX.FTZ R4, R213, R4, !PT ;  /* 0x00000004d5047209 */ /* 0x000fe20007810000 */
[----:B------:R-:W-:Y:S01]  /*4210*/  IMAD.WIDE.U32 R8, R13, -0x326172a9, RZ ;  /* 0xcd9e8d570d087825 */ /* 0x000fe200078e00ff */
[----:B------:R-:W-:Y:S02]  /*4220*/  FMNMX.FTZ R3, R215, R3, !PT ;  /* 0x00000003d7037209 */ /* 0x000fe40007810000 */
[----:B------:R-:W-:Y:S02]  /*4230*/  LOP3.LUT R7, R5, UR12, R90, 0x96, !PT ;  /* 0x0000000c05077c12 */ /* 0x000fe4000f8e965a */
[----:B-1----:R-:W-:Y:S02]  /*4240*/  FMNMX.FTZ R134, R134, R16, !PT ;  /* 0x0000001086867209 */ /* 0x002fe40007810000 */
[----:B------:R-:W-:Y:S01]  /*4250*/  FMNMX.FTZ R5, R214, R4, !PT ;  /* 0x00000004d6057209 */ /* 0x000fe20007810000 */
[----:B------:R-:W1:Y:S01]  /*4260*/  SHFL.BFLY PT, R16, R133, 0x1, 0x1f ;  /* 0x0c201f0085107f89 */ /* 0x000e6200000e0000 */
[----:B------:R-:W-:Y:S01]  /*4270*/  FMNMX.FTZ R4, R223, R3, !PT ;  /* 0x00000003df047209 */ /* 0x000fe20007810000 */
[C---:B------:R-:W-:Y:S01]  /*4280*/  FMUL.FTZ R3, R134.reuse, UR16 ;  /* 0x0000001086037c20 */ /* 0x040fe20008410000 */
[----:B------:R-:W-:-:S02]  /*4290*/  FSETP.NEU.FTZ.AND P0, PT, R134, -INF , PT ;  /* 0xff8000008600780b */ /* 0x000fc40003f1d000 */
[----:B------:R-:W-:Y:S02]  /*42a0*/  FMNMX.FTZ R10, R241, R4, !PT ;  /* 0x00000004f10a7209 */ /* 0x000fe40007810000 */
[----:B------:R-:W-:Y:S02]  /*42b0*/  FSEL R20, R3, RZ, P0 ;  /* 0x000000ff03147208 */ /* 0x000fe40000000000 */
[----:B------:R-:W-:Y:S02]  /*42c0*/  FMNMX.FTZ R10, R244, R10, !PT ;  /* 0x0000000af40a7209 */ /* 0x000fe40007810000 */
[----:B------:R-:W-:Y:S01]  /*42d0*/  FMNMX.FTZ R11, R236, R5, !PT ;  /* 0x00000005ec0b7209 */ /* 0x000fe20007810000 */
[----:B------:R-:W-:Y:S01]  /*42e0*/  FFMA.FTZ R3, R59, UR16, -R20 ;  /* 0x000000103b037c23 */ /* 0x000fe20008010814 */
[----:B------:R-:W-:Y:S01]  /*42f0*/  FMNMX.FTZ R10, R240, R10, !PT ;  /* 0x0000000af00a7209 */ /* 0x000fe20007810000 */
[----:B------:R-:W-:Y:S01]  /*4300*/  IMAD.WIDE.U32 R4, R7, -0x2daee0ad, RZ ;  /* 0xd2511f5307047825 */ /* 0x000fe200078e00ff */
[----:B------:R-:W-:Y:S01]  /*4310*/  LOP3.LUT R21, R9, UR12, R102, 0x96, !PT ;  /* 0x0000000c09157c12 */ /* 0x000fe2000f8e9666 */
[----:B------:R2:W-:Y:S01]  /*4320*/  MUFU.EX2 R153, R3 ;  /* 0x0000000300997308 */ /* 0x0005e20000000800 */
[----:B------:R-:W-:Y:S01]  /*4330*/  FMNMX.FTZ R10, R243, R10, !PT ;  /* 0x0000000af30a7209 */ /* 0x000fe20007810000 */
[----:B------:R-:W-:Y:S01]  /*4340*/  FFMA.FTZ R9, R58, UR16, -R20 ;  /* 0x000000103a097c23 */ /* 0x000fe20008010814 */
[----:B------:R-:W-:-:S02]  /*4350*/  LOP3.LUT R6, R5, UR9, R12, 0x96, !PT ;  /* 0x0000000905067c12 */ /* 0x000fc4000f8e960c */
[----:B------:R-:W-:Y:S01]  /*4360*/  LOP3.LUT R4, R19, UR5, R4, 0x96, !PT ;  /* 0x0000000513047c12 */ /* 0x000fe2000f8e9604 */
[----:B------:R-:W3:Y:S01]  /*4370*/  SHFL.BFLY PT, R13, R10, 0x2, 0x1f ;  /* 0x0c401f000a0d7f89 */ /* 0x000ee200000e0000 */
[----:B------:R-:W-:Y:S01]  /*4380*/  FMNMX.FTZ R11, R238, R11, !PT ;  /* 0x0000000bee0b7209 */ /* 0x000fe20007810000 */
[----:B------:R-:W-:Y:S01]  /*4390*/  IMAD.WIDE.U32 R6, R6, -0x326172a9, RZ ;  /* 0xcd9e8d5706067825 */ /* 0x000fe200078e00ff */
[----:B-1----:R-:W-:Y:S01]  /*43a0*/  FMNMX.FTZ R133, R133, R16, !PT ;  /* 0x0000001085857209 */ /* 0x002fe20007810000 */
[----:B------:R-:W1:Y:S01]  /*43b0*/  MUFU.EX2 R252, R9 ;  /* 0x0000000900fc7308 */ /* 0x000e620000000800 */
[----:B------:R-:W-:Y:S01]  /*43c0*/  FMNMX.FTZ R11, R237, R11, !PT ;  /* 0x0000000bed0b7209 */ /* 0x000fe20007810000 */
[----:B------:R-:W-:Y:S01]  /*43d0*/  IMAD.WIDE.U32 R4, R4, -0x326172a9, RZ ;  /* 0xcd9e8d5704047825 */ /* 0x000fe200078e00ff */
[----:B------:R-:W-:Y:S02]  /*43e0*/  FSETP.NEU.FTZ.AND P0, PT, R133, -INF , PT ;  /* 0xff8000008500780b */ /* 0x000fe40003f1d000 */
[----:B------:R-:W-:Y:S01]  /*43f0*/  LOP3.LUT R14, R7, UR8, R14, 0x96, !PT ;  /* 0x00000008070e7c12 */ /* 0x000fe2000f8e960e */
[----:B--2---:R-:W-:Y:S01]  /*4400*/  FFMA.FTZ R3, R57, UR16, -R20 ;  /* 0x0000001039037c23 */ /* 0x004fe20008010814 */
[----:B------:R-:W-:-:S02]  /*4410*/  SHF.R.U32.HI R7, RZ, 0x10, R4 ;  /* 0x00000010ff077819 */ /* 0x000fc40000011604 */
[----:B------:R-:W-:Y:S01]  /*4420*/  SHF.R.U32.HI R12, RZ, 0x18, R4 ;  /* 0x00000018ff0c7819 */ /* 0x000fe20000011604 */
[----:B------:R2:W-:Y:S01]  /*4430*/  MUFU.EX2 R162, R3 ;  /* 0x0000000300a27308 */ /* 0x0005e20000000800 */
[----:B------:R-:W-:Y:S02]  /*4440*/  LOP3.LUT R22, R101, UR10, R8, 0x96, !PT ;  /* 0x0000000a65167c12 */ /* 0x000fe4000f8e9608 */
[----:B------:R-:W-:Y:S02]  /*4450*/  FMNMX.FTZ R11, R239, R11, !PT ;  /* 0x0000000bef0b7209 */ /* 0x000fe40007810000 */
[----:B------:R-:W-:Y:S01]  /*4460*/  LOP3.LUT R7, R7, 0xff, RZ, 0xc0, !PT ;  /* 0x000000ff07077812 */ /* 0x000fe200078ec0ff */
[----:B-1----:R-:W-:Y:S01]  /*4470*/  IMAD.MOV.U32 R101, RZ, RZ, R252 ;  /* 0x000000ffff657224 */ /* 0x002fe200078e00fc */
[----:B------:R-:W-:Y:S01]  /*4480*/  LOP3.LUT R9, R4, 0xff, RZ, 0xc0, !PT ;  /* 0x000000ff04097812 */ /* 0x000fe200078ec0ff */
[----:B------:R-:W1:Y:S01]  /*4490*/  SHFL.BFLY PT, R15, R11, 0x2, 0x1f ;  /* 0x0c401f000b0f7f89 */ /* 0x000e6200000e0000 */
[----:B---3--:R-:W-:-:S02]  /*44a0*/  FMNMX.FTZ R16, R10, R13, !PT ;  /* 0x0000000d0a107209 */ /* 0x008fc40007810000 */
[----:B------:R-:W-:Y:S01]  /*44b0*/  PRMT R7, R7, 0x5410, R12 ;  /* 0x0000541007077816 */ /* 0x000fe2000000000c */
[----:B--2---:R-:W-:-:S04]  /*44c0*/  FFMA.FTZ R3, R60, UR16, -R20 ;  /* 0x000000103c037c23 */ /* 0x004fc80008010814 */
[----:B------:R2:W3:Y:S01]  /*44d0*/  MUFU.EX2 R156, R3 ;  /* 0x00000003009c7308 */ /* 0x0004e20000000800 */
[----:B-1----:R-:W-:Y:S02]  /*44e0*/  FMNMX.FTZ R17, R11, R15, !PT ;  /* 0x0000000f0b117209 */ /* 0x002fe40007810000 */
[----:B------:R-:W1:Y:S01]  /*44f0*/  SHFL.BFLY PT, R15, R16, 0x1, 0x1f ;  /* 0x0c201f00100f7f89 */ /* 0x000e6200000e0000 */
[----:B--2---:R-:W-:-:S05]  /*4500*/  FMUL.FTZ R3, R133, UR16 ;  /* 0x0000001085037c20 */ /* 0x004fca0008410000 */
[----:B------:R-:W-:Y:S02]  /*4510*/  FSEL R19, R3, RZ, P0 ;  /* 0x000000ff03137208 */ /* 0x000fe40000000000 */
[----:B------:R-:W-:Y:S02]  /*4520*/  LOP3.LUT R3, R5, UR15, R6, 0x96, !PT ;  /* 0x0000000f05037c12 */ /* 0x000fe4000f8e9606 */
[----:B------:R-:W-:Y:S01]  /*4530*/  LOP3.LUT R5, R4, 0xffff, RZ, 0xc0, !PT ;  /* 0x0000ffff04057812 */ /* 0x000fe200078ec0ff */
[--C-:B------:R-:W-:Y:S01]  /*4540*/  FFMA.FTZ R6, R62, UR16, -R19.reuse ;  /* 0x000000103e067c23 */ /* 0x100fe20008010813 */
[----:B------:R-:W-:Y:S01]  /*4550*/  LOP3.LUT R4, R3, 0xffff, RZ, 0xc0, !PT ;  /* 0x0000ffff03047812 */ /* 0x000fe200078ec0ff */
[----:B------:R-:W-:Y:S01]  /*4560*/  FFMA.FTZ R0, R63, UR16, -R19 ;  /* 0x000000103f007c23 */ /* 0x000fe20008010813 */
[----:B------:R-:W-:Y:S01]  /*4570*/  LOP3.LUT R8, R3, 0xff, RZ, 0xc0, !PT ;  /* 0x000000ff03087812 */ /* 0x000fe200078ec0ff */
[----:B------:R2:W-:Y:S01]  /*4580*/  MUFU.EX2 R249, R6 ;  /* 0x0000000600f97308 */ /* 0x0005e20000000800 */
[----:B------:R-:W-:-:S02]  /*4590*/  SHF.R.U32.HI R4, RZ, 0x8, R4 ;  /* 0x00000008ff047819 */ /* 0x000fc40000011604 */
[----:B------:R-:W-:Y:S02]  /*45a0*/  SHF.R.U32.HI R5, RZ, 0x8, R5 ;  /* 0x00000008ff057819 */ /* 0x000fe40000011605 */
[----:B------:R-:W-:Y:S01]  /*45b0*/  PRMT R10, R8, 0x5410, R4 ;  /* 0x00005410080a7816 */ /* 0x000fe20000000004 */
[----:B------:R-:W-:Y:S01]  /*45c0*/  IMAD.U32 R4, RZ, RZ, UR14 ;  /* 0x0000000eff047e24 */ /* 0x000fe2000f8e00ff */
[----:B------:R-:W-:Y:S01]  /*45d0*/  PRMT R9, R9, 0x5410, R5 ;  /* 0x0000541009097816 */ /* 0x000fe20000000005 */
[----:B------:R4:W-:Y:S01]  /*45e0*/  MUFU.EX2 R160, R0 ;  /* 0x0000000000a07308 */ /* 0x0009e20000000800 */
[----:B------:R-:W-:Y:S02]  /*45f0*/  SHF.R.U32.HI R2, RZ, 0x10, R3 ;  /* 0x00000010ff027819 */ /* 0x000fe40000011603 */
[----:B-1----:R-:W-:Y:S02]  /*4600*/  FMNMX.FTZ R135, R16, R15, !PT ;  /* 0x0000000f10877209 */ /* 0x002fe40007810000 */
[----:B------:R-:W-:Y:S01]  /*4610*/  LOP3.LUT R5, R2, 0xff, RZ, 0xc0, !PT ;  /* 0x000000ff02057812 */ /* 0x000fe200078ec0ff */
[----:B--2---:R-:W-:-:S04]  /*4620*/  FFMA.FTZ R6, R61, UR16, -R19 ;  /* 0x000000103d067c23 */ /* 0x004fc80008010813 */
[----:B------:R1:W2:Y:S01]  /*4630*/  MUFU.EX2 R155, R6 ;  /* 0x00000006009b7308 */ /* 0x0002a20000000800 */
[----:B----4-:R-:W-:Y:S01]  /*4640*/  LEA R0, R4, UR14, 0x10 ;  /* 0x0000000e04007c11 */ /* 0x010fe2000f8e80ff */
[----:B------:R-:W-:-:S06]  /*4650*/  FFMA.FTZ R4, R68, UR16, -R19 ;  /* 0x0000001044047c23 */ /* 0x000fcc0008010813 */
[----:B------:R2:W4:Y:S01]  /*4660*/  MUFU.EX2 R154, R4 ;  /* 0x00000004009a7308 */ /* 0x0005220000000800 */
[--C-:B------:R-:W-:Y:S01]  /*4670*/  HSET2.LE.AND R2, R9, R0.reuse, PT ;  /* 0x0000000009027233 */ /* 0x100fe20003803000 */
[----:B------:R-:W-:Y:S01]  /*4680*/  FFMA.FTZ R9, R40, UR16, -R20 ;  /* 0x0000001028097c23 */ /* 0x000fe20008010814 */
[----:B------:R-:W-:Y:S02]  /*4690*/  HSET2.LE.AND R7, R7, R0, PT ;  /* 0x0000000007077233 */ /* 0x000fe40003803000 */
[----:B-1----:R-:W-:-:S03]  /*46a0*/  SHF.R.U32.HI R6, RZ, 0x18, R3 ;  /* 0x00000018ff067819 */ /* 0x002fc60000011603 */
[----:B------:R1:W-:Y:S01]  /*46b0*/  MUFU.EX2 R248, R9 ;  /* 0x0000000900f87308 */ /* 0x0003e20000000800 */
[----:B---3--:R-:W-:Y:S02]  /*46c0*/  F2FP.F16.F32.PACK_AB R3, R252, R156 ;  /* 0x0000009cfc03723e */ /* 0x008fe400000000ff */
[----:B------:R-:W-:Y:S01]  /*46d0*/  PRMT R8, R5, 0x5410, R6 ;  /* 0x0000541005087816 */ /* 0x000fe20000000006 */
[----:B------:R-:W-:Y:S01]  /*46e0*/  FFMA.FTZ R5, R42, UR16, -R20 ;  /* 0x000000102a057c23 */ /* 0x000fe20008010814 */
[----:B------:R-:W-:Y:S02]  /*46f0*/  LOP3.LUT R6, R2, R3, RZ, 0xc0, !PT ;  /* 0x0000000302067212 */ /* 0x000fe400078ec0ff */
[----:B------:R-:W-:Y:S01]  /*4700*/  HSET2.LE.AND R2, R10, R0, PT ;  /* 0x000000000a027233 */ /* 0x000fe20003803000 */
[----:B------:R3:W5:Y:S01]  /*4710*/  MUFU.EX2 R157, R5 ;  /* 0x00000005009d7308 */ /* 0x0007620000000800 */
[----:B--2---:R-:W-:Y:S02]  /*4720*/  F2FP.F16.F32.PACK_AB R4, R155, R249 ;  /* 0x000000f99b04723e */ /* 0x004fe400000000ff */
[----:B------:R-:W-:-:S02]  /*4730*/  F2FP.F16.F32.PACK_AB R3, R162, R153 ;  /* 0x00000099a203723e */ /* 0x000fc400000000ff */
[----:B------:R-:W-:Y:S02]  /*4740*/  LOP3.LUT R7, R7, R4, RZ, 0xc0, !PT ;  /* 0x0000000407077212 */ /* 0x000fe400078ec0ff */
[----:B------:R-:W-:Y:S01]  /*4750*/  LOP3.LUT R4, R2, R3, RZ, 0xc0, !PT ;  /* 0x0000000302047212 */ /* 0x000fe200078ec0ff */
[----:B------:R-:W-:Y:S02]  /*4760*/  IMAD.WIDE.U32 R2, R14, -0x2daee0ad, RZ ;  /* 0xd2511f530e027825 */ /* 0x000fe400078e00ff */
[----:B------:R-:W2:Y:S01]  /*4770*/  SHFL.BFLY PT, R14, R17, 0x1, 0x1f ;  /* 0x0c201f00110e7f89 */ /* 0x000ea200000e0000 */
[C---:B-1----:R-:W-:Y:S02]  /*4780*/  LOP3.LUT R9, R2.reuse, 0xffff, RZ, 0xc0, !PT ;  /* 0x0000ffff02097812 */ /* 0x042fe400078ec0ff */
[----:B------:R-:W-:Y:S02]  /*4790*/  LOP3.LUT R11, R2, 0xff, RZ, 0xc0, !PT ;  /* 0x000000ff020b7812 */ /* 0x000fe400078ec0ff */
[----:B---3--:R-:W-:-:S02]  /*47a0*/  HSET2.LE.AND R5, R8, R0, PT ;  /* 0x0000000008057233 */ /* 0x008fc40003803000 */
[----:B----4-:R-:W-:Y:S02]  /*47b0*/  F2FP.F16.F32.PACK_AB R8, R154, R160 ;  /* 0x000000a09a08723e */ /* 0x010fe400000000ff */
[----:B------:R-:W-:Y:S02]  /*47c0*/  SHF.R.U32.HI R10, RZ, 0x18, R2 ;  /* 0x00000018ff0a7819 */ /* 0x000fe40000011602 */
[----:B------:R-:W-:Y:S01]  /*47d0*/  LOP3.LUT R5, R5, R8, RZ, 0xc0, !PT ;  /* 0x0000000805057212 */ /* 0x000fe200078ec0ff */
[----:B------:R-:W-:Y:S01]  /*47e0*/  FFMA.FTZ R8, R52, UR16, -R20 ;  /* 0x0000001034087c23 */ /* 0x000fe20008010814 */
[----:B------:R-:W-:-:S03]  /*47f0*/  SHF.R.U32.HI R9, RZ, 0x8, R9 ;  /* 0x00000008ff097819 */ /* 0x000fc60000011609 */
[----:B------:R1:W-:Y:S01]  /*4800*/  MUFU.EX2 R158, R8 ;  /* 0x00000008009e7308 */ /* 0x0003e20000000800 */
[----:B------:R-:W-:Y:S01]  /*4810*/  PRMT R13, R11, 0x5410, R9 ;  /* 0x000054100b0d7816 */ /* 0x000fe20000000009 */
[----:B------:R-:W-:Y:S01]  /*4820*/  FFMA.FTZ R9, R54, UR16, -R19 ;  /* 0x0000001036097c23 */ /* 0x000fe20008010813 */
[----:B------:R-:W-:Y:S01]  /*4830*/  HMMA.16816.F32 R60, R4, R72, RZ ;  /* 0x00000048043c723c */ /* 0x000fe200000018ff */
[----:B--2---:R-:W-:-:S04]  /*4840*/  FMNMX.FTZ R136, R17, R14, !PT ;  /* 0x0000000e11887209 */ /* 0x004fc80007810000 */
[----:B------:R-:W-:Y:S01]  /*4850*/  MUFU.EX2 R161, R9 ;  /* 0x0000000900a17308 */ /* 0x000fe20000000800 */
[----:B------:R-:W-:Y:S01]  /*4860*/  HMMA.16816.F32 R40, R4, R76, RZ ;  /* 0x0000004c0428723c */ /* 0x000fe200000018ff */
[----:B------:R-:W-:-:S05]  /*4870*/  FSETP.NEU.FTZ.AND P0, PT, R136, -INF , PT ;  /* 0xff8000008800780b */ /* 0x000fca0003f1d000 */
[----:B------:R-:W-:Y:S01]  /*4880*/  HMMA.16816.F32 R28, R4, R84, RZ ;  /* 0x00000054041c723c */ /* 0x000fe200000018ff */
[----:B-1----:R-:W-:Y:S01]  /*4890*/  SHF.R.U32.HI R8, RZ, 0x10, R2 ;  /* 0x00000010ff087819 */ /* 0x002fe20000011602 */
[----:B------:R-:W-:-:S03]  /*48a0*/  FFMA.FTZ R2, R53, UR16, -R20 ;  /* 0x0000001035027c23 */ /* 0x000fc60008010814 */
[----:B------:R-:W-:Y:S01]  /*48b0*/  LOP3.LUT R8, R8, 0xff, RZ, 0xc0, !PT ;  /* 0x000000ff08087812 */ /* 0x000fe200078ec0ff */
[----:B------:R1:W-:Y:S01]  /*48c0*/  MUFU.EX2 R175, R2 ;  /* 0x0000000200af7308 */ /* 0x0003e20000000800 */
[----:B------:R-:W-:Y:S02]  /*48d0*/  HMMA.16816.F32 R44, R4, R80, RZ ;  /* 0x00000050042c723c */ /* 0x000fe400000018ff */
[----:B------:R-:W-:-:S04]  /*48e0*/  PRMT R12, R8, 0x5410, R10 ;  /* 0x00005410080c7816 */ /* 0x000fc8000000000a */
[C---:B------:R-:W-:Y:S06]  /*48f0*/  HMMA.16816.F32 R36, R4.reuse, R96, RZ ;  /* 0x000000600424723c */ /* 0x040fec00000018ff */
[----:B------:R-:W-:Y:S01]  /*4900*/  HMMA.16816.F32 R32, R4, R92, RZ ;  /* 0x0000005c0420723c */ /* 0x000fe200000018ff */
[----:B-1----:R-:W-:Y:S01]  /*4910*/  LOP3.LUT R2, R3, UR4, R18, 0x96, !PT ;  /* 0x0000000403027c12 */ /* 0x002fe2000f8e9612 */
[----:B------:R-:W-:-:S04]  /*4920*/  FFMA.FTZ R3, R69, UR16, -R19 ;  /* 0x0000001045037c23 */ /* 0x000fc80008010813 */
[C---:B------:R-:W-:Y:S01]  /*4930*/  HMMA.16816.F32 R48, R4.reuse, R74, RZ ;  /* 0x0000004a0430723c */ /* 0x040fe200000018ff */
[C---:B------:R-:W-:Y:S01]  /*4940*/  LOP3.LUT R8, R2.reuse, 0xffff, RZ, 0xc0, !PT ;  /* 0x0000ffff02087812 */ /* 0x040fe200078ec0ff */
[----:B------:R1:W-:Y:S01]  /*4950*/  MUFU.EX2 R152, R3 ;  /* 0x0000000300987308 */ /* 0x0003e20000000800 */
[----:B------:R-:W-:Y:S02]  /*4960*/  LOP3.LUT R11, R2, 0xff, RZ, 0xc0, !PT ;  /* 0x000000ff020b7812 */ /* 0x000fe400078ec0ff */
[----:B------:R-:W-:Y:S01]  /*4970*/  SHF.R.U32.HI R10, RZ, 0x18, R2 ;  /* 0x00000018ff0a7819 */ /* 0x000fe20000011602 */
[----:B------:R-:W-:Y:S01]  /*4980*/  HMMA.16816.F32 R64, R4, R82, RZ ;  /* 0x000000520440723c */ /* 0x000fe200000018ff */
[----:B------:R-:W-:-:S04]  /*4990*/  SHF.R.U32.HI R8, RZ, 0x8, R8 ;  /* 0x00000008ff087819 */ /* 0x000fc80000011608 */
[----:B------:R-:W-:Y:S01]  /*49a0*/  PRMT R8, R11, 0x5410, R8 ;  /* 0x000054100b087816 */ /* 0x000fe20000000008 */
[C---:B------:R-:W-:Y:S01]  /*49b0*/  HMMA.16816.F32 R56, R4.reuse, R98, RZ ;  /* 0x000000620438723c */ /* 0x040fe200000018ff */
[--C-:B------:R-:W-:Y:S02]  /*49c0*/  HSET2.LE.AND R11, R12, R0.reuse, PT ;  /* 0x000000000c0b7233 */ /* 0x100fe40003803000 */
[----:B-----5:R-:W-:Y:S02]  /*49d0*/  F2FP.F16.F32.PACK_AB R12, R248, R157 ;  /* 0x0000009df80c723e */ /* 0x020fe400000000ff */
[----:B------:R-:W-:Y:S01]  /*49e0*/  HSET2.LE.AND R9, R8, R0, PT ;  /* 0x0000000008097233 */ /* 0x000fe20003803000 */
[----:B------:R-:W-:Y:S01]  /*49f0*/  HMMA.16816.F32 R24, R4, R94, RZ ;  /* 0x0000005e0418723c */ /* 0x000fe200000018ff */
[----:B-1----:R-:W-:-:S04]  /*4a00*/  SHF.R.U32.HI R3, RZ, 0x10, R2 ;  /* 0x00000010ff037819 */ /* 0x002fc80000011602 */
[----:B------:R-:W-:Y:S01]  /*4a10*/  LOP3.LUT R2, R3, 0xff, RZ, 0xc0, !PT ;  /* 0x000000ff03027812 */ /* 0x000fe200078ec0ff */
[--C-:B------:R-:W-:Y:S02]  /*4a20*/  FFMA.FTZ R3, R55, UR16, -R19.reuse ;  /* 0x0000001037037c23 */ /* 0x100fe40008010813 */
[----:B------:R-:W-:Y:S01]  /*4a30*/  HMMA.16816.F32 R52, R4, R78, RZ ;  /* 0x0000004e0434723c */ /* 0x000fe200000018ff */
[----:B------:R-:W-:Y:S01]  /*4a40*/  PRMT R14, R2, 0x5410, R10 ;  /* 0x00005410020e7816 */ /* 0x000fe2000000000a */
[----:B------:R1:W2:Y:S01]  /*4a50*/  MUFU.EX2 R174, R3 ;  /* 0x0000000300ae7308 */ /* 0x0002a20000000800 */
[----:B------:R-:W-:-:S07]  /*4a60*/  FFMA.FTZ R2, R70, UR16, -R19 ;  /* 0x0000001046027c23 */ /* 0x000fce0008010813 */
[----:B------:R3:W4:Y:S01]  /*4a70*/  MUFU.EX2 R159, R2 ;  /* 0x00000002009f7308 */ /* 0x0007220000000800 */
[----:B-1----:R-:W-:Y:S01]  /*4a80*/  FMUL.FTZ R3, R136, UR16 ;  /* 0x0000001088037c20 */ /* 0x002fe20008410000 */
[----:B--2---:R-:W-:-:S04]  /*4a90*/  F2FP.F16.F32.PACK_AB R8, R174, R161 ;  /* 0x000000a1ae08723e */ /* 0x004fc800000000ff */
[----:B------:R-:W-:Y:S02]  /*4aa0*/  FSEL R16, R3, RZ, P0 ;  /* 0x000000ff03107208 */ /* 0x000fe40000000000 */
[----:B------:R-:W-:Y:S02]  /*4ab0*/  LOP3.LUT R11, R11, R8, RZ, 0xc0, !PT ;  /* 0x000000080b0b7212 */ /* 0x000fe400078ec0ff */
[----:B---3--:R-:W-:Y:S01]  /*4ac0*/  HSET2.LE.AND R2, R13, R0, PT ;  /* 0x000000000d027233 */ /* 0x008fe20003803000 */
[--C-:B------:R-:W-:Y:S01]  /*4ad0*/  FFMA.FTZ R3, R71, UR16, -R16.reuse ;  /* 0x0000001047037c23 */ /* 0x100fe20008010810 */
[----:B------:R-:W-:Y:S01]  /*4ae0*/  LOP3.LUT R8, R9, R12, RZ, 0xc0, !PT ;  /* 0x0000000c09087212 */ /* 0x000fe200078ec0ff */
[--C-:B------:R-:W-:Y:S01]  /*4af0*/  FFMA.FTZ R12, R144, UR16, -R16.reuse ;  /* 0x00000010900c7c23 */ /* 0x100fe20008010810 */
[----:B------:R-:W-:Y:S01]  /*4b00*/  FSETP.NEU.FTZ.AND P0, PT, R135, -INF , PT ;  /* 0xff8000008700780b */ /* 0x000fe20003f1d000 */
[----:B------:R1:W2:Y:S01]  /*4b10*/  MUFU.EX2 R23, R3 ;  /* 0x0000000300177308 */ /* 0x0002a20000000800 */
[----:B------:R-:W-:Y:S07]  /*4b20*/  HMMA.16816.F32 R68, R4, R86, RZ ;  /* 0x000000560444723c */ /* 0x000fee00000018ff */
[----:B------:R3:W-:Y:S01]  /*4b30*/  MUFU.EX2 R18, R12 ;  /* 0x0000000c00127308 */ /* 0x0007e20000000800 */
[----:B------:R-:W-:-:S07]  /*4b40*/  FFMA.FTZ R4, R140, UR16, -R16 ;  /* 0x000000108c047c23 */ /* 0x000fce0008010810 */
[----:B------:R5:W-:Y:S01]  /*4b50*/  MUFU.EX2 R246, R4 ;  /* 0x0000000400f67308 */ /* 0x000be20000000800 */
[----:B-1----:R-:W-:-:S04]  /*4b60*/  F2FP.F16.F32.PACK_AB R3, R175, R158 ;  /* 0x0000009eaf03723e */ /* 0x002fc800000000ff */
[----:B------:R-:W-:Y:S01]  /*4b70*/  LOP3.LUT R10, R2, R3, RZ, 0xc0, !PT ;  /* 0x00000003020a7212 */ /* 0x000fe200078ec0ff */
[----:B------:R-:W-:Y:S01]  /*4b80*/  FFMA.FTZ R2, R116, UR16, -R16 ;  /* 0x0000001074027c23 */ /* 0x000fe20008010810 */
[----:B----4-:R-:W-:Y:S01]  /*4b90*/  F2FP.F16.F32.PACK_AB R3, R159, R152 ;  /* 0x000000989f03723e */ /* 0x010fe200000000ff */
[----:B------:R-:W1:Y:S01]  /*4ba0*/  LDSM.16.MT88.4 R116, [R216+0xb400] ;  /* 0x00b40000d874783b */ /* 0x000e620000004200 */
[----:B---3--:R-:W-:Y:S01]  /*4bb0*/  FMUL.FTZ R12, R135, UR16 ;  /* 0x00000010870c7c20 */ /* 0x008fe20008410000 */
[----:B------:R3:W-:Y:S04]  /*4bc0*/  MUFU.EX2 R242, R2 ;  /* 0x0000000200f27308 */ /* 0x0007e80000000800 */
[----:B------:R-:W-:-:S05]  /*4bd0*/  FSEL R17, R12, RZ, P0 ;  /* 0x000000ff0c117208 */ /* 0x000fca0000000000 */
[--C-:B-----5:R-:W-:Y:S01]  /*4be0*/  FFMA.FTZ R4, R146, UR16, -R17.reuse ;  /* 0x0000001092047c23 */ /* 0x120fe20008010811 */
[----:B------:R-:W-:Y:S01]  /*4bf0*/  FFMA.FTZ R6, R141, UR16, -R17 ;  /* 0x000000108d067c23 */ /* 0x000fe20008010811 */
[----:B------:R-:W-:Y:S02]  /*4c00*/  IMAD.MOV.U32 R141, RZ, RZ, R158 ;  /* 0x000000ffff8d7224 */ /* 0x000fe400078e009e */
[----:B------:R4:W5:Y:S01]  /*4c10*/  MUFU.EX2 R144, R4 ;  /* 0x0000000400907308 */ /* 0x0009620000000800 */
[----:B---3--:R-:W-:-:S07]  /*4c20*/  HSET2.LE.AND R2, R14, R0, PT ;  /* 0x000000000e027233 */ /* 0x008fce0003803000 */
[----:B------:R-:W-:Y:S01]  /*4c30*/  MUFU.EX2 R89, R6 ;  /* 0x0000000600597308 */ /* 0x000fe20000000800 */
[----:B------:R-:W-:Y:S01]  /*4c40*/  LOP3.LUT R9, R2, R3, RZ, 0xc0, !PT ;  /* 0x0000000302097212 */ /* 0x000fe200078ec0ff */
[----:B------:R-:W-:-:S04]  /*4c50*/  IMAD.WIDE.U32 R2, R21, -0x2daee0ad, RZ ;  /* 0xd2511f5315027825 */ /* 0x000fc800078e00ff */
[----:B--2---:R-:W-:Y:S01]  /*4c60*/  IMAD.MOV.U32 R21, RZ, RZ, R23 ;  /* 0x000000ffff157224 */ /* 0x004fe200078e0017 */
[----:B------:R-:W-:Y:S01]  /*4c70*/  LOP3.LUT R5, R3, UR9, R88, 0x96, !PT ;  /* 0x0000000903057c12 */ /* 0x000fe2000f8e9658 */
[----:B------:R-:W-:-:S04]  /*4c80*/  IMAD.WIDE.U32 R22, R22, -0x2daee0ad, RZ ;  /* 0xd2511f5316167825 */ /* 0x000fc800078e00ff */
[----:B----4-:R-:W-:Y:S01]  /*4c90*/  FFMA.FTZ R4, R145, UR16, -R17 ;  /* 0x0000001091047c23 */ /* 0x010fe20008010811 */
[C---:B------:R-:W-:Y:S01]  /*4ca0*/  HMMA.16816.F32 R176, R8.reuse, R106, R48 ;  /* 0x0000006a08b0723c */ /* 0x040fe20000001830 */
[----:B------:R-:W-:Y:S01]  /*4cb0*/  IMAD.WIDE.U32 R14, R5, -0x326172a9, RZ ;  /* 0xcd9e8d57050e7825 */ /* 0x000fe200078e00ff */
[----:B------:R-:W-:Y:S01]  /*4cc0*/  LOP3.LUT R2, R23, UR5, R2, 0x96, !PT ;  /* 0x0000000517027c12 */ /* 0x000fe2000f8e9602 */
[----:B------:R2:W3:Y:S03]  /*4cd0*/  MUFU.EX2 R140, R4 ;  /* 0x00000004008c7308 */ /* 0x0004e60000000800 */
[----:B------:R-:W-:Y:S01]  /*4ce0*/  HMMA.16816.F32 R208, R8, R104, R60 ;  /* 0x0000006808d0723c */ /* 0x000fe2000000183c */
[----:B-----5:R-:W-:Y:S02]  /*4cf0*/  IMAD.MOV.U32 R48, RZ, RZ, R144 ;  /* 0x000000ffff307224 */ /* 0x020fe400078e0090 */
[----:B------:R-:W-:-:S03]  /*4d00*/  IMAD.WIDE.U32 R2, R2, -0x326172a9, RZ ;  /* 0xcd9e8d5702027825 */ /* 0x000fc600078e00ff */
[C---:B------:R-:W-:Y:S01]  /*4d10*/  HMMA.16816.F32 R204, R8.reuse, R108, R40 ;  /* 0x0000006c08cc723c */ /* 0x040fe20000001828 */
[----:B------:R-:W-:Y:S01]  /*4d20*/  IMAD.MOV.U32 R51, RZ, RZ, R162 ;  /* 0x000000ffff337224 */ /* 0x000fe200078e00a2 */
[----:B------:R-:W-:Y:S01]  /*4d30*/  SHF.R.U32.HI R7, RZ, 0x18, R2 ;  /* 0x00000018ff077819 */ /* 0x000fe20000011602 */
[----:B------:R-:W-:Y:S01]  /*4d40*/  IMAD.MOV.U32 R62, RZ, RZ, R161 ;  /* 0x000000ffff3e7224 */ /* 0x000fe200078e00a1 */
[C---:B------:R-:W-:Y:S01]  /*4d50*/  LOP3.LUT R5, R2.reuse, 0xffff, RZ, 0xc0, !PT ;  /* 0x0000ffff02057812 */ /* 0x040fe200078ec0ff */
[----:B------:R-:W-:Y:S01]  /*4d60*/  IMAD.MOV.U32 R63, RZ, RZ, R160 ;  /* 0x000000ffff3f7224 */ /* 0x000fe200078e00a0 */
[----:B------:R-:W-:Y:S01]  /*4d70*/  LOP3.LUT R12, R2, 0xff, RZ, 0xc0, !PT ;  /* 0x000000ff020c7812 */ /* 0x000fe200078ec0ff */
[C---:B------:R-:W-:Y:S01]  /*4d80*/  HMMA.16816.F32 R160, R8.reuse, R114, R68 ;  /* 0x0000007208a0723c */ /* 0x040fe20000001844 */
[----:B------:R-:W-:Y:S01]  /*4d90*/  SHF.R.U32.HI R5, RZ, 0x8, R5 ;  /* 0x00000008ff057819 */ /* 0x000fe20000011605 */
[----:B------:R-:W-:Y:S01]  /*4da0*/  IMAD.MOV.U32 R88, RZ, RZ, R159 ;  /* 0x000000ffff587224 */ /* 0x000fe200078e009f */
[----:B--2---:R-:W-:Y:S01]  /*4db0*/  SHF.R.U32.HI R4, RZ, 0x10, R2 ;  /* 0x00000010ff047819 */ /* 0x004fe20000011602 */
[----:B------:R-:W-:Y:S01]  /*4dc0*/  IMAD.MOV.U32 R50, RZ, RZ, R153 ;  /* 0x000000ffff327224 */ /* 0x000fe200078e0099 */
[----:B------:R-:W-:Y:S01]  /*4dd0*/  LOP3.LUT R2, R3, UR15, R14, 0x96, !PT ;  /* 0x0000000f03027c12 */ /* 0x000fe2000f8e960e */
[----:B------:R-:W-:Y:S01]  /*4de0*/  IMAD.MOV.U32 R49, RZ, RZ, R152 ;  /* 0x000000ffff317224 */ /* 0x000fe200078e0098 */
[----:B------:R-:W-:Y:S01]  /*4df0*/  LOP3.LUT R4, R4, 0xff, RZ, 0xc0, !PT ;  /* 0x000000ff04047812 */ /* 0x000fe200078ec0ff */
[----:B------:R-:W-:Y:S01]  /*4e00*/  IMAD.MOV.U32 R68, RZ, RZ, R157 ;  /* 0x000000ffff447224 */ /* 0x000fe200078e009d */
[----:B------:R-:W-:Y:S01]  /*4e10*/  LOP3.LUT R3, R2, 0xffff, RZ, 0xc0, !PT ;  /* 0x0000ffff02037812 */ /* 0x000fe200078ec0ff */
[----:B------:R-:W-:Y:S01]  /*4e20*/  IMAD.MOV.U32 R69, RZ, RZ, R156 ;  /* 0x000000ffff457224 */ /* 0x000fe200078e009c */
[----:B------:R-:W-:Y:S01]  /*4e30*/  PRMT R14, R4, 0x5410, R7 ;  /* 0x00005410040e7816 */ /* 0x000fe20000000007 */
[----:B------:R-:W-:Y:S01]  /*4e40*/  FFMA.FTZ R4, R147, UR16, -R17 ;  /* 0x0000001093047c23 */ /* 0x000fe20008010811 */
[----:B------:R-:W-:Y:S01]  /*4e50*/  PRMT R12, R12, 0x5410, R5 ;  /* 0x000054100c0c7816 */ /* 0x000fe20000000005 */
[----:B------:R-:W-:Y:S01]  /*4e60*/  IMAD.MOV.U32 R70, RZ, RZ, R155 ;  /* 0x000000ffff467224 */ /* 0x000fe200078e009b */
[----:B------:R-:W-:Y:S01]  /*4e70*/  SHF.R.U32.HI R6, RZ, 0x10, R2 ;  /* 0x00000010ff067819 */ /* 0x000fe20000011602 */
[----:B------:R2:W4:Y:S01]  /*4e80*/  MUFU.EX2 R251, R4 ;  /* 0x0000000400fb7308 */ /* 0x0005220000000800 */
[----:B------:R-:W-:Y:S01]  /*4e90*/  LOP3.LUT R13, R2, 0xff, RZ, 0xc0, !PT ;  /* 0x000000ff020d7812 */ /* 0x000fe200078ec0ff */
[----:B------:R-:W-:Y:S01]  /*4ea0*/  IMAD.MOV.U32 R71, RZ, RZ, R154 ;  /* 0x000000ffff477224 */ /* 0x000fe200078e009a */
[----:B------:R-:W-:Y:S01]  /*4eb0*/  SHF.R.U32.HI R7, RZ, 0x8, R3 ;  /* 0x00000008ff077819 */ /* 0x000fe20000011603 */
[----:B------:R-:W-:Y:S01]  /*4ec0*/  HMMA.16816.F32 R200, R8, R112, R28 ;  /* 0x0000007008c8723c */ /* 0x000fe2000000181c */
[----:B------:R-:W-:Y:S01]  /*4ed0*/  SHF.R.U32.HI R5, RZ, 0x18, R2 ;  /* 0x00000018ff057819 */ /* 0x000fe20000011602 */
[----:B------:R-:W-:Y:S01]  /*4ee0*/  IMAD.MOV.U32 R142, RZ, RZ, R48 ;  /* 0x000000ffff8e7224 */ /* 0x000fe200078e0030 */
[----:B------:R-:W-:-:S02]  /*4ef0*/  HSET2.LE.AND R2, R12, R0, PT ;  /* 0x000000000c027233 */ /* 0x000fc40003803000 */
[----:B------:R-:W-:Y:S01]  /*4f00*/  F2FP.F16.F32.PACK_AB R3, R246, R18 ;  /* 0x00000012f603723e */ /* 0x000fe200000000ff */
[----:B------:R-:W-:Y:S01]  /*4f10*/  HMMA.16816.F32 R196, R8, R120, R44 ;  /* 0x0000007808c4723c */ /* 0x000fe2000000182c */
[----:B------:R-:W-:Y:S01]  /*4f20*/  PRMT R7, R13, 0x5410, R7 ;  /* 0x000054100d077816 */ /* 0x000fe20000000007 */
[----:B------:R-:W-:-:S04]  /*4f30*/  IMAD.MOV.U32 R129, RZ, RZ, R142 ;  /* 0x000000ffff817224 */ /* 0x000fc800078e008e */
[C---:B-1----:R-:W-:Y:S01]  /*4f40*/  HMMA.16816.F32 R192, R8.reuse, R116, R36 ;  /* 0x0000007408c0723c */ /* 0x042fe20000001824 */
[----:B--2---:R-:W-:Y:S02]  /*4f50*/  LOP3.LUT R4, R6, 0xff, RZ, 0xc0, !PT ;  /* 0x000000ff06047812 */ /* 0x004fe400078ec0ff */
[----:B------:R-:W-:Y:S02]  /*4f60*/  LOP3.LUT R6, R2, R3, RZ, 0xc0, !PT ;  /* 0x0000000302067212 */ /* 0x000fe400078ec0ff */
[----:B------:R-:W-:Y:S01]  /*4f70*/  PRMT R12, R4, 0x5410, R5 ;  /* 0x00005410040c7816 */ /* 0x000fe20000000005 */
[C---:B------:R-:W-:Y:S01]  /*4f80*/  HMMA.16816.F32 R184, R8.reuse, R124, R32 ;  /* 0x0000007c08b8723c */ /* 0x040fe20000001820 */
[--C-:B------:R-:W-:Y:S02]  /*4f90*/  HSET2.LE.AND R2, R14, R0.reuse, PT ;  /* 0x000000000e027233 */ /* 0x100fe40003803000 */
[----:B------:R-:W-:Y:S02]  /*4fa0*/  HSET2.LE.AND R4, R7, R0, PT ;  /* 0x0000000007047233 */ /* 0x000fe40003803000 */
[----:B---3--:R-:W-:Y:S01]  /*4fb0*/  F2FP.F16.F32.PACK_AB R3, R89, R140 ;  /* 0x0000008c5903723e */ /* 0x008fe200000000ff */
[----:B------:R-:W-:Y:S01]  /*4fc0*/  HMMA.16816.F32 R168, R8, R110, R52 ;  /* 0x0000006e08a8723c */ /* 0x000fe20000001834 */
[----:B------:R-:W-:-:S02]  /*4fd0*/  F2FP.F16.F32.PACK_AB R5, R242, R21 ;  /* 0x00000015f205723e */ /* 0x000fc400000000ff */
[----:B------:R-:W-:Y:S02]  /*4fe0*/  HSET2.LE.AND R12, R12, R0, PT ;  /* 0x000000000c0c7233 */ /* 0x000fe40003803000 */
[----:B----4-:R-:W-:Y:S01]  /*4ff0*/  F2FP.F16.F32.PACK_AB R13, R251, R48 ;  /* 0x00000030fb0d723e */ /* 0x010fe200000000ff */
[C---:B------:R-:W-:Y:S01]  /*5000*/  HMMA.16816.F32 R156, R8.reuse, R122, R64 ;  /* 0x0000007a089c723c */ /* 0x040fe20000001840 */
[----:B------:R-:W-:Y:S01]  /*5010*/  LOP3.LUT R7, R2, R3, RZ, 0xc0, !PT ;  /* 0x0000000302077212 */ /* 0x000fe200078ec0ff */
[----:B------:R-:W-:Y:S01]  /*5020*/  FFMA.FTZ R2, R167, UR16, -R16 ;  /* 0x00000010a7027c23 */ /* 0x000fe20008010810 */
[----:B------:R-:W-:Y:S02]  /*5030*/  LOP3.LUT R4, R4, R5, RZ, 0xc0, !PT ;  /* 0x0000000504047212 */ /* 0x000fe400078ec0ff */
[----:B------:R-:W-:Y:S01]  /*5040*/  LOP3.LUT R5, R12, R13, RZ, 0xc0, !PT ;  /* 0x0000000d0c057212 */ /* 0x000fe200078ec0ff */
[----:B------:R1:W-:Y:S01]  /*5050*/  MUFU.EX2 R167, R2 ;  /* 0x0000000200a77308 */ /* 0x0003e20000000800 */
[----:B------:R-:W-:Y:S01]  /*5060*/  LOP3.LUT R3, R15, UR8, R100, 0x96, !PT ;  /* 0x000000080f037c12 */ /* 0x000fe2000f8e9664 */
[----:B------:R-:W-:Y:S01]  /*5070*/  HMMA.16816.F32 R152, R8, R118, R56 ;  /* 0x000000760898723c */ /* 0x000fe20000001838 */
[----:B------:R-:W-:-:S05]  /*5080*/  IMAD.MOV.U32 R100, RZ, RZ, R70 ;  /* 0x000000ffff647224 */ /* 0x000fca00078e0046 */
[----:B------:R-:W-:Y:S06]  /*5090*/  HMMA.16816.F32 R144, R8, R126, R24 ;  /* 0x0000007e0890723c */ /* 0x000fec0000001818 */
[----:B------:R-:W-:Y:S01]  /*50a0*/  HMMA.16816.F32 R24, R4, R72, RZ ;  /* 0x000000480418723c */ /* 0x000fe200000018ff */
[----:B------:R-:W-:Y:S02]  /*50b0*/  IMAD.MOV.U32 R10, RZ, RZ, R62 ;  /* 0x000000ffff0a7224 */ /* 0x000fe400078e003e */
[----:B-1----:R-:W-:Y:S01]  /*50c0*/  FFMA.FTZ R2, R166, UR16, -R16 ;  /* 0x00000010a6027c23 */ /* 0x002fe20008010810 */
[----:B------:R-:W-:-:S02]  /*50d0*/  IMAD.MOV.U32 R11, RZ, RZ, R63 ;  /* 0x000000ffff0b7224 */ /* 0x000fc400078e003f */
[C---:B------:R-:W-:Y:S01]  /*50e0*/  HMMA.16816.F32 R40, R4.reuse, R92, RZ ;  /* 0x0000005c0428723c */ /* 0x040fe200000018ff */
[----:B------:R1:W-:Y:S05]  /*50f0*/  MUFU.EX2 R73, R2 ;  /* 0x0000000200497308 */ /* 0x0003ea0000000800 */
[C---:B------:R-:W-:Y:S06]  /*5100*/  HMMA.16816.F32 R44, R4.reuse, R74, RZ ;  /* 0x0000004a042c723c */ /* 0x040fec00000018ff */
[----:B------:R-:W-:Y:S01]  /*5110*/  HMMA.16816.F32 R28, R4, R76, RZ ;  /* 0x0000004c041c723c */ /* 0x000fe200000018ff */
[----:B------:R-:W-:-:S05]  /*5120*/  IMAD.MOV.U32 R75, RZ, RZ, R141 ;  /* 0x000000ffff4b7224 */ /* 0x000fca00078e008d */
[----:B------:R-:W-:Y:S01]  /*5130*/  HMMA.16816.F32 R52, R4, R78, RZ ;  /* 0x0000004e0434723c */ /* 0x000fe200000018ff */
[----:B-1----:R-:W-:-:S05]  /*5140*/  IMAD.WIDE.U32 R2, R3, -0x2daee0ad, RZ ;  /* 0xd2511f5303027825 */ /* 0x002fca00078e00ff */
[----:B------:R-:W-:Y:S01]  /*5150*/  HMMA.16816.F32 R32, R4, R84, RZ ;  /* 0x000000540420723c */ /* 0x000fe200000018ff */
[----:B------:R-:W-:-:S05]  /*5160*/  LOP3.LUT R8, R2, 0xff, RZ, 0xc0, !PT ;  /* 0x000000ff02087812 */ /* 0x000fca00078ec0ff */
[C---:B------:R-:W-:Y:S06]  /*5170*/  HMMA.16816.F32 R56, R4.reuse, R86, RZ ;  /* 0x000000560438723c */ /* 0x040fec00000018ff */
[C---:B------:R-:W-:Y:S06]  /*5180*/  HMMA.16816.F32 R36, R4.reuse, R80, RZ ;  /* 0x000000500424723c */ /* 0x040fec00000018ff */
[C---:B------:R-:W-:Y:S06]  /*5190*/  HMMA.16816.F32 R60, R4.reuse, R82, RZ ;  /* 0x00000052043c723c */ /* 0x040fec00000018ff */
[C---:B------:R-:W-:Y:S06]  /*51a0*/  HMMA.16816.F32 R12, R4.reuse, R96, RZ ;  /* 0x00000060040c723c */ /* 0x040fec00000018ff */
[C---:B------:R-:W-:Y:S06]  /*51b0*/  HMMA.16816.F32 R64, R4.reuse, R98, RZ ;  /* 0x000000620440723c */ /* 0x040fec00000018ff */
[----:B------:R-:W-:Y:S07]  /*51c0*/  HMMA.16816.F32 R92, R4, R94, RZ ;  /* 0x0000005e045c723c */ /* 0x000fee00000018ff */
[----:B------:R-:W-:Y:S01]  /*51d0*/  FFMA.FTZ R4, R149, UR16, -R16 ;  /* 0x0000001095047c23 */ /* 0x000fe20008010810 */
[----:B------:R-:W-:Y:S01]  /*51e0*/  SHF.R.U32.HI R7, RZ, 0x10, R2 ;  /* 0x00000010ff077819 */ /* 0x000fe20000011602 */
[----:B------:R-:W-:Y:S01]  /*51f0*/  FFMA.FTZ R5, R148, UR16, -R16 ;  /* 0x0000001094057c23 */ /* 0x000fe20008010810 */
[----:B------:R-:W-:Y:S01]  /*5200*/  SHF.R.U32.HI R6, RZ, 0x18, R2 ;  /* 0x00000018ff067819 */ /* 0x000fe20000011602 */
[----:B------:R1:W-:Y:S01]  /*5210*/  MUFU.EX2 R141, R4 ;  /* 0x00000004008d7308 */ /* 0x0003e20000000800 */
[----:B------:R-:W-:-:S07]  /*5220*/  IMAD.MOV.U32 R149, RZ, RZ, R10 ;  /* 0x000000ffff957224 */ /* 0x000fce00078e000a */
[----:B------:R2:W3:Y:S01]  /*5230*/  MUFU.EX2 R9, R5 ;  /* 0x0000000500097308 */ /* 0x0004e20000000800 */
[----:B-1----:R-:W-:Y:S02]  /*5240*/  LOP3.LUT R4, R3, UR4, R22, 0x96, !PT ;  /* 0x0000000403047c12 */ /* 0x002fe4000f8e9616 */
[----:B------:R-:W-:-:S04]  /*5250*/  LOP3.LUT R3, R2, 0xffff, RZ, 0xc0, !PT ;  /* 0x0000ffff02037812 */ /* 0x000fc800078ec0ff */
[----:B------:R-:W-:Y:S01]  /*5260*/  SHF.R.U32.HI R2, RZ, 0x8, R3 ;  /* 0x00000008ff027819 */ /* 0x000fe20000011603 */
[----:B------:R-:W-:Y:S01]  /*5270*/  FFMA.FTZ R3, R151, UR16, -R17 ;  /* 0x0000001097037c23 */ /* 0x000fe20008010811 */
[----:B--2---:R-:W-:Y:S01]  /*5280*/  SHF.R.U32.HI R5, RZ, 0x18, R4 ;  /* 0x00000018ff057819 */ /* 0x004fe20000011604 */
[----:B------:R-:W-:Y:S01]  /*5290*/  IMAD.MOV.U32 R151, RZ, RZ, R251 ;  /* 0x000000ffff977224 */ /* 0x000fe200078e00fb */
[----:B------:R-:W-:Y:S01]  /*52a0*/  PRMT R8, R8, 0x5410, R2 ;  /* 0x0000541008087816 */ /* 0x000fe20000000002 */
[----:B------:R1:W-:Y:S01]  /*52b0*/  MUFU.EX2 R74, R3 ;  /* 0x00000003004a7308 */ /* 0x0003e20000000800 */
[----:B------:R-:W-:-:S04]  /*52c0*/  LOP3.LUT R2, R7, 0xff, RZ, 0xc0, !PT ;  /* 0x000000ff07027812 */ /* 0x000fc800078ec0ff */
[----:B------:R-:W-:Y:S02]  /*52d0*/  PRMT R7, R2, 0x5410, R6 ;  /* 0x0000541002077816 */ /* 0x000fe40000000006 */
[C---:B------:R-:W-:Y:S02]  /*52e0*/  LOP3.LUT R2, R4.reuse, 0xffff, RZ, 0xc0, !PT ;  /* 0x0000ffff04027812 */ /* 0x040fe400078ec0ff */
[----:B------:R-:W-:Y:S01]  /*52f0*/  LOP3.LUT R6, R4, 0xff, RZ, 0xc0, !PT ;  /* 0x000000ff04067812 */ /* 0x000fe200078ec0ff */
[----:B-1----:R-:W-:Y:S01]  /*5300*/  FFMA.FTZ R3, R150, UR16, -R17 ;  /* 0x0000001096037c23 */ /* 0x002fe20008010811 */
[----:B------:R-:W-:-:S03]  /*5310*/  IMAD.MOV.U32 R150, RZ, RZ, R11 ;  /* 0x000000ffff967224 */ /* 0x000fc600078e000b */
[----:B------:R1:W2:Y:S02]  /*5320*/  MUFU.EX2 R10, R3 ;  /* 0x00000003000a7308 */ /* 0x0002a40000000800 */
[----:B-1----:R-:W-:Y:S02]  /*5330*/  SHF.R.U32.HI R3, RZ, 0x10, R4 ;  /* 0x00000010ff037819 */ /* 0x002fe40000011604 */
[----:B------:R-:W-:Y:S02]  /*5340*/  SHF.R.U32.HI R4, RZ, 0x8, R2 ;  /* 0x00000008ff047819 */ /* 0x000fe40000011602 */
[----:B------:R-:W-:Y:S01]  /*5350*/  LOP3.LUT R2, R3, 0xff, RZ, 0xc0, !PT ;  /* 0x000000ff03027812 */ /* 0x000fe200078ec0ff */
[----:B------:R-:W-:Y:S01]  /*5360*/  FFMA.FTZ R3, R173, UR16, -R17 ;  /* 0x00000010ad037c23 */ /* 0x000fe20008010811 */
[----:B------:R-:W-:Y:S02]  /*5370*/  PRMT R4, R6, 0x5410, R4 ;  /* 0x0000541006047816 */ /* 0x000fe40000000004 */
[----:B------:R-:W-:Y:S01]  /*5380*/  PRMT R5, R2, 0x5410, R5 ;  /* 0x0000541002057816 */ /* 0x000fe20000000005 */
[----:B------:R1:W-:Y:S01]  /*5390*/  MUFU.EX2 R166, R3 ;  /* 0x0000000300a67308 */ /* 0x0003e20000000800 */
[----:B------:R-:W-:Y:S01]  /*53a0*/  HSET2.LE.AND R2, R8, R0, PT ;  /* 0x0000000008027233 */ /* 0x000fe20003803000 */
[----:B-1----:R-:W-:-:S06]  /*53b0*/  FFMA.FTZ R3, R172, UR16, -R17 ;  /* 0x00000010ac037c23 */ /* 0x002fcc0008010811 */
[----:B------:R3:W1:Y:S02]  /*53c0*/  MUFU.EX2 R72, R3 ;  /* 0x0000000300487308 */ /* 0x0006640000000800 */
[----:B---3--:R-:W-:-:S04]  /*53d0*/  F2FP.F16.F32.PACK_AB R3, R9, R141 ;  /* 0x0000008d0903723e */ /* 0x008fc800000000ff */
[----:B------:R-:W-:Y:S02]  /*53e0*/  LOP3.LUT R6, R2, R3, RZ, 0xc0, !PT ;  /* 0x0000000302067212 */ /* 0x000fe400078ec0ff */
[----:B------:R-:W-:Y:S02]  /*53f0*/  HSET2.LE.AND R2, R7, R0, PT ;  /* 0x0000000007027233 */ /* 0x000fe40003803000 */
[----:B--2---:R-:W-:-:S04]  /*5400*/  F2FP.F16.F32.PACK_AB R3, R10, R74 ;  /* 0x0000004a0a03723e */ /* 0x004fc800000000ff */
[----:B------:R-:W-:Y:S02]  /*5410*/  LOP3.LUT R7, R2, R3, RZ, 0xc0, !PT ;  /* 0x0000000302077212 */ /* 0x000fe400078ec0ff */
[----:B------:R-:W-:Y:S02]  /*5420*/  HSET2.LE.AND R2, R4, R0, PT ;  /* 0x0000000004027233 */ /* 0x000fe40003803000 */
[----:B------:R-:W-:-:S04]  /*5430*/  F2FP.F16.F32.PACK_AB R3, R73, R167 ;  /* 0x000000a74903723e */ /* 0x000fc800000000ff */
[----:B------:R-:W-:Y:S02]  /*5440*/  LOP3.LUT R4, R2, R3, RZ, 0xc0, !PT ;  /* 0x0000000302047212 */ /* 0x000fe400078ec0ff */
[----:B------:R-:W-:Y:S02]  /*5450*/  HSET2.LE.AND R2, R5, R0, PT ;  /* 0x0000000005027233 */ /* 0x000fe40003803000 */
[----:B-1----:R-:W-:-:S04]  /*5460*/  F2FP.F16.F32.PACK_AB R3, R72, R166 ;  /* 0x000000a64803723e */ /* 0x002fc800000000ff */
[----:B------:R-:W-:Y:S01]  /*5470*/  LOP3.LUT R5, R2, R3, RZ, 0xc0, !PT ;  /* 0x0000000302057212 */ /* 0x000fe200078ec0ff */
[----:B------:R-:W-:Y:S02]  /*5480*/  VIADD R2, R137, 0x1 ;  /* 0x0000000189027836 */ /* 0x000fe40000000000 */
[----:B------:R-:W-:-:S03]  /*5490*/  IMAD.MOV.U32 R137, RZ, RZ, R69 ;  /* 0x000000ffff897224 */ /* 0x000fc600078e0045 */
[----:B------:R-:W-:Y:S01]  /*54a0*/  LOP3.LUT R2, R143, UR23, R2, 0x96, !PT ;  /* 0x000000178f027c12 */ /* 0x000fe2000f8e9602 */
[----:B------:R-:W-:Y:S01]  /*54b0*/  HMMA.16816.F32 R76, R4, R104, R24 ;  /* 0x00000068044c723c */ /* 0x000fe20000001818 */
[----:B------:R-:W-:-:S03]  /*54c0*/  IMAD.MOV.U32 R143, RZ, RZ, R71 ;  /* 0x000000ffff8f7224 */ /* 0x000fc600078e0047 */
[----:B------:R-:W-:Y:S02]  /*54d0*/  IMAD.WIDE.U32 R22, R2, -0x326172a9, RZ ;  /* 0xcd9e8d5702167825 */ /* 0x000fe400078e00ff */
[C---:B------:R-:W-:Y:S02]  /*54e0*/  HMMA.16816.F32 R84, R4.reuse, R112, R32 ;  /* 0x000000700454723c */ /* 0x040fe40000001820 */
[----:B------:R-:W-:Y:S01]  /*54f0*/  IMAD.MOV.U32 R24, RZ, RZ, R68 ;  /* 0x000000ffff187224 */ /* 0x000fe200078e0044 */
[----:B------:R-:W-:Y:S01]  /*5500*/  LOP3.LUT R2, R23, UR7, R128, 0x96, !PT ;  /* 0x0000000717027c12 */ /* 0x000fe2000f8e9680 */
[----:B------:R-:W-:Y:S01]  /*5510*/  IMAD.MOV.U32 R25, RZ, RZ, R10 ;  /* 0x000000ffff197224 */ /* 0x000fe200078e000a */
[----:B------:R-:W-:Y:S01]  /*5520*/  LOP3.LUT R8, R91, UR6, R22, 0x96, !PT ;  /* 0x000000065b087c12 */ /* 0x000fe2000f8e9616 */
[----:B------:R-:W-:Y:S01]  /*5530*/  HMMA.16816.F32 R68, R4, R108, R28 ;  /* 0x0000006c0444723c */ /* 0x000fe2000000181c */
[----:B------:R-:W-:Y:S02]  /*5540*/  IMAD.MOV.U32 R35, RZ, RZ, R174 ;  /* 0x000000ffff237224 */ /* 0x000fe400078e00ae */
[----:B------:R-:W-:Y:S01]  /*5550*/  FFMA.FTZ R10, R182, UR16, -R20 ;  /* 0x00000010b60a7c23 */ /* 0x000fe20008010814 */
[----:B------:R-:W-:-:S03]  /*5560*/  IMAD.WIDE.U32 R2, R2, -0x2daee0ad, RZ ;  /* 0xd2511f5302027825 */ /* 0x000fc600078e00ff */
[----:B------:R-:W-:Y:S01]  /*5570*/  MUFU.EX2 R148, R10 ;  /* 0x0000000a00947308 */ /* 0x000fe20000000800 */
[----:B------:R-:W-:Y:S01]  /*5580*/  IMAD.MOV.U32 R29, RZ, RZ, R9 ;  /* 0x000000ffff1d7224 */ /* 0x000fe200078e0009 */
[----:B------:R-:W-:Y:S01]  /*5590*/  LOP3.LUT R3, R3, UR13, R130, 0x96, !PT ;  /* 0x0000000d03037c12 */ /* 0x000fe2000f8e9682 */
[----:B------:R-:W-:Y:S01]  /*55a0*/  IMAD.WIDE.U32 R8, R8, -0x2daee0ad, RZ ;  /* 0xd2511f5308087825 */ /* 0x000fe200078e00ff */
[C---:B------:R-:W-:Y:S03]  /*55b0*/  HMMA.16816.F32 R96, R4.reuse, R116, R12 ;  /* 0x000000740460723c */ /* 0x040fe6000000180c */
[----:B------:R-:W-:Y:S01]  /*55c0*/  IMAD.MOV.U32 R31, RZ, RZ, R49 ;  /* 0x000000ffff1f7224 */ /* 0x000fe200078e0031 */
[----:B------:R-:W-:Y:S01]  /*55d0*/  LOP3.LUT R9, R9, UR11, R2, 0x96, !PT ;  /* 0x0000000b09097c12 */ /* 0x000fe2000f8e9602 */
[----:B------:R-:W-:Y:S01]  /*55e0*/  IMAD.WIDE.U32 R2, R3, -0x326172a9, RZ ;  /* 0xcd9e8d5703027825 */ /* 0x000fe200078e00ff */
[----:B------:R-:W-:Y:S01]  /*55f0*/  HMMA.16816.F32 R80, R4, R120, R36 ;  /* 0x000000780450723c */ /* 0x000fe20000001824 */
[----:B------:R-:W-:Y:S02]  /*5600*/  LDSM.16.MT88.4 R36, [R218+0xa800] ;  /* 0x00a80000da24783b */ /* 0x000fe40000004200 */
[----:B------:R-:W-:-:S04]  /*5610*/  IMAD.WIDE.U32 R48, R9, -0x326172a9, RZ ;  /* 0xcd9e8d5709307825 */ /* 0x000fc800078e00ff */
[----:B------:R-:W-:Y:S01]  /*5620*/  FFMA.FTZ R9, R181, UR16, -R20 ;  /* 0x00000010b5097c23 */ /* 0x000fe20008010814 */
[----:B------:R-:W-:Y:S01]  /*5630*/  LOP3.LUT R3, R3, UR12, R90, 0x96, !PT ;  /* 0x0000000c03037c12 */ /* 0x000fe2000f8e965a */
[C---:B------:R-:W-:Y:S01]  /*5640*/  HMMA.16816.F32 R104, R4.reuse, R106, R44 ;  /* 0x0000006a0468723c */ /* 0x040fe2000000182c */
[----:B------:R-:W-:Y:S01]  /*5650*/  IMAD.MOV.U32 R30, RZ, RZ, R140 ;  /* 0x000000ffff1e7224 */ /* 0x000fe200078e008c */
[----:B------:R-:W-:Y:S01]  /*5660*/  LDSM.16.MT88.4 R44, [R216+0xb800] ;  /* 0x00b80000d82c783b */ /* 0x000fe20000004200 */
[----:B------:R1:W2:Y:S01]  /*5670*/  MUFU.EX2 R140, R9 ;  /* 0x00000009008c7308 */ /* 0x0002a20000000800 */
[----:B------:R-:W-:Y:S02]  /*5680*/  IMAD.MOV.U32 R28, RZ, RZ, R175 ;  /* 0x000000ffff1c7224 */ /* 0x000fe400078e00af */
[----:B------:R-:W-:Y:S01]  /*5690*/  HMMA.16816.F32 R172, R4, R124, R40 ;  /* 0x0000007c04ac723c */ /* 0x000fe20000001828 */
[----:B------:R-:W-:Y:S02]  /*56a0*/  IMAD.MOV.U32 R26, RZ, RZ, R74 ;  /* 0x000000ffff1a7224 */ /* 0x000fe400078e004a */
[----:B------:R-:W-:-:S02]  /*56b0*/  IMAD.MOV.U32 R74, RZ, RZ, R249 ;  /* 0x000000ffff4a7224 */ /* 0x000fc400078e00f9 */
[----:B------:R-:W-:Y:S01]  /*56c0*/  IMAD.MOV.U32 R27, RZ, RZ, R75 ;  /* 0x000000ffff1b7224 */ /* 0x000fe200078e004b */
[C---:B------:R-:W-:Y:S01]  /*56d0*/  HMMA.16816.F32 R108, R4.reuse, R110, R52 ;  /* 0x0000006e046c723c */ /* 0x040fe20000001834 */
[----:B------:R-:W-:Y:S01]  /*56e0*/  IMAD.MOV.U32 R34, RZ, RZ, R18 ;  /* 0x000000ffff227224 */ /* 0x000fe200078e0012 */
[----:B------:R-:W-:Y:S01]  /*56f0*/  LDSM.16.MT88.4 R52, [R218+0xb800] ;  /* 0x00b80000da34783b */ /* 0x000fe20000004200 */
[----:B------:R-:W-:Y:S02]  /*5700*/  IMAD.MOV.U32 R75, RZ, RZ, R248 ;  /* 0x000000ffff4b7224 */ /* 0x000fe400078e00f8 */
[----:B------:R-:W-:Y:S01]  /*5710*/  IMAD.MOV.U32 R112, RZ, RZ, R143 ;  /* 0x000000ffff707224 */ /* 0x000fe200078e008f */
[----:B------:R-:W-:Y:S01]  /*5720*/  HMMA.16816.F32 R56, R4, R114, R56 ;  /* 0x000000720438723c */ /* 0x000fe20000001838 */
[----:B------:R-:W-:Y:S01]  /*5730*/  IMAD.MOV.U32 R113, RZ, RZ, R24 ;  /* 0x000000ffff717224 */ /* 0x000fe200078e0018 */
[----:B-1----:R-:W-:Y:S01]  /*5740*/  LOP3.LUT R9, R49, UR10, R2, 0x96, !PT ;  /* 0x0000000a31097c12 */ /* 0x002fe2000f8e9602 */
[----:B------:R-:W-:-:S03]  /*5750*/  IMAD.WIDE.U32 R2, R3, -0x2daee0ad, RZ ;  /* 0xd2511f5303027825 */ /* 0x000fc600078e00ff */
[----:B------:R-:W-:Y:S01]  /*5760*/  HMMA.16816.F32 R60, R4, R122, R60 ;  /* 0x0000007a043c723c */ /* 0x000fe2000000183c */
[----:B------:R-:W-:Y:S01]  /*5770*/  IMAD.WIDE.U32 R42, R9, -0x2daee0ad, RZ ;  /* 0xd2511f53092a7825 */ /* 0x000fe200078e00ff */
[----:B------:R-:W-:-:S03]  /*5780*/  LOP3.LUT R3, R3, UR9, R8, 0x96, !PT ;  /* 0x0000000903037c12 */ /* 0x000fc6000f8e9608 */
[--C-:B------:R-:W-:Y:S01]  /*5790*/  FFMA.FTZ R8, R180, UR16, -R20.reuse ;  /* 0x00000010b4087c23 */ /* 0x100fe20008010814 */
[----:B------:R-:W-:Y:S01]  /*57a0*/  FFMA.FTZ R9, R183, UR16, -R20 ;  /* 0x00000010b7097c23 */ /* 0x000fe20008010814 */
[----:B------:R-:W-:Y:S01]  /*57b0*/  IMAD.MOV.U32 R143, RZ, RZ, R26 ;  /* 0x000000ffff8f7224 */ /* 0x000fe200078e001a */
[----:B------:R-:W-:Y:S01]  /*57c0*/  LOP3.LUT R2, R43, UR5, R2, 0x96, !PT ;  /* 0x000000052b027c12 */ /* 0x000fe2000f8e9602 */
[----:B------:R-:W-:Y:S01]  /*57d0*/  IMAD.WIDE.U32 R40, R3, -0x326172a9, RZ ;  /* 0xcd9e8d5703287825 */ /* 0x000fe200078e00ff */
[----:B------:R1:W-:Y:S01]  /*57e0*/  MUFU.EX2 R252, R8 ;  /* 0x0000000800fc7308 */ /* 0x0003e20000000800 */
[----:B------:R-:W-:Y:S02]  /*57f0*/  HMMA.16816.F32 R64, R4, R118, R64 ;  /* 0x000000760440723c */ /* 0x000fe40000001840 */
[----:B------:R-:W-:-:S04]  /*5800*/  IMAD.WIDE.U32 R2, R2, -0x326172a9, RZ ;  /* 0xcd9e8d5702027825 */ /* 0x000fc800078e00ff */
[----:B------:R-:W-:Y:S01]  /*5810*/  IMAD.MOV.U32 R142, RZ, RZ, R27 ;  /* 0x000000ffff8e7224 */ /* 0x000fe200078e001b */
[----:B------:R3:W-:Y:S01]  /*5820*/  MUFU.EX2 R251, R9 ;  /* 0x0000000900fb7308 */ /* 0x0007e20000000800 */
[----:B------:R-:W-:Y:S01]  /*5830*/  SHF.R.U32.HI R12, RZ, 0x10, R2 ;  /* 0x00000010ff0c7819 */ /* 0x000fe20000011602 */
[----:B------:R-:W-:Y:S01]  /*5840*/  IMAD.MOV.U32 R117, RZ, RZ, R29 ;  /* 0x000000ffff757224 */ /* 0x000fe200078e001d */
[----:B------:R-:W-:Y:S01]  /*5850*/  LOP3.LUT R18, R2, 0xff, RZ, 0xc0, !PT ;  /* 0x000000ff02127812 */ /* 0x000fe200078ec0ff */
[----:B------:R-:W-:Y:S01]  /*5860*/  IMAD.MOV.U32 R121, RZ, RZ, R30 ;  /* 0x000000ffff797224 */ /* 0x000fe200078e001e */
[----:B------:R-:W-:Y:S01]  /*5870*/  SHF.R.U32.HI R13, RZ, 0x18, R2 ;  /* 0x00000018ff0d7819 */ /* 0x000fe20000011602 */
[----:B------:R-:W-:Y:S01]  /*5880*/  IMAD.MOV.U32 R128, RZ, RZ, R31 ;  /* 0x000000ffff807224 */ /* 0x000fe200078e001f */
[----:B------:R-:W-:Y:S01]  /*5890*/  HMMA.16816.F32 R92, R4, R126, R92 ;  /* 0x0000007e045c723c */ /* 0x000fe2000000185c */
[----:B------:R-:W-:Y:S01]  /*58a0*/  IMAD.MOV.U32 R120, RZ, RZ, R149 ;  /* 0x000000ffff787224 */ /* 0x000fe200078e0095 */
[----:B-1----:R-:W-:Y:S01]  /*58b0*/  LOP3.LUT R8, R3, UR15, R40, 0x96, !PT ;  /* 0x0000000f03087c12 */ /* 0x002fe2000f8e9628 */
[----:B------:R-:W-:-:S02]  /*58c0*/  IMAD.MOV.U32 R149, RZ, RZ, R246 ;  /* 0x000000ffff957224 */ /* 0x000fc400078e00f6 */
[----:B------:R-:W-:Y:S01]  /*58d0*/  IMAD.MOV.U32 R43, RZ, RZ, R141 ;  /* 0x000000ffff2b7224 */ /* 0x000fe200078e008d */
[----:B------:R-:W-:Y:S01]  /*58e0*/  SHF.R.U32.HI R11, RZ, 0x10, R8 ;  /* 0x00000010ff0b7819 */ /* 0x000fe20000011608 */
[----:B------:R-:W-:Y:S01]  /*58f0*/  IMAD.MOV.U32 R123, RZ, RZ, R75 ;  /* 0x000000ffff7b7224 */ /* 0x000fe200078e004b */
[----:B------:R-:W-:Y:S01]  /*5900*/  LOP3.LUT R10, R8, 0xffff, RZ, 0xc0, !PT ;  /* 0x0000ffff080a7812 */ /* 0x000fe200078ec0ff */
[----:B------:R-:W-:Y:S01]  /*5910*/  IMAD.MOV.U32 R114, RZ, RZ, R72 ;  /* 0x000000ffff727224 */ /* 0x000fe200078e0048 */
[----:B---3--:R-:W-:Y:S01]  /*5920*/  LOP3.LUT R9, R2, 0xffff, RZ, 0xc0, !PT ;  /* 0x0000ffff02097812 */ /* 0x008fe200078ec0ff */
[----:B------:R-:W-:Y:S01]  /*5930*/  FFMA.FTZ R3, R190, UR16, -R19 ;  /* 0x00000010be037c23 */ /* 0x000fe20008010813 */
[----:B------:R-:W-:Y:S01]  /*5940*/  LOP3.LUT R15, R8, 0xff, RZ, 0xc0, !PT ;  /* 0x000000ff080f7812 */ /* 0x000fe200078ec0ff */
[----:B------:R-:W-:Y:S01]  /*5950*/  IMAD.MOV.U32 R115, RZ, RZ, R73 ;  /* 0x000000ffff737224 */ /* 0x000fe200078e0049 */
[----:B------:R-:W-:Y:S01]  /*5960*/  SHF.R.U32.HI R14, RZ, 0x18, R8 ;  /* 0x00000018ff0e7819 */ /* 0x000fe20000011608 */
[----:B------:R1:W-:Y:S01]  /*5970*/  MUFU.EX2 R249, R3 ;  /* 0x0000000300f97308 */ /* 0x0003e20000000800 */
[----:B------:R-:W-:Y:S01]  /*5980*/  FFMA.FTZ R8, R191, UR16, -R19 ;  /* 0x00000010bf087c23 */ /* 0x000fe20008010813 */
[----:B------:R-:W-:Y:S01]  /*5990*/  SHF.R.U32.HI R10, RZ, 0x8, R10 ;  /* 0x00000008ff0a7819 */ /* 0x000fe2000001160a */
[----:B------:R-:W-:Y:S01]  /*59a0*/  IMAD.MOV.U32 R49, RZ, RZ, R150 ;  /* 0x000000ffff317224 */ /* 0x000fe200078e0096 */
[----:B------:R-:W-:Y:S01]  /*59b0*/  LOP3.LUT R2, R12, 0xff, RZ, 0xc0, !PT ;  /* 0x000000ff0c027812 */ /* 0x000fe200078ec0ff */
[----:B------:R-:W-:-:S02]  /*59c0*/  IMAD.MOV.U32 R122, RZ, RZ, R88 ;  /* 0x000000ffff7a7224 */ /* 0x000fc400078e0058 */
[----:B------:R-:W-:Y:S01]  /*59d0*/  IMAD.MOV.U32 R12, RZ, RZ, R50 ;  /* 0x000000ffff0c7224 */ /* 0x000fe200078e0032 */
[----:B------:R3:W4:Y:S01]  /*59e0*/  MUFU.EX2 R248, R8 ;  /* 0x0000000800f87308 */ /* 0x0007220000000800 */
[----:B------:R-:W-:Y:S01]  /*59f0*/  PRMT R13, R2, 0x5410, R13 ;  /* 0x00005410020d7816 */ /* 0x000fe2000000000d */
[----:B------:R-:W-:Y:S01]  /*5a00*/  FFMA.FTZ R2, R189, UR16, -R19 ;  /* 0x00000010bd027c23 */ /* 0x000fe20008010813 */
[----:B------:R-:W-:Y:S02]  /*5a10*/  IMAD.MOV.U32 R189, RZ, RZ, R35 ;  /* 0x000000ffffbd7224 */ /* 0x000fe400078e0023 */
[----:B------:R-:W-:-:S03]  /*5a20*/  IMAD.MOV.U32 R190, RZ, RZ, R51 ;  /* 0x000000ffffbe7224 */ /* 0x000fc600078e0033 */
[----:B------:R5:W-:Y:S01]  /*5a30*/  MUFU.EX2 R246, R2 ;  /* 0x0000000200f67308 */ /* 0x000be20000000800 */
[----:B-1----:R-:W-:Y:S02]  /*5a40*/  SHF.R.U32.HI R3, RZ, 0x8, R9 ;  /* 0x00000008ff037819 */ /* 0x002fe40000011609 */
[----:B------:R-:W-:Y:S02]  /*5a50*/  LOP3.LUT R9, R11, 0xff, RZ, 0xc0, !PT ;  /* 0x000000ff0b097812 */ /* 0x000fe400078ec0ff */
[----:B------:R-:W-:Y:S01]  /*5a60*/  PRMT R11, R18, 0x5410, R3 ;  /* 0x00005410120b7816 */ /* 0x000fe20000000003 */
[----:B------:R-:W-:Y:S01]  /*5a70*/  IMAD.MOV.U32 R18, RZ, RZ, R34 ;  /* 0x000000ffff127224 */ /* 0x000fe200078e0022 */
[----:B------:R-:W-:Y:S01]  /*5a80*/  PRMT R9, R9, 0x5410, R14 ;  /* 0x0000541009097816 */ /* 0x000fe2000000000e */
[----:B------:R-:W-:Y:S01]  /*5a90*/  IMAD.MOV.U32 R14, RZ, RZ, R25 ;  /* 0x000000ffff0e7224 */ /* 0x000fe200078e0019 */
[----:B---3--:R-:W-:Y:S01]  /*5aa0*/  PRMT R8, R15, 0x5410, R10 ;  /* 0x000054100f087816 */ /* 0x008fe2000000000a */
[----:B------:R-:W1:Y:S01]  /*5ab0*/  LDSM.16.MT88.4 R24, [R216+0x9800] ;  /* 0x00980000d818783b */ /* 0x000e620000004200 */
[----:B------:R-:W-:-:S02]  /*5ac0*/  IMAD.MOV.U32 R15, RZ, RZ, R28 ;  /* 0x000000ffff0f7224 */ /* 0x000fc400078e001c */
[----:B------:R-:W-:Y:S01]  /*5ad0*/  FFMA.FTZ R3, R212, UR16, -R19 ;  /* 0x00000010d4037c23 */ /* 0x000fe20008010813 */
[----:B------:R-:W-:Y:S01]  /*5ae0*/  IMAD.MOV.U32 R10, RZ, RZ, R143 ;  /* 0x000000ffff0a7224 */ /* 0x000fe200078e008f */
[----:B------:R-:W-:Y:S02]  /*5af0*/  LDSM.16.MT88.4 R28, [R218+0x9800] ;  /* 0x00980000da1c783b */ /* 0x000fe40000004200 */
[----:B------:R2:W3:Y:S01]  /*5b00*/  MUFU.EX2 R212, R3 ;  /* 0x0000000300d47308 */ /* 0x0004e20000000800 */
[----:B-----5:R-:W-:Y:S01]  /*5b10*/  HSET2.LE.AND R2, R8, R0, PT ;  /* 0x0000000008027233 */ /* 0x020fe20003803000 */
[----:B------:R-:W5:Y:S01]  /*5b20*/  LDSM.16.MT88.4 R32, [R216+0xa800] ;  /* 0x00a80000d820783b */ /* 0x000f620000004200 */
[----:B------:R-:W-:Y:S01]  /*5b30*/  IMAD.MOV.U32 R8, RZ, RZ, R117 ;  /* 0x000000ffff087224 */ /* 0x000fe200078e0075 */
[----:B--2---:R-:W-:-:S04]  /*5b40*/  F2FP.F16.F32.PACK_AB R3, R148, R140 ;  /* 0x0000008c9403723e */ /* 0x004fc800000000ff */
[----:B------:R-:W-:Y:S02]  /*5b50*/  LOP3.LUT R4, R2, R3, RZ, 0xc0, !PT ;  /* 0x0000000302047212 */ /* 0x000fe400078ec0ff */
[----:B------:R-:W-:Y:S01]  /*5b60*/  HSET2.LE.AND R2, R9, R0, PT ;  /* 0x0000000009027233 */ /* 0x000fe20003803000 */
[----:B------:R-:W-:Y:S01]  /*5b70*/  IMAD.MOV.U32 R9, RZ, RZ, R120 ;  /* 0x000000ffff097224 */ /* 0x000fe200078e0078 */
[----:B----4-:R-:W-:Y:S01]  /*5b80*/  F2FP.F16.F32.PACK_AB R3, R248, R249 ;  /* 0x000000f9f803723e */ /* 0x010fe200000000ff */
[----:B------:R-:W-:-:S03]  /*5b90*/  IMAD.MOV.U32 R120, RZ, RZ, R128 ;  /* 0x000000ffff787224 */ /* 0x000fc600078e0080 */
[----:B------:R-:W-:Y:S02]  /*5ba0*/  LOP3.LUT R5, R2, R3, RZ, 0xc0, !PT ;  /* 0x0000000302057212 */ /* 0x000fe400078ec0ff */
[----:B------:R-:W-:Y:S01]  /*5bb0*/  HSET2.LE.AND R2, R11, R0, PT ;  /* 0x000000000b027233 */ /* 0x000fe20003803000 */
[----:B------:R-:W-:Y:S01]  /*5bc0*/  IMAD.MOV.U32 R11, RZ, RZ, R142 ;  /* 0x000000ffff0b7224 */ /* 0x000fe200078e008e */
[----:B------:R-:W-:-:S04]  /*5bd0*/  F2FP.F16.F32.PACK_AB R3, R251, R252 ;  /* 0x000000fcfb03723e */ /* 0x000fc800000000ff */
[----:B------:R-:W-:Y:S02]  /*5be0*/  LOP3.LUT R6, R2, R3, RZ, 0xc0, !PT ;  /* 0x0000000302067212 */ /* 0x000fe400078ec0ff */
[----:B------:R-:W-:Y:S01]  /*5bf0*/  HSET2.LE.AND R2, R13, R0, PT ;  /* 0x000000000d027233 */ /* 0x000fe20003803000 */
[----:B------:R-:W-:Y:S01]  /*5c00*/  IMAD.MOV.U32 R13, RZ, RZ, R140 ;  /* 0x000000ffff0d7224 */ /* 0x000fe200078e008c */
[----:B---3--:R-:W-:-:S04]  /*5c10*/  F2FP.F16.F32.PACK_AB R3, R212, R246 ;  /* 0x000000f6d403723e */ /* 0x008fc800000000ff */
[----:B------:R-:W-:Y:S02]  /*5c20*/  LOP3.LUT R7, R2, R3, RZ, 0xc0, !PT ;  /* 0x0000000302077212 */ /* 0x000fe400078ec0ff */
[----:B------:R-:W-:-:S05]  /*5c30*/  LOP3.LUT R2, R23, UR7, R132, 0x96, !PT ;  /* 0x0000000717027c12 */ /* 0x000fca000f8e9684 */
[----:B-1----:R-:W-:Y:S01]  /*5c40*/  HMMA.16816.F32 R140, R4, R24, R208 ;  /* 0x00000018048c723c */ /* 0x002fe200000018d0 */
[----:B------:R-:W-:-:S05]  /*5c50*/  IMAD.WIDE.U32 R2, R2, -0x2daee0ad, RZ ;  /* 0xd2511f5302027825 */ /* 0x000fca00078e00ff */
[C---:B-----5:R-:W-:Y:S01]  /*5c60*/  HMMA.16816.F32 R124, R4.reuse, R34, R160 ;  /* 0x00000022047c723c */ /* 0x060fe200000018a0 */
[----:B------:R-:W-:Y:S01]  /*5c70*/  IMAD.MOV.U32 R208, RZ, RZ, R74 ;  /* 0x000000ffffd07224 */ /* 0x000fe200078e004a */
[----:B------:R-:W-:Y:S01]  /*5c80*/  LOP3.LUT R3, R3, UR13, R164, 0x96, !PT ;  /* 0x0000000d03037c12 */ /* 0x000fe2000f8e96a4 */
[----:B------:R-:W-:Y:S02]  /*5c90*/  IMAD.MOV.U32 R209, RZ, RZ, R112 ;  /* 0x000000ffffd17224 */ /* 0x000fe400078e0070 */
[----:B------:R-:W-:Y:S01]  /*5ca0*/  IMAD.MOV.U32 R210, RZ, RZ, R121 ;  /* 0x000000ffffd27224 */ /* 0x000fe200078e0079 */
[C---:B------:R-:W-:Y:S01]  /*5cb0*/  HMMA.16816.F32 R72, R4.reuse, R28, R204 ;  /* 0x0000001c0448723c */ /* 0x040fe200000018cc */
[----:B------:R-:W-:Y:S02]  /*5cc0*/  IMAD.MOV.U32 R112, RZ, RZ, R151 ;  /* 0x000000ffff707224 */ /* 0x000fe400078e0097 */
        /* <DEDUP_REMOVED lines=22> */
[----:B------:R-:W-:Y:S01]  /*5e30*/  HMMA.16816.F32 R88, R4, R30, R168 ;  /* 0x0000001e0458723c */ /* 0x000fe200000018a8 */
[----:B------:R-:W-:Y:S02]  /*5e40*/  IMAD.MOV.U32 R201, RZ, RZ, R122 ;  /* 0x000000ffffc97224 */ /* 0x000fe400078e007a */
[----:B------:R-:W-:-:S03]  /*5e50*/  IMAD.MOV.U32 R200, RZ, RZ, R123 ;  /* 0x000000ffffc87224 */ /* 0x000fc600078e007b */
[C---:B------:R-:W-:Y:S06]  /*5e60*/  HMMA.16816.F32 R156, R4.reuse, R38, R156 ;  /* 0x00000026049c723c */ /* 0x040fec000000189c */
[C---:B------:R-:W-:Y:S01]  /*5e70*/  HMMA.16816.F32 R160, R4.reuse, R46, R152 ;  /* 0x0000002e04a0723c */ /* 0x040fe20000001898 */
[----:B------:R-:W-:Y:S05]  /*5e80*/  LDSM.16.MT88.4 R152, [R216+0x9c00] ;  /* 0x009c0000d898783b */ /* 0x000fea0000004200 */
[----:B------:R-:W-:Y:S07]  /*5e90*/  HMMA.16816.F32 R176, R4, R54, R144 ;  /* 0x0000003604b0723c */ /* 0x000fee0000001890 */
[----:B------:R-:W-:Y:S01]  /*5ea0*/  LOP3.LUT R4, R103, UR6, R22, 0x96, !PT ;  /* 0x0000000667047c12 */ /* 0x000fe2000f8e9616 */
[----:B------:R-:W-:Y:S01]  /*5eb0*/  FFMA.FTZ R6, R214, UR16, -R16 ;  /* 0x00000010d6067c23 */ /* 0x000fe20008010810 */
[----:B------:R-:W-:-:S02]  /*5ec0*/  IMAD.MOV.U32 R214, RZ, RZ, R206 ;  /* 0x000000ffffd67224 */ /* 0x000fc400078e00ce */
[----:B------:R-:W-:Y:S01]  /*5ed0*/  IMAD.MOV.U32 R206, RZ, RZ, R209 ;  /* 0x000000ffffce7224 */ /* 0x000fe200078e00d1 */
[----:B------:R1:W-:Y:S01]  /*5ee0*/  MUFU.EX2 R193, R6 ;  /* 0x0000000600c17308 */ /* 0x0003e20000000800 */
[----:B------:R-:W-:-:S04]  /*5ef0*/  IMAD.WIDE.U32 R4, R4, -0x2daee0ad, RZ ;  /* 0xd2511f5304047825 */ /* 0x000fc800078e00ff */
[----:B------:R-:W-:Y:S01]  /*5f00*/  IMAD.MOV.U32 R209, RZ, RZ, R14 ;  /* 0x000000ffffd17224 */ /* 0x000fe200078e000e */
[----:B------:R-:W-:Y:S01]  /*5f10*/  LOP3.LUT R5, R5, UR11, R2, 0x96, !PT ;  /* 0x0000000b05057c12 */ /* 0x000fe2000f8e9602 */
[----:B------:R-:W-:-:S04]  /*5f20*/  IMAD.WIDE.U32 R2, R3, -0x326172a9, RZ ;  /* 0xcd9e8d5703027825 */ /* 0x000fc800078e00ff */
[----:B------:R-:W-:Y:S01]  /*5f30*/  IMAD.WIDE.U32 R22, R5, -0x326172a9, RZ ;  /* 0xcd9e8d5705167825 */ /* 0x000fe200078e00ff */
[----:B------:R-:W-:-:S04]  /*5f40*/  LOP3.LUT R3, R3, UR12, R102, 0x96, !PT ;  /* 0x0000000c03037c12 */ /* 0x000fc8000f8e9666 */
[----:B------:R-:W-:Y:S01]  /*5f50*/  LOP3.LUT R5, R23, UR10, R2, 0x96, !PT ;  /* 0x0000000a17057c12 */ /* 0x000fe2000f8e9602 */
[----:B------:R-:W-:-:S04]  /*5f60*/  IMAD.WIDE.U32 R2, R3, -0x2daee0ad, RZ ;  /* 0xd2511f5303027825 */ /* 0x000fc800078e00ff */
[----:B------:R-:W-:-:S04]  /*5f70*/  IMAD.WIDE.U32 R50, R5, -0x2daee0ad, RZ ;  /* 0xd2511f5305327825 */ /* 0x000fc800078e00ff */
[----:B------:R-:W-:Y:S01]  /*5f80*/  FFMA.FTZ R5, R224, UR16, -R16 ;  /* 0x00000010e0057c23 */ /* 0x000fe20008010810 */
[----:B------:R-:W-:Y:S01]  /*5f90*/  LOP3.LUT R7, R3, UR9, R4, 0x96, !PT ;  /* 0x0000000903077c12 */ /* 0x000fe2000f8e9604 */
[----:B------:R-:W-:Y:S01]  /*5fa0*/  FFMA.FTZ R4, R225, UR16, -R16 ;  /* 0x00000010e1047c23 */ /* 0x000fe20008010810 */
[----:B------:R-:W-:Y:S01]  /*5fb0*/  IMAD.MOV.U32 R225, RZ, RZ, R100 ;  /* 0x000000ffffe17224 */ /* 0x000fe200078e0064 */
[----:B------:R-:W-:Y:S01]  /*5fc0*/  LOP3.LUT R2, R51, UR5, R2, 0x96, !PT ;  /* 0x0000000533027c12 */ /* 0x000fe2000f8e9602 */
[----:B------:R2:W-:Y:S01]  /*5fd0*/  MUFU.EX2 R194, R5 ;  /* 0x0000000500c27308 */ /* 0x0005e20000000800 */
[----:B------:R-:W-:-:S04]  /*5fe0*/  IMAD.WIDE.U32 R14, R7, -0x326172a9, RZ ;  /* 0xcd9e8d57070e7825 */ /* 0x000fc800078e00ff */
[----:B------:R-:W-:-:S03]  /*5ff0*/  IMAD.WIDE.U32 R2, R2, -0x326172a9, RZ ;  /* 0xcd9e8d5702027825 */ /* 0x000fc600078e00ff */
[----:B------:R3:W-:Y:S01]  /*6000*/  MUFU.EX2 R191, R4 ;  /* 0x0000000400bf7308 */ /* 0x0007e20000000800 */
[----:B------:R-:W-:Y:S01]  /*6010*/  IMAD.MOV.U32 R224, RZ, RZ, R167 ;  /* 0x000000ffffe07224 */ /* 0x000fe200078e00a7 */
[----:B-1----:R-:W-:Y:S01]  /*6020*/  SHF.R.U32.HI R6, RZ, 0x18, R2 ;  /* 0x00000018ff067819 */ /* 0x002fe20000011602 */
[----:B--2---:R-:W-:Y:S01]  /*6030*/  FFMA.FTZ R5, R213, UR16, -R16 ;  /* 0x00000010d5057c23 */ /* 0x004fe20008010810 */
[----:B------:R-:W-:-:S04]  /*6040*/  IMAD.MOV.U32 R213, RZ, RZ, R101 ;  /* 0x000000ffffd57224 */ /* 0x000fc800078e0065 */
[----:B------:R1:W2:Y:S01]  /*6050*/  MUFU.EX2 R192, R5 ;  /* 0x0000000500c07308 */ /* 0x0002a20000000800 */
[----:B---3--:R-:W-:-:S04]  /*6060*/  LOP3.LUT R4, R2, 0xffff, RZ, 0xc0, !PT ;  /* 0x0000ffff02047812 */ /* 0x008fc800078ec0ff */
[----:B-1----:R-:W-:Y:S02]  /*6070*/  SHF.R.U32.HI R5, RZ, 0x8, R4 ;  /* 0x00000008ff057819 */ /* 0x002fe40000011604 */
[----:B------:R-:W-:-:S04]  /*6080*/  LOP3.LUT R4, R2, 0xff, RZ, 0xc0, !PT ;  /* 0x000000ff02047812 */ /* 0x000fc800078ec0ff */
[----:B------:R-:W-:Y:S01]  /*6090*/  PRMT R9, R4, 0x5410, R5 ;  /* 0x0000541004097816 */ /* 0x000fe20000000005 */
[----:B------:R-:W-:Y:S01]  /*60a0*/  FFMA.FTZ R5, R215, UR16, -R17 ;  /* 0x00000010d7057c23 */ /* 0x000fe20008010811 */
[----:B------:R-:W-:Y:S01]  /*60b0*/  IMAD.MOV.U32 R215, RZ, RZ, R204 ;  /* 0x000000ffffd77224 */ /* 0x000fe200078e00cc */
[----:B------:R-:W-:Y:S01]  /*60c0*/  SHF.R.U32.HI R4, RZ, 0x10, R2 ;  /* 0x00000010ff047819 */ /* 0x000fe20000011602 */
[----:B------:R-:W-:Y:S01]  /*60d0*/  IMAD.MOV.U32 R204, RZ, RZ, R205 ;  /* 0x000000ffffcc7224 */ /* 0x000fe200078e00cd */
[----:B------:R-:W-:Y:S01]  /*60e0*/  LOP3.LUT R2, R3, UR15, R14, 0x96, !PT ;  /* 0x0000000f03027c12 */ /* 0x000fe2000f8e960e */
[----:B------:R-:W-:Y:S01]  /*60f0*/  IMAD.MOV.U32 R205, RZ, RZ, R206 ;  /* 0x000000ffffcd7224 */ /* 0x000fe200078e00ce */
[----:B------:R-:W-:Y:S01]  /*6100*/  LOP3.LUT R3, R4, 0xff, RZ, 0xc0, !PT ;  /* 0x000000ff04037812 */ /* 0x000fe200078ec0ff */
[----:B------:R-:W-:Y:S02]  /*6110*/  IMAD.MOV.U32 R206, RZ, RZ, R207 ;  /* 0x000000ffffce7224 */ /* 0x000fe400078e00cf */
[----:B------:R-:W-:Y:S01]  /*6120*/  FFMA.FTZ R4, R223, UR16, -R17 ;  /* 0x00000010df047c23 */ /* 0x000fe20008010811 */
[----:B------:R-:W-:Y:S01]  /*6130*/  IMAD.MOV.U32 R207, RZ, RZ, R208 ;  /* 0x000000ffffcf7224 */ /* 0x000fe200078e00d0 */
[----:B------:R-:W-:Y:S01]  /*6140*/  LOP3.LUT R7, R2, 0xff, RZ, 0xc0, !PT ;  /* 0x000000ff02077812 */ /* 0x000fe200078ec0ff */
[----:B------:R-:W-:-:S02]  /*6150*/  IMAD.MOV.U32 R208, RZ, RZ, R209 ;  /* 0x000000ffffd07224 */ /* 0x000fc400078e00d1 */
[----:B------:R-:W-:Y:S02]  /*6160*/  IMAD.MOV.U32 R209, RZ, RZ, R8 ;  /* 0x000000ffffd17224 */ /* 0x000fe400078e0008 */
[----:B------:R-:W-:Y:S02]  /*6170*/  IMAD.MOV.U32 R8, RZ, RZ, R189 ;  /* 0x000000ffff087224 */ /* 0x000fe400078e00bd */
[----:B------:R-:W-:Y:S02]  /*6180*/  IMAD.MOV.U32 R203, RZ, RZ, R206 ;  /* 0x000000ffffcb7224 */ /* 0x000fe400078e00ce */
[----:B------:R-:W-:Y:S02]  /*6190*/  IMAD.MOV.U32 R206, RZ, RZ, R207 ;  /* 0x000000ffffce7224 */ /* 0x000fe400078e00cf */
[----:B------:R-:W-:Y:S02]  /*61a0*/  IMAD.MOV.U32 R207, RZ, RZ, R208 ;  /* 0x000000ffffcf7224 */ /* 0x000fe400078e00d0 */
[----:B------:R-:W-:-:S02]  /*61b0*/  IMAD.MOV.U32 R208, RZ, RZ, R209 ;  /* 0x000000ffffd07224 */ /* 0x000fc400078e00d1 */
[----:B------:R-:W-:Y:S02]  /*61c0*/  IMAD.MOV.U32 R189, RZ, RZ, R18 ;  /* 0x000000ffffbd7224 */ /* 0x000fe400078e0012 */
[----:B------:R-:W-:Y:S01]  /*61d0*/  IMAD.MOV.U32 R209, RZ, RZ, R8 ;  /* 0x000000ffffd17224 */ /* 0x000fe200078e0008 */
[----:B------:R-:W-:Y:S01]  /*61e0*/  PRMT R8, R3, 0x5410, R6 ;  /* 0x0000541003087816 */ /* 0x000fe20000000006 */
[----:B------:R-:W-:Y:S01]  /*61f0*/  IMAD.MOV.U32 R18, RZ, RZ, R12 ;  /* 0x000000ffff127224 */ /* 0x000fe200078e000c */
[----:B------:R-:W-:Y:S01]  /*6200*/  LOP3.LUT R3, R2, 0xffff, RZ, 0xc0, !PT ;  /* 0x0000ffff02037812 */ /* 0x000fe200078ec0ff */
[----:B------:R-:W-:Y:S01]  /*6210*/  IMAD.MOV.U32 R12, RZ, RZ, R190 ;  /* 0x000000ffff0c7224 */ /* 0x000fe200078e00be */
[----:B------:R-:W-:Y:S01]  /*6220*/  SHF.R.U32.HI R6, RZ, 0x18, R2 ;  /* 0x00000018ff067819 */ /* 0x000fe20000011602 */
[----:B------:R-:W-:Y:S01]  /*6230*/  IMAD.MOV.U32 R223, RZ, RZ, R204 ;  /* 0x000000ffffdf7224 */ /* 0x000fe200078e00cc */
[----:B------:R1:W-:Y:S01]  /*6240*/  MUFU.EX2 R190, R5 ;  /* 0x0000000500be7308 */ /* 0x0003e20000000800 */
[----:B------:R-:W-:-:S07]  /*6250*/  IMAD.MOV.U32 R204, RZ, RZ, R189 ;  /* 0x000000ffffcc7224 */ /* 0x000fce00078e00bd */
[----:B------:R3:W4:Y:S01]  /*6260*/  MUFU.EX2 R189, R4 ;  /* 0x0000000400bd7308 */ /* 0x0007220000000800 */
[----:B-1----:R-:W-:Y:S01]  /*6270*/  SHF.R.U32.HI R5, RZ, 0x8, R3 ;  /* 0x00000008ff057819 */ /* 0x002fe20000011603 */
[----:B------:R-:W-:Y:S01]  /*6280*/  FFMA.FTZ R3, R231, UR16, -R17 ;  /* 0x00000010e7037c23 */ /* 0x000fe20008010811 */
[----:B------:R-:W-:-:S05]  /*6290*/  IMAD.MOV.U32 R231, RZ, RZ, R137 ;  /* 0x000000ffffe77224 */ /* 0x000fca00078e0089 */
[----:B------:R1:W-:Y:S01]  /*62a0*/  MUFU.EX2 R137, R3 ;  /* 0x0000000300897308 */ /* 0x0003e20000000800 */
[----:B---3--:R-:W-:-:S04]  /*62b0*/  SHF.R.U32.HI R4, RZ, 0x10, R2 ;  /* 0x00000010ff047819 */ /* 0x008fc80000011602 */
[----:B------:R-:W-:Y:S02]  /*62c0*/  LOP3.LUT R2, R4, 0xff, RZ, 0xc0, !PT ;  /* 0x000000ff04027812 */ /* 0x000fe400078ec0ff */
[----:B------:R-:W-:Y:S02]  /*62d0*/  PRMT R4, R7, 0x5410, R5 ;  /* 0x0000541007047816 */ /* 0x000fe40000000005 */
[----:B------:R-:W-:Y:S02]  /*62e0*/  PRMT R5, R2, 0x5410, R6 ;  /* 0x0000541002057816 */ /* 0x000fe40000000006 */
[----:B------:R-:W-:Y:S01]  /*62f0*/  HSET2.LE.AND R2, R9, R0, PT ;  /* 0x0000000009027233 */ /* 0x000fe20003803000 */
[----:B------:R-:W-:Y:S01]  /*6300*/  FFMA.FTZ R9, R232, UR16, -R19 ;  /* 0x00000010e8097c23 */ /* 0x000fe20008010813 */
[----:B------:R-:W-:Y:S02]  /*6310*/  IMAD.MOV.U32 R232, RZ, RZ, R112 ;  /* 0x000000ffffe87224 */ /* 0x000fe400078e0070 */
[----:B-1----:R-:W-:Y:S01]  /*6320*/  FFMA.FTZ R3, R230, UR16, -R17 ;  /* 0x00000010e6037c23 */ /* 0x002fe20008010811 */
[----:B------:R-:W-:-:S02]  /*6330*/  IMAD.MOV.U32 R230, RZ, RZ, R203 ;  /* 0x000000ffffe67224 */ /* 0x000fc400078e00cb */
[----:B------:R-:W-:Y:S01]  /*6340*/  IMAD.MOV.U32 R203, RZ, RZ, R10 ;  /* 0x000000ffffcb7224 */ /* 0x000fe200078e000a */
[----:B------:R2:W1:Y:S02]  /*6350*/  MUFU.EX2 R132, R3 ;  /* 0x0000000300847308 */ /* 0x0004640000000800 */
[----:B--2---:R-:W-:-:S04]  /*6360*/  F2FP.F16.F32.PACK_AB R3, R193, R192 ;  /* 0x000000c0c103723e */ /* 0x004fc800000000ff */
[----:B------:R-:W-:Y:S02]  /*6370*/  LOP3.LUT R6, R2, R3, RZ, 0xc0, !PT ;  /* 0x0000000302067212 */ /* 0x000fe400078ec0ff */
[----:B------:R-:W-:Y:S02]  /*6380*/  HSET2.LE.AND R2, R8, R0, PT ;  /* 0x0000000008027233 */ /* 0x000fe40003803000 */
[----:B----4-:R-:W-:-:S04]  /*6390*/  F2FP.F16.F32.PACK_AB R3, R189, R190 ;  /* 0x000000bebd03723e */ /* 0x010fc800000000ff */
[----:B------:R-:W-:Y:S02]  /*63a0*/  LOP3.LUT R7, R2, R3, RZ, 0xc0, !PT ;  /* 0x0000000302077212 */ /* 0x000fe400078ec0ff */
[----:B------:R-:W-:Y:S02]  /*63b0*/  HSET2.LE.AND R2, R4, R0, PT ;  /* 0x0000000004027233 */ /* 0x000fe40003803000 */
[----:B------:R-:W-:-:S04]  /*63c0*/  F2FP.F16.F32.PACK_AB R3, R191, R194 ;  /* 0x000000c2bf03723e */ /* 0x000fc800000000ff */
[----:B------:R-:W-:Y:S02]  /*63d0*/  LOP3.LUT R4, R2, R3, RZ, 0xc0, !PT ;  /* 0x0000000302047212 */ /* 0x000fe400078ec0ff */
[----:B------:R-:W-:Y:S02]  /*63e0*/  HSET2.LE.AND R2, R5, R0, PT ;  /* 0x0000000005027233 */ /* 0x000fe40003803000 */
[----:B-1----:R-:W-:-:S04]  /*63f0*/  F2FP.F16.F32.PACK_AB R3, R132, R137 ;  /* 0x000000898403723e */ /* 0x002fc800000000ff */
[----:B------:R-:W-:Y:S01]  /*6400*/  LOP3.LUT R5, R2, R3, RZ, 0xc0, !PT ;  /* 0x0000000302057212 */ /* 0x000fe200078ec0ff */
[--C-:B------:R-:W-:Y:S01]  /*6410*/  FFMA.FTZ R2, R226, UR16, -R20.reuse ;  /* 0x00000010e2027c23 */ /* 0x100fe20008010814 */
[----:B------:R-:W-:Y:S01]  /*6420*/  FFMA.FTZ R3, R229, UR16, -R20 ;  /* 0x00000010e5037c23 */ /* 0x000fe20008010814 */
[----:B------:R-:W-:Y:S02]  /*6430*/  IMAD.MOV.U32 R226, RZ, RZ, R204 ;  /* 0x000000ffffe27224 */ /* 0x000fe400078e00cc */
[----:B------:R1:W-:Y:S01]  /*6440*/  MUFU.EX2 R51, R2 ;  /* 0x0000000200337308 */ /* 0x0003e20000000800 */
[----:B------:R-:W-:Y:S01]  /*6450*/  IMAD.MOV.U32 R204, RZ, RZ, R11 ;  /* 0x000000ffffcc7224 */ /* 0x000fe200078e000b */
[C---:B------:R-:W-:Y:S01]  /*6460*/  HMMA.16816.F32 R56, R4.reuse, R34, R56 ;  /* 0x000000220438723c */ /* 0x040fe20000001838 */
[----:B------:R-:W-:Y:S02]  /*6470*/  IMAD.MOV.U32 R229, RZ, RZ, R121 ;  /* 0x000000ffffe57224 */ /* 0x000fe400078e0079 */
[----:B------:R-:W-:Y:S03]  /*6480*/  LDSM.16.MT88.4 R120, [R216+0xbc00] ;  /* 0x00bc0000d878783b */ /* 0x000fe60000004200 */
[----:B------:R-:W-:Y:S01]  /*6490*/  MUFU.EX2 R40, R3 ;  /* 0x0000000300287308 */ /* 0x000fe20000000800 */
[C---:B------:R-:W-:Y:S06]  /*64a0*/  HMMA.16816.F32 R84, R4.reuse, R32, R84 ;  /* 0x000000200454723c */ /* 0x040fec0000001854 */
[C---:B------:R-:W-:Y:S01]  /*64b0*/  HMMA.16816.F32 R100, R4.reuse, R36, R80 ;  /* 0x000000240464723c */ /* 0x040fe20000001850 */
[----:B------:R2:W-:Y:S01]  /*64c0*/  MUFU.EX2 R35, R9 ;  /* 0x0000000900237308 */ /* 0x0005e20000000800 */
[----:B-1----:R-:W-:Y:S01]  /*64d0*/  FFMA.FTZ R2, R227, UR16, -R20 ;  /* 0x00000010e3027c23 */ /* 0x002fe20008010814 */
[----:B------:R-:W-:Y:S01]  /*64e0*/  IMAD.MOV.U32 R227, RZ, RZ, R49 ;  /* 0x000000ffffe37224 */ /* 0x000fe200078e0031 */
[----:B------:R-:W-:Y:S02]  /*64f0*/  LDSM.16.MT88.4 R80, [R218+0x9c00] ;  /* 0x009c0000da50783b */ /* 0x000fe40000004200 */
[----:B------:R-:W-:Y:S01]  /*6500*/  HMMA.16816.F32 R68, R4, R28, R68 ;  /* 0x0000001c0444723c */ /* 0x000fe20000001844 */
[----:B------:R-:W-:-:S02]  /*6510*/  IMAD.MOV.U32 R37, RZ, RZ, R242 ;  /* 0x000000ffff257224 */ /* 0x000fc400078e00f2 */
[----:B------:R1:W3:Y:S03]  /*6520*/  MUFU.EX2 R49, R2 ;  /* 0x0000000200317308 */ /* 0x0002e60000000800 */
[----:B------:R-:W-:Y:S01]  /*6530*/  HMMA.16816.F32 R28, R4, R30, R108 ;  /* 0x0000001e041c723c */ /* 0x000fe2000000186c */
[----:B------:R-:W4:Y:S01]  /*6540*/  LDSM.16.MT88.4 R108, [R218+0xac00] ;  /* 0x00ac0000da6c783b */ /* 0x000f220000004200 */
[----:B--2---:R-:W-:-:S04]  /*6550*/  FFMA.FTZ R9, R233, UR16, -R19 ;  /* 0x00000010e9097c23 */ /* 0x004fc80008010813 */
[C---:B------:R-:W-:Y:S01]  /*6560*/  HMMA.16816.F32 R144, R4.reuse, R24, R76 ;  /* 0x000000180490723c */ /* 0x040fe2000000184c */
[----:B------:R-:W2:Y:S05]  /*6570*/  MUFU.EX2 R34, R9 ;  /* 0x0000000900227308 */ /* 0x000eaa0000000800 */
[C---:B------:R-:W-:Y:S01]  /*6580*/  HMMA.16816.F32 R164, R4.reuse, R52, R172 ;  /* 0x0000003404a4723c */ /* 0x040fe200000018ac */
[----:B-1----:R-:W-:Y:S01]  /*6590*/  FFMA.FTZ R2, R228, UR16, -R20 ;  /* 0x00000010e4027c23 */ /* 0x002fe20008010814 */
[----:B------:R-:W-:Y:S02]  /*65a0*/  IMAD.MOV.U32 R228, RZ, RZ, R205 ;  /* 0x000000ffffe47224 */ /* 0x000fe400078e00cd */
[----:B------:R-:W-:Y:S01]  /*65b0*/  IMAD.MOV.U32 R205, RZ, RZ, R13 ;  /* 0x000000ffffcd7224 */ /* 0x000fe200078e000d */
[----:B------:R1:W-:Y:S01]  /*65c0*/  MUFU.EX2 R43, R2 ;  /* 0x00000002002b7308 */ /* 0x0003e20000000800 */
[C---:B------:R-:W-:Y:S06]  /*65d0*/  HMMA.16816.F32 R24, R4.reuse, R26, R104 ;  /* 0x0000001a0418723c */ /* 0x040fec0000001868 */
[C---:B------:R-:W-:Y:S06]  /*65e0*/  HMMA.16816.F32 R60, R4.reuse, R38, R60 ;  /* 0x00000026043c723c */ /* 0x040fec000000183c */
[----:B------:R-:W-:Y:S01]  /*65f0*/  HMMA.16816.F32 R112, R4, R44, R96 ;  /* 0x0000002c0470723c */ /* 0x000fe20000001860 */
[----:B------:R-:W5:Y:S01]  /*6600*/  LDSM.16.MT88.4 R96, [R216+0xac00] ;  /* 0x00ac0000d860783b */ /* 0x000f620000004200 */
[----:B-1----:R-:W-:Y:S01]  /*6610*/  LOP3.LUT R2, R41, UR8, R48, 0x96, !PT ;  /* 0x0000000829027c12 */ /* 0x002fe2000f8e9630 */
[----:B------:R-:W-:-:S03]  /*6620*/  IMAD.MOV.U32 R41, RZ, RZ, R12 ;  /* 0x000000ffff297224 */ /* 0x000fc600078e000c */
[----:B------:R-:W-:Y:S01]  /*6630*/  HMMA.16816.F32 R64, R4, R46, R64 ;  /* 0x0000002e0440723c */ /* 0x000fe20000001840 */
[----:B------:R-:W-:Y:S02]  /*6640*/  IMAD.MOV.U32 R48, RZ, RZ, R18 ;  /* 0x000000ffff307224 */ /* 0x000fe400078e0012 */
[----:B------:R-:W-:-:S03]  /*6650*/  IMAD.WIDE.U32 R2, R2, -0x2daee0ad, RZ ;  /* 0xd2511f5302027825 */ /* 0x000fc600078e00ff */
[----:B------:R-:W-:Y:S02]  /*6660*/  HMMA.16816.F32 R52, R4, R54, R92 ;  /* 0x000000360434723c */ /* 0x000fe4000000185c */
[----:B------:R-:W-:Y:S01]  /*6670*/  LOP3.LUT R8, R3, UR4, R42, 0x96, !PT ;  /* 0x0000000403087c12 */ /* 0x000fe2000f8e962a */
[----:B------:R-:W-:Y:S01]  /*6680*/  IMAD.MOV.U32 R42, RZ, RZ, R21 ;  /* 0x000000ffff2a7224 */ /* 0x000fe200078e0015 */
[C---:B------:R-:W-:Y:S02]  /*6690*/  LOP3.LUT R3, R2.reuse, 0xffff, RZ, 0xc0, !PT ;  /* 0x0000ffff02037812 */ /* 0x040fe400078ec0ff */
[----:B------:R-:W-:Y:S01]  /*66a0*/  LOP3.LUT R11, R2, 0xff, RZ, 0xc0, !PT ;  /* 0x000000ff020b7812 */ /* 0x000fe200078ec0ff */
[--C-:B------:R-:W-:Y:S01]  /*66b0*/  FFMA.FTZ R4, R241, UR16, -R17.reuse ;  /* 0x00000010f1047c23 */ /* 0x100fe20008010811 */
[--C-:B------:R-:W-:Y:S01]  /*66c0*/  SHF.R.U32.HI R12, RZ, 0x10, R2.reuse ;  /* 0x00000010ff0c7819 */ /* 0x100fe20000011602 */
[----:B------:R-:W-:Y:S01]  /*66d0*/  FFMA.FTZ R5, R240, UR16, -R17 ;  /* 0x00000010f0057c23 */ /* 0x000fe20008010811 */
[----:B------:R-:W-:Y:S01]  /*66e0*/  SHF.R.U32.HI R14, RZ, 0x18, R2 ;  /* 0x00000018ff0e7819 */ /* 0x000fe20000011602 */
[----:B------:R-:W-:Y:S01]  /*66f0*/  MUFU.EX2 R18, R4 ;  /* 0x0000000400127308 */ /* 0x000fe20000000800 */
[----:B------:R-:W-:-:S02]  /*6700*/  LOP3.LUT R2, R8, 0xffff, RZ, 0xc0, !PT ;  /* 0x0000ffff08027812 */ /* 0x000fc400078ec0ff */
[----:B------:R-:W-:Y:S01]  /*6710*/  SHF.R.U32.HI R9, RZ, 0x8, R3 ;  /* 0x00000008ff097819 */ /* 0x000fe20000011603 */
[----:B------:R-:W-:Y:S01]  /*6720*/  FFMA.FTZ R3, R234, UR16, -R19 ;  /* 0x00000010ea037c23 */ /* 0x000fe20008010813 */
[----:B------:R-:W-:Y:S02]  /*6730*/  LOP3.LUT R10, R8, 0xff, RZ, 0xc0, !PT ;  /* 0x000000ff080a7812 */ /* 0x000fe400078ec0ff */
[----:B------:R-:W-:Y:S01]  /*6740*/  SHF.R.U32.HI R2, RZ, 0x8, R2 ;  /* 0x00000008ff027819 */ /* 0x000fe20000011602 */
[----:B------:R1:W-:Y:S01]  /*6750*/  MUFU.EX2 R33, R3 ;  /* 0x0000000300217308 */ /* 0x0003e20000000800 */
[----:B------:R-:W-:Y:S02]  /*6760*/  PRMT R13, R11, 0x5410, R9 ;  /* 0x000054100b0d7816 */ /* 0x000fe40000000009 */
[----:B------:R-:W-:Y:S02]  /*6770*/  PRMT R9, R10, 0x5410, R2 ;  /* 0x000054100a097816 */ /* 0x000fe40000000002 */
[----:B------:R-:W-:-:S02]  /*6780*/  SHF.R.U32.HI R2, RZ, 0x10, R8 ;  /* 0x00000010ff027819 */ /* 0x000fc40000011608 */
[----:B------:R-:W-:Y:S02]  /*6790*/  SHF.R.U32.HI R11, RZ, 0x18, R8 ;  /* 0x00000018ff0b7819 */ /* 0x000fe40000011608 */
[----:B------:R-:W-:Y:S02]  /*67a0*/  LOP3.LUT R8, R2, 0xff, RZ, 0xc0, !PT ;  /* 0x000000ff02087812 */ /* 0x000fe400078ec0ff */
[--C-:B------:R-:W-:Y:S01]  /*67b0*/  HSET2.LE.AND R2, R9, R0.reuse, PT ;  /* 0x0000000009027233 */ /* 0x100fe20003803000 */
[----:B------:R-:W-:Y:S01]  /*67c0*/  FFMA.FTZ R9, R236, UR16, -R16 ;  /* 0x00000010ec097c23 */ /* 0x000fe20008010810 */
[----:B------:R-:W-:Y:S02]  /*67d0*/  PRMT R11, R8, 0x5410, R11 ;  /* 0x00005410080b7816 */ /* 0x000fe4000000000b */
[----:B------:R-:W-:Y:S01]  /*67e0*/  LOP3.LUT R10, R12, 0xff, RZ, 0xc0, !PT ;  /* 0x000000ff0c0a7812 */ /* 0x000fe200078ec0ff */
[----:B------:R3:W-:Y:S01]  /*67f0*/  MUFU.EX2 R32, R9 ;  /* 0x0000000900207308 */ /* 0x0007e20000000800 */
[----:B-1----:R-:W-:Y:S01]  /*6800*/  FFMA.FTZ R3, R235, UR16, -R19 ;  /* 0x00000010eb037c23 */ /* 0x002fe20008010813 */
[----:B------:R-:W-:-:S02]  /*6810*/  HSET2.LE.AND R8, R13, R0, PT ;  /* 0x000000000d087233 */ /* 0x000fc40003803000 */
[----:B------:R-:W-:-:S04]  /*6820*/  PRMT R10, R10, 0x5410, R14 ;  /* 0x000054100a0a7816 */ /* 0x000fc8000000000e */
[----:B------:R1:W4:Y:S01]  /*6830*/  MUFU.EX2 R242, R3 ;  /* 0x0000000300f27308 */ /* 0x0003220000000800 */
[----:B------:R-:W-:-:S07]  /*6840*/  HSET2.LE.AND R10, R10, R0, PT ;  /* 0x000000000a0a7233 */ /* 0x000fce0003803000 */
[----:B------:R5:W-:Y:S01]  /*6850*/  MUFU.EX2 R19, R5 ;  /* 0x0000000500137308 */ /* 0x000be20000000800 */
[----:B---3--:R-:W-:-:S07]  /*6860*/  FFMA.FTZ R9, R238, UR16, -R16 ;  /* 0x00000010ee097c23 */ /* 0x008fce0008010810 */
[----:B------:R3:W-:Y:S01]  /*6870*/  MUFU.EX2 R23, R9 ;  /* 0x0000000900177308 */ /* 0x0007e20000000800 */
[----:B-1----:R-:W-:-:S04]  /*6880*/  F2FP.F16.F32.PACK_AB R3, R49, R51 ;  /* 0x000000333103723e */ /* 0x002fc800000000ff */
[----:B------:R-:W-:Y:S02]  /*6890*/  LOP3.LUT R168, R2, R3, RZ, 0xc0, !PT ;  /* 0x0000000302a87212 */ /* 0x000fe400078ec0ff */
[----:B------:R-:W-:Y:S02]  /*68a0*/  HSET2.LE.AND R2, R11, R0, PT ;  /* 0x000000000b027233 */ /* 0x000fe40003803000 */
[----:B--2---:R-:W-:Y:S01]  /*68b0*/  F2FP.F16.F32.PACK_AB R3, R34, R35 ;  /* 0x000000232203723e */ /* 0x004fe200000000ff */
[----:B-----5:R-:W-:Y:S01]  /*68c0*/  FFMA.FTZ R5, R244, UR16, -R17 ;  /* 0x00000010f4057c23 */ /* 0x020fe20008010811 */
[----:B----4-:R-:W-:Y:S02]  /*68d0*/  F2FP.F16.F32.PACK_AB R11, R242, R33 ;  /* 0x00000021f20b723e */ /* 0x010fe400000000ff */
[----:B------:R-:W-:Y:S01]  /*68e0*/  LOP3.LUT R169, R2, R3, RZ, 0xc0, !PT ;  /* 0x0000000302a97212 */ /* 0x000fe200078ec0ff */
[----:B------:R-:W-:Y:S01]  /*68f0*/  FFMA.FTZ R2, R237, UR16, -R16 ;  /* 0x00000010ed027c23 */ /* 0x000fe20008010810 */
[----:B------:R-:W-:-:S02]  /*6900*/  LOP3.LUT R171, R10, R11, RZ, 0xc0, !PT ;  /* 0x0000000b0aab7212 */ /* 0x000fc400078ec0ff */
[----:B---3--:R-:W-:Y:S01]  /*6910*/  F2FP.F16.F32.PACK_AB R9, R40, R43 ;  /* 0x0000002b2809723e */ /* 0x008fe200000000ff */
[----:B------:R1:W-:Y:S03]  /*6920*/  MUFU.EX2 R21, R2 ;  /* 0x0000000200157308 */ /* 0x0003e60000000800 */
[----:B------:R-:W-:-:S07]  /*6930*/  LOP3.LUT R170, R8, R9, RZ, 0xc0, !PT ;  /* 0x0000000908aa7212 */ /* 0x000fce00078ec0ff */
[C---:B------:R-:W-:Y:S06]  /*6940*/  HMMA.16816.F32 R104, R168.reuse, R108, R128 ;  /* 0x0000006ca868723c */ /* 0x040fec0000001880 */
[C---:B------:R-:W-:Y:S01]  /*6950*/  HMMA.16816.F32 R76, R168.reuse, R82, R88 ;  /* 0x00000052a84c723c */ /* 0x040fe20000001858 */
[----:B-1----:R-:W-:Y:S02]  /*6960*/  FFMA.FTZ R2, R239, UR16, -R16 ;  /* 0x00000010ef027c23 */ /* 0x002fe40008010810 */
[----:B------:R-:W-:Y:S03]  /*6970*/  MUFU.EX2 R16, R5 ;  /* 0x0000000500107308 */ /* 0x000fe60000000800 */
[C---:B------:R-:W-:Y:S05]  /*6980*/  HMMA.16816.F32 R88, R168.reuse, R96, R116 ;  /* 0x00000060a858723c */ /* 0x040fea0000001874 */
[----:B------:R1:W2:Y:S01]  /*6990*/  MUFU.EX2 R20, R2 ;  /* 0x0000000200147308 */ /* 0x0002a20000000800 */
[C---:B------:R-:W-:Y:S06]  /*69a0*/  HMMA.16816.F32 R140, R168.reuse, R152, R140 ;  /* 0x00000098a88c723c */ /* 0x040fec000000188c */
[C---:B------:R-:W-:Y:S06]  /*69b0*/  HMMA.16816.F32 R148, R168.reuse, R154, R148 ;  /* 0x0000009aa894723c */ /* 0x040fec0000001894 */
[----:B------:R-:W-:Y:S01]  /*69c0*/  HMMA.16816.F32 R72, R168, R80, R72 ;  /* 0x00000050a848723c */ /* 0x000fe20000001848 */
[----:B-1----:R-:W-:-:S02]  /*69d0*/  LOP3.LUT R2, R15, UR8, R22, 0x96, !PT ;  /* 0x000000080f027c12 */ /* 0x002fc4000f8e9616 */
[----:B------:R-:W1:Y:S03]  /*69e0*/  LDSM.16.MT88.4 R12, [R218+0xbc00] ;  /* 0x00bc0000da0c783b */ /* 0x000e660000004200 */
[----:B------:R-:W-:Y:S01]  /*69f0*/  HMMA.16816.F32 R92, R168, R98, R124 ;  /* 0x00000062a85c723c */ /* 0x000fe2000000187c */
[----:B------:R-:W-:-:S05]  /*6a00*/  IMAD.WIDE.U32 R2, R2, -0x2daee0ad, RZ ;  /* 0xd2511f5302027825 */ /* 0x000fca00078e00ff */
[C---:B------:R-:W-:Y:S01]  /*6a10*/  HMMA.16816.F32 R156, R168.reuse, R110, R156 ;  /* 0x0000006ea89c723c */ /* 0x040fe2000000189c */
[----:B------:R-:W-:Y:S02]  /*6a20*/  LOP3.LUT R4, R3, UR4, R50, 0x96, !PT ;  /* 0x0000000403047c12 */ /* 0x000fe4000f8e9632 */
[C---:B------:R-:W-:Y:S02]  /*6a30*/  LOP3.LUT R6, R2.reuse, 0xffff, RZ, 0xc0, !PT ;  /* 0x0000ffff02067812 */ /* 0x040fe400078ec0ff */
[----:B------:R-:W-:Y:S01]  /*6a40*/  LOP3.LUT R11, R2, 0xff, RZ, 0xc0, !PT ;  /* 0x000000ff020b7812 */ /* 0x000fe200078ec0ff */
[C---:B------:R-:W-:Y:S01]  /*6a50*/  HMMA.16816.F32 R116, R168.reuse, R120, R180 ;  /* 0x00000078a874723c */ /* 0x040fe200000018b4 */
[--C-:B------:R-:W-:Y:S02]  /*6a60*/  SHF.R.U32.HI R3, RZ, 0x10, R2.reuse ;  /* 0x00000010ff037819 */ /* 0x100fe40000011602 */
[----:B------:R-:W-:Y:S01]  /*6a70*/  SHF.R.U32.HI R10, RZ, 0x18, R2 ;  /* 0x00000018ff0a7819 */ /* 0x000fe20000011602 */
[----:B------:R-:W-:Y:S01]  /*6a80*/  FFMA.FTZ R2, R243, UR16, -R17 ;  /* 0x00000010f3027c23 */ /* 0x000fe20008010811 */
[----:B------:R-:W-:Y:S01]  /*6a90*/  LOP3.LUT R7, R3, 0xff, RZ, 0xc0, !PT ;  /* 0x000000ff03077812 */ /* 0x000fe200078ec0ff */
[----:B------:R-:W-:Y:S01]  /*6aa0*/  HMMA.16816.F32 R160, R168, R122, R160 ;  /* 0x0000007aa8a0723c */ /* 0x000fe200000018a0 */
[----:B------:R-:W-:Y:S01]  /*6ab0*/  SHF.R.U32.HI R3, RZ, 0x10, R4 ;  /* 0x00000010ff037819 */ /* 0x000fe20000011604 */
[----:B------:R3:W4:Y:S01]  /*6ac0*/  MUFU.EX2 R240, R2 ;  /* 0x0000000200f07308 */ /* 0x0007220000000800 */
[----:B------:R-:W-:-:S02]  /*6ad0*/  SHF.R.U32.HI R9, RZ, 0x8, R6 ;  /* 0x00000008ff097819 */ /* 0x000fc40000011606 */
[C---:B------:R-:W-:Y:S02]  /*6ae0*/  LOP3.LUT R8, R4.reuse, 0xff, RZ, 0xc0, !PT ;  /* 0x000000ff04087812 */ /* 0x040fe400078ec0ff */
[----:B------:R-:W-:Y:S02]  /*6af0*/  SHF.R.U32.HI R6, RZ, 0x18, R4 ;  /* 0x00000018ff067819 */ /* 0x000fe40000011604 */
[----:B------:R-:W-:Y:S02]  /*6b00*/  LOP3.LUT R3, R3, 0xff, RZ, 0xc0, !PT ;  /* 0x000000ff03037812 */ /* 0x000fe400078ec0ff */
[----:B------:R-:W-:Y:S02]  /*6b10*/  PRMT R7, R7, 0x5410, R10 ;  /* 0x0000541007077816 */ /* 0x000fe4000000000a */
[----:B------:R-:W-:Y:S02]  /*6b20*/  PRMT R3, R3, 0x5410, R6 ;  /* 0x0000541003037816 */ /* 0x000fe40000000006 */
[----:B---3--:R-:W-:Y:S01]  /*6b30*/  LOP3.LUT R2, R4, 0xffff, RZ, 0xc0, !PT ;  /* 0x0000ffff04027812 */ /* 0x008fe200078ec0ff */
[----:B-1----:R-:W-:Y:S03]  /*6b40*/  HMMA.16816.F32 R124, R168, R12, R184 ;  /* 0x0000000ca87c723c */ /* 0x002fe600000018b8 */
[----:B------:R-:W-:-:S02]  /*6b50*/  SHF.R.U32.HI R4, RZ, 0x8, R2 ;  /* 0x00000008ff047819 */ /* 0x000fc40000011602 */
[----:B------:R-:W-:Y:S02]  /*6b60*/  PRMT R2, R11, 0x5410, R9 ;  /* 0x000054100b027816 */ /* 0x000fe40000000009 */
[----:B------:R-:W-:Y:S01]  /*6b70*/  PRMT R5, R8, 0x5410, R4 ;  /* 0x0000541008057816 */ /* 0x000fe20000000004 */
[----:B------:R-:W-:Y:S01]  /*6b80*/  HMMA.16816.F32 R168, R168, R14, R176 ;  /* 0x0000000ea8a8723c */ /* 0x000fe200000018b0 */
[--C-:B------:R-:W-:Y:S02]  /*6b90*/  HSET2.LE.AND R4, R7, R0.reuse, PT ;  /* 0x0000000007047233 */ /* 0x100fe40003803000 */
[--C-:B------:R-:W-:Y:S02]  /*6ba0*/  HSET2.LE.AND R2, R2, R0.reuse, PT ;  /* 0x0000000002027233 */ /* 0x100fe40003803000 */
[--C-:B------:R-:W-:Y:S02]  /*6bb0*/  HSET2.LE.AND R6, R5, R0.reuse, PT ;  /* 0x0000000005067233 */ /* 0x100fe40003803000 */
[----:B------:R-:W-:-:S02]  /*6bc0*/  HSET2.LE.AND R7, R3, R0, PT ;  /* 0x0000000003077233 */ /* 0x000fc40003803000 */
[----:B--2---:R-:W-:Y:S02]  /*6bd0*/  F2FP.F16.F32.PACK_AB R0, R20, R21 ;  /* 0x000000151400723e */ /* 0x004fe400000000ff */
[----:B----4-:R-:W-:Y:S02]  /*6be0*/  F2FP.F16.F32.PACK_AB R3, R240, R19 ;  /* 0x00000013f003723e */ /* 0x010fe400000000ff */
[----:B------:R-:W-:Y:S01]  /*6bf0*/  LOP3.LUT R130, R2, R0, RZ, 0xc0, !PT ;  /* 0x0000000002827212 */ /* 0x000fe200078ec0ff */
[----:B------:R-:W-:Y:S01]  /*6c00*/  FADD.FTZ R2, R229, R232 ;  /* 0x000000e8e5027221 */ /* 0x000fe20000010000 */
[----:B------:R-:W-:Y:S02]  /*6c10*/  F2FP.F16.F32.PACK_AB R0, R16, R18 ;  /* 0x000000121000723e */ /* 0x000fe400000000ff */
        /* <DEDUP_REMOVED lines=10> */
[----:B------:R-:W-:Y:S01]  /*6cc0*/  F2FP.F16.F32.PACK_AB R5, R23, R32 ;  /* 0x000000201705723e */ /* 0x000fe200000000ff */
[----:B------:R-:W-:Y:S01]  /*6cd0*/  FADD.FTZ R2, R214, R2 ;  /* 0x00000002d6027221 */ /* 0x000fe20000010000 */
[----:B------:R-:W-:Y:S01]  /*6ce0*/  FADD.FTZ R0, R213, R0 ;  /* 0x00000000d5007221 */ /* 0x000fe20000010000 */
[----:B------:R-:W-:Y:S01]  /*6cf0*/  FADD.FTZ R4, R225, R4 ;  /* 0x00000004e1047221 */ /* 0x000fe20000010000 */
        /* <DEDUP_REMOVED lines=63> */
[----:B------:R-:W2:Y:S01]  /*70f0*/  LDL.LU R211, [R1+0x4c] ;  /* 0x00004c0001d37983 */ /* 0x000ea20000300800 */
[----:B------:R-:W-:Y:S01]  /*7100*/  ULDC UR4, c[0x0][0x2d0] ;  /* 0x0000b40000047ab9 */ /* 0x000fe20000000800 */
[----:B------:R-:W1:Y:S01]  /*7110*/  LDC.64 R230, c[0x0][0x250] ;  /* 0x00009400ffe67b82 */ /* 0x000e620000000a00 */
[----:B------:R-:W-:Y:S01]  /*7120*/  ISETP.GE.AND P0, PT, R138, UR4, PT ;  /* 0x000000048a007c0c */ /* 0x000fe2000bf06270 */
[----:B------:R-:W-:Y:S01]  /*7130*/  IMAD.WIDE.U32 R250, R250, -0x326172a9, RZ ;  /* 0xcd9e8d57fafa7825 */ /* 0x000fe200078e00ff */
[----:B------:R-:W-:Y:S01]  /*7140*/  LEA.HI.SX32 R223, R247, 0xfffffffe, 0x1a ;  /* 0xfffffffef7df7811 */ /* 0x000fe200078fd2ff */
[----:B------:R-:W-:Y:S01]  /*7150*/  ULDC UR19, c[0x0][0x2d0] ;  /* 0x0000b40000137ab9 */ /* 0x000fe20000000800 */
[----:B------:R-:W-:Y:S01]  /*7160*/  MOV R132, R135 ;  /* 0x0000008700847202 */ /* 0x000fe20000000f00 */
[----:B------:R-:W-:Y:S01]  /*7170*/  ULDC UR4, c[0x0][0x2ec] ;  /* 0x0000bb0000047ab9 */ /* 0x000fe20000000800 */
[----:B------:R-:W-:Y:S01]  /*7180*/  LOP3.LUT R226, R251, R188, RZ, 0x3c, !PT ;  /* 0x000000bcfbe27212 */ /* 0x000fe200078e3cff */
[----:B------:R-:W-:Y:S01]  /*7190*/  ULDC.64 UR6, c[0x0][0x248] ;  /* 0x0000920000067ab9 */ /* 0x000fe20000000a00 */
[----:B------:R-:W-:-:S02]  /*71a0*/  MOV R0, R136 ;  /* 0x0000008800007202 */ /* 0x000fc40000000f00 */
[----:B------:R-:W-:Y:S01]  /*71b0*/  MOV R138, R133 ;  /* 0x00000085008a7202 */ /* 0x000fe20000000f00 */
[----:B------:R-:W-:Y:S01]  /*71c0*/  IMAD.WIDE.U32 R226, R226, -0x2daee0ad, RZ ;  /* 0xd2511f53e2e27825 */ /* 0x000fe200078e00ff */
[----:B------:R-:W-:Y:S01]  /*71d0*/  MOV R137, R134 ;  /* 0x0000008600897202 */ /* 0x000fe20000000f00 */
[----:B------:R-:W3:Y:S08]  /*71e0*/  @!P0 LDC.64 R4, c[0x0][0x220] ;  /* 0x00008800ff048b82 */ /* 0x000ef00000000a00 */
[----:B------:R-:W4:Y:S01]  /*71f0*/  @!P0 LDC.64 R2, c[0x0][0x220] ;  /* 0x00008800ff028b82 */ /* 0x000f220000000a00 */
[----:B---3--:R-:W-:Y:S04]  /*7200*/  @!P0 STL.64 [R1+0x18], R4 ;  /* 0x0000180401008387 */ /* 0x008fe80000100a00 */
[----:B----4-:R3:W-:Y:S02]  /*7210*/  @!P0 STL.64 [R1+0x10], R2 ;  /* 0x0000100201008387 */ /* 0x0107e40000100a00 */
[----:B---3--:R-:W-:-:S05]  /*7220*/  IMAD.WIDE.U32 R2, R245, -0x326172a9, RZ ;  /* 0xcd9e8d57f5027825 */ /* 0x008fca00078e00ff */
[----:B------:R3:W-:Y:S01]  /*7230*/  STL.64 [R1], R2 ;  /* 0x0000000201007387 */ /* 0x0007e20000100a00 */
[----:B------:R-:W-:-:S05]  /*7240*/  LOP3.LUT R228, R3, R188, RZ, 0x3c, !PT ;  /* 0x000000bc03e47212 */ /* 0x000fca00078e3cff */
[----:B------:R-:W-:-:S04]  /*7250*/  IMAD.WIDE.U32 R228, R228, -0x2daee0ad, RZ ;  /* 0xd2511f53e4e47825 */ /* 0x000fc800078e00ff */
[----:B--2---:R-:W-:Y:S01]  /*7260*/  IMAD.WIDE.U32 R224, R211, -0x2daee0ad, RZ ;  /* 0xd2511f53d3e07825 */ /* 0x004fe200078e00ff */
[----:B-1-3--:R-:W-:Y:S06]  /*7270*/  BRA `(.L_x_403) ;  /* 0x0000000400087947 */ /* 0x00afec0003800000 */
.L_x_405:
[----:B------:R-:W2:Y:S01]  /*7280*/  LDL.64 R236, [R1+0x30] ;  /* 0x0000300001ec7983 */ /* 0x000ea20000100a00 */
[----:B------:R-:W1:Y:S01]  /*7290*/  @!P0 LDC.64 R172, c[0x0][0x218] ;  /* 0x00008600ffac8b82 */ /* 0x000e620000000a00 */
[----:B------:R-:W-:Y:S02]  /*72a0*/  VIADD R2, R223, 0xffffffff ;  /* 0xffffffffdf027836 */ /* 0x000fe40000000000 */
[----:B------:R-:W3:Y:S02]  /*72b0*/  LDL.64 R234, [R1+0x20] ;  /* 0x0000200001ea7983 */ /* 0x000ee40000100a00 */
[C---:B------:R-:W-:Y:S01]  /*72c0*/  IMAD.WIDE.U32 R134, R2.reuse, UR6, RZ ;  /* 0x0000000602867c25 */ /* 0x040fe2000f8e00ff */
[----:B------:R-:W-:Y:S01]  /*72d0*/  SHF.R.S32.HI R3, RZ, 0x1f, R2 ;  /* 0x0000001fff037819 */ /* 0x000fe20000011402 */
[----:B------:R-:W4:Y:S01]  /*72e0*/  LDL R233, [R1+0x38] ;  /* 0x0000380001e97983 */ /* 0x000f220000100800 */
[----:B------:R-:W5:Y:S03]  /*72f0*/  @!P2 LDC.64 R176, c[0x0][0x218] ;  /* 0x00008600ffb0ab82 */ /* 0x000f660000000a00 */
[----:B------:R-:W4:Y:S01]  /*7300*/  LDL R232, [R1+0x3c] ;  /* 0x00003c0001e87983 */ /* 0x000f220000100800 */
[----:B------:R-:W-:Y:S03]  /*7310*/  IMAD R3, R3, UR6, RZ ;  /* 0x0000000603037c24 */ /* 0x000fe6000f8e02ff */
[----:B------:R1:W-:Y:S01]  /*7320*/  @P0 STS [R222+0x6000], RZ ;  /* 0x006000ffde000388 */ /* 0x0003e20000000800 */
[----:B------:R-:W-:Y:S01]  /*7330*/  IMAD R3, R2, UR7, R3 ;  /* 0x0000000702037c24 */ /* 0x000fe2000f8e0203 */
[----:B------:R-:W5:Y:S02]  /*7340*/  @!P1 LDC.64 R174, c[0x0][0x218] ;  /* 0x00008600ffae9b82 */ /* 0x000f640000000a00 */
[----:B------:R1:W-:Y:S01]  /*7350*/  @P0 STS [R222+0x6004], RZ ;  /* 0x006004ffde000388 */ /* 0x0003e20000000800 */
[----:B------:R-:W-:Y:S03]  /*7360*/  IMAD.IADD R3, R135, 0x1, R3 ;  /* 0x0000000187037824 */ /* 0x000fe600078e0203 */
[----:B------:R1:W-:Y:S02]  /*7370*/  @P0 STS.64 [R222+0x6008], RZ ;  /* 0x006008ffde000388 */ /* 0x0003e40000000a00 */
[----:B------:R-:W4:Y:S08]  /*7380*/  @!P0 LDC.64 R178, c[0x0][0x218] ;  /* 0x00008600ffb28b82 */ /* 0x000f300000000a00 */
[----:B------:R-:W4:Y:S08]  /*7390*/  @!P2 LDC.64 R180, c[0x0][0x218] ;  /* 0x00008600ffb4ab82 */ /* 0x000f300000000a00 */
[----:B------:R-:W4:Y:S01]  /*73a0*/  @!P1 LDC.64 R182, c[0x0][0x218] ;  /* 0x00008600ffb69b82 */ /* 0x000f220000000a00 */
[C---:B--2---:R-:W-:Y:S04]  /*73b0*/  LEA R2, P3, R134.reuse, R236, 0x6 ;  /* 0x000000ec86027211 */ /* 0x044fe800078630ff */
[----:B---3--:R-:W-:Y:S02]  /*73c0*/  LEA.HI.X R133, R134, R235, R3, 0x6, P3 ;  /* 0x000000eb86857211 */ /* 0x008fe400018f3403 */
[C---:B-1----:R-:W-:Y:S02]  /*73d0*/  @!P0 LEA R134, P3, R2.reuse, R172, 0x1 ;  /* 0x000000ac02868211 */ /* 0x042fe400078608ff */
[C---:B-----5:R-:W-:Y:S02]  /*73e0*/  @!P2 LEA R176, P4, R2.reuse, R176, 0x1 ;  /* 0x000000b002b0a211 */ /* 0x060fe400078808ff */
[C-C-:B------:R-:W-:Y:S02]  /*73f0*/  @!P0 LEA.HI.X R135, R2.reuse, R173, R133.reuse, 0x1, P3 ;  /* 0x000000ad02878211 */ /* 0x140fe400018f0c85 */
[C-C-:B------:R-:W-:Y:S02]  /*7400*/  @!P2 LEA.HI.X R177, R2.reuse, R177, R133.reuse, 0x1, P4 ;  /* 0x000000b102b1a211 */ /* 0x140fe400020f0c85 */
[C---:B------:R-:W-:Y:S01]  /*7410*/  @!P1 LEA R174, P3, R2.reuse, R174, 0x1 ;  /* 0x000000ae02ae9211 */ /* 0x040fe200078608ff */
[----:B------:R-:W-:Y:S01]  /*7420*/  @!PT LDS RZ, [RZ] ;  /* 0x00000000fffff984 */ /* 0x000fe20000000800 */
[----:B------:R-:W-:Y:S01]  /*7430*/  @!PT LDS RZ, [RZ] ;  /* 0x00000000fffff984 */ /* 0x000fe20000000800 */
[----:B------:R-:W-:Y:S01]  /*7440*/  @!PT LDS RZ, [RZ] ;  /* 0x00000000fffff984 */ /* 0x000fe20000000800 */
[----:B------:R1:W-:Y:S01]  /*7450*/  @!P0 LDGSTS.E.BYPASS.LTC128B.128 [R222+0x6000], desc[UR20][R134.64] ;  /* 0x0600000086de8fae */ /* 0x0003e2000b901d54 */
[----:B----4-:R-:W-:Y:S02]  /*7460*/  IADD3 R3, P6, R233, R2, RZ ;  /* 0x00000002e9037210 */ /* 0x010fe40007fde0ff */
[--C-:B------:R-:W-:Y:S01]  /*7470*/  @!P1 LEA.HI.X R175, R2, R175, R133.reuse, 0x1, P3 ;  /* 0x000000af02af9211 */ /* 0x100fe200018f0c85 */
[----:B------:R2:W-:Y:S01]  /*7480*/  @P2 STS.128 [R222+0x7000], RZ ;  /* 0x007000ffde002388 */ /* 0x0005e20000000c00 */
[C---:B------:R-:W-:Y:S01]  /*7490*/  @!P0 LEA R172, P5, R3.reuse, R178, 0x1 ;  /* 0x000000b203ac8211 */ /* 0x040fe200078a08ff */
[----:B------:R-:W-:Y:S01]  /*74a0*/  IMAD.X R133, R232, 0x1, R133, P6 ;  /* 0x00000001e8857824 */ /* 0x000fe200030e0685 */
[C---:B------:R-:W-:Y:S01]  /*74b0*/  @!P1 LEA R2, P3, R3.reuse, R182, 0x1 ;  /* 0x000000b603029211 */ /* 0x040fe200078608ff */
[----:B------:R-:W-:Y:S01]  /*74c0*/  @!PT LDS RZ, [RZ] ;  /* 0x00000000fffff984 */ /* 0x000fe20000000800 */
[----:B------:R-:W-:Y:S01]  /*74d0*/  @!PT LDS RZ, [RZ] ;  /* 0x00000000fffff984 */ /* 0x000fe20000000800 */
[----:B------:R-:W-:Y:S01]  /*74e0*/  @!PT LDS RZ, [RZ] ;  /* 0x00000000fffff984 */ /* 0x000fe20000000800 */
[----:B------:R2:W-:Y:S03]  /*74f0*/  @!P2 LDGSTS.E.BYPASS.LTC128B.128 [R222+0x7000], desc[UR20][R176.64+0x40] ;  /* 0x07000040b0deafae */ /* 0x0005e6000b901d54 */
[C-C-:B------:R-:W-:Y:S01]  /*7500*/  @!P0 LEA.HI.X R173, R3.reuse, R179, R133.reuse, 0x1, P5 ;  /* 0x000000b303ad8211 */ /* 0x140fe200028f0c85 */
        /* <DEDUP_REMOVED lines=12> */
[C-C-:B------:R-:W-:Y:S02]  /*75d0*/  @!P2 LEA.HI.X R135, R3.reuse, R181, R133.reuse, 0x1, P4 ;  /* 0x000000b50387a211 */ /* 0x140fe400020f0c85 */
        /* <DEDUP_REMOVED lines=12> */
.L_x_403:
[----:B------:R-:W2:Y:S01]  /*76a0*/  LDL R3, [R1+0x8] ;  /* 0x0000080001037983 */ /* 0x000ea20000100800 */
[----:B------:R-:W-:Y:S04]  /*76b0*/  DEPBAR.LE SB0, 0x0 ;  /* 0x000080000000791a */ /* 0x000fe80000000000 */
[----:B------:R-:W3:Y:S01]  /*76c0*/  LDL R2, [R1+0xc] ;  /* 0x00000c0001027983 */ /* 0x000ee20000100800 */
[-C--:B------:R-:W-:Y:S04]  /*76d0*/  IMAD.WIDE.U32 R4, R223, R230.reuse, RZ ;  /* 0x000000e6df047225 */ /* 0x080fe800078e00ff */
[----:B------:R-:W4:Y:S05]  /*76e0*/  LDL.64 R14, [R1+0x28] ;  /* 0x00002800010e7983 */ /* 0x000f2a0000100a00 */
[----:B------:R-:W5:Y:S05]  /*76f0*/  LDL R7, [R1+0x40] ;  /* 0x0000400001077983 */ /* 0x000f6a0000100800 */
[----:B------:R-:W5:Y:S05]  /*7700*/  LDL R6, [R1+0x18] ;  /* 0x0000180001067983 */ /* 0x000f6a0000100800 */
[----:B------:R-:W5:Y:S05]  /*7710*/  LDL R9, [R1+0x1c] ;  /* 0x00001c0001097983 */ /* 0x000f6a0000100800 */
[----:B------:R-:W5:Y:S05]  /*7720*/  LDL R8, [R1+0x10] ;  /* 0x0000100001087983 */ /* 0x000f6a0000100800 */
[----:B------:R-:W5:Y:S01]  /*7730*/  LDL R18, [R1+0x14] ;  /* 0x0000140001127983 */ /* 0x000f620000100800 */
[----:B------:R-:W-:Y:S06]  /*7740*/  BAR.SYNC.DEFER_BLOCKING 0x0 ;  /* 0x0000000000007b1d */ /* 0x000fec0000010000 */
[----:B------:R-:W-:Y:S05]  /*7750*/  @P0 STS [R222+0x9000], RZ ;  /* 0x009000ffde000388 */ /* 0x000fea0000000800 */
[----:B------:R-:W-:Y:S05]  /*7760*/  @P0 STS [R222+0x9004], RZ ;  /* 0x009004ffde000388 */ /* 0x000fea0000000800 */
[----:B------:R-:W-:Y:S01]  /*7770*/  @P0 STS.64 [R222+0x9008], RZ ;  /* 0x009008ffde000388 */ /* 0x000fe20000000a00 */
[----:B--2---:R-:W-:Y:S02]  /*7780*/  ISETP.GE.AND P2, PT, R3, UR19, PT ;  /* 0x0000001303007c0c */ /* 0x004fe4000bf46270 */
[----:B---3--:R-:W-:Y:S02]  /*7790*/  ISETP.GE.AND P1, PT, R2, UR19, PT ;  /* 0x0000001302007c0c */ /* 0x008fe4000bf26270 */
[----:B------:R-:W-:Y:S05]  /*77a0*/  SHF.R.S32.HI R2, RZ, 0x1f, R223 ;  /* 0x0000001fff027819 */ /* 0x000fea00000114df */
[----:B------:R-:W-:Y:S04]  /*77b0*/  IMAD R2, R2, R230, RZ ;  /* 0x000000e602027224 */ /* 0x000fe800078e02ff */
[----:B------:R-:W1:Y:S01]  /*77c0*/  @!P2 LDC.64 R12, c[0x0][0x220] ;  /* 0x00008800ff0cab82 */ /* 0x000e620000000a00 */
[----:B------:R-:W-:Y:S01]  /*77d0*/  IMAD R3, R223, R231, R2 ;  /* 0x000000e7df037224 */ /* 0x000fe200078e0202 */
[C---:B----4-:R-:W-:Y:S03]  /*77e0*/  LEA R2, P3, R4.reuse, R14, 0x6 ;  /* 0x0000000e04027211 */ /* 0x050fe600078630ff */
[----:B------:R-:W-:Y:S03]  /*77f0*/  IMAD.IADD R3, R5, 0x1, R3 ;  /* 0x0000000105037824 */ /* 0x000fe600078e0203 */
[----:B------:R-:W2:Y:S02]  /*7800*/  @!P1 LDC.64 R10, c[0x0][0x220] ;  /* 0x00008800ff0a9b82 */ /* 0x000ea40000000a00 */
[----:B-----5:R-:W-:Y:S02]  /*7810*/  LEA.HI.X R4, R4, R7, R3, 0x6, P3 ;  /* 0x0000000704047211 */ /* 0x020fe400018f3403 */
[----:B------:R-:W-:Y:S04]  /*7820*/  @!P0 LEA R6, P3, R2, R6, 0x1 ;  /* 0x0000000602068211 */ /* 0x000fe800078608ff */
[----:B------:R-:W3:Y:S01]  /*7830*/  @!P2 LDC.64 R14, c[0x0][0x220] ;  /* 0x00008800ff0eab82 */ /* 0x000ee20000000a00 */
[----:B------:R-:W-:Y:S02]  /*7840*/  LEA R3, P6, R230, R2, 0x5 ;  /* 0x00000002e6037211 */ /* 0x000fe400078c28ff */
[C-C-:B------:R-:W-:Y:S02]  /*7850*/  @!P0 LEA.HI.X R7, R2.reuse, R9, R4.reuse, 0x1, P3 ;  /* 0x0000000902078211 */ /* 0x140fe400018f0c04 */
[----:B------:R-:W-:Y:S03]  /*7860*/  @!P0 LEA R8, P5, R3, R8, 0x1 ;  /* 0x0000000803088211 */ /* 0x000fe600078a08ff */
[----:B------:R-:W-:Y:S01]  /*7870*/  @!PT LDS RZ, [RZ] ;  /* 0x00000000fffff984 */ /* 0x000fe20000000800 */
[----:B------:R-:W-:Y:S01]  /*7880*/  @!PT LDS RZ, [RZ] ;  /* 0x00000000fffff984 */ /* 0x000fe20000000800 */
[----:B------:R-:W-:Y:S01]  /*7890*/  @!PT LDS RZ, [RZ] ;  /* 0x00000000fffff984 */ /* 0x000fe20000000800 */
[----:B------:R3:W-:Y:S01]  /*78a0*/  @!P0 LDGSTS.E.BYPASS.LTC128B.128 [R222+0x9000], desc[UR20][R6.64] ;  /* 0x0900000006de8fae */ /* 0x0007e2000b901d54 */
[C---:B-1----:R-:W-:Y:S01]  /*78b0*/  @!P2 LEA R12, P4, R2.reuse, R12, 0x1 ;  /* 0x0000000c020ca211 */ /* 0x042fe200078808ff */
[----:B------:R-:W1:Y:S03]  /*78c0*/  @!P1 LDC.64 R16, c[0x0][0x220] ;  /* 0x00008800ff109b82 */ /* 0x000e660000000a00 */
[----:B------:R-:W-:Y:S01]  /*78d0*/  @P2 STS.128 [R222+0xa000], RZ ;  /* 0x00a000ffde002388 */ /* 0x000fe20000000c00 */
        /* <DEDUP_REMOVED lines=8> */
[----:B------:R-:W-:Y:S02]  /*7960*/  LEA.HI.X R4, R230, R4, R231, 0x5, P6 ;  /* 0x00000004e6047211 */ /* 0x000fe400030f2ce7 */
[----:B------:R-:W-:Y:S02]  /*7970*/  ISETP.GT.AND P6, PT, R223, RZ, PT ;  /* 0x000000ffdf00720c */ /* 0x000fe40003fc4270 */
[----:B------:R-:W-:Y:S01]  /*7980*/  @!PT LDS RZ, [RZ] ;  /* 0x00000000fffff984 */ /* 0x000fe20000000800 */
[----:B------:R-:W-:Y:S01]  /*7990*/  @!PT LDS RZ, [RZ] ;  /* 0x00000000fffff984 */ /* 0x000fe20000000800 */
[----:B------:R-:W-:Y:S01]  /*79a0*/  @!PT LDS RZ, [RZ] ;  /* 0x00000000fffff984 */ /* 0x000fe20000000800 */
[----:B------:R-:W-:Y:S01]  /*79b0*/  @!P1 LDGSTS.E.BYPASS.LTC128B.128 [R222+0xb000], desc[UR20][R10.64+0x80] ;  /* 0x0b0000800ade9fae */ /* 0x000fe2000b901d54 */
[C-C-:B------:R-:W-:Y:S04]  /*79c0*/  @!P0 LEA.HI.X R9, R3.reuse, R18, R4.reuse, 0x1, P5 ;  /* 0x0000001203098211 */ /* 0x140fe800028f0c04 */
[----:B------:R-:W-:Y:S05]  /*79d0*/  @P0 STS.128 [R222+0x9800], RZ ;  /* 0x009800ffde000388 */ /* 0x000fea0000000c00 */
[----:B------:R-:W-:Y:S01]  /*79e0*/  @!PT LDS RZ, [RZ] ;  /* 0x00000000fffff984 */ /* 0x000fe20000000800 */
[----:B------:R-:W-:Y:S01]  /*79f0*/  @!PT LDS RZ, [RZ] ;  /* 0x00000000fffff984 */ /* 0x000fe20000000800 */
[----:B------:R-:W-:Y:S01]  /*7a00*/  @!PT LDS RZ, [RZ] ;  /* 0x00000000fffff984 */ /* 0x000fe20000000800 */
[----:B------:R-:W-:Y:S01]  /*7a10*/  @!P0 LDGSTS.E.BYPASS.LTC128B.128 [R222+0x9800], desc[UR20][R8.64] ;  /* 0x0980000008de8fae */ /* 0x000fe2000b901d54 */
[C---:B---3--:R-:W-:Y:S02]  /*7a20*/  @!P2 LEA R6, P4, R3.reuse, R14, 0x1 ;  /* 0x0000000e0306a211 */ /* 0x048fe400078808ff */
[C---:B-1----:R-:W-:Y:S02]  /*7a30*/  @!P1 LEA R2, P3, R3.reuse, R16, 0x1 ;  /* 0x0000001003029211 */ /* 0x042fe400078608ff */
[----:B------:R-:W-:Y:S01]  /*7a40*/  @P2 STS.128 [R222+0xa800], RZ ;  /* 0x00a800ffde002388 */ /* 0x000fe20000000c00 */
[C-C-:B------:R-:W-:Y:S02]  /*7a50*/  @!P2 LEA.HI.X R7, R3.reuse, R15, R4.reuse, 0x1, P4 ;  /* 0x0000000f0307a211 */ /* 0x140fe400020f0c04 */
[----:B------:R-:W-:Y:S03]  /*7a60*/  @!P1 LEA.HI.X R3, R3, R17, R4, 0x1, P3 ;  /* 0x0000001103039211 */ /* 0x000fe600018f0c04 */
[----:B------:R-:W-:Y:S01]  /*7a70*/  @!PT LDS RZ, [RZ] ;  /* 0x00000000fffff984 */ /* 0x000fe20000000800 */
[----:B------:R-:W-:Y:S01]  /*7a80*/  @!PT LDS RZ, [RZ] ;  /* 0x00000000fffff984 */ /* 0x000fe20000000800 */
[----:B------:R-:W-:Y:S01]  /*7a90*/  @!PT LDS RZ, [RZ] ;  /* 0x00000000fffff984 */ /* 0x000fe20000000800 */
[----:B------:R1:W-:Y:S05]  /*7aa0*/  @!P2 LDGSTS.E.BYPASS.LTC128B.128 [R222+0xa800], desc[UR20][R6.64+0x40] ;  /* 0x0a80004006deafae */ /* 0x0003ea000b901d54 */
[----:B------:R-:W-:Y:S05]  /*7ab0*/  @P1 STS.128 [R222+0xb800], RZ ;  /* 0x00b800ffde001388 */ /* 0x000fea0000000c00 */
[----:B------:R-:W-:Y:S01]  /*7ac0*/  @!PT LDS RZ, [RZ] ;  /* 0x00000000fffff984 */ /* 0x000fe20000000800 */
[----:B------:R-:W-:Y:S01]  /*7ad0*/  @!PT LDS RZ, [RZ] ;  /* 0x00000000fffff984 */ /* 0x000fe20000000800 */
[----:B------:R-:W-:Y:S01]  /*7ae0*/  @!PT LDS RZ, [RZ] ;  /* 0x00000000fffff984 */ /* 0x000fe20000000800 */
[----:B------:R2:W-:Y:S05]  /*7af0*/  @!P1 LDGSTS.E.BYPASS.LTC128B.128 [R222+0xb800], desc[UR20][R2.64+0x80] ;  /* 0x0b80008002de9fae */ /* 0x0005ea000b901d54 */
[----:B------:R-:W-:Y:S05]  /*7b00*/  LDSM.16.M88.4 R64, [R220] ;  /* 0x00000000dc40783b */ /* 0x000fea0000000200 */
[----:B------:R-:W1:Y:S05]  /*7b10*/  LDSM.16.M88.4 R16, [R217+0x6000] ;  /* 0x00600000d910783b */ /* 0x000e6a0000000200 */
[----:B------:R-:W3:Y:S05]  /*7b20*/  LDSM.16.M88.4 R60, [R220+0x1000] ;  /* 0x00100000dc3c783b */ /* 0x000eea0000000200 */
[----:B------:R-:W4:Y:S05]  /*7b30*/  LDSM.16.M88.4 R32, [R217+0x6400] ;  /* 0x00640000d920783b */ /* 0x000f2a0000000200 */
[----:B------:R-:W0:Y:S05]  /*7b40*/  LDGDEPBAR ;  /* 0x00000000000079af */ /* 0x000e2a0000000000 */
[----:B------:R-:W5:Y:S05]  /*7b50*/  LDSM.16.M88.4 R48, [R217+0x6800] ;  /* 0x00680000d930783b */ /* 0x000f6a0000000200 */
[----:B------:R-:W2:Y:S05]  /*7b60*/  LDSM.16.M88.4 R172, [R217+0x6c00] ;  /* 0x006c0000d9ac783b */ /* 0x000eaa0000000200 */
[----:B------:R-:W-:Y:S05]  /*7b70*/  LDSM.16.M88.4 R176, [R221] ;  /* 0x00000000ddb0783b */ /* 0x000fea0000000200 */
[----:B------:R-:W2:Y:S05]  /*7b80*/  LDSM.16.M88.4 R180, [R219+0x6000] ;  /* 0x00600000dbb4783b */ /* 0x000eaa0000000200 */
[----:B------:R-:W2:Y:S01]  /*7b90*/  LDSM.16.M88.4 R184, [R221+0x1000] ;  /* 0x00100000ddb8783b */ /* 0x000ea20000000200 */
[-C--:B-1----:R-:W-:Y:S04]  /*7ba0*/  HMMA.16816.F32 R4, R64, R16.reuse, RZ ;  /* 0x000000104004723c */ /* 0x082fe800000018ff */
[----:B------:R-:W1:Y:S02]  /*7bb0*/  LDSM.16.M88.4 R188, [R219+0x6400] ;  /* 0x00640000dbbc783b */ /* 0x000e640000000200 */
[C---:B---3--:R-:W-:Y:S03]  /*7bc0*/  HMMA.16816.F32 R8, R60.reuse, R16, RZ ;  /* 0x000000103c08723c */ /* 0x048fe600000018ff */
[----:B------:R-:W3:Y:S03]  /*7bd0*/  LDSM.16.M88.4 R192, [R219+0x6800] ;  /* 0x00680000dbc0783b */ /* 0x000ee60000000200 */
[-C--:B------:R-:W-:Y:S02]  /*7be0*/  HMMA.16816.F32 R12, R60, R18.reuse, RZ ;  /* 0x000000123c0c723c */ /* 0x080fe400000018ff */
[----:B------:R-:W3:Y:S04]  /*7bf0*/  LDSM.16.M88.4 R196, [R219+0x6c00] ;  /* 0x006c0000dbc4783b */ /* 0x000ee80000000200 */
[C---:B------:R-:W-:Y:S01]  /*7c00*/  HMMA.16816.F32 R16, R64.reuse, R18, RZ ;  /* 0x000000124010723c */ /* 0x040fe200000018ff */
[----:B------:R-:W-:Y:S05]  /*7c10*/  LDSM.16.M88.4 R200, [R220+0x3000] ;  /* 0x00300000dcc8783b */ /* 0x000fea0000000200 */
[-C--:B----4-:R-:W-:Y:S01]  /*7c20*/  HMMA.16816.F32 R20, R64, R32.reuse, RZ ;  /* 0x000000204014723c */ /* 0x090fe200000018ff */
[----:B------:R-:W-:Y:S05]  /*7c30*/  LDSM.16.M88.4 R204, [R217+0x7c00] ;  /* 0x007c0000d9cc783b */ /* 0x000fea0000000200 */
[C---:B------:R-:W-:Y:S01]  /*7c40*/  HMMA.16816.F32 R24, R60.reuse, R32, RZ ;  /* 0x000000203c18723c */ /* 0x040fe200000018ff */
[----:B------:R-:W-:Y:S05]  /*7c50*/  LDSM.16.M88.4 R208, [R219+0x7000] ;  /* 0x00700000dbd0783b */ /* 0x000fea0000000200 */
[-C--:B------:R-:W-:Y:S01]  /*7c60*/  HMMA.16816.F32 R28, R60, R34.reuse, RZ ;  /* 0x000000223c1c723c */ /* 0x080fe200000018ff */
[----:B------:R-:W-:Y:S05]  /*7c70*/  LDSM.16.M88.4 R212, [R221+0x3000] ;  /* 0x00300000ddd4783b */ /* 0x000fea0000000200 */
[C---:B------:R-:W-:Y:S06]  /*7c80*/  HMMA.16816.F32 R32, R64.reuse, R34, RZ ;  /* 0x000000224020723c */ /* 0x040fec00000018ff */
[-C--:B-----5:R-:W-:Y:S06]  /*7c90*/  HMMA.16816.F32 R36, R64, R48.reuse, RZ ;  /* 0x000000304024723c */ /* 0x0a0fec00000018ff */
[C---:B------:R-:W-:Y:S06]  /*7ca0*/  HMMA.16816.F32 R40, R60.reuse, R48, RZ ;  /* 0x000000303c28723c */ /* 0x040fec00000018ff */
[-C--:B------:R-:W-:Y:S06]  /*7cb0*/  HMMA.16816.F32 R44, R60, R50.reuse, RZ ;  /* 0x000000323c2c723c */ /* 0x080fec00000018ff */
[C---:B------:R-:W-:Y:S06]  /*7cc0*/  HMMA.16816.F32 R48, R64.reuse, R50, RZ ;  /* 0x000000324030723c */ /* 0x040fec00000018ff */
[-C--:B--2---:R-:W-:Y:S06]  /*7cd0*/  HMMA.16816.F32 R52, R64, R172.reuse, RZ ;  /* 0x000000ac4034723c */ /* 0x084fec00000018ff */
[C---:B------:R-:W-:Y:S06]  /*7ce0*/  HMMA.16816.F32 R56, R60.reuse, R172, RZ ;  /* 0x000000ac3c38723c */ /* 0x040fec00000018ff */
[-C--:B------:R-:W-:Y:S06]  /*7cf0*/  HMMA.16816.F32 R60, R60, R174.reuse, RZ ;  /* 0x000000ae3c3c723c */ /* 0x080fec00000018ff */
[----:B------:R-:W-:Y:S01]  /*7d00*/  HMMA.16816.F32 R64, R64, R174, RZ ;  /* 0x000000ae4040723c */ /* 0x000fe200000018ff */
[----:B------:R-:W-:Y:S05]  /*7d10*/  LDSM.16.M88.4 R172, [R220+0x2000] ;  /* 0x00200000dcac783b */ /* 0x000fea0000000200 */
[-C--:B------:R-:W-:Y:S06]  /*7d20*/  HMMA.16816.F32 R4, R176, R180.reuse, R4 ;  /* 0x000000b4b004723c */ /* 0x080fec0000001804 */
[C---:B------:R-:W-:Y:S06]  /*7d30*/  HMMA.16816.F32 R8, R184.reuse, R180, R8 ;  /* 0x000000b4b808723c */ /* 0x040fec0000001808 */
[-C--:B------:R-:W-:Y:S06]  /*7d40*/  HMMA.16816.F32 R12, R184, R182.reuse, R12 ;  /* 0x000000b6b80c723c */ /* 0x080fec000000180c */
[C---:B------:R-:W-:Y:S01]  /*7d50*/  HMMA.16816.F32 R16, R176.reuse, R182, R16 ;  /* 0x000000b6b010723c */ /* 0x040fe20000001810 */
[----:B------:R-:W2:Y:S05]  /*7d60*/  LDSM.16.M88.4 R180, [R217+0x7000] ;  /* 0x00700000d9b4783b */ /* 0x000eaa0000000200 */
[-C--:B-1----:R-:W-:Y:S06]  /*7d70*/  HMMA.16816.F32 R20, R176, R188.reuse, R20 ;  /* 0x000000bcb014723c */ /* 0x082fec0000001814 */
[C---:B------:R-:W-:Y:S06]  /*7d80*/  HMMA.16816.F32 R24, R184.reuse, R188, R24 ;  /* 0x000000bcb818723c */ /* 0x040fec0000001818 */
[-C--:B------:R-:W-:Y:S06]  /*7d90*/  HMMA.16816.F32 R28, R184, R190.reuse, R28 ;  /* 0x000000beb81c723c */ /* 0x080fec000000181c */
[C---:B------:R-:W-:Y:S01]  /*7da0*/  HMMA.16816.F32 R32, R176.reuse, R190, R32 ;  /* 0x000000beb020723c */ /* 0x040fe20000001820 */
[----:B------:R-:W1:Y:S05]  /*7db0*/  LDSM.16.M88.4 R188, [R217+0x7400] ;  /* 0x00740000d9bc783b */ /* 0x000e6a0000000200 */
[-C--:B---3--:R-:W-:Y:S06]  /*7dc0*/  HMMA.16816.F32 R36, R176, R192.reuse, R36 ;  /* 0x000000c0b024723c */ /* 0x088fec0000001824 */
        /* <DEDUP_REMOVED lines=8> */
[----:B------:R-:W-:Y:S01]  /*7e50*/  HMMA.16816.F32 R64, R176, R198, R64 ;  /* 0x000000c6b040723c */ /* 0x000fe20000001840 */
[----:B------:R-:W5:Y:S05]  /*7e60*/  LDSM.16.M88.4 R176, [R219+0x7400] ;  /* 0x00740000dbb0783b */ /* 0x000f6a0000000200 */
[-C--:B--2---:R-:W-:Y:S01]  /*7e70*/  HMMA.16816.F32 R4, R172, R180.reuse, R4 ;  /* 0x000000b4ac04723c */ /* 0x084fe20000001804 */
[----:B------:R-:W-:Y:S05]  /*7e80*/  LDSM.16.M88.4 R196, [R220+0x5000] ;  /* 0x00500000dcc4783b */ /* 0x000fea0000000200 */
        /* <DEDUP_REMOVED lines=19> */
[----:B------:R-:W3:Y:S05]  /*7fc0*/  LDSM.16.M88.4 R172, [R220+0x4000] ;  /* 0x00400000dcac783b */ /* 0x000eea0000000200 */
[-C--:B----4-:R-:W-:Y:S01]  /*7fd0*/  HMMA.16816.F32 R4, R184, R208.reuse, R4 ;  /* 0x000000d0b804723c */ /* 0x090fe20000001804 */
[----:B------:R-:W-:Y:S05]  /*7fe0*/  LDSM.16.M88.4 R204, [R221+0x4000] ;  /* 0x00400000ddcc783b */ /* 0x000fea0000000200 */
        /* <DEDUP_REMOVED lines=9> */
[-C--:B--2---:R-:W-:Y:S06]  /*8080*/  HMMA.16816.F32 R36, R184, R180.reuse, R36 ;  /* 0x000000b4b824723c */ /* 0x084fec0000001824 */
[C---:B------:R-:W-:Y:S06]  /*8090*/  HMMA.16816.F32 R40, R212.reuse, R180, R40 ;  /* 0x000000b4d428723c */ /* 0x040fec0000001828 */
[-C--:B------:R-:W-:Y:S06]  /*80a0*/  HMMA.16816.F32 R44, R212, R182.reuse, R44 ;  /* 0x000000b6d42c723c */ /* 0x080fec000000182c */
[C---:B------:R-:W-:Y:S01]  /*80b0*/  HMMA.16816.F32 R48, R184.reuse, R182, R48 ;  /* 0x000000b6b830723c */ /* 0x040fe20000001830 */
[----:B------:R-:W2:Y:S05]  /*80c0*/  LDSM.16.M88.4 R180, [R217+0x8800] ;  /* 0x00880000d9b4783b */ /* 0x000eaa0000000200 */
[-C--:B-1----:R-:W-:Y:S06]  /*80d0*/  HMMA.16816.F32 R52, R184, R188.reuse, R52 ;  /* 0x000000bcb834723c */ /* 0x082fec0000001834 */
[C---:B------:R-:W-:Y:S06]  /*80e0*/  HMMA.16816.F32 R56, R212.reuse, R188, R56 ;  /* 0x000000bcd438723c */ /* 0x040fec0000001838 */
[-C--:B------:R-:W-:Y:S01]  /*80f0*/  HMMA.16816.F32 R60, R212, R190.reuse, R60 ;  /* 0x000000bed43c723c */ /* 0x080fe2000000183c */
[----:B------:R-:W1:Y:S05]  /*8100*/  LDSM.16.M88.4 R212, [R221+0x5000] ;  /* 0x00500000ddd4783b */ /* 0x000e6a0000000200 */
[----:B------:R-:W-:Y:S01]  /*8110*/  HMMA.16816.F32 R64, R184, R190, R64 ;  /* 0x000000beb840723c */ /* 0x000fe20000001840 */
[----:B------:R-:W5:Y:S05]  /*8120*/  LDSM.16.M88.4 R184, [R219+0x8400] ;  /* 0x00840000dbb8783b */ /* 0x000f6a0000000200 */
[-C--:B---3--:R-:W-:Y:S01]  /*8130*/  HMMA.16816.F32 R4, R172, R192.reuse, R4 ;  /* 0x000000c0ac04723c */ /* 0x088fe20000001804 */
[----:B------:R-:W3:Y:S05]  /*8140*/  LDSM.16.M88.4 R188, [R219+0x8800] ;  /* 0x00880000dbbc783b */ /* 0x000eea0000000200 */
[C---:B------:R-:W-:Y:S06]  /*8150*/  HMMA.16816.F32 R8, R196.reuse, R192, R8 ;  /* 0x000000c0c408723c */ /* 0x040fec0000001808 */
[-C--:B------:R-:W-:Y:S06]  /*8160*/  HMMA.16816.F32 R12, R196, R194.reuse, R12 ;  /* 0x000000c2c40c723c */ /* 0x080fec000000180c */
[C---:B------:R-:W-:Y:S06]  /*8170*/  HMMA.16816.F32 R16, R172.reuse, R194, R16 ;  /* 0x000000c2ac10723c */ /* 0x040fec0000001810 */
[-C--:B----4-:R-:W-:Y:S06]  /*8180*/  HMMA.16816.F32 R20, R172, R176.reuse, R20 ;  /* 0x000000b0ac14723c */ /* 0x090fec0000001814 */
        /* <DEDUP_REMOVED lines=10> */
[----:B------:R-:W-:Y:S01]  /*8230*/  HMMA.16816.F32 R64, R172, R202, R64 ;  /* 0x000000caac40723c */ /* 0x000fe20000001840 */
[----:B------:R-:W2:Y:S01]  /*8240*/  LDSM.16.M88.4 R172, [R219+0x8c00] ;  /* 0x008c0000dbac783b */ /* 0x000ea20000000200 */
[----:B------:R-:W-:Y:S04]  /*8250*/  DEPBAR.LE SB0, 0x0 ;  /* 0x000080000000791a */ /* 0x000fe80000000000 */
[-C--:B------:R-:W-:Y:S01]  /*8260*/  HMMA.16816.F32 R4, R204, R208.reuse, R4 ;  /* 0x000000d0cc04723c */ /* 0x080fe20000001804 */
[----:B------:R-:W-:Y:S05]  /*8270*/  BAR.SYNC.DEFER_BLOCKING 0x0 ;  /* 0x0000000000007b1d */ /* 0x000fea0000010000 */
[C---:B-1----:R-:W-:Y:S06]  /*8280*/  HMMA.16816.F32 R8, R212.reuse, R208, R8 ;  /* 0x000000d0d408723c */ /* 0x042fec0000001808 */
[-C--:B------:R-:W-:Y:S06]  /*8290*/  HMMA.16816.F32 R12, R212, R210.reuse, R12 ;  /* 0x000000d2d40c723c */ /* 0x080fec000000180c */
[C---:B------:R-:W-:Y:S06]  /*82a0*/  HMMA.16816.F32 R16, R204.reuse, R210, R16 ;  /* 0x000000d2cc10723c */ /* 0x040fec0000001810 */
[-C--:B-----5:R-:W-:Y:S05]  /*82b0*/  HMMA.16816.F32 R20, R204, R184.reuse, R20 ;  /* 0x000000b8cc14723c */ /* 0x0a0fea0000001814 */
[----:B------:R-:W-:Y:S01]  /*82c0*/  FMNMX.FTZ R2, R4, R0, !PT ;  /* 0x0000000004027209 */ /* 0x000fe20007810000 */
[C---:B------:R-:W-:Y:S05]  /*82d0*/  HMMA.16816.F32 R24, R212.reuse, R184, R24 ;  /* 0x000000b8d418723c */ /* 0x040fea0000001818 */
[----:B------:R-:W-:Y:S01]  /*82e0*/  FMNMX.FTZ R3, R6, R132, !PT ;  /* 0x0000008406037209 */ /* 0x000fe20007810000 */
[-C--:B------:R-:W-:Y:S01]  /*82f0*/  HMMA.16816.F32 R28, R212, R186.reuse, R28 ;  /* 0x000000bad41c723c */ /* 0x080fe2000000181c */
[----:B------:R-:W-:Y:S04]  /*8300*/  P2R R184, PR, RZ, 0x40 ;  /* 0x00000040ffb87803 */ /* 0x000fe80000000000 */
        /* <DEDUP_REMOVED lines=9> */
[C---:B------:R-:W-:Y:S05]  /*83a0*/  HMMA.16816.F32 R48, R204.reuse, R190, R48 ;  /* 0x000000becc30723c */ /* 0x040fea0000001830 */
[----:B------:R-:W-:Y:S01]  /*83b0*/  FMNMX.FTZ R3, R19, R2, !PT ;  /* 0x0000000213037209 */ /* 0x000fe20007810000 */
[-C--:B--2---:R-:W-:Y:S05]  /*83c0*/  HMMA.16816.F32 R52, R204, R172.reuse, R52 ;  /* 0x000000accc34723c */ /* 0x084fea0000001834 */
        /* <DEDUP_REMOVED lines=28> */
.L_x_404:
[----:B--2---:R-:W-:Y:S01]  /*8590*/  FMNMX.FTZ R2, R8, R137, !PT ;  /* 0x0000008908027209 */ /* 0x004fe20007810000 */
[----:B------:R-:W2:Y:S01]  /*85a0*/  LDL.64 R210, [R1] ;  /* 0x0000000001d27983 */ /* 0x000ea20000100a00 */
[----:B------:R-:W-:Y:S01]  /*85b0*/  ISETP.NE.AND P2, PT, R184, RZ, PT ;  /* 0x000000ffb800720c */ /* 0x000fe20003f45270 */
[----:B------:R-:W-:Y:S01]  /*85c0*/  IMAD.MOV.U32 R178, RZ, RZ, 0x7054 ;  /* 0x00007054ffb27424 */ /* 0x000fe200078e00ff */
[----:B------:R-:W-:Y:S01]  /*85d0*/  FMNMX.FTZ R3, R9, R2, !PT ;  /* 0x0000000209037209 */ /* 0x000fe20007810000 */
[----:B------:R-:W-:Y:S01]  /*85e0*/  UIADD3 UR15, UR22, -0x61c88647, URZ ;  /* 0x9e3779b9160f7890 */ /* 0x000fe2000fffe03f */
[----:B------:R-:W-:Y:S01]  /*85f0*/  FMNMX.FTZ R2, R10, R138, !PT ;  /* 0x0000008a0a027209 */ /* 0x000fe20007810000 */
[----:B------:R-:W1:Y:S01]  /*8600*/  SHFL.BFLY PT, R133, R136, 0x2, 0x1f ;  /* 0x0c401f0088857f89 */ /* 0x000e6200000e0000 */
[----:B------:R-:W-:Y:S01]  /*8610*/  FMNMX.FTZ R3, R12, R3, !PT ;  /* 0x000000030c037209 */ /* 0x000fe20007810000 */
[----:B------:R-:W-:Y:S01]  /*8620*/  UIADD3 UR17, UR22, -0x4ab325aa, URZ ;  /* 0xb54cda5616117890 */ /* 0x000fe2000fffe03f */
[----:B------:R-:W-:Y:S05]  /*8630*/  FMNMX.FTZ R2, R11, R2, !PT ;  /* 0x000000020b027209 */ /* 0x000fea0007810000 */
[----:B------:R-:W3:Y:S01]  /*8640*/  SHFL.BFLY PT, R135, R139, 0x2, 0x1f ;  /* 0x0c401f008b877f89 */ /* 0x000ee200000e0000 */
[----:B------:R-:W-:Y:S01]  /*8650*/  FMNMX.FTZ R3, R13, R3, !PT ;  /* 0x000000030d037209 */ /* 0x000fe20007810000 */
[----:B------:R-:W-:Y:S01]  /*8660*/  IMAD.U32 R188, RZ, RZ, UR14 ;  /* 0x0000000effbc7e24 */ /* 0x000fe2000f8e00ff */
[----:B------:R-:W-:Y:S05]  /*8670*/  FMNMX.FTZ R2, R14, R2, !PT ;  /* 0x000000020e027209 */ /* 0x000fea0007810000 */
[----:B------:R-:W-:Y:S01]  /*8680*/  LDSM.16.MT88.4 R184, [R218+0x9000] ;  /* 0x00900000dab8783b */ /* 0x000fe20000004200 */
[----:B------:R-:W-:Y:S01]  /*8690*/  FMNMX.FTZ R3, R24, R3, !PT ;  /* 0x0000000318037209 */ /* 0x000fe20007810000 */
[----:B------:R-:W-:Y:S01]  /*86a0*/  IMAD.SHL.U32 R193, R223, 0x2, RZ ;  /* 0x00000002dfc17824 */ /* 0x000fe200078e00ff */
[----:B------:R-:W-:Y:S01]  /*86b0*/  FMNMX.FTZ R2, R15, R2, !PT ;  /* 0x000000020f027209 */ /* 0x000fe20007810000 */
[----:B------:R-:W-:Y:S01]  /*86c0*/  UIADD3 UR18, UR22, 0x3c6ef372, URZ ;  /* 0x3c6ef37216127890 */ /* 0x000fe2000fffe03f */
[----:B------:R-:W-:Y:S01]  /*86d0*/  FMNMX.FTZ R3, R25, R3, !PT ;  /* 0x0000000319037209 */ /* 0x000fe20007810000 */
[----:B------:R-:W-:Y:S01]  /*86e0*/  UIADD3 UR16, UR23, -0x4498517b, URZ ;  /* 0xbb67ae8517107890 */ /* 0x000fe2000fffe03f */
[----:B------:R-:W-:Y:S02]  /*86f0*/  FMNMX.FTZ R2, R26, R2, !PT ;  /* 0x000000021a027209 */ /* 0x000fe40007810000 */
[----:B------:R-:W-:Y:S02]  /*8700*/  FMNMX.FTZ R3, R28, R3, !PT ;  /* 0x000000031c037209 */ /* 0x000fe40007810000 */
[----:B------:R-:W-:Y:S02]  /*8710*/  FMNMX.FTZ R2, R27, R2, !PT ;  /* 0x000000021b027209 */ /* 0x000fe40007810000 */
[----:B------:R-:W-:Y:S02]  /*8720*/  FMNMX.FTZ R3, R29, R3, !PT ;  /* 0x000000031d037209 */ /* 0x000fe40007810000 */
[----:B------:R-:W-:Y:S02]  /*8730*/  FMNMX.FTZ R2, R30, R2, !PT ;  /* 0x000000021e027209 */ /* 0x000fe40007810000 */
[----:B-1----:R-:W-:Y:S02]  /*8740*/  FMNMX.FTZ R136, R136, R133, !PT ;  /* 0x0000008588887209 */ /* 0x002fe40007810000 */
[----:B------:R-:W-:Y:S02]  /*8750*/  FMNMX.FTZ R3, R40, R3, !PT ;  /* 0x0000000328037209 */ /* 0x000fe40007810000 */
[----:B---3--:R-:W-:Y:S01]  /*8760*/  FMNMX.FTZ R135, R139, R135, !PT ;  /* 0x000000878b877209 */ /* 0x008fe20007810000 */
[----:B------:R-:W1:Y:S01]  /*8770*/  SHFL.BFLY PT, R133, R136, 0x1, 0x1f ;  /* 0x0c201f0088857f89 */ /* 0x000e6200000e0000 */
[----:B------:R-:W-:Y:S02]  /*8780*/  FMNMX.FTZ R3, R41, R3, !PT ;  /* 0x0000000329037209 */ /* 0x000fe40007810000 */
[----:B------:R-:W-:Y:S05]  /*8790*/  FMNMX.FTZ R2, R31, R2, !PT ;  /* 0x000000021f027209 */ /* 0x000fea0007810000 */
[----:B------:R-:W3:Y:S01]  /*87a0*/  SHFL.BFLY PT, R134, R135, 0x1, 0x1f ;  /* 0x0c201f0087867f89 */ /* 0x000ee200000e0000 */
[----:B------:R-:W-:Y:S02]  /*87b0*/  FMNMX.FTZ R3, R44, R3, !PT ;  /* 0x000000032c037209 */ /* 0x000fe40007810000 */
[----:B------:R-:W-:Y:S02]  /*87c0*/  FMNMX.FTZ R2, R42, R2, !PT ;  /* 0x000000022a027209 */ /* 0x000fe40007810000 */
[----:B------:R-:W-:Y:S02]  /*87d0*/  LOP3.LUT R172, R225, UR23, R193, 0x96, !PT ;  /* 0x00000017e1ac7c12 */ /* 0x000fe4000f8e96c1 */
[----:B------:R-:W-:Y:S02]  /*87e0*/  FMNMX.FTZ R2, R43, R2, !PT ;  /* 0x000000022b027209 */ /* 0x000fe40007810000 */
[----:B------:R-:W-:Y:S01]  /*87f0*/  PRMT R188, R188, R178, UR14 ;  /* 0x0000000ebcbc7e16 */ /* 0x000fe200080000b2 */
[----:B------:R-:W-:Y:S01]  /*8800*/  IMAD.WIDE.U32 R172, R172, -0x326172a9, RZ ;  /* 0xcd9e8d57acac7825 */ /* 0x000fe200078e00ff */
[----:B------:R-:W-:Y:S04]  /*8810*/  FMNMX.FTZ R2, R46, R2, !PT ;  /* 0x000000022e027209 */ /* 0x000fe80007810000 */
[----:B------:R-:W-:Y:S04]  /*8820*/  FMNMX.FTZ R2, R47, R2, !PT ;  /* 0x000000022f027209 */ /* 0x000fe80007810000 */
[----:B------:R-:W-:Y:S02]  /*8830*/  FMNMX.FTZ R2, R58, R2, !PT ;  /* 0x000000023a027209 */ /* 0x000fe40007810000 */
[----:B-1----:R-:W-:Y:S02]  /*8840*/  FMNMX.FTZ R136, R136, R133, !PT ;  /* 0x0000008588887209 */ /* 0x002fe40007810000 */
[----:B------:R-:W-:Y:S02]  /*8850*/  FMNMX.FTZ R133, R45, R3, !PT ;  /* 0x000000032d857209 */ /* 0x000fe40007810000 */
[----:B---3--:R-:W-:Y:S01]  /*8860*/  FMNMX.FTZ R135, R135, R134, !PT ;  /* 0x0000008687877209 */ /* 0x008fe20007810000 */
[----:B------:R-:W-:Y:S01]  /*8870*/  FADD.FTZ R0, -R136, R0 ;  /* 0x0000000088007221 */ /* 0x000fe20000010100 */
[----:B------:R-:W-:Y:S01]  /*8880*/  FMNMX.FTZ R133, R56, R133, !PT ;  /* 0x0000008538857209 */ /* 0x000fe20007810000 */
[C---:B------:R-:W-:Y:S01]  /*8890*/  FMUL.FTZ R189, R136.reuse, UR4 ;  /* 0x0000000488bd7c20 */ /* 0x040fe20008410000 */
[----:B------:R-:W-:Y:S01]  /*88a0*/  FSETP.NEU.FTZ.AND P1, PT, R136, -INF , PT ;  /* 0xff8000008800780b */ /* 0x000fe20003f3d000 */
[----:B------:R-:W-:Y:S01]  /*88b0*/  FMUL.FTZ R3, R0, UR4 ;  /* 0x0000000400037c20 */ /* 0x000fe20008410000 */
[----:B------:R-:W-:Y:S01]  /*88c0*/  FADD.FTZ R0, -R135, R132 ;  /* 0x0000008487007221 */ /* 0x000fe20000010100 */
[----:B------:R-:W-:Y:S01]  /*88d0*/  FMNMX.FTZ R133, R57, R133, !PT ;  /* 0x0000008539857209 */ /* 0x000fe20007810000 */
[----:B------:R-:W-:Y:S01]  /*88e0*/  FMUL.FTZ R190, R135, UR4 ;  /* 0x0000000487be7c20 */ /* 0x000fe20008410000 */
[----:B------:R1:W3:Y:S01]  /*88f0*/  MUFU.EX2 R132, R3 ;  /* 0x0000000300847308 */ /* 0x0002e20000000800 */
[----:B------:R-:W-:Y:S02]  /*8900*/  FSEL R189, R189, RZ, P1 ;  /* 0x000000ffbdbd7208 */ /* 0x000fe40000800000 */
[----:B------:R-:W-:Y:S02]  /*8910*/  FMNMX.FTZ R133, R60, R133, !PT ;  /* 0x000000853c857209 */ /* 0x000fe40007810000 */
[----:B------:R-:W-:Y:S01]  /*8920*/  FMNMX.FTZ R2, R59, R2, !PT ;  /* 0x000000023b027209 */ /* 0x000fe20007810000 */
[--C-:B------:R-:W-:Y:S01]  /*8930*/  FFMA.FTZ R16, R16, UR4, -R189.reuse ;  /* 0x0000000410107c23 */ /* 0x100fe200080108bd */
[----:B------:R-:W-:Y:S01]  /*8940*/  FMNMX.FTZ R133, R61, R133, !PT ;  /* 0x000000853d857209 */ /* 0x000fe20007810000 */
[--C-:B------:R-:W-:Y:S01]  /*8950*/  FFMA.FTZ R17, R17, UR4, -R189.reuse ;  /* 0x0000000411117c23 */ /* 0x100fe200080108bd */
[----:B------:R-:W-:Y:S01]  /*8960*/  FSETP.NEU.FTZ.AND P1, PT, R135, -INF , PT ;  /* 0xff8000008700780b */ /* 0x000fe20003f3d000 */
[----:B------:R-:W-:Y:S01]  /*8970*/  MUFU.EX2 R234, R16 ;  /* 0x0000001000ea7308 */ /* 0x000fe20000000800 */
[----:B------:R-:W-:Y:S01]  /*8980*/  LOP3.LUT R134, R227, UR16, R224, 0x96, !PT ;  /* 0x00000010e3867c12 */ /* 0x000fe2000f8e96e0 */
[----:B------:R-:W4:Y:S01]  /*8990*/  SHFL.BFLY PT, R139, R133, 0x2, 0x1f ;  /* 0x0c401f00858b7f89 */ /* 0x000f2200000e0000 */
[----:B------:R-:W-:Y:S01]  /*89a0*/  FSEL R190, R190, RZ, P1 ;  /* 0x000000ffbebe7208 */ /* 0x000fe20000800000 */
[--C-:B------:R-:W-:Y:S01]  /*89b0*/  FFMA.FTZ R4, R4, UR4, -R189.reuse ;  /* 0x0000000404047c23 */ /* 0x100fe200080108bd */
[--C-:B------:R-:W-:Y:S01]  /*89c0*/  FFMA.FTZ R5, R5, UR4, -R189.reuse ;  /* 0x0000000405057c23 */ /* 0x100fe200080108bd */
[----:B------:R-:W-:Y:S04]  /*89d0*/  IMAD.WIDE.U32 R208, R134, -0x326172a9, RZ ;  /* 0xcd9e8d5786d07825 */ /* 0x000fe800078e00ff */
[----:B-1----:R-:W-:Y:S01]  /*89e0*/  FMUL.FTZ R3, R0, UR4 ;  /* 0x0000000400037c20 */ /* 0x002fe20008410000 */
[----:B------:R-:W-:Y:S01]  /*89f0*/  MUFU.EX2 R214, R17 ;  /* 0x0000001100d67308 */ /* 0x000fe20000000800 */
[----:B------:R-:W-:Y:S01]  /*8a00*/  FMNMX.FTZ R0, R62, R2, !PT ;  /* 0x000000023e007209 */ /* 0x000fe20007810000 */
[----:B------:R-:W-:Y:S01]  /*8a10*/  FFMA.FTZ R18, R18, UR4, -R190 ;  /* 0x0000000412127c23 */ /* 0x000fe200080108be */
[----:B------:R-:W-:Y:S01]  /*8a20*/  LOP3.LUT R2, R229, UR16, R224, 0x96, !PT ;  /* 0x00000010e5027c12 */ /* 0x000fe2000f8e96e0 */
[----:B------:R-:W-:Y:S01]  /*8a30*/  FFMA.FTZ R19, R19, UR4, -R190 ;  /* 0x0000000413137c23 */ /* 0x000fe200080108be */
[----:B------:R-:W-:Y:S01]  /*8a40*/  LOP3.LUT R134, R173, UR15, R250, 0x96, !PT ;  /* 0x0000000fad867c12 */ /* 0x000fe2000f8e96fa */
[----:B------:R-:W-:Y:S01]  /*8a50*/  FFMA.FTZ R6, R6, UR4, -R190 ;  /* 0x0000000406067c23 */ /* 0x000fe200080108be */
[--C-:B------:R-:W-:Y:S01]  /*8a60*/  LOP3.LUT R174, R209, UR18, R172.reuse, 0x96, !PT ;  /* 0x00000012d1ae7c12 */ /* 0x100fe2000f8e96ac */
[----:B------:R-:W-:Y:S02]  /*8a70*/  IMAD.WIDE.U32 R206, R2, -0x326172a9, RZ ;  /* 0xcd9e8d5702ce7825 */ /* 0x000fe400078e00ff */
[----:B------:R-:W-:Y:S01]  /*8a80*/  MUFU.EX2 R235, R18 ;  /* 0x0000001200eb7308 */ /* 0x000fe20000000800 */
[----:B------:R-:W-:Y:S01]  /*8a90*/  UIADD3 UR16, UR23, 0x646e171e, URZ ;  /* 0x646e171e17107890 */ /* 0x000fe2000fffe03f */
[----:B------:R-:W-:Y:S01]  /*8aa0*/  FMNMX.FTZ R0, R63, R0, !PT ;  /* 0x000000003f007209 */ /* 0x000fe20007810000 */
[----:B------:R-:W-:Y:S01]  /*8ab0*/  IMAD.WIDE.U32 R174, R174, -0x2daee0ad, RZ ;  /* 0xd2511f53aeae7825 */ /* 0x000fe200078e00ff */
[----:B------:R-:W-:Y:S03]  /*8ac0*/  LOP3.LUT R176, R207, UR18, R172, 0x96, !PT ;  /* 0x00000012cfb07c12 */ /* 0x000fe6000f8e96ac */
[----:B---3--:R-:W-:Y:S01]  /*8ad0*/  FMUL.FTZ R68, R132, R68 ;  /* 0x0000004484447220 */ /* 0x008fe20000410000 */
[----:B------:R-:W1:Y:S02]  /*8ae0*/  SHFL.BFLY PT, R2, R0, 0x2, 0x1f ;  /* 0x0c401f0000027f89 */ /* 0x000e6400000e0000 */
[----:B------:R-:W-:Y:S01]  /*8af0*/  MUFU.EX2 R248, R4 ;  /* 0x0000000400f87308 */ /* 0x000fe20000000800 */
[----:B------:R-:W-:Y:S01]  /*8b00*/  IMAD.WIDE.U32 R176, R176, -0x2daee0ad, RZ ;  /* 0xd2511f53b0b07825 */ /* 0x000fe200078e00ff */
[----:B----4-:R-:W-:Y:S03]  /*8b10*/  FMNMX.FTZ R133, R133, R139, !PT ;  /* 0x0000008b85857209 */ /* 0x010fe60007810000 */
[C---:B------:R-:W-:Y:S01]  /*8b20*/  FMUL.FTZ R69, R132.reuse, R69 ;  /* 0x0000004584457220 */ /* 0x040fe20000410000 */
[C---:B------:R-:W-:Y:S01]  /*8b30*/  FMUL.FTZ R80, R132.reuse, R80 ;  /* 0x0000005084507220 */ /* 0x040fe20000410000 */
[C---:B------:R-:W-:Y:S01]  /*8b40*/  FMUL.FTZ R81, R132.reuse, R81 ;  /* 0x0000005184517220 */ /* 0x040fe20000410000 */
[C---:B------:R-:W-:Y:S02]  /*8b50*/  FMUL.FTZ R84, R132.reuse, R84 ;  /* 0x0000005484547220 */ /* 0x040fe40000410000 */
[----:B------:R-:W-:Y:S01]  /*8b60*/  MUFU.EX2 R232, R5 ;  /* 0x0000000500e87308 */ /* 0x000fe20000000800 */
[C---:B------:R-:W-:Y:S01]  /*8b70*/  FMUL.FTZ R85, R132.reuse, R85 ;  /* 0x0000005584557220 */ /* 0x040fe20000410000 */
[C---:B------:R-:W-:Y:S01]  /*8b80*/  FMUL.FTZ R96, R132.reuse, R96 ;  /* 0x0000006084607220 */ /* 0x040fe20000410000 */
[----:B------:R-:W-:Y:S01]  /*8b90*/  FMUL.FTZ R97, R132, R97 ;  /* 0x0000006184617220 */ /* 0x000fe20000410000 */
[--C-:B------:R-:W-:Y:S01]  /*8ba0*/  FFMA.FTZ R32, R32, UR4, -R189.reuse ;  /* 0x0000000420207c23 */ /* 0x100fe200080108bd */
[--C-:B------:R-:W-:Y:S01]  /*8bb0*/  FFMA.FTZ R33, R33, UR4, -R189.reuse ;  /* 0x0000000421217c23 */ /* 0x100fe200080108bd */
[--C-:B------:R-:W-:Y:S01]  /*8bc0*/  FFMA.FTZ R34, R34, UR4, -R190.reuse ;  /* 0x0000000422227c23 */ /* 0x100fe200080108be */
[C---:B------:R-:W-:Y:S03]  /*8bd0*/  FMUL.FTZ R100, R132.reuse, R100 ;  /* 0x0000006484647220 */ /* 0x040fe60000410000 */
[----:B------:R-:W-:Y:S01]  /*8be0*/  MUFU.EX2 R213, R19 ;  /* 0x0000001300d57308 */ /* 0x000fe20000000800 */
[----:B------:R-:W-:Y:S01]  /*8bf0*/  FMUL.FTZ R101, R132, R101 ;  /* 0x0000006584657220 */ /* 0x000fe20000410000 */
[--C-:B------:R-:W-:Y:S01]  /*8c00*/  FFMA.FTZ R20, R20, UR4, -R189.reuse ;  /* 0x0000000414147c23 */ /* 0x100fe200080108bd */
[C---:B------:R-:W-:Y:S01]  /*8c10*/  FMUL.FTZ R108, R132.reuse, R108 ;  /* 0x0000006c846c7220 */ /* 0x040fe20000410000 */
[C---:B------:R-:W-:Y:S01]  /*8c20*/  FMUL.FTZ R109, R132.reuse, R109 ;  /* 0x0000006d846d7220 */ /* 0x040fe20000410000 */
[C---:B------:R-:W-:Y:S01]  /*8c30*/  FMUL.FTZ R128, R132.reuse, R128 ;  /* 0x0000008084807220 */ /* 0x040fe20000410000 */
[----:B------:R-:W-:Y:S01]  /*8c40*/  FMUL.FTZ R129, R132, R129 ;  /* 0x0000008184817220 */ /* 0x000fe20000410000 */
[----:B-1----:R-:W-:Y:S03]  /*8c50*/  FMNMX.FTZ R0, R0, R2, !PT ;  /* 0x0000000200007209 */ /* 0x002fe60007810000 */
[----:B------:R-:W-:Y:S01]  /*8c60*/  MUFU.EX2 R246, R6 ;  /* 0x0000000600f67308 */ /* 0x000fe20000000800 */
[--C-:B------:R-:W-:Y:S01]  /*8c70*/  FFMA.FTZ R50, R50, UR4, -R190.reuse ;  /* 0x0000000432327c23 */ /* 0x100fe200080108be */
[--C-:B------:R-:W-:Y:S01]  /*8c80*/  FFMA.FTZ R37, R37, UR4, -R189.reuse ;  /* 0x0000000425257c23 */ /* 0x100fe200080108bd */
[--C-:B------:R-:W-:Y:S01]  /*8c90*/  FFMA.FTZ R22, R22, UR4, -R190.reuse ;  /* 0x0000000416167c23 */ /* 0x100fe200080108be */
[----:B------:R-:W-:Y:S01]  /*8ca0*/  SHFL.BFLY PT, R2, R0, 0x1, 0x1f ;  /* 0x0c201f0000027f89 */ /* 0x000fe200000e0000 */
[--C-:B------:R-:W-:Y:S01]  /*8cb0*/  FFMA.FTZ R21, R21, UR4, -R189.reuse ;  /* 0x0000000415157c23 */ /* 0x100fe200080108bd */
[C---:B------:R-:W-:Y:S01]  /*8cc0*/  FMUL.FTZ R112, R132.reuse, R112 ;  /* 0x0000007084707220 */ /* 0x040fe20000410000 */
[C---:B------:R-:W-:Y:S03]  /*8cd0*/  FMUL.FTZ R113, R132.reuse, R113 ;  /* 0x0000007184717220 */ /* 0x040fe60000410000 */
[----:B------:R-:W1:Y:S01]  /*8ce0*/  MUFU.EX2 R3, R3 ;  /* 0x0000000300037308 */ /* 0x000e620000000800 */
[C---:B------:R-:W-:Y:S01]  /*8cf0*/  FMUL.FTZ R120, R132.reuse, R120 ;  /* 0x0000007884787220 */ /* 0x040fe20000410000 */
[----:B------:R-:W-:Y:S01]  /*8d00*/  FMUL.FTZ R121, R132, R121 ;  /* 0x0000007984797220 */ /* 0x000fe20000410000 */
[--C-:B------:R-:W-:Y:S01]  /*8d10*/  FFMA.FTZ R49, R49, UR4, -R189.reuse ;  /* 0x0000000431317c23 */ /* 0x100fe200080108bd */
[--C-:B------:R-:W-:Y:S01]  /*8d20*/  FFMA.FTZ R51, R51, UR4, -R190.reuse ;  /* 0x0000000433337c23 */ /* 0x100fe200080108be */
[--C-:B------:R-:W-:Y:S01]  /*8d30*/  FFMA.FTZ R36, R36, UR4, -R189.reuse ;  /* 0x0000000424247c23 */ /* 0x100fe200080108bd */
[--C-:B------:R-:W-:Y:S01]  /*8d40*/  FFMA.FTZ R54, R54, UR4, -R190.reuse ;  /* 0x0000000436367c23 */ /* 0x100fe200080108be */
[--C-:B------:R-:W-:Y:S03]  /*8d50*/  FFMA.FTZ R67, R67, UR4, -R190.reuse ;  /* 0x0000000443437c23 */ /* 0x100fe600080108be */
[----:B------:R-:W-:Y:S01]  /*8d60*/  MUFU.EX2 R238, R32 ;  /* 0x0000002000ee7308 */ /* 0x000fe20000000800 */
[--C-:B------:R-:W-:Y:S01]  /*8d70*/  FFMA.FTZ R48, R48, UR4, -R189.reuse ;  /* 0x0000000430307c23 */ /* 0x100fe200080108bd */
[--C-:B------:R-:W-:Y:S01]  /*8d80*/  FFMA.FTZ R38, R38, UR4, -R190.reuse ;  /* 0x0000000426267c23 */ /* 0x100fe200080108be */
[--C-:B------:R-:W-:Y:S01]  /*8d90*/  FFMA.FTZ R39, R39, UR4, -R190.reuse ;  /* 0x0000000427277c23 */ /* 0x100fe200080108be */
[--C-:B------:R-:W-:Y:S01]  /*8da0*/  FFMA.FTZ R65, R65, UR4, -R189.reuse ;  /* 0x0000000441417c23 */ /* 0x100fe200080108bd */
[----:B------:R-:W-:Y:S01]  /*8db0*/  FFMA.FTZ R66, R66, UR4, -R190 ;  /* 0x0000000442427c23 */ /* 0x000fe200080108be */
[--C-:B------:R-:W-:Y:S01]  /*8dc0*/  FFMA.FTZ R64, R64, UR4, -R189.reuse ;  /* 0x0000000440407c23 */ /* 0x100fe200080108bd */
[--C-:B------:R-:W-:Y:S03]  /*8dd0*/  FFMA.FTZ R52, R52, UR4, -R189.reuse ;  /* 0x0000000434347c23 */ /* 0x100fe600080108bd */
[----:B------:R-:W-:Y:S01]  /*8de0*/  MUFU.EX2 R237, R33 ;  /* 0x0000002100ed7308 */ /* 0x000fe20000000800 */
        /* <DEDUP_REMOVED lines=18> */
[----:B------:R-:W-:Y:S06]  /*8f10*/  FFMA.FTZ R189, R53, UR4, -R189 ;  /* 0x0000000435bd7c23 */ /* 0x000fec00080108bd */
[----:B------:R-:W-:Y:S01]  /*8f20*/  MUFU.EX2 R189, R189 ;  /* 0x000000bd00bd7308 */ /* 0x000fe20000000800 */
[----:B--2---:R-:W-:Y:S05]  /*8f30*/  LOP3.LUT R16, R173, UR15, R210, 0x96, !PT ;  /* 0x0000000fad107c12 */ /* 0x004fea000f8e96d2 */
[----:B------:R-:W-:Y:S03]  /*8f40*/  IMAD.WIDE.U32 R16, R16, -0x2daee0ad, RZ ;  /* 0xd2511f5310107825 */ /* 0x000fe600078e00ff */
[----:B------:R-:W-:Y:S02]  /*8f50*/  LOP3.LUT R139, R177, UR11, R16, 0x96, !PT ;  /* 0x0000000bb18b7c12 */ /* 0x000fe4000f8e9610 */
[----:B------:R-:W-:Y:S01]  /*8f60*/  LOP3.LUT R172, R17, UR13, R228, 0x96, !PT ;  /* 0x0000000d11ac7c12 */ /* 0x000fe2000f8e96e4 */
[----:B------:R-:W-:Y:S02]  /*8f70*/  IMAD.WIDE.U32 R16, R134, -0x2daee0ad, RZ ;  /* 0xd2511f5386107825 */ /* 0x000fe400078e00ff */
[----:B------:R-:W1:Y:S02]  /*8f80*/  SHFL.BFLY PT, R134, R133, 0x1, 0x1f ;  /* 0x0c201f0085867f89 */ /* 0x000e6400000e0000 */
[----:B------:R-:W-:Y:S01]  /*8f90*/  IMAD.WIDE.U32 R200, R139, -0x326172a9, RZ ;  /* 0xcd9e8d578bc87825 */ /* 0x000fe200078e00ff */
[----:B------:R-:W-:Y:S02]  /*8fa0*/  LOP3.LUT R17, R17, UR13, R226, 0x96, !PT ;  /* 0x0000000d11117c12 */ /* 0x000fe4000f8e96e2 */
[----:B------:R-:W-:Y:S01]  /*8fb0*/  LOP3.LUT R18, R175, UR11, R16, 0x96, !PT ;  /* 0x0000000baf127c12 */ /* 0x000fe2000f8e9610 */
[----:B------:R-:W-:Y:S01]  /*8fc0*/  IMAD.WIDE.U32 R172, R172, -0x326172a9, RZ ;  /* 0xcd9e8d57acac7825 */ /* 0x000fe200078e00ff */
[----:B------:R-:W-:Y:S03]  /*8fd0*/  F2FP.F16.F32.PACK_AB R175, R213, R235 ;  /* 0x000000ebd5af723e */ /* 0x000fe600000000ff */
[----:B------:R-:W-:Y:S01]  /*8fe0*/  IMAD.WIDE.U32 R16, R17, -0x326172a9, RZ ;  /* 0xcd9e8d5711107825 */ /* 0x000fe200078e00ff */
[----:B------:R-:W-:Y:S02]  /*8ff0*/  LOP3.LUT R19, R173, UR12, R206, 0x96, !PT ;  /* 0x0000000cad137c12 */ /* 0x000fe4000f8e96ce */
[----:B------:R-:W-:Y:S01]  /*9000*/  LOP3.LUT R172, R201, UR10, R172, 0x96, !PT ;  /* 0x0000000ac9ac7c12 */ /* 0x000fe2000f8e96ac */
[----:B------:R-:W-:Y:S01]  /*9010*/  IMAD.WIDE.U32 R198, R18, -0x326172a9, RZ ;  /* 0xcd9e8d5712c67825 */ /* 0x000fe200078e00ff */
[----:B------:R-:W-:Y:S03]  /*9020*/  LOP3.LUT R4, R17, UR12, R208, 0x96, !PT ;  /* 0x0000000c11047c12 */ /* 0x000fe6000f8e96d0 */
[----:B------:R-:W-:Y:S01]  /*9030*/  IMAD.WIDE.U32 R18, R19, -0x2daee0ad, RZ ;  /* 0xd2511f5313127825 */ /* 0x000fe200078e00ff */
[----:B------:R-:W-:Y:S02]  /*9040*/  LOP3.LUT R16, R199, UR10, R16, 0x96, !PT ;  /* 0x0000000ac7107c12 */ /* 0x000fe4000f8e9610 */
[----:B------:R-:W-:Y:S01]  /*9050*/  MUFU.EX2 R199, R51 ;  /* 0x0000003300c77308 */ /* 0x000fe20000000800 */
[----:B------:R-:W-:Y:S01]  /*9060*/  IMAD.WIDE.U32 R4, R4, -0x2daee0ad, RZ ;  /* 0xd2511f5304047825 */ /* 0x000fe200078e00ff */
[----:B------:R-:W-:Y:S02]  /*9070*/  LOP3.LUT R176, R19, UR9, R176, 0x96, !PT ;  /* 0x0000000913b07c12 */ /* 0x000fe4000f8e96b0 */
[----:B-1----:R-:W-:Y:S01]  /*9080*/  FMNMX.FTZ R134, R133, R134, !PT ;  /* 0x0000008685867209 */ /* 0x002fe20007810000 */
[----:B------:R-:W-:Y:S01]  /*9090*/  IMAD.WIDE.U32 R204, R16, -0x2daee0ad, RZ ;  /* 0xd2511f5310cc7825 */ /* 0x000fe200078e00ff */
[----:B------:R-:W-:Y:S02]  /*90a0*/  LOP3.LUT R174, R5, UR9, R174, 0x96, !PT ;  /* 0x0000000905ae7c12 */ /* 0x000fe4000f8e96ae */
[C---:B------:R-:W-:Y:S01]  /*90b0*/  FSETP.NEU.FTZ.AND P1, PT, R134.reuse, -INF , PT ;  /* 0xff8000008600780b */ /* 0x040fe20003f3d000 */
[----:B------:R-:W-:Y:S01]  /*90c0*/  FMUL.FTZ R191, R134, UR4 ;  /* 0x0000000486bf7c20 */ /* 0x000fe20008410000 */
[----:B------:R-:W-:Y:S01]  /*90d0*/  LOP3.LUT R5, R205, UR5, R4, 0x96, !PT ;  /* 0x00000005cd057c12 */ /* 0x000fe2000f8e9604 */
[----:B------:R-:W-:Y:S01]  /*90e0*/  FFMA.FTZ R4, R7, UR4, -R190 ;  /* 0x0000000407047c23 */ /* 0x000fe200080108be */
[----:B------:R-:W-:Y:S01]  /*90f0*/  IMAD.WIDE.U32 R202, R172, -0x2daee0ad, RZ ;  /* 0xd2511f53acca7825 */ /* 0x000fe200078e00ff */
[----:B------:R-:W-:Y:S02]  /*9100*/  FMNMX.FTZ R133, R0, R2, !PT ;  /* 0x0000000200857209 */ /* 0x000fe40007810000 */
[----:B------:R-:W-:Y:S01]  /*9110*/  FSEL R191, R191, RZ, P1 ;  /* 0x000000ffbfbf7208 */ /* 0x000fe20000800000 */
[----:B------:R1:W-:Y:S01]  /*9120*/  MUFU.EX2 R233, R4 ;  /* 0x0000000400e97308 */ /* 0x0003e20000000800 */
[----:B------:R-:W-:Y:S01]  /*9130*/  LOP3.LUT R18, R203, UR5, R18, 0x96, !PT ;  /* 0x00000005cb127c12 */ /* 0x000fe2000f8e9612 */
[----:B------:R-:W-:Y:S04]  /*9140*/  IMAD.WIDE.U32 R196, R176, -0x326172a9, RZ ;  /* 0xcd9e8d57b0c47825 */ /* 0x000fe800078e00ff */
[C---:B------:R-:W-:Y:S01]  /*9150*/  FMUL.FTZ R192, R133.reuse, UR4 ;  /* 0x0000000485c07c20 */ /* 0x040fe20008410000 */
[----:B------:R-:W-:Y:S01]  /*9160*/  FSETP.NEU.FTZ.AND P1, PT, R133, -INF , PT ;  /* 0xff8000008500780b */ /* 0x000fe20003f3d000 */
[--C-:B------:R-:W-:Y:S01]  /*9170*/  FFMA.FTZ R13, R13, UR4, -R191.reuse ;  /* 0x000000040d0d7c23 */ /* 0x100fe200080108bf */
[--C-:B------:R-:W-:Y:S01]  /*9180*/  FFMA.FTZ R12, R12, UR4, -R191.reuse ;  /* 0x000000040c0c7c23 */ /* 0x100fe200080108bf */
[----:B------:R-:W-:Y:S04]  /*9190*/  IMAD.WIDE.U32 R6, R18, -0x326172a9, RZ ;  /* 0xcd9e8d5712067825 */ /* 0x000fe800078e00ff */
[--C-:B------:R-:W-:Y:S01]  /*91a0*/  FFMA.FTZ R8, R8, UR4, -R191.reuse ;  /* 0x0000000408087c23 */ /* 0x100fe200080108bf */
[----:B------:R2:W3:Y:S01]  /*91b0*/  MUFU.EX2 R212, R13 ;  /* 0x0000000d00d47308 */ /* 0x0004e20000000800 */
[--C-:B------:R-:W-:Y:S01]  /*91c0*/  FFMA.FTZ R9, R9, UR4, -R191.reuse ;  /* 0x0000000409097c23 */ /* 0x100fe200080108bf */
[----:B------:R-:W-:Y:S01]  /*91d0*/  IMAD.WIDE.U32 R194, R174, -0x326172a9, RZ ;  /* 0xcd9e8d57aec27825 */ /* 0x000fe200078e00ff */
[C---:B------:R-:W-:Y:S01]  /*91e0*/  LOP3.LUT R2, R6.reuse, 0xffff, RZ, 0xc0, !PT ;  /* 0x0000ffff06027812 */ /* 0x040fe200078ec0ff */
[----:B------:R-:W4:Y:S01]  /*91f0*/  LDSM.16.MT88.4 R176, [R216+0x9000] ;  /* 0x00900000d8b0783b */ /* 0x000f220000004200 */
[--C-:B------:R-:W-:Y:S01]  /*9200*/  SHF.R.U32.HI R16, RZ, 0x10, R6.reuse ;  /* 0x00000010ff107819 */ /* 0x100fe20000011606 */
[--C-:B------:R-:W-:Y:S01]  /*9210*/  FFMA.FTZ R57, R57, UR4, -R191.reuse ;  /* 0x0000000439397c23 */ /* 0x100fe200080108bf */
[----:B------:R-:W-:Y:S03]  /*9220*/  LOP3.LUT R18, R6, 0xff, RZ, 0xc0, !PT ;  /* 0x000000ff06127812 */ /* 0x000fe600078ec0ff */
[----:B------:R5:W-:Y:S01]  /*9230*/  MUFU.EX2 R215, R12 ;  /* 0x0000000c00d77308 */ /* 0x000be20000000800 */
[----:B-1----:R-:W-:Y:S01]  /*9240*/  IMAD.WIDE.U32 R4, R5, -0x326172a9, RZ ;  /* 0xcd9e8d5705047825 */ /* 0x002fe200078e00ff */
[----:B------:R-:W-:Y:S02]  /*9250*/  SHF.R.U32.HI R17, RZ, 0x18, R6 ;  /* 0x00000018ff117819 */ /* 0x000fe40000011606 */
[----:B------:R-:W-:Y:S01]  /*9260*/  LOP3.LUT R6, R7, UR17, R196, 0x96, !PT ;  /* 0x0000001107067c12 */ /* 0x000fe2000f8e96c4 */
[--C-:B------:R-:W-:Y:S01]  /*9270*/  FFMA.FTZ R60, R60, UR4, -R191.reuse ;  /* 0x000000043c3c7c23 */ /* 0x100fe200080108bf */
[----:B------:R-:W-:Y:S01]  /*9280*/  LOP3.LUT R0, R4, 0xffff, RZ, 0xc0, !PT ;  /* 0x0000ffff04007812 */ /* 0x000fe200078ec0ff */
[--C-:B------:R-:W-:Y:S03]  /*9290*/  FFMA.FTZ R24, R24, UR4, -R191.reuse ;  /* 0x0000000418187c23 */ /* 0x100fe600080108bf */
[----:B------:R1:W-:Y:S01]  /*92a0*/  MUFU.EX2 R243, R8 ;  /* 0x0000000800f37308 */ /* 0x0003e20000000800 */
[----:B--2---:R-:W-:Y:S01]  /*92b0*/  LOP3.LUT R13, R4, 0xff, RZ, 0xc0, !PT ;  /* 0x000000ff040d7812 */ /* 0x004fe200078ec0ff */
[--C-:B------:R-:W-:Y:S01]  /*92c0*/  FFMA.FTZ R25, R25, UR4, -R191.reuse ;  /* 0x0000000419197c23 */ /* 0x100fe200080108bf */
[----:B------:R-:W-:Y:S01]  /*92d0*/  SHF.R.U32.HI R0, RZ, 0x8, R0 ;  /* 0x00000008ff007819 */ /* 0x000fe20000011600 */
[--C-:B------:R-:W-:Y:S01]  /*92e0*/  FFMA.FTZ R28, R28, UR4, -R191.reuse ;  /* 0x000000041c1c7c23 */ /* 0x100fe200080108bf */
[----:B------:R-:W-:Y:S01]  /*92f0*/  SHF.R.U32.HI R2, RZ, 0x8, R2 ;  /* 0x00000008ff027819 */ /* 0x000fe20000011602 */
[--C-:B------:R-:W-:Y:S01]  /*9300*/  FFMA.FTZ R29, R29, UR4, -R191.reuse ;  /* 0x000000041d1d7c23 */ /* 0x100fe200080108bf */
[----:B------:R-:W-:Y:S03]  /*9310*/  LOP3.LUT R7, R16, 0xff, RZ, 0xc0, !PT ;  /* 0x000000ff10077812 */ /* 0x000fe600078ec0ff */
[----:B------:R2:W-:Y:S01]  /*9320*/  MUFU.EX2 R247, R9 ;  /* 0x0000000900f77308 */ /* 0x0005e20000000800 */
[----:B------:R-:W-:Y:S01]  /*9330*/  PRMT R13, R13, 0x5410, R0 ;  /* 0x000054100d0d7816 */ /* 0x000fe20000000000 */
[----:B------:R-:W-:Y:S01]  /*9340*/  FMUL.FTZ R16, R132, R152 ;  /* 0x0000009884107220 */ /* 0x000fe20000410000 */
[----:B-----5:R-:W-:Y:S01]  /*9350*/  SHF.R.U32.HI R12, RZ, 0x10, R4 ;  /* 0x00000010ff0c7819 */ /* 0x020fe20000011604 */
[----:B------:R-:W-:Y:S01]  /*9360*/  IMAD.MOV.U32 R196, RZ, RZ, R210 ;  /* 0x000000ffffc47224 */ /* 0x000fe200078e00d2 */
[----:B------:R-:W-:Y:S01]  /*9370*/  PRMT R18, R18, 0x5410, R2 ;  /* 0x0000541012127816 */ /* 0x000fe20000000002 */
[--C-:B------:R-:W-:Y:S01]  /*9380*/  FFMA.FTZ R45, R45, UR4, -R191.reuse ;  /* 0x000000042d2d7c23 */ /* 0x100fe200080108bf */
[----:B------:R-:W-:Y:S01]  /*9390*/  SHF.R.U32.HI R0, RZ, 0x10, R6 ;  /* 0x00000010ff007819 */ /* 0x000fe20000011606 */
[--C-:B------:R-:W-:Y:S01]  /*93a0*/  FFMA.FTZ R44, R44, UR4, -R191.reuse ;  /* 0x000000042c2c7c23 */ /* 0x100fe200080108bf */
[----:B------:R-:W-:Y:S01]  /*93b0*/  SHF.R.U32.HI R19, RZ, 0x18, R4 ;  /* 0x00000018ff137819 */ /* 0x000fe20000011604 */
[--C-:B------:R-:W-:Y:S01]  /*93c0*/  FFMA.FTZ R40, R40, UR4, -R191.reuse ;  /* 0x0000000428287c23 */ /* 0x100fe200080108bf */
[----:B------:R-:W-:Y:S01]  /*93d0*/  LOP3.LUT R2, R6, 0xffff, RZ, 0xc0, !PT ;  /* 0x0000ffff06027812 */ /* 0x000fe200078ec0ff */
[--C-:B------:R-:W-:Y:S01]  /*93e0*/  FFMA.FTZ R41, R41, UR4, -R191.reuse ;  /* 0x0000000429297c23 */ /* 0x100fe200080108bf */
[----:B------:R-:W-:Y:S01]  /*93f0*/  LOP3.LUT R4, R5, UR17, R194, 0x96, !PT ;  /* 0x0000001105047c12 */ /* 0x000fe2000f8e96c2 */
[----:B------:R-:W-:Y:S01]  /*9400*/  FFMA.FTZ R56, R56, UR4, -R191 ;  /* 0x0000000438387c23 */ /* 0x000fe200080108bf */
[----:B------:R-:W-:Y:S01]  /*9410*/  PRMT R17, R7, 0x5410, R17 ;  /* 0x0000541007117816 */ /* 0x000fe20000000011 */
[----:B------:R-:W-:Y:S01]  /*9420*/  FFMA.FTZ R191, R61, UR4, -R191 ;  /* 0x000000043dbf7c23 */ /* 0x000fe200080108bf */
[----:B------:R-:W-:Y:S01]  /*9430*/  LOP3.LUT R5, R6, 0xff, RZ, 0xc0, !PT ;  /* 0x000000ff06057812 */ /* 0x000fe200078ec0ff */
[----:B------:R-:W-:Y:S01]  /*9440*/  MUFU.EX2 R210, R29 ;  /* 0x0000001d00d27308 */ /* 0x000fe20000000800 */
[----:B------:R-:W-:Y:S01]  /*9450*/  LOP3.LUT R7, R12, 0xff, RZ, 0xc0, !PT ;  /* 0x000000ff0c077812 */ /* 0x000fe200078ec0ff */
[----:B---3--:R-:W-:Y:S01]  /*9460*/  IMAD.MOV.U32 R201, RZ, RZ, R212 ;  /* 0x000000ffffc97224 */ /* 0x008fe200078e00d4 */
[----:B------:R-:W-:Y:S02]  /*9470*/  SHF.R.U32.HI R6, RZ, 0x18, R6 ;  /* 0x00000018ff067819 */ /* 0x000fe40000011606 */
[----:B------:R-:W-:Y:S02]  /*9480*/  LOP3.LUT R0, R0, 0xff, RZ, 0xc0, !PT ;  /* 0x000000ff00007812 */ /* 0x000fe400078ec0ff */
[----:B------:R-:W-:Y:S03]  /*9490*/  SHF.R.U32.HI R2, RZ, 0x8, R2 ;  /* 0x00000008ff027819 */ /* 0x000fe60000011602 */
[----:B------:R-:W-:Y:S01]  /*94a0*/  MUFU.EX2 R194, R38 ;  /* 0x0000002600c27308 */ /* 0x000fe20000000800 */
[----:B------:R-:W-:Y:S02]  /*94b0*/  PRMT R19, R7, 0x5410, R19 ;  /* 0x0000541007137816 */ /* 0x000fe40000000013 */
[----:B------:R-:W-:Y:S02]  /*94c0*/  PRMT R7, R0, 0x5410, R6 ;  /* 0x0000541000077816 */ /* 0x000fe40000000006 */
[----:B------:R-:W-:Y:S02]  /*94d0*/  FSEL R192, R192, RZ, P1 ;  /* 0x000000ffc0c07208 */ /* 0x000fe40000800000 */
[----:B-1----:R-:W-:Y:S03]  /*94e0*/  PRMT R8, R5, 0x5410, R2 ;  /* 0x0000541005087816 */ /* 0x002fe60000000002 */
[----:B------:R-:W-:Y:S01]  /*94f0*/  MUFU.EX2 R191, R191 ;  /* 0x000000bf00bf7308 */ /* 0x000fe20000000800 */
[----:B------:R-:W-:Y:S01]  /*9500*/  LOP3.LUT R0, R4, 0xffff, RZ, 0xc0, !PT ;  /* 0x0000ffff04007812 */ /* 0x000fe200078ec0ff */
[----:B------:R-:W-:Y:S01]  /*9510*/  FFMA.FTZ R14, R14, UR4, -R192 ;  /* 0x000000040e0e7c23 */ /* 0x000fe200080108c0 */
[----:B------:R-:W-:Y:S01]  /*9520*/  SHF.R.U32.HI R2, RZ, 0x10, R4 ;  /* 0x00000010ff027819 */ /* 0x000fe20000011604 */
[--C-:B------:R-:W-:Y:S01]  /*9530*/  FFMA.FTZ R15, R15, UR4, -R192.reuse ;  /* 0x000000040f0f7c23 */ /* 0x100fe200080108c0 */
[----:B------:R-:W-:Y:S01]  /*9540*/  LOP3.LUT R6, R4, 0xff, RZ, 0xc0, !PT ;  /* 0x000000ff04067812 */ /* 0x000fe200078ec0ff */
[----:B------:R-:W-:Y:S01]  /*9550*/  FFMA.FTZ R10, R10, UR4, -R192 ;  /* 0x000000040a0a7c23 */ /* 0x000fe200080108c0 */
[----:B------:R-:W-:Y:S01]  /*9560*/  SHF.R.U32.HI R5, RZ, 0x18, R4 ;  /* 0x00000018ff057819 */ /* 0x000fe20000011604 */
[----:B------:R-:W-:Y:S01]  /*9570*/  FFMA.FTZ R11, R11, UR4, -R192 ;  /* 0x000000040b0b7c23 */ /* 0x000fe200080108c0 */
[----:B------:R-:W-:Y:S01]  /*9580*/  SHF.R.U32.HI R4, RZ, 0x8, R0 ;  /* 0x00000008ff047819 */ /* 0x000fe20000011600 */
[----:B------:R-:W-:Y:S01]  /*9590*/  MUFU.EX2 R245, R10 ;  /* 0x0000000a00f57308 */ /* 0x000fe20000000800 */
[--C-:B------:R-:W-:Y:S01]  /*95a0*/  HSET2.LE.AND R174, R18, R188.reuse, PT ;  /* 0x000000bc12ae7233 */ /* 0x100fe20003803000 */
[----:B------:R-:W-:Y:S01]  /*95b0*/  FMUL.FTZ R18, R3, R154 ;  /* 0x0000009a03127220 */ /* 0x000fe20000410000 */
[----:B------:R-:W-:Y:S01]  /*95c0*/  F2FP.F16.F32.PACK_AB R0, R214, R234 ;  /* 0x000000ead600723e */ /* 0x000fe200000000ff */
[--C-:B------:R-:W-:Y:S01]  /*95d0*/  FFMA.FTZ R47, R47, UR4, -R192.reuse ;  /* 0x000000042f2f7c23 */ /* 0x100fe200080108c0 */
[----:B------:R-:W-:Y:S01]  /*95e0*/  LOP3.LUT R2, R2, 0xff, RZ, 0xc0, !PT ;  /* 0x000000ff02027812 */ /* 0x000fe200078ec0ff */
[----:B------:R-:W-:Y:S01]  /*95f0*/  FFMA.FTZ R58, R58, UR4, -R192 ;  /* 0x000000043a3a7c23 */ /* 0x000fe200080108c0 */
[----:B------:R-:W-:Y:S03]  /*9600*/  LOP3.LUT R174, R174, R0, RZ, 0xc0, !PT ;  /* 0x00000000aeae7212 */ /* 0x000fe600078ec0ff */
[----:B------:R-:W1:Y:S01]  /*9610*/  MUFU.EX2 R244, R11 ;  /* 0x0000000b00f47308 */ /* 0x000e620000000800 */
[----:B------:R-:W-:Y:S01]  /*9620*/  PRMT R181, R2, 0x5410, R5 ;  /* 0x0000541002b57816 */ /* 0x000fe20000000005 */
[----:B------:R-:W-:Y:S01]  /*9630*/  FADD.FTZ R2, -R134, R137 ;  /* 0x0000008986027221 */ /* 0x000fe20000010100 */
[----:B------:R-:W-:Y:S01]  /*9640*/  FADD.FTZ R0, -R133, R138 ;  /* 0x0000008a85007221 */ /* 0x000fe20000010100 */
[----:B--2---:R-:W-:Y:S01]  /*9650*/  PRMT R9, R6, 0x5410, R4 ;  /* 0x0000541006097816 */ /* 0x004fe20000000004 */
[--C-:B------:R-:W-:Y:S01]  /*9660*/  FFMA.FTZ R59, R59, UR4, -R192.reuse ;  /* 0x000000043b3b7c23 */ /* 0x100fe200080108c0 */
[----:B------:R-:W-:Y:S01]  /*9670*/  FMUL.FTZ R2, R2, UR4 ;  /* 0x0000000402027c20 */ /* 0x000fe20008410000 */
[----:B------:R-:W-:Y:S03]  /*9680*/  FMUL.FTZ R0, R0, UR4 ;  /* 0x0000000400007c20 */ /* 0x000fe60008410000 */
[----:B------:R-:W-:Y:S01]  /*9690*/  MUFU.EX2 R252, R14 ;  /* 0x0000000e00fc7308 */ /* 0x000fe20000000800 */
[--C-:B------:R-:W-:Y:S01]  /*96a0*/  HSET2.LE.AND R5, R8, R188.reuse, PT ;  /* 0x000000bc08057233 */ /* 0x100fe20003803000 */
[--C-:B------:R-:W-:Y:S01]  /*96b0*/  FFMA.FTZ R62, R62, UR4, -R192.reuse ;  /* 0x000000043e3e7c23 */ /* 0x100fe200080108c0 */
[--C-:B------:R-:W-:Y:S01]  /*96c0*/  HSET2.LE.AND R4, R17, R188.reuse, PT ;  /* 0x000000bc11047233 */ /* 0x100fe20003803000 */
[----:B------:R-:W-:Y:S01]  /*96d0*/  FMUL.FTZ R17, R132, R153 ;  /* 0x0000009984117220 */ /* 0x000fe20000410000 */
[--C-:B------:R-:W-:Y:S01]  /*96e0*/  HSET2.LE.AND R6, R7, R188.reuse, PT ;  /* 0x000000bc07067233 */ /* 0x100fe20003803000 */
[--C-:B------:R-:W-:Y:S01]  /*96f0*/  FFMA.FTZ R26, R26, UR4, -R192.reuse ;  /* 0x000000041a1a7c23 */ /* 0x100fe200080108c0 */
[----:B------:R-:W-:Y:S03]  /*9700*/  F2FP.F16.F32.PACK_AB R172, R232, R248 ;  /* 0x000000f8e8ac723e */ /* 0x000fe600000000ff */
[----:B------:R-:W2:Y:S01]  /*9710*/  MUFU.EX2 R249, R15 ;  /* 0x0000000f00f97308 */ /* 0x000ea20000000800 */
[----:B------:R-:W-:Y:S01]  /*9720*/  F2FP.F16.F32.PACK_AB R173, R233, R246 ;  /* 0x000000f6e9ad723e */ /* 0x000fe200000000ff */
[--C-:B------:R-:W-:Y:S01]  /*9730*/  FFMA.FTZ R27, R27, UR4, -R192.reuse ;  /* 0x000000041b1b7c23 */ /* 0x100fe200080108c0 */
[----:B------:R-:W-:Y:S01]  /*9740*/  LOP3.LUT R175, R4, R175, RZ, 0xc0, !PT ;  /* 0x000000af04af7212 */ /* 0x000fe200078ec0ff */
[--C-:B------:R-:W-:Y:S01]  /*9750*/  FFMA.FTZ R30, R30, UR4, -R192.reuse ;  /* 0x000000041e1e7c23 */ /* 0x100fe200080108c0 */
[----:B------:R-:W-:Y:S01]  /*9760*/  LOP3.LUT R172, R5, R172, RZ, 0xc0, !PT ;  /* 0x000000ac05ac7212 */ /* 0x000fe200078ec0ff */
[--C-:B------:R-:W-:Y:S01]  /*9770*/  FFMA.FTZ R31, R31, UR4, -R192.reuse ;  /* 0x000000041f1f7c23 */ /* 0x100fe200080108c0 */
[----:B------:R-:W-:Y:S03]  /*9780*/  LOP3.LUT R173, R6, R173, RZ, 0xc0, !PT ;  /* 0x000000ad06ad7212 */ /* 0x000fe600078ec0ff */
[----:B------:R-:W3:Y:S01]  /*9790*/  MUFU.EX2 R2, R2 ;  /* 0x0000000200027308 */ /* 0x000ee20000000800 */
[--C-:B------:R-:W-:Y:S01]  /*97a0*/  HSET2.LE.AND R4, R13, R188.reuse, PT ;  /* 0x000000bc0d047233 */ /* 0x100fe20003803000 */
[--C-:B------:R-:W-:Y:S01]  /*97b0*/  FFMA.FTZ R46, R46, UR4, -R192.reuse ;  /* 0x000000042e2e7c23 */ /* 0x100fe200080108c0 */
[--C-:B------:R-:W-:Y:S01]  /*97c0*/  HSET2.LE.AND R5, R19, R188.reuse, PT ;  /* 0x000000bc13057233 */ /* 0x100fe20003803000 */
[----:B------:R-:W-:Y:S01]  /*97d0*/  FMUL.FTZ R19, R3, R155 ;  /* 0x0000009b03137220 */ /* 0x000fe20000410000 */
[--C-:B------:R-:W-:Y:S01]  /*97e0*/  HSET2.LE.AND R6, R9, R188.reuse, PT ;  /* 0x000000bc09067233 */ /* 0x100fe20003803000 */
[--C-:B------:R-:W-:Y:S01]  /*97f0*/  FFMA.FTZ R42, R42, UR4, -R192.reuse ;  /* 0x000000042a2a7c23 */ /* 0x100fe200080108c0 */
[--C-:B------:R-:W-:Y:S03]  /*9800*/  HSET2.LE.AND R181, R181, R188.reuse, PT ;  /* 0x000000bcb5b57233 */ /* 0x100fe60003803000 */
[----:B------:R-:W5:Y:S01]  /*9810*/  MUFU.EX2 R0, R0 ;  /* 0x0000000000007308 */ /* 0x000f620000000800 */
[----:B-1----:R-:W-:Y:S01]  /*9820*/  F2FP.F16.F32.PACK_AB R7, R244, R245 ;  /* 0x000000f5f407723e */ /* 0x002fe200000000ff */
[--C-:B------:R-:W-:Y:S01]  /*9830*/  FFMA.FTZ R43, R43, UR4, -R192.reuse ;  /* 0x000000042b2b7c23 */ /* 0x100fe200080108c0 */
[----:B------:R-:W-:Y:S01]  /*9840*/  F2FP.F16.F32.PACK_AB R182, R212, R215 ;  /* 0x000000d7d4b6723e */ /* 0x000fe200000000ff */
[----:B------:R-:W-:Y:S01]  /*9850*/  FFMA.FTZ R192, R63, UR4, -R192 ;  /* 0x000000043fc07c23 */ /* 0x000fe200080108c0 */
[----:B--2---:R-:W-:Y:S02]  /*9860*/  F2FP.F16.F32.PACK_AB R183, R249, R252 ;  /* 0x000000fcf9b7723e */ /* 0x004fe400000000ff */
[----:B------:R-:W-:Y:S03]  /*9870*/  F2FP.F16.F32.PACK_AB R180, R247, R243 ;  /* 0x000000f3f7b4723e */ /* 0x000fe600000000ff */
[----:B------:R1:W-:Y:S01]  /*9880*/  MUFU.EX2 R212, R26 ;  /* 0x0000001a00d47308 */ /* 0x0003e20000000800 */
[----:B------:R-:W-:Y:S01]  /*9890*/  LOP3.LUT R182, R4, R182, RZ, 0xc0, !PT ;  /* 0x000000b604b67212 */ /* 0x000fe200078ec0ff */
[C---:B------:R-:W-:Y:S01]  /*98a0*/  FMUL.FTZ R4, R132.reuse, R144 ;  /* 0x0000009084047220 */ /* 0x040fe20000410000 */
[----:B------:R-:W-:Y:S01]  /*98b0*/  LOP3.LUT R183, R5, R183, RZ, 0xc0, !PT ;  /* 0x000000b705b77212 */ /* 0x000fe200078ec0ff */
[----:B------:R-:W-:Y:S01]  /*98c0*/  FMUL.FTZ R5, R132, R145 ;  /* 0x0000009184057220 */ /* 0x000fe20000410000 */
[----:B------:R-:W-:Y:S01]  /*98d0*/  LOP3.LUT R180, R6, R180, RZ, 0xc0, !PT ;  /* 0x000000b406b47212 */ /* 0x000fe200078ec0ff */
[----:B------:R-:W-:Y:S01]  /*98e0*/  FMUL.FTZ R6, R3, R146 ;  /* 0x0000009203067220 */ /* 0x000fe20000410000 */
[----:B------:R-:W-:Y:S01]  /*98f0*/  LOP3.LUT R181, R181, R7, RZ, 0xc0, !PT ;  /* 0x00000007b5b57212 */ /* 0x000fe200078ec0ff */
[----:B------:R-:W-:Y:S01]  /*9900*/  FMUL.FTZ R7, R3, R147 ;  /* 0x0000009303077220 */ /* 0x000fe20000410000 */
[C---:B---3--:R-:W-:Y:S01]  /*9910*/  FMUL.FTZ R8, R2.reuse, R140 ;  /* 0x0000008c02087220 */ /* 0x048fe20000410000 */
[----:B------:R-:W-:Y:S01]  /*9920*/  FMUL.FTZ R9, R2, R141 ;  /* 0x0000008d02097220 */ /* 0x000fe20000410000 */
[C---:B-----5:R-:W-:Y:S01]  /*9930*/  FMUL.FTZ R10, R0.reuse, R142 ;  /* 0x0000008e000a7220 */ /* 0x060fe20000410000 */
[----:B------:R-:W-:Y:S01]  /*9940*/  FMUL.FTZ R11, R0, R143 ;  /* 0x0000008f000b7220 */ /* 0x000fe20000410000 */
[----:B------:R-:W-:Y:S01]  /*9950*/  LDSM.16.MT88.4 R144, [R218+0xa000] ;  /* 0x00a00000da90783b */ /* 0x000fe20000004200 */
[C---:B------:R-:W-:Y:S01]  /*9960*/  FMUL.FTZ R32, R2.reuse, R156 ;  /* 0x0000009c02207220 */ /* 0x040fe20000410000 */
[-C--:B----4-:R-:W-:Y:S01]  /*9970*/  HMMA.16816.F32 R4, R172, R176.reuse, R4 ;  /* 0x000000b0ac04723c */ /* 0x090fe20000001804 */
[----:B------:R2:W-:Y:S04]  /*9980*/  MUFU.EX2 R205, R27 ;  /* 0x0000001b00cd7308 */ /* 0x0005e80000000800 */
[C---:B------:R-:W-:Y:S01]  /*9990*/  FMUL.FTZ R12, R2.reuse, R148 ;  /* 0x00000094020c7220 */ /* 0x040fe20000410000 */
[C---:B------:R-:W-:Y:S01]  /*99a0*/  HMMA.16816.F32 R8, R180.reuse, R176, R8 ;  /* 0x000000b0b408723c */ /* 0x040fe20000001808 */
[----:B------:R-:W3:Y:S04]  /*99b0*/  LDSM.16.MT88.4 R140, [R216+0xa000] ;  /* 0x00a00000d88c783b */ /* 0x000ee80000004200 */
[----:B------:R-:W-:Y:S01]  /*99c0*/  MUFU.EX2 R203, R31 ;  /* 0x0000001f00cb7308 */ /* 0x000fe20000000800 */
[----:B------:R-:W-:Y:S01]  /*99d0*/  FMUL.FTZ R13, R2, R149 ;  /* 0x00000095020d7220 */ /* 0x000fe20000410000 */
[C---:B------:R-:W-:Y:S01]  /*99e0*/  FMUL.FTZ R14, R0.reuse, R150 ;  /* 0x00000096000e7220 */ /* 0x040fe20000410000 */
[----:B------:R-:W-:Y:S03]  /*99f0*/  FMUL.FTZ R15, R0, R151 ;  /* 0x00000097000f7220 */ /* 0x000fe60000410000 */
[C---:B------:R-:W-:Y:S01]  /*9a00*/  FMUL.FTZ R33, R2.reuse, R157 ;  /* 0x0000009d02217220 */ /* 0x040fe20000410000 */
[C---:B------:R-:W-:Y:S01]  /*9a10*/  FMUL.FTZ R88, R2.reuse, R88 ;  /* 0x0000005802587220 */ /* 0x040fe20000410000 */
[----:B------:R-:W-:Y:S01]  /*9a20*/  FMUL.FTZ R89, R2, R89 ;  /* 0x0000005902597220 */ /* 0x000fe20000410000 */
[C---:B------:R-:W-:Y:S01]  /*9a30*/  FMUL.FTZ R90, R0.reuse, R90 ;  /* 0x0000005a005a7220 */ /* 0x040fe20000410000 */
[-C--:B------:R-:W-:Y:S01]  /*9a40*/  HMMA.16816.F32 R12, R180, R178.reuse, R12 ;  /* 0x000000b2b40c723c */ /* 0x080fe2000000180c */
[----:B------:R-:W-:Y:S02]  /*9a50*/  MUFU.EX2 R192, R192 ;  /* 0x000000c000c07308 */ /* 0x000fe40000000800 */
[----:B------:R-:W-:Y:S01]  /*9a60*/  FMUL.FTZ R91, R0, R91 ;  /* 0x0000005b005b7220 */ /* 0x000fe20000410000 */
[C---:B------:R-:W-:Y:S01]  /*9a70*/  FMUL.FTZ R92, R2.reuse, R92 ;  /* 0x0000005c025c7220 */ /* 0x040fe20000410000 */
[C---:B------:R-:W-:Y:S01]  /*9a80*/  FMUL.FTZ R93, R2.reuse, R93 ;  /* 0x0000005d025d7220 */ /* 0x040fe20000410000 */
[C---:B------:R-:W-:Y:S05]  /*9a90*/  HMMA.16816.F32 R16, R172.reuse, R178, R16 ;  /* 0x000000b2ac10723c */ /* 0x040fea0000001810 */
[C---:B------:R-:W-:Y:S01]  /*9aa0*/  FMUL.FTZ R72, R2.reuse, R72 ;  /* 0x0000004802487220 */ /* 0x040fe20000410000 */
[-C--:B------:R-:W-:Y:S05]  /*9ab0*/  HMMA.16816.F32 R68, R172, R184.reuse, R68 ;  /* 0x000000b8ac44723c */ /* 0x080fea0000001844 */
[----:B------:R-:W-:Y:S01]  /*9ac0*/  FMUL.FTZ R73, R2, R73 ;  /* 0x0000004902497220 */ /* 0x000fe20000410000 */
[C---:B------:R-:W-:Y:S01]  /*9ad0*/  FMUL.FTZ R74, R0.reuse, R74 ;  /* 0x0000004a004a7220 */ /* 0x040fe20000410000 */
[----:B------:R-:W-:Y:S01]  /*9ae0*/  FMUL.FTZ R75, R0, R75 ;  /* 0x0000004b004b7220 */ /* 0x000fe20000410000 */
[C---:B------:R-:W-:Y:S03]  /*9af0*/  FMUL.FTZ R76, R2.reuse, R76 ;  /* 0x0000004c024c7220 */ /* 0x040fe60000410000 */
[----:B------:R-:W-:Y:S01]  /*9b00*/  FMUL.FTZ R77, R2, R77 ;  /* 0x0000004d024d7220 */ /* 0x000fe20000410000 */
[C---:B------:R-:W-:Y:S01]  /*9b10*/  FMUL.FTZ R78, R0.reuse, R78 ;  /* 0x0000004e004e7220 */ /* 0x040fe20000410000 */
[C---:B------:R-:W-:Y:S01]  /*9b20*/  FMUL.FTZ R79, R0.reuse, R79 ;  /* 0x0000004f004f7220 */ /* 0x040fe20000410000 */
[C---:B------:R-:W-:Y:S04]  /*9b30*/  HMMA.16816.F32 R72, R180.reuse, R184, R72 ;  /* 0x000000b8b448723c */ /* 0x040fe80000001848 */
[C---:B------:R-:W-:Y:S01]  /*9b40*/  FMUL.FTZ R94, R0.reuse, R94 ;  /* 0x0000005e005e7220 */ /* 0x040fe20000410000 */
[C---:B------:R-:W-:Y:S01]  /*9b50*/  FMUL.FTZ R95, R0.reuse, R95 ;  /* 0x0000005f005f7220 */ /* 0x040fe20000410000 */
[-C--:B------:R-:W-:Y:S05]  /*9b60*/  HMMA.16816.F32 R76, R180, R186.reuse, R76 ;  /* 0x000000bab44c723c */ /* 0x080fea000000184c */
[----:B------:R-:W-:Y:S01]  /*9b70*/  FFMA.FTZ R149, R35, UR4, -R190 ;  /* 0x0000000423957c23 */ /* 0x000fe200080108be */
[C---:B------:R-:W-:Y:S03]  /*9b80*/  HMMA.16816.F32 R80, R172.reuse, R186, R80 ;  /* 0x000000baac50723c */ /* 0x040fe60000001850 */
[----:B------:R-:W-:Y:S02]  /*9b90*/  MUFU.EX2 R236, R149 ;  /* 0x0000009500ec7308 */ /* 0x000fe40000000800 */
[----:B------:R-:W-:Y:S01]  /*9ba0*/  FMUL.FTZ R35, R0, R159 ;  /* 0x0000009f00237220 */ /* 0x000fe20000410000 */
[-C--:B---3--:R-:W-:Y:S05]  /*9bb0*/  HMMA.16816.F32 R84, R172, R140.reuse, R84 ;  /* 0x0000008cac54723c */ /* 0x088fea0000001854 */
[----:B------:R-:W-:Y:S01]  /*9bc0*/  IMAD.MOV.U32 R186, RZ, RZ, R213 ;  /* 0x000000ffffba7224 */ /* 0x000fe200078e00d5 */
[C---:B------:R-:W-:Y:S01]  /*9bd0*/  HMMA.16816.F32 R88, R180.reuse, R140, R88 ;  /* 0x0000008cb458723c */ /* 0x040fe20000001858 */
[----:B------:R-:W-:Y:S04]  /*9be0*/  MUFU.EX2 R213, R24 ;  /* 0x0000001800d57308 */ /* 0x000fe80000000800 */
[C---:B-1----:R-:W-:Y:S01]  /*9bf0*/  FMUL.FTZ R26, R3.reuse, R166 ;  /* 0x000000a6031a7220 */ /* 0x042fe20000410000 */
[-C--:B------:R-:W-:Y:S05]  /*9c00*/  HMMA.16816.F32 R92, R180, R142.reuse, R92 ;  /* 0x0000008eb45c723c */ /* 0x080fea000000185c */
[----:B--2---:R-:W-:Y:S01]  /*9c10*/  FMUL.FTZ R27, R3, R167 ;  /* 0x000000a7031b7220 */ /* 0x004fe20000410000 */
[C---:B------:R-:W-:Y:S01]  /*9c20*/  HMMA.16816.F32 R96, R172.reuse, R142, R96 ;  /* 0x0000008eac60723c */ /* 0x040fe20000001860 */
[----:B------:R-:W1:Y:S04]  /*9c30*/  LDSM.16.MT88.4 R140, [R216+0xb000] ;  /* 0x00b00000d88c783b */ /* 0x000e680000004200 */
[----:B------:R-:W-:Y:S01]  /*9c40*/  IMAD.MOV.U32 R185, RZ, RZ, R235 ;  /* 0x000000ffffb97224 */ /* 0x000fe200078e00eb */
[-C--:B------:R-:W-:Y:S01]  /*9c50*/  HMMA.16816.F32 R100, R172, R144.reuse, R100 ;  /* 0x00000090ac64723c */ /* 0x080fe20000001864 */
[----:B------:R2:W-:Y:S04]  /*9c60*/  MUFU.EX2 R235, R34 ;  /* 0x0000002200eb7308 */ /* 0x0005e80000000800 */
[----:B------:R-:W-:Y:S01]  /*9c70*/  LOP3.LUT R138, R197, UR8, R200, 0x96, !PT ;  /* 0x00000008c58a7c12 */ /* 0x000fe2000f8e96c8 */
[----:B------:R-:W-:Y:S02]  /*9c80*/  IMAD.MOV.U32 R178, RZ, RZ, R234 ;  /* 0x000000ffffb27224 */ /* 0x000fe400078e00ea */
[C---:B------:R-:W-:Y:S03]  /*9c90*/  FMUL.FTZ R104, R2.reuse, R104 ;  /* 0x0000006802687220 */ /* 0x040fe60000410000 */
[----:B------:R-:W-:Y:S01]  /*9ca0*/  FMUL.FTZ R105, R2, R105 ;  /* 0x0000006902697220 */ /* 0x000fe20000410000 */
[----:B------:R3:W-:Y:S01]  /*9cb0*/  MUFU.EX2 R234, R20 ;  /* 0x0000001400ea7308 */ /* 0x0007e20000000800 */
[C---:B------:R-:W-:Y:S01]  /*9cc0*/  FMUL.FTZ R106, R0.reuse, R106 ;  /* 0x0000006a006a7220 */ /* 0x040fe20000410000 */
[----:B------:R-:W-:Y:S01]  /*9cd0*/  FMUL.FTZ R107, R0, R107 ;  /* 0x0000006b006b7220 */ /* 0x000fe20000410000 */
[----:B------:R-:W-:Y:S01]  /*9ce0*/  IMAD.WIDE.U32 R138, R138, -0x2daee0ad, RZ ;  /* 0xd2511f538a8a7825 */ /* 0x000fe200078e00ff */
[----:B------:R-:W-:Y:S03]  /*9cf0*/  LOP3.LUT R137, R195, UR8, R198, 0x96, !PT ;  /* 0x00000008c3897c12 */ /* 0x000fe6000f8e96c6 */
[C---:B------:R-:W-:Y:S01]  /*9d00*/  FMUL.FTZ R124, R2.reuse, R124 ;  /* 0x0000007c027c7220 */ /* 0x040fe20000410000 */
[----:B------:R-:W-:Y:S01]  /*9d10*/  FMUL.FTZ R125, R2, R125 ;  /* 0x0000007d027d7220 */ /* 0x000fe20000410000 */
[C---:B--2---:R-:W-:Y:S01]  /*9d20*/  FMUL.FTZ R34, R0.reuse, R158 ;  /* 0x0000009e00227220 */ /* 0x044fe20000410000 */
[C---:B------:R-:W-:Y:S01]  /*9d30*/  HMMA.16816.F32 R104, R180.reuse, R144, R104 ;  /* 0x00000090b468723c */ /* 0x040fe20000001868 */
[----:B------:R-:W-:Y:S01]  /*9d40*/  LDSM.16.MT88.4 R156, [R218+0x9400] ;  /* 0x00940000da9c783b */ /* 0x000fe20000004200 */
[----:B------:R-:W-:Y:S02]  /*9d50*/  MUFU.EX2 R200, R50 ;  /* 0x0000003200c87308 */ /* 0x000fe40000000800 */
[----:B------:R-:W-:Y:S01]  /*9d60*/  LOP3.LUT R148, R139, UR16, R202, 0x96, !PT ;  /* 0x000000108b947c12 */ /* 0x000fe2000f8e96ca */
[----:B------:R-:W-:Y:S01]  /*9d70*/  FMUL.FTZ R126, R0, R126 ;  /* 0x0000007e007e7220 */ /* 0x000fe20000410000 */
[-C--:B------:R-:W-:Y:S06]  /*9d80*/  HMMA.16816.F32 R32, R180, R146.reuse, R32 ;  /* 0x00000092b420723c */ /* 0x080fec0000001820 */
[----:B------:R-:W-:Y:S01]  /*9d90*/  MUFU.EX2 R198, R36 ;  /* 0x0000002400c67308 */ /* 0x000fe20000000800 */
[C---:B------:R-:W-:Y:S01]  /*9da0*/  LOP3.LUT R150, R138.reuse, 0xffff, RZ, 0xc0, !PT ;  /* 0x0000ffff8a967812 */ /* 0x040fe200078ec0ff */
[C---:B------:R-:W-:Y:S04]  /*9db0*/  HMMA.16816.F32 R108, R172.reuse, R146, R108 ;  /* 0x00000092ac6c723c */ /* 0x040fe8000000186c */
[----:B------:R-:W-:Y:S02]  /*9dc0*/  LOP3.LUT R151, R138, 0xff, RZ, 0xc0, !PT ;  /* 0x000000ff8a977812 */ /* 0x000fe400078ec0ff */
[-C--:B-1----:R-:W-:Y:S02]  /*9dd0*/  HMMA.16816.F32 R112, R172, R140.reuse, R112 ;  /* 0x0000008cac70723c */ /* 0x082fe40000001870 */
[----:B------:R-:W-:Y:S03]  /*9de0*/  MUFU.EX2 R195, R39 ;  /* 0x0000002700c37308 */ /* 0x000fe60000000800 */
[----:B------:R-:W-:Y:S01]  /*9df0*/  SHF.R.U32.HI R153, RZ, 0x18, R138 ;  /* 0x00000018ff997819 */ /* 0x000fe2000001168a */
[----:B------:R-:W-:Y:S01]  /*9e00*/  IMAD.MOV.U32 R177, RZ, RZ, R232 ;  /* 0x000000ffffb17224 */ /* 0x000fe200078e00e8 */
[----:B------:R-:W-:Y:S01]  /*9e10*/  SHF.R.U32.HI R152, RZ, 0x10, R138 ;  /* 0x00000010ff987819 */ /* 0x000fe2000001168a */
[----:B------:R-:W-:Y:S04]  /*9e20*/  IMAD.MOV.U32 R184, RZ, RZ, R215 ;  /* 0x000000ffffb87224 */ /* 0x000fe800078e00d7 */
[----:B------:R1:W-:Y:S01]  /*9e30*/  MUFU.EX2 R232, R22 ;  /* 0x0000001600e87308 */ /* 0x0003e20000000800 */
[----:B------:R-:W-:Y:S01]  /*9e40*/  IMAD.WIDE.U32 R138, R137, -0x2daee0ad, RZ ;  /* 0xd2511f53898a7825 */ /* 0x000fe200078e00ff */
[----:B------:R-:W-:Y:S03]  /*9e50*/  SHF.R.U32.HI R144, RZ, 0x8, R150 ;  /* 0x00000008ff907819 */ /* 0x000fe60000011696 */
[----:B------:R-:W-:Y:S01]  /*9e60*/  FMUL.FTZ R116, R2, R116 ;  /* 0x0000007402747220 */ /* 0x000fe20000410000 */
[----:B------:R-:W-:Y:S01]  /*9e70*/  IMAD.MOV.U32 R179, RZ, RZ, R233 ;  /* 0x000000ffffb37224 */ /* 0x000fe200078e00e9 */
[C---:B------:R-:W-:Y:S03]  /*9e80*/  LOP3.LUT R145, R138.reuse, 0xffff, RZ, 0xc0, !PT ;  /* 0x0000ffff8a917812 */ /* 0x040fe600078ec0ff */
[----:B------:R-:W-:Y:S01]  /*9e90*/  MUFU.EX2 R233, R21 ;  /* 0x0000001500e97308 */ /* 0x000fe20000000800 */
[----:B------:R-:W-:Y:S01]  /*9ea0*/  LOP3.LUT R150, R138, 0xff, RZ, 0xc0, !PT ;  /* 0x000000ff8a967812 */ /* 0x000fe200078ec0ff */
[----:B------:R-:W-:Y:S01]  /*9eb0*/  FMUL.FTZ R117, R2, R117 ;  /* 0x0000007502757220 */ /* 0x000fe20000410000 */
[----:B---3--:R-:W-:Y:S01]  /*9ec0*/  SHF.R.U32.HI R20, RZ, 0x8, R145 ;  /* 0x00000008ff147819 */ /* 0x008fe20000011691 */
[C---:B------:R-:W-:Y:S01]  /*9ed0*/  FMUL.FTZ R118, R0.reuse, R118 ;  /* 0x0000007600767220 */ /* 0x040fe20000410000 */
[----:B------:R-:W-:Y:S01]  /*9ee0*/  PRMT R154, R151, 0x5410, R144 ;  /* 0x00005410979a7816 */ /* 0x000fe20000000090 */
[----:B------:R-:W-:Y:S01]  /*9ef0*/  FMUL.FTZ R119, R0, R119 ;  /* 0x0000007700777220 */ /* 0x000fe20000410000 */
[----:B------:R-:W-:Y:S01]  /*9f00*/  PRMT R176, R150, 0x5410, R20 ;  /* 0x0000541096b07816 */ /* 0x000fe20000000014 */
[----:B------:R-:W-:Y:S01]  /*9f10*/  FFMA.FTZ R20, R23, UR4, -R190 ;  /* 0x0000000417147c23 */ /* 0x000fe200080108be */
[----:B------:R-:W2:Y:S01]  /*9f20*/  LDSM.16.MT88.4 R144, [R218+0xb000] ;  /* 0x00b00000da90783b */ /* 0x000ea20000004200 */
[----:B------:R-:W-:Y:S01]  /*9f30*/  LOP3.LUT R137, R139, UR16, R204, 0x96, !PT ;  /* 0x000000108b897c12 */ /* 0x000fe2000f8e96cc */
[----:B------:R-:W-:Y:S01]  /*9f40*/  FMUL.FTZ R127, R0, R127 ;  /* 0x0000007f007f7220 */ /* 0x000fe20000410000 */
[----:B------:R3:W-:Y:S01]  /*9f50*/  MUFU.EX2 R215, R20 ;  /* 0x0000001400d77308 */ /* 0x0007e20000000800 */
[C---:B------:R-:W-:Y:S04]  /*9f60*/  HMMA.16816.F32 R116, R180.reuse, R140, R116 ;  /* 0x0000008cb474723c */ /* 0x040fe80000001874 */
[----:B------:R-:W-:Y:S01]  /*9f70*/  SHF.R.U32.HI R139, RZ, 0x10, R138 ;  /* 0x00000010ff8b7819 */ /* 0x000fe2000001168a */
[----:B------:R-:W-:Y:S01]  /*9f80*/  IMAD.MOV.U32 R187, RZ, RZ, R214 ;  /* 0x000000ffffbb7224 */ /* 0x000fe200078e00d6 */
[----:B------:R-:W-:Y:S03]  /*9f90*/  SHF.R.U32.HI R149, RZ, 0x18, R138 ;  /* 0x00000018ff957819 */ /* 0x000fe6000001168a */
[----:B------:R4:W-:Y:S02]  /*9fa0*/  MUFU.EX2 R214, R25 ;  /* 0x0000001900d67308 */ /* 0x0009e40000000800 */
[----:B------:R-:W-:Y:S02]  /*9fb0*/  LOP3.LUT R139, R139, 0xff, RZ, 0xc0, !PT ;  /* 0x000000ff8b8b7812 */ /* 0x000fe400078ec0ff */
[----:B------:R-:W-:Y:S01]  /*9fc0*/  LOP3.LUT R138, R152, 0xff, RZ, 0xc0, !PT ;  /* 0x000000ff988a7812 */ /* 0x000fe200078ec0ff */
[----:B------:R-:W-:Y:S01]  /*9fd0*/  IMAD.MOV.U32 R197, RZ, RZ, R211 ;  /* 0x000000ffffc57224 */ /* 0x000fe200078e00d3 */
[----:B------:R-:W-:Y:S01]  /*9fe0*/  SHF.R.U32.HI R23, RZ, 0x10, R148 ;  /* 0x00000010ff177819 */ /* 0x000fe20000011694 */
[----:B------:R-:W-:Y:S01]  /*9ff0*/  FMUL.FTZ R29, R2, R169 ;  /* 0x000000a9021d7220 */ /* 0x000fe20000410000 */
[----:B-1----:R-:W-:Y:S02]  /*a000*/  LOP3.LUT R22, R148, 0xffff, RZ, 0xc0, !PT ;  /* 0x0000ffff94167812 */ /* 0x002fe400078ec0ff */
[----:B------:R1:W5:Y:S01]  /*a010*/  MUFU.EX2 R211, R28 ;  /* 0x0000001c00d37308 */ /* 0x0003620000000800 */
[----:B------:R-:W-:Y:S01]  /*a020*/  PRMT R155, R139, 0x5410, R149 ;  /* 0x000054108b9b7816 */ /* 0x000fe20000000095 */
[----:B------:R-:W-:Y:S01]  /*a030*/  FMUL.FTZ R31, R0, R171 ;  /* 0x000000ab001f7220 */ /* 0x000fe20000410000 */
[----:B------:R-:W-:Y:S01]  /*a040*/  PRMT R151, R138, 0x5410, R153 ;  /* 0x000054108a977816 */ /* 0x000fe20000000099 */
[----:B------:R-:W-:Y:S01]  /*a050*/  FFMA.FTZ R190, R55, UR4, -R190 ;  /* 0x0000000437be7c23 */ /* 0x000fe200080108be */
[----:B------:R-:W-:Y:S02]  /*a060*/  LOP3.LUT R149, R148, 0xff, RZ, 0xc0, !PT ;  /* 0x000000ff94957812 */ /* 0x000fe400078ec0ff */
[----:B---3--:R-:W-:Y:S03]  /*a070*/  LOP3.LUT R20, R137, 0xffff, RZ, 0xc0, !PT ;  /* 0x0000ffff89147812 */ /* 0x008fe600078ec0ff */
[----:B------:R3:W2:Y:S01]  /*a080*/  MUFU.EX2 R204, R30 ;  /* 0x0000001e00cc7308 */ /* 0x0006a20000000800 */
[--C-:B------:R-:W-:Y:S01]  /*a090*/  SHF.R.U32.HI R21, RZ, 0x10, R137.reuse ;  /* 0x00000010ff157819 */ /* 0x100fe20000011689 */
[----:B----4-:R-:W-:Y:S01]  /*a0a0*/  FMUL.FTZ R25, R132, R165 ;  /* 0x000000a584197220 */ /* 0x010fe20000410000 */
[----:B------:R-:W-:Y:S02]  /*a0b0*/  SHF.R.U32.HI R148, RZ, 0x18, R148 ;  /* 0x00000018ff947819 */ /* 0x000fe40000011694 */
[----:B------:R-:W-:Y:S01]  /*a0c0*/  LOP3.LUT R138, R23, 0xff, RZ, 0xc0, !PT ;  /* 0x000000ff178a7812 */ /* 0x000fe200078ec0ff */
[C---:B------:R-:W-:Y:S01]  /*a0d0*/  FMUL.FTZ R23, R0.reuse, R163 ;  /* 0x000000a300177220 */ /* 0x040fe20000410000 */
[----:B------:R-:W-:Y:S01]  /*a0e0*/  SHF.R.U32.HI R139, RZ, 0x8, R22 ;  /* 0x00000008ff8b7819 */ /* 0x000fe20000011616 */
[----:B------:R-:W-:Y:S01]  /*a0f0*/  FMUL.FTZ R22, R0, R162 ;  /* 0x000000a200167220 */ /* 0x000fe20000410000 */
[----:B------:R-:W-:Y:S01]  /*a100*/  LOP3.LUT R141, R137, 0xff, RZ, 0xc0, !PT ;  /* 0x000000ff898d7812 */ /* 0x000fe200078ec0ff */
[C---:B-1----:R-:W-:Y:S01]  /*a110*/  FMUL.FTZ R28, R2.reuse, R168 ;  /* 0x000000a8021c7220 */ /* 0x042fe20000410000 */
[----:B------:R-:W-:Y:S01]  /*a120*/  SHF.R.U32.HI R140, RZ, 0x18, R137 ;  /* 0x00000018ff8c7819 */ /* 0x000fe20000011689 */
[----:B------:R-:W-:Y:S01]  /*a130*/  MUFU.EX2 R197, R37 ;  /* 0x0000002500c57308 */ /* 0x000fe20000000800 */
[----:B------:R-:W-:Y:S01]  /*a140*/  SHF.R.U32.HI R137, RZ, 0x8, R20 ;  /* 0x00000008ff897819 */ /* 0x000fe20000011614 */
[C---:B------:R-:W-:Y:S01]  /*a150*/  FMUL.FTZ R20, R2.reuse, R160 ;  /* 0x000000a002147220 */ /* 0x040fe20000410000 */
[----:B------:R-:W-:Y:S01]  /*a160*/  LOP3.LUT R24, R21, 0xff, RZ, 0xc0, !PT ;  /* 0x000000ff15187812 */ /* 0x000fe200078ec0ff */
[----:B------:R-:W-:Y:S01]  /*a170*/  FMUL.FTZ R21, R2, R161 ;  /* 0x000000a102157220 */ /* 0x000fe20000410000 */
[----:B------:R-:W-:Y:S01]  /*a180*/  PRMT R153, R138, 0x5410, R148 ;  /* 0x000054108a997816 */ /* 0x000fe20000000094 */
[----:B------:R-:W-:Y:S01]  /*a190*/  LDSM.16.MT88.4 R160, [R216+0xa400] ;  /* 0x00a40000d8a0783b */ /* 0x000fe20000004200 */
[----:B------:R-:W-:Y:S01]  /*a1a0*/  PRMT R139, R149, 0x5410, R139 ;  /* 0x00005410958b7816 */ /* 0x000fe2000000008b */
[----:B---3--:R-:W-:Y:S01]  /*a1b0*/  FMUL.FTZ R30, R0, R170 ;  /* 0x000000aa001e7220 */ /* 0x008fe20000410000 */
[--C-:B------:R-:W-:Y:S01]  /*a1c0*/  HSET2.LE.AND R138, R151, R188.reuse, PT ;  /* 0x000000bc978a7233 */ /* 0x100fe20003803000 */
[----:B------:R-:W-:Y:S01]  /*a1d0*/  IMAD.MOV.U32 R170, RZ, RZ, R185 ;  /* 0x000000ffffaa7224 */ /* 0x000fe200078e00b9 */
[-C--:B------:R-:W-:Y:S01]  /*a1e0*/  HMMA.16816.F32 R20, R180, R142.reuse, R20 ;  /* 0x0000008eb414723c */ /* 0x080fe20000001814 */
[----:B------:R-:W-:Y:S02]  /*a1f0*/  MUFU.EX2 R185, R41 ;  /* 0x0000002900b97308 */ /* 0x000fe40000000800 */
[----:B------:R-:W1:Y:S01]  /*a200*/  LDSM.16.MT88.4 R148, [R216+0x9400] ;  /* 0x00940000d894783b */ /* 0x000e620000004200 */
[----:B------:R-:W-:Y:S01]  /*a210*/  PRMT R152, R141, 0x5410, R137 ;  /* 0x000054108d987816 */ /* 0x000fe20000000089 */
[----:B------:R-:W-:Y:S01]  /*a220*/  FFMA.FTZ R2, R2, R241, R243 ;  /* 0x000000f102027223 */ /* 0x000fe200000100f3 */
[C---:B------:R-:W-:Y:S05]  /*a230*/  HMMA.16816.F32 R120, R172.reuse, R142, R120 ;  /* 0x0000008eac78723c */ /* 0x040fea0000001878 */
[----:B------:R-:W-:Y:S01]  /*a240*/  MUFU.EX2 R202, R48 ;  /* 0x0000003000ca7308 */ /* 0x000fe20000000800 */
[----:B------:R-:W-:Y:S01]  /*a250*/  PRMT R141, R24, 0x5410, R140 ;  /* 0x00005410188d7816 */ /* 0x000fe2000000008c */
[C---:B------:R-:W-:Y:S01]  /*a260*/  FMUL.FTZ R24, R132.reuse, R164 ;  /* 0x000000a484187220 */ /* 0x040fe20000410000 */
[--C-:B------:R-:W-:Y:S03]  /*a270*/  HSET2.LE.AND R137, R154, R188.reuse, PT ;  /* 0x000000bc9a897233 */ /* 0x100fe60003803000 */
[----:B------:R-:W-:Y:S01]  /*a280*/  FFMA.FTZ R132, R132, R239, R248 ;  /* 0x000000ef84847223 */ /* 0x000fe200000100f8 */
[----:B-----5:R-:W-:Y:S03]  /*a290*/  F2FP.F16.F32.PACK_AB R154, R210, R211 ;  /* 0x000000d3d29a723e */ /* 0x020fe600000000ff */
[----:B------:R-:W-:Y:S01]  /*a2a0*/  MUFU.EX2 R190, R190 ;  /* 0x000000be00be7308 */ /* 0x000fe20000000800 */
[-C--:B--2---:R-:W-:Y:S03]  /*a2b0*/  HMMA.16816.F32 R24, R172, R144.reuse, R24 ;  /* 0x00000090ac18723c */ /* 0x084fe60000001818 */
[--C-:B------:R-:W-:Y:S01]  /*a2c0*/  HSET2.LE.AND R139, R139, R188.reuse, PT ;  /* 0x000000bc8b8b7233 */ /* 0x100fe20003803000 */
[----:B------:R-:W-:Y:S01]  /*a2d0*/  FFMA.FTZ R0, R0, R242, R245 ;  /* 0x000000f200007223 */ /* 0x000fe200000100f5 */
[----:B------:R-:W-:Y:S01]  /*a2e0*/  F2FP.F16.F32.PACK_AB R142, R237, R238 ;  /* 0x000000eeed8e723e */ /* 0x000fe200000000ff */
[C---:B------:R-:W-:Y:S05]  /*a2f0*/  HMMA.16816.F32 R124, R180.reuse, R144, R124 ;  /* 0x00000090b47c723c */ /* 0x040fea000000187c */
[----:B------:R-:W-:Y:S01]  /*a300*/  F2FP.F16.F32.PACK_AB R143, R236, R235 ;  /* 0x000000ebec8f723e */ /* 0x000fe200000000ff */
[-C--:B------:R-:W-:Y:S01]  /*a310*/  HMMA.16816.F32 R28, R180, R146.reuse, R28 ;  /* 0x00000092b41c723c */ /* 0x080fe2000000181c */
[----:B------:R-:W-:Y:S04]  /*a320*/  MUFU.EX2 R180, R67 ;  /* 0x0000004300b47308 */ /* 0x000fe80000000800 */
[----:B------:R-:W-:Y:S01]  /*a330*/  F2FP.F16.F32.PACK_AB R140, R233, R234 ;  /* 0x000000eae98c723e */ /* 0x000fe200000000ff */
[----:B------:R-:W-:Y:S01]  /*a340*/  HMMA.16816.F32 R128, R172, R146, R128 ;  /* 0x00000092ac80723c */ /* 0x000fe20000001880 */
[----:B------:R-:W2:Y:S04]  /*a350*/  LDSM.16.MT88.4 R144, [R218+0xa400] ;  /* 0x00a40000da90783b */ /* 0x000ea80000004200 */
[----:B------:R-:W-:Y:S01]  /*a360*/  MUFU.EX2 R174, R58 ;  /* 0x0000003a00ae7308 */ /* 0x000fe20000000800 */
[----:B------:R-:W-:Y:S01]  /*a370*/  LOP3.LUT R142, R137, R142, RZ, 0xc0, !PT ;  /* 0x0000008e898e7212 */ /* 0x000fe200078ec0ff */
[----:B------:R-:W-:Y:S01]  /*a380*/  FADD.FTZ R2, R247, R2 ;  /* 0x00000002f7027221 */ /* 0x000fe20000010000 */
[----:B------:R-:W-:Y:S03]  /*a390*/  LOP3.LUT R143, R138, R143, RZ, 0xc0, !PT ;  /* 0x0000008f8a8f7212 */ /* 0x000fe600078ec0ff */
[----:B------:R-:W-:Y:S01]  /*a3a0*/  FADD.FTZ R0, R244, R0 ;  /* 0x00000000f4007221 */ /* 0x000fe20000010000 */
[----:B------:R-:W-:Y:S03]  /*a3b0*/  LOP3.LUT R140, R139, R140, RZ, 0xc0, !PT ;  /* 0x0000008c8b8c7212 */ /* 0x000fe600078ec0ff */
[----:B------:R-:W-:Y:S01]  /*a3c0*/  MUFU.EX2 R175, R59 ;  /* 0x0000003b00af7308 */ /* 0x000fe20000000800 */
[--C-:B------:R-:W-:Y:S01]  /*a3d0*/  HSET2.LE.AND R138, R152, R188.reuse, PT ;  /* 0x000000bc988a7233 */ /* 0x100fe20003803000 */
[----:B------:R-:W-:Y:S01]  /*a3e0*/  FADD.FTZ R0, R252, R0 ;  /* 0x00000000fc007221 */ /* 0x000fe20000010000 */
[--C-:B------:R-:W-:Y:S02]  /*a3f0*/  HSET2.LE.AND R139, R141, R188.reuse, PT ;  /* 0x000000bc8d8b7233 */ /* 0x100fe40003803000 */
[--C-:B------:R-:W-:Y:S01]  /*a400*/  HSET2.LE.AND R137, R153, R188.reuse, PT ;  /* 0x000000bc99897233 */ /* 0x100fe20003803000 */
[----:B------:R-:W-:Y:S01]  /*a410*/  FADD.FTZ R0, R249, R0 ;  /* 0x00000000f9007221 */ /* 0x000fe20000010000 */
[----:B------:R-:W-:Y:S03]  /*a420*/  F2FP.F16.F32.PACK_AB R152, R214, R213 ;  /* 0x000000d5d698723e */ /* 0x000fe600000000ff */
[----:B------:R-:W-:Y:S01]  /*a430*/  MUFU.EX2 R173, R60 ;  /* 0x0000003c00ad7308 */ /* 0x000fe20000000800 */
[----:B------:R-:W-:Y:S01]  /*a440*/  F2FP.F16.F32.PACK_AB R141, R215, R232 ;  /* 0x000000e8d78d723e */ /* 0x000fe200000000ff */
[----:B------:R-:W-:Y:S01]  /*a450*/  FADD.FTZ R0, R212, R0 ;  /* 0x00000000d4007221 */ /* 0x000fe20000010000 */
[----:B------:R-:W-:Y:S02]  /*a460*/  LOP3.LUT R152, R138, R152, RZ, 0xc0, !PT ;  /* 0x000000988a987212 */ /* 0x000fe400078ec0ff */
[----:B------:R-:W-:Y:S02]  /*a470*/  LOP3.LUT R141, R137, R141, RZ, 0xc0, !PT ;  /* 0x0000008d898d7212 */ /* 0x000fe400078ec0ff */
[--C-:B------:R-:W-:Y:S03]  /*a480*/  HSET2.LE.AND R137, R176, R188.reuse, PT ;  /* 0x000000bcb0897233 */ /* 0x100fe60003803000 */
[----:B------:R3:W4:Y:S01]  /*a490*/  MUFU.EX2 R172, R62 ;  /* 0x0000003e00ac7308 */ /* 0x0007220000000800 */
[--C-:B------:R-:W-:Y:S02]  /*a4a0*/  HSET2.LE.AND R138, R155, R188.reuse, PT ;  /* 0x000000bc9b8a7233 */ /* 0x100fe40003803000 */
[----:B------:R-:W-:Y:S01]  /*a4b0*/  F2FP.F16.F32.PACK_AB R153, R205, R212 ;  /* 0x000000d4cd99723e */ /* 0x000fe200000000ff */
[-C--:B-1----:R-:W-:Y:S06]  /*a4c0*/  HMMA.16816.F32 R4, R140, R148.reuse, R4 ;  /* 0x000000948c04723c */ /* 0x082fec0000001804 */
[----:B------:R-:W-:Y:S01]  /*a4d0*/  MUFU.EX2 R176, R57 ;  /* 0x0000003900b07308 */ /* 0x000fe20000000800 */
[----:B------:R-:W-:Y:S04]  /*a4e0*/  F2FP.F16.F32.PACK_AB R155, R203, R204 ;  /* 0x000000cccb9b723e */ /* 0x000fe800000000ff */
[----:B------:R-:W-:Y:S02]  /*a4f0*/  LOP3.LUT R153, R139, R153, RZ, 0xc0, !PT ;  /* 0x000000998b997212 */ /* 0x000fe400078ec0ff */
[----:B------:R-:W-:Y:S01]  /*a500*/  LOP3.LUT R154, R137, R154, RZ, 0xc0, !PT ;  /* 0x0000009a899a7212 */ /* 0x000fe200078ec0ff */
[----:B------:R-:W-:Y:S01]  /*a510*/  VIADD R137, R193, 0x1 ;  /* 0x00000001c1897836 */ /* 0x000fe20000000000 */
[----:B------:R-:W-:Y:S01]  /*a520*/  LOP3.LUT R155, R138, R155, RZ, 0xc0, !PT ;  /* 0x0000009b8a9b7212 */ /* 0x000fe200078ec0ff */
[----:B---3--:R-:W-:Y:S01]  /*a530*/  LDSM.16.MT88.4 R60, [R218+0xac00] ;  /* 0x00ac0000da3c783b */ /* 0x008fe20000004200 */
[----:B------:R-:W-:Y:S01]  /*a540*/  MUFU.EX2 R193, R45 ;  /* 0x0000002d00c17308 */ /* 0x000fe20000000800 */
[----:B------:R-:W-:Y:S02]  /*a550*/  F2FP.F16.F32.PACK_AB R39, R199, R200 ;  /* 0x000000c8c727723e */ /* 0x000fe400000000ff */
[----:B------:R-:W-:Y:S02]  /*a560*/  LOP3.LUT R137, R225, UR23, R137, 0x96, !PT ;  /* 0x00000017e1897c12 */ /* 0x000fe4000f8e9689 */
[C---:B------:R-:W-:Y:S05]  /*a570*/  HMMA.16816.F32 R8, R152.reuse, R148, R8 ;  /* 0x000000949808723c */ /* 0x040fea0000001808 */
[----:B------:R-:W-:Y:S01]  /*a580*/  MUFU.EX2 R183, R64 ;  /* 0x0000004000b77308 */ /* 0x000fe20000000800 */
[----:B----4-:R-:W-:Y:S01]  /*a590*/  F2FP.F16.F32.PACK_AB R171, R192, R172 ;  /* 0x000000acc0ab723e */ /* 0x010fe200000000ff */
[-C--:B------:R-:W-:Y:S08]  /*a5a0*/  HMMA.16816.F32 R12, R152, R150.reuse, R12 ;  /* 0x00000096980c723c */ /* 0x080ff0000000180c */
[----:B------:R-:W-:Y:S01]  /*a5b0*/  MUFU.EX2 R182, R65 ;  /* 0x0000004100b67308 */ /* 0x000fe20000000800 */
[C---:B------:R-:W-:Y:S06]  /*a5c0*/  HMMA.16816.F32 R16, R140.reuse, R150, R16 ;  /* 0x000000968c10723c */ /* 0x040fec0000001810 */
[-C--:B------:R-:W-:Y:S03]  /*a5d0*/  HMMA.16816.F32 R68, R140, R156.reuse, R68 ;  /* 0x0000009c8c44723c */ /* 0x080fe60000001844 */
[----:B------:R-:W-:Y:S02]  /*a5e0*/  MUFU.EX2 R181, R66 ;  /* 0x0000004200b57308 */ /* 0x000fe40000000800 */
[----:B------:R-:W-:Y:S01]  /*a5f0*/  IMAD.WIDE.U32 R150, R137, -0x326172a9, RZ ;  /* 0xcd9e8d5789967825 */ /* 0x000fe200078e00ff */
[C---:B------:R-:W-:Y:S05]  /*a600*/  HMMA.16816.F32 R72, R152.reuse, R156, R72 ;  /* 0x0000009c9848723c */ /* 0x040fea0000001848 */
[C---:B------:R-:W-:Y:S01]  /*a610*/  LOP3.LUT R148, R151.reuse, UR15, R196, 0x96, !PT ;  /* 0x0000000f97947c12 */ /* 0x040fe2000f8e96c4 */
[-C--:B------:R-:W-:Y:S01]  /*a620*/  HMMA.16816.F32 R76, R152, R158.reuse, R76 ;  /* 0x0000009e984c723c */ /* 0x080fe2000000184c */
[----:B------:R1:W3:Y:S04]  /*a630*/  MUFU.EX2 R196, R44 ;  /* 0x0000002c00c47308 */ /* 0x0002e80000000800 */
[----:B------:R-:W-:Y:S01]  /*a640*/  LOP3.LUT R138, R151, UR15, R250, 0x96, !PT ;  /* 0x0000000f978a7c12 */ /* 0x000fe2000f8e96fa */
[C---:B------:R-:W-:Y:S05]  /*a650*/  HMMA.16816.F32 R80, R140.reuse, R158, R80 ;  /* 0x0000009e8c50723c */ /* 0x040fea0000001850 */
[--C-:B------:R-:W-:Y:S01]  /*a660*/  LOP3.LUT R164, R207, UR18, R150.reuse, 0x96, !PT ;  /* 0x00000012cfa47c12 */ /* 0x100fe2000f8e9696 */
[-C--:B------:R-:W-:Y:S05]  /*a670*/  HMMA.16816.F32 R84, R140, R160.reuse, R84 ;  /* 0x000000a08c54723c */ /* 0x080fea0000001854 */
[----:B------:R-:W-:Y:S01]  /*a680*/  LOP3.LUT R137, R209, UR18, R150, 0x96, !PT ;  /* 0x00000012d1897c12 */ /* 0x000fe2000f8e9696 */
[C---:B------:R-:W-:Y:S05]  /*a690*/  HMMA.16816.F32 R88, R152.reuse, R160, R88 ;  /* 0x000000a09858723c */ /* 0x040fea0000001858 */
[----:B------:R-:W-:Y:S01]  /*a6a0*/  IMAD.WIDE.U32 R148, R148, -0x2daee0ad, RZ ;  /* 0xd2511f5394947825 */ /* 0x000fe200078e00ff */
[-C--:B------:R-:W-:Y:S05]  /*a6b0*/  HMMA.16816.F32 R92, R152, R162.reuse, R92 ;  /* 0x000000a2985c723c */ /* 0x080fea000000185c */
[----:B------:R-:W-:Y:S01]  /*a6c0*/  IMAD.WIDE.U32 R164, R164, -0x2daee0ad, RZ ;  /* 0xd2511f53a4a47825 */ /* 0x000fe200078e00ff */
[C---:B------:R-:W-:Y:S05]  /*a6d0*/  HMMA.16816.F32 R96, R140.reuse, R162, R96 ;  /* 0x000000a28c60723c */ /* 0x040fea0000001860 */
[----:B------:R-:W-:Y:S01]  /*a6e0*/  IMAD.WIDE.U32 R138, R138, -0x2daee0ad, RZ ;  /* 0xd2511f538a8a7825 */ /* 0x000fe200078e00ff */
[-C--:B--2---:R-:W-:Y:S05]  /*a6f0*/  HMMA.16816.F32 R100, R140, R144.reuse, R100 ;  /* 0x000000908c64723c */ /* 0x084fea0000001864 */
[----:B------:R-:W-:Y:S01]  /*a700*/  IMAD.WIDE.U32 R158, R137, -0x2daee0ad, RZ ;  /* 0xd2511f53899e7825 */ /* 0x000fe200078e00ff */
[C---:B------:R-:W-:Y:S05]  /*a710*/  HMMA.16816.F32 R104, R152.reuse, R144, R104 ;  /* 0x000000909868723c */ /* 0x040fea0000001868 */
[----:B------:R-:W-:Y:S01]  /*a720*/  LOP3.LUT R150, R149, UR13, R228, 0x96, !PT ;  /* 0x0000000d95967c12 */ /* 0x000fe2000f8e96e4 */
[-C--:B------:R-:W-:Y:S05]  /*a730*/  HMMA.16816.F32 R32, R152, R146.reuse, R32 ;  /* 0x000000929820723c */ /* 0x080fea0000001820 */
[----:B------:R-:W-:Y:S01]  /*a740*/  LOP3.LUT R149, R165, UR11, R148, 0x96, !PT ;  /* 0x0000000ba5957c12 */ /* 0x000fe2000f8e9694 */
[C---:B------:R-:W-:Y:S05]  /*a750*/  HMMA.16816.F32 R108, R140.reuse, R146, R108 ;  /* 0x000000928c6c723c */ /* 0x040fea000000186c */
[----:B------:R-:W-:Y:S01]  /*a760*/  LOP3.LUT R148, R139, UR13, R226, 0x96, !PT ;  /* 0x0000000d8b947c12 */ /* 0x000fe2000f8e96e2 */
[----:B------:R-:W-:Y:S01]  /*a770*/  IMAD.WIDE.U32 R166, R149, -0x326172a9, RZ ;  /* 0xcd9e8d5795a67825 */ /* 0x000fe200078e00ff */
[----:B------:R-:W-:Y:S04]  /*a780*/  LOP3.LUT R137, R159, UR11, R138, 0x96, !PT ;  /* 0x0000000b9f897c12 */ /* 0x000fe8000f8e968a */
[----:B------:R-:W-:Y:S01]  /*a790*/  IMAD.WIDE.U32 R148, R148, -0x326172a9, RZ ;  /* 0xcd9e8d5794947825 */ /* 0x000fe200078e00ff */
[----:B-1----:R-:W-:Y:S03]  /*a7a0*/  F2FP.F16.F32.PACK_AB R44, R197, R198 ;  /* 0x000000c6c52c723e */ /* 0x002fe600000000ff */
[----:B------:R-:W-:Y:S01]  /*a7b0*/  IMAD.WIDE.U32 R168, R137, -0x326172a9, RZ ;  /* 0xcd9e8d5789a87825 */ /* 0x000fe200078e00ff */
[----:B------:R-:W-:Y:S03]  /*a7c0*/  LOP3.LUT R156, R149, UR12, R208, 0x96, !PT ;  /* 0x0000000c959c7c12 */ /* 0x000fe6000f8e96d0 */
[----:B------:R-:W-:Y:S01]  /*a7d0*/  IMAD.WIDE.U32 R138, R150, -0x326172a9, RZ ;  /* 0xcd9e8d57968a7825 */ /* 0x000fe200078e00ff */
[----:B------:R-:W-:Y:S02]  /*a7e0*/  LOP3.LUT R159, R169, UR10, R148, 0x96, !PT ;  /* 0x0000000aa99f7c12 */ /* 0x000fe4000f8e9694 */
[----:B------:R-:W1:Y:S01]  /*a7f0*/  LDSM.16.MT88.4 R148, [R216+0xb400] ;  /* 0x00b40000d894783b */ /* 0x000e620000004200 */
[----:B------:R-:W-:Y:S01]  /*a800*/  IMAD.MOV.U32 R207, RZ, RZ, R201 ;  /* 0x000000ffffcf7224 */ /* 0x000fe200078e00c9 */
[----:B------:R-:W-:Y:S01]  /*a810*/  LOP3.LUT R139, R139, UR12, R206, 0x96, !PT ;  /* 0x0000000c8b8b7c12 */ /* 0x000fe2000f8e96ce */
[----:B------:R-:W2:Y:S01]  /*a820*/  MUFU.EX2 R201, R49 ;  /* 0x0000003100c97308 */ /* 0x000ea20000000800 */
[----:B------:R-:W-:Y:S01]  /*a830*/  LOP3.LUT R137, R167, UR10, R138, 0x96, !PT ;  /* 0x0000000aa7897c12 */ /* 0x000fe2000f8e968a */
[----:B------:R-:W-:Y:S01]  /*a840*/  IMAD.WIDE.U32 R156, R156, -0x2daee0ad, RZ ;  /* 0xd2511f539c9c7825 */ /* 0x000fe200078e00ff */
[----:B------:R-:W-:Y:S03]  /*a850*/  F2FP.F16.F32.PACK_AB R169, R175, R174 ;  /* 0x000000aeafa9723e */ /* 0x000fe600000000ff */
[----:B------:R-:W-:Y:S01]  /*a860*/  IMAD.WIDE.U32 R138, R139, -0x2daee0ad, RZ ;  /* 0xd2511f538b8a7825 */ /* 0x000fe200078e00ff */
[----:B------:R-:W-:Y:S03]  /*a870*/  LOP3.LUT R158, R157, UR9, R158, 0x96, !PT ;  /* 0x000000099d9e7c12 */ /* 0x000fe6000f8e969e */
[----:B------:R3:W-:Y:S01]  /*a880*/  MUFU.EX2 R167, R40 ;  /* 0x0000002800a77308 */ /* 0x0007e20000000800 */
[----:B------:R-:W-:Y:S01]  /*a890*/  IMAD.WIDE.U32 R160, R137, -0x2daee0ad, RZ ;  /* 0xd2511f5389a07825 */ /* 0x000fe200078e00ff */
[----:B------:R-:W-:Y:S03]  /*a8a0*/  LOP3.LUT R164, R139, UR9, R164, 0x96, !PT ;  /* 0x000000098ba47c12 */ /* 0x000fe6000f8e96a4 */
[----:B------:R-:W-:Y:S01]  /*a8b0*/  IMAD.WIDE.U32 R162, R159, -0x2daee0ad, RZ ;  /* 0xd2511f539fa27825 */ /* 0x000fe200078e00ff */
[----:B------:R-:W-:Y:S03]  /*a8c0*/  LOP3.LUT R138, R161, UR5, R138, 0x96, !PT ;  /* 0x00000005a18a7c12 */ /* 0x000fe6000f8e968a */
[----:B------:R-:W-:Y:S01]  /*a8d0*/  IMAD.WIDE.U32 R164, R164, -0x326172a9, RZ ;  /* 0xcd9e8d57a4a47825 */ /* 0x000fe200078e00ff */
[----:B------:R-:W-:Y:S03]  /*a8e0*/  LOP3.LUT R156, R163, UR5, R156, 0x96, !PT ;  /* 0x00000005a39c7c12 */ /* 0x000fe6000f8e969c */
[----:B------:R-:W-:Y:S01]  /*a8f0*/  IMAD.WIDE.U32 R138, R138, -0x326172a9, RZ ;  /* 0xcd9e8d578a8a7825 */ /* 0x000fe200078e00ff */
[----:B------:R-:W-:Y:S02]  /*a900*/  LOP3.LUT R64, R165, UR8, R166, 0x96, !PT ;  /* 0x00000008a5407c12 */ /* 0x000fe4000f8e96a6 */
[----:B---3--:R-:W-:Y:S01]  /*a910*/  F2FP.F16.F32.PACK_AB R40, R193, R196 ;  /* 0x000000c4c128723e */ /* 0x008fe200000000ff */
[----:B------:R-:W-:Y:S01]  /*a920*/  IMAD.WIDE.U32 R158, R158, -0x326172a9, RZ ;  /* 0xcd9e8d579e9e7825 */ /* 0x000fe200078e00ff */
[C---:B------:R-:W-:Y:S02]  /*a930*/  LOP3.LUT R48, R138.reuse, 0xffff, RZ, 0xc0, !PT ;  /* 0x0000ffff8a307812 */ /* 0x040fe400078ec0ff */
[----:B------:R-:W-:Y:S01]  /*a940*/  LOP3.LUT R49, R138, 0xff, RZ, 0xc0, !PT ;  /* 0x000000ff8a317812 */ /* 0x000fe200078ec0ff */
[----:B------:R-:W-:Y:S01]  /*a950*/  IMAD.MOV.U32 R206, RZ, RZ, R186 ;  /* 0x000000ffffce7224 */ /* 0x000fe200078e00ba */
[----:B------:R-:W-:Y:S01]  /*a960*/  SHF.R.U32.HI R48, RZ, 0x8, R48 ;  /* 0x00000008ff307819 */ /* 0x000fe20000011630 */
[----:B------:R-:W-:Y:S01]  /*a970*/  MUFU.EX2 R186, R47 ;  /* 0x0000002f00ba7308 */ /* 0x000fe20000000800 */
[----:B------:R-:W-:Y:S01]  /*a980*/  SHF.R.U32.HI R144, RZ, 0x18, R138 ;  /* 0x00000018ff907819 */ /* 0x000fe2000001168a */
[----:B------:R-:W-:Y:S01]  /*a990*/  IMAD.MOV.U32 R209, RZ, RZ, R187 ;  /* 0x000000ffffd17224 */ /* 0x000fe200078e00bb */
[----:B------:R-:W-:Y:S01]  /*a9a0*/  PRMT R157, R49, 0x5410, R48 ;  /* 0x00005410319d7816 */ /* 0x000fe20000000030 */
[----:B------:R-:W-:Y:S01]  /*a9b0*/  IMAD.WIDE.U32 R48, R156, -0x326172a9, RZ ;  /* 0xcd9e8d579c307825 */ /* 0x000fe200078e00ff */
[-C--:B-1----:R-:W-:Y:S03]  /*a9c0*/  HMMA.16816.F32 R112, R140, R148.reuse, R112 ;  /* 0x000000948c70723c */ /* 0x082fe60000001870 */
[----:B------:R-:W-:Y:S02]  /*a9d0*/  SHF.R.U32.HI R137, RZ, 0x10, R138 ;  /* 0x00000010ff897819 */ /* 0x000fe4000001168a */
[----:B------:R1:W3:Y:S01]  /*a9e0*/  MUFU.EX2 R187, R46 ;  /* 0x0000002e00bb7308 */ /* 0x0002e20000000800 */
[----:B------:R-:W-:Y:S01]  /*a9f0*/  LOP3.LUT R138, R139, UR17, R164, 0x96, !PT ;  /* 0x000000118b8a7c12 */ /* 0x000fe2000f8e96a4 */
[C---:B------:R-:W-:Y:S04]  /*aa00*/  HMMA.16816.F32 R116, R152.reuse, R148, R116 ;  /* 0x000000949874723c */ /* 0x040fe80000001874 */
[----:B------:R-:W-:Y:S02]  /*aa10*/  LOP3.LUT R137, R137, 0xff, RZ, 0xc0, !PT ;  /* 0x000000ff89897812 */ /* 0x000fe400078ec0ff */
[-C--:B------:R-:W-:Y:S02]  /*aa20*/  HMMA.16816.F32 R20, R152, R150.reuse, R20 ;  /* 0x000000969814723c */ /* 0x080fe40000001814 */
[----:B------:R4:W-:Y:S03]  /*aa30*/  MUFU.EX2 R164, R42 ;  /* 0x0000002a00a47308 */ /* 0x0009e60000000800 */
[----:B------:R-:W-:Y:S01]  /*aa40*/  LOP3.LUT R50, R48, 0xffff, RZ, 0xc0, !PT ;  /* 0x0000ffff30327812 */ /* 0x000fe200078ec0ff */
[C---:B------:R-:W-:Y:S05]  /*aa50*/  HMMA.16816.F32 R120, R140.reuse, R150, R120 ;  /* 0x000000968c78723c */ /* 0x040fea0000001878 */
[----:B------:R-:W-:Y:S01]  /*aa60*/  LOP3.LUT R51, R138, 0xffff, RZ, 0xc0, !PT ;  /* 0x0000ffff8a337812 */ /* 0x000fe200078ec0ff */
[----:B------:R-:W-:Y:S01]  /*aa70*/  IMAD.MOV.U32 R208, RZ, RZ, R184 ;  /* 0x000000ffffd07224 */ /* 0x000fe200078e00b8 */
[----:B------:R-:W-:Y:S01]  /*aa80*/  PRMT R156, R137, 0x5410, R144 ;  /* 0x00005410899c7816 */ /* 0x000fe20000000090 */
[----:B------:R5:W3:Y:S03]  /*aa90*/  MUFU.EX2 R184, R43 ;  /* 0x0000002b00b87308 */ /* 0x000ae60000000800 */
[----:B------:R-:W-:Y:S01]  /*aaa0*/  LOP3.LUT R144, R48, 0xff, RZ, 0xc0, !PT ;  /* 0x000000ff30907812 */ /* 0x000fe200078ec0ff */
[----:B------:R-:W-:Y:S01]  /*aab0*/  IMAD.WIDE.U32 R64, R64, -0x2daee0ad, RZ ;  /* 0xd2511f5340407825 */ /* 0x000fe200078e00ff */
[----:B------:R-:W-:Y:S02]  /*aac0*/  SHF.R.U32.HI R50, RZ, 0x8, R50 ;  /* 0x00000008ff327819 */ /* 0x000fe40000011632 */
[----:B------:R-:W-:Y:S01]  /*aad0*/  SHF.R.U32.HI R51, RZ, 0x8, R51 ;  /* 0x00000008ff337819 */ /* 0x000fe20000011633 */
[----:B------:R-:W-:Y:S01]  /*aae0*/  IMAD.MOV.U32 R165, RZ, RZ, R179 ;  /* 0x000000ffffa57224 */ /* 0x000fe200078e00b3 */
[----:B------:R-:W-:Y:S01]  /*aaf0*/  LOP3.LUT R139, R138, 0xff, RZ, 0xc0, !PT ;  /* 0x000000ff8a8b7812 */ /* 0x000fe200078ec0ff */
[----:B------:R3:W3:Y:S01]  /*ab00*/  MUFU.EX2 R179, R52 ;  /* 0x0000003400b37308 */ /* 0x0006e20000000800 */
[----:B------:R-:W-:Y:S01]  /*ab10*/  SHF.R.U32.HI R36, RZ, 0x10, R138 ;  /* 0x00000010ff247819 */ /* 0x000fe2000001168a */
[----:B------:R-:W-:Y:S01]  /*ab20*/  IMAD.MOV.U32 R166, RZ, RZ, R170 ;  /* 0x000000ffffa67224 */ /* 0x000fe200078e00aa */
[----:B------:R-:W-:Y:S01]  /*ab30*/  LOP3.LUT R137, R49, UR17, R158, 0x96, !PT ;  /* 0x0000001131897c12 */ /* 0x000fe2000f8e969e */
[----:B------:R-:W-:Y:S01]  /*ab40*/  FADD.FTZ R2, R208, R2 ;  /* 0x00000002d0027221 */ /* 0x000fe20000010000 */
[--C-:B------:R-:W-:Y:S02]  /*ab50*/  SHF.R.U32.HI R146, RZ, 0x10, R48.reuse ;  /* 0x00000010ff927819 */ /* 0x100fe40000011630 */
[----:B------:R-:W-:Y:S01]  /*ab60*/  SHF.R.U32.HI R145, RZ, 0x18, R48 ;  /* 0x00000018ff917819 */ /* 0x000fe20000011630 */
[----:B------:R-:W-:Y:S01]  /*ab70*/  FADD.FTZ R2, R207, R2 ;  /* 0x00000002cf027221 */ /* 0x000fe20000010000 */
[----:B------:R-:W-:Y:S02]  /*ab80*/  PRMT R158, R144, 0x5410, R50 ;  /* 0x00005410909e7816 */ /* 0x000fe40000000032 */
[----:B------:R-:W-:Y:S01]  /*ab90*/  PRMT R139, R139, 0x5410, R51 ;  /* 0x000054108b8b7816 */ /* 0x000fe20000000033 */
[----:B------:R-:W-:Y:S01]  /*aba0*/  FADD.FTZ R2, R213, R2 ;  /* 0x00000002d5027221 */ /* 0x000fe20000010000 */
[----:B------:R-:W4:Y:S01]  /*abb0*/  LDSM.16.MT88.4 R48, [R218+0xb400] ;  /* 0x00b40000da30783b */ /* 0x000f220000004200 */
[----:B------:R-:W-:Y:S02]  /*abc0*/  SHF.R.U32.HI R138, RZ, 0x18, R138 ;  /* 0x00000018ff8a7819 */ /* 0x000fe4000001168a */
[----:B------:R-:W-:Y:S02]  /*abd0*/  LOP3.LUT R36, R36, 0xff, RZ, 0xc0, !PT ;  /* 0x000000ff24247812 */ /* 0x000fe400078ec0ff */
[----:B------:R-:W-:Y:S02]  /*abe0*/  LOP3.LUT R37, R146, 0xff, RZ, 0xc0, !PT ;  /* 0x000000ff92257812 */ /* 0x000fe400078ec0ff */
[----:B------:R-:W-:Y:S02]  /*abf0*/  PRMT R138, R36, 0x5410, R138 ;  /* 0x00005410248a7816 */ /* 0x000fe4000000008a */
[----:B------:R-:W-:Y:S02]  /*ac00*/  LOP3.LUT R36, R137, 0xffff, RZ, 0xc0, !PT ;  /* 0x0000ffff89247812 */ /* 0x000fe400078ec0ff */
[----:B------:R-:W-:Y:S02]  /*ac10*/  PRMT R149, R37, 0x5410, R145 ;  /* 0x0000541025957816 */ /* 0x000fe40000000091 */
[----:B------:R-:W-:Y:S01]  /*ac20*/  LOP3.LUT R37, R137, 0xff, RZ, 0xc0, !PT ;  /* 0x000000ff89257812 */ /* 0x000fe200078ec0ff */
[----:B------:R-:W-:Y:S01]  /*ac30*/  LDSM.16.MT88.4 R144, [R218+0x9800] ;  /* 0x00980000da90783b */ /* 0x000fe20000004200 */
[----:B------:R-:W-:Y:S02]  /*ac40*/  SHF.R.U32.HI R36, RZ, 0x8, R36 ;  /* 0x00000008ff247819 */ /* 0x000fe40000011624 */
[--C-:B------:R-:W-:Y:S01]  /*ac50*/  HSET2.LE.AND R38, R157, R188.reuse, PT ;  /* 0x000000bc9d267233 */ /* 0x100fe20003803000 */
[----:B------:R-:W-:Y:S01]  /*ac60*/  IMAD.MOV.U32 R157, RZ, RZ, R178 ;  /* 0x000000ffff9d7224 */ /* 0x000fe200078e00b2 */
[----:B------:R-:W-:Y:S01]  /*ac70*/  PRMT R148, R37, 0x5410, R36 ;  /* 0x0000541025947816 */ /* 0x000fe20000000024 */
[----:B------:R3:W3:Y:S01]  /*ac80*/  MUFU.EX2 R178, R54 ;  /* 0x0000003600b27308 */ /* 0x0006e20000000800 */
[----:B--2---:R-:W-:Y:S02]  /*ac90*/  F2FP.F16.F32.PACK_AB R36, R201, R202 ;  /* 0x000000cac924723e */ /* 0x004fe400000000ff */
[--C-:B------:R-:W-:Y:S01]  /*aca0*/  HSET2.LE.AND R37, R156, R188.reuse, PT ;  /* 0x000000bc9c257233 */ /* 0x100fe20003803000 */
[----:B------:R-:W-:Y:S01]  /*acb0*/  FFMA.FTZ R156, R3, R240, R246 ;  /* 0x000000f0039c7223 */ /* 0x000fe200000100f6 */
[----:B------:R-:W-:Y:S02]  /*acc0*/  LOP3.LUT R38, R38, R36, RZ, 0xc0, !PT ;  /* 0x0000002426267212 */ /* 0x000fe400078ec0ff */
[--C-:B------:R-:W-:Y:S02]  /*acd0*/  SHF.R.U32.HI R36, RZ, 0x10, R137.reuse ;  /* 0x00000010ff247819 */ /* 0x100fe40000011689 */
[--C-:B------:R-:W-:Y:S02]  /*ace0*/  HSET2.LE.AND R45, R138, R188.reuse, PT ;  /* 0x000000bc8a2d7233 */ /* 0x100fe40003803000 */
[----:B-1----:R-:W-:Y:S02]  /*acf0*/  LOP3.LUT R46, R36, 0xff, RZ, 0xc0, !PT ;  /* 0x000000ff242e7812 */ /* 0x002fe400078ec0ff */
[----:B------:R-:W-:Y:S02]  /*ad00*/  LOP3.LUT R39, R37, R39, RZ, 0xc0, !PT ;  /* 0x0000002725277212 */ /* 0x000fe400078ec0ff */
[--C-:B------:R-:W-:Y:S02]  /*ad10*/  HSET2.LE.AND R36, R139, R188.reuse, PT ;  /* 0x000000bc8b247233 */ /* 0x100fe40003803000 */
[----:B------:R-:W-:Y:S02]  /*ad20*/  SHF.R.U32.HI R137, RZ, 0x18, R137 ;  /* 0x00000018ff897819 */ /* 0x000fe40000011689 */
[----:B------:R-:W-:Y:S01]  /*ad30*/  F2FP.F16.F32.PACK_AB R37, R195, R194 ;  /* 0x000000c2c325723e */ /* 0x000fe200000000ff */
[-C--:B----4-:R-:W-:Y:S03]  /*ad40*/  HMMA.16816.F32 R24, R140, R48.reuse, R24 ;  /* 0x000000308c18723c */ /* 0x090fe60000001818 */
[----:B------:R-:W-:Y:S02]  /*ad50*/  PRMT R137, R46, 0x5410, R137 ;  /* 0x000054102e897816 */ /* 0x000fe40000000089 */
[----:B------:R-:W-:Y:S01]  /*ad60*/  LOP3.LUT R36, R36, R44, RZ, 0xc0, !PT ;  /* 0x0000002c24247212 */ /* 0x000fe200078ec0ff */
[C---:B------:R-:W-:Y:S05]  /*ad70*/  HMMA.16816.F32 R124, R152.reuse, R48, R124 ;  /* 0x00000030987c723c */ /* 0x040fea000000187c */
[----:B------:R-:W-:Y:S01]  /*ad80*/  LOP3.LUT R37, R45, R37, RZ, 0xc0, !PT ;  /* 0x000000252d257212 */ /* 0x000fe200078ec0ff */
[-C--:B------:R-:W-:Y:S01]  /*ad90*/  HMMA.16816.F32 R28, R152, R50.reuse, R28 ;  /* 0x00000032981c723c */ /* 0x080fe2000000181c */
[----:B------:R-:W1:Y:S04]  /*ada0*/  LDSM.16.MT88.4 R44, [R216+0x9800] ;  /* 0x00980000d82c783b */ /* 0x000e680000004200 */
[--C-:B------:R-:W-:Y:S01]  /*adb0*/  HSET2.LE.AND R48, R148, R188.reuse, PT ;  /* 0x000000bc94307233 */ /* 0x100fe20003803000 */
[----:B------:R-:W-:Y:S03]  /*adc0*/  HMMA.16816.F32 R128, R140, R50, R128 ;  /* 0x000000328c80723c */ /* 0x000fe60000001880 */
[----:B------:R-:W-:Y:S02]  /*add0*/  LDSM.16.MT88.4 R152, [R216+0x9c00] ;  /* 0x009c0000d898783b */ /* 0x000fe40000004200 */
[--C-:B------:R-:W-:Y:S02]  /*ade0*/  HSET2.LE.AND R42, R158, R188.reuse, PT ;  /* 0x000000bc9e2a7233 */ /* 0x100fe40003803000 */
[--C-:B-----5:R-:W-:Y:S04]  /*adf0*/  HSET2.LE.AND R43, R149, R188.reuse, PT ;  /* 0x000000bc952b7233 */ /* 0x120fe80003803000 */
[--C-:B------:R-:W-:Y:S02]  /*ae00*/  HSET2.LE.AND R50, R137, R188.reuse, PT ;  /* 0x000000bc89327233 */ /* 0x100fe40003803000 */
[----:B---3--:R-:W-:Y:S02]  /*ae10*/  F2FP.F16.F32.PACK_AB R41, R186, R187 ;  /* 0x000000bbba29723e */ /* 0x008fe400000000ff */
[----:B------:R-:W-:Y:S02]  /*ae20*/  F2FP.F16.F32.PACK_AB R49, R185, R167 ;  /* 0x000000a7b931723e */ /* 0x000fe400000000ff */
[----:B------:R-:W-:Y:S02]  /*ae30*/  F2FP.F16.F32.PACK_AB R51, R184, R164 ;  /* 0x000000a4b833723e */ /* 0x000fe400000000ff */
[----:B------:R-:W-:Y:S02]  /*ae40*/  LOP3.LUT R42, R42, R40, RZ, 0xc0, !PT ;  /* 0x000000282a2a7212 */ /* 0x000fe400078ec0ff */
[----:B------:R-:W-:Y:S02]  /*ae50*/  LOP3.LUT R43, R43, R41, RZ, 0xc0, !PT ;  /* 0x000000292b2b7212 */ /* 0x000fe400078ec0ff */
[----:B------:R-:W-:Y:S02]  /*ae60*/  LOP3.LUT R40, R48, R49, RZ, 0xc0, !PT ;  /* 0x0000003130287212 */ /* 0x000fe400078ec0ff */
[----:B------:R-:W-:Y:S02]  /*ae70*/  LOP3.LUT R41, R50, R51, RZ, 0xc0, !PT ;  /* 0x0000003332297212 */ /* 0x000fe400078ec0ff */
[----:B------:R-:W2:Y:S01]  /*ae80*/  LDSM.16.MT88.4 R48, [R216+0xa800] ;  /* 0x00a80000d830783b */ /* 0x000ea20000004200 */
[C---:B------:R-:W-:Y:S02]  /*ae90*/  LOP3.LUT R139, R64.reuse, 0xff, RZ, 0xc0, !PT ;  /* 0x000000ff408b7812 */ /* 0x040fe400078ec0ff */
[----:B------:R-:W-:Y:S02]  /*aea0*/  LOP3.LUT R66, R65, UR16, R160, 0x96, !PT ;  /* 0x0000001041427c12 */ /* 0x000fe4000f8e96a0 */
[----:B------:R-:W-:Y:S02]  /*aeb0*/  LOP3.LUT R65, R64, 0xffff, RZ, 0xc0, !PT ;  /* 0x0000ffff40417812 */ /* 0x000fe400078ec0ff */
[----:B------:R-:W-:Y:S01]  /*aec0*/  SHF.R.U32.HI R137, RZ, 0x18, R64 ;  /* 0x00000018ff897819 */ /* 0x000fe20000011640 */
[-C--:B-1----:R-:W-:Y:S05]  /*aed0*/  HMMA.16816.F32 R4, R36, R44.reuse, R4 ;  /* 0x0000002c2404723c */ /* 0x082fea0000001804 */
[----:B------:R-:W-:Y:S01]  /*aee0*/  SHF.R.U32.HI R55, RZ, 0x8, R65 ;  /* 0x00000008ff377819 */ /* 0x000fe20000011641 */
[C---:B------:R-:W-:Y:S05]  /*aef0*/  HMMA.16816.F32 R8, R40.reuse, R44, R8 ;  /* 0x0000002c2808723c */ /* 0x040fea0000001808 */
[----:B------:R-:W-:Y:S01]  /*af00*/  PRMT R141, R139, 0x5410, R55 ;  /* 0x000054108b8d7816 */ /* 0x000fe20000000037 */
[-C--:B------:R-:W-:Y:S05]  /*af10*/  HMMA.16816.F32 R12, R40, R46.reuse, R12 ;  /* 0x0000002e280c723c */ /* 0x080fea000000180c */
[----:B------:R-:W-:Y:S01]  /*af20*/  SHF.R.U32.HI R55, RZ, 0x10, R66 ;  /* 0x00000010ff377819 */ /* 0x000fe20000011642 */
[C---:B------:R-:W-:Y:S01]  /*af30*/  HMMA.16816.F32 R16, R36.reuse, R46, R16 ;  /* 0x0000002e2410723c */ /* 0x040fe20000001810 */
[----:B------:R-:W1:Y:S04]  /*af40*/  LDSM.16.MT88.4 R44, [R218+0xa800] ;  /* 0x00a80000da2c783b */ /* 0x000e680000004200 */
[----:B------:R-:W-:Y:S01]  /*af50*/  LOP3.LUT R55, R55, 0xff, RZ, 0xc0, !PT ;  /* 0x000000ff37377812 */ /* 0x000fe200078ec0ff */
[-C--:B------:R-:W-:Y:S05]  /*af60*/  HMMA.16816.F32 R68, R36, R144.reuse, R68 ;  /* 0x000000902444723c */ /* 0x080fea0000001844 */
[----:B------:R-:W-:Y:S01]  /*af70*/  F2FP.F16.F32.PACK_AB R3, R182, R183 ;  /* 0x000000b7b603723e */ /* 0x000fe200000000ff */
[C---:B------:R-:W-:Y:S05]  /*af80*/  HMMA.16816.F32 R72, R40.reuse, R144, R72 ;  /* 0x000000902848723c */ /* 0x040fea0000001848 */
[----:B------:R-:W-:Y:S01]  /*af90*/  LOP3.LUT R52, R159, UR8, R168, 0x96, !PT ;  /* 0x000000089f347c12 */ /* 0x000fe2000f8e96a8 */
[-C--:B------:R-:W-:Y:S05]  /*afa0*/  HMMA.16816.F32 R76, R40, R146.reuse, R76 ;  /* 0x00000092284c723c */ /* 0x080fea000000184c */
[----:B------:R-:W-:Y:S01]  /*afb0*/  IMAD.WIDE.U32 R52, R52, -0x2daee0ad, RZ ;  /* 0xd2511f5334347825 */ /* 0x000fe200078e00ff */
[C---:B------:R-:W-:Y:S05]  /*afc0*/  HMMA.16816.F32 R80, R36.reuse, R146, R80 ;  /* 0x000000922450723c */ /* 0x040fea0000001850 */
[----:B------:R-:W-:Y:S01]  /*afd0*/  LOP3.LUT R54, R53, UR16, R162, 0x96, !PT ;  /* 0x0000001035367c12 */ /* 0x000fe2000f8e96a2 */
[-C--:B--2---:R-:W-:Y:S05]  /*afe0*/  HMMA.16816.F32 R84, R36, R48.reuse, R84 ;  /* 0x000000302454723c */ /* 0x084fea0000001854 */
[--C-:B------:R-:W-:Y:S01]  /*aff0*/  SHF.R.U32.HI R67, RZ, 0x10, R52.reuse ;  /* 0x00000010ff437819 */ /* 0x100fe20000011634 */
[C---:B------:R-:W-:Y:S05]  /*b000*/  HMMA.16816.F32 R88, R40.reuse, R48, R88 ;  /* 0x000000302858723c */ /* 0x040fea0000001858 */
[----:B------:R-:W-:Y:S01]  /*b010*/  SHF.R.U32.HI R65, RZ, 0x18, R52 ;  /* 0x00000018ff417819 */ /* 0x000fe20000011634 */
[-C--:B------:R-:W-:Y:S05]  /*b020*/  HMMA.16816.F32 R92, R40, R50.reuse, R92 ;  /* 0x00000032285c723c */ /* 0x080fea000000185c */
[----:B------:R-:W-:Y:S01]  /*b030*/  IMAD.MOV.U32 R159, RZ, RZ, R177 ;  /* 0x000000ffff9f7224 */ /* 0x000fe200078e00b1 */
[C---:B------:R-:W-:Y:S01]  /*b040*/  HMMA.16816.F32 R96, R36.reuse, R50, R96 ;  /* 0x000000322460723c */ /* 0x040fe20000001860 */
[----:B------:R-:W2:Y:S01]  /*b050*/  LDSM.16.MT88.4 R48, [R216+0xb800] ;  /* 0x00b80000d830783b */ /* 0x000ea20000004200 */
[----:B------:R3:W4:Y:S03]  /*b060*/  MUFU.EX2 R177, R56 ;  /* 0x0000003800b17308 */ /* 0x0007260000000800 */
[----:B------:R-:W-:Y:S01]  /*b070*/  SHF.R.U32.HI R138, RZ, 0x10, R64 ;  /* 0x00000010ff8a7819 */ /* 0x000fe20000011640 */
[-C--:B-1----:R-:W-:Y:S05]  /*b080*/  HMMA.16816.F32 R100, R36, R44.reuse, R100 ;  /* 0x0000002c2464723c */ /* 0x082fea0000001864 */
[----:B------:R-:W-:Y:S01]  /*b090*/  LOP3.LUT R64, R52, 0xffff, RZ, 0xc0, !PT ;  /* 0x0000ffff34407812 */ /* 0x000fe200078ec0ff */
[C---:B------:R-:W-:Y:S05]  /*b0a0*/  HMMA.16816.F32 R104, R40.reuse, R44, R104 ;  /* 0x0000002c2868723c */ /* 0x040fea0000001868 */
[----:B------:R-:W-:Y:S01]  /*b0b0*/  LOP3.LUT R53, R138, 0xff, RZ, 0xc0, !PT ;  /* 0x000000ff8a357812 */ /* 0x000fe200078ec0ff */
[-C--:B------:R-:W-:Y:S05]  /*b0c0*/  HMMA.16816.F32 R32, R40, R46.reuse, R32 ;  /* 0x0000002e2820723c */ /* 0x080fea0000001820 */
[C---:B------:R-:W-:Y:S01]  /*b0d0*/  LOP3.LUT R44, R66.reuse, 0xffff, RZ, 0xc0, !PT ;  /* 0x0000ffff422c7812 */ /* 0x040fe200078ec0ff */
[C---:B------:R-:W-:Y:S05]  /*b0e0*/  HMMA.16816.F32 R108, R36.reuse, R46, R108 ;  /* 0x0000002e246c723c */ /* 0x040fea000000186c */
[----:B------:R-:W-:Y:S02]  /*b0f0*/  LOP3.LUT R45, R67, 0xff, RZ, 0xc0, !PT ;  /* 0x000000ff432d7812 */ /* 0x000fe400078ec0ff */
[----:B------:R-:W-:Y:S04]  /*b100*/  PRMT R137, R53, 0x5410, R137 ;  /* 0x0000541035897816 */ /* 0x000fe80000000089 */
[----:B------:R-:W-:Y:S02]  /*b110*/  SHF.R.U32.HI R44, RZ, 0x8, R44 ;  /* 0x00000008ff2c7819 */ /* 0x000fe4000001162c */
[----:B------:R-:W-:Y:S02]  /*b120*/  LOP3.LUT R53, R66, 0xff, RZ, 0xc0, !PT ;  /* 0x000000ff42357812 */ /* 0x000fe400078ec0ff */
[----:B------:R-:W-:Y:S01]  /*b130*/  PRMT R139, R45, 0x5410, R65 ;  /* 0x000054102d8b7816 */ /* 0x000fe20000000041 */
[-C--:B--2---:R-:W-:Y:S03]  /*b140*/  HMMA.16816.F32 R112, R36, R48.reuse, R112 ;  /* 0x000000302470723c */ /* 0x084fe60000001870 */
[----:B------:R-:W-:Y:S02]  /*b150*/  PRMT R65, R53, 0x5410, R44 ;  /* 0x0000541035417816 */ /* 0x000fe4000000002c */
[----:B------:R-:W1:Y:S01]  /*b160*/  LDSM.16.MT88.4 R44, [R218+0xb800] ;  /* 0x00b80000da2c783b */ /* 0x000e620000004200 */
[C---:B------:R-:W-:Y:S05]  /*b170*/  HMMA.16816.F32 R116, R40.reuse, R48, R116 ;  /* 0x000000302874723c */ /* 0x040fea0000001874 */
[----:B------:R-:W-:Y:S01]  /*b180*/  LOP3.LUT R140, R52, 0xff, RZ, 0xc0, !PT ;  /* 0x000000ff348c7812 */ /* 0x000fe200078ec0ff */
[-C--:B------:R-:W-:Y:S05]  /*b190*/  HMMA.16816.F32 R20, R40, R50.reuse, R20 ;  /* 0x000000322814723c */ /* 0x080fea0000001814 */
[----:B------:R-:W-:Y:S01]  /*b1a0*/  SHF.R.U32.HI R52, RZ, 0x8, R64 ;  /* 0x00000008ff347819 */ /* 0x000fe20000011640 */
[C---:B------:R-:W-:Y:S05]  /*b1b0*/  HMMA.16816.F32 R120, R36.reuse, R50, R120 ;  /* 0x000000322478723c */ /* 0x040fea0000001878 */
[----:B------:R-:W-:Y:S02]  /*b1c0*/  PRMT R138, R140, 0x5410, R52 ;  /* 0x000054108c8a7816 */ /* 0x000fe40000000034 */
[C---:B------:R-:W-:Y:S04]  /*b1d0*/  LOP3.LUT R52, R54.reuse, 0xffff, RZ, 0xc0, !PT ;  /* 0x0000ffff36347812 */ /* 0x040fe800078ec0ff */
[--C-:B------:R-:W-:Y:S02]  /*b1e0*/  SHF.R.U32.HI R53, RZ, 0x10, R54.reuse ;  /* 0x00000010ff357819 */ /* 0x100fe40000011636 */
[----:B---3--:R-:W-:Y:S02]  /*b1f0*/  LOP3.LUT R56, R54, 0xff, RZ, 0xc0, !PT ;  /* 0x000000ff36387812 */ /* 0x008fe400078ec0ff */
[----:B------:R-:W-:Y:S02]  /*b200*/  SHF.R.U32.HI R54, RZ, 0x18, R54 ;  /* 0x00000018ff367819 */ /* 0x000fe40000011636 */
[----:B------:R-:W-:Y:S02]  /*b210*/  SHF.R.U32.HI R66, RZ, 0x18, R66 ;  /* 0x00000018ff427819 */ /* 0x000fe40000011642 */
[----:B------:R-:W-:Y:S02]  /*b220*/  SHF.R.U32.HI R52, RZ, 0x8, R52 ;  /* 0x00000008ff347819 */ /* 0x000fe40000011634 */
[----:B------:R-:W-:Y:S02]  /*b230*/  LOP3.LUT R53, R53, 0xff, RZ, 0xc0, !PT ;  /* 0x000000ff35357812 */ /* 0x000fe400078ec0ff */
[----:B------:R-:W-:Y:S02]  /*b240*/  PRMT R55, R55, 0x5410, R66 ;  /* 0x0000541037377816 */ /* 0x000fe40000000042 */
[----:B------:R-:W-:Y:S01]  /*b250*/  PRMT R52, R56, 0x5410, R52 ;  /* 0x0000541038347816 */ /* 0x000fe20000000034 */
[-C--:B-1----:R-:W-:Y:S01]  /*b260*/  HMMA.16816.F32 R24, R36, R44.reuse, R24 ;  /* 0x0000002c2418723c */ /* 0x082fe20000001818 */
[----:B------:R-:W-:Y:S02]  /*b270*/  LDSM.16.MT88.4 R56, [R216+0xac00] ;  /* 0x00ac0000d838783b */ /* 0x000fe40000004200 */
[----:B------:R-:W-:Y:S02]  /*b280*/  PRMT R53, R53, 0x5410, R54 ;  /* 0x0000541035357816 */ /* 0x000fe40000000036 */
[--C-:B------:R-:W-:Y:S01]  /*b290*/  HSET2.LE.AND R64, R137, R188.reuse, PT ;  /* 0x000000bc89407233 */ /* 0x100fe20003803000 */
[C---:B------:R-:W-:Y:S05]  /*b2a0*/  HMMA.16816.F32 R124, R40.reuse, R44, R124 ;  /* 0x0000002c287c723c */ /* 0x040fea000000187c */
[--C-:B------:R-:W-:Y:S01]  /*b2b0*/  HSET2.LE.AND R66, R55, R188.reuse, PT ;  /* 0x000000bc37427233 */ /* 0x100fe20003803000 */
[-C--:B------:R-:W-:Y:S01]  /*b2c0*/  HMMA.16816.F32 R28, R40, R46.reuse, R28 ;  /* 0x0000002e281c723c */ /* 0x080fe2000000181c */
[----:B------:R-:W-:Y:S04]  /*b2d0*/  LDSM.16.MT88.4 R40, [R216+0xbc00] ;  /* 0x00bc0000d828783b */ /* 0x000fe80000004200 */
[--C-:B------:R-:W-:Y:S01]  /*b2e0*/  HSET2.LE.AND R67, R52, R188.reuse, PT ;  /* 0x000000bc34437233 */ /* 0x100fe20003803000 */
[----:B------:R-:W-:Y:S05]  /*b2f0*/  HMMA.16816.F32 R128, R36, R46, R128 ;  /* 0x0000002e2480723c */ /* 0x000fea0000001880 */
[--C-:B------:R-:W-:Y:S02]  /*b300*/  HSET2.LE.AND R137, R53, R188.reuse, PT ;  /* 0x000000bc35897233 */ /* 0x100fe40003803000 */
[--C-:B------:R-:W-:Y:S01]  /*b310*/  HSET2.LE.AND R48, R141, R188.reuse, PT ;  /* 0x000000bc8d307233 */ /* 0x100fe20003803000 */
[----:B------:R-:W1:Y:S03]  /*b320*/  LDSM.16.MT88.4 R52, [R218+0x9c00] ;  /* 0x009c0000da34783b */ /* 0x000e660000004200 */
[--C-:B------:R-:W-:Y:S02]  /*b330*/  HSET2.LE.AND R65, R65, R188.reuse, PT ;  /* 0x000000bc41417233 */ /* 0x100fe40003803000 */
[----:B------:R-:W-:Y:S01]  /*b340*/  LOP3.LUT R50, R48, R3, RZ, 0xc0, !PT ;  /* 0x0000000330327212 */ /* 0x000fe200078ec0ff */
[----:B------:R-:W-:Y:S01]  /*b350*/  FADD.FTZ R3, R165, R156 ;  /* 0x0000009ca5037221 */ /* 0x000fe20000010000 */
[----:B------:R-:W-:Y:S02]  /*b360*/  F2FP.F16.F32.PACK_AB R51, R180, R181 ;  /* 0x000000b5b433723e */ /* 0x000fe400000000ff */
[----:B------:R-:W-:Y:S01]  /*b370*/  F2FP.F16.F32.PACK_AB R48, R189, R179 ;  /* 0x000000b3bd30723e */ /* 0x000fe200000000ff */
[----:B------:R-:W-:Y:S01]  /*b380*/  FADD.FTZ R3, R166, R3 ;  /* 0x00000003a6037221 */ /* 0x000fe20000010000 */
[----:B------:R-:W-:Y:S02]  /*b390*/  F2FP.F16.F32.PACK_AB R49, R190, R178 ;  /* 0x000000b2be31723e */ /* 0x000fe400000000ff */
[----:B------:R-:W-:Y:S01]  /*b3a0*/  LOP3.LUT R51, R64, R51, RZ, 0xc0, !PT ;  /* 0x0000003340337212 */ /* 0x000fe200078ec0ff */
[----:B------:R-:W-:Y:S01]  /*b3b0*/  FADD.FTZ R3, R206, R3 ;  /* 0x00000003ce037221 */ /* 0x000fe20000010000 */
[----:B------:R-:W-:Y:S02]  /*b3c0*/  LOP3.LUT R48, R65, R48, RZ, 0xc0, !PT ;  /* 0x0000003041307212 */ /* 0x000fe400078ec0ff */
[----:B------:R-:W-:Y:S01]  /*b3d0*/  LOP3.LUT R49, R66, R49, RZ, 0xc0, !PT ;  /* 0x0000003142317212 */ /* 0x000fe200078ec0ff */
[----:B------:R-:W-:Y:S01]  /*b3e0*/  FADD.FTZ R3, R232, R3 ;  /* 0x00000003e8037221 */ /* 0x000fe20000010000 */
[--C-:B------:R-:W-:Y:S02]  /*b3f0*/  HSET2.LE.AND R138, R138, R188.reuse, PT ;  /* 0x000000bc8a8a7233 */ /* 0x100fe40003803000 */
[----:B------:R-:W-:Y:S02]  /*b400*/  HSET2.LE.AND R139, R139, R188, PT ;  /* 0x000000bc8b8b7233 */ /* 0x000fe40003803000 */
[----:B----4-:R-:W-:Y:S01]  /*b410*/  F2FP.F16.F32.PACK_AB R168, R176, R177 ;  /* 0x000000b1b0a8723e */ /* 0x010fe200000000ff */
[-C--:B------:R-:W-:Y:S01]  /*b420*/  HMMA.16816.F32 R144, R48, R152.reuse, R4 ;  /* 0x000000983090723c */ /* 0x080fe20000001804 */
[----:B------:R-:W2:Y:S04]  /*b430*/  LDSM.16.MT88.4 R4, [R218+0xbc00] ;  /* 0x00bc0000da04783b */ /* 0x000ea80000004200 */
[----:B------:R-:W-:Y:S02]  /*b440*/  F2FP.F16.F32.PACK_AB R170, R191, R173 ;  /* 0x000000adbfaa723e */ /* 0x000fe400000000ff */
[----:B------:R-:W-:Y:S04]  /*b450*/  LOP3.LUT R168, R67, R168, RZ, 0xc0, !PT ;  /* 0x000000a843a87212 */ /* 0x000fe800078ec0ff */
[----:B------:R-:W-:Y:S01]  /*b460*/  LOP3.LUT R169, R137, R169, RZ, 0xc0, !PT ;  /* 0x000000a989a97212 */ /* 0x000fe200078ec0ff */
[----:B------:R-:W-:Y:S01]  /*b470*/  IMAD.MOV.U32 R137, RZ, RZ, R134 ;  /* 0x000000ffff897224 */ /* 0x000fe200078e0086 */
[----:B------:R-:W-:Y:S01]  /*b480*/  LOP3.LUT R170, R138, R170, RZ, 0xc0, !PT ;  /* 0x000000aa8aaa7212 */ /* 0x000fe200078ec0ff */
[----:B------:R-:W-:Y:S01]  /*b490*/  IMAD.MOV.U32 R138, RZ, RZ, R133 ;  /* 0x000000ffff8a7224 */ /* 0x000fe200078e0085 */
[----:B------:R-:W-:Y:S07]  /*b4a0*/  LOP3.LUT R171, R139, R171, RZ, 0xc0, !PT ;  /* 0x000000ab8bab7212 */ /* 0x000fee00078ec0ff */
[C---:B------:R-:W-:Y:S06]  /*b4b0*/  HMMA.16816.F32 R140, R168.reuse, R152, R8 ;  /* 0x00000098a88c723c */ /* 0x040fec0000001808 */
        /* <DEDUP_REMOVED lines=38> */
[-C--:B--2---:R-:W-:Y:S03]  /*b720*/  HMMA.16816.F32 R164, R48, R4.reuse, R24 ;  /* 0x0000000430a4723c */ /* 0x084fe60000001818 */
[----:B------:R-:W-:Y:S01]  /*b730*/  FADD.FTZ R9, R197, R9 ;  /* 0x00000009c5097221 */ /* 0x000fe20000010000 */
[----:B------:R-:W-:Y:S01]  /*b740*/  FADD.FTZ R8, R195, R8 ;  /* 0x00000008c3087221 */ /* 0x000fe20000010000 */
[----:B------:R-:W-:Y:S01]  /*b750*/  FADD.FTZ R3, R185, R0 ;  /* 0x00000000b9037221 */ /* 0x000fe20000010000 */
[C---:B------:R-:W-:Y:S05]  /*b760*/  HMMA.16816.F32 R124, R168.reuse, R4, R124 ;  /* 0x00000004a87c723c */ /* 0x040fea000000187c */
        /* <DEDUP_REMOVED lines=20> */
[----:B------:R-:W-:Y:S02]  /*b8b0*/  IMAD.MOV.U32 R132, RZ, RZ, R135 ;  /* 0x000000ffff847224 */ /* 0x000fe400078e0087 */
        /* <DEDUP_REMOVED lines=9> */
[----:B------:R-:W-:Y:S01]  /*b950*/  FADD.FTZ R242, R192, R2 ;  /* 0x00000002c0f27221 */ /* 0x000fe20000010000 */
[----:B------:R-:W-:Y:S06]  /*b960*/  @P2 BRA `(.L_x_403) ;  /* 0xffffffbc004c2947 */ /* 0x000fec000383ffff */
.L_x_402:
        /* <DEDUP_REMOVED lines=121> */
[----:B------:R-:W-:Y:S01]  /*c100*/  FMUL.FTZ R38, R6, R77 ;  /* 0x0000004d06267220 */ /* 0x000fe20000410000 */
[----:B------:R-:W-:Y:S01]  /*c110*/  LEA R0, R0, R2, 0x1 ;  /* 0x0000000200007211 */ /* 0x000fe200078e08ff */
[----:B------:R-:W-:Y:S01]  /*c120*/  FMUL.FTZ R78, R5, R78 ;  /* 0x0000004e054e7220 */ /* 0x000fe20000410000 */
[----:B------:R-:W-:Y:S01]  /*c130*/  LOP3.LUT P0, RZ, R3, 0x2, RZ, 0xc0, !PT ;  /* 0x0000000203ff7812 */ /* 0x000fe2000780c0ff */
[C---:B------:R-:W-:Y:S01]  /*c140*/  FMUL.FTZ R37, R5.reuse, R79 ;  /* 0x0000004f05257220 */ /* 0x040fe20000410000 */
[----:B------:R-:W-:Y:S01]  /*c150*/  LEA R0, R0, UR4, 0x1 ;  /* 0x0000000400007c11 */ /* 0x000fe2000f8e08ff */
[C---:B------:R-:W-:Y:S01]  /*c160*/  FMUL.FTZ R88, R6.reuse, R88 ;  /* 0x0000005806587220 */ /* 0x040fe20000410000 */
[----:B------:R-:W-:Y:S01]  /*c170*/  MOV R3, 0x20 ;  /* 0x0000002000037802 */ /* 0x000fe20000000f00 */
[----:B------:R-:W-:Y:S01]  /*c180*/  FMUL.FTZ R34, R6, R89 ;  /* 0x0000005906227220 */ /* 0x000fe20000410000 */
[----:B------:R-:W-:Y:S01]  /*c190*/  F2FP.F16.F32.PACK_AB R4, R4, R146 ;  /* 0x000000920404723e */ /* 0x000fe200000000ff */
[----:B------:R-:W-:Y:S01]  /*c1a0*/  FMUL.FTZ R90, R5, R90 ;  /* 0x0000005a055a7220 */ /* 0x000fe20000410000 */
[----:B------:R-:W-:Y:S01]  /*c1b0*/  F2FP.F16.F32.PACK_AB R13, R13, R144 ;  /* 0x000000900d0d723e */ /* 0x000fe200000000ff */
[----:B------:R-:W-:Y:S01]  /*c1c0*/  FMUL.FTZ R33, R5, R91 ;  /* 0x0000005b05217220 */ /* 0x000fe20000410000 */
[----:B------:R-:W-:Y:S01]  /*c1d0*/  IADD3 R2, R0, -0x10, RZ ;  /* 0xfffffff000027810 */ /* 0x000fe20007ffe0ff */
[----:B------:R1:W-:Y:S01]  /*c1e0*/  STS [R0+0x200], R4 ;  /* 0x0002000400007388 */ /* 0x0003e20000000800 */
[----:B------:R-:W-:Y:S01]  /*c1f0*/  SEL R3, R3, 0xffffffe0, !P0 ;  /* 0xffffffe003037807 */ /* 0x000fe20004000000 */
[----:B------:R-:W-:Y:S01]  /*c200*/  FMUL.FTZ R92, R6, R92 ;  /* 0x0000005c065c7220 */ /* 0x000fe20000410000 */
[----:B------:R-:W-:Y:S01]  /*c210*/  F2FP.F16.F32.PACK_AB R15, R15, R152 ;  /* 0x000000980f0f723e */ /* 0x000fe200000000ff */
[----:B------:R-:W-:Y:S01]  /*c220*/  STS [R0], R13 ;  /* 0x0000000d00007388 */ /* 0x000fe20000000800 */
[----:B------:R-:W-:Y:S01]  /*c230*/  F2FP.F16.F32.PACK_AB R14, R14, R154 ;  /* 0x0000009a0e0e723e */ /* 0x000fe200000000ff */
[----:B------:R-:W-:Y:S01]  /*c240*/  FMUL.FTZ R30, R6, R93 ;  /* 0x0000005d061e7220 */ /* 0x000fe20000410000 */
[----:B------:R-:W-:Y:S01]  /*c250*/  @P1 IADD3 R2, R0, 0x10, RZ ;  /* 0x0000001000021810 */ /* 0x000fe20007ffe0ff */
[C---:B------:R-:W-:Y:S01]  /*c260*/  FMUL.FTZ R94, R5.reuse, R94 ;  /* 0x0000005e055e7220 */ /* 0x040fe20000410000 */
        /* <DEDUP_REMOVED lines=17> */
[----:B------:R-:W-:Y:S01]  /*c380*/  FMUL.FTZ R25, R5, R107 ;  /* 0x0000006b05197220 */ /* 0x000fe20000410000 */
[----:B------:R-:W-:Y:S01]  /*c390*/  IADD3 R3, R3, R2, RZ ;  /* 0x0000000203037210 */ /* 0x000fe20007ffe0ff */
        /* <DEDUP_REMOVED lines=70> */
[----:B--2---:R-:W-:-:S03]  /*c800*/  ISETP.NE.AND P1, PT, R56, -0x1, PT ;  /* 0xffffffff3800780c */ /* 0x004fc60003f25270 */
[----:B------:R-:W-:Y:S04]  /*c810*/  STS [R4+0x2200], R27 ;  /* 0x0022001b04007388 */ /* 0x000fe80000000800 */
[----:B------:R-:W-:Y:S04]  /*c820*/  STS [R3+0x2000], R24 ;  /* 0x0020001803007388 */ /* 0x000fe80000000800 */
[----:B------:R-:W-:Y:S02]  /*c830*/  STS [R3+0x2200], R23 ;  /* 0x0022001703007388 */ /* 0x000fe40000000800 */
[----:B---3--:R-:W1:Y:S02]  /*c840*/  @P1 LDC.64 R14, c[0x0][0x298] ;  /* 0x0000a600ff0e1b82 */ /* 0x008e640000000a00 */
        /* <DEDUP_REMOVED lines=15> */
[----:B------:R1:W-:Y:S01]  /*c940*/  STS [R3+0x4200], R7 ;  /* 0x0042000703007388 */ /* 0x0003e20000000800 */
[----:B--2---:R-:W-:Y:S01]  /*c950*/  FMUL.FTZ R0, R5, R171 ;  /* 0x000000ab05007220 */ /* 0x004fe20000410000 */
[----:B------:R-:W-:Y:S01]  /*c960*/  F2FP.F16.F32.PACK_AB R5, R127, R126 ;  /* 0x0000007e7f05723e */ /* 0x000fe200000000ff */
[----:B------:R-:W2:Y:S03]  /*c970*/  S2R R16, SR_TID.X ;  /* 0x0000000000107919 */ /* 0x000ea60000002100 */
[----:B------:R-:W-:Y:S01]  /*c980*/  F2FP.F16.F32.PACK_AB R0, R0, R170 ;  /* 0x000000aa0000723e */ /* 0x000fe200000000ff */
[----:B------:R4:W-:Y:S01]  /*c990*/  STS [R4+0x5000], R9 ;  /* 0x0050000904007388 */ /* 0x0009e20000000800 */
[----:B---3--:R-:W-:-:S05]  /*c9a0*/  FMUL.FTZ R2, R6, R169 ;  /* 0x000000a906027220 */ /* 0x008fca0000410000 */
[----:B------:R-:W-:Y:S01]  /*c9b0*/  F2FP.F16.F32.PACK_AB R2, R2, R168 ;  /* 0x000000a80202723e */ /* 0x000fe200000000ff */
[----:B-1----:R-:W-:-:S04]  /*c9c0*/  @P1 IMAD.WIDE.U32 R6, R56, R14, RZ ;  /* 0x0000000e38061225 */ /* 0x002fc800078e00ff */
[----:B------:R-:W-:Y:S01]  /*c9d0*/  @P1 IMAD R28, R56, R15, R7 ;  /* 0x0000000f381c1224 */ /* 0x000fe200078e0207 */
[----:B------:R-:W-:Y:S01]  /*c9e0*/  @P1 MOV R27, R6 ;  /* 0x00000006001b1202 */ /* 0x000fe20000000f00 */
[----:B------:R-:W-:Y:S06]  /*c9f0*/  @P1 BRA `(.L_x_406) ;  /* 0x0000000000201947 */ /* 0x000fec0003800000 */
[----:B------:R-:W1:Y:S01]  /*ca00*/  S2R R11, SR_CTAID.Y ;  /* 0x00000000000b7919 */ /* 0x000e620000002600 */
[----:B----4-:R-:W3:Y:S01]  /*ca10*/  LDC.64 R8, c[0x0][0x290] ;  /* 0x0000a400ff087b82 */ /* 0x010ee20000000a00 */
[----:B-1----:R-:W-:Y:S01]  /*ca20*/  SHF.R.S32.HI R10, RZ, 0x1f, R11 ;  /* 0x0000001fff0a7819 */ /* 0x002fe2000001140b */
[----:B---3--:R-:W-:-:S04]  /*ca30*/  IMAD.WIDE.U32 R6, R11, R8, RZ ;  /* 0x000000080b067225 */ /* 0x008fc800078e00ff */
[----:B------:R-:W-:Y:S01]  /*ca40*/  IMAD R10, R10, R8, RZ ;  /* 0x000000080a0a7224 */ /* 0x000fe200078e02ff */
[----:B------:R-:W-:-:S03]  /*ca50*/  MOV R27, R6 ;  /* 0x00000006001b7202 */ /* 0x000fc60000000f00 */
[----:B------:R-:W-:-:S05]  /*ca60*/  IMAD R9, R11, R9, R10 ;  /* 0x000000090b097224 */ /* 0x000fca00078e020a */
[----:B------:R-:W-:-:S07]  /*ca70*/  IADD3 R28, R7, R9, RZ ;  /* 0x00000009071c7210 */ /* 0x000fce0007ffe0ff */
.L_x_406:
[----:B------:R-:W-:Y:S01]  /*ca80*/  ULDC.U8 UR5, c[0x0][0x3d8] ;  /* 0x0000f60000057ab9 */ /* 0x000fe20000000000 */
[----:B------:R-:W1:Y:S01]  /*ca90*/  S2R R18, SR_CTAID.Y ;  /* 0x0000000000127919 */ /* 0x000e620000002600 */
[----:B------:R-:W3:Y:S01]  /*caa0*/  @P4 LDC R15, c[0x0][0x2e8] ;  /* 0x0000ba00ff0f4b82 */ /* 0x000ee20000000800 */
[----:B------:R-:W-:Y:S01]  /*cab0*/  ISETP.NE.AND P0, PT, RZ, UR5, PT ;  /* 0x00000005ff007c0c */ /* 0x000fe2000bf05270 */
[----:B------:R-:W-:Y:S01]  /*cac0*/  ULDC.U8 UR4, c[0x0][0x3d9] ;  /* 0x0000f64000047ab9 */ /* 0x000fe20000000000 */
[----:B------:R-:W1:Y:S01]  /*cad0*/  S2R R29, SR_CTAID.Z ;  /* 0x00000000001d7919 */ /* 0x000e620000002700 */
[----:B------:R-:W-:Y:S01]  /*cae0*/  ISETP.NE.AND P6, PT, RZ, UR4, PT ;  /* 0x00000004ff007c0c */ /* 0x000fe2000bfc5270 */
[----:B------:R1:W1:Y:S01]  /*caf0*/  @P4 MUFU.LG2 R10, R54 ;  /* 0x00000036000a4308 */ /* 0x0002620000000c00 */
[----:B------:R-:W-:Y:S01]  /*cb00*/  ISETP.EQ.AND P0, PT, RZ, UR4, P0 ;  /* 0x00000004ff007c0c */ /* 0x000fe20008702270 */
[----:B------:R-:W1:Y:S01]  /*cb10*/  S2R R19, SR_CTAID.X ;  /* 0x0000000000137919 */ /* 0x000e620000002500 */
[----:B------:R-:W1:Y:S01]  /*cb20*/  @P3 LDC R14, c[0x0][0x2e8] ;  /* 0x0000ba00ff0e3b82 */ /* 0x000e620000000800 */
[----:B------:R-:W-:Y:S01]  /*cb30*/  P2R R6, PR, RZ, 0x40 ;  /* 0x00000040ff067803 */ /* 0x000fe20000000000 */
[----:B------:R5:W-:Y:S01]  /*cb40*/  STS [R4+0x5200], R5 ;  /* 0x0052000504007388 */ /* 0x000be20000000800 */
[----:B--2---:R-:W-:-:S02]  /*cb50*/  SHF.R.S32.HI R11, RZ, 0x1f, R16 ;  /* 0x0000001fff0b7819 */ /* 0x004fc40000011410 */
[----:B----4-:R2:W4:Y:S01]  /*cb60*/  @P3 MUFU.LG2 R9, R52 ;  /* 0x0000003400093308 */ /* 0x0105220000000c00 */
[----:B------:R-:W-:Y:S02]  /*cb70*/  STS [R3+0x5000], R2 ;  /* 0x0050000203007388 */ /* 0x000fe40000000800 */
[----:B------:R-:W1:Y:S02]  /*cb80*/  @P2 LDC R13, c[0x0][0x2e8] ;  /* 0x0000ba00ff0d2b82 */ /* 0x000e640000000800 */
[----:B------:R2:W-:Y:S03]  /*cb90*/  STS [R3+0x5200], R0 ;  /* 0x0052000003007388 */ /* 0x0005e60000000800 */
[----:B------:R1:W1:Y:S03]  /*cba0*/  @P2 MUFU.LG2 R8, R53 ;  /* 0x0000003500082308 */ /* 0x0002660000000c00 */
[----:B-----5:R-:W1:Y:S01]  /*cbb0*/  @P6 LDC.64 R4, c[0x0][0x2c0] ;  /* 0x0000b000ff046b82 */ /* 0x020e620000000a00 */
[----:B------:R-:W-:-:S02]  /*cbc0*/  @!P0 PLOP3.LUT P6, PT, PT, PT, PT, 0x8, 0x0 ;  /* 0x000000000000881c */ /* 0x000fc40003fce170 */
[----:B--2---:R-:W-:Y:S01]  /*cbd0*/  @!P0 CS2R R2, SRZ ;  /* 0x0000000000028805 */ /* 0x004fe2000001ff00 */
[----:B----4-:R-:W-:Y:S10]  /*cbe0*/  @!P0 BRA `(.L_x_407) ;  /* 0x0000000000188947 */ /* 0x010ff40003800000 */
[----:B------:R-:W2:Y:S01]  /*cbf0*/  S2R R2, SR_CTAID.Y ;  /* 0x0000000000027919 */ /* 0x000ea20000002600 */
[----:B------:R-:W2:Y:S01]  /*cc00*/  LDC R0, c[0x0][0x2c4] ;  /* 0x0000b100ff007b82 */ /* 0x000ea20000000800 */
[----:B------:R-:W-:Y:S01]  /*cc10*/  PLOP3.LUT P6, PT, PT, PT, PT, 0x80, 0x0 ;  /* 0x000000000000781c */ /* 0x000fe20003fcf070 */
[----:B--2---:R-:W-:-:S05]  /*cc20*/  IMAD R2, R2, R0, RZ ;  /* 0x0000000002027224 */ /* 0x004fca00078e02ff */
[----:B------:R-:W-:-:S04]  /*cc30*/  SEL R2, R2, R56, !P1 ;  /* 0x0000003802027207 */ /* 0x000fc80004800000 */
[----:B------:R-:W-:-:S07]  /*cc40*/  SHF.R.S32.HI R3, RZ, 0x1f, R2 ;  /* 0x0000001fff037819 */ /* 0x000fce0000011402 */
.L_x_407:
[----:B------:R-:W-:-:S13]  /*cc50*/  ISETP.NE.AND P0, PT, R6, RZ, PT ;  /* 0x000000ff0600720c */ /* 0x000fda0003f05270 */
[----:B------:R-:W2:Y:S01]  /*cc60*/  @P0 LDC R7, c[0x0][0x2c0] ;  /* 0x0000b000ff070b82 */ /* 0x000ea20000000800 */
[----:B-1----:R-:W-:Y:S01]  /*cc70*/  @P0 IMAD R0, R5, R4, RZ ;  /* 0x0000000405000224 */ /* 0x002fe200078e02ff */
[----:B------:R-:W-:Y:S02]  /*cc80*/  LEA.HI R5, R11, R16, RZ, 0x5 ;  /* 0x000000100b057211 */ /* 0x000fe400078f28ff */
[----:B------:R-:W-:Y:S01]  /*cc90*/  @P0 MOV R4, 0x1 ;  /* 0x0000000100040802 */ /* 0x000fe20000000f00 */
[----:B------:R-:W-:Y:S06]  /*cca0*/  @P0 BRA `(.L_x_408) ;  /* 0x0000000000180947 */ /* 0x000fec0003800000 */
[----:B------:R-:W1:Y:S01]  /*ccb0*/  LDC R0, c[0x0][0x2c4] ;  /* 0x0000b100ff007b82 */ /* 0x000e620000000800 */
[----:B------:R-:W-:Y:S02]  /*ccc0*/  ISETP.NE.AND P0, PT, RZ, UR5, PT ;  /* 0x00000005ff007c0c */ /* 0x000fe4000bf05270 */
[----:B--2---:R-:W-:-:S05]  /*ccd0*/  MOV R7, 0x1 ;  /* 0x0000000100077802 */ /* 0x004fca0000000f00 */
[----:B------:R-:W2:Y:S08]  /*cce0*/  LDC R4, c[0x0][0x270] ;  /* 0x00009c00ff047b82 */ /* 0x000eb00000000800 */
[----:B-1----:R-:W2:Y:S02]  /*ccf0*/  @P0 LDC R0, c[0x0][0x2e4] ;  /* 0x0000b900ff000b82 */ /* 0x002ea40000000800 */
[----:B--2---:R-:W-:-:S07]  /*cd00*/  IMAD R4, R0, R4, RZ ;  /* 0x0000000400047224 */ /* 0x004fce00078e02ff */
.L_x_408:
        /* <DEDUP_REMOVED lines=10> */
[----:B------:R-:W1:Y:S01]  /*cdb0*/  @P5 MUFU.LG2 R11, R55 ;  /* 0x00000037000b5308 */ /* 0x000e620000000c00 */
[----:B------:R-:W-:Y:S01]  /*cdc0*/  MOV R21, 0x7f800000 ;  /* 0x7f80000000157802 */ /* 0x000fe20000000f00 */
[----:B------:R-:W-:Y:S01]  /*cdd0*/  @P2 FFMA.FTZ R21, R134, R13, R8 ;  /* 0x0000000d86152223 */ /* 0x000fe20000010008 */
[----:B------:R-:W-:Y:S01]  /*cde0*/  IMAD.IADD R16, R16, 0x1, -R6 ;  /* 0x0000000110107824 */ /* 0x000fe200078e0a06 */
[----:B------:R-:W-:Y:S01]  /*cdf0*/  SEL R4, R4, RZ, !P6 ;  /* 0x000000ff04047207 */ /* 0x000fe20007000000 */
[----:B--2---:R-:W-:Y:S01]  /*ce00*/  IMAD R6, R19, R7, RZ ;  /* 0x0000000713067224 */ /* 0x004fe200078e02ff */
[----:B------:R-:W-:Y:S01]  /*ce10*/  LOP3.LUT P2, RZ, R5, 0x3, RZ, 0xc0, !PT ;  /* 0x0000000305ff7812 */ /* 0x000fe2000784c0ff */
[----:B------:R-:W-:Y:S01]  /*ce20*/  @P3 FMUL.FTZ R9, R9, 0.69314718246459960938 ;  /* 0x3f31721809093820 */ /* 0x000fe20000410000 */
[----:B------:R-:W-:Y:S01]  /*ce30*/  MOV R25, 0x7f800000 ;  /* 0x7f80000000197802 */ /* 0x000fe20000000f00 */
[----:B------:R-:W-:-:S02]  /*ce40*/  IMAD R0, R29, R0, R4 ;  /* 0x000000001d007224 */ /* 0x000fc400078e0204 */
[----:B---3--:R-:W-:Y:S01]  /*ce50*/  @P4 FFMA.FTZ R25, R136, R15, R10 ;  /* 0x0000000f88194223 */ /* 0x008fe2000001000a */
[----:B------:R-:W-:Y:S01]  /*ce60*/  IMAD.SHL.U32 R6, R6, 0x80, RZ ;  /* 0x0000008006067824 */ /* 0x000fe200078e00ff */
[----:B------:R-:W-:Y:S01]  /*ce70*/  BSSY B0, `(.L_x_409) ;  /* 0x000003a000007945 */ /* 0x000fe20003800000 */
[----:B------:R-:W-:Y:S02]  /*ce80*/  IMAD.MOV.U32 R26, RZ, RZ, 0x7f800000 ;  /* 0x7f800000ff1a7424 */ /* 0x000fe400078e00ff */
[----:B------:R-:W-:Y:S01]  /*ce90*/  @P3 FFMA.FTZ R26, R135, R14, R9 ;  /* 0x0000000e871a3223 */ /* 0x000fe20000010009 */
[----:B------:R-:W-:Y:S02]  /*cea0*/  MOV R20, 0x7f800000 ;  /* 0x7f80000000147802 */ /* 0x000fe40000000f00 */
[----:B------:R-:W-:Y:S01]  /*ceb0*/  IADD3 R10, P1, P0, R6, R2, R0 ;  /* 0x00000002060a7210 */ /* 0x000fe2000783e000 */
[----:B------:R2:W3:Y:S01]  /*cec0*/  LDS.128 R36, [R222+0x1800] ;  /* 0x00180000de247984 */ /* 0x0004e20000000c00 */
[----:B-1----:R-:W-:Y:S01]  /*ced0*/  @P5 FMUL.FTZ R4, R11, 0.69314718246459960938 ;  /* 0x3f3172180b045820 */ /* 0x002fe20000410000 */
[----:B------:R-:W-:-:S02]  /*cee0*/  SHF.R.S32.HI R9, RZ, 0x1f, R6 ;  /* 0x0000001fff097819 */ /* 0x000fc40000011406 */
[----:B------:R2:W1:Y:S01]  /*cef0*/  LDS.128 R32, [R222+0x3800] ;  /* 0x00380000de207984 */ /* 0x0004620000000c00 */
[----:B------:R-:W-:Y:S01]  /*cf00*/  SHF.R.S32.HI R0, RZ, 0x1f, R0 ;  /* 0x0000001fff007819 */ /* 0x000fe20000011400 */
[----:B----4-:R-:W-:Y:S01]  /*cf10*/  @P5 FFMA.FTZ R20, R133, R12, R4 ;  /* 0x0000000c85145223 */ /* 0x010fe20000010004 */
        /* <DEDUP_REMOVED lines=19> */
[----:B------:R-:W4:Y:S01]  /*d050*/  @!P3 LDC.64 R14, c[0x0][0x2b0] ;  /* 0x0000ac00ff0ebb82 */ /* 0x000f220000000a00 */
[----:B------:R-:W-:-:S03]  /*d060*/  @!P3 IMAD R8, R0, R7, RZ ;  /* 0x000000070008b224 */ /* 0x000fc600078e02ff */
[-C--:B------:R-:W-:Y:S02]  /*d070*/  @!P2 IMAD R0, R4, R7.reuse, RZ ;  /* 0x000000070400a224 */ /* 0x080fe400078e02ff */
[-C--:B------:R-:W-:Y:S01]  /*d080*/  @!P1 IMAD R6, R6, R7.reuse, RZ ;  /* 0x0000000706069224 */ /* 0x080fe200078e02ff */
[-C--:B------:R-:W-:Y:S01]  /*d090*/  @!P3 IADD3 R11, P4, R8, R10.reuse, RZ ;  /* 0x0000000a080bb210 */ /* 0x080fe20007f9e0ff */
[----:B------:R-:W2:Y:S01]  /*d0a0*/  @!P2 LDC.64 R16, c[0x0][0x2b0] ;  /* 0x0000ac00ff10ab82 */ /* 0x000ea20000000a00 */
[----:B------:R-:W-:Y:S01]  /*d0b0*/  @!P0 IMAD R5, R5, R7, RZ ;  /* 0x0000000705058224 */ /* 0x000fe200078e02ff */
[-C--:B------:R-:W-:Y:S02]  /*d0c0*/  @!P2 IADD3 R4, P5, R0, R10.reuse, RZ ;  /* 0x0000000a0004a210 */ /* 0x080fe40007fbe0ff */
[----:B------:R-:W-:Y:S02]  /*d0d0*/  @!P3 LEA.HI.X.SX32 R13, R8, R9, 0x1, P4 ;  /* 0x00000009080db211 */ /* 0x000fe400020f0eff */
[----:B------:R-:W-:-:S02]  /*d0e0*/  @!P1 IADD3 R7, P4, R6, R10, RZ ;  /* 0x0000000a06079210 */ /* 0x000fc40007f9e0ff */
[----:B------:R-:W3:Y:S01]  /*d0f0*/  @!P1 LDC.64 R18, c[0x0][0x2b0] ;  /* 0x0000ac00ff129b82 */ /* 0x000ee20000000a00 */
[C---:B------:R-:W-:Y:S02]  /*d100*/  @!P0 IADD3 R12, P6, R5.reuse, R10, RZ ;  /* 0x0000000a050c8210 */ /* 0x040fe40007fde0ff */
[-C--:B------:R-:W-:Y:S02]  /*d110*/  @!P2 LEA.HI.X.SX32 R0, R0, R9.reuse, 0x1, P5 ;  /* 0x000000090000a211 */ /* 0x080fe400028f0eff */
[----:B------:R-:W-:-:S03]  /*d120*/  @!P0 LEA.HI.X.SX32 R5, R5, R9, 0x1, P6 ;  /* 0x0000000905058211 */ /* 0x000fc600030f0eff */
[----:B------:R-:W1:Y:S01]  /*d130*/  @!P0 LDC.64 R22, c[0x0][0x2b0] ;  /* 0x0000ac00ff168b82 */ /* 0x000e620000000a00 */
[C---:B----4-:R-:W-:Y:S02]  /*d140*/  @!P3 LEA R10, P5, R11.reuse, R14, 0x2 ;  /* 0x0000000e0b0ab211 */ /* 0x050fe400078a10ff */
        /* <DEDUP_REMOVED lines=8> */
[----:B-1----:R-:W-:-:S03]  /*d1d0*/  @!P0 LEA R4, P4, R12, R22, 0x2 ;  /* 0x000000160c048211 */ /* 0x002fc600078810ff */
[----:B------:R4:W-:Y:S01]  /*d1e0*/  @!P1 STG.E desc[UR20][R6.64], R21 ;  /* 0x0000001506009986 */ /* 0x0009e2000c101914 */
[----:B------:R-:W-:-:S05]  /*d1f0*/  @!P0 LEA.HI.X R5, R12, R23, R5, 0x2, P4 ;  /* 0x000000170c058211 */ /* 0x000fca00020f1405 */
[----:B------:R4:W-:Y:S04]  /*d200*/  @!P0 STG.E desc[UR20][R4.64], R20 ;  /* 0x0000001404008986 */ /* 0x0009e8000c101914 */
.L_x_410:
[----:B------:R-:W-:Y:S05]  /*d210*/  BSYNC B0 ;  /* 0x0000000000007941 */ /* 0x000fea0003800000 */
.L_x_409:
[----:B----4-:R4:W5:Y:S04]  /*d220*/  LDL R25, [R1+0xc] ;  /* 0x00000c0001197983 */ /* 0x0109680000100800 */
[----:B------:R4:W5:Y:S01]  /*d230*/  LDL R26, [R1+0x8] ;  /* 0x00000800011a7983 */ /* 0x0009620000100800 */
[----:B------:R-:W-:Y:S01]  /*d240*/  SHF.R.S32.HI R5, RZ, 0x1f, R24 ;  /* 0x0000001fff057819 */ /* 0x000fe20000011418 */
[----:B------:R-:W-:Y:S01]  /*d250*/  VIADD R0, R2, 0x40 ;  /* 0x0000004002007836 */ /* 0x000fe20000000000 */
[----:B------:R-:W-:Y:S01]  /*d260*/  IADD3 R4, P0, R24, R27, RZ ;  /* 0x0000001b18047210 */ /* 0x000fe20007f1e0ff */
[----:B------:R4:W1:Y:S01]  /*d270*/  LDS.128 R20, [R222] ;  /* 0x00000000de147984 */ /* 0x0008620000000c00 */
[----:B------:R-:W-:Y:S01]  /*d280*/  SHF.R.S32.HI R6, RZ, 0x1f, R29 ;  /* 0x0000001fff067819 */ /* 0x000fe2000001141d */
[C---:B------:R-:W-:Y:S01]  /*d290*/  VIADD R3, R2.reuse, 0x20 ;  /* 0x0000002002037836 */ /* 0x040fe20000000000 */
[----:B------:R-:W-:Y:S01]  /*d2a0*/  IADD3.X R5, R5, R28, RZ, P0, !PT ;  /* 0x0000001c05057210 */ /* 0x000fe200007fe4ff */
[----:B------:R4:W1:Y:S01]  /*d2b0*/  LDS.128 R16, [R222+0x2000] ;  /* 0x00200000de107984 */ /* 0x0008620000000c00 */
[-C--:B-----5:R-:W-:Y:S01]  /*d2c0*/  ISETP.GE.AND P0, PT, R2, R30.reuse, PT ;  /* 0x0000001e0200720c */ /* 0x0a0fe20003f06270 */
[----:B------:R-:W-:Y:S01]  /*d2d0*/  ULDC.64 UR4, c[0x0][0x2a0] ;  /* 0x0000a80000047ab9 */ /* 0x000fe20000000a00 */
[-C--:B------:R-:W-:Y:S01]  /*d2e0*/  ISETP.GE.AND P5, PT, R0, R30.reuse, PT ;  /* 0x0000001e0000720c */ /* 0x080fe20003fa6270 */
[----:B------:R4:W1:Y:S01]  /*d2f0*/  LDS.128 R12, [R222+0x4000] ;  /* 0x00400000de0c7984 */ /* 0x0008620000000c00 */
[----:B------:R-:W-:Y:S01]  /*d300*/  VIADD R0, R2, 0x60 ;  /* 0x0000006002007836 */ /* 0x000fe20000000000 */
[-C--:B------:R-:W-:Y:S01]  /*d310*/  ISETP.GE.AND P4, PT, R3, R30.reuse, PT ;  /* 0x0000001e0300720c */ /* 0x080fe20003f86270 */
[----:B------:R-:W-:Y:S01]  /*d320*/  IMAD R6, R6, UR4, RZ ;  /* 0x0000000406067c24 */ /* 0x000fe2000f8e02ff */
[----:B------:R-:W2:Y:S01]  /*d330*/  S2R R7, SR_CTAID.X ;  /* 0x0000000000077919 */ /* 0x000ea20000002500 */
[----:B------:R-:W-:Y:S01]  /*d340*/  SHF.R.S32.HI R3, RZ, 0x1f, R2 ;  /* 0x0000001fff037819 */ /* 0x000fe20000011402 */
[C---:B------:R-:W-:Y:S01]  /*d350*/  IMAD.WIDE.U32 R10, R29.reuse, UR4, R4 ;  /* 0x000000041d0a7c25 */ /* 0x040fe2000f8e0004 */
[----:B------:R-:W-:Y:S01]  /*d360*/  ISETP.GE.AND P6, PT, R0, R30, PT ;  /* 0x0000001e0000720c */ /* 0x000fe20003fc6270 */
[----:B------:R-:W-:Y:S02]  /*d370*/  BSSY B0, `(.L_x_411) ;  /* 0x0000015000007945 */ /* 0x000fe40003800000 */
[----:B------:R-:W-:-:S05]  /*d380*/  IMAD R0, R29, UR5, R6 ;  /* 0x000000051d007c24 */ /* 0x000fca000f8e0206 */
[----:B------:R-:W-:Y:S01]  /*d390*/  IADD3 R9, R11, R0, RZ ;  /* 0x000000000b097210 */ /* 0x000fe20007ffe0ff */
[----:B--2---:R-:W-:Y:S01]  /*d3a0*/  IMAD.WIDE R2, R7, 0x80, R2 ;  /* 0x0000008007027825 */ /* 0x004fe200078e0202 */
[----:B----4-:R-:W-:Y:S06]  /*d3b0*/  @P0 BRA `(.L_x_412) ;  /* 0x0000000000400947 */ /* 0x010fec0003800000 */
        /* <DEDUP_REMOVED lines=13> */
[----:B-1----:R2:W-:Y:S04]  /*d490*/  @!P3 STG.E.128 desc[UR20][R4.64], R20 ;  /* 0x000000140400b986 */ /* 0x0025e8000c101d14 */
[----:B------:R2:W-:Y:S04]  /*d4a0*/  @!P2 STG.E.128 desc[UR20][R4.64+0x40], R16 ;  /* 0x000040100400a986 */ /* 0x0005e8000c101d14 */
[----:B------:R2:W-:Y:S02]  /*d4b0*/  @!P1 STG.E.128 desc[UR20][R4.64+0x80], R12 ;  /* 0x0000800c04009986 */ /* 0x0005e4000c101d14 */
.L_x_412:
[----:B------:R-:W-:Y:S05]  /*d4c0*/  BSYNC B0 ;  /* 0x0000000000007941 */ /* 0x000fea0003800000 */
.L_x_411:
[----:B-12---:R1:W2:Y:S01]  /*d4d0*/  LDS.128 R20, [R222+0x800] ;  /* 0x00080000de147984 */ /* 0x0062a20000000c00 */
[----:B------:R-:W-:Y:S03]  /*d4e0*/  BSSY B0, `(.L_x_413) ;  /* 0x0000017000007945 */ /* 0x000fe60003800000 */
[----:B------:R1:W4:Y:S04]  /*d4f0*/  LDS.128 R16, [R222+0x2800] ;  /* 0x00280000de107984 */ /* 0x0003280000000c00 */
[----:B------:R1:W1:Y:S01]  /*d500*/  LDS.128 R12, [R222+0x4800] ;  /* 0x00480000de0c7984 */ /* 0x0002620000000c00 */
        /* <DEDUP_REMOVED lines=17> */
[----:B--2---:R2:W-:Y:S04]  /*d620*/  @!P2 STG.E.128 desc[UR20][R4.64], R20 ;  /* 0x000000140400a986 */ /* 0x0045e8000c101d14 */
[----:B----4-:R2:W-:Y:S04]  /*d630*/  @!P1 STG.E.128 desc[UR20][R4.64+0x40], R16 ;  /* 0x0000401004009986 */ /* 0x0105e8000c101d14 */
[----:B-1----:R2:W-:Y:S02]  /*d640*/  @!P0 STG.E.128 desc[UR20][R4.64+0x80], R12 ;  /* 0x0000800c04008986 */ /* 0x0025e4000c101d14 */
.L_x_414:
[----:B------:R-:W-:Y:S05]  /*d650*/  BSYNC B0 ;  /* 0x0000000000007941 */ /* 0x000fea0003800000 */
.L_x_413:
[----:B--2---:R2:W2:Y:S01]  /*d660*/  LDS.128 R20, [R222+0x1000] ;  /* 0x00100000de147984 */ /* 0x0044a20000000c00 */
[----:B------:R-:W-:Y:S03]  /*d670*/  BSSY B0, `(.L_x_415) ;  /* 0x0000017000007945 */ /* 0x000fe60003800000 */
[----:B----4-:R4:W2:Y:S04]  /*d680*/  LDS.128 R16, [R222+0x3000] ;  /* 0x00300000de107984 */ /* 0x0108a80000000c00 */
[----:B-1----:R4:W1:Y:S01]  /*d690*/  LDS.128 R12, [R222+0x5000] ;  /* 0x00500000de0c7984 */ /* 0x0028620000000c00 */
        /* <DEDUP_REMOVED lines=18> */
[----:B------:R2:W-:Y:S04]  /*d7c0*/  @!P1 STG.E.128 desc[UR20][R4.64+0x40], R16 ;  /* 0x0000401004009986 */ /* 0x0005e8000c101d14 */
[----:B-1----:R2:W-:Y:S02]  /*d7d0*/  @!P0 STG.E.128 desc[UR20][R4.64+0x80], R12 ;  /* 0x0000800c04008986 */ /* 0x0025e4000c101d14 */
.L_x_416:
[----:B------:R-:W-:Y:S05]  /*d7e0*/  BSYNC B0 ;  /* 0x0000000000007941 */ /* 0x000fea0003800000 */
.L_x_415:
[----:B--2-4-:R-:W2:Y:S01]  /*d7f0*/  LDS.128 R220, [R222+0x5800] ;  /* 0x00580000dedc7984 */ /* 0x014ea20000000c00 */
[----:B------:R-:W-:Y:S05]  /*d800*/  @P6 EXIT ;  /* 0x000000000000694d */ /* 0x000fea0003800000 */
[----:B------:R-:W-:Y:S01]  /*d810*/  IADD3 R0, P0, R2, 0x60, RZ ;  /* 0x0000006002007810 */ /* 0x000fe20007f1e0ff */
[----:B------:R-:W-:Y:S01]  /*d820*/  ULDC.64 UR4, c[0x0][0x298] ;  /* 0x0000a60000047ab9 */ /* 0x000fe20000000a00 */
[----:B------:R-:W-:Y:S02]  /*d830*/  ULDC UR6, c[0x0][0x2d0] ;  /* 0x0000b40000067ab9 */ /* 0x000fe40000000800 */
[----:B------:R-:W-:Y:S01]  /*d840*/  ISETP.GE.AND P2, PT, R24, UR6, PT ;  /* 0x0000000618007c0c */ /* 0x000fe2000bf46270 */
[----:B------:R-:W-:Y:S01]  /*d850*/  IMAD.X R2, RZ, RZ, R3, P0 ;  /* 0x000000ffff027224 */ /* 0x000fe200000e0603 */
[----:B------:R-:W-:Y:S02]  /*d860*/  MOV R3, R9 ;  /* 0x0000000900037202 */ /* 0x000fe40000000f00 */
        /* <DEDUP_REMOVED lines=10> */
[----:B---3--:R3:W-:Y:S04]  /*d910*/  @!P2 STG.E.128 desc[UR20][R2.64], R36 ;  /* 0x000000240200a986 */ /* 0x0087e8000c101d14 */
[----:B------:R3:W-:Y:S01]  /*d920*/  @!P1 STG.E.128 desc[UR20][R2.64+0x40], R32 ;  /* 0x0000402002009986 */ /* 0x0007e2000c101d14 */
[----:B------:R-:W-:Y:S05]  /*d930*/  @P0 EXIT ;  /* 0x000000000000094d */ /* 0x000fea0003800000 */
[----:B--2---:R-:W-:Y:S01]  /*d940*/  STG.E.128 desc[UR20][R2.64+0x80], R220 ;  /* 0x000080dc02007986 */ /* 0x004fe2000c101d14 */
[----:B------:R-:W-:Y:S05]  /*d950*/  EXIT ;  /* 0x000000000000794d */ /* 0x000fea0003800000 */
.L_x_380:
[----:B------:R-:W2:Y:S01]  /*d960*/  LDL R32, [R1+0x44] ;  /* 0x0000440001207983 */ /* 0x000ea20000100800 */
[----:B------:R-:W1:Y:S01]  /*d970*/  LDC.U8 R27, c[0x0][0x3d9] ;  /* 0x0000f640ff1b7b82 */ /* 0x000e620000000000 */
[----:B------:R-:W-:Y:S01]  /*d980*/  LEA.HI R10, R21, R45, RZ, 0x2 ;  /* 0x0000002d150a7211 */ /* 0x000fe200078f10ff */
[----:B------:R-:W-:Y:S01]  /*d990*/  ULDC.64 UR4, c[0x0][0x2a0] ;  /* 0x0000a80000047ab9 */ /* 0x000fe20000000a00 */
[----:B------:R-:W3:Y:S01]  /*d9a0*/  S2R R9, SR_CTAID.X ;  /* 0x0000000000097919 */ /* 0x000ee20000002500 */
[----:B------:R-:W-:Y:S04]  /*d9b0*/  BSSY B0, `(.L_x_417) ;  /* 0x000003a000007945 */ /* 0x000fe80003800000 */
[----:B------:R-:W4:Y:S01]  /*d9c0*/  LDC.U8 R8, c[0x0][0x3d8] ;  /* 0x0000f600ff087b82 */ /* 0x000f220000000000 */
[----:B-1----:R-:W-:-:S02]  /*d9d0*/  ISETP.NE.AND P2, PT, R27, RZ, PT ;  /* 0x000000ff1b00720c */ /* 0x002fc40003f45270 */
[----:B----4-:R-:W-:-:S04]  /*d9e0*/  ISETP.NE.AND P1, PT, R8, RZ, PT ;  /* 0x000000ff0800720c */ /* 0x010fc80003f25270 */
[----:B------:R-:W-:-:S07]  /*d9f0*/  ISETP.EQ.AND P5, PT, R27, RZ, P1 ;  /* 0x000000ff1b00720c */ /* 0x000fce0000fa2270 */
[----:B------:R-:W1:Y:S01]  /*da00*/  @!P2 LDC R18, c[0x0][0x2c4] ;  /* 0x0000b100ff12ab82 */ /* 0x000e620000000800 */
[----:B------:R-:W-:Y:S02]  /*da10*/  ISETP.NE.AND P1, PT, R8, RZ, !P2 ;  /* 0x000000ff0800720c */ /* 0x000fe40005725270 */
[----:B------:R-:W-:-:S05]  /*da20*/  SHF.R.S32.HI R8, RZ, 0x1f, R29 ;  /* 0x0000001fff087819 */ /* 0x000fca000001141d */
[----:B------:R-:W4:Y:S01]  /*da30*/  @P2 LDC R17, c[0x0][0x2c0] ;  /* 0x0000b000ff112b82 */ /* 0x000f220000000800 */
[----:B------:R-:W-:-:S04]  /*da40*/  IMAD R8, R8, UR4, RZ ;  /* 0x0000000408087c24 */ /* 0x000fc8000f8e02ff */
[----:B------:R-:W-:-:S03]  /*da50*/  IMAD R8, R29, UR5, R8 ;  /* 0x000000051d087c24 */ /* 0x000fc6000f8e0208 */
[----:B------:R-:W2:Y:S08]  /*da60*/  @P2 LDC.64 R22, c[0x0][0x2c0] ;  /* 0x0000b000ff162b82 */ /* 0x000eb00000000a00 */
[----:B------:R-:W2:Y:S08]  /*da70*/  @P5 LDC R26, c[0x0][0x2c4] ;  /* 0x0000b100ff1a5b82 */ /* 0x000eb00000000800 */
[----:B-1----:R-:W1:Y:S01]  /*da80*/  @P1 LDC R18, c[0x0][0x2e4] ;  /* 0x0000b900ff121b82 */ /* 0x002e620000000800 */
        /* <DEDUP_REMOVED lines=12> */
[----:B------:R-:W-:Y:S01]  /*db50*/  @!P0 IMAD.WIDE.U32 R4, R28, R4, RZ ;  /* 0x000000041c048225 */ /* 0x000fe200078e00ff */
[----:B------:R-:W-:-:S03]  /*db60*/  SHF.L.U32 R14, R16, 0x3, RZ ;  /* 0x00000003100e7819 */ /* 0x000fc600000006ff */
[----:B------:R-:W-:Y:S01]  /*db70*/  @!P0 IMAD.MOV.U32 R2, RZ, RZ, R4 ;  /* 0x000000ffff028224 */ /* 0x000fe200078e0004 */
[C---:B------:R-:W-:Y:S01]  /*db80*/  IADD3 R25, R14.reuse, 0x20, RZ ;  /* 0x000000200e197810 */ /* 0x040fe20007ffe0ff */
[----:B------:R-:W-:Y:S02]  /*db90*/  @!P0 IMAD.IADD R7, R5, 0x1, R0 ;  /* 0x0000000105078824 */ /* 0x000fe400078e0200 */
[----:B------:R-:W-:Y:S01]  /*dba0*/  IMAD.IADD R0, R19, 0x1, -R30 ;  /* 0x0000000113007824 */ /* 0x000fe200078e0a1e */
[----:B------:R-:W-:Y:S01]  /*dbb0*/  IADD3 R2, P0, R14, R2, RZ ;  /* 0x000000020e027210 */ /* 0x000fe20007f1e0ff */
[----:B------:R-:W-:Y:S02]  /*dbc0*/  VIADD R21, R10, 0x20 ;  /* 0x000000200a157836 */ /* 0x000fe40000000000 */
[----:B---3--:R-:W-:Y:S01]  /*dbd0*/  IMAD.WIDE R4, R9, 0x80, R10 ;  /* 0x0000008009047825 */ /* 0x008fe200078e020a */
[----:B------:R-:W-:Y:S02]  /*dbe0*/  LEA.HI.X.SX32 R3, R14, R7, 0x1, P0 ;  /* 0x000000070e037211 */ /* 0x000fe400000f0eff */
[-C--:B------:R-:W-:Y:S01]  /*dbf0*/  ISETP.GE.AND P0, PT, R10, R0.reuse, PT ;  /* 0x000000000a00720c */ /* 0x080fe20003f06270 */
[----:B------:R-:W-:Y:S01]  /*dc00*/  VIADD R24, R14, 0x40 ;  /* 0x000000400e187836 */ /* 0x000fe20000000000 */
[----:B------:R-:W-:Y:S01]  /*dc10*/  ISETP.GE.AND P4, PT, R21, R0, PT ;  /* 0x000000001500720c */ /* 0x000fe20003f86270 */
[----:B------:R-:W-:-:S05]  /*dc20*/  IMAD.WIDE.U32 R12, R29, UR4, R2 ;  /* 0x000000041d0c7c25 */ /* 0x000fca000f8e0002 */
[----:B------:R-:W-:-:S05]  /*dc30*/  IADD3 R9, R8, R13, RZ ;  /* 0x0000000d08097210 */ /* 0x000fca0007ffe0ff */
[----:B-1--4-:R-:W-:Y:S05]  /*dc40*/  @P0 BRA `(.L_x_418) ;  /* 0x0000000000400947 */ /* 0x012fea0003800000 */
        /* <DEDUP_REMOVED lines=16> */
.L_x_418:
[----:B------:R-:W-:Y:S05]  /*dd50*/  BSYNC B0 ;  /* 0x0000000000007941 */ /* 0x000fea0003800000 */
.L_x_417:
[----:B------:R-:W-:Y:S01]  /*dd60*/  ISETP.NE.AND P0, PT, R27, RZ, PT ;  /* 0x000000ff1b00720c */ /* 0x000fe20003f05270 */
[----:B------:R-:W-:Y:S01]  /*dd70*/  BSSY B0, `(.L_x_419) ;  /* 0x0000018000007945 */ /* 0x000fe20003800000 */
[----:B------:R-:W-:Y:S01]  /*dd80*/  ISETP.NE.OR P6, PT, R32, -0x1, !P5 ;  /* 0xffffffff2000780c */ /* 0x000fe20006fc5670 */
[----:B------:R-:W-:-:S10]  /*dd90*/  VIADD R20, R10, 0x40 ;  /* 0x000000400a147836 */ /* 0x000fd40000000000 */
[----:B------:R-:W-:Y:S01]  /*dda0*/  @P0 IMAD.MOV.U32 R15, RZ, RZ, 0x1 ;  /* 0x00000001ff0f0424 */ /* 0x000fe200078e00ff */
[----:B------:R-:W-:Y:S06]  /*ddb0*/  @P4 BRA `(.L_x_420) ;  /* 0x00000000004c4947 */ /* 0x000fec0003800000 */
        /* <DEDUP_REMOVED lines=19> */
.L_x_420:
[----:B------:R-:W-:Y:S05]  /*def0*/  BSYNC B0 ;  /* 0x0000000000007941 */ /* 0x000fea0003800000 */
.L_x_419:
[----:B------:R-:W-:Y:S01]  /*df00*/  @!P6 IMAD R32, R28, R26, RZ ;  /* 0x0000001a1c20e224 */ /* 0x000fe200078e02ff */
[----:B------:R-:W-:Y:S01]  /*df10*/  ISETP.NE.AND P1, PT, R27, RZ, PT ;  /* 0x000000ff1b00720c */ /* 0x000fe20003f25270 */
[----:B------:R-:W-:Y:S01]  /*df20*/  BSSY B0, `(.L_x_421) ;  /* 0x000001d000007945 */ /* 0x000fe20003800000 */
[----:B------:R-:W-:Y:S02]  /*df30*/  ISETP.GE.AND P0, PT, R20, R0, PT ;  /* 0x000000001400720c */ /* 0x000fe40003f06270 */
[----:B------:R3:W-:Y:S01]  /*df40*/  @!P6 STL [R1+0x44], R32 ;  /* 0x000044200100e387 */ /* 0x0007e20000100800 */
[----:B------:R-:W-:Y:S02]  /*df50*/  ISETP.NE.AND P2, PT, R16, RZ, PT ;  /* 0x000000ff1000720c */ /* 0x000fe40003f45270 */
[----:B------:R-:W-:-:S06]  /*df60*/  IADD3 R19, R10, 0x60, RZ ;  /* 0x000000600a137810 */ /* 0x000fcc0007ffe0ff */
[----:B------:R-:W-:Y:S02]  /*df70*/  @!P1 IMAD R15, R18, R31, RZ ;  /* 0x0000001f120f9224 */ /* 0x000fe400078e02ff */
[----:B------:R-:W-:Y:S01]  /*df80*/  @P1 IMAD R16, R23, R22, RZ ;  /* 0x0000001617101224 */ /* 0x000fe200078e02ff */
[----:B------:R-:W-:Y:S01]  /*df90*/  @!P1 MOV R16, R18 ;  /* 0x0000001200109202 */ /* 0x000fe20000000f00 */
[----:B------:R-:W-:Y:S01]  /*dfa0*/  IMAD R15, R28, R15, RZ ;  /* 0x0000000f1c0f7224 */ /* 0x000fe200078e02ff */
[----:B------:R-:W-:Y:S06]  /*dfb0*/  @P0 BRA `(.L_x_422) ;  /* 0x00000000004c0947 */ /* 0x000fec0003800000 */
        /* <DEDUP_REMOVED lines=19> */
.L_x_422:
[----:B------:R-:W-:Y:S05]  /*e0f0*/  BSYNC B0 ;  /* 0x0000000000007941 */ /* 0x000fea0003800000 */
.L_x_421:
[----:B------:R-:W-:Y:S01]  /*e100*/  ISETP.NE.AND P1, PT, R27, RZ, PT ;  /* 0x000000ff1b00720c */ /* 0x000fe20003f25270 */
[----:B------:R-:W-:Y:S01]  /*e110*/  BSSY B0, `(.L_x_423) ;  /* 0x0000021000007945 */ /* 0x000fe20003800000 */
[-C--:B------:R-:W-:Y:S02]  /*e120*/  ISETP.GE.AND P0, PT, R19, R0.reuse, PT ;  /* 0x000000001300720c */ /* 0x080fe40003f06270 */
[----:B------:R-:W-:Y:S02]  /*e130*/  @!P5 CS2R R6, SRZ ;  /* 0x000000000006d805 */ /* 0x000fe4000001ff00 */
[-C--:B------:R-:W-:Y:S02]  /*e140*/  ISETP.GE.OR P3, PT, R10, R0.reuse, P2 ;  /* 0x000000000a00720c */ /* 0x080fe40001766670 */
[-C--:B------:R-:W-:Y:S02]  /*e150*/  ISETP.GE.OR P4, PT, R21, R0.reuse, P2 ;  /* 0x000000001500720c */ /* 0x080fe40001786670 */
[----:B------:R-:W-:-:S02]  /*e160*/  ISETP.GE.OR P6, PT, R20, R0, P2 ;  /* 0x000000001400720c */ /* 0x000fc400017c6670 */
[----:B-12-4-:R-:W-:Y:S02]  /*e170*/  SEL R2, R15, RZ, !P5 ;  /* 0x000000ff0f027207 */ /* 0x016fe40006800000 */
[----:B------:R-:W-:Y:S01]  /*e180*/  ISETP.GE.OR P2, PT, R19, R0, P2 ;  /* 0x000000001300720c */ /* 0x000fe20001746670 */
[----:B------:R-:W-:Y:S01]  /*e190*/  @!P1 IMAD.MOV.U32 R17, RZ, RZ, 0x1 ;  /* 0x00000001ff119424 */ /* 0x000fe200078e00ff */
[----:B------:R-:W-:Y:S01]  /*e1a0*/  @P5 SHF.R.S32.HI R18, RZ, 0x1f, R32 ;  /* 0x0000001fff125819 */ /* 0x000fe20000011420 */
[----:B------:R-:W-:Y:S01]  /*e1b0*/  IMAD R16, R29, R16, R2 ;  /* 0x000000101d107224 */ /* 0x000fe200078e0202 */
[----:B------:R-:W-:Y:S01]  /*e1c0*/  P2R R22, PR, RZ, 0x4 ;  /* 0x00000004ff167803 */ /* 0x000fe20000000000 */
[----:B------:R-:W-:Y:S01]  /*e1d0*/  IMAD R15, R30, R17, RZ ;  /* 0x000000111e0f7224 */ /* 0x000fe200078e02ff */
[----:B------:R-:W-:Y:S07]  /*e1e0*/  @P0 BRA `(.L_x_424) ;  /* 0x00000000004c0947 */ /* 0x000fee0003800000 */
[----:B------:R-:W-:Y:S01]  /*e1f0*/  IADD3 R0, P0, R4, 0x60, RZ ;  /* 0x0000006004007810 */ /* 0x000fe20007f1e0ff */
[----:B------:R-:W-:Y:S01]  /*e200*/  ULDC.64 UR4, c[0x0][0x298] ;  /* 0x0000a60000047ab9 */ /* 0x000fe20000000a00 */
[----:B------:R-:W-:Y:S01]  /*e210*/  MOV R3, R9 ;  /* 0x0000000900037202 */ /* 0x000fe20000000f00 */
[----:B------:R-:W-:Y:S01]  /*e220*/  IMAD.MOV.U32 R2, RZ, RZ, R12 ;  /* 0x000000ffff027224 */ /* 0x000fe200078e000c */
[----:B------:R-:W-:Y:S01]  /*e230*/  ULDC UR6, c[0x0][0x2d0] ;  /* 0x0000b40000067ab9 */ /* 0x000fe20000000800 */
[----:B------:R-:W-:Y:S01]  /*e240*/  IMAD.X R4, RZ, RZ, R5, P0 ;  /* 0x000000ffff047224 */ /* 0x000fe200000e0605 */
[----:B------:R-:W-:Y:S02]  /*e250*/  ISETP.GE.AND P2, PT, R14, UR6, PT ;  /* 0x000000060e007c0c */ /* 0x000fe4000bf46270 */
[----:B------:R-:W-:Y:S01]  /*e260*/  ISETP.GE.AND P1, PT, R25, UR6, PT ;  /* 0x0000000619007c0c */ /* 0x000fe2000bf26270 */
        /* <DEDUP_REMOVED lines=11> */
.L_x_424:
[----:B------:R-:W-:Y:S05]  /*e320*/  BSYNC B0 ;  /* 0x0000000000007941 */ /* 0x000fea0003800000 */
.L_x_423:
[----:B------:R-:W-:Y:S01]  /*e330*/  @P5 IMAD.MOV.U32 R6, RZ, RZ, R32 ;  /* 0x000000ffff065224 */ /* 0x000fe200078e0020 */
[----:B------:R-:W-:Y:S01]  /*e340*/  SHF.R.S32.HI R0, RZ, 0x1f, R15 ;  /* 0x0000001fff007819 */ /* 0x000fe2000001140f */
[----:B------:R-:W-:Y:S01]  /*e350*/  @P5 IMAD.MOV.U32 R7, RZ, RZ, R18 ;  /* 0x000000ffff075224 */ /* 0x000fe200078e0012 */
        /* <DEDUP_REMOVED lines=13> */
.L_x_426:
[----:B------:R-:W-:Y:S05]  /*e430*/  BSYNC B0 ;  /* 0x0000000000007941 */ /* 0x000fea0003800000 */
.L_x_425:
        /* <DEDUP_REMOVED lines=10> */
.L_x_428:
[----:B------:R-:W-:Y:S05]  /*e4e0*/  BSYNC B0 ;  /* 0x0000000000007941 */ /* 0x000fea0003800000 */
.L_x_427:
        /* <DEDUP_REMOVED lines=10> */
.L_x_430:
[----:B------:R-:W-:Y:S05]  /*e590*/  BSYNC B0 ;  /* 0x0000000000007941 */ /* 0x000fea0003800000 */
.L_x_429:
[----:B------:R-:W-:-:S13]  /*e5a0*/  ISETP.NE.AND P0, PT, R22, RZ, PT ;  /* 0x000000ff1600720c */ /* 0x000fda0003f05270 */
        /* <DEDUP_REMOVED lines=10> */
.L_x_431:
        /* <DEDUP_REMOVED lines=11> */
.L_x_1214:


//--------------------- .text._ZN5flash16flash_fwd_kernelI23Flash_fwd_kernel_traitsILi96ELi128ELi64ELi4ELb0ELb0EN7cutlass6half_tE19Flash_kernel_traitsILi96ELi128ELi64ELi4ES3_EELb1ELb0ELb1ELb0ELb0ELb0ELb0ELb0EEEvNS_16Flash_fwd_paramsE --------------------------
	.section	.text._ZN5flash16flash_fwd_kernelI23Flash_fwd_kernel_traitsILi96ELi128ELi64ELi4ELb0ELb0EN7cutlass6half_tE19Flash_kernel_traitsILi96ELi128ELi64ELi4ES3_EELb1ELb0ELb1ELb0ELb0ELb0ELb0ELb0EEEvNS_16Flash_fwd_paramsE,"ax",@progbits
	.align	128
        .global         _ZN5flash16flash_fwd_kernelI23Flash_fwd_kernel_traitsILi96ELi128ELi64ELi4ELb0ELb0EN7cutlass6half_tE19Flash_kernel_traitsILi96ELi128ELi64ELi4ES3_EELb1ELb0ELb1ELb0ELb0ELb0ELb0ELb0EEEvNS_16Flash_fwd_paramsE
        .type           _ZN5flash16flash_fwd_kernelI23Flash_fwd_kernel_traitsILi96ELi128ELi64ELi4ELb0ELb0EN7cutlass6half_tE19Flash_kernel_traitsILi96ELi128ELi64ELi4ES3_EELb1ELb0ELb1ELb0ELb0ELb0ELb0ELb0EEEvNS_16Flash_fwd_paramsE,@function
        .size           _ZN5flash16flash_fwd_kernelI23Flash_fwd_kernel_traitsILi96ELi128ELi64ELi4ELb0ELb0EN7cutlass6half_tE19Flash_kernel_traitsILi96ELi128ELi64ELi4ES3_EELb1ELb0ELb1ELb0ELb0ELb0ELb0ELb0EEEvNS_16Flash_fwd_paramsE,(.L_x_1215 - _ZN5flash16flash_fwd_kernelI23Flash_fwd_kernel_traitsILi96ELi128ELi64ELi4ELb0ELb0EN7cutlass6half_tE19Flash_kernel_traitsILi96ELi128ELi64ELi4ES3_EELb1ELb0ELb1ELb0ELb0ELb0ELb0ELb0EEEvNS_16Flash_fwd_paramsE)
        .other          _ZN5flash16flash_fwd_kernelI23Flash_fwd_kernel_traitsILi96ELi128ELi64ELi4ELb0ELb0EN7cutlass6half_tE19Flash_kernel_traitsILi96ELi128ELi64ELi4ES3_EELb1ELb0ELb1ELb0ELb0ELb0ELb0ELb0EEEvNS_16Flash_fwd_paramsE,@"STO_CUDA_ENTRY STV_DEFAULT"
_ZN5flash16flash_fwd_kernelI23Flash_fwd_kernel_traitsILi96ELi128ELi64ELi4ELb0ELb0EN7cutlass6half_tE19Flash_kernel_traitsILi96ELi128ELi64ELi4ES3_EELb1ELb0ELb1ELb0ELb0ELb0ELb0ELb0EEEvNS_16Flash_fwd_paramsE:
.text._ZN5flash16flash_fwd_kernelI23Flash_fwd_kernel_traitsILi96ELi128ELi64ELi4ELb0ELb0EN7cutlass6half_tE19Flash_kernel_traitsILi96ELi128ELi64ELi4ES3_EELb1ELb0ELb1ELb0ELb0ELb0ELb0ELb0EEEvNS_16Flash_fwd_paramsE:
[----:B------:R-:W1:Y:S08]  /*0000*/  LDC R1, c[0x0][0x28] ;  /* 0x00000a00ff017b82 */ /* 0x000e700000000800 */
[----:B------:R-:W2:Y:S01]  /*0010*/  LDC R6, c[0x0][0x3a8] ;  /* 0x0000ea00ff067b82 */ /* 0x000ea20000000800 */
[----:B------:R-:W-:Y:S01]  /*0020*/  ULDC.U8 UR4, c[0x0][0x3b4] ;  /* 0x0000ed0000047ab9 */ /* 0x000fe20000000000 */
[----:B------:R-:W-:Y:S01]  /*0030*/  ULDC.64 UR22, c[0x0][0x208] ;  /* 0x0000820000167ab9 */ /* 0x000fe20000000a00 */
[----:B------:R-:W-:Y:S01]  /*0040*/  ISETP.NE.AND P2, PT, RZ, UR4, PT ;  /* 0x00000004ff007c0c */ /* 0x000fe2000bf45270 */
[----:B-1----:R-:W-:-:S04]  /*0050*/  VIADD R1, R1, 0xffffff08 ;  /* 0xffffff0801017836 */ /* 0x002fc80000000000 */
[----:B------:R-:W1:Y:S01]  /*0060*/  LDC R5, c[0x0][0x3ac] ;  /* 0x0000eb00ff057b82 */ /* 0x000e620000000800 */
[----:B------:R-:W-:Y:S01]  /*0070*/  ULDC.64 UR4, c[0x0][0x3a0] ;  /* 0x0000e80000047ab9 */ /* 0x000fe20000000a00 */
[----:B------:R-:W3:Y:S01]  /*0080*/  S2R R153, SR_TID.X ;  /* 0x0000000000997919 */ /* 0x000ee20000002100 */
[----:B------:R-:W-:Y:S01]  /*0090*/  IMAD.U32 R232, RZ, RZ, UR4 ;  /* 0x00000004ffe87e24 */ /* 0x000fe2000f8e00ff */
[----:B------:R-:W-:Y:S01]  /*00a0*/  ULDC.64 UR8, c[0x0][0x2f0] ;  /* 0x0000bc0000087ab9 */ /* 0x000fe20000000a00 */
[----:B------:R-:W-:-:S03]  /*00b0*/  ULDC.64 UR6, c[0x0][0x300] ;  /* 0x0000c00000067ab9 */ /* 0x000fc60000000a00 */
[----:B------:R-:W-:Y:S01]  /*00c0*/  S2UR UR14, SR_CTAID.X ;  /* 0x00000000000e79c3 */ /* 0x000fe20000002500 */
[----:B--2---:R-:W-:-:S07]  /*00d0*/  @P2 IMAD.MOV.U32 R2, RZ, RZ, R6 ;  /* 0x000000ffff022224 */ /* 0x004fce00078e0006 */
[----:B------:R-:W2:Y:S01]  /*00e0*/  S2UR UR17, SR_CTAID.Y ;  /* 0x00000000001179c3 */ /* 0x000ea20000002600 */
[----:B-1----:R-:W-:-:S07]  /*00f0*/  @P2 IMAD.MOV.U32 R3, RZ, RZ, R5 ;  /* 0x000000ffff032224 */ /* 0x002fce00078e0005 */
[----:B------:R-:W1:Y:S01]  /*0100*/  @P2 LDC R0, c[0x0][0x3b0] ;  /* 0x0000ec00ff002b82 */ /* 0x000e620000000800 */
[----:B------:R-:W1:Y:S01]  /*0110*/  @P2 LDG.E.64 R2, desc[UR22][R2.64] ;  /* 0x0000001602022981 */ /* 0x000e62000c1e1b00 */
[----:B------:R-:W-:-:S06]  /*0120*/  IMAD.U32 R233, RZ, RZ, UR5 ;  /* 0x00000005ffe97e24 */ /* 0x000fcc000f8e00ff */
[----:B------:R-:W4:Y:S01]  /*0130*/  @P2 LDG.E.64 R232, desc[UR22][R232.64] ;  /* 0x00000016e8e82981 */ /* 0x000f22000c1e1b00 */
[----:B------:R-:W5:Y:S01]  /*0140*/  S2UR UR4, SR_CTAID.Z ;  /* 0x00000000000479c3 */ /* 0x000f620000002700 */
[----:B------:R-:W-:Y:S02]  /*0150*/  UISETP.NE.U32.AND UP2, UPT, UR8, URZ, UPT ;  /* 0x0000003f0800728c */ /* 0x000fe4000bf45070 */
[----:B------:R-:W-:Y:S02]  /*0160*/  UISETP.NE.U32.AND UP1, UPT, UR6, URZ, UPT ;  /* 0x0000003f0600728c */ /* 0x000fe4000bf25070 */
[----:B------:R-:W-:Y:S02]  /*0170*/  UISETP.NE.AND.EX UP2, UPT, UR9, URZ, UPT, UP2 ;  /* 0x0000003f0900728c */ /* 0x000fe4000bf45320 */
[----:B------:R-:W-:Y:S01]  /*0180*/  UISETP.NE.AND.EX UP1, UPT, UR7, URZ, UPT, UP1 ;  /* 0x0000003f0700728c */ /* 0x000fe2000bf25310 */
[----:B------:R-:W-:Y:S02]  /*0190*/  ULDC.64 UR8, c[0x0][0x2f0] ;  /* 0x0000bc0000087ab9 */ /* 0x000fe40000000a00 */
[----:B------:R-:W-:Y:S01]  /*01a0*/  ULDC.64 UR6, c[0x0][0x2f8] ;  /* 0x0000be0000067ab9 */ /* 0x000fe20000000a00 */
[----:B------:R-:W-:Y:S01]  /*01b0*/  PLOP3.LUT P0, PT, PT, PT, UP2, 0x80, 0x0 ;  /* 0x000000000000781c */ /* 0x000fe20003f0f028 */
[----:B--2---:R-:W-:-:S02]  /*01c0*/  UIMAD.WIDE UR8, UR17, 0x4, UR8 ;  /* 0x00000004110878a5 */ /* 0x004fc4000f8e0208 */
[----:B------:R-:W-:-:S04]  /*01d0*/  UISETP.EQ.U32.AND UP0, UPT, UR6, URZ, UPT ;  /* 0x0000003f0600728c */ /* 0x000fc8000bf02070 */
[----:B------:R-:W-:Y:S02]  /*01e0*/  @UP1 ULDC.64 UR10, c[0x0][0x300] ;  /* 0x0000c000000a1ab9 */ /* 0x000fe40000000a00 */
[----:B------:R-:W-:Y:S02]  /*01f0*/  @UP1 UIMAD.WIDE UR10, UR17, 0x4, UR10 ;  /* 0x00000004110a18a5 */ /* 0x000fe4000f8e020a */
[----:B-----5:R-:W-:-:S06]  /*0200*/  ULOP3.LUT UR5, UR4, UR14, UR17, 0xfe, !UPT ;  /* 0x0000000e04057292 */ /* 0x020fcc000f8efe11 */
[----:B---3--:R-:W-:Y:S01]  /*0210*/  LOP3.LUT P3, RZ, R153, UR5, RZ, 0xfc, !PT ;  /* 0x0000000599ff7c12 */ /* 0x008fe2000f86fcff */
[----:B------:R-:W-:Y:S02]  /*0220*/  ULDC.U8 UR5, c[0x0][0x3c2] ;  /* 0x0000f08000057ab9 */ /* 0x000fe40000000000 */
[----:B------:R-:W-:Y:S01]  /*0230*/  UISETP.NE.AND UP3, UPT, UR5, URZ, UPT ;  /* 0x0000003f0500728c */ /* 0x000fe2000bf65270 */
[----:B------:R-:W-:Y:S01]  /*0240*/  SHF.R.S32.HI R18, RZ, 0x1f, R153 ;  /* 0x0000001fff127819 */ /* 0x000fe20000011499 */
[----:B------:R-:W-:Y:S01]  /*0250*/  UMOV UR25, URZ ;  /* 0x0000003f00197c82 */ /* 0x000fe20008000000 */
[----:B------:R-:W-:Y:S01]  /*0260*/  ULDC UR5, c[0x0][0x270] ;  /* 0x00009c0000057ab9 */ /* 0x000fe20000000800 */
[----:B------:R-:W-:-:S06]  /*0270*/  UISETP.EQ.OR.EX UP0, UPT, UR7, URZ, !UP3, UP0 ;  /* 0x0000003f0700728c */ /* 0x000fcc000df02700 */
[----:B------:R-:W4:Y:S01]  /*0280*/  @!P3 LDC.64 R8, c[0x0][0x3b8] ;  /* 0x0000ee00ff08bb82 */ /* 0x000f220000000a00 */
[----:B-1----:R-:W-:Y:S01]  /*0290*/  @P2 IADD3 R6, P1, R2, R0, RZ ;  /* 0x0000000002062210 */ /* 0x002fe20007f3e0ff */
[----:B------:R-:W-:-:S04]  /*02a0*/  IMAD.U32 R2, RZ, RZ, UR8 ;  /* 0x00000008ff027e24 */ /* 0x000fc8000f8e00ff */
[----:B------:R-:W-:Y:S01]  /*02b0*/  @P2 IMAD.X R5, RZ, RZ, R3, P1 ;  /* 0x000000ffff052224 */ /* 0x000fe200008e0603 */
[----:B------:R-:W-:Y:S01]  /*02c0*/  PLOP3.LUT P1, PT, PT, PT, UP1, 0x80, 0x0 ;  /* 0x000000000000781c */ /* 0x000fe20003f2f018 */
[----:B------:R-:W-:Y:S01]  /*02d0*/  @!P3 IMAD.MOV.U32 R4, RZ, RZ, R6 ;  /* 0x000000ffff04b224 */ /* 0x000fe200078e0006 */
[----:B----4-:R-:W-:Y:S01]  /*02e0*/  @!P3 STG.E.64 desc[UR22][R8.64], R232 ;  /* 0x000000e80800b986 */ /* 0x010fe2000c101b16 */
[----:B------:R-:W-:Y:S01]  /*02f0*/  IMAD.U32 R3, RZ, RZ, UR9 ;  /* 0x00000009ff037e24 */ /* 0x000fe2000f8e00ff */
[----:B------:R-:W-:Y:S02]  /*0300*/  ULDC.64 UR8, c[0x0][0x2f8] ;  /* 0x0000be0000087ab9 */ /* 0x000fe40000000a00 */
[----:B------:R1:W-:Y:S01]  /*0310*/  @!P3 STG.E.64 desc[UR22][R8.64+0x8], R4 ;  /* 0x000008040800b986 */ /* 0x0003e2000c101b16 */
[----:B------:R-:W-:-:S03]  /*0320*/  PLOP3.LUT P2, PT, PT, PT, UP0, 0x80, 0x0 ;  /* 0x000000000000781c */ /* 0x000fc60003f4f008 */
[----:B------:R-:W2:Y:S01]  /*0330*/  @P0 LDG.E R7, desc[UR22][R2.64+0x4] ;  /* 0x0000041602070981 */ /* 0x000ea2000c1e1900 */
[----:B------:R-:W-:-:S03]  /*0340*/  UIMAD.WIDE UR8, UR17, 0x4, UR8 ;  /* 0x00000004110878a5 */ /* 0x000fc6000f8e0208 */
[----:B-1----:R1:W3:Y:S02]  /*0350*/  @P0 LDG.E R8, desc[UR22][R2.64] ;  /* 0x0000001602080981 */ /* 0x0022e4000c1e1900 */
[----:B-1----:R-:W-:Y:S02]  /*0360*/  IMAD.U32 R2, RZ, RZ, UR10 ;  /* 0x0000000aff027e24 */ /* 0x002fe4000f8e00ff */
[----:B------:R-:W-:-:S05]  /*0370*/  IMAD.U32 R3, RZ, RZ, UR11 ;  /* 0x0000000bff037e24 */ /* 0x000fca000f8e00ff */
[----:B------:R1:W4:Y:S02]  /*0380*/  @P1 LDG.E R0, desc[UR22][R2.64] ;  /* 0x0000001602001981 */ /* 0x000324000c1e1900 */
[----:B-1----:R-:W-:Y:S02]  /*0390*/  IMAD.U32 R2, RZ, RZ, UR8 ;  /* 0x00000008ff027e24 */ /* 0x002fe4000f8e00ff */
[----:B------:R-:W-:-:S05]  /*03a0*/  IMAD.U32 R3, RZ, RZ, UR9 ;  /* 0x00000009ff037e24 */ /* 0x000fca000f8e00ff */
[----:B------:R-:W5:Y:S01]  /*03b0*/  @!P2 LDG.E R4, desc[UR22][R2.64] ;  /* 0x000000160204a981 */ /* 0x000f62000c1e1900 */
[----:B------:R-:W-:Y:S01]  /*03c0*/  UIMAD UR9, UR17, UR5, UR4 ;  /* 0x00000005110972a4 */ /* 0x000fe2000f8e0204 */
[----:B------:R-:W-:Y:S01]  /*03d0*/  UMOV UR13, 0xffffffff ;  /* 0xffffffff000d7882 */ /* 0x000fe20000000000 */
[----:B------:R-:W-:Y:S01]  /*03e0*/  UMOV UR8, 0xffffffff ;  /* 0xffffffff00087882 */ /* 0x000fe20000000000 */
[----:B--2---:R-:W-:Y:S02]  /*03f0*/  @P0 R2UR UR15, R7 ;  /* 0x00000000070f02ca */ /* 0x004fe400000e0000 */
[----:B------:R-:W-:Y:S02]  /*0400*/  LEA.HI R7, R18, R153, RZ, 0x5 ;  /* 0x0000009912077211 */ /* 0x000fe400078f28ff */
[----:B---3--:R-:W-:Y:S02]  /*0410*/  @P0 R2UR UR13, R8 ;  /* 0x00000000080d02ca */ /* 0x008fe400000e0000 */
[----:B------:R-:W-:Y:S01]  /*0420*/  ISETP.NE.U32.AND P0, PT, RZ, UR6, PT ;  /* 0x00000006ff007c0c */ /* 0x000fe2000bf05070 */
[----:B------:R-:W-:Y:S01]  /*0430*/  USHF.L.U32 UR6, UR9, 0x5, URZ ;  /* 0x0000000509067899 */ /* 0x000fe2000800063f */
[----:B----4-:R-:W-:-:S02]  /*0440*/  @P1 R2UR UR25, R0 ;  /* 0x00000000001912ca */ /* 0x010fc400000e0000 */
[----:B------:R-:W-:-:S05]  /*0450*/  LOP3.LUT R0, R7, 0xffffffe0, RZ, 0xc0, !PT ;  /* 0xffffffe007007812 */ /* 0x000fca00078ec0ff */
[----:B------:R-:W-:Y:S02]  /*0460*/  IMAD.IADD R149, R153, 0x1, -R0 ;  /* 0x0000000199957824 */ /* 0x000fe400078e0a00 */
[----:B------:R-:W-:-:S03]  /*0470*/  @UP2 UIADD3 UR15, UR15, -UR13, URZ ;  /* 0x8000000d0f0f2290 */ /* 0x000fc6000fffe03f */
[--C-:B------:R-:W-:Y:S02]  /*0480*/  SHF.R.S32.HI R0, RZ, 0x1f, R149.reuse ;  /* 0x0000001fff007819 */ /* 0x100fe40000011495 */
[----:B-----5:R-:W-:Y:S02]  /*0490*/  @!P2 R2UR UR8, R4 ;  /* 0x000000000408a2ca */ /* 0x020fe400000e0000 */
[----:B------:R-:W-:Y:S02]  /*04a0*/  ISETP.NE.AND.EX P2, PT, RZ, UR7, PT, P0 ;  /* 0x00000007ff007c0c */ /* 0x000fe4000bf45300 */
[----:B------:R-:W-:-:S05]  /*04b0*/  IADD3 R161, P1, P0, R6, UR6, R149 ;  /* 0x0000000606a17c10 */ /* 0x000fca000f83e095 */
[----:B------:R1:W-:Y:S01]  /*04c0*/  STL [R1+0x80], R161 ;  /* 0x000080a101007387 */ /* 0x0003e20000100800 */
[----:B------:R-:W-:Y:S01]  /*04d0*/  USHF.R.S32.HI UR7, URZ, 0x1f, UR6 ;  /* 0x0000001f3f077899 */ /* 0x000fe20008011406 */
[----:B------:R-:W-:-:S05]  /*04e0*/  @!UP2 ULDC UR15, c[0x0][0x2c4] ;  /* 0x0000b100000faab9 */ /* 0x000fca0000000800 */
[----:B------:R-:W-:Y:S01]  /*04f0*/  IADD3.X R160, R5, UR7, R0, P1, P0 ;  /* 0x0000000705a07c10 */ /* 0x000fe20008fe0400 */
[----:B------:R-:W-:Y:S06]  /*0500*/  @!P2 BRA `(.L_x_432) ;  /* 0x00000000001ca947 */ /* 0x000fec0003800000 */
[----:B------:R-:W-:-:S13]  /*0510*/  PLOP3.LUT P0, PT, PT, PT, UP3, 0x80, 0x0 ;  /* 0x000000000000781c */ /* 0x000fda0003f0f038 */
[----:B------:R-:W2:Y:S04]  /*0520*/  @P0 LDG.E R0, desc[UR22][R2.64+0x4] ;  /* 0x0000041602000981 */ /* 0x000ea8000c1e1900 */
[----:B------:R-:W3:Y:S01]  /*0530*/  @!P0 LDG.E R2, desc[UR22][R2.64] ;  /* 0x0000001602028981 */ /* 0x000ee2000c1e1900 */
[----:B--2---:R-:W-:-:S13]  /*0540*/  @P0 R2UR UR9, R0 ;  /* 0x00000000000902ca */ /* 0x004fda00000e0000 */
[----:B------:R-:W-:-:S07]  /*0550*/  @UP3 UIADD3 UR9, UR9, -UR8, URZ ;  /* 0x8000000809093290 */ /* 0x000fce000fffe03f */
[----:B---3--:R-:W-:Y:S01]  /*0560*/  @!P0 R2UR UR9, R2 ;  /* 0x00000000020982ca */ /* 0x008fe200000e0000 */
[----:B------:R-:W-:-:S14]  /*0570*/  BRA `(.L_x_433) ;  /* 0x0000000000047947 */ /* 0x000fdc0003800000 */
.L_x_432:
[----:B------:R-:W-:Y:S01]  /*0580*/  ULDC UR9, c[0x0][0x2c8] ;  /* 0x0000b20000097ab9 */ /* 0x000fe20000000800 */
.L_x_433:
        /* <DEDUP_REMOVED lines=45> */
[----:B------:R-:W-:Y:S01]  /*0860*/  LEA.HI R10, R18, R153, RZ, 0x2 ;  /* 0x00000099120a7211 */ /* 0x000fe200078f10ff */
[----:B------:R-:W-:Y:S01]  /*0870*/  ULDC.U8 UR10, c[0x0][0x3d9] ;  /* 0x0000f640000a7ab9 */ /* 0x000fe20000000000 */
[----:B------:R-:W-:Y:S01]  /*0880*/  USHF.R.S32.HI UR12, URZ, 0x1f, UR4 ;  /* 0x0000001f3f0c7899 */ /* 0x000fe20008011404 */
[----:B------:R-:W-:Y:S01]  /*0890*/  IMAD.U32 R6, RZ, RZ, UR14 ;  /* 0x0000000eff067e24 */ /* 0x000fe2000f8e00ff */
[----:B------:R-:W-:Y:S01]  /*08a0*/  UISETP.NE.AND UP2, UPT, UR10, URZ, UPT ;  /* 0x0000003f0a00728c */ /* 0x000fe2000bf45270 */
[----:B------:R-:W-:Y:S01]  /*08b0*/  LOP3.LUT R0, R10, 0xfffffffc, RZ, 0xc0, !PT ;  /* 0xfffffffc0a007812 */ /* 0x000fe200078ec0ff */
[----:B------:R-:W-:Y:S01]  /*08c0*/  UIADD3 UR15, -UR21, UR15, URZ ;  /* 0x0000000f150f7290 */ /* 0x000fe2000fffe13f */
[----:B------:R-:W-:Y:S01]  /*08d0*/  SHF.R.S32.HI R10, RZ, 0x2, R10 ;  /* 0x00000002ff0a7819 */ /* 0x000fe2000001140a */
[----:B------:R-:W-:Y:S02]  /*08e0*/  BSSY B0, `(.L_x_435) ;  /* 0x000004d000007945 */ /* 0x000fe40003800000 */
[----:B------:R-:W-:Y:S01]  /*08f0*/  @!UP1 USHF.R.S32.HI UR11, URZ, 0x1f, UR17 ;  /* 0x0000001f3f0b9899 */ /* 0x000fe20008011411 */
[----:B------:R-:W-:Y:S01]  /*0900*/  IMAD.IADD R0, R153, 0x1, -R0 ;  /* 0x0000000199007824 */ /* 0x000fe200078e0a00 */
[----:B------:R-:W-:Y:S01]  /*0910*/  @UP1 ULDC.64 UR8, c[0x0][0x298] ;  /* 0x0000a60000081ab9 */ /* 0x000fe20000000a00 */
[----:B------:R-:W-:Y:S01]  /*0920*/  @!UP1 ULDC.64 UR6, c[0x0][0x290] ;  /* 0x0000a40000069ab9 */ /* 0x000fe20000000a00 */
[----:B------:R-:W-:Y:S01]  /*0930*/  @UP1 UIMAD.WIDE.U32 UR18, UR13, UR8, URZ ;  /* 0x000000080d1212a5 */ /* 0x000fe2000f8e003f */
[--C-:B------:R-:W-:Y:S01]  /*0940*/  SHF.R.S32.HI R11, RZ, 0x1f, R10.reuse ;  /* 0x0000001fff0b7819 */ /* 0x100fe2000001140a */
[----:B------:R-:W-:Y:S01]  /*0950*/  @!UP1 UIMAD UR8, UR11, UR6, URZ ;  /* 0x000000060b0892a4 */ /* 0x000fe2000f8e023f */
[C---:B------:R-:W-:Y:S01]  /*0960*/  ISETP.NE.AND P3, PT, R0.reuse, RZ, PT ;  /* 0x000000ff0000720c */ /* 0x040fe20003f65270 */
[----:B------:R-:W-:Y:S01]  /*0970*/  @!UP1 UIMAD.WIDE.U32 UR24, UR17, UR6, URZ ;  /* 0x00000006111892a5 */ /* 0x000fe2000f8e003f */
[----:B------:R-:W-:Y:S01]  /*0980*/  IMAD.SHL.U32 R0, R0, 0x8, RZ ;  /* 0x0000000800007824 */ /* 0x000fe200078e00ff */
[----:B------:R-:W-:Y:S01]  /*0990*/  ULDC.U8 UR11, c[0x0][0x3d8] ;  /* 0x0000f600000b7ab9 */ /* 0x000fe20000000000 */
[----:B------:R-:W-:Y:S01]  /*09a0*/  @!UP1 UIMAD UR8, UR17, UR7, UR8 ;  /* 0x00000007110892a4 */ /* 0x000fe2000f8e0208 */
[C---:B------:R-:W-:Y:S01]  /*09b0*/  VIADD R14, R10.reuse, 0x20 ;  /* 0x000000200a0e7836 */ /* 0x040fe20000000000 */
[----:B------:R-:W-:Y:S01]  /*09c0*/  UISETP.NE.AND UP3, UPT, UR11, URZ, UPT ;  /* 0x0000003f0b00728c */ /* 0x000fe2000bf65270 */
[----:B------:R-:W-:Y:S01]  /*09d0*/  IADD3 R15, R10, 0x40, RZ ;  /* 0x000000400a0f7810 */ /* 0x000fe20007ffe0ff */
[----:B------:R-:W-:Y:S01]  /*09e0*/  UISETP.NE.AND UP0, UPT, UR11, URZ, !UP2 ;  /* 0x0000003f0b00728c */ /* 0x000fe2000d705270 */
[----:B------:R-:W-:Y:S01]  /*09f0*/  IMAD.WIDE R6, R6, 0x80, R10 ;  /* 0x0000008006067825 */ /* 0x000fe200078e020a */
[----:B------:R-:W-:Y:S01]  /*0a00*/  @UP2 ULDC.64 UR6, c[0x0][0x2c0] ;  /* 0x0000b00000062ab9 */ /* 0x000fe20000000a00 */
[----:B------:R-:W-:Y:S01]  /*0a10*/  UISETP.EQ.AND UP3, UPT, UR10, URZ, UP3 ;  /* 0x0000003f0a00728c */ /* 0x000fe20009f62270 */
[----:B------:R-:W-:Y:S01]  /*0a20*/  ISETP.GE.AND P2, PT, R14, UR15, PT ;  /* 0x0000000f0e007c0c */ /* 0x000fe2000bf46270 */
[----:B------:R-:W-:Y:S01]  /*0a30*/  @UP2 UIMAD UR16, UR7, UR6, URZ ;  /* 0x00000006071022a4 */ /* 0x000fe2000f8e023f */
[----:B------:R-:W-:Y:S01]  /*0a40*/  ISETP.GE.AND P1, PT, R15, UR15, PT ;  /* 0x0000000f0f007c0c */ /* 0x000fe2000bf26270 */
[----:B------:R-:W-:Y:S01]  /*0a50*/  @UP2 UMOV UR10, 0x1 ;  /* 0x00000001000a2882 */ /* 0x000fe20000000000 */
[----:B------:R-:W-:Y:S01]  /*0a60*/  ULDC.64 UR6, c[0x0][0x2a0] ;  /* 0x0000a80000067ab9 */ /* 0x000fe20000000a00 */
[----:B------:R-:W-:Y:S01]  /*0a70*/  @UP1 UIMAD UR9, UR13, UR9, UR19 ;  /* 0x000000090d0912a4 */ /* 0x000fe2000f8e0213 */
[----:B------:R-:W-:Y:S01]  /*0a80*/  IMAD.U32 R12, RZ, RZ, UR6 ;  /* 0x00000006ff0c7e24 */ /* 0x000fe2000f8e00ff */
[----:B------:R-:W-:Y:S01]  /*0a90*/  UIMAD UR12, UR12, UR6, URZ ;  /* 0x000000060c0c72a4 */ /* 0x000fe2000f8e023f */
[----:B------:R-:W-:Y:S01]  /*0aa0*/  VIADD R16, R10, 0x60 ;  /* 0x000000600a107836 */ /* 0x000fe20000000000 */
[----:B------:R-:W-:Y:S01]  /*0ab0*/  @!UP1 UIADD3 UR9, UR25, UR8, URZ ;  /* 0x0000000819099290 */ /* 0x000fe2000fffe03f */
[C---:B------:R-:W-:Y:S01]  /*0ac0*/  VIADD R18, R0.reuse, 0x20 ;  /* 0x0000002000127836 */ /* 0x040fe20000000000 */
[----:B------:R-:W-:Y:S01]  /*0ad0*/  @!UP2 ULDC UR6, c[0x0][0x2c4] ;  /* 0x0000b1000006aab9 */ /* 0x000fe20000000800 */
[----:B------:R-:W-:Y:S01]  /*0ae0*/  @UP0 ULDC UR6, c[0x0][0x2e4] ;  /* 0x0000b90000060ab9 */ /* 0x000fe20000000800 */
[----:B------:R-:W-:Y:S01]  /*0af0*/  UIMAD UR7, UR4, UR7, UR12 ;  /* 0x00000007040772a4 */ /* 0x000fe2000f8e020c */
[C---:B------:R-:W-:Y:S01]  /*0b00*/  IADD3 R17, R0.reuse, 0x40, RZ ;  /* 0x0000004000117810 */ /* 0x040fe20007ffe0ff */
[----:B------:R-:W-:Y:S01]  /*0b10*/  @!UP2 UIMAD UR10, UR6, UR5, URZ ;  /* 0x00000005060aa2a4 */ /* 0x000fe2000f8e023f */
[----:B------:R-:W-:Y:S01]  /*0b20*/  @UP3 ULDC UR12, c[0x0][0x2c4] ;  /* 0x0000b100000c3ab9 */ /* 0x000fe20000000800 */
[----:B------:R-:W-:Y:S01]  /*0b30*/  @!UP1 UMOV UR18, UR24 ;  /* 0x0000001800129c82 */ /* 0x000fe20008000000 */
[----:B------:R-:W-:Y:S01]  /*0b40*/  @UP3 UIMAD UR12, UR17, UR12, URZ ;  /* 0x0000000c110c32a4 */ /* 0x000fe2000f8e023f */
[----:B------:R-:W-:Y:S01]  /*0b50*/  IADD3 R2, P0, R0, UR18, RZ ;  /* 0x0000001200027c10 */ /* 0x000fe2000ff1e0ff */
[----:B------:R-:W-:-:S02]  /*0b60*/  UIMAD UR10, UR17, UR10, URZ ;  /* 0x0000000a110a72a4 */ /* 0x000fc4000f8e023f */
[----:B------:R-:W-:Y:S01]  /*0b70*/  @UP3 USEL UR12, UR12, UR13, !UP1 ;  /* 0x0000000d0c0c3287 */ /* 0x000fe2000c800000 */
[----:B------:R-:W-:Y:S01]  /*0b80*/  LEA.HI.X.SX32 R3, R0, UR9, 0x1, P0 ;  /* 0x0000000900037c11 */ /* 0x000fe200080f0eff */
[----:B------:R-:W-:Y:S01]  /*0b90*/  @UP2 ULDC UR11, c[0x0][0x2c0] ;  /* 0x0000b000000b2ab9 */ /* 0x000fe20000000800 */
[----:B------:R-:W-:Y:S01]  /*0ba0*/  ISETP.GE.AND P0, PT, R10, UR15, PT ;  /* 0x0000000f0a007c0c */ /* 0x000fe2000bf06270 */
[----:B------:R-:W-:Y:S01]  /*0bb0*/  USEL UR10, UR10, URZ, !UP3 ;  /* 0x0000003f0a0a7287 */ /* 0x000fe2000d800000 */
[----:B------:R-:W-:Y:S01]  /*0bc0*/  @!UP2 UMOV UR11, 0x1 ;  /* 0x00000001000ba882 */ /* 0x000fe20000000000 */
[----:B------:R-:W-:Y:S01]  /*0bd0*/  @!UP2 UMOV UR16, UR6 ;  /* 0x000000060010ac82 */ /* 0x000fe20008000000 */
[----:B------:R-:W-:Y:S01]  /*0be0*/  UIMAD UR6, UR21, UR11, URZ ;  /* 0x0000000b150672a4 */ /* 0x000fe2000f8e023f */
[----:B------:R-:W-:Y:S01]  /*0bf0*/  IMAD.WIDE.U32 R12, R12, UR4, R2 ;  /* 0x000000040c0c7c25 */ /* 0x000fe2000f8e0002 */
[----:B------:R-:W-:Y:S01]  /*0c00*/  UIMAD UR16, UR4, UR16, UR10 ;  /* 0x00000010041072a4 */ /* 0x000fe2000f8e020a */
[----:B------:R-:W-:Y:S01]  /*0c10*/  @!UP3 UMOV UR26, URZ ;  /* 0x0000003f001abc82 */ /* 0x000fe20008000000 */
[----:B------:R-:W-:Y:S01]  /*0c20*/  @UP3 UMOV UR26, UR12 ;  /* 0x0000000c001a3c82 */ /* 0x000fe20008000000 */
[----:B------:R-:W-:Y:S01]  /*0c30*/  @!UP3 UMOV UR27, URZ ;  /* 0x0000003f001bbc82 */ /* 0x000fe20008000000 */
[----:B------:R-:W-:Y:S01]  /*0c40*/  USHF.R.S32.HI UR4, URZ, 0x1f, UR6 ;  /* 0x0000001f3f047899 */ /* 0x000fe20008011406 */
[----:B------:R-:W-:Y:S01]  /*0c50*/  VIADD R9, R13, UR7 ;  /* 0x000000070d097c36 */ /* 0x000fe20008000000 */
[----:B------:R-:W-:-:S02]  /*0c60*/  @UP3 USHF.R.S32.HI UR27, URZ, 0x1f, UR12 ;  /* 0x0000001f3f1b3899 */ /* 0x000fc4000801140c */
        /* <DEDUP_REMOVED lines=20> */
.L_x_436:
[----:B------:R-:W-:Y:S05]  /*0db0*/  BSYNC B0 ;  /* 0x0000000000007941 */ /* 0x000fea0003800000 */
.L_x_435:
[----:B------:R-:W-:Y:S01]  /*0dc0*/  BSSY B0, `(.L_x_437) ;  /* 0x0000016000007945 */ /* 0x000fe20003800000 */
[----:B------:R-:W-:-:S03]  /*0dd0*/  ISETP.GE.AND P0, PT, R16, UR15, PT ;  /* 0x0000000f10007c0c */ /* 0x000fc6000bf06270 */
[----:B------:R-:W-:Y:S10]  /*0de0*/  @P2 BRA `(.L_x_438) ;  /* 0x00000000004c2947 */ /* 0x000ff40003800000 */
[----:B--2---:R-:W-:Y:S01]  /*0df0*/  IADD3 R2, P2, R6, 0x20, RZ ;  /* 0x0000002006027810 */ /* 0x004fe20007f5e0ff */
        /* <DEDUP_REMOVED lines=18> */
.L_x_438:
[----:B------:R-:W-:Y:S05]  /*0f20*/  BSYNC B0 ;  /* 0x0000000000007941 */ /* 0x000fea0003800000 */
.L_x_437:
[----:B------:R-:W-:Y:S01]  /*0f30*/  BSSY B0, `(.L_x_439) ;  /* 0x0000016000007945 */ /* 0x000fe20003800000 */
[----:B------:R-:W-:-:S03]  /*0f40*/  ISETP.GE.OR P6, PT, R10, UR15, P3 ;  /* 0x0000000f0a007c0c */ /* 0x000fc60009fc6670 */
[----:B------:R-:W-:Y:S10]  /*0f50*/  @P1 BRA `(.L_x_440) ;  /* 0x00000000004c1947 */ /* 0x000ff40003800000 */
[----:B--23--:R-:W-:Y:S01]  /*0f60*/  IADD3 R2, P1, R6, 0x40, RZ ;  /* 0x0000004006027810 */ /* 0x00cfe20007f3e0ff */
        /* <DEDUP_REMOVED lines=18> */
.L_x_440:
[----:B------:R-:W-:Y:S05]  /*1090*/  BSYNC B0 ;  /* 0x0000000000007941 */ /* 0x000fea0003800000 */
.L_x_439:
[----:B------:R-:W-:Y:S01]  /*10a0*/  BSSY B0, `(.L_x_441) ;  /* 0x0000018000007945 */ /* 0x000fe20003800000 */
[----:B------:R-:W-:Y:S02]  /*10b0*/  ISETP.GE.OR P5, PT, R14, UR15, P3 ;  /* 0x0000000f0e007c0c */ /* 0x000fe40009fa6670 */
[----:B------:R-:W-:Y:S02]  /*10c0*/  ISETP.GE.OR P4, PT, R15, UR15, P3 ;  /* 0x0000000f0f007c0c */ /* 0x000fe40009f86670 */
[----:B------:R-:W-:Y:S01]  /*10d0*/  ISETP.GE.OR P3, PT, R16, UR15, P3 ;  /* 0x0000000f10007c0c */ /* 0x000fe20009f66670 */
[----:B------:R-:W-:-:S12]  /*10e0*/  @P0 BRA `(.L_x_442) ;  /* 0x00000000004c0947 */ /* 0x000fd80003800000 */
[----:B------:R-:W-:Y:S01]  /*10f0*/  IADD3 R8, P0, R6, 0x60, RZ ;  /* 0x0000006006087810 */ /* 0x000fe20007f1e0ff */
[----:B------:R-:W-:Y:S01]  /*1100*/  ULDC.64 UR4, c[0x0][0x298] ;  /* 0x0000a60000047ab9 */ /* 0x000fe20000000a00 */
[----:B--234-:R-:W-:Y:S01]  /*1110*/  MOV R3, R9 ;  /* 0x0000000900037202 */ /* 0x01cfe20000000f00 */
        /* <DEDUP_REMOVED lines=16> */
.L_x_442:
[----:B------:R-:W-:Y:S05]  /*1220*/  BSYNC B0 ;  /* 0x0000000000007941 */ /* 0x000fea0003800000 */
.L_x_441:
[----:B------:R-:W-:Y:S04]  /*1230*/  BSSY B0, `(.L_x_443) ;  /* 0x000000a000007945 */ /* 0x000fe80003800000 */
[----:B------:R-:W-:Y:S05]  /*1240*/  @P6 BRA `(.L_x_444) ;  /* 0x0000000000206947 */ /* 0x000fea0003800000 */
[----:B------:R-:W-:Y:S01]  /*1250*/  IMAD R0, R10, UR11, RZ ;  /* 0x0000000b0a007c24 */ /* 0x000fe2000f8e02ff */
[----:B------:R-:W-:-:S04]  /*1260*/  ULDC.64 UR4, c[0x0][0x2b0] ;  /* 0x0000ac0000047ab9 */ /* 0x000fc80000000a00 */
[----:B--234-:R-:W-:-:S04]  /*1270*/  IADD3 R3, P0, R0, UR6, RZ ;  /* 0x0000000600037c10 */ /* 0x01cfc8000ff1e0ff */
[----:B------:R-:W-:Y:S02]  /*1280*/  LEA.HI.X.SX32 R0, R0, UR26, 0x1, P0 ;  /* 0x0000001a00007c11 */ /* 0x000fe400080f0eff */
[----:B------:R-:W-:-:S04]  /*1290*/  LEA R2, P0, R3, UR4, 0x2 ;  /* 0x0000000403027c11 */ /* 0x000fc8000f8010ff */
[----:B------:R-:W-:Y:S01]  /*12a0*/  LEA.HI.X R3, R3, UR5, R0, 0x2, P0 ;  /* 0x0000000503037c11 */ /* 0x000fe200080f1400 */
[----:B------:R-:W-:-:S05]  /*12b0*/  IMAD.MOV.U32 R0, RZ, RZ, 0x7f800000 ;  /* 0x7f800000ff007424 */ /* 0x000fca00078e00ff */
[----:B------:R2:W-:Y:S03]  /*12c0*/  STG.E desc[UR22][R2.64], R0 ;  /* 0x0000000002007986 */ /* 0x0005e6000c101916 */
.L_x_444:
[----:B------:R-:W-:Y:S05]  /*12d0*/  BSYNC B0 ;  /* 0x0000000000007941 */ /* 0x000fea0003800000 */
.L_x_443:
[----:B------:R-:W-:Y:S04]  /*12e0*/  BSSY B0, `(.L_x_445) ;  /* 0x000000a000007945 */ /* 0x000fe80003800000 */
[----:B------:R-:W-:Y:S05]  /*12f0*/  @P5 BRA `(.L_x_446) ;  /* 0x0000000000205947 */ /* 0x000fea0003800000 */
[----:B--2---:R-:W-:Y:S01]  /*1300*/  IMAD R0, R14, UR11, RZ ;  /* 0x0000000b0e007c24 */ /* 0x004fe2000f8e02ff */
[----:B------:R-:W-:-:S04]  /*1310*/  ULDC.64 UR4, c[0x0][0x2b0] ;  /* 0x0000ac0000047ab9 */ /* 0x000fc80000000a00 */
[----:B---34-:R-:W-:-:S04]  /*1320*/  IADD3 R3, P0, R0, UR6, RZ ;  /* 0x0000000600037c10 */ /* 0x018fc8000ff1e0ff */
[----:B------:R-:W-:Y:S02]  /*1330*/  LEA.HI.X.SX32 R0, R0, UR26, 0x1, P0 ;  /* 0x0000001a00007c11 */ /* 0x000fe400080f0eff */
[----:B------:R-:W-:-:S04]  /*1340*/  LEA R2, P0, R3, UR4, 0x2 ;  /* 0x0000000403027c11 */ /* 0x000fc8000f8010ff */
[----:B------:R-:W-:Y:S01]  /*1350*/  LEA.HI.X R3, R3, UR5, R0, 0x2, P0 ;  /* 0x0000000503037c11 */ /* 0x000fe200080f1400 */
[----:B------:R-:W-:-:S05]  /*1360*/  IMAD.MOV.U32 R0, RZ, RZ, 0x7f800000 ;  /* 0x7f800000ff007424 */ /* 0x000fca00078e00ff */
[----:B------:R2:W-:Y:S03]  /*1370*/  STG.E desc[UR22][R2.64], R0 ;  /* 0x0000000002007986 */ /* 0x0005e6000c101916 */
.L_x_446:
[----:B------:R-:W-:Y:S05]  /*1380*/  BSYNC B0 ;  /* 0x0000000000007941 */ /* 0x000fea0003800000 */
.L_x_445:
        /* <DEDUP_REMOVED lines=10> */
.L_x_448:
[----:B------:R-:W-:Y:S05]  /*1430*/  BSYNC B0 ;  /* 0x0000000000007941 */ /* 0x000fea0003800000 */
.L_x_447:
[----:B------:R-:W-:Y:S05]  /*1440*/  @P3 EXIT ;  /* 0x000000000000394d */ /* 0x000fea0003800000 */
[----:B--2---:R-:W-:Y:S01]  /*1450*/  IMAD R0, R16, UR11, RZ ;  /* 0x0000000b10007c24 */ /* 0x004fe2000f8e02ff */
[----:B------:R-:W-:-:S04]  /*1460*/  ULDC.64 UR4, c[0x0][0x2b0] ;  /* 0x0000ac0000047ab9 */ /* 0x000fc80000000a00 */
[----:B---34-:R-:W-:-:S04]  /*1470*/  IADD3 R3, P0, R0, UR6, RZ ;  /* 0x0000000600037c10 */ /* 0x018fc8000ff1e0ff */
[----:B------:R-:W-:Y:S02]  /*1480*/  LEA.HI.X.SX32 R0, R0, UR26, 0x1, P0 ;  /* 0x0000001a00007c11 */ /* 0x000fe400080f0eff */
[----:B------:R-:W-:-:S04]  /*1490*/  LEA R2, P0, R3, UR4, 0x2 ;  /* 0x0000000403027c11 */ /* 0x000fc8000f8010ff */
[----:B------:R-:W-:Y:S01]  /*14a0*/  LEA.HI.X R3, R3, UR5, R0, 0x2, P0 ;  /* 0x0000000503037c11 */ /* 0x000fe200080f1400 */
[----:B------:R-:W-:-:S05]  /*14b0*/  IMAD.MOV.U32 R0, RZ, RZ, 0x7f800000 ;  /* 0x7f800000ff007424 */ /* 0x000fca00078e00ff */
[----:B------:R-:W-:Y:S01]  /*14c0*/  STG.E desc[UR22][R2.64], R0 ;  /* 0x0000000002007986 */ /* 0x000fe2000c101916 */
[----:B------:R-:W-:Y:S05]  /*14d0*/  EXIT ;  /* 0x000000000000794d */ /* 0x000fea0003800000 */
.L_x_434:
[----:B------:R-:W2:Y:S01]  /*14e0*/  LDC R13, c[0x0][0x278] ;  /* 0x00009e00ff0d7b82 */ /* 0x000ea20000000800 */
[----:B------:R-:W3:Y:S01]  /*14f0*/  S2R R4, SR_CTAID.Z ;  /* 0x0000000000047919 */ /* 0x000ee20000002700 */
[----:B------:R-:W-:Y:S01]  /*1500*/  UISETP.NE.AND UP0, UPT, UR13, -0x1, UPT ;  /* 0xffffffff0d00788c */ /* 0x000fe2000bf05270 */
[----:B------:R-:W-:Y:S01]  /*1510*/  LEA.HI R25, R18, R153, RZ, 0x3 ;  /* 0x0000009912197211 */ /* 0x000fe200078f18ff */
[----:B------:R-:W-:Y:S01]  /*1520*/  UISETP.NE.AND UP1, UPT, UR8, -0x1, UPT ;  /* 0xffffffff0800788c */ /* 0x000fe2000bf25270 */
[----:B------:R-:W-:Y:S01]  /*1530*/  SHF.R.S32.HI R148, RZ, 0x5, R7 ;  /* 0x00000005ff947819 */ /* 0x000fe20000011407 */
[----:B------:R-:W-:Y:S01]  /*1540*/  UIADD3 UR5, -UR21, UR15, URZ ;  /* 0x0000000f15057290 */ /* 0x000fe2000fffe13f */
[----:B------:R-:W-:Y:S01]  /*1550*/  SHF.R.S32.HI R22, RZ, 0x3, R25 ;  /* 0x00000003ff167819 */ /* 0x000fe20000011419 */
[----:B------:R-:W-:Y:S02]  /*1560*/  IMAD.U32 R10, RZ, RZ, UR14 ;  /* 0x0000000eff0a7e24 */ /* 0x000fe4000f8e00ff */
[----:B------:R-:W-:-:S03]  /*1570*/  PLOP3.LUT P1, PT, PT, PT, UP1, 0x80, 0x0 ;  /* 0x000000000000781c */ /* 0x000fc60003f2f018 */
[----:B------:R-:W-:Y:S01]  /*1580*/  @UP0 ULDC.64 UR6, c[0x0][0x240] ;  /* 0x0000900000060ab9 */ /* 0x000fe20000000a00 */
[----:B------:R-:W-:Y:S02]  /*1590*/  @!UP0 USHF.R.S32.HI UR9, URZ, 0x1f, UR17 ;  /* 0x0000001f3f098899 */ /* 0x000fe40008011411 */
[----:B------:R-:W-:Y:S02]  /*15a0*/  @UP0 UIMAD.WIDE.U32 UR26, UR13, UR6, URZ ;  /* 0x000000060d1a02a5 */ /* 0x000fe4000f8e003f */
[----:B------:R-:W-:Y:S02]  /*15b0*/  @UP1 UIADD3 UR29, UR25, UR8, URZ ;  /* 0x00000008191d1290 */ /* 0x000fe4000fffe03f */
[----:B------:R-:W-:Y:S01]  /*15c0*/  @UP0 UIMAD UR16, UR13, UR7, UR27 ;  /* 0x000000070d1002a4 */ /* 0x000fe2000f8e021b */
[----:B------:R-:W-:Y:S02]  /*15d0*/  @UP1 ULDC.64 UR10, c[0x0][0x248] ;  /* 0x00009200000a1ab9 */ /* 0x000fe40000000a00 */
[----:B------:R-:W-:Y:S01]  /*15e0*/  @!UP0 ULDC.64 UR6, c[0x0][0x228] ;  /* 0x00008a0000068ab9 */ /* 0x000fe20000000a00 */
[----:B--2---:R-:W-:Y:S01]  /*15f0*/  IABS R5, R13 ;  /* 0x0000000d00057213 */ /* 0x004fe20000000000 */
[----:B------:R-:W-:-:S02]  /*1600*/  @!UP0 UIMAD UR9, UR9, UR6, URZ ;  /* 0x00000006090982a4 */ /* 0x000fc4000f8e023f */
[----:B------:R-:W-:Y:S01]  /*1610*/  @!UP0 UIMAD.WIDE.U32 UR30, UR17, UR6, URZ ;  /* 0x00000006111e82a5 */ /* 0x000fe2000f8e003f */
[----:B------:R-:W2:Y:S01]  /*1620*/  I2F.RP R2, R5 ;  /* 0x0000000500027306 */ /* 0x000ea20000209400 */
[----:B------:R-:W-:Y:S02]  /*1630*/  @UP1 UIMAD.WIDE.U32 UR32, UR29, UR10, URZ ;  /* 0x0000000a1d2012a5 */ /* 0x000fe4000f8e003f */
[----:B------:R-:W-:Y:S01]  /*1640*/  @!UP0 UIMAD UR7, UR17, UR7, UR9 ;  /* 0x00000007110782a4 */ /* 0x000fe2000f8e0209 */
[----:B---3--:R-:W-:Y:S01]  /*1650*/  IABS R4, R4 ;  /* 0x0000000400047213 */ /* 0x008fe20000000000 */
[----:B------:R-:W-:Y:S02]  /*1660*/  @UP1 UIMAD UR29, UR29, UR11, URZ ;  /* 0x0000000b1d1d12a4 */ /* 0x000fe4000f8e023f */
[----:B------:R-:W-:Y:S02]  /*1670*/  @!UP0 UIADD3 UR16, UR31, UR7, URZ ;  /* 0x000000071f108290 */ /* 0x000fe4000fffe03f */
[----:B------:R-:W-:Y:S01]  /*1680*/  @UP1 UIADD3 UR29, UR33, UR29, URZ ;  /* 0x0000001d211d1290 */ /* 0x000fe2000fffe03f */
[----:B------:R-:W-:Y:S01]  /*1690*/  @!UP0 UMOV UR26, UR30 ;  /* 0x0000001e001a8c82 */ /* 0x000fe20008000000 */
[----:B--2---:R-:W2:Y:S02]  /*16a0*/  MUFU.RCP R2, R2 ;  /* 0x0000000200027308 */ /* 0x004ea40000001000 */
[----:B--2---:R-:W-:-:S06]  /*16b0*/  VIADD R2, R2, 0xffffffe ;  /* 0x0ffffffe02027836 */ /* 0x004fcc0000000000 */
[----:B------:R-:W2:Y:S02]  /*16c0*/  F2I.FTZ.U32.TRUNC.NTZ R3, R2 ;  /* 0x0000000200037305 */ /* 0x000ea4000021f000 */
[----:B--2---:R-:W-:Y:S02]  /*16d0*/  IMAD.MOV R0, RZ, RZ, -R3 ;  /* 0x000000ffff007224 */ /* 0x004fe400078e0a03 */
        /* <DEDUP_REMOVED lines=22> */
[----:B------:R-:W-:-:S03]  /*1840*/  IMAD.IADD R8, R2, 0x1, -R4 ;  /* 0x0000000102087824 */ /* 0x000fc600078e0a04 */
[----:B------:R2:W-:Y:S01]  /*1850*/  STL [R1+0xa0], R14 ;  /* 0x0000a00e01007387 */ /* 0x0005e20000100800 */
[----:B------:R-:W-:Y:S05]  /*1860*/  @P1 BRA `(.L_x_449) ;  /* 0x0000000000301947 */ /* 0x000fea0003800000 */
        /* <DEDUP_REMOVED lines=12> */
.L_x_449:
[--C-:B------:R-:W-:Y:S01]  /*1930*/  IMAD.MOV.U32 R166, RZ, RZ, R14.reuse ;  /* 0x000000ffffa67224 */ /* 0x100fe200078e000e */
[----:B------:R-:W-:Y:S01]  /*1940*/  @UP1 UIADD3 UR28, UR25, UR8, URZ ;  /* 0x00000008191c1290 */ /* 0x000fe2000fffe03f */
[----:B------:R-:W-:Y:S01]  /*1950*/  IMAD.MOV.U32 R166, RZ, RZ, R14 ;  /* 0x000000ffffa67224 */ /* 0x000fe200078e000e */
[----:B------:R-:W-:Y:S01]  /*1960*/  USHF.R.S32.HI UR27, URZ, 0x1f, UR4 ;  /* 0x0000001f3f1b7899 */ /* 0x000fe20008011404 */
[----:B------:R-:W-:Y:S01]  /*1970*/  IMAD.MOV.U32 R167, RZ, RZ, R15 ;  /* 0x000000ffffa77224 */ /* 0x000fe200078e000f */
[----:B------:R-:W-:Y:S01]  /*1980*/  @UP1 ULDC.64 UR8, c[0x0][0x250] ;  /* 0x0000940000081ab9 */ /* 0x000fe20000000a00 */
[----:B------:R-:W-:Y:S01]  /*1990*/  LOP3.LUT R12, R13, UR4, RZ, 0x3c, !PT ;  /* 0x000000040d0c7c12 */ /* 0x000fe2000f8e3cff */
[----:B------:R-:W-:Y:S01]  /*19a0*/  @UP1 UIMAD.WIDE.U32 UR30, UR28, UR8, URZ ;  /* 0x000000081c1e12a5 */ /* 0x000fe2000f8e003f */
[--C-:B------:R-:W-:Y:S01]  /*19b0*/  SHF.R.S32.HI R167, RZ, 0x1f, R166.reuse ;  /* 0x0000001fffa77819 */ /* 0x100fe200000114a6 */
[----:B------:R-:W-:Y:S01]  /*19c0*/  @UP1 UIMAD UR28, UR28, UR9, URZ ;  /* 0x000000091c1c12a4 */ /* 0x000fe2000f8e023f */
[----:B------:R-:W-:-:S02]  /*19d0*/  LOP3.LUT R9, R0, 0x18, R166, 0xf8, !PT ;  /* 0x0000001800097812 */ /* 0x000fc400078ef8a6 */
[----:B------:R-:W-:Y:S01]  /*19e0*/  SHF.R.U32.HI R7, RZ, 0x3, R0 ;  /* 0x00000003ff077819 */ /* 0x000fe20000011600 */
[----:B------:R3:W-:Y:S01]  /*19f0*/  STL [R1+0xa4], R167 ;  /* 0x0000a4a701007387 */ /* 0x0007e20000100800 */
        /* <DEDUP_REMOVED lines=14> */
.L_x_450:
        /* <DEDUP_REMOVED lines=11> */
[----:B------:R-:W4:Y:S01]  /*1b90*/  S2UR UR25, SR_CgaCtaId ;  /* 0x00000000001979c3 */ /* 0x000f220000008800 */
        /* <DEDUP_REMOVED lines=10> */
[----:B--2---:R-:W-:Y:S01]  /*1c40*/  IMAD.U32 R14, RZ, RZ, UR6 ;  /* 0x00000006ff0e7e24 */ /* 0x004fe2000f8e00ff */
        /* <DEDUP_REMOVED lines=16> */
[----:B----4-:R-:W-:Y:S01]  /*1d50*/  ULEA UR4, UR25, UR4, 0x18 ;  /* 0x0000000419047291 */ /* 0x010fe2000f8ec03f */
[----:B------:R-:W-:Y:S01]  /*1d60*/  IMAD R4, R12, UR6, RZ ;  /* 0x000000060c047c24 */ /* 0x000fe2000f8e02ff */
[----:B------:R-:W-:Y:S01]  /*1d70*/  ISETP.GE.AND P1, PT, R21, UR5, PT ;  /* 0x0000000515007c0c */ /* 0x000fe2000bf26270 */
[----:B------:R-:W-:Y:S01]  /*1d80*/  IMAD.WIDE.U32 R28, R0, UR6, R8 ;  /* 0x00000006001c7c25 */ /* 0x000fe2000f8e0008 */
[----:B------:R-:W-:-:S02]  /*1d90*/  LEA.HI R18, R18, R153, RZ, 0x4 ;  /* 0x0000009912127211 */ /* 0x000fc400078f20ff */
        /* <DEDUP_REMOVED lines=23> */
[----:B------:R-:W4:Y:S01]  /*1f10*/  @!P5 LDC.64 R8, c[0x0][0x210] ;  /* 0x00008400ff08db82 */ /* 0x000f220000000a00 */
[----:B------:R1:W-:Y:S04]  /*1f20*/  @P5 STS [R222], RZ ;  /* 0x000000ffde005388 */ /* 0x0003e80000000800 */
        /* <DEDUP_REMOVED lines=25> */
.L_x_452:
[----:B------:R-:W-:Y:S05]  /*20c0*/  BSYNC B0 ;  /* 0x0000000000007941 */ /* 0x000fea0003800000 */
.L_x_451:
[----:B------:R-:W-:Y:S01]  /*20d0*/  SHF.R.S32.HI R19, RZ, 0x4, R18 ;  /* 0x00000004ff137819 */ /* 0x000fe20000011412 */
[----:B------:R-:W-:Y:S01]  /*20e0*/  BSSY B0, `(.L_x_453) ;  /* 0x000002b000007945 */ /* 0x000fe20003800000 */
[C---:B------:R-:W-:Y:S01]  /*20f0*/  ISETP.GE.AND P5, PT, R2.reuse, UR16, PT ;  /* 0x0000001002007c0c */ /* 0x040fe2000bfa6270 */
[----:B------:R-:W-:Y:S01]  /*2100*/  VIADD R16, R2, 0x60 ;  /* 0x0000006002107836 */ /* 0x000fe20000000000 */
[----:B------:R-:W-:Y:S01]  /*2110*/  LEA.HI R17, R18, R19, RZ, 0x1 ;  /* 0x0000001312117211 */ /* 0x000fe200078f08ff */
[----:B------:R-:W-:Y:S10]  /*2120*/  @P1 BRA `(.L_x_454) ;  /* 0x0000000000981947 */ /* 0x000ff40003800000 */
[----:B------:R-:W-:Y:S01]  /*2130*/  ULDC UR25, c[0x0][0x2d0] ;  /* 0x0000b40000197ab9 */ /* 0x000fe20000000800 */
[----:B-1--4-:R-:W-:Y:S01]  /*2140*/  IADD3 R4, P1, R10, 0x20, RZ ;  /* 0x000000200a047810 */ /* 0x012fe20007f3e0ff */
        /* <DEDUP_REMOVED lines=36> */
.L_x_454:
[----:B------:R-:W-:Y:S05]  /*2390*/  BSYNC B0 ;  /* 0x0000000000007941 */ /* 0x000fea0003800000 */
.L_x_453:
[----:B------:R-:W-:Y:S01]  /*23a0*/  LOP3.LUT R0, R17, 0xfffffffe, RZ, 0xc0, !PT ;  /* 0xfffffffe11007812 */ /* 0x000fe200078ec0ff */
[----:B------:R-:W-:Y:S01]  /*23b0*/  BSSY B0, `(.L_x_455) ;  /* 0x000002d000007945 */ /* 0x000fe20003800000 */
[----:B-1----:R-:W-:Y:S02]  /*23c0*/  LOP3.LUT R8, R18, 0xfffffff0, RZ, 0xc0, !PT ;  /* 0xfffffff012087812 */ /* 0x002fe400078ec0ff */
[----:B------:R-:W-:Y:S01]  /*23d0*/  ISETP.GE.AND P4, PT, R16, UR5, PT ;  /* 0x0000000510007c0c */ /* 0x000fe2000bf86270 */
[----:B------:R-:W-:Y:S01]  /*23e0*/  IMAD.IADD R20, R19, 0x1, -R0 ;  /* 0x0000000113147824 */ /* 0x000fe200078e0a00 */
[----:B------:R-:W-:Y:S01]  /*23f0*/  LOP3.LUT R9, R25, 0xfffffff8, RZ, 0xc0, !PT ;  /* 0xfffffff819097812 */ /* 0x000fe200078ec0ff */
[----:B------:R-:W-:Y:S01]  /*2400*/  IMAD.IADD R8, R153, 0x1, -R8 ;  /* 0x0000000199087824 */ /* 0x000fe200078e0a08 */
[----:B------:R-:W-:Y:S09]  /*2410*/  @P0 BRA `(.L_x_456) ;  /* 0x0000000000980947 */ /* 0x000ff20003800000 */
[----:B------:R-:W-:Y:S01]  /*2420*/  ULDC UR25, c[0x0][0x2d0] ;  /* 0x0000b40000197ab9 */ /* 0x000fe20000000800 */
[----:B----4-:R-:W-:Y:S01]  /*2430*/  IADD3 R4, P0, R10, 0x40, RZ ;  /* 0x000000400a047810 */ /* 0x010fe20007f1e0ff */
        /* <DEDUP_REMOVED lines=36> */
.L_x_456:
[----:B------:R-:W-:Y:S05]  /*2680*/  BSYNC B0 ;  /* 0x0000000000007941 */ /* 0x000fea0003800000 */
.L_x_455:
[----:B------:R-:W-:Y:S04]  /*2690*/  BSSY B0, `(.L_x_457) ;  /* 0x0000028000007945 */ /* 0x000fe80003800000 */
[----:B------:R-:W-:Y:S05]  /*26a0*/  @P4 BRA `(.L_x_458) ;  /* 0x0000000000984947 */ /* 0x000fea0003800000 */
        /* <DEDUP_REMOVED lines=38> */
.L_x_458:
[----:B------:R-:W-:Y:S05]  /*2910*/  BSYNC B0 ;  /* 0x0000000000007941 */ /* 0x000fea0003800000 */
.L_x_457:
[----:B------:R-:W-:Y:S01]  /*2920*/  IMAD.IADD R163, R29, 0x1, R23 ;  /* 0x000000011da37824 */ /* 0x000fe200078e0217 */
[-C--:B------:R-:W-:Y:S01]  /*2930*/  LEA.HI R0, R8, R8.reuse, RZ, 0x1 ;  /* 0x0000000808007211 */ /* 0x080fe200078f08ff */
[----:B------:R-:W-:Y:S01]  /*2940*/  IMAD.MOV.U32 R162, RZ, RZ, R28 ;  /* 0x000000ffffa27224 */ /* 0x000fe200078e001c */
[----:B------:R-:W-:Y:S01]  /*2950*/  USHF.L.U32 UR30, UR10, 0x6, URZ ;  /* 0x000000060a1e7899 */ /* 0x000fe2000800063f */
[----:B------:R-:W-:Y:S01]  /*2960*/  IMAD.IADD R9, R153, 0x1, -R9 ;  /* 0x0000000199097824 */ /* 0x000fe200078e0a09 */
[----:B------:R-:W-:Y:S01]  /*2970*/  USHF.L.U64.HI UR29, UR10, 0x6, UR11 ;  /* 0x000000060a1d7899 */ /* 0x000fe2000801020b */
[--C-:B-1--4-:R-:W-:Y:S01]  /*2980*/  SHF.R.S32.HI R5, RZ, 0x1, R0.reuse ;  /* 0x00000001ff057819 */ /* 0x112fe20000011400 */
[----:B------:R1:W-:Y:S01]  /*2990*/  STL.64 [R1+0xa8], R162 ;  /* 0x0000a8a201007387 */ /* 0x0003e20000100a00 */
[----:B------:R-:W-:Y:S01]  /*29a0*/  USHF.R.S32.HI UR31, URZ, 0x1f, UR17 ;  /* 0x0000001f3f1f7899 */ /* 0x000fe20008011411 */
[----:B------:R-:W-:Y:S01]  /*29b0*/  SHF.R.S32.HI R2, RZ, 0x1f, R0 ;  /* 0x0000001fff027819 */ /* 0x000fe20000011400 */
[----:B------:R-:W-:Y:S01]  /*29c0*/  UIMAD UR6, UR29, UR17, URZ ;  /* 0x000000111d0672a4 */ /* 0x000fe2000f8e023f */
[----:B------:R-:W-:Y:S01]  /*29d0*/  SHF.R.S32.HI R3, RZ, 0x1f, R8 ;  /* 0x0000001fff037819 */ /* 0x000fe20000011408 */
[----:B------:R-:W-:Y:S01]  /*29e0*/  IMAD.U32 R159, RZ, RZ, UR30 ;  /* 0x0000001eff9f7e24 */ /* 0x000fe2000f8e00ff */
[----:B------:R-:W-:Y:S01]  /*29f0*/  LOP3.LUT R7, R0, 0x7fffffe, RZ, 0xc0, !PT ;  /* 0x07fffffe00077812 */ /* 0x000fe200078ec0ff */
[----:B------:R-:W-:Y:S01]  /*2a00*/  UIMAD UR6, UR31, UR30, UR6 ;  /* 0x0000001e1f0672a4 */ /* 0x000fe2000f8e0206 */
[----:B------:R-:W-:Y:S01]  /*2a10*/  LEA.HI R4, R9, R9, RZ, 0x1 ;  /* 0x0000000909047211 */ /* 0x000fe200078f08ff */
[----:B------:R-:W-:Y:S01]  /*2a20*/  BSSY B0, `(.L_x_459) ;  /* 0x000002c000007945 */ /* 0x000fe20003800000 */
[----:B------:R-:W-:Y:S01]  /*2a30*/  LEA.HI R0, R2, R5, RZ, 0x2 ;  /* 0x0000000502007211 */ /* 0x000fe200078f10ff */
[----:B------:R-:W-:Y:S01]  /*2a40*/  IMAD.IADD R152, R8, 0x1, -R7 ;  /* 0x0000000108987824 */ /* 0x000fe200078e0a07 */
[----:B------:R-:W-:Y:S01]  /*2a50*/  LEA.HI R12, R3, R8, RZ, 0x3 ;  /* 0x00000008030c7211 */ /* 0x000fe200078f18ff */
[----:B------:R-:W-:Y:S01]  /*2a60*/  IMAD.WIDE.U32 R2, R159, UR17, R162 ;  /* 0x000000119f027c25 */ /* 0x000fe2000f8e00a2 */
[----:B------:R-:W-:-:S02]  /*2a70*/  LOP3.LUT R6, R4, 0x3fffffe, RZ, 0xc0, !PT ;  /* 0x03fffffe04067812 */ /* 0x000fc400078ec0ff */
[----:B------:R-:W-:Y:S01]  /*2a80*/  LOP3.LUT R0, R0, 0xfffffffc, RZ, 0xc0, !PT ;  /* 0xfffffffc00007812 */ /* 0x000fe200078ec0ff */
[----:B------:R-:W-:Y:S01]  /*2a90*/  VIADD R8, R3, UR6 ;  /* 0x0000000603087c36 */ /* 0x000fe20008000000 */
[----:B------:R-:W-:Y:S01]  /*2aa0*/  ISETP.GE.AND P0, PT, R21, UR16, PT ;  /* 0x0000001015007c0c */ /* 0x000fe2000bf06270 */
[----:B------:R-:W-:Y:S01]  /*2ab0*/  IMAD.IADD R9, R9, 0x1, -R6 ;  /* 0x0000000109097824 */ /* 0x000fe200078e0a06 */
[----:B------:R-:W-:Y:S01]  /*2ac0*/  SHF.R.S32.HI R13, RZ, 0x1, R4 ;  /* 0x00000001ff0d7819 */ /* 0x000fe20000011404 */
[----:B------:R-:W-:Y:S01]  /*2ad0*/  IMAD.IADD R14, R5, 0x1, -R0 ;  /* 0x00000001050e7824 */ /* 0x000fe200078e0a00 */
[----:B------:R-:W-:Y:S09]  /*2ae0*/  @P6 BRA `(.L_x_460) ;  /* 0x00000000007c6947 */ /* 0x000ff20003800000 */
        /* <DEDUP_REMOVED lines=31> */
.L_x_460:
[----:B------:R-:W-:Y:S05]  /*2ce0*/  BSYNC B0 ;  /* 0x0000000000007941 */ /* 0x000fea0003800000 */
.L_x_459:
[----:B------:R-:W-:Y:S01]  /*2cf0*/  USHF.L.U64.HI UR25, UR10, 0x5, UR11 ;  /* 0x000000050a197899 */ /* 0x000fe2000801020b */
[----:B------:R-:W-:Y:S01]  /*2d00*/  BSSY B0, `(.L_x_461) ;  /* 0x0000023000007945 */ /* 0x000fe20003800000 */
[----:B------:R-:W-:Y:S01]  /*2d10*/  USHF.L.U32 UR26, UR10, 0x5, URZ ;  /* 0x000000050a1a7899 */ /* 0x000fe2000800063f */
[----:B-1----:R-:W-:Y:S02]  /*2d20*/  SHF.L.U32 R7, R13, 0x6, RZ ;  /* 0x000000060d077819 */ /* 0x002fe400000006ff */
[----:B------:R-:W-:Y:S09]  /*2d30*/  @P0 BRA `(.L_x_462) ;  /* 0x00000000007c0947 */ /* 0x000ff20003800000 */
[----:B------:R-:W-:Y:S01]  /*2d40*/  ULDC UR6, c[0x0][0x2d0] ;  /* 0x0000b40000067ab9 */ /* 0x000fe20000000800 */
[----:B------:R-:W-:Y:S02]  /*2d50*/  IADD3 R0, P0, R2, UR26, RZ ;  /* 0x0000001a02007c10 */ /* 0x000fe4000ff1e0ff */
[----:B------:R-:W-:Y:S02]  /*2d60*/  ISETP.GE.AND P3, PT, R166, UR6, PT ;  /* 0x00000006a6007c0c */ /* 0x000fe4000bf66270 */
[----:B------:R-:W-:Y:S02]  /*2d70*/  ISETP.GE.AND P2, PT, R165, UR6, PT ;  /* 0x00000006a5007c0c */ /* 0x000fe4000bf46270 */
[----:B------:R-:W-:Y:S02]  /*2d80*/  IADD3.X R6, R8, UR25, RZ, P0, !PT ;  /* 0x0000001908067c10 */ /* 0x000fe400087fe4ff */
[----:B------:R-:W-:-:S07]  /*2d90*/  ISETP.GE.AND P0, PT, R164, UR6, PT ;  /* 0x00000006a4007c0c */ /* 0x000fce000bf06270 */
[----:B----4-:R-:W1:Y:S01]  /*2da0*/  @!P3 LDC.64 R4, c[0x0][0x218] ;  /* 0x00008600ff04bb82 */ /* 0x010e620000000a00 */
[----:B------:R4:W-:Y:S07]  /*2db0*/  @P3 STS.128 [R222+0x6800], RZ ;  /* 0x006800ffde003388 */ /* 0x0009ee0000000c00 */
        /* <DEDUP_REMOVED lines=23> */
.L_x_462:
[----:B------:R-:W-:Y:S05]  /*2f30*/  BSYNC B0 ;  /* 0x0000000000007941 */ /* 0x000fea0003800000 */
.L_x_461:
[----:B------:R-:W0:Y:S01]  /*2f40*/  LDGDEPBAR ;  /* 0x00000000000079af */ /* 0x000e220000000000 */
[----:B-1--4-:R-:W-:Y:S01]  /*2f50*/  IMAD.SHL.U32 R3, R22, 0x8, RZ ;  /* 0x0000000816037824 */ /* 0x012fe200078e00ff */
[----:B------:R-:W-:Y:S01]  /*2f60*/  LOP3.LUT R0, R7, 0xc0, RZ, 0xc0, !PT ;  /* 0x000000c007007812 */ /* 0x000fe200078ec0ff */
[----:B------:R-:W-:Y:S01]  /*2f70*/  IMAD.SHL.U32 R2, R14, 0x40, RZ ;  /* 0x000000400e027824 */ /* 0x000fe200078e00ff */
[----:B------:R-:W-:Y:S01]  /*2f80*/  IADD3 R11, R27, R24, RZ ;  /* 0x000000181b0b7210 */ /* 0x000fe20007ffe0ff */
[----:B------:R-:W-:Y:S01]  /*2f90*/  IMAD.SHL.U32 R4, R12, 0x20, RZ ;  /* 0x000000200c047824 */ /* 0x000fe200078e00ff */
[----:B------:R-:W-:Y:S01]  /*2fa0*/  MOV R10, R26 ;  /* 0x0000001a000a7202 */ /* 0x000fe20000000f00 */
[----:B------:R-:W-:Y:S01]  /*2fb0*/  IMAD.SHL.U32 R5, R20, 0x8, RZ ;  /* 0x0000000814057824 */ /* 0x000fe200078e00ff */
[----:B------:R-:W-:Y:S01]  /*2fc0*/  LOP3.LUT R3, R0, 0x8, R3, 0xf8, !PT ;  /* 0x0000000800037812 */ /* 0x000fe200078ef803 */
[----:B------:R-:W-:Y:S01]  /*2fd0*/  USHF.L.U64.HI UR27, UR8, 0x6, UR9 ;  /* 0x00000006081b7899 */ /* 0x000fe20008010209 */
[----:B------:R-:W-:Y:S01]  /*2fe0*/  SHF.R.U32.HI R0, RZ, 0x3, R0 ;  /* 0x00000003ff007819 */ /* 0x000fe20000011600 */
[----:B------:R1:W-:Y:S01]  /*2ff0*/  STL.64 [R1+0x50], R10 ;  /* 0x0000500a01007387 */ /* 0x0003e20000100a00 */
[----:B------:R-:W-:Y:S01]  /*3000*/  LOP3.LUT R2, R2, 0xc0, RZ, 0xc0, !PT ;  /* 0x000000c002027812 */ /* 0x000fe200078ec0ff */
[----:B------:R-:W-:Y:S01]  /*3010*/  USHF.L.U32 UR28, UR8, 0x6, URZ ;  /* 0x00000006081c7899 */ /* 0x000fe2000800063f */
[----:B------:R-:W-:Y:S01]  /*3020*/  LOP3.LUT R151, R4, 0xffffff00, RZ, 0xc0, !PT ;  /* 0xffffff0004977812 */ /* 0x000fe200078ec0ff */
[----:B------:R-:W-:Y:S01]  /*3030*/  UIMAD UR6, UR27, UR17, URZ ;  /* 0x000000111b0672a4 */ /* 0x000fe2000f8e023f */
[----:B------:R-:W-:Y:S01]  /*3040*/  LOP3.LUT R0, R3, R0, RZ, 0x3c, !PT ;  /* 0x0000000003007212 */ /* 0x000fe200078e3cff */
[----:B------:R-:W-:Y:S01]  /*3050*/  BSSY B0, `(.L_x_463) ;  /* 0x0000036000007945 */ /* 0x000fe20003800000 */
[----:B------:R-:W-:Y:S01]  /*3060*/  LOP3.LUT R4, R2, 0x8, R5, 0xf8, !PT ;  /* 0x0000000802047812 */ /* 0x000fe200078ef805 */
[----:B------:R-:W-:Y:S01]  /*3070*/  UIMAD UR6, UR31, UR28, UR6 ;  /* 0x0000001c1f0672a4 */ /* 0x000fe2000f8e0206 */
[----:B------:R-:W-:Y:S01]  /*3080*/  SHF.R.U32.HI R3, RZ, 0x3, R2 ;  /* 0x00000003ff037819 */ /* 0x000fe20000011602 */
[----:B------:R-:W-:Y:S01]  /*3090*/  IMAD R2, R148, 0x200, R151 ;  /* 0x0000020094027824 */ /* 0x000fe200078e0297 */
[----:B------:R-:W-:Y:S01]  /*30a0*/  LEA R6, R20, R9, 0x3 ;  /* 0x0000000914067211 */ /* 0x000fe200078e18ff */
[----:B------:R-:W-:-:S04]  /*30b0*/  DEPBAR.LE SB0, 0x0 ;  /* 0x000080000000791a */ /* 0x000fc80000000000 */
[----:B------:R-:W-:Y:S01]  /*30c0*/  BAR.SYNC.DEFER_BLOCKING 0x0 ;  /* 0x0000000000007b1d */ /* 0x000fe20000010000 */
[----:B------:R-:W-:Y:S01]  /*30d0*/  LOP3.LUT R150, R4, R3, RZ, 0x3c, !PT ;  /* 0x0000000304967212 */ /* 0x000fe200078e3cff */
[----:B------:R-:W-:Y:S01]  /*30e0*/  IMAD.U32 R4, RZ, RZ, UR17 ;  /* 0x00000011ff047e24 */ /* 0x000fe2000f8e00ff */
[----:B------:R-:W-:Y:S01]  /*30f0*/  ISETP.GE.AND P0, PT, R21, UR16, PT ;  /* 0x0000001015007c0c */ /* 0x000fe2000bf06270 */
[----:B------:R-:W-:Y:S02]  /*3100*/  IMAD.U32 R0, R6, 0x20, R0 ;  /* 0x0000002006007824 */ /* 0x000fe400078e0000 */
[----:B------:R-:W-:-:S03]  /*3110*/  IMAD.WIDE.U32 R4, R4, UR28, R10 ;  /* 0x0000001c04047c25 */ /* 0x000fc6000f8e000a */
[----:B------:R-:W-:Y:S01]  /*3120*/  LEA R217, R0, UR4, 0x1 ;  /* 0x0000000400d97c11 */ /* 0x000fe2000f8e08ff */
[----:B------:R-:W-:Y:S02]  /*3130*/  IMAD R2, R152, 0x20, R2 ;  /* 0x0000002098027824 */ /* 0x000fe400078e0202 */
[----:B------:R-:W-:Y:S02]  /*3140*/  VIADD R3, R5, UR6 ;  /* 0x0000000605037c36 */ /* 0x000fe40008000000 */
[----:B------:R-:W-:Y:S01]  /*3150*/  IMAD.IADD R2, R150, 0x1, R2 ;  /* 0x0000000196027824 */ /* 0x000fe200078e0202 */
        /* <DEDUP_REMOVED lines=37> */
.L_x_464:
[----:B------:R-:W-:Y:S05]  /*33b0*/  BSYNC B0 ;  /* 0x0000000000007941 */ /* 0x000fea0003800000 */
.L_x_463:
        /* <DEDUP_REMOVED lines=39> */
.L_x_466:
[----:B------:R-:W-:Y:S05]  /*3630*/  BSYNC B0 ;  /* 0x0000000000007941 */ /* 0x000fea0003800000 */
.L_x_465:
[----:B-1----:R-:W-:Y:S01]  /*3640*/  LDSM.16.M88.4 R8, [R220] ;  /* 0x00000000dc08783b */ /* 0x002fe20000000200 */
[----:B------:R-:W-:Y:S01]  /*3650*/  IMAD.MOV.U32 R0, RZ, RZ, 0x20 ;  /* 0x00000020ff007424 */ /* 0x000fe200078e00ff */
[----:B------:R-:W-:Y:S01]  /*3660*/  LOP3.LUT P0, RZ, R13, 0x2, RZ, 0xc0, !PT ;  /* 0x000000020dff7812 */ /* 0x000fe2000780c0ff */
[----:B----4-:R-:W-:Y:S01]  /*3670*/  IMAD.MOV.U32 R2, RZ, RZ, 0x10 ;  /* 0x00000010ff027424 */ /* 0x010fe200078e00ff */
[----:B------:R-:W1:Y:S01]  /*3680*/  LDSM.16.M88.4 R16, [R217+0x6000] ;  /* 0x00600000d910783b */ /* 0x000e620000000200 */
[----:B------:R-:W-:Y:S01]  /*3690*/  LOP3.LUT P1, RZ, R14, 0x2, RZ, 0xc0, !PT ;  /* 0x000000020eff7812 */ /* 0x000fe2000782c0ff */
[----:B------:R-:W-:Y:S01]  /*36a0*/  UIADD3 UR6, UR24, 0x1, -UR15 ;  /* 0x0000000118067890 */ /* 0x000fe2000fffe80f */
[----:B------:R-:W-:Y:S01]  /*36b0*/  SEL R0, R0, 0xffffffe0, !P0 ;  /* 0xffffffe000007807 */ /* 0x000fe20004000000 */
[----:B------:R-:W4:Y:S01]  /*36c0*/  LDSM.16.M88.4 R4, [R220+0x1000] ;  /* 0x00100000dc04783b */ /* 0x000f220000000200 */
[----:B------:R-:W-:Y:S01]  /*36d0*/  SEL R2, R2, 0xfffffff0, !P1 ;  /* 0xfffffff002027807 */ /* 0x000fe20004800000 */
[----:B------:R-:W-:Y:S01]  /*36e0*/  IMAD.SHL.U32 R153, R153, 0x2, RZ ;  /* 0x0000000299997824 */ /* 0x000fe200078e00ff */
[----:B------:R-:W-:Y:S01]  /*36f0*/  UIADD3 UR6, UR6, UR19, URZ ;  /* 0x0000001306067290 */ /* 0x000fe2000fffe03f */
[----:B------:R-:W5:Y:S01]  /*3700*/  LDSM.16.M88.4 R32, [R217+0x6400] ;  /* 0x00640000d920783b */ /* 0x000f620000000200 */
[----:B------:R-:W-:Y:S01]  /*3710*/  IMAD.IADD R219, R217, 0x1, R0 ;  /* 0x00000001d9db7824 */ /* 0x000fe200078e0200 */
[----:B------:R-:W-:Y:S01]  /*3720*/  SHF.R.S32.HI R0, RZ, 0x1f, R149 ;  /* 0x0000001fff007819 */ /* 0x000fe20000011495 */
[----:B------:R-:W-:Y:S01]  /*3730*/  IMAD R221, R2, 0x2, R220 ;  /* 0x0000000202dd7824 */ /* 0x000fe200078e02dc */
[----:B--2---:R-:W2:Y:S01]  /*3740*/  LDSM.16.M88.4 R28, [R217+0x6800] ;  /* 0x00680000d91c783b */ /* 0x004ea20000000200 */
[----:B------:R-:W-:Y:S01]  /*3750*/  IMAD.U32 R3, RZ, RZ, UR14 ;  /* 0x0000000eff037e24 */ /* 0x000fe2000f8e00ff */
[----:B------:R-:W-:Y:S01]  /*3760*/  LEA.HI R0, R0, R149, RZ, 0x2 ;  /* 0x0000009500007211 */ /* 0x000fe200078f10ff */
[----:B------:R-:W-:Y:S01]  /*3770*/  UIADD3 UR20, UR24, -UR20, -UR15 ;  /* 0x8000001418147290 */ /* 0x000fe2000fffe80f */
[----:B------:R-:W3:Y:S01]  /*3780*/  LDSM.16.M88.4 R24, [R217+0x6c00] ;  /* 0x006c0000d918783b */ /* 0x000ee20000000200 */
[----:B------:R-:W-:Y:S01]  /*3790*/  IMAD R170, R3, 0x8, R148 ;  /* 0x0000000803aa7824 */ /* 0x000fe200078e0294 */
[----:B------:R-:W-:Y:S01]  /*37a0*/  SHF.R.S32.HI R0, RZ, 0x2, R0 ;  /* 0x00000002ff007819 */ /* 0x000fe20000011400 */
[----:B------:R-:W-:Y:S01]  /*37b0*/  IMAD.U32 R3, RZ, RZ, UR17 ;  /* 0x00000011ff037e24 */ /* 0x000fe2000f8e00ff */
[----:B------:R-:W-:Y:S01]  /*37c0*/  LDSM.16.M88.4 R36, [R219+0x6000] ;  /* 0x00600000db24783b */ /* 0x000fe20000000200 */
[----:B------:R-:W-:Y:S01]  /*37d0*/  LOP3.LUT R154, R153, 0x6, RZ, 0xc0, !PT ;  /* 0x00000006999a7812 */ /* 0x000fe200078ec0ff */
[----:B------:R-:W4:Y:S01]  /*37e0*/  LDC.U8 R231, c[0x0][0x388] ;  /* 0x0000e200ffe77b82 */ /* 0x000f220000000000 */
[----:B------:R-:W-:Y:S01]  /*37f0*/  UISETP.GT.AND UP0, UPT, UR17, UR12, UPT ;  /* 0x0000000c1100728c */ /* 0x000fe2000bf04270 */
[----:B------:R-:W3:Y:S01]  /*3800*/  LDSM.16.M88.4 R12, [R221+0x1000] ;  /* 0x00100000dd0c783b */ /* 0x000ee20000000200 */
[----:B------:R-:W-:-:S02]  /*3810*/  VIADD R156, R233, 0x646e171e ;  /* 0x646e171ee99c7836 */ /* 0x000fc40000000000 */
[----:B------:R-:W-:Y:S01]  /*3820*/  IMAD R3, R3, 0x40, R154 ;  /* 0x0000004003037824 */ /* 0x000fe200078e029a */
[----:B------:R-:W3:Y:S04]  /*3830*/  LDSM.16.M88.4 R40, [R219+0x6400] ;  /* 0x00640000db28783b */ /* 0x000ee80000000200 */
[----:B------:R-:W3:Y:S04]  /*3840*/  LDSM.16.M88.4 R52, [R219+0x6800] ;  /* 0x00680000db34783b */ /* 0x000ee80000000200 */
[----:B------:R-:W3:Y:S04]  /*3850*/  LDSM.16.M88.4 R60, [R219+0x6c00] ;  /* 0x006c0000db3c783b */ /* 0x000ee80000000200 */
[----:B------:R-:W3:Y:S01]  /*3860*/  LDSM.16.M88.4 R20, [R221] ;  /* 0x00000000dd14783b */ /* 0x000ee20000000200 */
[----:B-1----:R-:W-:Y:S03]  /*3870*/  HMMA.16816.F32 R88, R8, R16, RZ ;  /* 0x000000100858723c */ /* 0x002fe600000018ff */
[----:B------:R-:W0:Y:S01]  /*3880*/  LDGDEPBAR ;  /* 0x00000000000079af */ /* 0x000e220000000000 */
[----:B----4-:R-:W-:-:S02]  /*3890*/  IMAD R149, R231, 0x10000, R231 ;  /* 0x00010000e7957824 */ /* 0x010fc400078e02e7 */
[C---:B------:R-:W-:Y:S01]  /*38a0*/  HMMA.16816.F32 R68, R4.reuse, R16, RZ ;  /* 0x000000100444723c */ /* 0x040fe200000018ff */
[----:B------:R-:W-:Y:S05]  /*38b0*/  STL [R1+0x48], R170 ;  /* 0x000048aa01007387 */ /* 0x000fea0000100800 */
[-C--:B------:R-:W-:Y:S06]  /*38c0*/  HMMA.16816.F32 R64, R4, R18.reuse, RZ ;  /* 0x000000120440723c */ /* 0x080fec00000018ff */
[----:B------:R-:W-:Y:S06]  /*38d0*/  HMMA.16816.F32 R84, R8, R18, RZ ;  /* 0x000000120854723c */ /* 0x000fec00000018ff */
[C---:B-----5:R-:W-:Y:S06]  /*38e0*/  HMMA.16816.F32 R48, R4.reuse, R32, RZ ;  /* 0x000000200430723c */ /* 0x060fec00000018ff */
[C---:B------:R-:W-:Y:S06]  /*38f0*/  HMMA.16816.F32 R44, R4.reuse, R34, RZ ;  /* 0x00000022042c723c */ /* 0x040fec00000018ff */
[C---:B--2---:R-:W-:Y:S06]  /*3900*/  HMMA.16816.F32 R16, R4.reuse, R28, RZ ;  /* 0x0000001c0410723c */ /* 0x044fec00000018ff */
[C---:B---3--:R-:W-:Y:S06]  /*3910*/  HMMA.16816.F32 R76, R4.reuse, R24, RZ ;  /* 0x00000018044c723c */ /* 0x048fec00000018ff */
[C---:B------:R-:W-:Y:S06]  /*3920*/  HMMA.16816.F32 R80, R4.reuse, R30, RZ ;  /* 0x0000001e0450723c */ /* 0x040fec00000018ff */
[----:B------:R-:W-:Y:S01]  /*3930*/  HMMA.16816.F32 R72, R4, R26, RZ ;  /* 0x0000001a0448723c */ /* 0x000fe200000018ff */
[----:B------:R-:W-:Y:S05]  /*3940*/  LDSM.16.M88.4 R4, [R220+0x3000] ;  /* 0x00300000dc04783b */ /* 0x000fea0000000200 */
[C---:B------:R-:W-:Y:S06]  /*3950*/  HMMA.16816.F32 R56, R8.reuse, R32, RZ ;  /* 0x000000200838723c */ /* 0x040fec00000018ff */
[C---:B------:R-:W-:Y:S01]  /*3960*/  HMMA.16816.F32 R92, R8.reuse, R34, RZ ;  /* 0x00000022085c723c */ /* 0x040fe200000018ff */
[----:B------:R-:W1:Y:S05]  /*3970*/  LDSM.16.M88.4 R32, [R217+0x7000] ;  /* 0x00700000d920783b */ /* 0x000e6a0000000200 */
[C---:B------:R-:W-:Y:S06]  /*3980*/  HMMA.16816.F32 R96, R8.reuse, R28, RZ ;  /* 0x0000001c0860723c */ /* 0x040fec00000018ff */
[C---:B------:R-:W-:Y:S01]  /*3990*/  HMMA.16816.F32 R120, R8.reuse, R30, RZ ;  /* 0x0000001e0878723c */ /* 0x040fe200000018ff */
[----:B------:R-:W-:Y:S05]  /*39a0*/  LDSM.16.M88.4 R28, [R217+0x7400] ;  /* 0x00740000d91c783b */ /* 0x000fea0000000200 */
[C---:B------:R-:W-:Y:S06]  /*39b0*/  HMMA.16816.F32 R104, R8.reuse, R24, RZ ;  /* 0x000000180868723c */ /* 0x040fec00000018ff */
[----:B------:R-:W-:Y:S01]  /*39c0*/  HMMA.16816.F32 R112, R8, R26, RZ ;  /* 0x0000001a0870723c */ /* 0x000fe200000018ff */
[----:B------:R-:W-:Y:S04]  /*39d0*/  LDSM.16.M88.4 R24, [R217+0x7800] ;  /* 0x00780000d918783b */ /* 0x000fe80000000200 */
[----:B------:R-:W-:Y:S01]  /*39e0*/  LDSM.16.M88.4 R8, [R220+0x2000] ;  /* 0x00200000dc08783b */ /* 0x000fe20000000200 */
[C---:B------:R-:W-:Y:S06]  /*39f0*/  HMMA.16816.F32 R116, R12.reuse, R36, R68 ;  /* 0x000000240c74723c */ /* 0x040fec0000001844 */
        /* <DEDUP_REMOVED lines=9> */
[----:B------:R-:W2:Y:S05]  /*3a90*/  LDSM.16.M88.4 R12, [R217+0x7c00] ;  /* 0x007c0000d90c783b */ /* 0x000eaa0000000200 */
[C---:B------:R-:W-:Y:S01]  /*3aa0*/  HMMA.16816.F32 R80, R20.reuse, R40, R56 ;  /* 0x000000281450723c */ /* 0x040fe20000001838 */
[----:B------:R-:W3:Y:S05]  /*3ab0*/  LDSM.16.M88.4 R56, [R219+0x7000] ;  /* 0x00700000db38783b */ /* 0x000eea0000000200 */
[C---:B------:R-:W-:Y:S06]  /*3ac0*/  HMMA.16816.F32 R88, R20.reuse, R36, R88 ;  /* 0x000000241458723c */ /* 0x040fec0000001858 */
[C---:B------:R-:W-:Y:S06]  /*3ad0*/  HMMA.16816.F32 R84, R20.reuse, R38, R84 ;  /* 0x000000261454723c */ /* 0x040fec0000001854 */
[C---:B------:R-:W-:Y:S06]  /*3ae0*/  HMMA.16816.F32 R72, R20.reuse, R42, R92 ;  /* 0x0000002a1448723c */ /* 0x040fec000000185c */
[C---:B------:R-:W-:Y:S06]  /*3af0*/  HMMA.16816.F32 R68, R20.reuse, R52, R96 ;  /* 0x000000341444723c */ /* 0x040fec0000001860 */
[C---:B------:R-:W-:Y:S06]  /*3b00*/  HMMA.16816.F32 R64, R20.reuse, R60, R104 ;  /* 0x0000003c1440723c */ /* 0x040fec0000001868 */
[C---:B------:R-:W-:Y:S01]  /*3b10*/  HMMA.16816.F32 R44, R20.reuse, R54, R120 ;  /* 0x00000036142c723c */ /* 0x040fe20000001878 */
[----:B------:R-:W4:Y:S05]  /*3b20*/  LDSM.16.M88.4 R52, [R219+0x7400] ;  /* 0x00740000db34783b */ /* 0x000f2a0000000200 */
[----:B------:R-:W-:Y:S01]  /*3b30*/  HMMA.16816.F32 R40, R20, R62, R112 ;  /* 0x0000003e1428723c */ /* 0x000fe20000001870 */
[----:B------:R-:W5:Y:S04]  /*3b40*/  LDSM.16.M88.4 R60, [R219+0x7800] ;  /* 0x00780000db3c783b */ /* 0x000f680000000200 */
[----:B------:R-:W5:Y:S01]  /*3b50*/  LDSM.16.M88.4 R20, [R221+0x2000] ;  /* 0x00200000dd14783b */ /* 0x000f620000000200 */
[C---:B-1----:R-:W-:Y:S06]  /*3b60*/  HMMA.16816.F32 R36, R4.reuse, R32, R116 ;  /* 0x000000200424723c */ /* 0x042fec0000001874 */
[C---:B------:R-:W-:Y:S06]  /*3b70*/  HMMA.16816.F32 R48, R4.reuse, R34, R132 ;  /* 0x000000220430723c */ /* 0x040fec0000001884 */
[C---:B--2---:R-:W-:Y:S06]  /*3b80*/  HMMA.16816.F32 R124, R4.reuse, R12, R124 ;  /* 0x0000000c047c723c */ /* 0x044fec000000187c */
[C---:B------:R-:W-:Y:S06]  /*3b90*/  HMMA.16816.F32 R104, R4.reuse, R28, R140 ;  /* 0x0000001c0468723c */ /* 0x040fec000000188c */
[C---:B------:R-:W-:Y:S06]  /*3ba0*/  HMMA.16816.F32 R112, R4.reuse, R30, R136 ;  /* 0x0000001e0470723c */ /* 0x040fec0000001888 */
[----:B------:R-:W-:Y:S06]  /*3bb0*/  HMMA.16816.F32 R128, R4, R24, R128 ;  /* 0x000000180480723c */ /* 0x000fec0000001880 */
[----:B------:R-:W-:Y:S06]  /*3bc0*/  HMMA.16816.F32 R96, R8, R32, R88 ;  /* 0x000000200860723c */ /* 0x000fec0000001858 */
[C---:B------:R-:W-:Y:S06]  /*3bd0*/  HMMA.16816.F32 R108, R4.reuse, R26, R108 ;  /* 0x0000001a046c723c */ /* 0x040fec000000186c */
[----:B------:R-:W-:Y:S06]  /*3be0*/  HMMA.16816.F32 R100, R4, R14, R100 ;  /* 0x0000000e0464723c */ /* 0x000fec0000001864 */
[C---:B------:R-:W-:Y:S06]  /*3bf0*/  HMMA.16816.F32 R92, R8.reuse, R34, R84 ;  /* 0x00000022085c723c */ /* 0x040fec0000001854 */
[C---:B------:R-:W-:Y:S06]  /*3c00*/  HMMA.16816.F32 R32, R8.reuse, R28, R80 ;  /* 0x0000001c0820723c */ /* 0x040fec0000001850 */
[C---:B------:R-:W-:Y:S06]  /*3c10*/  HMMA.16816.F32 R28, R8.reuse, R30, R72 ;  /* 0x0000001e081c723c */ /* 0x040fec0000001848 */
[C---:B------:R-:W-:Y:S06]  /*3c20*/  HMMA.16816.F32 R4, R8.reuse, R24, R68 ;  /* 0x000000180804723c */ /* 0x040fec0000001844 */
[C---:B------:R-:W-:Y:S06]  /*3c30*/  HMMA.16816.F32 R144, R8.reuse, R12, R64 ;  /* 0x0000000c0890723c */ /* 0x040fec0000001840 */
[C---:B------:R-:W-:Y:S01]  /*3c40*/  HMMA.16816.F32 R84, R8.reuse, R26, R44 ;  /* 0x0000001a0854723c */ /* 0x040fe2000000182c */
[----:B------:R-:W-:Y:S04]  /*3c50*/  LDSM.16.M88.4 R44, [R217+0x8800] ;  /* 0x00880000d92c783b */ /* 0x000fe80000000200 */
[----:B------:R-:W-:Y:S01]  /*3c60*/  LDSM.16.M88.4 R24, [R219+0x8800] ;  /* 0x00880000db18783b */ /* 0x000fe20000000200 */
[----:B------:R-:W-:Y:S03]  /*3c70*/  HMMA.16816.F32 R88, R8, R14, R40 ;  /* 0x0000000e0858723c */ /* 0x000fe60000001828 */
[----:B------:R-:W-:Y:S03]  /*3c80*/  LDSM.16.M88.4 R8, [R220+0x5000] ;  /* 0x00500000dc08783b */ /* 0x000fe60000000200 */
[C---:B---3--:R-:W-:Y:S01]  /*3c90*/  HMMA.16816.F32 R80, R16.reuse, R56, R36 ;  /* 0x000000381050723c */ /* 0x048fe20000001824 */
[----:B------:R-:W1:Y:S04]  /*3ca0*/  LDSM.16.M88.4 R40, [R217+0x8000] ;  /* 0x00800000d928783b */ /* 0x000e680000000200 */
[----:B------:R-:W2:Y:S01]  /*3cb0*/  LDSM.16.M88.4 R36, [R217+0x8400] ;  /* 0x00840000d924783b */ /* 0x000ea20000000200 */
[C---:B------:R-:W-:Y:S03]  /*3cc0*/  HMMA.16816.F32 R72, R16.reuse, R58, R48 ;  /* 0x0000003a1048723c */ /* 0x040fe60000001830 */
[----:B------:R-:W3:Y:S03]  /*3cd0*/  LDSM.16.M88.4 R12, [R220+0x4000] ;  /* 0x00400000dc0c783b */ /* 0x000ee60000000200 */
[C---:B------:R-:W-:Y:S01]  /*3ce0*/  HMMA.16816.F32 R140, R16.reuse, R76, R124 ;  /* 0x0000004c108c723c */ /* 0x040fe2000000187c */
[----:B------:R-:W3:Y:S05]  /*3cf0*/  LDSM.16.M88.4 R48, [R217+0x8c00] ;  /* 0x008c0000d930783b */ /* 0x000eea0000000200 */
[C---:B----4-:R-:W-:Y:S06]  /*3d00*/  HMMA.16816.F32 R68, R16.reuse, R52, R104 ;  /* 0x000000341044723c */ /* 0x050fec0000001868 */
[C---:B------:R-:W-:Y:S06]  /*3d10*/  HMMA.16816.F32 R64, R16.reuse, R54, R112 ;  /* 0x000000361040723c */ /* 0x040fec0000001870 */
[----:B-----5:R-:W-:Y:S06]  /*3d20*/  HMMA.16816.F32 R136, R16, R60, R128 ;  /* 0x0000003c1088723c */ /* 0x020fec0000001880 */
[----:B------:R-:W-:Y:S06]  /*3d30*/  HMMA.16816.F32 R124, R20, R56, R96 ;  /* 0x00000038147c723c */ /* 0x000fec0000001860 */
[C---:B------:R-:W-:Y:S06]  /*3d40*/  HMMA.16816.F32 R132, R16.reuse, R62, R108 ;  /* 0x0000003e1084723c */ /* 0x040fec000000186c */
[----:B------:R-:W-:Y:S01]  /*3d50*/  HMMA.16816.F32 R128, R16, R78, R100 ;  /* 0x0000004e1080723c */ /* 0x000fe20000001864 */
[----:B------:R-:W-:Y:S05]  /*3d60*/  LDSM.16.M88.4 R16, [R221+0x4000] ;  /* 0x00400000dd10783b */ /* 0x000fea0000000200 */
[C---:B------:R-:W-:Y:S01]  /*3d70*/  HMMA.16816.F32 R116, R20.reuse, R52, R32 ;  /* 0x000000341474723c */ /* 0x040fe20000001820 */
[----:B------:R-:W4:Y:S05]  /*3d80*/  LDSM.16.M88.4 R32, [R219+0x8000] ;  /* 0x00800000db20783b */ /* 0x000f2a0000000200 */
[C---:B------:R-:W-:Y:S01]  /*3d90*/  HMMA.16816.F32 R112, R20.reuse, R54, R28 ;  /* 0x000000361470723c */ /* 0x040fe2000000181c */
[----:B------:R-:W-:Y:S05]  /*3da0*/  LDSM.16.M88.4 R28, [R219+0x8400] ;  /* 0x00840000db1c783b */ /* 0x000fea0000000200 */
[C---:B------:R-:W-:Y:S01]  /*3db0*/  HMMA.16816.F32 R108, R20.reuse, R60, R4 ;  /* 0x0000003c146c723c */ /* 0x040fe20000001804 */
[----:B------:R-:W5:Y:S05]  /*3dc0*/  LDSM.16.M88.4 R4, [R221+0x5000] ;  /* 0x00500000dd04783b */ /* 0x000f6a0000000200 */
[----:B------:R-:W-:Y:S01]  /*3dd0*/  HMMA.16816.F32 R100, R20, R62, R84 ;  /* 0x0000003e1464723c */ /* 0x000fe20000001854 */
[----:B------:R-:W5:Y:S01]  /*3de0*/  LDSM.16.M88.4 R84, [R219+0x8c00] ;  /* 0x008c0000db54783b */ /* 0x000f620000000200 */
[----:B------:R-:W-:-:S04]  /*3df0*/  DEPBAR.LE SB0, 0x0 ;  /* 0x000080000000791a */ /* 0x000fc80000000000 */
[----:B------:R-:W-:Y:S06]  /*3e00*/  HMMA.16816.F32 R120, R20, R58, R92 ;  /* 0x0000003a1478723c */ /* 0x000fec000000185c */
[----:B-1----:R-:W-:Y:S06]  /*3e10*/  HMMA.16816.F32 R92, R8, R40, R80 ;  /* 0x00000028085c723c */ /* 0x002fec0000001850 */
[C---:B------:R-:W-:Y:S06]  /*3e20*/  HMMA.16816.F32 R104, R20.reuse, R76, R144 ;  /* 0x0000004c1468723c */ /* 0x040fec0000001890 */
[----:B------:R-:W-:Y:S06]  /*3e30*/  HMMA.16816.F32 R96, R20, R78, R88 ;  /* 0x0000004e1460723c */ /* 0x000fec0000001858 */
[C---:B------:R-:W-:Y:S06]  /*3e40*/  HMMA.16816.F32 R80, R8.reuse, R42, R72 ;  /* 0x0000002a0850723c */ /* 0x040fec0000001848 */
[C---:B--2---:R-:W-:Y:S06]  /*3e50*/  HMMA.16816.F32 R76, R8.reuse, R36, R68 ;  /* 0x00000024084c723c */ /* 0x044fec0000001844 */
[----:B------:R-:W-:Y:S06]  /*3e60*/  HMMA.16816.F32 R72, R8, R38, R64 ;  /* 0x000000260848723c */ /* 0x000fec0000001840 */
[----:B---3--:R-:W-:Y:S06]  /*3e70*/  HMMA.16816.F32 R52, R12, R40, R124 ;  /* 0x000000280c34723c */ /* 0x008fec000000187c */
[C---:B------:R-:W-:Y:S06]  /*3e80*/  HMMA.16816.F32 R68, R8.reuse, R44, R136 ;  /* 0x0000002c0844723c */ /* 0x040fec0000001888 */
[C---:B------:R-:W-:Y:S06]  /*3e90*/  HMMA.16816.F32 R64, R8.reuse, R46, R132 ;  /* 0x0000002e0840723c */ /* 0x040fec0000001884 */
[C---:B------:R-:W-:Y:S06]  /*3ea0*/  HMMA.16816.F32 R60, R8.reuse, R48, R140 ;  /* 0x00000030083c723c */ /* 0x040fec000000188c */
[----:B------:R-:W-:Y:S06]  /*3eb0*/  HMMA.16816.F32 R56, R8, R50, R128 ;  /* 0x000000320838723c */ /* 0x000fec0000001880 */
[C---:B------:R-:W-:Y:S06]  /*3ec0*/  HMMA.16816.F32 R8, R12.reuse, R44, R108 ;  /* 0x0000002c0c08723c */ /* 0x040fec000000186c */
[C---:B------:R-:W-:Y:S06]  /*3ed0*/  HMMA.16816.F32 R40, R12.reuse, R42, R120 ;  /* 0x0000002a0c28723c */ /* 0x040fec0000001878 */
[C---:B------:R-:W-:Y:S06]  /*3ee0*/  HMMA.16816.F32 R88, R12.reuse, R48, R104 ;  /* 0x000000300c58723c */ /* 0x040fec0000001868 */
[----:B------:R-:W-:Y:S06]  /*3ef0*/  HMMA.16816.F32 R48, R12, R50, R96 ;  /* 0x000000320c30723c */ /* 0x000fec0000001860 */
[-C--:B----4-:R-:W-:Y:S06]  /*3f00*/  HMMA.16816.F32 R52, R16, R32.reuse, R52 ;  /* 0x000000201034723c */ /* 0x090fec0000001834 */
[C---:B-----5:R-:W-:Y:S06]  /*3f10*/  HMMA.16816.F32 R92, R4.reuse, R32, R92 ;  /* 0x00000020045c723c */ /* 0x060fec000000185c */
        /* <DEDUP_REMOVED lines=12> */
[----:B------:R-:W-:Y:S01]  /*3fe0*/  HMMA.16816.F32 R36, R12, R38, R112 ;  /* 0x000000260c24723c */ /* 0x000fe20000001870 */
[----:B------:R-:W-:-:S03]  /*3ff0*/  IMAD R4, R152, 0x20, R151 ;  /* 0x0000002098047824 */ /* 0x000fc600078e0297 */
[----:B------:R-:W-:Y:S01]  /*4000*/  VIADDMNMX R230, R5, UR6, R7, PT ;  /* 0x0000000605e67c46 */ /* 0x000fe2000b800107 */
[----:B------:R-:W-:Y:S01]  /*4010*/  IMAD.IADD R0, R150, 0x1, R4 ;  /* 0x0000000196007824 */ /* 0x000fe200078e0204 */
[----:B------:R-:W-:Y:S01]  /*4020*/  HMMA.16816.F32 R44, R12, R46, R100 ;  /* 0x0000002e0c2c723c */ /* 0x000fe20000001864 */
[----:B------:R-:W-:Y:S01]  /*4030*/  IADD3 R7, R6, 0x8, R5 ;  /* 0x0000000806077810 */ /* 0x000fe20007ffe005 */
[----:B------:R-:W-:Y:S01]  /*4040*/  VIADD R4, R3, 0x1 ;  /* 0x0000000103047836 */ /* 0x000fe20000000000 */
[----:B------:R-:W-:Y:S01]  /*4050*/  VIADDMNMX R225, R5, UR20, RZ, !PT ;  /* 0x0000001405e17c46 */ /* 0x000fe2000f8001ff */
[----:B------:R-:W-:Y:S01]  /*4060*/  BAR.SYNC.DEFER_BLOCKING 0x0 ;  /* 0x0000000000007b1d */ /* 0x000fe20000010000 */
[----:B------:R-:W-:Y:S01]  /*4070*/  ISETP.GE.AND P2, PT, R3, R230, PT ;  /* 0x000000e60300720c */ /* 0x000fe20003f46270 */
[----:B------:R-:W-:Y:S01]  /*4080*/  HMMA.16816.F32 R12, R16, R24, R8 ;  /* 0x00000018100c723c */ /* 0x000fe20000001808 */
[----:B------:R-:W-:Y:S01]  /*4090*/  VIMNMX R229, R7, UR24, PT ;  /* 0x0000001807e57c48 */ /* 0x000fe2000bfe0100 */
[----:B------:R-:W-:Y:S01]  /*40a0*/  VIADD R100, R232, 0xb54cda56 ;  /* 0xb54cda56e8647836 */ /* 0x000fe20000000000 */
[----:B------:R-:W-:-:S02]  /*40b0*/  ISETP.LT.OR P2, PT, R3, R225, P2 ;  /* 0x000000e10300720c */ /* 0x000fc40001741670 */
[----:B------:R-:W-:Y:S01]  /*40c0*/  ISETP.GE.AND P6, PT, R4, R230, PT ;  /* 0x000000e60400720c */ /* 0x000fe20003fc6270 */
[C---:B------:R-:W-:Y:S01]  /*40d0*/  HMMA.16816.F32 R40, R16.reuse, R34, R40 ;  /* 0x000000221028723c */ /* 0x040fe20000001828 */
[C-C-:B------:R-:W-:Y:S01]  /*40e0*/  IADD3 R11, R6.reuse, 0x40, R5.reuse ;  /* 0x00000040060b7810 */ /* 0x140fe20007ffe005 */
[C---:B------:R-:W-:Y:S01]  /*40f0*/  VIADD R8, R5.reuse, 0x8 ;  /* 0x0000000805087836 */ /* 0x040fe20000000000 */
[----:B------:R-:W-:Y:S01]  /*4100*/  IADD3 R6, R6, 0x48, R5 ;  /* 0x0000004806067810 */ /* 0x000fe20007ffe005 */
[----:B------:R-:W-:Y:S01]  /*4110*/  VIADD R9, R5, 0x40 ;  /* 0x0000004005097836 */ /* 0x000fe20000000000 */
[----:B------:R-:W-:Y:S01]  /*4120*/  VIMNMX R228, R11, UR24, PT ;  /* 0x000000180be47c48 */ /* 0x000fe2000bfe0100 */
[----:B------:R-:W-:Y:S01]  /*4130*/  VIADD R10, R5, 0x48 ;  /* 0x00000048050a7836 */ /* 0x000fe20000000000 */
[----:B------:R-:W-:Y:S01]  /*4140*/  VIMNMX R227, R6, UR24, PT ;  /* 0x0000001806e37c48 */ /* 0x000fe2000bfe0100 */
[----:B------:R-:W-:Y:S01]  /*4150*/  HMMA.16816.F32 R32, R16, R28, R20 ;  /* 0x0000001c1020723c */ /* 0x000fe20000001814 */
[----:B------:R-:W-:Y:S01]  /*4160*/  VIADDMNMX R224, R8, UR20, RZ, !PT ;  /* 0x0000001408e07c46 */ /* 0x000fe2000f8001ff */
[----:B------:R-:W-:Y:S01]  /*4170*/  VIADD R5, R3, 0x9 ;  /* 0x0000000903057836 */ /* 0x000fe20000000000 */
[----:B------:R-:W-:-:S02]  /*4180*/  VIADDMNMX R226, R9, UR20, RZ, !PT ;  /* 0x0000001409e27c46 */ /* 0x000fc4000f8001ff */
[----:B------:R-:W-:Y:S01]  /*4190*/  VIADDMNMX R223, R10, UR20, RZ, !PT ;  /* 0x000000140adf7c46 */ /* 0x000fe2000f8001ff */
[C---:B------:R-:W-:Y:S01]  /*41a0*/  HMMA.16816.F32 R36, R16.reuse, R30, R36 ;  /* 0x0000001e1024723c */ /* 0x040fe20000001824 */
[C---:B------:R-:W-:Y:S02]  /*41b0*/  ISETP.GE.AND P5, PT, R4.reuse, R229, PT ;  /* 0x000000e50400720c */ /* 0x040fe40003fa6270 */
[C---:B------:R-:W-:Y:S02]  /*41c0*/  ISETP.GE.AND P1, PT, R4.reuse, R228, PT ;  /* 0x000000e40400720c */ /* 0x040fe40003f26270 */
[----:B------:R-:W-:Y:S01]  /*41d0*/  ISETP.GE.AND P3, PT, R4, R227, PT ;  /* 0x000000e30400720c */ /* 0x000fe20003f66270 */
[----:B------:R-:W-:Y:S01]  /*41e0*/  HMMA.16816.F32 R24, R16, R26, R44 ;  /* 0x0000001a1018723c */ /* 0x000fe2000000182c */
[----:B------:R-:W-:Y:S02]  /*41f0*/  ISETP.GE.AND P0, PT, R3, R229, PT ;  /* 0x000000e50300720c */ /* 0x000fe40003f06270 */
[----:B------:R-:W-:-:S02]  /*4200*/  FSEL R107, R52, -INF , !P2 ;  /* 0xff800000346b7808 */ /* 0x000fc40005000000 */
[C---:B------:R-:W-:Y:S01]  /*4210*/  ISETP.GE.AND P4, PT, R3.reuse, R228, PT ;  /* 0x000000e40300720c */ /* 0x040fe20003f86270 */
[C---:B------:R-:W-:Y:S01]  /*4220*/  HMMA.16816.F32 R20, R16.reuse, R84, R88 ;  /* 0x000000541014723c */ /* 0x040fe20000001858 */
[C---:B------:R-:W-:Y:S02]  /*4230*/  ISETP.GE.AND P2, PT, R3.reuse, R227, PT ;  /* 0x000000e30300720c */ /* 0x040fe40003f46270 */
[C---:B------:R-:W-:Y:S02]  /*4240*/  ISETP.LT.OR P6, PT, R4.reuse, R225, P6 ;  /* 0x000000e10400720c */ /* 0x040fe400037c1670 */
[C---:B------:R-:W-:Y:S01]  /*4250*/  ISETP.LT.OR P5, PT, R4.reuse, R224, P5 ;  /* 0x000000e00400720c */ /* 0x040fe20002fa1670 */
[----:B------:R-:W-:Y:S01]  /*4260*/  HMMA.16816.F32 R16, R16, R86, R48 ;  /* 0x000000561010723c */ /* 0x000fe20000001830 */
[C---:B------:R-:W-:Y:S02]  /*4270*/  ISETP.LT.OR P1, PT, R4.reuse, R226, P1 ;  /* 0x000000e20400720c */ /* 0x040fe40000f21670 */
[----:B------:R-:W-:Y:S01]  /*4280*/  ISETP.LT.OR P3, PT, R4, R223, P3 ;  /* 0x000000df0400720c */ /* 0x000fe20001f61670 */
[C---:B------:R-:W-:Y:S01]  /*4290*/  VIADD R4, R3.reuse, 0x8 ;  /* 0x0000000803047836 */ /* 0x040fe20000000000 */
[----:B------:R-:W-:-:S02]  /*42a0*/  ISETP.LT.OR P0, PT, R3, R224, P0 ;  /* 0x000000e00300720c */ /* 0x000fc40000701670 */
[C---:B------:R-:W-:Y:S02]  /*42b0*/  ISETP.LT.OR P4, PT, R3.reuse, R226, P4 ;  /* 0x000000e20300720c */ /* 0x040fe40002781670 */
[----:B------:R-:W-:Y:S02]  /*42c0*/  ISETP.LT.OR P2, PT, R3, R223, P2 ;  /* 0x000000df0300720c */ /* 0x000fe40001741670 */
[----:B------:R-:W-:Y:S02]  /*42d0*/  FSEL R137, R54, -INF , !P0 ;  /* 0xff80000036897808 */ /* 0x000fe40004000000 */
[----:B------:R-:W-:Y:S02]  /*42e0*/  ISETP.GE.AND P0, PT, R4, R230, PT ;  /* 0x000000e60400720c */ /* 0x000fe40003f06270 */
[----:B------:R-:W-:Y:S02]  /*42f0*/  FSEL R28, R92, -INF , !P4 ;  /* 0xff8000005c1c7808 */ /* 0x000fe40006000000 */
[----:B------:R-:W-:-:S02]  /*4300*/  FSEL R45, R94, -INF , !P2 ;  /* 0xff8000005e2d7808 */ /* 0x000fc40005000000 */
[----:B------:R-:W-:Y:S02]  /*4310*/  FSEL R30, R93, -INF , !P1 ;  /* 0xff8000005d1e7808 */ /* 0x000fe40004800000 */
[C---:B------:R-:W-:Y:S02]  /*4320*/  ISETP.GE.AND P4, PT, R4.reuse, R229, PT ;  /* 0x000000e50400720c */ /* 0x040fe40003f86270 */
[CC--:B------:R-:W-:Y:S02]  /*4330*/  ISETP.GE.AND P2, PT, R4.reuse, R228.reuse, PT ;  /* 0x000000e40400720c */ /* 0x0c0fe40003f46270 */
[----:B------:R-:W-:Y:S02]  /*4340*/  ISETP.GE.AND P1, PT, R4, R227, PT ;  /* 0x000000e30400720c */ /* 0x000fe40003f26270 */
[----:B------:R-:W-:Y:S02]  /*4350*/  FSEL R46, R95, -INF , !P3 ;  /* 0xff8000005f2e7808 */ /* 0x000fe40005800000 */
[----:B------:R-:W-:-:S02]  /*4360*/  ISETP.GE.AND P3, PT, R5, R228, PT ;  /* 0x000000e40500720c */ /* 0x000fc40003f66270 */
[C---:B------:R-:W-:Y:S02]  /*4370*/  ISETP.LT.OR P0, PT, R4.reuse, R225, P0 ;  /* 0x000000e10400720c */ /* 0x040fe40000701670 */
[C---:B------:R-:W-:Y:S02]  /*4380*/  ISETP.LT.OR P4, PT, R4.reuse, R224, P4 ;  /* 0x000000e00400720c */ /* 0x040fe40002781670 */
[CC--:B------:R-:W-:Y:S02]  /*4390*/  ISETP.LT.OR P2, PT, R4.reuse, R226.reuse, P2 ;  /* 0x000000e20400720c */ /* 0x0c0fe40001741670 */
[----:B------:R-:W-:Y:S01]  /*43a0*/  ISETP.LT.OR P1, PT, R4, R223, P1 ;  /* 0x000000df0400720c */ /* 0x000fe20000f21670 */
[----:B------:R-:W-:Y:S01]  /*43b0*/  VIADD R4, R3, 0x10 ;  /* 0x0000001003047836 */ /* 0x000fe20000000000 */
[----:B------:R-:W-:Y:S02]  /*43c0*/  ISETP.LT.OR P3, PT, R5, R226, P3 ;  /* 0x000000e20500720c */ /* 0x000fe40001f61670 */
[----:B------:R-:W-:-:S02]  /*43d0*/  FSEL R103, R53, -INF , !P6 ;  /* 0xff80000035677808 */ /* 0x000fc40007000000 */
[----:B------:R-:W-:Y:S02]  /*43e0*/  FSEL R139, R55, -INF , !P5 ;  /* 0xff800000378b7808 */ /* 0x000fe40006800000 */
[----:B------:R-:W-:Y:S02]  /*43f0*/  FSEL R134, R40, -INF , !P0 ;  /* 0xff80000028867808 */ /* 0x000fe40004000000 */
[C---:B------:R-:W-:Y:S02]  /*4400*/  ISETP.GE.AND P6, PT, R5.reuse, R230, PT ;  /* 0x000000e60500720c */ /* 0x040fe40003fc6270 */
[C---:B------:R-:W-:Y:S02]  /*4410*/  ISETP.GE.AND P5, PT, R5.reuse, R229, PT ;  /* 0x000000e50500720c */ /* 0x040fe40003fa6270 */
[----:B------:R-:W-:Y:S02]  /*4420*/  ISETP.GE.AND P0, PT, R5, R227, PT ;  /* 0x000000e30500720c */ /* 0x000fe40003f06270 */
        /* <DEDUP_REMOVED lines=9> */
[CC--:B------:R-:W-:Y:S02]  /*44c0*/  ISETP.LT.OR P5, PT, R5.reuse, R224.reuse, P5 ;  /* 0x000000e00500720c */ /* 0x0c0fe40002fa1670 */
[----:B------:R-:W-:Y:S01]  /*44d0*/  ISETP.LT.OR P0, PT, R5, R223, P0 ;  /* 0x000000df0500720c */ /* 0x000fe20000701670 */
[----:B------:R-:W-:Y:S01]  /*44e0*/  VIADD R5, R3, 0x11 ;  /* 0x0000001103057836 */ /* 0x000fe20000000000 */
[C---:B------:R-:W-:Y:S02]  /*44f0*/  ISETP.LT.OR P4, PT, R4.reuse, R225, P4 ;  /* 0x000000e10400720c */ /* 0x040fe40002781670 */
[----:B------:R-:W-:-:S02]  /*4500*/  ISETP.LT.OR P2, PT, R4, R224, P2 ;  /* 0x000000e00400720c */ /* 0x000fc40001741670 */
[C---:B------:R-:W-:Y:S02]  /*4510*/  ISETP.LT.OR P1, PT, R4.reuse, R226, P1 ;  /* 0x000000e20400720c */ /* 0x040fe40000f21670 */
[----:B------:R-:W-:Y:S01]  /*4520*/  ISETP.LT.OR P3, PT, R4, R223, P3 ;  /* 0x000000df0400720c */ /* 0x000fe20001f61670 */
[----:B------:R-:W-:Y:S01]  /*4530*/  VIADD R4, R3, 0x18 ;  /* 0x0000001803047836 */ /* 0x000fe20000000000 */
[----:B------:R-:W-:Y:S02]  /*4540*/  FSEL R44, R83, -INF , !P0 ;  /* 0xff800000532c7808 */ /* 0x000fe40004000000 */
[----:B------:R-:W-:Y:S02]  /*4550*/  FSEL R133, R41, -INF , !P6 ;  /* 0xff80000029857808 */ /* 0x000fe40007000000 */
[----:B------:R-:W-:Y:S02]  /*4560*/  FSEL R138, R43, -INF , !P5 ;  /* 0xff8000002b8a7808 */ /* 0x000fe40006800000 */
[----:B------:R-:W-:-:S02]  /*4570*/  ISETP.GE.AND P0, PT, R5, R230, PT ;  /* 0x000000e60500720c */ /* 0x000fc40003f06270 */
[----:B------:R-:W-:Y:S02]  /*4580*/  FSEL R132, R32, -INF , !P4 ;  /* 0xff80000020847808 */ /* 0x000fe40006000000 */
[C---:B------:R-:W-:Y:S02]  /*4590*/  ISETP.GE.AND P6, PT, R5.reuse, R229, PT ;  /* 0x000000e50500720c */ /* 0x040fe40003fc6270 */
[C---:B------:R-:W-:Y:S02]  /*45a0*/  ISETP.GE.AND P5, PT, R5.reuse, R228, PT ;  /* 0x000000e40500720c */ /* 0x040fe40003fa6270 */
[----:B------:R-:W-:Y:S02]  /*45b0*/  ISETP.GE.AND P4, PT, R5, R227, PT ;  /* 0x000000e30500720c */ /* 0x000fe40003f86270 */
[----:B------:R-:W-:Y:S02]  /*45c0*/  FSEL R143, R34, -INF , !P2 ;  /* 0xff800000228f7808 */ /* 0x000fe40005000000 */
[----:B------:R-:W-:-:S02]  /*45d0*/  ISETP.GE.AND P2, PT, R4, R230, PT ;  /* 0x000000e60400720c */ /* 0x000fc40003f46270 */
[C---:B------:R-:W-:Y:S02]  /*45e0*/  ISETP.LT.OR P0, PT, R5.reuse, R225, P0 ;  /* 0x000000e10500720c */ /* 0x040fe40000701670 */
[C---:B------:R-:W-:Y:S02]  /*45f0*/  ISETP.LT.OR P6, PT, R5.reuse, R224, P6 ;  /* 0x000000e00500720c */ /* 0x040fe400037c1670 */
[C---:B------:R-:W-:Y:S02]  /*4600*/  ISETP.LT.OR P5, PT, R5.reuse, R226, P5 ;  /* 0x000000e20500720c */ /* 0x040fe40002fa1670 */
        /* <DEDUP_REMOVED lines=16> */
[----:B------:R-:W-:Y:S02]  /*4710*/  ISETP.GE.AND P2, PT, R5, R227, PT ;  /* 0x000000e30500720c */ /* 0x000fe40003f46270 */
[C---:B------:R-:W-:Y:S02]  /*4720*/  ISETP.LT.OR P1, PT, R4.reuse, R224, P1 ;  /* 0x000000e00400720c */ /* 0x040fe40000f21670 */
[C---:B------:R-:W-:Y:S02]  /*4730*/  ISETP.LT.OR P3, PT, R4.reuse, R226, P3 ;  /* 0x000000e20400720c */ /* 0x040fe40001f61670 */
        /* <DEDUP_REMOVED lines=8> */
[----:B------:R-:W-:Y:S02]  /*47c0*/  ISETP.GE.AND P1, PT, R4, R230, PT ;  /* 0x000000e60400720c */ /* 0x000fe40003f26270 */
[----:B------:R-:W-:Y:S02]  /*47d0*/  FSEL R34, R72, -INF , !P3 ;  /* 0xff80000048227808 */ /* 0x000fe40005800000 */
[----:B------:R-:W-:-:S02]  /*47e0*/  FSEL R36, R74, -INF , !P0 ;  /* 0xff8000004a247808 */ /* 0x000fc40004000000 */
        /* <DEDUP_REMOVED lines=40> */
[CC--:B------:R-:W-:Y:S02]  /*4a70*/  ISETP.GE.AND P6, PT, R5.reuse, R230.reuse, PT ;  /* 0x000000e60500720c */ /* 0x0c0fe40003fc6270 */
        /* <DEDUP_REMOVED lines=17> */
[----:B------:R-:W-:Y:S02]  /*4b90*/  ISETP.GE.AND P0, PT, R5, R227, PT ;  /* 0x000000e30500720c */ /* 0x000fe40003f06270 */
[C---:B------:R-:W-:Y:S02]  /*4ba0*/  ISETP.LT.OR P4, PT, R4.reuse, R224, P4 ;  /* 0x000000e00400720c */ /* 0x040fe40002781670 */
[C---:B------:R-:W-:Y:S02]  /*4bb0*/  ISETP.LT.OR P2, PT, R4.reuse, R226, P2 ;  /* 0x000000e20400720c */ /* 0x040fe40001741670 */
[-C--:B------:R-:W-:Y:S01]  /*4bc0*/  ISETP.LT.OR P1, PT, R4, R223.reuse, P1 ;  /* 0x000000df0400720c */ /* 0x080fe20000f21670 */
[----:B------:R-:W-:Y:S01]  /*4bd0*/  VIADD R4, R3, 0x38 ;  /* 0x0000003803047836 */ /* 0x000fe20000000000 */
[----:B------:R-:W-:Y:S01]  /*4be0*/  ISETP.LT.OR P0, PT, R5, R223, P0 ;  /* 0x000000df0500720c */ /* 0x000fe20000701670 */
[----:B------:R-:W-:Y:S01]  /*4bf0*/  VIADD R3, R3, 0x39 ;  /* 0x0000003903037836 */ /* 0x000fe20000000000 */
[----:B------:R-:W-:-:S02]  /*4c00*/  FSEL R158, R67, -INF , !P3 ;  /* 0xff800000439e7808 */ /* 0x000fc40005800000 */
[----:B------:R-:W-:Y:S02]  /*4c10*/  FSEL R244, R63, -INF , !P0 ;  /* 0xff8000003ff47808 */ /* 0x000fe40004000000 */
[----:B------:R-:W-:Y:S02]  /*4c20*/  ISETP.GE.AND P0, PT, R3, R227, PT ;  /* 0x000000e30300720c */ /* 0x000fe40003f06270 */
[----:B------:R-:W-:Y:S02]  /*4c30*/  FSEL R208, R25, -INF , !P6 ;  /* 0xff80000019d07808 */ /* 0x000fe40007000000 */
[----:B------:R-:W-:Y:S02]  /*4c40*/  ISETP.LT.OR P0, PT, R3, R223, P0 ;  /* 0x000000df0300720c */ /* 0x000fe40000701670 */
[----:B------:R-:W-:Y:S02]  /*4c50*/  FSEL R234, R27, -INF , !P5 ;  /* 0xff8000001bea7808 */ /* 0x000fe40006800000 */
[----:B------:R-:W-:-:S02]  /*4c60*/  FSEL R243, R62, -INF , !P1 ;  /* 0xff8000003ef37808 */ /* 0x000fc40004800000 */
[C---:B------:R-:W-:Y:S02]  /*4c70*/  ISETP.GE.AND P5, PT, R5.reuse, R230, PT ;  /* 0x000000e60500720c */ /* 0x040fe40003fa6270 */
[C---:B------:R-:W-:Y:S02]  /*4c80*/  ISETP.GE.AND P6, PT, R5.reuse, R229, PT ;  /* 0x000000e50500720c */ /* 0x040fe40003fc6270 */
[-C--:B------:R-:W-:Y:S02]  /*4c90*/  ISETP.GE.AND P3, PT, R5, R228.reuse, PT ;  /* 0x000000e40500720c */ /* 0x080fe40003f66270 */
[----:B------:R-:W-:Y:S02]  /*4ca0*/  ISETP.GE.AND P1, PT, R4, R228, PT ;  /* 0x000000e40400720c */ /* 0x000fe40003f26270 */
[----:B------:R-:W-:Y:S02]  /*4cb0*/  FSEL R246, R59, -INF , !P0 ;  /* 0xff8000003bf67808 */ /* 0x000fe40004000000 */
[----:B------:R-:W-:-:S02]  /*4cc0*/  PLOP3.LUT P0, PT, PT, PT, UP0, 0x80, 0x0 ;  /* 0x000000000000781c */ /* 0x000fc40003f0f008 */
[C---:B------:R-:W-:Y:S02]  /*4cd0*/  ISETP.LT.OR P5, PT, R5.reuse, R225, P5 ;  /* 0x000000e10500720c */ /* 0x040fe40002fa1670 */
[C---:B------:R-:W-:Y:S02]  /*4ce0*/  ISETP.LT.OR P6, PT, R5.reuse, R224, P6 ;  /* 0x000000e00500720c */ /* 0x040fe400037c1670 */
[-C--:B------:R-:W-:Y:S02]  /*4cf0*/  ISETP.LT.OR P3, PT, R5, R226.reuse, P3 ;  /* 0x000000e20500720c */ /* 0x080fe40001f61670 */
[----:B------:R-:W-:Y:S02]  /*4d00*/  ISETP.LT.OR P1, PT, R4, R226, P1 ;  /* 0x000000e20400720c */ /* 0x000fe40000f21670 */
[----:B------:R-:W-:Y:S02]  /*4d10*/  FSEL R252, R22, -INF , !P4 ;  /* 0xff80000016fc7808 */ /* 0x000fe40006000000 */
[----:B------:R-:W-:-:S02]  /*4d20*/  FSEL R242, R60, -INF , !P2 ;  /* 0xff8000003cf27808 */ /* 0x000fc40005000000 */
        /* <DEDUP_REMOVED lines=15> */
[----:B------:R-:W-:Y:S02]  /*4e20*/  ISETP.LT.OR P1, PT, R3, R224, P1 ;  /* 0x000000e00300720c */ /* 0x000fe40000f21670 */
        /* <DEDUP_REMOVED lines=71> */
.L_x_469:
[----:B------:R-:W-:Y:S05]  /*52a0*/  BSYNC B0 ;  /* 0x0000000000007941 */ /* 0x000fea0003800000 */
.L_x_468:
[----:B------:R-:W0:Y:S02]  /*52b0*/  LDGDEPBAR ;  /* 0x00000000000079af */ /* 0x000e240000000000 */
.L_x_467:
[----:B------:R-:W-:Y:S01]  /*52c0*/  FMNMX.FTZ R3, R28, R30, !PT ;  /* 0x0000001e1c037209 */ /* 0x000fe20007810000 */
[----:B-12---:R-:W-:Y:S01]  /*52d0*/  VIADD R7, R170, 0x4 ;  /* 0x00000004aa077836 */ /* 0x006fe20000000000 */
[----:B------:R-:W-:Y:S01]  /*52e0*/  LOP3.LUT R169, R160, R232, RZ, 0x3c, !PT ;  /* 0x000000e8a0a97212 */ /* 0x000fe200078e3cff */
[----:B------:R-:W-:Y:S01]  /*52f0*/  USHF.L.U32 UR6, UR17, 0x1, URZ ;  /* 0x0000000111067899 */ /* 0x000fe2000800063f */
[----:B------:R-:W-:Y:S01]  /*5300*/  FMNMX.FTZ R3, R31, R3, !PT ;  /* 0x000000031f037209 */ /* 0x000fe20007810000 */
[----:B------:R-:W-:Y:S01]  /*5310*/  IMAD.WIDE.U32 R76, R7, -0x326172a9, RZ ;  /* 0xcd9e8d57074c7825 */ /* 0x000fe200078e00ff */
[----:B------:R-:W-:Y:S01]  /*5320*/  STL [R1+0xe4], R227 ;  /* 0x0000e4e301007387 */ /* 0x000fe20000100800 */
[----:B------:R-:W-:Y:S01]  /*5330*/  ULDC UR19, c[0x0][0x2ec] ;  /* 0x0000bb0000137ab9 */ /* 0x000fe20000000800 */
[----:B------:R-:W-:Y:S01]  /*5340*/  FMNMX.FTZ R3, R40, R3, !PT ;  /* 0x0000000328037209 */ /* 0x000fe20007810000 */
[----:B------:R-:W-:Y:S01]  /*5350*/  IMAD.WIDE.U32 R144, R161, -0x2daee0ad, RZ ;  /* 0xd2511f53a1907825 */ /* 0x000fe200078e00ff */
[----:B------:R-:W-:Y:S01]  /*5360*/  STL [R1+0xe0], R226 ;  /* 0x0000e0e201007387 */ /* 0x000fe20000100800 */
[----:B------:R-:W-:-:S02]  /*5370*/  LEA R216, R0, UR4, 0x1 ;  /* 0x0000000400d87c11 */ /* 0x000fc4000f8e08ff */
[----:B------:R-:W-:Y:S01]  /*5380*/  FMNMX.FTZ R3, R32, R3, !PT ;  /* 0x0000000320037209 */ /* 0x000fe20007810000 */
[C---:B------:R-:W-:Y:S01]  /*5390*/  VIADD R68, R233.reuse, 0xbb67ae85 ;  /* 0xbb67ae85e9447836 */ /* 0x040fe20000000000 */
[----:B------:R-:W-:Y:S01]  /*53a0*/  STL [R1+0xdc], R225 ;  /* 0x0000dce101007387 */ /* 0x000fe20000100800 */
[----:B------:R-:W-:Y:S01]  /*53b0*/  VIADD R211, R233, 0x76cf5d0a ;  /* 0x76cf5d0ae9d37836 */ /* 0x000fe20000000000 */
[----:B------:R-:W-:Y:S01]  /*53c0*/  FMNMX.FTZ R3, R33, R3, !PT ;  /* 0x0000000321037209 */ /* 0x000fe20007810000 */
[C---:B------:R-:W-:Y:S01]  /*53d0*/  VIADD R214, R233.reuse, 0x32370b8f ;  /* 0x32370b8fe9d67836 */ /* 0x040fe20000000000 */
[----:B------:R-:W-:Y:S01]  /*53e0*/  STL [R1+0xd8], R224 ;  /* 0x0000d8e001007387 */ /* 0x000fe20000100800 */
[----:B------:R-:W-:Y:S01]  /*53f0*/  VIADD R210, R232, 0xdaa66d2b ;  /* 0xdaa66d2be8d27836 */ /* 0x000fe20000000000 */
[----:B------:R-:W-:Y:S01]  /*5400*/  FMNMX.FTZ R3, R34, R3, !PT ;  /* 0x0000000322037209 */ /* 0x000fe20007810000 */
[----:B------:R-:W-:Y:S01]  /*5410*/  VIADD R209, R232, 0x78dde6e4 ;  /* 0x78dde6e4e8d17836 */ /* 0x000fe20000000000 */
[----:B------:R-:W-:Y:S01]  /*5420*/  STL [R1+0xd4], R223 ;  /* 0x0000d4df01007387 */ /* 0x000fe20000100800 */
[----:B------:R-:W-:Y:S01]  /*5430*/  VIADD R159, R233, 0xed9eba14 ;  /* 0xed9eba14e99f7836 */ /* 0x000fe20000000000 */
[----:B------:R-:W-:Y:S01]  /*5440*/  FMNMX.FTZ R4, R35, R3, !PT ;  /* 0x0000000323047209 */ /* 0x000fe20007810000 */
[----:B------:R-:W-:Y:S01]  /*5450*/  VIADD R166, R233, 0xa9066899 ;  /* 0xa9066899e9a67836 */ /* 0x000fe20000000000 */
[----:B------:R-:W-:Y:S01]  /*5460*/  FMNMX.FTZ R3, R45, R46, !PT ;  /* 0x0000002e2d037209 */ /* 0x000fe20007810000 */
[----:B------:R-:W-:Y:S01]  /*5470*/  STL [R1+0xd0], R222 ;  /* 0x0000d0de01007387 */ /* 0x000fe20000100800 */
[----:B------:R-:W-:Y:S01]  /*5480*/  FMNMX.FTZ R4, R152, R4, !PT ;  /* 0x0000000498047209 */ /* 0x000fe20007810000 */
[----:B------:R-:W-:Y:S01]  /*5490*/  IMAD R218, R2, 0x2, R216 ;  /* 0x0000000202da7824 */ /* 0x000fe200078e02d8 */
[----:B------:R-:W-:Y:S01]  /*54a0*/  FMNMX.FTZ R3, R42, R3, !PT ;  /* 0x000000032a037209 */ /* 0x000fe20007810000 */
[----:B------:R-:W-:Y:S01]  /*54b0*/  STL [R1+0xcc], R221 ;  /* 0x0000ccdd01007387 */ /* 0x000fe20000100800 */
[----:B------:R-:W-:Y:S01]  /*54c0*/  FMNMX.FTZ R102, R147, R4, !PT ;  /* 0x0000000493667209 */ /* 0x000fe20007810000 */
[----:B------:R-:W-:Y:S01]  /*54d0*/  VIADD R236, R232, 0x1715609d ;  /* 0x1715609de8ec7836 */ /* 0x000fe20000000000 */
[----:B------:R-:W-:Y:S01]  /*54e0*/  FMNMX.FTZ R3, R44, R3, !PT ;  /* 0x000000032c037209 */ /* 0x000fe20007810000 */
[----:B------:R-:W-:Y:S01]  /*54f0*/  STL [R1+0xc8], R220 ;  /* 0x0000c8dc01007387 */ /* 0x000fe20000100800 */
[----:B------:R-:W-:-:S02]  /*5500*/  FMNMX.FTZ R102, R146, R102, !PT ;  /* 0x0000006692667209 */ /* 0x000fc40007810000 */
[----:B------:R-:W-:Y:S01]  /*5510*/  FMNMX.FTZ R3, R41, R3, !PT ;  /* 0x0000000329037209 */ /* 0x000fe20007810000 */
[----:B------:R-:W-:Y:S01]  /*5520*/  STL [R1+0xc4], R219 ;  /* 0x0000c4db01007387 */ /* 0x000fe20000100800 */
[----:B------:R-:W-:Y:S02]  /*5530*/  FMNMX.FTZ R102, R153, R102, !PT ;  /* 0x0000006699667209 */ /* 0x000fe40007810000 */
[----:B------:R-:W-:Y:S01]  /*5540*/  FMNMX.FTZ R3, R69, R3, !PT ;  /* 0x0000000345037209 */ /* 0x000fe20007810000 */
[----:B------:R-:W-:Y:S01]  /*5550*/  STL [R1+0xc0], R217 ;  /* 0x0000c0d901007387 */ /* 0x000fe20000100800 */
[----:B------:R-:W-:Y:S02]  /*5560*/  FMNMX.FTZ R102, R242, R102, !PT ;  /* 0x00000066f2667209 */ /* 0x000fe40007810000 */
[----:B------:R-:W-:Y:S01]  /*5570*/  FMNMX.FTZ R3, R36, R3, !PT ;  /* 0x0000000324037209 */ /* 0x000fe20007810000 */
[----:B------:R-:W-:Y:S01]  /*5580*/  STL [R1+0x84], R7 ;  /* 0x0000840701007387 */ /* 0x000fe20000100800 */
        /* <DEDUP_REMOVED lines=8> */
[----:B------:R-:W-:Y:S03]  /*5610*/  LDSM.16.MT88.4 R112, [R216+0x9000] ;  /* 0x00900000d870783b */ /* 0x000fe60000004200 */
[----:B------:R-:W-:Y:S01]  /*5620*/  FMNMX.FTZ R3, R157, R3, !PT ;  /* 0x000000039d037209 */ /* 0x000fe20007810000 */
[----:B------:R-:W1:Y:S03]  /*5630*/  SHFL.BFLY PT, R4, R102, 0x2, 0x1f ;  /* 0x0c401f0066047f89 */ /* 0x000e6600000e0000 */
[----:B------:R-:W-:Y:S01]  /*5640*/  FMNMX.FTZ R3, R158, R3, !PT ;  /* 0x000000039e037209 */ /* 0x000fe20007810000 */
[----:B------:R-:W-:Y:S03]  /*5650*/  LDSM.16.MT88.4 R92, [R218+0x9000] ;  /* 0x00900000da5c783b */ /* 0x000fe60000004200 */
[----:B------:R-:W-:Y:S01]  /*5660*/  FMNMX.FTZ R3, R243, R3, !PT ;  /* 0x00000003f3037209 */ /* 0x000fe20007810000 */
[----:B------:R-:W-:Y:S03]  /*5670*/  LDSM.16.MT88.4 R124, [R218+0xa000] ;  /* 0x00a00000da7c783b */ /* 0x000fe60000004200 */
[----:B------:R-:W-:Y:S01]  /*5680*/  FMNMX.FTZ R3, R244, R3, !PT ;  /* 0x00000003f4037209 */ /* 0x000fe20007810000 */
[----:B------:R-:W-:Y:S03]  /*5690*/  LDSM.16.MT88.4 R96, [R216+0xb000] ;  /* 0x00b00000d860783b */ /* 0x000fe60000004200 */
[----:B------:R-:W-:Y:S01]  /*56a0*/  FMNMX.FTZ R3, R245, R3, !PT ;  /* 0x00000003f5037209 */ /* 0x000fe20007810000 */
[----:B------:R-:W-:Y:S03]  /*56b0*/  LDSM.16.MT88.4 R120, [R218+0xb000] ;  /* 0x00b00000da78783b */ /* 0x000fe60000004200 */
[----:B------:R-:W-:Y:S01]  /*56c0*/  FMNMX.FTZ R3, R246, R3, !PT ;  /* 0x00000003f6037209 */ /* 0x000fe20007810000 */
[----:B------:R-:W-:Y:S04]  /*56d0*/  LDSM.16.MT88.4 R88, [R216+0x9400] ;  /* 0x00940000d858783b */ /* 0x000fe80000004200 */
[----:B------:R-:W2:Y:S01]  /*56e0*/  SHFL.BFLY PT, R5, R3, 0x2, 0x1f ;  /* 0x0c401f0003057f89 */ /* 0x000ea200000e0000 */
[----:B-1----:R-:W-:-:S02]  /*56f0*/  FMNMX.FTZ R102, R102, R4, !PT ;  /* 0x0000000466667209 */ /* 0x002fc40007810000 */
[----:B------:R-:W-:Y:S01]  /*5700*/  LOP3.LUT R4, R77, R169, RZ, 0x3c, !PT ;  /* 0x000000a94d047212 */ /* 0x000fe200078e3cff */
[----:B------:R-:W-:Y:S01]  /*5710*/  VIADD R77, R232, 0x9e3779b9 ;  /* 0x9e3779b9e84d7836 */ /* 0x000fe20000000000 */
[----:B------:R-:W-:Y:S03]  /*5720*/  LDSM.16.MT88.4 R72, [R218+0x9400] ;  /* 0x00940000da48783b */ /* 0x000fe60000004200 */
[----:B------:R-:W-:Y:S01]  /*5730*/  IMAD.WIDE.U32 R78, R4, -0x2daee0ad, RZ ;  /* 0xd2511f53044e7825 */ /* 0x000fe200078e00ff */
[----:B------:R-:W1:Y:S04]  /*5740*/  SHFL.BFLY PT, R6, R102, 0x1, 0x1f ;  /* 0x0c201f0066067f89 */ /* 0x000e6800000e0000 */
[----:B------:R-:W-:Y:S01]  /*5750*/  LOP3.LUT R4, R79, R144, R68, 0x96, !PT ;  /* 0x000000904f047212 */ /* 0x000fe200078e9644 */
[----:B------:R-:W-:Y:S01]  /*5760*/  VIADD R79, R232, 0x3c6ef372 ;  /* 0x3c6ef372e84f7836 */ /* 0x000fe20000000000 */
[----:B------:R-:W-:Y:S03]  /*5770*/  LDSM.16.MT88.4 R128, [R216+0xb400] ;  /* 0x00b40000d880783b */ /* 0x000fe60000004200 */
[----:B------:R-:W-:Y:S01]  /*5780*/  IMAD.WIDE.U32 R70, R4, -0x326172a9, RZ ;  /* 0xcd9e8d5704467825 */ /* 0x000fe200078e00ff */
[----:B------:R-:W-:Y:S04]  /*5790*/  LDSM.16.MT88.4 R80, [R218+0xa400] ;  /* 0x00a40000da50783b */ /* 0x000fe80000004200 */
[----:B------:R-:W-:Y:S01]  /*57a0*/  LDSM.16.MT88.4 R116, [R218+0xb400] ;  /* 0x00b40000da74783b */ /* 0x000fe20000004200 */
[----:B--2---:R-:W-:-:S02]  /*57b0*/  FMNMX.FTZ R3, R3, R5, !PT ;  /* 0x0000000503037209 */ /* 0x004fc40007810000 */
[----:B------:R-:W-:Y:S01]  /*57c0*/  LOP3.LUT R5, R145, UR6, R233, 0x96, !PT ;  /* 0x0000000691057c12 */ /* 0x000fe2000f8e96e9 */
[----:B------:R-:W-:Y:S01]  /*57d0*/  STL [R1+0x4c], R169 ;  /* 0x00004ca901007387 */ /* 0x000fe20000100800 */
[----:B------:R-:W-:-:S03]  /*57e0*/  UIADD3 UR6, UR6, 0x1, URZ ;  /* 0x0000000106067890 */ /* 0x000fc6000fffe03f */
[----:B------:R-:W-:Y:S01]  /*57f0*/  IMAD.WIDE.U32 R18, R5, -0x326172a9, RZ ;  /* 0xcd9e8d5705127825 */ /* 0x000fe200078e00ff */
[----:B------:R-:W2:Y:S01]  /*5800*/  SHFL.BFLY PT, R101, R3, 0x1, 0x1f ;  /* 0x0c201f0003657f89 */ /* 0x000ea200000e0000 */
[----:B-1----:R-:W-:-:S03]  /*5810*/  FMNMX.FTZ R102, R102, R6, !PT ;  /* 0x0000000666667209 */ /* 0x002fc60007810000 */
[----:B------:R-:W-:Y:S01]  /*5820*/  LOP3.LUT R4, R19, R76, R77, 0x96, !PT ;  /* 0x0000004c13047212 */ /* 0x000fe200078e964d */
[----:B------:R-:W-:Y:S01]  /*5830*/  STL [R1+0x44], R166 ;  /* 0x000044a601007387 */ /* 0x000fe20000100800 */
[----:B------:R-:W-:Y:S01]  /*5840*/  LOP3.LUT R6, R71, R18, R79, 0x96, !PT ;  /* 0x0000001247067212 */ /* 0x000fe200078e964f */
[C---:B------:R-:W-:Y:S01]  /*5850*/  FMUL.FTZ R8, R102.reuse, UR19 ;  /* 0x0000001366087c20 */ /* 0x040fe20008410000 */
[----:B------:R-:W-:Y:S01]  /*5860*/  FSETP.NEU.FTZ.AND P1, PT, R102, -INF , PT ;  /* 0xff8000006600780b */ /* 0x000fe20003f3d000 */
[----:B------:R-:W-:-:S03]  /*5870*/  IMAD.WIDE.U32 R4, R4, -0x2daee0ad, RZ ;  /* 0xd2511f5304047825 */ /* 0x000fc600078e00ff */
[----:B------:R-:W-:Y:S01]  /*5880*/  FSEL R29, R8, RZ, P1 ;  /* 0x000000ff081d7208 */ /* 0x000fe20000800000 */
[----:B------:R-:W-:Y:S01]  /*5890*/  IMAD.WIDE.U32 R6, R6, -0x2daee0ad, RZ ;  /* 0xd2511f5306067825 */ /* 0x000fe200078e00ff */
[----:B------:R-:W-:-:S03]  /*58a0*/  LOP3.LUT R5, R5, R78, R211, 0x96, !PT ;  /* 0x0000004e05057212 */ /* 0x000fc600078e96d3 */
[--C-:B------:R-:W-:Y:S01]  /*58b0*/  FFMA.FTZ R8, R28, UR19, -R29.reuse ;  /* 0x000000131c087c23 */ /* 0x100fe2000801081d */
[----:B------:R-:W-:Y:S01]  /*58c0*/  LOP3.LUT R7, R7, R4, R214, 0x96, !PT ;  /* 0x0000000407077212 */ /* 0x000fe200078e96d6 */
[----:B------:R-:W-:Y:S02]  /*58d0*/  IMAD.WIDE.U32 R4, R5, -0x326172a9, RZ ;  /* 0xcd9e8d5705047825 */ /* 0x000fe400078e00ff */
[----:B------:R1:W-:Y:S02]  /*58e0*/  MUFU.EX2 R221, R8 ;  /* 0x0000000800dd7308 */ /* 0x0003e40000000800 */
[----:B------:R-:W-:Y:S01]  /*58f0*/  IMAD.WIDE.U32 R16, R7, -0x326172a9, RZ ;  /* 0xcd9e8d5707107825 */ /* 0x000fe200078e00ff */
[----:B------:R-:W-:Y:S02]  /*5900*/  LOP3.LUT R5, R5, R70, R210, 0x96, !PT ;  /* 0x0000004605057212 */ /* 0x000fe400078e96d2 */
[----:B--2---:R-:W-:Y:S01]  /*5910*/  FMNMX.FTZ R101, R3, R101, !PT ;  /* 0x0000006503657209 */ /* 0x004fe20007810000 */
[----:B------:R-:W-:Y:S01]  /*5920*/  FFMA.FTZ R3, R31, UR19, -R29 ;  /* 0x000000131f037c23 */ /* 0x000fe2000801081d */
[----:B------:R-:W-:Y:S01]  /*5930*/  LOP3.LUT R7, R17, R4, R209, 0x96, !PT ;  /* 0x0000000411077212 */ /* 0x000fe200078e96d1 */
[----:B------:R-:W-:Y:S01]  /*5940*/  IMAD.WIDE.U32 R4, R5, -0x2daee0ad, RZ ;  /* 0xd2511f5305047825 */ /* 0x000fe200078e00ff */
[----:B------:R-:W-:Y:S01]  /*5950*/  FSETP.NEU.FTZ.AND P1, PT, R101, -INF , PT ;  /* 0xff8000006500780b */ /* 0x000fe20003f3d000 */
[----:B------:R2:W-:Y:S02]  /*5960*/  MUFU.EX2 R164, R3 ;  /* 0x0000000300a47308 */ /* 0x0005e40000000800 */
[----:B------:R-:W-:Y:S01]  /*5970*/  IMAD.WIDE.U32 R14, R7, -0x2daee0ad, RZ ;  /* 0xd2511f53070e7825 */ /* 0x000fe200078e00ff */
[----:B------:R-:W-:-:S03]  /*5980*/  LOP3.LUT R6, R5, R6, R159, 0x96, !PT ;  /* 0x0000000605067212 */ /* 0x000fc600078e969f */
[----:B------:R-:W-:Y:S01]  /*5990*/  FFMA.FTZ R5, R40, UR19, -R29 ;  /* 0x0000001328057c23 */ /* 0x000fe2000801081d */
[----:B------:R-:W-:-:S03]  /*59a0*/  LOP3.LUT R4, R15, R4, R166, 0x96, !PT ;  /* 0x000000040f047212 */ /* 0x000fc600078e96a6 */
[----:B------:R3:W4:Y:S01]  /*59b0*/  MUFU.EX2 R151, R5 ;  /* 0x0000000500977308 */ /* 0x0007220000000800 */
[----:B------:R-:W-:-:S04]  /*59c0*/  IMAD.WIDE.U32 R12, R6, -0x326172a9, RZ ;  /* 0xcd9e8d57060c7825 */ /* 0x000fc800078e00ff */
[----:B-1----:R-:W-:-:S04]  /*59d0*/  FFMA.FTZ R8, R30, UR19, -R29 ;  /* 0x000000131e087c23 */ /* 0x002fc8000801081d */
[----:B------:R1:W-:Y:S01]  /*59e0*/  MUFU.EX2 R222, R8 ;  /* 0x0000000800de7308 */ /* 0x0003e20000000800 */
[----:B--2---:R-:W-:-:S05]  /*59f0*/  FMUL.FTZ R3, R101, UR19 ;  /* 0x0000001365037c20 */ /* 0x004fca0008410000 */
[----:B------:R-:W-:Y:S01]  /*5a00*/  FSEL R28, R3, RZ, P1 ;  /* 0x000000ff031c7208 */ /* 0x000fe20000800000 */
[----:B---3--:R-:W-:-:S04]  /*5a10*/  IMAD.WIDE.U32 R4, R4, -0x326172a9, RZ ;  /* 0xcd9e8d5704047825 */ /* 0x008fc800078e00ff */
[----:B------:R-:W-:Y:S01]  /*5a20*/  FFMA.FTZ R3, R42, UR19, -R28 ;  /* 0x000000132a037c23 */ /* 0x000fe2000801081c */
[----:B------:R-:W-:-:S03]  /*5a30*/  LOP3.LUT R0, R5, R12, R100, 0x96, !PT ;  /* 0x0000000c05007212 */ /* 0x000fc600078e9664 */
[----:B------:R2:W-:Y:S01]  /*5a40*/  MUFU.EX2 R227, R3 ;  /* 0x0000000300e37308 */ /* 0x0005e20000000800 */
[C---:B------:R-:W-:Y:S02]  /*5a50*/  LOP3.LUT R5, R4.reuse, 0xffff, RZ, 0xc0, !PT ;  /* 0x0000ffff04057812 */ /* 0x040fe400078ec0ff */
[----:B------:R-:W-:Y:S02]  /*5a60*/  SHF.R.U32.HI R6, RZ, 0x10, R4 ;  /* 0x00000010ff067819 */ /* 0x000fe40000011604 */
[----:B-1----:R-:W-:Y:S02]  /*5a70*/  LOP3.LUT R8, R4, 0xff, RZ, 0xc0, !PT ;  /* 0x000000ff04087812 */ /* 0x002fe400078ec0ff */
[----:B------:R-:W-:Y:S01]  /*5a80*/  SHF.R.U32.HI R7, RZ, 0x8, R5 ;  /* 0x00000008ff077819 */ /* 0x000fe20000011605 */
[----:B------:R-:W-:Y:S01]  /*5a90*/  FFMA.FTZ R5, R45, UR19, -R28 ;  /* 0x000000132d057c23 */ /* 0x000fe2000801081c */
[----:B------:R-:W-:Y:S02]  /*5aa0*/  SHF.R.U32.HI R9, RZ, 0x18, R4 ;  /* 0x00000018ff097819 */ /* 0x000fe40000011604 */
[----:B------:R-:W-:Y:S01]  /*5ab0*/  LOP3.LUT R2, R0, 0xffff, RZ, 0xc0, !PT ;  /* 0x0000ffff00027812 */ /* 0x000fe200078ec0ff */
[----:B------:R-:W-:Y:S01]  /*5ac0*/  MUFU.EX2 R219, R5 ;  /* 0x0000000500db7308 */ /* 0x000fe20000000800 */
[----:B------:R-:W-:-:S02]  /*5ad0*/  PRMT R8, R8, 0x5410, R7 ;  /* 0x0000541008087816 */ /* 0x000fc40000000007 */
[----:B------:R-:W-:Y:S01]  /*5ae0*/  LOP3.LUT R4, R0, 0xff, RZ, 0xc0, !PT ;  /* 0x000000ff00047812 */ /* 0x000fe200078ec0ff */
[----:B--2---:R-:W-:Y:S01]  /*5af0*/  FFMA.FTZ R3, R44, UR19, -R28 ;  /* 0x000000132c037c23 */ /* 0x004fe2000801081c */
[----:B------:R-:W-:-:S03]  /*5b00*/  SHF.R.U32.HI R2, RZ, 0x8, R2 ;  /* 0x00000008ff027819 */ /* 0x000fc60000011602 */
[----:B------:R1:W2:Y:S02]  /*5b10*/  MUFU.EX2 R224, R3 ;  /* 0x0000000300e07308 */ /* 0x0002a40000000800 */
[----:B-1----:R-:W-:Y:S02]  /*5b20*/  LOP3.LUT R3, R6, 0xff, RZ, 0xc0, !PT ;  /* 0x000000ff06037812 */ /* 0x002fe400078ec0ff */
[----:B------:R-:W-:Y:S02]  /*5b30*/  SHF.R.U32.HI R6, RZ, 0x18, R0 ;  /* 0x00000018ff067819 */ /* 0x000fe40000011600 */
[----:B------:R-:W-:Y:S01]  /*5b40*/  PRMT R7, R3, 0x5410, R9 ;  /* 0x0000541003077816 */ /* 0x000fe20000000009 */
[----:B------:R-:W-:Y:S01]  /*5b50*/  FFMA.FTZ R3, R46, UR19, -R28 ;  /* 0x000000132e037c23 */ /* 0x000fe2000801081c */
[----:B------:R-:W-:Y:S02]  /*5b60*/  PRMT R9, R4, 0x5410, R2 ;  /* 0x0000541004097816 */ /* 0x000fe40000000002 */
[----:B------:R-:W-:Y:S01]  /*5b70*/  SHF.R.U32.HI R2, RZ, 0x10, R0 ;  /* 0x00000010ff027819 */ /* 0x000fe20000011600 */
[----:B------:R1:W3:Y:S01]  /*5b80*/  MUFU.EX2 R220, R3 ;  /* 0x0000000300dc7308 */ /* 0x0002e20000000800 */
[----:B------:R-:W-:-:S02]  /*5b90*/  HSET2.LE.AND R0, R8, R149, PT ;  /* 0x0000009508007233 */ /* 0x000fc40003803000 */
[----:B------:R-:W-:Y:S02]  /*5ba0*/  LOP3.LUT R5, R2, 0xff, RZ, 0xc0, !PT ;  /* 0x000000ff02057812 */ /* 0x000fe400078ec0ff */
[----:B----4-:R-:W-:Y:S02]  /*5bb0*/  F2FP.F16.F32.PACK_AB R2, R151, R164 ;  /* 0x000000a49702723e */ /* 0x010fe400000000ff */
[----:B--2---:R-:W-:Y:S02]  /*5bc0*/  F2FP.F16.F32.PACK_AB R4, R224, R227 ;  /* 0x000000e3e004723e */ /* 0x004fe400000000ff */
[----:B------:R-:W-:Y:S02]  /*5bd0*/  LOP3.LUT R10, R0, R2, RZ, 0xc0, !PT ;  /* 0x00000002000a7212 */ /* 0x000fe400078ec0ff */
[----:B------:R-:W-:Y:S01]  /*5be0*/  PRMT R6, R5, 0x5410, R6 ;  /* 0x0000541005067816 */ /* 0x000fe20000000006 */
[----:B------:R-:W-:Y:S01]  /*5bf0*/  FFMA.FTZ R5, R32, UR19, -R29 ;  /* 0x0000001320057c23 */ /* 0x000fe2000801081d */
[----:B------:R-:W-:-:S02]  /*5c00*/  HSET2.LE.AND R0, R9, R149, PT ;  /* 0x0000009509007233 */ /* 0x000fc40003803000 */
[----:B------:R-:W-:Y:S01]  /*5c10*/  F2FP.F16.F32.PACK_AB R2, R222, R221 ;  /* 0x000000ddde02723e */ /* 0x000fe200000000ff */
[----:B------:R2:W-:Y:S01]  /*5c20*/  MUFU.EX2 R148, R5 ;  /* 0x0000000500947308 */ /* 0x0005e20000000800 */
[--C-:B-1----:R-:W-:Y:S02]  /*5c30*/  HSET2.LE.AND R3, R7, R149.reuse, PT ;  /* 0x0000009507037233 */ /* 0x102fe40003803000 */
[----:B------:R-:W-:Y:S01]  /*5c40*/  LOP3.LUT R8, R0, R2, RZ, 0xc0, !PT ;  /* 0x0000000200087212 */ /* 0x000fe200078ec0ff */
[----:B------:R-:W-:Y:S01]  /*5c50*/  FFMA.FTZ R0, R34, UR19, -R29 ;  /* 0x0000001322007c23 */ /* 0x000fe2000801081d */
[----:B------:R-:W-:Y:S02]  /*5c60*/  LOP3.LUT R2, R13, R16, R236, 0x96, !PT ;  /* 0x000000100d027212 */ /* 0x000fe400078e96ec */
[----:B------:R-:W-:Y:S01]  /*5c70*/  LOP3.LUT R11, R3, R4, RZ, 0xc0, !PT ;  /* 0x00000004030b7212 */ /* 0x000fe200078ec0ff */
[----:B------:R1:W-:Y:S01]  /*5c80*/  MUFU.EX2 R217, R0 ;  /* 0x0000000000d97308 */ /* 0x0003e20000000800 */
[----:B------:R-:W-:Y:S01]  /*5c90*/  HSET2.LE.AND R3, R6, R149, PT ;  /* 0x0000009506037233 */ /* 0x000fe20003803000 */
[----:B------:R-:W-:Y:S01]  /*5ca0*/  FFMA.FTZ R6, R36, UR19, -R28 ;  /* 0x0000001324067c23 */ /* 0x000fe2000801081c */
[----:B---3--:R-:W-:-:S04]  /*5cb0*/  F2FP.F16.F32.PACK_AB R4, R220, R219 ;  /* 0x000000dbdc04723e */ /* 0x008fc800000000ff */
[----:B------:R-:W-:Y:S01]  /*5cc0*/  LOP3.LUT R9, R3, R4, RZ, 0xc0, !PT ;  /* 0x0000000403097212 */ /* 0x000fe200078ec0ff */
[----:B------:R-:W-:-:S04]  /*5cd0*/  IMAD.WIDE.U32 R2, R2, -0x2daee0ad, RZ ;  /* 0xd2511f5302027825 */ /* 0x000fc800078e00ff */
[--C-:B--2---:R-:W-:Y:S01]  /*5ce0*/  FFMA.FTZ R5, R33, UR19, -R29.reuse ;  /* 0x0000001321057c23 */ /* 0x104fe2000801081d */
[----:B------:R-:W-:Y:S01]  /*5cf0*/  FFMA.FTZ R4, R35, UR19, -R29 ;  /* 0x0000001323047c23 */ /* 0x000fe2000801081d */
[----:B------:R-:W-:Y:S01]  /*5d00*/  MUFU.EX2 R226, R6 ;  /* 0x0000000600e27308 */ /* 0x000fe20000000800 */
[----:B------:R-:W-:Y:S01]  /*5d10*/  SHF.R.U32.HI R7, RZ, 0x18, R2 ;  /* 0x00000018ff077819 */ /* 0x000fe20000011602 */
[----:B------:R-:W-:Y:S01]  /*5d20*/  HMMA.16816.F32 R56, R8, R108, RZ ;  /* 0x0000006c0838723c */ /* 0x000fe200000018ff */
[----:B-1----:R-:W-:Y:S02]  /*5d30*/  LOP3.LUT R0, R3, R14, R156, 0x96, !PT ;  /* 0x0000000e03007212 */ /* 0x002fe400078e969c */
[----:B------:R-:W-:-:S03]  /*5d40*/  LOP3.LUT R3, R2, 0xffff, RZ, 0xc0, !PT ;  /* 0x0000ffff02037812 */ /* 0x000fc600078ec0ff */
[----:B------:R1:W-:Y:S01]  /*5d50*/  MUFU.EX2 R167, R5 ;  /* 0x0000000500a77308 */ /* 0x0003e20000000800 */
[C---:B------:R-:W-:Y:S06]  /*5d60*/  HMMA.16816.F32 R64, R8.reuse, R112, RZ ;  /* 0x000000700840723c */ /* 0x040fec00000018ff */
[C---:B------:R-:W-:Y:S01]  /*5d70*/  HMMA.16816.F32 R60, R8.reuse, R92, RZ ;  /* 0x0000005c083c723c */ /* 0x040fe200000018ff */
[----:B------:R2:W3:Y:S05]  /*5d80*/  MUFU.EX2 R231, R4 ;  /* 0x0000000400e77308 */ /* 0x0004ea0000000800 */
[----:B------:R-:W-:Y:S01]  /*5d90*/  HMMA.16816.F32 R52, R8, R124, RZ ;  /* 0x0000007c0834723c */ /* 0x000fe200000018ff */
[----:B-1----:R-:W-:-:S05]  /*5da0*/  LOP3.LUT R5, R2, 0xff, RZ, 0xc0, !PT ;  /* 0x000000ff02057812 */ /* 0x002fca00078ec0ff */
[----:B------:R-:W-:Y:S01]  /*5db0*/  HMMA.16816.F32 R48, R8, R96, RZ ;  /* 0x000000600830723c */ /* 0x000fe200000018ff */
[----:B--2---:R-:W-:-:S05]  /*5dc0*/  SHF.R.U32.HI R4, RZ, 0x8, R3 ;  /* 0x00000008ff047819 */ /* 0x004fca0000011603 */
[C---:B------:R-:W-:Y:S01]  /*5dd0*/  HMMA.16816.F32 R44, R8.reuse, R120, RZ ;  /* 0x00000078082c723c */ /* 0x040fe200000018ff */
[----:B------:R-:W-:Y:S02]  /*5de0*/  SHF.R.U32.HI R3, RZ, 0x10, R2 ;  /* 0x00000010ff037819 */ /* 0x000fe40000011602 */
[----:B------:R-:W-:Y:S02]  /*5df0*/  LOP3.LUT R2, R0, 0xffff, RZ, 0xc0, !PT ;  /* 0x0000ffff00027812 */ /* 0x000fe400078ec0ff */
[----:B------:R-:W-:Y:S01]  /*5e00*/  PRMT R12, R5, 0x5410, R4 ;  /* 0x00005410050c7816 */ /* 0x000fe20000000004 */
[C---:B------:R-:W-:Y:S01]  /*5e10*/  HMMA.16816.F32 R32, R8.reuse, R110, RZ ;  /* 0x0000006e0820723c */ /* 0x040fe200000018ff */
[----:B------:R-:W-:Y:S01]  /*5e20*/  LOP3.LUT R4, R3, 0xff, RZ, 0xc0, !PT ;  /* 0x000000ff03047812 */ /* 0x000fe200078ec0ff */
[----:B------:R-:W-:Y:S01]  /*5e30*/  FFMA.FTZ R3, R38, UR19, -R28 ;  /* 0x0000001326037c23 */ /* 0x000fe2000801081c */
[----:B------:R-:W-:Y:S02]  /*5e40*/  LOP3.LUT R5, R0, 0xff, RZ, 0xc0, !PT ;  /* 0x000000ff00057812 */ /* 0x000fe400078ec0ff */
[----:B------:R-:W-:Y:S01]  /*5e50*/  SHF.R.U32.HI R2, RZ, 0x8, R2 ;  /* 0x00000008ff027819 */ /* 0x000fe20000011602 */
[----:B------:R1:W2:Y:S01]  /*5e60*/  MUFU.EX2 R150, R3 ;  /* 0x0000000300967308 */ /* 0x0002a20000000800 */
[----:B------:R-:W-:Y:S01]  /*5e70*/  PRMT R6, R4, 0x5410, R7 ;  /* 0x0000541004067816 */ /* 0x000fe20000000007 */
[----:B------:R-:W-:Y:S01]  /*5e80*/  HMMA.16816.F32 R36, R8, R94, RZ ;  /* 0x0000005e0824723c */ /* 0x000fe200000018ff */
[----:B------:R-:W-:-:S02]  /*5e90*/  PRMT R13, R5, 0x5410, R2 ;  /* 0x00005410050d7816 */ /* 0x000fc40000000002 */
[--C-:B------:R-:W-:Y:S02]  /*5ea0*/  SHF.R.U32.HI R2, RZ, 0x10, R0.reuse ;  /* 0x00000010ff027819 */ /* 0x100fe40000011600 */
[----:B------:R-:W-:Y:S01]  /*5eb0*/  SHF.R.U32.HI R5, RZ, 0x18, R0 ;  /* 0x00000018ff057819 */ /* 0x000fe20000011600 */
[C---:B------:R-:W-:Y:S01]  /*5ec0*/  HMMA.16816.F32 R24, R8.reuse, R126, RZ ;  /* 0x0000007e0818723c */ /* 0x040fe200000018ff */
[----:B------:R-:W-:Y:S02]  /*5ed0*/  LOP3.LUT R4, R2, 0xff, RZ, 0xc0, !PT ;  /* 0x000000ff02047812 */ /* 0x000fe400078ec0ff */
[----:B------:R-:W-:Y:S02]  /*5ee0*/  HSET2.LE.AND R0, R12, R149, PT ;  /* 0x000000950c007233 */ /* 0x000fe40003803000 */
[----:B---3--:R-:W-:Y:S01]  /*5ef0*/  F2FP.F16.F32.PACK_AB R2, R231, R217 ;  /* 0x000000d9e702723e */ /* 0x008fe200000000ff */
[----:B------:R-:W-:Y:S01]  /*5f00*/  HMMA.16816.F32 R20, R8, R98, RZ ;  /* 0x000000620814723c */ /* 0x000fe200000018ff */
[----:B------:R-:W-:Y:S01]  /*5f10*/  PRMT R5, R4, 0x5410, R5 ;  /* 0x0000541004057816 */ /* 0x000fe20000000005 */
[----:B-1----:R-:W-:Y:S01]  /*5f20*/  FFMA.FTZ R3, R41, UR19, -R28 ;  /* 0x0000001329037c23 */ /* 0x002fe2000801081c */
[----:B------:R-:W-:-:S02]  /*5f30*/  FMNMX.FTZ R4, R107, R103, !PT ;  /* 0x000000676b047209 */ /* 0x000fc40007810000 */
[----:B--2---:R-:W-:Y:S01]  /*5f40*/  F2FP.F16.F32.PACK_AB R7, R150, R226 ;  /* 0x000000e29607723e */ /* 0x004fe200000000ff */
[----:B------:R1:W-:Y:S01]  /*5f50*/  MUFU.EX2 R165, R3 ;  /* 0x0000000300a57308 */ /* 0x0003e20000000800 */
[----:B------:R-:W-:Y:S01]  /*5f60*/  FMNMX.FTZ R12, R134, R4, !PT ;  /* 0x00000004860c7209 */ /* 0x000fe20007810000 */
[----:B------:R-:W-:Y:S01]  /*5f70*/  HMMA.16816.F32 R40, R8, R114, RZ ;  /* 0x000000720828723c */ /* 0x000fe200000018ff */
[----:B-1----:R-:W-:Y:S01]  /*5f80*/  FFMA.FTZ R3, R69, UR19, -R28 ;  /* 0x0000001345037c23 */ /* 0x002fe2000801081c */
[----:B------:R-:W-:-:S04]  /*5f90*/  IMAD.MOV.U32 R69, RZ, RZ, R168 ;  /* 0x000000ffff457224 */ /* 0x000fc800078e00a8 */
[----:B------:R1:W2:Y:S02]  /*5fa0*/  MUFU.EX2 R225, R3 ;  /* 0x0000000300e17308 */ /* 0x0002a40000000800 */
[--C-:B-1----:R-:W-:Y:S02]  /*5fb0*/  HSET2.LE.AND R3, R6, R149.reuse, PT ;  /* 0x0000009506037233 */ /* 0x102fe40003803000 */
[----:B------:R-:W-:Y:S02]  /*5fc0*/  LOP3.LUT R6, R0, R2, RZ, 0xc0, !PT ;  /* 0x0000000200067212 */ /* 0x000fe400078ec0ff */
[----:B------:R-:W-:Y:S02]  /*5fd0*/  HSET2.LE.AND R0, R13, R149, PT ;  /* 0x000000950d007233 */ /* 0x000fe40003803000 */
[----:B------:R-:W-:Y:S02]  /*5fe0*/  F2FP.F16.F32.PACK_AB R2, R167, R148 ;  /* 0x00000094a702723e */ /* 0x000fe400000000ff */
[----:B------:R-:W-:-:S02]  /*5ff0*/  LOP3.LUT R7, R3, R7, RZ, 0xc0, !PT ;  /* 0x0000000703077212 */ /* 0x000fc400078ec0ff */
[----:B------:R-:W-:Y:S02]  /*6000*/  LOP3.LUT R4, R0, R2, RZ, 0xc0, !PT ;  /* 0x0000000200047212 */ /* 0x000fe400078ec0ff */
[----:B------:R-:W-:Y:S02]  /*6010*/  FMNMX.FTZ R0, R133, R12, !PT ;  /* 0x0000000c85007209 */ /* 0x000fe40007810000 */
[----:B------:R-:W-:Y:S01]  /*6020*/  HSET2.LE.AND R3, R5, R149, PT ;  /* 0x0000009505037233 */ /* 0x000fe20003803000 */
[----:B------:R-:W-:Y:S01]  /*6030*/  HMMA.16816.F32 R12, R8, R122, RZ ;  /* 0x0000007a080c723c */ /* 0x000fe200000018ff */
[----:B------:R-:W-:Y:S02]  /*6040*/  FMNMX.FTZ R0, R132, R0, !PT ;  /* 0x0000000084007209 */ /* 0x000fe40007810000 */
[----:B--2---:R-:W-:Y:S02]  /*6050*/  F2FP.F16.F32.PACK_AB R5, R225, R165 ;  /* 0x000000a5e105723e */ /* 0x004fe400000000ff */
[----:B------:R-:W-:-:S02]  /*6060*/  FMNMX.FTZ R0, R141, R0, !PT ;  /* 0x000000008d007209 */ /* 0x000fc40007810000 */
[----:B------:R-:W-:Y:S02]  /*6070*/  LOP3.LUT R5, R3, R5, RZ, 0xc0, !PT ;  /* 0x0000000503057212 */ /* 0x000fe400078ec0ff */
[----:B------:R-:W-:Y:S02]  /*6080*/  FMNMX.FTZ R0, R106, R0, !PT ;  /* 0x000000006a007209 */ /* 0x000fe40007810000 */
[----:B------:R-:W-:Y:S02]  /*6090*/  FMNMX.FTZ R3, R137, R139, !PT ;  /* 0x0000008b89037209 */ /* 0x000fe40007810000 */
[----:B------:R-:W-:Y:S01]  /*60a0*/  FMNMX.FTZ R0, R105, R0, !PT ;  /* 0x0000000069007209 */ /* 0x000fe20007810000 */
[----:B------:R-:W-:Y:S03]  /*60b0*/  HMMA.16816.F32 R196, R4, R84, R56 ;  /* 0x0000005404c4723c */ /* 0x000fe60000001838 */
[----:B------:R-:W-:-:S03]  /*60c0*/  FMNMX.FTZ R0, R215, R0, !PT ;  /* 0x00000000d7007209 */ /* 0x000fc60007810000 */
[----:B------:R-:W-:Y:S01]  /*60d0*/  HMMA.16816.F32 R204, R4, R88, R64 ;  /* 0x0000005804cc723c */ /* 0x000fe20000001840 */
[----:B------:R-:W-:Y:S01]  /*60e0*/  FMNMX.FTZ R0, R213, R0, !PT ;  /* 0x00000000d5007209 */ /* 0x000fe20007810000 */
[----:B------:R-:W-:-:S03]  /*60f0*/  IMAD.WIDE.U32 R56, R170, -0x326172a9, RZ ;  /* 0xcd9e8d57aa387825 */ /* 0x000fc600078e00ff */
[----:B------:R-:W-:Y:S01]  /*6100*/  FMNMX.FTZ R0, R212, R0, !PT ;  /* 0x00000000d4007209 */ /* 0x000fe20007810000 */
[----:B------:R-:W-:Y:S01]  /*6110*/  HMMA.16816.F32 R200, R4, R72, R60 ;  /* 0x0000004804c8723c */ /* 0x000fe2000000183c */
[----:B------:R-:W-:Y:S02]  /*6120*/  LOP3.LUT R2, R57, R169, RZ, 0x3c, !PT ;  /* 0x000000a939027212 */ /* 0x000fe400078e3cff */
[----:B------:R-:W-:-:S03]  /*6130*/  FMNMX.FTZ R0, R208, R0, !PT ;  /* 0x00000000d0007209 */ /* 0x000fc60007810000 */
[----:B------:R-:W-:Y:S01]  /*6140*/  IMAD.WIDE.U32 R58, R2, -0x2daee0ad, RZ ;  /* 0xd2511f53023a7825 */ /* 0x000fe200078e00ff */
[----:B------:R-:W-:Y:S01]  /*6150*/  FMNMX.FTZ R0, R247, R0, !PT ;  /* 0x00000000f7007209 */ /* 0x000fe20007810000 */
[C---:B------:R-:W-:Y:S02]  /*6160*/  HMMA.16816.F32 R160, R4.reuse, R80, R52 ;  /* 0x0000005004a0723c */ /* 0x040fe40000001834 */
[----:B------:R-:W-:Y:S01]  /*6170*/  IMAD.MOV.U32 R63, RZ, RZ, R104 ;  /* 0x000000ffff3f7224 */ /* 0x000fe200078e0068 */
[----:B------:R-:W-:Y:S02]  /*6180*/  FMNMX.FTZ R2, R249, R0, !PT ;  /* 0x00000000f9027209 */ /* 0x000fe40007810000 */
[----:B------:R-:W-:Y:S01]  /*6190*/  FMNMX.FTZ R0, R140, R3, !PT ;  /* 0x000000038c007209 */ /* 0x000fe20007810000 */
[C---:B------:R-:W-:Y:S01]  /*61a0*/  HMMA.16816.F32 R192, R4.reuse, R128, R48 ;  /* 0x0000008004c0723c */ /* 0x040fe20000001830 */
[----:B------:R-:W-:Y:S01]  /*61b0*/  LOP3.LUT R3, R59, R144, R68, 0x96, !PT ;  /* 0x000000903b037212 */ /* 0x000fe200078e9644 */
[----:B------:R-:W-:Y:S01]  /*61c0*/  IMAD.MOV.U32 R55, RZ, RZ, R150 ;  /* 0x000000ffff377224 */ /* 0x000fe200078e0096 */
[----:B------:R-:W-:Y:S01]  /*61d0*/  FMNMX.FTZ R2, R248, R2, !PT ;  /* 0x00000002f8027209 */ /* 0x000fe20007810000 */
[----:B------:R-:W-:Y:S01]  /*61e0*/  IMAD.MOV.U32 R54, RZ, RZ, R165 ;  /* 0x000000ffff367224 */ /* 0x000fe200078e00a5 */
[----:B------:R-:W-:Y:S01]  /*61f0*/  FMNMX.FTZ R0, R138, R0, !PT ;  /* 0x000000008a007209 */ /* 0x000fe20007810000 */
[----:B------:R-:W-:Y:S01]  /*6200*/  IMAD.WIDE.U32 R30, R3, -0x326172a9, RZ ;  /* 0xcd9e8d57031e7825 */ /* 0x000fe200078e00ff */
[----:B------:R-:W-:Y:S01]  /*6210*/  FMNMX.FTZ R9, R250, R2, !PT ;  /* 0x00000002fa097209 */ /* 0x000fe20007810000 */
[C---:B------:R-:W-:Y:S01]  /*6220*/  HMMA.16816.F32 R180, R4.reuse, R116, R44 ;  /* 0x0000007404b4723c */ /* 0x040fe2000000182c */
[----:B------:R-:W-:Y:S01]  /*6230*/  FMNMX.FTZ R0, R143, R0, !PT ;  /* 0x000000008f007209 */ /* 0x000fe20007810000 */
[----:B------:R-:W-:Y:S01]  /*6240*/  IMAD.MOV.U32 R51, RZ, RZ, R164 ;  /* 0x000000ffff337224 */ /* 0x000fe200078e00a4 */
[----:B------:R-:W-:Y:S01]  /*6250*/  LOP3.LUT R2, R19, R56, R77, 0x96, !PT ;  /* 0x0000003813027212 */ /* 0x000fe200078e964d */
[----:B------:R-:W1:Y:S01]  /*6260*/  SHFL.BFLY PT, R10, R9, 0x2, 0x1f ;  /* 0x0c401f00090a7f89 */ /* 0x000e6200000e0000 */
[----:B------:R-:W-:Y:S01]  /*6270*/  FMNMX.FTZ R0, R142, R0, !PT ;  /* 0x000000008e007209 */ /* 0x000fe20007810000 */
[----:B------:R-:W-:Y:S01]  /*6280*/  HMMA.16816.F32 R188, R4, R90, R40 ;  /* 0x0000005a04bc723c */ /* 0x000fe20000001828 */
[----:B------:R-:W-:Y:S01]  /*6290*/  LOP3.LUT R8, R31, R18, R79, 0x96, !PT ;  /* 0x000000121f087212 */ /* 0x000fe200078e964f */
[----:B------:R-:W-:Y:S01]  /*62a0*/  IMAD.WIDE.U32 R2, R2, -0x2daee0ad, RZ ;  /* 0xd2511f5302027825 */ /* 0x000fe200078e00ff */
[----:B------:R-:W-:-:S03]  /*62b0*/  FMNMX.FTZ R0, R136, R0, !PT ;  /* 0x0000000088007209 */ /* 0x000fc60007810000 */
[C---:B------:R-:W-:Y:S06]  /*62c0*/  HMMA.16816.F32 R184, R4.reuse, R74, R36 ;  /* 0x0000004a04b8723c */ /* 0x040fec0000001824 */
[C---:B------:R-:W-:Y:S06]  /*62d0*/  HMMA.16816.F32 R64, R4.reuse, R86, R32 ;  /* 0x000000560440723c */ /* 0x040fec0000001820 */
[----:B------:R-:W-:Y:S01]  /*62e0*/  HMMA.16816.F32 R172, R4, R82, R24 ;  /* 0x0000005204ac723c */ /* 0x000fe20000001818 */
[----:B-1----:R-:W-:-:S05]  /*62f0*/  FMNMX.FTZ R10, R9, R10, !PT ;  /* 0x0000000a090a7209 */ /* 0x002fca0007810000 */
[C---:B------:R-:W-:Y:S06]  /*6300*/  HMMA.16816.F32 R168, R4.reuse, R130, R20 ;  /* 0x0000008204a8723c */ /* 0x040fec0000001814 */
[----:B------:R-:W-:Y:S01]  /*6310*/  HMMA.16816.F32 R176, R4, R118, R12 ;  /* 0x0000007604b0723c */ /* 0x000fe2000000180c */
[----:B------:R-:W1:Y:S06]  /*6320*/  SHFL.BFLY PT, R12, R10, 0x1, 0x1f ;  /* 0x0c201f000a0c7f89 */ /* 0x000e6c00000e0000 */
[----:B------:R-:W-:Y:S01]  /*6330*/  IMAD.WIDE.U32 R4, R8, -0x2daee0ad, RZ ;  /* 0xd2511f5308047825 */ /* 0x000fe200078e00ff */
[----:B------:R-:W-:-:S02]  /*6340*/  LOP3.LUT R6, R3, R58, R211, 0x96, !PT ;  /* 0x0000003a03067212 */ /* 0x000fc400078e96d3 */
[----:B------:R-:W-:Y:S02]  /*6350*/  FMNMX.FTZ R3, R135, R0, !PT ;  /* 0x0000000087037209 */ /* 0x000fe40007810000 */
[----:B------:R-:W-:Y:S02]  /*6360*/  LOP3.LUT R0, R5, R2, R214, 0x96, !PT ;  /* 0x0000000205007212 */ /* 0x000fe400078e96d6 */
[----:B------:R-:W-:Y:S01]  /*6370*/  FMNMX.FTZ R5, R238, R3, !PT ;  /* 0x00000003ee057209 */ /* 0x000fe20007810000 */
[----:B------:R-:W-:-:S04]  /*6380*/  IMAD.WIDE.U32 R2, R6, -0x326172a9, RZ ;  /* 0xcd9e8d5706027825 */ /* 0x000fc800078e00ff */
[----:B------:R-:W-:Y:S01]  /*6390*/  IMAD.WIDE.U32 R6, R0, -0x326172a9, RZ ;  /* 0xcd9e8d5700067825 */ /* 0x000fe200078e00ff */
[----:B------:R-:W-:Y:S02]  /*63a0*/  FMNMX.FTZ R0, R237, R5, !PT ;  /* 0x00000005ed007209 */ /* 0x000fe40007810000 */
[----:B------:R-:W-:Y:S02]  /*63b0*/  LOP3.LUT R3, R3, R30, R210, 0x96, !PT ;  /* 0x0000001e03037212 */ /* 0x000fe400078e96d2 */
[----:B------:R-:W-:Y:S02]  /*63c0*/  FMNMX.FTZ R0, R235, R0, !PT ;  /* 0x00000000eb007209 */ /* 0x000fe40007810000 */
[----:B------:R-:W-:Y:S01]  /*63d0*/  LOP3.LUT R5, R7, R2, R209, 0x96, !PT ;  /* 0x0000000207057212 */ /* 0x000fe200078e96d1 */
[----:B------:R-:W-:Y:S01]  /*63e0*/  IMAD.WIDE.U32 R2, R3, -0x2daee0ad, RZ ;  /* 0xd2511f5303027825 */ /* 0x000fe200078e00ff */
[----:B------:R-:W-:Y:S02]  /*63f0*/  FMNMX.FTZ R7, R234, R0, !PT ;  /* 0x00000000ea077209 */ /* 0x000fe40007810000 */
[----:B-1----:R-:W-:Y:S01]  /*6400*/  FMNMX.FTZ R104, R10, R12, !PT ;  /* 0x0000000c0a687209 */ /* 0x002fe20007810000 */
[----:B------:R-:W-:Y:S01]  /*6410*/  IMAD.WIDE.U32 R8, R5, -0x2daee0ad, RZ ;  /* 0xd2511f5305087825 */ /* 0x000fe200078e00ff */
[----:B------:R-:W-:-:S02]  /*6420*/  LOP3.LUT R0, R3, R4, R159, 0x96, !PT ;  /* 0x0000000403007212 */ /* 0x000fc400078e969f */
[----:B------:R-:W-:Y:S02]  /*6430*/  FMNMX.FTZ R3, R252, R7, !PT ;  /* 0x00000007fc037209 */ /* 0x000fe40007810000 */
[----:B------:R-:W-:Y:S01]  /*6440*/  LOP3.LUT R2, R9, R2, R166, 0x96, !PT ;  /* 0x0000000209027212 */ /* 0x000fe200078e96a6 */
[----:B------:R-:W-:Y:S01]  /*6450*/  IMAD.WIDE.U32 R4, R0, -0x326172a9, RZ ;  /* 0xcd9e8d5700047825 */ /* 0x000fe200078e00ff */
[----:B------:R-:W-:Y:S02]  /*6460*/  FMNMX.FTZ R7, R63, R3, !PT ;  /* 0x000000033f077209 */ /* 0x000fe40007810000 */
[----:B------:R-:W-:Y:S01]  /*6470*/  FSETP.NEU.FTZ.AND P1, PT, R104, -INF , PT ;  /* 0xff8000006800780b */ /* 0x000fe20003f3d000 */
[----:B------:R-:W-:Y:S01]  /*6480*/  IMAD.WIDE.U32 R2, R2, -0x326172a9, RZ ;  /* 0xcd9e8d5702027825 */ /* 0x000fe200078e00ff */
[----:B------:R-:W-:Y:S02]  /*6490*/  FMNMX.FTZ R7, R251, R7, !PT ;  /* 0x00000007fb077209 */ /* 0x000fe40007810000 */
[----:B------:R-:W-:-:S02]  /*64a0*/  LOP3.LUT R0, R5, R6, R236, 0x96, !PT ;  /* 0x0000000605007212 */ /* 0x000fc400078e96ec */
[----:B------:R-:W-:Y:S02]  /*64b0*/  FMNMX.FTZ R6, R69, R7, !PT ;  /* 0x0000000745067209 */ /* 0x000fe40007810000 */
[C---:B------:R-:W-:Y:S02]  /*64c0*/  LOP3.LUT R7, R2.reuse, 0xffff, RZ, 0xc0, !PT ;  /* 0x0000ffff02077812 */ /* 0x040fe400078ec0ff */
[----:B------:R-:W-:Y:S01]  /*64d0*/  LOP3.LUT R5, R3, R4, R100, 0x96, !PT ;  /* 0x0000000403057212 */ /* 0x000fe200078e9664 */
[----:B------:R-:W1:Y:S01]  /*64e0*/  SHFL.BFLY PT, R11, R6, 0x2, 0x1f ;  /* 0x0c401f00060b7f89 */ /* 0x000e6200000e0000 */
[----:B------:R-:W-:Y:S02]  /*64f0*/  LOP3.LUT R9, R2, 0xff, RZ, 0xc0, !PT ;  /* 0x000000ff02097812 */ /* 0x000fe400078ec0ff */
[--C-:B------:R-:W-:Y:S02]  /*6500*/  SHF.R.U32.HI R15, RZ, 0x10, R2.reuse ;  /* 0x00000010ff0f7819 */ /* 0x100fe40000011602 */
[----:B------:R-:W-:Y:S01]  /*6510*/  SHF.R.U32.HI R14, RZ, 0x18, R2 ;  /* 0x00000018ff0e7819 */ /* 0x000fe20000011602 */
[----:B------:R-:W-:Y:S01]  /*6520*/  IMAD.WIDE.U32 R2, R0, -0x2daee0ad, RZ ;  /* 0xd2511f5300027825 */ /* 0x000fe200078e00ff */
[----:B------:R-:W-:-:S04]  /*6530*/  SHF.R.U32.HI R0, RZ, 0x8, R7 ;  /* 0x00000008ff007819 */ /* 0x000fc80000011607 */
[----:B------:R-:W-:Y:S02]  /*6540*/  LOP3.LUT R4, R3, R8, R156, 0x96, !PT ;  /* 0x0000000803047212 */ /* 0x000fe400078e969c */
[----:B------:R-:W-:Y:S01]  /*6550*/  PRMT R16, R9, 0x5410, R0 ;  /* 0x0000541009107816 */ /* 0x000fe20000000000 */
[----:B------:R-:W-:Y:S01]  /*6560*/  FMUL.FTZ R0, R104, UR19 ;  /* 0x0000001368007c20 */ /* 0x000fe20008410000 */
[C---:B------:R-:W-:Y:S02]  /*6570*/  LOP3.LUT R8, R2.reuse, 0xffff, RZ, 0xc0, !PT ;  /* 0x0000ffff02087812 */ /* 0x040fe400078ec0ff */
[----:B------:R-:W-:Y:S02]  /*6580*/  LOP3.LUT R13, R2, 0xff, RZ, 0xc0, !PT ;  /* 0x000000ff020d7812 */ /* 0x000fe400078ec0ff */
[--C-:B------:R-:W-:Y:S02]  /*6590*/  SHF.R.U32.HI R12, RZ, 0x10, R2.reuse ;  /* 0x00000010ff0c7819 */ /* 0x100fe40000011602 */
[----:B------:R-:W-:-:S02]  /*65a0*/  SHF.R.U32.HI R10, RZ, 0x18, R2 ;  /* 0x00000018ff0a7819 */ /* 0x000fc40000011602 */
[----:B------:R-:W-:Y:S02]  /*65b0*/  FSEL R0, R0, RZ, P1 ;  /* 0x000000ff00007208 */ /* 0x000fe40000800000 */
[----:B-1----:R-:W-:Y:S02]  /*65c0*/  FMNMX.FTZ R2, R6, R11, !PT ;  /* 0x0000000b06027209 */ /* 0x002fe40007810000 */
[----:B------:R-:W-:Y:S01]  /*65d0*/  LOP3.LUT R3, R15, 0xff, RZ, 0xc0, !PT ;  /* 0x000000ff0f037812 */ /* 0x000fe200078ec0ff */
[----:B------:R-:W-:Y:S01]  /*65e0*/  FFMA.FTZ R6, R107, UR19, -R0 ;  /* 0x000000136b067c23 */ /* 0x000fe20008010800 */
[----:B------:R-:W-:Y:S01]  /*65f0*/  IMAD.MOV.U32 R107, RZ, RZ, R217 ;  /* 0x000000ffff6b7224 */ /* 0x000fe200078e00d9 */
[----:B------:R-:W1:Y:S01]  /*6600*/  SHFL.BFLY PT, R7, R2, 0x1, 0x1f ;  /* 0x0c201f0002077f89 */ /* 0x000e6200000e0000 */
[----:B------:R-:W-:Y:S01]  /*6610*/  PRMT R11, R3, 0x5410, R14 ;  /* 0x00005410030b7816 */ /* 0x000fe2000000000e */
[--C-:B------:R-:W-:Y:S01]  /*6620*/  FFMA.FTZ R3, R103, UR19, -R0.reuse ;  /* 0x0000001367037c23 */ /* 0x100fe20008010800 */
[----:B------:R2:W-:Y:S08]  /*6630*/  MUFU.EX2 R36, R6 ;  /* 0x0000000600247308 */ /* 0x0005f00000000800 */
[----:B------:R3:W-:Y:S01]  /*6640*/  MUFU.EX2 R17, R3 ;  /* 0x0000000300117308 */ /* 0x0007e20000000800 */
[----:B--2---:R-:W-:-:S07]  /*6650*/  FFMA.FTZ R6, R134, UR19, -R0 ;  /* 0x0000001386067c23 */ /* 0x004fce0008010800 */
[----:B------:R2:W-:Y:S01]  /*6660*/  MUFU.EX2 R217, R6 ;  /* 0x0000000600d97308 */ /* 0x0005e20000000800 */
[----:B-1----:R-:W-:Y:S02]  /*6670*/  FMNMX.FTZ R103, R2, R7, !PT ;  /* 0x0000000702677209 */ /* 0x002fe40007810000 */
[----:B------:R-:W-:Y:S02]  /*6680*/  LOP3.LUT R2, R5, 0xff, RZ, 0xc0, !PT ;  /* 0x000000ff05027812 */ /* 0x000fe400078ec0ff */
[----:B---3--:R-:W-:Y:S02]  /*6690*/  SHF.R.U32.HI R3, RZ, 0x8, R8 ;  /* 0x00000008ff037819 */ /* 0x008fe40000011608 */
[----:B------:R-:W-:Y:S02]  /*66a0*/  FSETP.NEU.FTZ.AND P1, PT, R103, -INF , PT ;  /* 0xff8000006700780b */ /* 0x000fe40003f3d000 */
[----:B------:R-:W-:Y:S02]  /*66b0*/  PRMT R9, R13, 0x5410, R3 ;  /* 0x000054100d097816 */ /* 0x000fe40000000003 */
[----:B------:R-:W-:-:S04]  /*66c0*/  LOP3.LUT R3, R12, 0xff, RZ, 0xc0, !PT ;  /* 0x000000ff0c037812 */ /* 0x000fc800078ec0ff */
[----:B------:R-:W-:Y:S01]  /*66d0*/  PRMT R14, R3, 0x5410, R10 ;  /* 0x00005410030e7816 */ /* 0x000fe2000000000a */
[----:B--2---:R-:W-:Y:S01]  /*66e0*/  FFMA.FTZ R6, R133, UR19, -R0 ;  /* 0x0000001385067c23 */ /* 0x004fe20008010800 */
[----:B------:R-:W-:-:S03]  /*66f0*/  LOP3.LUT R3, R5, 0xffff, RZ, 0xc0, !PT ;  /* 0x0000ffff05037812 */ /* 0x000fc600078ec0ff */
[----:B------:R1:W2:Y:S01]  /*6700*/  MUFU.EX2 R40, R6 ;  /* 0x0000000600287308 */ /* 0x0002a20000000800 */
[----:B------:R-:W-:-:S04]  /*6710*/  SHF.R.U32.HI R3, RZ, 0x8, R3 ;  /* 0x00000008ff037819 */ /* 0x000fc80000011603 */
[----:B------:R-:W-:Y:S01]  /*6720*/  PRMT R8, R2, 0x5410, R3 ;  /* 0x0000541002087816 */ /* 0x000fe20000000003 */
[----:B------:R-:W-:Y:S01]  /*6730*/  FFMA.FTZ R3, R105, UR19, -R0 ;  /* 0x0000001369037c23 */ /* 0x000fe20008010800 */
[--C-:B------:R-:W-:Y:S02]  /*6740*/  SHF.R.U32.HI R2, RZ, 0x10, R5.reuse ;  /* 0x00000010ff027819 */ /* 0x100fe40000011605 */
[----:B------:R-:W-:Y:S01]  /*6750*/  SHF.R.U32.HI R5, RZ, 0x18, R5 ;  /* 0x00000018ff057819 */ /* 0x000fe20000011605 */
[----:B------:R-:W-:Y:S01]  /*6760*/  MUFU.EX2 R52, R3 ;  /* 0x0000000300347308 */ /* 0x000fe20000000800 */
[----:B------:R-:W-:-:S04]  /*6770*/  LOP3.LUT R2, R2, 0xff, RZ, 0xc0, !PT ;  /* 0x000000ff02027812 */ /* 0x000fc800078ec0ff */
[----:B------:R-:W-:Y:S01]  /*6780*/  PRMT R7, R2, 0x5410, R5 ;  /* 0x0000541002077816 */ /* 0x000fe20000000005 */
[----:B-1----:R-:W-:Y:S01]  /*6790*/  FFMA.FTZ R6, R132, UR19, -R0 ;  /* 0x0000001384067c23 */ /* 0x002fe20008010800 */
[----:B------:R-:W-:-:S03]  /*67a0*/  LOP3.LUT R2, R4, 0xffff, RZ, 0xc0, !PT ;  /* 0x0000ffff04027812 */ /* 0x000fc600078ec0ff */
[----:B------:R1:W-:Y:S02]  /*67b0*/  MUFU.EX2 R19, R6 ;  /* 0x0000000600137308 */ /* 0x0003e40000000800 */
[----:B-1----:R-:W-:-:S06]  /*67c0*/  FFMA.FTZ R6, R106, UR19, -R0 ;  /* 0x000000136a067c23 */ /* 0x002fcc0008010800 */
[----:B------:R1:W-:Y:S02]  /*67d0*/  MUFU.EX2 R15, R6 ;  /* 0x00000006000f7308 */ /* 0x0003e40000000800 */
[----:B-1----:R-:W-:-:S05]  /*67e0*/  FMUL.FTZ R6, R103, UR19 ;  /* 0x0000001367067c20 */ /* 0x002fca0008410000 */
[----:B------:R-:W-:-:S05]  /*67f0*/  FSEL R12, R6, RZ, P1 ;  /* 0x000000ff060c7208 */ /* 0x000fca0000800000 */
[--C-:B------:R-:W-:Y:S01]  /*6800*/  FFMA.FTZ R3, R137, UR19, -R12.reuse ;  /* 0x0000001389037c23 */ /* 0x100fe2000801080c */
[----:B------:R-:W-:Y:S01]  /*6810*/  FFMA.FTZ R5, R140, UR19, -R12 ;  /* 0x000000138c057c23 */ /* 0x000fe2000801080c */
[----:B------:R-:W-:Y:S02]  /*6820*/  IMAD.MOV.U32 R140, RZ, RZ, R224 ;  /* 0x000000ffff8c7224 */ /* 0x000fe400078e00e0 */
[----:B------:R1:W-:Y:S01]  /*6830*/  MUFU.EX2 R223, R3 ;  /* 0x0000000300df7308 */ /* 0x0003e20000000800 */
[----:B------:R-:W-:-:S07]  /*6840*/  IMAD.MOV.U32 R137, RZ, RZ, R167 ;  /* 0x000000ffff897224 */ /* 0x000fce00078e00a7 */
[----:B------:R3:W-:Y:S01]  /*6850*/  MUFU.EX2 R18, R5 ;  /* 0x0000000500127308 */ /* 0x0007e20000000800 */
[----:B-1----:R-:W-:Y:S02]  /*6860*/  SHF.R.U32.HI R3, RZ, 0x8, R2 ;  /* 0x00000008ff037819 */ /* 0x002fe40000011602 */
[----:B------:R-:W-:-:S04]  /*6870*/  LOP3.LUT R2, R4, 0xff, RZ, 0xc0, !PT ;  /* 0x000000ff04027812 */ /* 0x000fc800078ec0ff */
[----:B------:R-:W-:Y:S01]  /*6880*/  PRMT R13, R2, 0x5410, R3 ;  /* 0x00005410020d7816 */ /* 0x000fe20000000003 */
[----:B------:R-:W-:Y:S01]  /*6890*/  FFMA.FTZ R2, R138, UR19, -R12 ;  /* 0x000000138a027c23 */ /* 0x000fe2000801080c */
[--C-:B---3--:R-:W-:Y:S01]  /*68a0*/  SHF.R.U32.HI R5, RZ, 0x10, R4.reuse ;  /* 0x00000010ff057819 */ /* 0x108fe20000011604 */
[----:B------:R-:W-:Y:S01]  /*68b0*/  IMAD.MOV.U32 R138, RZ, RZ, R225 ;  /* 0x000000ffff8a7224 */ /* 0x000fe200078e00e1 */
[----:B------:R-:W-:Y:S01]  /*68c0*/  SHF.R.U32.HI R3, RZ, 0x18, R4 ;  /* 0x00000018ff037819 */ /* 0x000fe20000011604 */
[----:B------:R1:W3:Y:S01]  /*68d0*/  MUFU.EX2 R41, R2 ;  /* 0x0000000200297308 */ /* 0x0002e20000000800 */
[----:B------:R-:W-:Y:S01]  /*68e0*/  FFMA.FTZ R4, R139, UR19, -R12 ;  /* 0x000000138b047c23 */ /* 0x000fe2000801080c */
[----:B------:R-:W-:-:S06]  /*68f0*/  IMAD.MOV.U32 R139, RZ, RZ, R63 ;  /* 0x000000ffff8b7224 */ /* 0x000fcc00078e003f */
[----:B------:R4:W3:Y:S01]  /*6900*/  MUFU.EX2 R224, R4 ;  /* 0x0000000400e07308 */ /* 0x0008e20000000800 */
[----:B-1----:R-:W-:-:S04]  /*6910*/  LOP3.LUT R2, R5, 0xff, RZ, 0xc0, !PT ;  /* 0x000000ff05027812 */ /* 0x002fc800078ec0ff */
[----:B------:R-:W-:Y:S02]  /*6920*/  PRMT R5, R2, 0x5410, R3 ;  /* 0x0000541002057816 */ /* 0x000fe40000000003 */
[----:B------:R-:W-:Y:S02]  /*6930*/  HSET2.LE.AND R2, R16, R149, PT ;  /* 0x0000009510027233 */ /* 0x000fe40003803000 */
[----:B--2---:R-:W-:Y:S01]  /*6940*/  F2FP.F16.F32.PACK_AB R3, R40, R217 ;  /* 0x000000d92803723e */ /* 0x004fe200000000ff */
[----:B----4-:R-:W-:-:S03]  /*6950*/  FFMA.FTZ R4, R136, UR19, -R12 ;  /* 0x0000001388047c23 */ /* 0x010fc6000801080c */
[----:B------:R-:W-:Y:S01]  /*6960*/  LOP3.LUT R10, R2, R3, RZ, 0xc0, !PT ;  /* 0x00000003020a7212 */ /* 0x000fe200078ec0ff */
[----:B------:R1:W-:Y:S01]  /*6970*/  MUFU.EX2 R106, R4 ;  /* 0x00000004006a7308 */ /* 0x0003e20000000800 */
[----:B------:R-:W-:Y:S02]  /*6980*/  HSET2.LE.AND R2, R11, R149, PT ;  /* 0x000000950b027233 */ /* 0x000fe40003803000 */
[----:B---3--:R-:W-:-:S04]  /*6990*/  F2FP.F16.F32.PACK_AB R3, R41, R18 ;  /* 0x000000122903723e */ /* 0x008fc800000000ff */
[----:B------:R-:W-:Y:S02]  /*69a0*/  LOP3.LUT R11, R2, R3, RZ, 0xc0, !PT ;  /* 0x00000003020b7212 */ /* 0x000fe400078ec0ff */
[----:B------:R-:W-:Y:S02]  /*69b0*/  HSET2.LE.AND R2, R9, R149, PT ;  /* 0x0000009509027233 */ /* 0x000fe40003803000 */
[----:B------:R-:W-:-:S04]  /*69c0*/  F2FP.F16.F32.PACK_AB R3, R52, R15 ;  /* 0x0000000f3403723e */ /* 0x000fc800000000ff */
[----:B------:R-:W-:Y:S01]  /*69d0*/  LOP3.LUT R6, R2, R3, RZ, 0xc0, !PT ;  /* 0x0000000302067212 */ /* 0x000fe200078ec0ff */
[----:B-1----:R-:W-:Y:S01]  /*69e0*/  FFMA.FTZ R4, R135, UR19, -R12 ;  /* 0x0000001387047c23 */ /* 0x002fe2000801080c */
[--C-:B------:R-:W-:Y:S02]  /*69f0*/  HSET2.LE.AND R2, R8, R149.reuse, PT ;  /* 0x0000009508027233 */ /* 0x100fe40003803000 */
[----:B------:R-:W-:Y:S01]  /*6a00*/  F2FP.F16.F32.PACK_AB R3, R17, R36 ;  /* 0x000000241103723e */ /* 0x000fe200000000ff */
[----:B------:R1:W2:Y:S03]  /*6a10*/  MUFU.EX2 R53, R4 ;  /* 0x0000000400357308 */ /* 0x0002a60000000800 */
[----:B------:R-:W-:Y:S02]  /*6a20*/  LOP3.LUT R8, R2, R3, RZ, 0xc0, !PT ;  /* 0x0000000302087212 */ /* 0x000fe400078ec0ff */
[----:B------:R-:W-:-:S02]  /*6a30*/  HSET2.LE.AND R2, R7, R149, PT ;  /* 0x0000009507027233 */ /* 0x000fc40003803000 */
[----:B------:R-:W-:-:S04]  /*6a40*/  F2FP.F16.F32.PACK_AB R3, R224, R223 ;  /* 0x000000dfe003723e */ /* 0x000fc800000000ff */
[----:B------:R-:W-:Y:S02]  /*6a50*/  LOP3.LUT R9, R2, R3, RZ, 0xc0, !PT ;  /* 0x0000000302097212 */ /* 0x000fe400078ec0ff */
[----:B------:R-:W-:Y:S01]  /*6a60*/  HSET2.LE.AND R2, R14, R149, PT ;  /* 0x000000950e027233 */ /* 0x000fe20003803000 */
[----:B-1----:R-:W-:-:S04]  /*6a70*/  FFMA.FTZ R4, R141, UR19, -R0 ;  /* 0x000000138d047c23 */ /* 0x002fc80008010800 */
[C---:B------:R-:W-:Y:S01]  /*6a80*/  HMMA.16816.F32 R32, R8.reuse, R112, RZ ;  /* 0x000000700820723c */ /* 0x040fe200000018ff */
[----:B--2---:R-:W-:Y:S01]  /*6a90*/  F2FP.F16.F32.PACK_AB R3, R53, R106 ;  /* 0x0000006a3503723e */ /* 0x004fe200000000ff */
[----:B------:R-:W-:Y:S01]  /*6aa0*/  IMAD.MOV.U32 R141, RZ, RZ, R19 ;  /* 0x000000ffff8d7224 */ /* 0x000fe200078e0013 */
[----:B------:R1:W2:Y:S02]  /*6ab0*/  MUFU.EX2 R68, R4 ;  /* 0x0000000400447308 */ /* 0x0002a40000000800 */
[----:B------:R-:W-:Y:S01]  /*6ac0*/  LOP3.LUT R7, R2, R3, RZ, 0xc0, !PT ;  /* 0x0000000302077212 */ /* 0x000fe200078ec0ff */
[----:B------:R-:W-:Y:S01]  /*6ad0*/  HMMA.16816.F32 R20, R8, R108, RZ ;  /* 0x0000006c0814723c */ /* 0x000fe200000018ff */
[----:B------:R-:W-:Y:S02]  /*6ae0*/  IMAD.MOV.U32 R113, RZ, RZ, R149 ;  /* 0x000000ffff717224 */ /* 0x000fe400078e0095 */
[----:B------:R-:W-:-:S03]  /*6af0*/  IMAD.MOV.U32 R112, RZ, RZ, R15 ;  /* 0x000000ffff707224 */ /* 0x000fc600078e000f */
[----:B------:R-:W-:Y:S01]  /*6b00*/  HSET2.LE.AND R2, R13, R113, PT ;  /* 0x000000710d027233 */ /* 0x000fe20003803000 */
[----:B------:R-:W-:Y:S01]  /*6b10*/  IMAD.MOV.U32 R109, RZ, RZ, R18 ;  /* 0x000000ffff6d7224 */ /* 0x000fe200078e0012 */
[----:B------:R-:W-:Y:S01]  /*6b20*/  HMMA.16816.F32 R24, R8, R92, RZ ;  /* 0x0000005c0818723c */ /* 0x000fe200000018ff */
[----:B------:R-:W-:Y:S02]  /*6b30*/  IMAD.MOV.U32 R108, RZ, RZ, R17 ;  /* 0x000000ffff6c7224 */ /* 0x000fe400078e0011 */
[----:B-1----:R-:W-:-:S03]  /*6b40*/  FFMA.FTZ R4, R143, UR19, -R12 ;  /* 0x000000138f047c23 */ /* 0x002fc6000801080c */
[C---:B------:R-:W-:Y:S01]  /*6b50*/  HMMA.16816.F32 R16, R8.reuse, R124, RZ ;  /* 0x0000007c0810723c */ /* 0x040fe200000018ff */
[----:B--2---:R-:W-:Y:S01]  /*6b60*/  F2FP.F16.F32.PACK_AB R3, R68, R141 ;  /* 0x0000008d4403723e */ /* 0x004fe200000000ff */
[----:B------:R-:W-:Y:S01]  /*6b70*/  IMAD.MOV.U32 R143, RZ, RZ, R166 ;  /* 0x000000ffff8f7224 */ /* 0x000fe200078e00a6 */
[----:B------:R1:W-:Y:S03]  /*6b80*/  MUFU.EX2 R225, R4 ;  /* 0x0000000400e17308 */ /* 0x0003e60000000800 */
[----:B------:R-:W-:Y:S01]  /*6b90*/  HMMA.16816.F32 R44, R8, R122, RZ ;  /* 0x0000007a082c723c */ /* 0x000fe200000018ff */
[----:B------:R-:W-:Y:S02]  /*6ba0*/  IMAD.MOV.U32 R124, RZ, RZ, R148 ;  /* 0x000000ffff7c7224 */ /* 0x000fe400078e0094 */
[----:B------:R-:W-:-:S03]  /*6bb0*/  IMAD.MOV.U32 R125, RZ, RZ, R36 ;  /* 0x000000ffff7d7224 */ /* 0x000fc600078e0024 */
[----:B------:R-:W-:Y:S07]  /*6bc0*/  HMMA.16816.F32 R36, R8, R110, RZ ;  /* 0x0000006e0824723c */ /* 0x000fee00000018ff */
[----:B------:R-:W-:Y:S02]  /*6bd0*/  IMAD.MOV.U32 R111, RZ, RZ, R41 ;  /* 0x000000ffff6f7224 */ /* 0x000fe400078e0029 */
[----:B-1----:R-:W-:Y:S01]  /*6be0*/  FFMA.FTZ R4, R142, UR19, -R12 ;  /* 0x000000138e047c23 */ /* 0x002fe2000801080c */
[----:B------:R-:W-:-:S02]  /*6bf0*/  IMAD.MOV.U32 R142, RZ, RZ, R151 ;  /* 0x000000ffff8e7224 */ /* 0x000fc400078e0097 */
[----:B------:R-:W-:Y:S01]  /*6c00*/  IMAD.MOV.U32 R110, RZ, RZ, R40 ;  /* 0x000000ffff6e7224 */ /* 0x000fe200078e0028 */
[----:B------:R1:W2:Y:S01]  /*6c10*/  MUFU.EX2 R105, R4 ;  /* 0x0000000400697308 */ /* 0x0002a20000000800 */
[----:B------:R-:W-:Y:S07]  /*6c20*/  HMMA.16816.F32 R40, R8, R126, RZ ;  /* 0x0000007e0828723c */ /* 0x000fee00000018ff */
[----:B------:R-:W-:Y:S02]  /*6c30*/  IMAD.MOV.U32 R126, RZ, RZ, R231 ;  /* 0x000000ffff7e7224 */ /* 0x000fe400078e00e7 */
[----:B------:R-:W-:Y:S01]  /*6c40*/  IMAD.MOV.U32 R127, RZ, RZ, R55 ;  /* 0x000000ffff7f7224 */ /* 0x000fe200078e0037 */
[----:B-1----:R-:W-:-:S02]  /*6c50*/  LOP3.LUT R4, R2, R3, RZ, 0xc0, !PT ;  /* 0x0000000302047212 */ /* 0x002fc400078ec0ff */
[----:B------:R-:W-:Y:S02]  /*6c60*/  HSET2.LE.AND R2, R5, R113, PT ;  /* 0x0000007105027233 */ /* 0x000fe40003803000 */
[----:B--2---:R-:W-:-:S04]  /*6c70*/  F2FP.F16.F32.PACK_AB R3, R105, R225 ;  /* 0x000000e16903723e */ /* 0x004fc800000000ff */
[----:B------:R-:W-:Y:S02]  /*6c80*/  LOP3.LUT R5, R2, R3, RZ, 0xc0, !PT ;  /* 0x0000000302057212 */ /* 0x000fe400078ec0ff */
[----:B------:R-:W-:-:S05]  /*6c90*/  LOP3.LUT R2, R145, UR6, R233, 0x96, !PT ;  /* 0x0000000691027c12 */ /* 0x000fca000f8e96e9 */
[----:B------:R-:W-:Y:S01]  /*6ca0*/  HMMA.16816.F32 R148, R4, R84, R20 ;  /* 0x000000540494723c */ /* 0x000fe20000001814 */
[----:B------:R-:W-:-:S05]  /*6cb0*/  IMAD.WIDE.U32 R2, R2, -0x326172a9, RZ ;  /* 0xcd9e8d5702027825 */ /* 0x000fca00078e00ff */
[----:B------:R-:W-:Y:S01]  /*6cc0*/  HMMA.16816.F32 R20, R8, R96, RZ ;  /* 0x000000600814723c */ /* 0x000fe200000018ff */
[----:B------:R-:W-:Y:S02]  /*6cd0*/  LOP3.LUT R56, R3, R56, R77, 0x96, !PT ;  /* 0x0000003803387212 */ /* 0x000fe400078e964d */
[----:B------:R-:W-:-:S03]  /*6ce0*/  LOP3.LUT R13, R31, R2, R79, 0x96, !PT ;  /* 0x000000021f0d7212 */ /* 0x000fc600078e964f */
[----:B------:R-:W-:Y:S06]  /*6cf0*/  HMMA.16816.F32 R164, R4, R80, R16 ;  /* 0x0000005004a4723c */ /* 0x000fec0000001810 */
[----:B------:R-:W-:Y:S06]  /*6d00*/  HMMA.16816.F32 R16, R8, R120, RZ ;  /* 0x000000780810723c */ /* 0x000fec00000018ff */
[----:B------:R-:W-:Y:S01]  /*6d10*/  HMMA.16816.F32 R60, R4, R88, R32 ;  /* 0x00000058043c723c */ /* 0x000fe20000001820 */
[----:B------:R-:W-:-:S02]  /*6d20*/  IMAD.MOV.U32 R121, RZ, RZ, R51 ;  /* 0x000000ffff797224 */ /* 0x000fc400078e0033 */
[----:B------:R-:W-:-:S03]  /*6d30*/  IMAD.MOV.U32 R120, RZ, RZ, R54 ;  /* 0x000000ffff787224 */ /* 0x000fc600078e0036 */
[----:B------:R-:W-:Y:S06]  /*6d40*/  HMMA.16816.F32 R132, R4, R72, R24 ;  /* 0x000000480484723c */ /* 0x000fec0000001818 */
[C---:B------:R-:W-:Y:S06]  /*6d50*/  HMMA.16816.F32 R32, R8.reuse, R114, RZ ;  /* 0x000000720820723c */ /* 0x040fec00000018ff */
[C---:B------:R-:W-:Y:S06]  /*6d60*/  HMMA.16816.F32 R24, R8.reuse, R94, RZ ;  /* 0x0000005e0818723c */ /* 0x040fec00000018ff */
[----:B------:R-:W-:Y:S06]  /*6d70*/  HMMA.16816.F32 R48, R8, R98, RZ ;  /* 0x000000620830723c */ /* 0x000fec00000018ff */
[C---:B------:R-:W-:Y:S01]  /*6d80*/  HMMA.16816.F32 R92, R4.reuse, R128, R20 ;  /* 0x00000080045c723c */ /* 0x040fe20000001814 */
[----:B------:R-:W-:Y:S01]  /*6d90*/  LOP3.LUT R8, R3, R76, R77, 0x96, !PT ;  /* 0x0000004c03087212 */ /* 0x000fe200078e964d */
[----:B------:R-:W-:Y:S01]  /*6da0*/  FFMA.FTZ R10, R152, UR19, -R29 ;  /* 0x00000013980a7c23 */ /* 0x000fe2000801081d */
[----:B------:R-:W-:Y:S01]  /*6db0*/  LOP3.LUT R3, R71, R2, R79, 0x96, !PT ;  /* 0x0000000247037212 */ /* 0x000fe200078e964f */
[----:B------:R-:W1:Y:S01]  /*6dc0*/  LDSM.16.MT88.4 R20, [R216+0x9800] ;  /* 0x00980000d814783b */ /* 0x000e620000004200 */
[----:B------:R-:W-:Y:S01]  /*6dd0*/  IMAD.MOV.U32 R71, RZ, RZ, R125 ;  /* 0x000000ffff477224 */ /* 0x000fe200078e007d */
[----:B------:R2:W-:Y:S01]  /*6de0*/  MUFU.EX2 R231, R10 ;  /* 0x0000000a00e77308 */ /* 0x0005e20000000800 */
[----:B------:R-:W-:Y:S01]  /*6df0*/  IMAD.WIDE.U32 R8, R8, -0x2daee0ad, RZ ;  /* 0xd2511f5308087825 */ /* 0x000fe200078e00ff */
[C---:B------:R-:W-:Y:S01]  /*6e00*/  HMMA.16816.F32 R96, R4.reuse, R116, R16 ;  /* 0x000000740460723c */ /* 0x040fe20000001810 */
[----:B------:R-:W-:Y:S02]  /*6e10*/  LDSM.16.MT88.4 R16, [R218+0x9800] ;  /* 0x00980000da10783b */ /* 0x000fe40000004200 */
[----:B------:R-:W-:Y:S01]  /*6e20*/  IMAD.MOV.U32 R129, RZ, RZ, R53 ;  /* 0x000000ffff817224 */ /* 0x000fe200078e0035 */
[----:B------:R-:W-:Y:S01]  /*6e30*/  LOP3.LUT R9, R9, R78, R211, 0x96, !PT ;  /* 0x0000004e09097212 */ /* 0x000fe200078e96d3 */
[----:B------:R-:W-:Y:S01]  /*6e40*/  IMAD.MOV.U32 R128, RZ, RZ, R52 ;  /* 0x000000ffff807224 */ /* 0x000fe200078e0034 */
[----:B------:R-:W-:Y:S01]  /*6e50*/  HMMA.16816.F32 R88, R4, R90, R32 ;  /* 0x0000005a0458723c */ /* 0x000fe20000001820 */
[----:B------:R-:W-:Y:S01]  /*6e60*/  LDSM.16.MT88.4 R32, [R218+0xa800] ;  /* 0x00a80000da20783b */ /* 0x000fe20000004200 */
[----:B------:R-:W-:-:S02]  /*6e70*/  IMAD.MOV.U32 R117, RZ, RZ, R226 ;  /* 0x000000ffff757224 */ /* 0x000fc400078e00e2 */
[----:B------:R-:W-:Y:S02]  /*6e80*/  IMAD.MOV.U32 R152, RZ, RZ, R108 ;  /* 0x000000ffff987224 */ /* 0x000fe400078e006c */
[----:B------:R-:W-:Y:S01]  /*6e90*/  HMMA.16816.F32 R72, R4, R74, R24 ;  /* 0x0000004a0448723c */ /* 0x000fe20000001818 */
[----:B------:R-:W3:Y:S01]  /*6ea0*/  LDSM.16.MT88.4 R24, [R216+0xa800] ;  /* 0x00a80000d818783b */ /* 0x000ee20000004200 */
[----:B------:R-:W-:Y:S02]  /*6eb0*/  IMAD.MOV.U32 R116, RZ, RZ, R109 ;  /* 0x000000ffff747224 */ /* 0x000fe400078e006d */
[----:B--2---:R-:W-:-:S04]  /*6ec0*/  IMAD.WIDE.U32 R10, R3, -0x2daee0ad, RZ ;  /* 0xd2511f53030a7825 */ /* 0x004fc800078e00ff */
[----:B------:R-:W-:Y:S01]  /*6ed0*/  FFMA.FTZ R3, R147, UR19, -R29 ;  /* 0x0000001393037c23 */ /* 0x000fe2000801081d */
[C---:B------:R-:W-:Y:S01]  /*6ee0*/  HMMA.16816.F32 R84, R4.reuse, R86, R36 ;  /* 0x000000560454723c */ /* 0x040fe20000001824 */
[----:B------:R-:W2:Y:S01]  /*6ef0*/  LDSM.16.MT88.4 R36, [R216+0xb800] ;  /* 0x00b80000d824783b */ /* 0x000ea20000004200 */
[----:B------:R-:W-:Y:S01]  /*6f00*/  LOP3.LUT R11, R11, R8, R214, 0x96, !PT ;  /* 0x000000080b0b7212 */ /* 0x000fe200078e96d6 */
[----:B------:R4:W-:Y:S01]  /*6f10*/  MUFU.EX2 R122, R3 ;  /* 0x00000003007a7308 */ /* 0x0009e20000000800 */
[----:B------:R-:W-:Y:S02]  /*6f20*/  IMAD.WIDE.U32 R8, R9, -0x326172a9, RZ ;  /* 0xcd9e8d5709087825 */ /* 0x000fe400078e00ff */
[----:B------:R-:W-:Y:S01]  /*6f30*/  HMMA.16816.F32 R80, R4, R82, R40 ;  /* 0x000000520450723c */ /* 0x000fe20000001828 */
[----:B------:R-:W2:Y:S01]  /*6f40*/  LDSM.16.MT88.4 R40, [R218+0xb800] ;  /* 0x00b80000da28783b */ /* 0x000ea20000004200 */
[----:B------:R-:W-:Y:S01]  /*6f50*/  IMAD.WIDE.U32 R52, R11, -0x326172a9, RZ ;  /* 0xcd9e8d570b347825 */ /* 0x000fe200078e00ff */
[----:B------:R-:W-:-:S03]  /*6f60*/  LOP3.LUT R9, R9, R70, R210, 0x96, !PT ;  /* 0x0000004609097212 */ /* 0x000fc600078e96d2 */
[----:B------:R-:W-:Y:S01]  /*6f70*/  HMMA.16816.F32 R48, R4, R130, R48 ;  /* 0x000000820430723c */ /* 0x000fe20000001830 */
[----:B------:R-:W-:Y:S01]  /*6f80*/  IMAD.MOV.U32 R70, RZ, RZ, R124 ;  /* 0x000000ffff467224 */ /* 0x000fe200078e007c */
[----:B------:R-:W-:Y:S01]  /*6f90*/  LOP3.LUT R11, R53, R8, R209, 0x96, !PT ;  /* 0x00000008350b7212 */ /* 0x000fe200078e96d1 */
[----:B------:R-:W-:-:S03]  /*6fa0*/  IMAD.WIDE.U32 R8, R9, -0x2daee0ad, RZ ;  /* 0xd2511f5309087825 */ /* 0x000fc600078e00ff */
[----:B------:R-:W-:Y:S01]  /*6fb0*/  HMMA.16816.F32 R44, R4, R118, R44 ;  /* 0x00000076042c723c */ /* 0x000fe2000000182c */
[----:B------:R-:W-:Y:S01]  /*6fc0*/  IMAD.WIDE.U32 R54, R11, -0x2daee0ad, RZ ;  /* 0xd2511f530b367825 */ /* 0x000fe200078e00ff */
[----:B------:R-:W-:-:S03]  /*6fd0*/  LOP3.LUT R10, R9, R10, R159, 0x96, !PT ;  /* 0x0000000a090a7212 */ /* 0x000fc600078e969f */
[----:B----4-:R-:W-:-:S04]  /*6fe0*/  FFMA.FTZ R3, R146, UR19, -R29 ;  /* 0x0000001392037c23 */ /* 0x010fc8000801081d */
[----:B------:R4:W-:Y:S01]  /*6ff0*/  MUFU.EX2 R136, R3 ;  /* 0x0000000300887308 */ /* 0x0009e20000000800 */
[----:B------:R-:W-:-:S04]  /*7000*/  IMAD.WIDE.U32 R14, R10, -0x326172a9, RZ ;  /* 0xcd9e8d570a0e7825 */ /* 0x000fc800078e00ff */
[----:B------:R-:W-:Y:S02]  /*7010*/  IMAD.MOV.U32 R118, RZ, RZ, R110 ;  /* 0x000000ffff767224 */ /* 0x000fe400078e006e */
[----:B------:R-:W-:Y:S02]  /*7020*/  IMAD.MOV.U32 R119, RZ, RZ, R111 ;  /* 0x000000ffff777224 */ /* 0x000fe400078e006f */
[----:B----4-:R-:W-:-:S04]  /*7030*/  FFMA.FTZ R3, R153, UR19, -R29 ;  /* 0x0000001399037c23 */ /* 0x010fc8000801081d */
[----:B------:R4:W-:Y:S02]  /*7040*/  MUFU.EX2 R153, R3 ;  /* 0x0000000300997308 */ /* 0x0009e40000000800 */
[----:B----4-:R-:W-:-:S06]  /*7050*/  FFMA.FTZ R3, R154, UR19, -R28 ;  /* 0x000000139a037c23 */ /* 0x010fcc000801081c */
[----:B------:R4:W-:Y:S02]  /*7060*/  MUFU.EX2 R57, R3 ;  /* 0x0000000300397308 */ /* 0x0009e40000000800 */
[----:B----4-:R-:W-:Y:S01]  /*7070*/  LOP3.LUT R3, R55, R8, R143, 0x96, !PT ;  /* 0x0000000837037212 */ /* 0x010fe200078e968f */
[----:B------:R-:W-:Y:S01]  /*7080*/  FFMA.FTZ R8, R155, UR19, -R28 ;  /* 0x000000139b087c23 */ /* 0x000fe2000801081c */
[----:B------:R-:W-:Y:S02]  /*7090*/  IMAD.MOV.U32 R155, RZ, RZ, R120 ;  /* 0x000000ffff9b7224 */ /* 0x000fe400078e0078 */
[----:B------:R-:W-:Y:S02]  /*70a0*/  IMAD.MOV.U32 R55, RZ, RZ, R121 ;  /* 0x000000ffff377224 */ /* 0x000fe400078e0079 */
[----:B------:R4:W1:Y:S01]  /*70b0*/  MUFU.EX2 R123, R8 ;  /* 0x00000008007b7308 */ /* 0x0008620000000800 */
[----:B------:R-:W-:Y:S02]  /*70c0*/  IMAD.MOV.U32 R121, RZ, RZ, R141 ;  /* 0x000000ffff797224 */ /* 0x000fe400078e008d */
[----:B------:R-:W-:-:S02]  /*70d0*/  IMAD.MOV.U32 R120, RZ, RZ, R140 ;  /* 0x000000ffff787224 */ /* 0x000fc400078e008c */
[----:B----4-:R-:W-:-:S04]  /*70e0*/  IMAD.WIDE.U32 R8, R3, -0x326172a9, RZ ;  /* 0xcd9e8d5703087825 */ /* 0x010fc800078e00ff */
[----:B------:R-:W-:Y:S01]  /*70f0*/  FFMA.FTZ R3, R157, UR19, -R28 ;  /* 0x000000139d037c23 */ /* 0x000fe2000801081c */
[----:B------:R-:W-:-:S03]  /*7100*/  IMAD.MOV.U32 R157, RZ, RZ, R127 ;  /* 0x000000ffff9d7224 */ /* 0x000fc600078e007f */
[----:B------:R4:W-:Y:S01]  /*7110*/  MUFU.EX2 R226, R3 ;  /* 0x0000000300e27308 */ /* 0x0009e20000000800 */
[----:B------:R-:W-:Y:S02]  /*7120*/  LOP3.LUT R2, R9, R14, R100, 0x96, !PT ;  /* 0x0000000e09027212 */ /* 0x000fe400078e9664 */
[----:B------:R-:W-:Y:S02]  /*7130*/  LOP3.LUT R5, R8, 0xffff, RZ, 0xc0, !PT ;  /* 0x0000ffff08057812 */ /* 0x000fe400078ec0ff */
[----:B------:R-:W-:Y:S02]  /*7140*/  SHF.R.U32.HI R7, RZ, 0x10, R2 ;  /* 0x00000010ff077819 */ /* 0x000fe40000011602 */
[----:B------:R-:W-:Y:S02]  /*7150*/  SHF.R.U32.HI R6, RZ, 0x10, R8 ;  /* 0x00000010ff067819 */ /* 0x000fe40000011608 */
[C---:B------:R-:W-:Y:S02]  /*7160*/  LOP3.LUT R4, R2.reuse, 0xffff, RZ, 0xc0, !PT ;  /* 0x0000ffff02047812 */ /* 0x040fe400078ec0ff */
[----:B------:R-:W-:-:S02]  /*7170*/  LOP3.LUT R10, R2, 0xff, RZ, 0xc0, !PT ;  /* 0x000000ff020a7812 */ /* 0x000fc400078ec0ff */
[----:B------:R-:W-:Y:S02]  /*7180*/  SHF.R.U32.HI R9, RZ, 0x18, R2 ;  /* 0x00000018ff097819 */ /* 0x000fe40000011602 */
[----:B------:R-:W-:Y:S01]  /*7190*/  SHF.R.U32.HI R2, RZ, 0x8, R5 ;  /* 0x00000008ff027819 */ /* 0x000fe20000011605 */
[----:B----4-:R-:W-:Y:S01]  /*71a0*/  FFMA.FTZ R3, R158, UR19, -R28 ;  /* 0x000000139e037c23 */ /* 0x010fe2000801081c */
[----:B------:R-:W-:Y:S01]  /*71b0*/  LOP3.LUT R5, R7, 0xff, RZ, 0xc0, !PT ;  /* 0x000000ff07057812 */ /* 0x000fe200078ec0ff */
[----:B------:R-:W-:Y:S01]  /*71c0*/  IMAD.MOV.U32 R158, RZ, RZ, R126 ;  /* 0x000000ffff9e7224 */ /* 0x000fe200078e007e */
[----:B------:R-:W-:Y:S01]  /*71d0*/  LOP3.LUT R11, R8, 0xff, RZ, 0xc0, !PT ;  /* 0x000000ff080b7812 */ /* 0x000fe200078ec0ff */
[----:B------:R4:W3:Y:S01]  /*71e0*/  MUFU.EX2 R154, R3 ;  /* 0x00000003009a7308 */ /* 0x0008e20000000800 */
[----:B------:R-:W-:Y:S02]  /*71f0*/  SHF.R.U32.HI R8, RZ, 0x18, R8 ;  /* 0x00000018ff087819 */ /* 0x000fe40000011608 */
[----:B------:R-:W-:-:S02]  /*7200*/  SHF.R.U32.HI R4, RZ, 0x8, R4 ;  /* 0x00000008ff047819 */ /* 0x000fc40000011604 */
[----:B------:R-:W-:Y:S02]  /*7210*/  PRMT R5, R5, 0x5410, R9 ;  /* 0x0000541005057816 */ /* 0x000fe40000000009 */
[----:B------:R-:W-:Y:S02]  /*7220*/  PRMT R2, R11, 0x5410, R2 ;  /* 0x000054100b027816 */ /* 0x000fe40000000002 */
[----:B------:R-:W-:Y:S02]  /*7230*/  PRMT R4, R10, 0x5410, R4 ;  /* 0x000054100a047816 */ /* 0x000fe40000000004 */
[--C-:B------:R-:W-:Y:S02]  /*7240*/  HSET2.LE.AND R5, R5, R113.reuse, PT ;  /* 0x0000007105057233 */ /* 0x100fe40003803000 */
[--C-:B------:R-:W-:Y:S02]  /*7250*/  HSET2.LE.AND R7, R2, R113.reuse, PT ;  /* 0x0000007102077233 */ /* 0x100fe40003803000 */
[----:B------:R-:W-:-:S02]  /*7260*/  HSET2.LE.AND R2, R4, R113, PT ;  /* 0x0000007104027233 */ /* 0x000fc40003803000 */
[----:B----4-:R-:W-:Y:S02]  /*7270*/  LOP3.LUT R3, R6, 0xff, RZ, 0xc0, !PT ;  /* 0x000000ff06037812 */ /* 0x010fe400078ec0ff */
[----:B-1----:R-:W-:Y:S02]  /*7280*/  F2FP.F16.F32.PACK_AB R6, R123, R57 ;  /* 0x000000397b06723e */ /* 0x002fe400000000ff */
[----:B------:R-:W-:Y:S02]  /*7290*/  PRMT R3, R3, 0x5410, R8 ;  /* 0x0000541003037816 */ /* 0x000fe40000000008 */
[----:B------:R-:W-:Y:S02]  /*72a0*/  F2FP.F16.F32.PACK_AB R8, R153, R136 ;  /* 0x000000889908723e */ /* 0x000fe400000000ff */
[----:B---3--:R-:W-:Y:S02]  /*72b0*/  F2FP.F16.F32.PACK_AB R10, R154, R226 ;  /* 0x000000e29a0a723e */ /* 0x008fe400000000ff */
[----:B------:R-:W-:-:S02]  /*72c0*/  HSET2.LE.AND R9, R3, R113, PT ;  /* 0x0000007103097233 */ /* 0x000fc40003803000 */
[----:B------:R-:W-:Y:S02]  /*72d0*/  F2FP.F16.F32.PACK_AB R3, R122, R231 ;  /* 0x000000e77a03723e */ /* 0x000fe400000000ff */
[----:B------:R-:W-:Y:S02]  /*72e0*/  LOP3.LUT R5, R5, R6, RZ, 0xc0, !PT ;  /* 0x0000000605057212 */ /* 0x000fe400078ec0ff */
[----:B------:R-:W-:Y:S01]  /*72f0*/  LOP3.LUT R6, R7, R8, RZ, 0xc0, !PT ;  /* 0x0000000807067212 */ /* 0x000fe200078ec0ff */
[----:B------:R-:W-:Y:S01]  /*7300*/  IMAD.MOV.U32 R8, RZ, RZ, R112 ;  /* 0x000000ffff087224 */ /* 0x000fe200078e0070 */
[----:B------:R-:W-:Y:S01]  /*7310*/  LOP3.LUT R4, R2, R3, RZ, 0xc0, !PT ;  /* 0x0000000302047212 */ /* 0x000fe200078ec0ff */
[----:B------:R-:W-:Y:S01]  /*7320*/  IMAD.WIDE.U32 R2, R56, -0x2daee0ad, RZ ;  /* 0xd2511f5338027825 */ /* 0x000fe200078e00ff */
[----:B------:R-:W-:-:S03]  /*7330*/  LOP3.LUT R7, R9, R10, RZ, 0xc0, !PT ;  /* 0x0000000a09077212 */ /* 0x000fc600078ec0ff */
[----:B------:R-:W-:Y:S01]  /*7340*/  IMAD.MOV.U32 R9, RZ, RZ, R113 ;  /* 0x000000ffff097224 */ /* 0x000fe200078e0071 */
[----:B------:R-:W-:Y:S01]  /*7350*/  LOP3.LUT R3, R3, R58, R211, 0x96, !PT ;  /* 0x0000003a03037212 */ /* 0x000fe200078e96d3 */
[----:B------:R-:W-:Y:S02]  /*7360*/  IMAD.MOV.U32 R211, RZ, RZ, R55 ;  /* 0x000000ffffd37224 */ /* 0x000fe400078e0037 */
[C---:B------:R-:W-:Y:S06]  /*7370*/  HMMA.16816.F32 R112, R4.reuse, R20, R204 ;  /* 0x000000140470723c */ /* 0x040fec00000018cc */
        /* <DEDUP_REMOVED lines=12> */
[C---:B--2---:R-:W-:Y:S01]  /*7440*/  HMMA.16816.F32 R76, R4.reuse, R36, R192 ;  /* 0x00000024044c723c */ /* 0x044fe200000018c0 */
        /* <DEDUP_REMOVED lines=24> */
[----:B------:R-:W-:Y:S05]  /*75d0*/  LDSM.16.MT88.4 R168, [R218+0xac00] ;  /* 0x00ac0000daa8783b */ /* 0x000fea0000004200 */
[----:B------:R-:W-:Y:S07]  /*75e0*/  HMMA.16816.F32 R176, R4, R42, R176 ;  /* 0x0000002a04b0723c */ /* 0x000fee00000018b0 */
[----:B------:R-:W-:-:S05]  /*75f0*/  IMAD.WIDE.U32 R4, R13, -0x2daee0ad, RZ ;  /* 0xd2511f530d047825 */ /* 0x000fca00078e00ff */
[----:B------:R-:W-:Y:S01]  /*7600*/  LOP3.LUT R5, R5, R2, R214, 0x96, !PT ;  /* 0x0000000205057212 */ /* 0x000fe200078e96d6 */
[----:B------:R-:W-:-:S04]  /*7610*/  IMAD.WIDE.U32 R2, R3, -0x326172a9, RZ ;  /* 0xcd9e8d5703027825 */ /* 0x000fc800078e00ff */
[----:B------:R-:W-:Y:S01]  /*7620*/  IMAD.WIDE.U32 R10, R5, -0x326172a9, RZ ;  /* 0xcd9e8d57050a7825 */ /* 0x000fe200078e00ff */
[----:B------:R-:W-:-:S03]  /*7630*/  LOP3.LUT R3, R3, R30, R210, 0x96, !PT ;  /* 0x0000001e03037212 */ /* 0x000fc600078e96d2 */
[----:B------:R-:W-:Y:S01]  /*7640*/  IMAD.MOV.U32 R214, RZ, RZ, R70 ;  /* 0x000000ffffd67224 */ /* 0x000fe200078e0046 */
[----:B------:R-:W-:Y:S01]  /*7650*/  LOP3.LUT R6, R11, R2, R209, 0x96, !PT ;  /* 0x000000020b067212 */ /* 0x000fe200078e96d1 */
[----:B------:R-:W-:-:S04]  /*7660*/  IMAD.WIDE.U32 R2, R3, -0x2daee0ad, RZ ;  /* 0xd2511f5303027825 */ /* 0x000fc800078e00ff */
[----:B------:R-:W-:Y:S01]  /*7670*/  IMAD.WIDE.U32 R30, R6, -0x2daee0ad, RZ ;  /* 0xd2511f53061e7825 */ /* 0x000fe200078e00ff */
[----:B------:R-:W-:-:S03]  /*7680*/  LOP3.LUT R5, R3, R4, R159, 0x96, !PT ;  /* 0x0000000403057212 */ /* 0x000fc600078e969f */
[--C-:B------:R-:W-:Y:S01]  /*7690*/  FFMA.FTZ R3, R215, UR19, -R0.reuse ;  /* 0x00000013d7037c23 */ /* 0x100fe20008010800 */
[----:B------:R-:W-:Y:S01]  /*76a0*/  FFMA.FTZ R4, R212, UR19, -R0 ;  /* 0x00000013d4047c23 */ /* 0x000fe20008010800 */
[----:B------:R-:W-:Y:S01]  /*76b0*/  IMAD.MOV.U32 R215, RZ, RZ, R116 ;  /* 0x000000ffffd77224 */ /* 0x000fe200078e0074 */
[----:B------:R-:W-:Y:S01]  /*76c0*/  LOP3.LUT R2, R31, R2, R204, 0x96, !PT ;  /* 0x000000021f027212 */ /* 0x000fe200078e96cc */
[----:B------:R1:W-:Y:S01]  /*76d0*/  MUFU.EX2 R187, R3 ;  /* 0x0000000300bb7308 */ /* 0x0003e20000000800 */
[----:B------:R-:W-:-:S04]  /*76e0*/  IMAD.WIDE.U32 R8, R5, -0x326172a9, RZ ;  /* 0xcd9e8d5705087825 */ /* 0x000fc800078e00ff */
[----:B------:R-:W-:Y:S01]  /*76f0*/  FFMA.FTZ R5, R208, UR19, -R0 ;  /* 0x00000013d0057c23 */ /* 0x000fe20008010800 */
[----:B------:R-:W-:Y:S02]  /*7700*/  IMAD.MOV.U32 R204, RZ, RZ, R107 ;  /* 0x000000ffffcc7224 */ /* 0x000fe400078e006b */
[----:B------:R-:W-:Y:S01]  /*7710*/  IMAD.MOV.U32 R209, RZ, RZ, R117 ;  /* 0x000000ffffd17224 */ /* 0x000fe200078e0075 */
[----:B------:R-:W-:Y:S01]  /*7720*/  MUFU.EX2 R185, R4 ;  /* 0x0000000400b97308 */ /* 0x000fe20000000800 */
[----:B------:R-:W-:Y:S02]  /*7730*/  IMAD.MOV.U32 R159, RZ, RZ, R71 ;  /* 0x000000ffff9f7224 */ /* 0x000fe400078e0047 */
[----:B------:R-:W-:Y:S02]  /*7740*/  IMAD.MOV.U32 R208, RZ, RZ, R69 ;  /* 0x000000ffffd07224 */ /* 0x000fe400078e0045 */
[----:B------:R-:W-:Y:S02]  /*7750*/  IMAD.MOV.U32 R212, RZ, RZ, R139 ;  /* 0x000000ffffd47224 */ /* 0x000fe400078e008b */
[----:B------:R-:W-:Y:S01]  /*7760*/  IMAD.MOV.U32 R194, RZ, RZ, R204 ;  /* 0x000000ffffc27224 */ /* 0x000fe200078e00cc */
[----:B------:R-:W2:Y:S01]  /*7770*/  MUFU.EX2 R184, R5 ;  /* 0x0000000500b87308 */ /* 0x000ea20000000800 */
[----:B-1----:R-:W-:Y:S01]  /*7780*/  FFMA.FTZ R3, R213, UR19, -R0 ;  /* 0x00000013d5037c23 */ /* 0x002fe20008010800 */
[----:B------:R-:W-:Y:S01]  /*7790*/  IMAD.MOV.U32 R213, RZ, RZ, R152 ;  /* 0x000000ffffd57224 */ /* 0x000fe200078e0098 */
[----:B------:R-:W-:Y:S01]  /*77a0*/  LDSM.16.MT88.4 R136, [R218+0x9c00] ;  /* 0x009c0000da88783b */ /* 0x000fe20000004200 */
[----:B------:R-:W-:-:S02]  /*77b0*/  IMAD.MOV.U32 R210, RZ, RZ, R120 ;  /* 0x000000ffffd27224 */ /* 0x000fc400078e0078 */
[----:B------:R-:W-:Y:S01]  /*77c0*/  IMAD.MOV.U32 R204, RZ, RZ, R121 ;  /* 0x000000ffffcc7224 */ /* 0x000fe200078e0079 */
[----:B------:R-:W-:Y:S01]  /*77d0*/  LDSM.16.MT88.4 R152, [R216+0xac00] ;  /* 0x00ac0000d898783b */ /* 0x000fe20000004200 */
[----:B------:R1:W-:Y:S03]  /*77e0*/  MUFU.EX2 R186, R3 ;  /* 0x0000000300ba7308 */ /* 0x0003e60000000800 */
[----:B------:R-:W-:Y:S01]  /*77f0*/  LDSM.16.MT88.4 R120, [R216+0x9c00] ;  /* 0x009c0000d878783b */ /* 0x000fe20000004200 */
[----:B-1----:R-:W-:-:S05]  /*7800*/  IMAD.WIDE.U32 R2, R2, -0x326172a9, RZ ;  /* 0xcd9e8d5702027825 */ /* 0x002fca00078e00ff */
[----:B------:R-:W-:Y:S02]  /*7810*/  LOP3.LUT R4, R3, R8, R100, 0x96, !PT ;  /* 0x0000000803047212 */ /* 0x000fe400078e9664 */
[C---:B------:R-:W-:Y:S02]  /*7820*/  LOP3.LUT R3, R2.reuse, 0xffff, RZ, 0xc0, !PT ;  /* 0x0000ffff02037812 */ /* 0x040fe400078ec0ff */
[----:B------:R-:W-:Y:S02]  /*7830*/  LOP3.LUT R8, R2, 0xff, RZ, 0xc0, !PT ;  /* 0x000000ff02087812 */ /* 0x000fe400078ec0ff */
[--C-:B------:R-:W-:Y:S02]  /*7840*/  SHF.R.U32.HI R7, RZ, 0x10, R2.reuse ;  /* 0x00000010ff077819 */ /* 0x100fe40000011602 */
[----:B------:R-:W-:Y:S02]  /*7850*/  SHF.R.U32.HI R6, RZ, 0x18, R2 ;  /* 0x00000018ff067819 */ /* 0x000fe40000011602 */
[----:B------:R-:W-:Y:S01]  /*7860*/  SHF.R.U32.HI R2, RZ, 0x8, R3 ;  /* 0x00000008ff027819 */ /* 0x000fe20000011603 */
[----:B------:R-:W-:Y:S01]  /*7870*/  FFMA.FTZ R3, R235, UR19, -R12 ;  /* 0x00000013eb037c23 */ /* 0x000fe2000801080c */
[----:B------:R-:W-:-:S02]  /*7880*/  SHF.R.U32.HI R5, RZ, 0x18, R4 ;  /* 0x00000018ff057819 */ /* 0x000fc40000011604 */
[----:B------:R-:W-:Y:S01]  /*7890*/  PRMT R8, R8, 0x5410, R2 ;  /* 0x0000541008087816 */ /* 0x000fe20000000002 */
[----:B------:R1:W-:Y:S01]  /*78a0*/  MUFU.EX2 R107, R3 ;  /* 0x00000003006b7308 */ /* 0x0003e20000000800 */
[----:B------:R-:W-:-:S04]  /*78b0*/  LOP3.LUT R2, R7, 0xff, RZ, 0xc0, !PT ;  /* 0x000000ff07027812 */ /* 0x000fc800078ec0ff */
[----:B------:R-:W-:Y:S02]  /*78c0*/  PRMT R7, R2, 0x5410, R6 ;  /* 0x0000541002077816 */ /* 0x000fe40000000006 */
[C---:B------:R-:W-:Y:S02]  /*78d0*/  LOP3.LUT R2, R4.reuse, 0xffff, RZ, 0xc0, !PT ;  /* 0x0000ffff04027812 */ /* 0x040fe400078ec0ff */
[----:B------:R-:W-:Y:S01]  /*78e0*/  LOP3.LUT R6, R4, 0xff, RZ, 0xc0, !PT ;  /* 0x000000ff04067812 */ /* 0x000fe200078ec0ff */
[----:B-1----:R-:W-:-:S04]  /*78f0*/  FFMA.FTZ R3, R234, UR19, -R12 ;  /* 0x00000013ea037c23 */ /* 0x002fc8000801080c */
[----:B------:R1:W3:Y:S02]  /*7900*/  MUFU.EX2 R106, R3 ;  /* 0x00000003006a7308 */ /* 0x0002e40000000800 */
[----:B-1----:R-:W-:Y:S02]  /*7910*/  SHF.R.U32.HI R3, RZ, 0x10, R4 ;  /* 0x00000010ff037819 */ /* 0x002fe40000011604 */
[----:B------:R-:W-:Y:S02]  /*7920*/  SHF.R.U32.HI R4, RZ, 0x8, R2 ;  /* 0x00000008ff047819 */ /* 0x000fe40000011602 */
[----:B------:R-:W-:Y:S01]  /*7930*/  LOP3.LUT R2, R3, 0xff, RZ, 0xc0, !PT ;  /* 0x000000ff03027812 */ /* 0x000fe200078ec0ff */
[----:B------:R-:W-:Y:S01]  /*7940*/  FFMA.FTZ R3, R238, UR19, -R12 ;  /* 0x00000013ee037c23 */ /* 0x000fe2000801080c */
[----:B------:R-:W-:Y:S01]  /*7950*/  IMAD.MOV.U32 R238, RZ, RZ, R201 ;  /* 0x000000ffffee7224 */ /* 0x000fe200078e00c9 */
[----:B------:R-:W-:Y:S01]  /*7960*/  PRMT R4, R6, 0x5410, R4 ;  /* 0x0000541006047816 */ /* 0x000fe20000000004 */
[----:B------:R-:W-:Y:S01]  /*7970*/  IMAD.MOV.U32 R201, RZ, RZ, R57 ;  /* 0x000000ffffc97224 */ /* 0x000fe200078e0039 */
[----:B------:R1:W-:Y:S01]  /*7980*/  MUFU.EX2 R105, R3 ;  /* 0x0000000300697308 */ /* 0x0003e20000000800 */
[----:B------:R-:W-:-:S02]  /*7990*/  PRMT R5, R2, 0x5410, R5 ;  /* 0x0000541002057816 */ /* 0x000fc40000000005 */
[----:B------:R-:W-:Y:S01]  /*79a0*/  HSET2.LE.AND R2, R8, R238, PT ;  /* 0x000000ee08027233 */ /* 0x000fe20003803000 */
[----:B------:R-:W-:-:S04]  /*79b0*/  FFMA.FTZ R8, R243, UR19, -R28 ;  /* 0x00000013f3087c23 */ /* 0x000fc8000801081c */
[----:B------:R-:W-:Y:S01]  /*79c0*/  MUFU.EX2 R53, R8 ;  /* 0x0000000800357308 */ /* 0x000fe20000000800 */
[----:B-1----:R-:W-:-:S07]  /*79d0*/  FFMA.FTZ R3, R237, UR19, -R12 ;  /* 0x00000013ed037c23 */ /* 0x002fce000801080c */
[----:B------:R2:W1:Y:S02]  /*79e0*/  MUFU.EX2 R100, R3 ;  /* 0x0000000300647308 */ /* 0x0004640000000800 */
[----:B--2---:R-:W-:-:S04]  /*79f0*/  F2FP.F16.F32.PACK_AB R3, R184, R185 ;  /* 0x000000b9b803723e */ /* 0x004fc800000000ff */
[----:B------:R-:W-:Y:S02]  /*7a00*/  LOP3.LUT R6, R2, R3, RZ, 0xc0, !PT ;  /* 0x0000000302067212 */ /* 0x000fe400078ec0ff */
[----:B------:R-:W-:Y:S02]  /*7a10*/  HSET2.LE.AND R2, R7, R238, PT ;  /* 0x000000ee07027233 */ /* 0x000fe40003803000 */
[----:B---3--:R-:W-:-:S04]  /*7a20*/  F2FP.F16.F32.PACK_AB R3, R106, R107 ;  /* 0x0000006b6a03723e */ /* 0x008fc800000000ff */
[----:B------:R-:W-:Y:S02]  /*7a30*/  LOP3.LUT R7, R2, R3, RZ, 0xc0, !PT ;  /* 0x0000000302077212 */ /* 0x000fe400078ec0ff */
[----:B------:R-:W-:Y:S02]  /*7a40*/  HSET2.LE.AND R2, R4, R238, PT ;  /* 0x000000ee04027233 */ /* 0x000fe40003803000 */
[----:B------:R-:W-:-:S04]  /*7a50*/  F2FP.F16.F32.PACK_AB R3, R186, R187 ;  /* 0x000000bbba03723e */ /* 0x000fc800000000ff */
[----:B------:R-:W-:Y:S02]  /*7a60*/  LOP3.LUT R4, R2, R3, RZ, 0xc0, !PT ;  /* 0x0000000302047212 */ /* 0x000fe400078ec0ff */
[----:B------:R-:W-:Y:S02]  /*7a70*/  HSET2.LE.AND R2, R5, R238, PT ;  /* 0x000000ee05027233 */ /* 0x000fe40003803000 */
[----:B-1----:R-:W-:-:S04]  /*7a80*/  F2FP.F16.F32.PACK_AB R3, R100, R105 ;  /* 0x000000696403723e */ /* 0x002fc800000000ff */
[----:B------:R-:W-:Y:S01]  /*7a90*/  LOP3.LUT R5, R2, R3, RZ, 0xc0, !PT ;  /* 0x0000000302057212 */ /* 0x000fe200078ec0ff */
[----:B------:R-:W-:Y:S01]  /*7aa0*/  FFMA.FTZ R2, R242, UR19, -R29 ;  /* 0x00000013f2027c23 */ /* 0x000fe2000801081d */
[----:B------:R-:W-:-:S03]  /*7ab0*/  LOP3.LUT R3, R15, R52, R236, 0x96, !PT ;  /* 0x000000340f037212 */ /* 0x000fc600078e96ec */
[----:B------:R1:W-:Y:S02]  /*7ac0*/  MUFU.EX2 R55, R2 ;  /* 0x0000000200377308 */ /* 0x0003e40000000800 */
[C---:B------:R-:W-:Y:S06]  /*7ad0*/  HMMA.16816.F32 R116, R4.reuse, R20, R60 ;  /* 0x000000140474723c */ /* 0x040fec000000183c */
[C---:B------:R-:W-:Y:S06]  /*7ae0*/  HMMA.16816.F32 R132, R4.reuse, R16, R132 ;  /* 0x000000100484723c */ /* 0x040fec0000001884 */
[----:B------:R-:W-:Y:S01]  /*7af0*/  HMMA.16816.F32 R68, R4, R36, R92 ;  /* 0x000000240444723c */ /* 0x000fe2000000185c */
[----:B------:R-:W-:Y:S01]  /*7b00*/  LOP3.LUT R17, R9, R10, R236, 0x96, !PT ;  /* 0x0000000a09117212 */ /* 0x000fe200078e96ec */
[----:B------:R-:W-:Y:S01]  /*7b10*/  FFMA.FTZ R10, R245, UR19, -R28 ;  /* 0x00000013f50a7c23 */ /* 0x000fe2000801081c */
[----:B-1----:R-:W-:-:S03]  /*7b20*/  FFMA.FTZ R2, R241, UR19, -R29 ;  /* 0x00000013f1027c23 */ /* 0x002fc6000801081d */
[----:B------:R-:W-:Y:S01]  /*7b30*/  MUFU.EX2 R31, R10 ;  /* 0x0000000a001f7308 */ /* 0x000fe20000000800 */
[C---:B------:R-:W-:Y:S06]  /*7b40*/  HMMA.16816.F32 R148, R4.reuse, R24, R148 ;  /* 0x000000180494723c */ /* 0x040fec0000001894 */
[C---:B------:R-:W-:Y:S01]  /*7b50*/  HMMA.16816.F32 R24, R4.reuse, R26, R84 ;  /* 0x0000001a0418723c */ /* 0x040fe20000001854 */
[----:B------:R1:W2:Y:S05]  /*7b60*/  MUFU.EX2 R60, R2 ;  /* 0x00000002003c7308 */ /* 0x0002aa0000000800 */
[C---:B------:R-:W-:Y:S06]  /*7b70*/  HMMA.16816.F32 R56, R4.reuse, R22, R88 ;  /* 0x000000160438723c */ /* 0x040fec0000001858 */
[----:B------:R-:W-:Y:S01]  /*7b80*/  HMMA.16816.F32 R164, R4, R32, R164 ;  /* 0x0000002004a4723c */ /* 0x000fe200000018a4 */
[----:B-1----:R-:W-:-:S05]  /*7b90*/  FFMA.FTZ R2, R240, UR19, -R29 ;  /* 0x00000013f0027c23 */ /* 0x002fca000801081d */
[C---:B------:R-:W-:Y:S01]  /*7ba0*/  HMMA.16816.F32 R84, R4.reuse, R40, R96 ;  /* 0x000000280454723c */ /* 0x040fe20000001860 */
[----:B------:R1:W-:Y:S05]  /*7bb0*/  MUFU.EX2 R61, R2 ;  /* 0x00000002003d7308 */ /* 0x0003ea0000000800 */
[C---:B------:R-:W-:Y:S06]  /*7bc0*/  HMMA.16816.F32 R20, R4.reuse, R18, R72 ;  /* 0x000000120414723c */ /* 0x040fec0000001848 */
[C---:B------:R-:W-:Y:S01]  /*7bd0*/  HMMA.16816.F32 R32, R4.reuse, R34, R80 ;  /* 0x000000220420723c */ /* 0x040fe20000001850 */
[----:B------:R-:W-:Y:S01]  /*7be0*/  IMAD.MOV.U32 R237, RZ, RZ, R213 ;  /* 0x000000ffffed7224 */ /* 0x000fe200078e00d5 */
[----:B------:R-:W3:Y:S04]  /*7bf0*/  LDSM.16.MT88.4 R80, [R216+0xbc00] ;  /* 0x00bc0000d850783b */ /* 0x000ee80000004200 */
[----:B------:R-:W-:Y:S01]  /*7c00*/  HMMA.16816.F32 R48, R4, R38, R48 ;  /* 0x000000260430723c */ /* 0x000fe20000001830 */
[----:B-1----:R-:W-:-:S04]  /*7c10*/  FFMA.FTZ R2, R239, UR19, -R29 ;  /* 0x00000013ef027c23 */ /* 0x002fc8000801081d */
[----:B------:R1:W-:Y:S01]  /*7c20*/  MUFU.EX2 R62, R2 ;  /* 0x00000002003e7308 */ /* 0x0003e20000000800 */
[----:B------:R-:W-:Y:S07]  /*7c30*/  HMMA.16816.F32 R40, R4, R42, R44 ;  /* 0x0000002a0428723c */ /* 0x000fee000000182c */
[--C-:B------:R-:W-:Y:S01]  /*7c40*/  FFMA.FTZ R4, R252, UR19, -R12.reuse ;  /* 0x00000013fc047c23 */ /* 0x100fe2000801080c */
[----:B------:R-:W-:Y:S01]  /*7c50*/  FFMA.FTZ R5, R251, UR19, -R12 ;  /* 0x00000013fb057c23 */ /* 0x000fe2000801080c */
[----:B-1----:R-:W-:-:S05]  /*7c60*/  IMAD.WIDE.U32 R2, R3, -0x2daee0ad, RZ ;  /* 0xd2511f5303027825 */ /* 0x002fca00078e00ff */
[----:B------:R-:W-:Y:S02]  /*7c70*/  LOP3.LUT R8, R3, R54, R156, 0x96, !PT ;  /* 0x0000003603087212 */ /* 0x000fe400078e969c */
[----:B------:R-:W-:Y:S01]  /*7c80*/  LOP3.LUT R9, R2, 0xffff, RZ, 0xc0, !PT ;  /* 0x0000ffff02097812 */ /* 0x000fe200078ec0ff */
[----:B------:R-:W-:Y:S01]  /*7c90*/  FFMA.FTZ R3, R244, UR19, -R28 ;  /* 0x00000013f4037c23 */ /* 0x000fe2000801081c */
[----:B------:R-:W-:Y:S02]  /*7ca0*/  LOP3.LUT R11, R2, 0xff, RZ, 0xc0, !PT ;  /* 0x000000ff020b7812 */ /* 0x000fe400078ec0ff */
[--C-:B------:R-:W-:Y:S01]  /*7cb0*/  SHF.R.U32.HI R14, RZ, 0x10, R2.reuse ;  /* 0x00000010ff0e7819 */ /* 0x100fe20000011602 */
[----:B------:R1:W-:Y:S01]  /*7cc0*/  MUFU.EX2 R52, R3 ;  /* 0x0000000300347308 */ /* 0x0003e20000000800 */
[----:B------:R-:W-:Y:S02]  /*7cd0*/  SHF.R.U32.HI R16, RZ, 0x18, R2 ;  /* 0x00000018ff107819 */ /* 0x000fe40000011602 */
[----:B------:R-:W-:-:S02]  /*7ce0*/  LOP3.LUT R2, R8, 0xffff, RZ, 0xc0, !PT ;  /* 0x0000ffff08027812 */ /* 0x000fc400078ec0ff */
[----:B------:R-:W-:Y:S02]  /*7cf0*/  SHF.R.U32.HI R13, RZ, 0x18, R8 ;  /* 0x00000018ff0d7819 */ /* 0x000fe40000011608 */
[----:B------:R-:W-:Y:S02]  /*7d00*/  SHF.R.U32.HI R2, RZ, 0x8, R2 ;  /* 0x00000008ff027819 */ /* 0x000fe40000011602 */
[----:B-1----:R-:W-:Y:S02]  /*7d10*/  SHF.R.U32.HI R3, RZ, 0x8, R9 ;  /* 0x00000008ff037819 */ /* 0x002fe40000011609 */
[----:B------:R-:W-:Y:S02]  /*7d20*/  LOP3.LUT R9, R8, 0xff, RZ, 0xc0, !PT ;  /* 0x000000ff08097812 */ /* 0x000fe400078ec0ff */
[----:B------:R-:W-:Y:S01]  /*7d30*/  PRMT R15, R11, 0x5410, R3 ;  /* 0x000054100b0f7816 */ /* 0x000fe20000000003 */
[----:B------:R-:W-:Y:S01]  /*7d40*/  FFMA.FTZ R3, R246, UR19, -R28 ;  /* 0x00000013f6037c23 */ /* 0x000fe2000801081c */
[----:B------:R-:W-:Y:S01]  /*7d50*/  PRMT R10, R9, 0x5410, R2 ;  /* 0x00005410090a7816 */ /* 0x000fe20000000002 */
[----:B------:R-:W-:Y:S01]  /*7d60*/  FFMA.FTZ R9, R247, UR19, -R0 ;  /* 0x00000013f7097c23 */ /* 0x000fe20008010800 */
[----:B------:R-:W-:Y:S01]  /*7d70*/  SHF.R.U32.HI R2, RZ, 0x10, R8 ;  /* 0x00000010ff027819 */ /* 0x000fe20000011608 */
[----:B------:R2:W1:Y:S01]  /*7d80*/  MUFU.EX2 R29, R3 ;  /* 0x00000003001d7308 */ /* 0x0004620000000800 */
[----:B------:R-:W-:-:S02]  /*7d90*/  LOP3.LUT R11, R14, 0xff, RZ, 0xc0, !PT ;  /* 0x000000ff0e0b7812 */ /* 0x000fc400078ec0ff */
[----:B------:R-:W-:Y:S02]  /*7da0*/  LOP3.LUT R8, R2, 0xff, RZ, 0xc0, !PT ;  /* 0x000000ff02087812 */ /* 0x000fe400078ec0ff */
[--C-:B------:R-:W-:Y:S02]  /*7db0*/  HSET2.LE.AND R2, R10, R238.reuse, PT ;  /* 0x000000ee0a027233 */ /* 0x100fe40003803000 */
[----:B------:R-:W-:Y:S01]  /*7dc0*/  PRMT R10, R11, 0x5410, R16 ;  /* 0x000054100b0a7816 */ /* 0x000fe20000000010 */
[----:B------:R4:W-:Y:S04]  /*7dd0*/  MUFU.EX2 R28, R9 ;  /* 0x00000009001c7308 */ /* 0x0009e80000000800 */
[----:B------:R-:W-:Y:S02]  /*7de0*/  HSET2.LE.AND R10, R10, R238, PT ;  /* 0x000000ee0a0a7233 */ /* 0x000fe40003803000 */
[----:B--2---:R-:W-:-:S02]  /*7df0*/  F2FP.F16.F32.PACK_AB R3, R60, R55 ;  /* 0x000000373c03723e */ /* 0x004fc400000000ff */
[----:B-1----:R-:W-:Y:S02]  /*7e00*/  F2FP.F16.F32.PACK_AB R11, R29, R31 ;  /* 0x0000001f1d0b723e */ /* 0x002fe400000000ff */
[----:B------:R-:W-:Y:S01]  /*7e10*/  LOP3.LUT R92, R2, R3, RZ, 0xc0, !PT ;  /* 0x00000003025c7212 */ /* 0x000fe200078ec0ff */
[--C-:B------:R-:W-:Y:S01]  /*7e20*/  FFMA.FTZ R2, R249, UR19, -R0.reuse ;  /* 0x00000013f9027c23 */ /* 0x100fe20008010800 */
[----:B------:R-:W-:Y:S02]  /*7e30*/  F2FP.F16.F32.PACK_AB R3, R52, R53 ;  /* 0x000000353403723e */ /* 0x000fe400000000ff */
[----:B----4-:R-:W-:Y:S01]  /*7e40*/  PRMT R9, R8, 0x5410, R13 ;  /* 0x0000541008097816 */ /* 0x010fe2000000000d */
[--C-:B------:R-:W-:Y:S01]  /*7e50*/  FFMA.FTZ R13, R248, UR19, -R0.reuse ;  /* 0x00000013f80d7c23 */ /* 0x100fe20008010800 */
[----:B------:R-:W-:Y:S01]  /*7e60*/  HSET2.LE.AND R8, R15, R238, PT ;  /* 0x000000ee0f087233 */ /* 0x000fe20003803000 */
[----:B------:R-:W-:Y:S01]  /*7e70*/  FFMA.FTZ R0, R250, UR19, -R0 ;  /* 0x00000013fa007c23 */ /* 0x000fe20008010800 */
[----:B------:R1:W-:Y:S01]  /*7e80*/  MUFU.EX2 R15, R2 ;  /* 0x00000002000f7308 */ /* 0x0003e20000000800 */
[----:B------:R-:W-:-:S07]  /*7e90*/  LOP3.LUT R95, R10, R11, RZ, 0xc0, !PT ;  /* 0x0000000b0a5f7212 */ /* 0x000fce00078ec0ff */
[----:B------:R-:W-:Y:S08]  /*7ea0*/  MUFU.EX2 R14, R13 ;  /* 0x0000000d000e7308 */ /* 0x000ff00000000800 */
[----:B------:R2:W-:Y:S01]  /*7eb0*/  MUFU.EX2 R13, R0 ;  /* 0x00000000000d7308 */ /* 0x0005e20000000800 */
[----:B-1----:R-:W-:Y:S02]  /*7ec0*/  HSET2.LE.AND R2, R9, R238, PT ;  /* 0x000000ee09027233 */ /* 0x002fe40003803000 */
[----:B------:R-:W-:-:S03]  /*7ed0*/  F2FP.F16.F32.PACK_AB R9, R62, R61 ;  /* 0x0000003d3e09723e */ /* 0x000fc600000000ff */
[----:B------:R-:W-:Y:S01]  /*7ee0*/  LOP3.LUT R93, R2, R3, RZ, 0xc0, !PT ;  /* 0x00000003025d7212 */ /* 0x000fe200078ec0ff */
[----:B------:R-:W-:Y:S01]  /*7ef0*/  IMAD.WIDE.U32 R2, R17, -0x2daee0ad, RZ ;  /* 0xd2511f5311027825 */ /* 0x000fe200078e00ff */
[----:B------:R1:W-:Y:S01]  /*7f00*/  MUFU.EX2 R11, R4 ;  /* 0x00000004000b7308 */ /* 0x0003e20000000800 */
[----:B------:R-:W-:Y:S01]  /*7f10*/  LOP3.LUT R94, R8, R9, RZ, 0xc0, !PT ;  /* 0x00000009085e7212 */ /* 0x000fe200078ec0ff */
[----:B------:R-:W4:Y:S01]  /*7f20*/  LDSM.16.MT88.4 R16, [R218+0xbc00] ;  /* 0x00bc0000da10783b */ /* 0x000f220000004200 */
[----:B------:R-:W-:Y:S02]  /*7f30*/  LOP3.LUT R8, R2, 0xff, RZ, 0xc0, !PT ;  /* 0x000000ff02087812 */ /* 0x000fe400078ec0ff */
[----:B------:R-:W-:-:S03]  /*7f40*/  SHF.R.U32.HI R7, RZ, 0x18, R2 ;  /* 0x00000018ff077819 */ /* 0x000fc60000011602 */
[----:B------:R3:W-:Y:S01]  /*7f50*/  MUFU.EX2 R10, R5 ;  /* 0x00000005000a7308 */ /* 0x0007e20000000800 */
[----:B--2---:R-:W-:Y:S02]  /*7f60*/  LOP3.LUT R0, R3, R30, R156, 0x96, !PT ;  /* 0x0000001e03007212 */ /* 0x004fe400078e969c */
[----:B-1----:R-:W-:Y:S01]  /*7f70*/  SHF.R.U32.HI R4, RZ, 0x10, R2 ;  /* 0x00000010ff047819 */ /* 0x002fe20000011602 */
[----:B------:R-:W-:Y:S01]  /*7f80*/  IMAD.MOV.U32 R213, RZ, RZ, R209 ;  /* 0x000000ffffd57224 */ /* 0x000fe200078e00d1 */
[----:B------:R-:W-:Y:S01]  /*7f90*/  LOP3.LUT R3, R2, 0xffff, RZ, 0xc0, !PT ;  /* 0x0000ffff02037812 */ /* 0x000fe200078ec0ff */
[C---:B---3--:R-:W-:Y:S01]  /*7fa0*/  HMMA.16816.F32 R72, R92.reuse, R80, R76 ;  /* 0x000000505c48723c */ /* 0x048fe2000000184c */
[----:B------:R-:W-:Y:S02]  /*7fb0*/  LOP3.LUT R2, R4, 0xff, RZ, 0xc0, !PT ;  /* 0x000000ff04027812 */ /* 0x000fe400078ec0ff */
[----:B------:R-:W-:Y:S01]  /*7fc0*/  SHF.R.U32.HI R6, RZ, 0x8, R3 ;  /* 0x00000008ff067819 */ /* 0x000fe20000011603 */
[----:B------:R-:W-:Y:S01]  /*7fd0*/  FFMA.FTZ R3, R208, UR19, -R12 ;  /* 0x00000013d0037c23 */ /* 0x000fe2000801080c */
[----:B------:R-:W-:Y:S01]  /*7fe0*/  IMAD.MOV.U32 R208, RZ, RZ, R212 ;  /* 0x000000ffffd07224 */ /* 0x000fe200078e00d4 */
[----:B------:R-:W-:Y:S01]  /*7ff0*/  PRMT R7, R2, 0x5410, R7 ;  /* 0x0000541002077816 */ /* 0x000fe20000000007 */
[----:B------:R-:W-:Y:S01]  /*8000*/  IMAD.MOV.U32 R212, RZ, RZ, R159 ;  /* 0x000000ffffd47224 */ /* 0x000fe200078e009f */
[----:B------:R1:W2:Y:S01]  /*8010*/  MUFU.EX2 R9, R3 ;  /* 0x0000000300097308 */ /* 0x0002a20000000800 */
[----:B------:R-:W-:Y:S01]  /*8020*/  FFMA.FTZ R4, R208, UR19, -R12 ;  /* 0x00000013d0047c23 */ /* 0x000fe2000801080c */
[----:B------:R-:W-:Y:S01]  /*8030*/  LOP3.LUT R2, R0, 0xffff, RZ, 0xc0, !PT ;  /* 0x0000ffff00027812 */ /* 0x000fe200078ec0ff */
[----:B------:R-:W-:Y:S01]  /*8040*/  IMAD.MOV.U32 R159, RZ, RZ, R211 ;  /* 0x000000ffff9f7224 */ /* 0x000fe200078e00d3 */
[----:B------:R-:W-:Y:S01]  /*8050*/  PRMT R6, R8, 0x5410, R6 ;  /* 0x0000541008067816 */ /* 0x000fe20000000006 */
[C---:B------:R-:W-:Y:S01]  /*8060*/  HMMA.16816.F32 R112, R92.reuse, R120, R112 ;  /* 0x000000785c70723c */ /* 0x040fe20000001870 */
[----:B------:R-:W-:Y:S01]  /*8070*/  LOP3.LUT R5, R0, 0xff, RZ, 0xc0, !PT ;  /* 0x000000ff00057812 */ /* 0x000fe200078ec0ff */
[----:B------:R-:W-:Y:S01]  /*8080*/  IMAD.MOV.U32 R234, RZ, RZ, R212 ;  /* 0x000000ffffea7224 */ /* 0x000fe200078e00d4 */
[----:B------:R2:W3:Y:S01]  /*8090*/  MUFU.EX2 R8, R4 ;  /* 0x0000000400087308 */ /* 0x0004e20000000800 */
[----:B------:R-:W-:Y:S01]  /*80a0*/  SHF.R.U32.HI R2, RZ, 0x8, R2 ;  /* 0x00000008ff027819 */ /* 0x000fe20000011602 */
[----:B------:R-:W-:Y:S01]  /*80b0*/  IMAD.MOV.U32 R211, RZ, RZ, R188 ;  /* 0x000000ffffd37224 */ /* 0x000fe200078e00bc */
[----:B------:R-:W-:Y:S01]  /*80c0*/  HMMA.16816.F32 R124, R92, R122, R124 ;  /* 0x0000007a5c7c723c */ /* 0x000fe2000000187c */
[----:B------:R-:W-:Y:S01]  /*80d0*/  IMAD.MOV.U32 R188, RZ, RZ, R189 ;  /* 0x000000ffffbc7224 */ /* 0x000fe200078e00bd */
[--C-:B-1----:R-:W-:Y:S01]  /*80e0*/  SHF.R.U32.HI R3, RZ, 0x10, R0.reuse ;  /* 0x00000010ff037819 */ /* 0x102fe20000011600 */
[----:B------:R-:W-:Y:S01]  /*80f0*/  IMAD.MOV.U32 R189, RZ, RZ, R227 ;  /* 0x000000ffffbd7224 */ /* 0x000fe200078e00e3 */
[----:B------:R-:W-:-:S02]  /*8100*/  SHF.R.U32.HI R0, RZ, 0x18, R0 ;  /* 0x00000018ff007819 */ /* 0x000fc40000011600 */
[C---:B------:R-:W-:Y:S01]  /*8110*/  HMMA.16816.F32 R128, R92.reuse, R136, R128 ;  /* 0x000000885c80723c */ /* 0x040fe20000001880 */
[----:B------:R-:W-:Y:S02]  /*8120*/  LOP3.LUT R3, R3, 0xff, RZ, 0xc0, !PT ;  /* 0x000000ff03037812 */ /* 0x000fe400078ec0ff */
[----:B------:R-:W-:Y:S02]  /*8130*/  PRMT R5, R5, 0x5410, R2 ;  /* 0x0000541005057816 */ /* 0x000fe40000000002 */
[----:B--2---:R-:W-:Y:S01]  /*8140*/  F2FP.F16.F32.PACK_AB R4, R9, R10 ;  /* 0x0000000a0904723e */ /* 0x004fe200000000ff */
[----:B------:R-:W-:Y:S01]  /*8150*/  IMAD.MOV.U32 R235, RZ, RZ, R159 ;  /* 0x000000ffffeb7224 */ /* 0x000fe200078e009f */
[----:B------:R-:W-:Y:S01]  /*8160*/  PRMT R2, R3, 0x5410, R0 ;  /* 0x0000541003027816 */ /* 0x000fe20000000000 */
[----:B------:R-:W-:Y:S01]  /*8170*/  IMAD.MOV.U32 R212, RZ, RZ, R188 ;  /* 0x000000ffffd47224 */ /* 0x000fe200078e00bc */
[--C-:B------:R-:W-:Y:S01]  /*8180*/  HSET2.LE.AND R3, R7, R238.reuse, PT ;  /* 0x000000ee07037233 */ /* 0x100fe20003803000 */
[----:B------:R-:W-:Y:S01]  /*8190*/  IMAD.MOV.U32 R209, RZ, RZ, R204 ;  /* 0x000000ffffd17224 */ /* 0x000fe200078e00cc */
[--C-:B------:R-:W-:Y:S01]  /*81a0*/  HSET2.LE.AND R0, R6, R238.reuse, PT ;  /* 0x000000ee06007233 */ /* 0x100fe20003803000 */
[----:B------:R1:W5:Y:S01]  /*81b0*/  LDL.LU R227, [R1+0xe4] ;  /* 0x0000e40001e37983 */ /* 0x0003620000300800 */
[----:B------:R-:W-:Y:S01]  /*81c0*/  HSET2.LE.AND R7, R2, R238, PT ;  /* 0x000000ee02077233 */ /* 0x000fe20003803000 */
[----:B------:R-:W-:Y:S01]  /*81d0*/  HMMA.16816.F32 R140, R92, R138, R140 ;  /* 0x0000008a5c8c723c */ /* 0x000fe2000000188c */
[----:B------:R-:W-:-:S02]  /*81e0*/  F2FP.F16.F32.PACK_AB R2, R13, R14 ;  /* 0x0000000e0d02723e */ /* 0x000fc400000000ff */
[----:B------:R-:W-:Y:S01]  /*81f0*/  HSET2.LE.AND R5, R5, R238, PT ;  /* 0x000000ee05057233 */ /* 0x000fe20003803000 */
[----:B------:R-:W-:Y:S01]  /*8200*/  IMAD.MOV.U32 R238, RZ, RZ, R234 ;  /* 0x000000ffffee7224 */ /* 0x000fe200078e00ea */
[----:B------:R-:W-:Y:S01]  /*8210*/  LOP3.LUT R98, R0, R2, RZ, 0xc0, !PT ;  /* 0x0000000200627212 */ /* 0x000fe200078ec0ff */
[----:B------:R-:W-:Y:S01]  /*8220*/  IMAD.MOV.U32 R234, RZ, RZ, R215 ;  /* 0x000000ffffea7224 */ /* 0x000fe200078e00d7 */
[----:B---3--:R-:W-:Y:S01]  /*8230*/  F2FP.F16.F32.PACK_AB R0, R8, R11 ;  /* 0x0000000b0800723e */ /* 0x008fe200000000ff */
[----:B------:R-:W-:Y:S01]  /*8240*/  IMAD.MOV.U32 R208, RZ, RZ, R189 ;  /* 0x000000ffffd07224 */ /* 0x000fe200078e00bd */
[----:B------:R-:W-:Y:S01]  /*8250*/  LOP3.LUT R99, R3, R4, RZ, 0xc0, !PT ;  /* 0x0000000403637212 */ /* 0x000fe200078ec0ff */
[----:B------:R-:W-:Y:S01]  /*8260*/  FADD.FTZ R3, R238, R237 ;  /* 0x000000edee037221 */ /* 0x000fe20000010000 */
[----:B------:R-:W-:Y:S01]  /*8270*/  LOP3.LUT R97, R7, R0, RZ, 0xc0, !PT ;  /* 0x0000000007617212 */ /* 0x000fe200078ec0ff */
[----:B------:R-:W-:Y:S01]  /*8280*/  FADD.FTZ R2, R223, R224 ;  /* 0x000000e0df027221 */ /* 0x000fe20000010000 */
[----:B------:R-:W-:-:S02]  /*8290*/  IMAD.MOV.U32 R238, RZ, RZ, R234 ;  /* 0x000000ffffee7224 */ /* 0x000fc400078e00ea */
[----:B------:R-:W-:Y:S01]  /*82a0*/  FADD.FTZ R0, R221, R222 ;  /* 0x000000dedd007221 */ /* 0x000fe20000010000 */
[----:B------:R-:W-:Y:S02]  /*82b0*/  IMAD.MOV.U32 R234, RZ, RZ, R235 ;  /* 0x000000ffffea7224 */ /* 0x000fe400078e00eb */
[----:B------:R-:W-:Y:S01]  /*82c0*/  FADD.FTZ R4, R219, R220 ;  /* 0x000000dcdb047221 */ /* 0x000fe20000010000 */
[----:B------:R-:W-:Y:S02]  /*82d0*/  IMAD.MOV.U32 R235, RZ, RZ, R208 ;  /* 0x000000ffffeb7224 */ /* 0x000fe400078e00d0 */
[----:B------:R-:W-:Y:S01]  /*82e0*/  FADD.FTZ R3, R217, R3 ;  /* 0x00000003d9037221 */ /* 0x000fe20000010000 */
[----:B------:R-:W-:Y:S02]  /*82f0*/  IMAD.MOV.U32 R208, RZ, RZ, R212 ;  /* 0x000000ffffd07224 */ /* 0x000fe400078e00d4 */
[----:B------:R-:W-:Y:S01]  /*8300*/  FADD.FTZ R2, R238, R2 ;  /* 0x00000002ee027221 */ /* 0x000fe20000010000 */
[----:B------:R-:W-:-:S02]  /*8310*/  IMAD.MOV.U32 R212, RZ, RZ, R200 ;  /* 0x000000ffffd47224 */ /* 0x000fc400078e00c8 */
[----:B------:R-:W-:Y:S01]  /*8320*/  FADD.FTZ R0, R234, R0 ;  /* 0x00000000ea007221 */ /* 0x000fe20000010000 */
[----:B------:R-:W-:Y:S02]  /*8330*/  IMAD.MOV.U32 R215, RZ, RZ, R210 ;  /* 0x000000ffffd77224 */ /* 0x000fe400078e00d2 */
[----:B------:R-:W-:Y:S01]  /*8340*/  FADD.FTZ R4, R235, R4 ;  /* 0x00000004eb047221 */ /* 0x000fe20000010000 */
[----:B------:R-:W-:Y:S01]  /*8350*/  FADD.FTZ R3, R208, R3 ;  /* 0x00000003d0037221 */ /* 0x000fe20000010000 */
[----:B------:R-:W-:Y:S01]  /*8360*/  IMAD.MOV.U32 R210, RZ, RZ, R225 ;  /* 0x000000ffffd27224 */ /* 0x000fe200078e00e1 */
[----:B------:R-:W-:Y:S01]  /*8370*/  F2FP.F16.F32.PACK_AB R6, R15, R28 ;  /* 0x0000001c0f06723e */ /* 0x000fe200000000ff */
[----:B------:R-:W-:Y:S01]  /*8380*/  FADD.FTZ R2, R212, R2 ;  /* 0x00000002d4027221 */ /* 0x000fe20000010000 */
[----:B------:R-:W-:Y:S01]  /*8390*/  FADD.FTZ R0, R213, R0 ;  /* 0x00000000d5007221 */ /* 0x000fe20000010000 */
[----:B------:R-:W-:Y:S02]  /*83a0*/  IMAD.MOV.U32 R188, RZ, RZ, R157 ;  /* 0x000000ffffbc7224 */ /* 0x000fe400078e009d */
[----:B------:R-:W-:Y:S01]  /*83b0*/  FADD.FTZ R4, R215, R4 ;  /* 0x00000004d7047221 */ /* 0x000fe20000010000 */
[----:B------:R-:W-:Y:S01]  /*83c0*/  FADD.FTZ R3, R209, R3 ;  /* 0x00000003d1037221 */ /* 0x000fe20000010000 */
[----:B------:R-:W-:Y:S01]  /*83d0*/  IMAD.MOV.U32 R189, RZ, RZ, R158 ;  /* 0x000000ffffbd7224 */ /* 0x000fe200078e009e */
        /* <DEDUP_REMOVED lines=14> */
[----:B------:R-:W-:-:S02]  /*84c0*/  IMAD.MOV.U32 R200, RZ, RZ, R231 ;  /* 0x000000ffffc87224 */ /* 0x000fc400078e00e7 */
        /* <DEDUP_REMOVED lines=28> */
[----:B------:R1:W5:Y:S01]  /*8690*/  LDL.LU R226, [R1+0xe0] ;  /* 0x0000e00001e27983 */ /* 0x0003620000300800 */
[----:B------:R-:W-:Y:S01]  /*86a0*/  FADD.FTZ R4, R14, R4 ;  /* 0x000000040e047221 */ /* 0x000fe20000010000 */
[----:B------:R-:W-:Y:S01]  /*86b0*/  FADD.FTZ R2, R61, R2 ;  /* 0x000000023d027221 */ /* 0x000fe20000010000 */
[----:B------:R-:W-:Y:S01]  /*86c0*/  FADD.FTZ R3, R10, R3 ;  /* 0x000000030a037221 */ /* 0x000fe20000010000 */
[----:B------:R1:W5:Y:S01]  /*86d0*/  LDL.LU R225, [R1+0xdc] ;  /* 0x0000dc0001e17983 */ /* 0x0003620000300800 */
[----:B------:R-:W-:Y:S01]  /*86e0*/  FADD.FTZ R0, R31, R0 ;  /* 0x000000001f007221 */ /* 0x000fe20000010000 */
[----:B------:R-:W-:Y:S01]  /*86f0*/  FADD.FTZ R234, R13, R4 ;  /* 0x000000040dea7221 */ /* 0x000fe20000010000 */
[----:B------:R-:W2:Y:S01]  /*8700*/  LDC.U8 R231, c[0x0][0x388] ;  /* 0x0000e200ffe77b82 */ /* 0x000ea20000000000 */
[----:B------:R1:W5:Y:S01]  /*8710*/  LDL.LU R224, [R1+0xd8] ;  /* 0x0000d80001e07983 */ /* 0x0003620000300800 */
[----:B------:R-:W-:-:S03]  /*8720*/  FADD.FTZ R2, R62, R2 ;  /* 0x000000023e027221 */ /* 0x000fc60000010000 */
[----:B------:R1:W5:Y:S01]  /*8730*/  LDL.LU R223, [R1+0xd4] ;  /* 0x0000d40001df7983 */ /* 0x0003620000300800 */
[----:B------:R-:W-:-:S03]  /*8740*/  FADD.FTZ R235, R9, R3 ;  /* 0x0000000309eb7221 */ /* 0x000fc60000010000 */
[----:B------:R1:W5:Y:S01]  /*8750*/  LDL.LU R222, [R1+0xd0] ;  /* 0x0000d00001de7983 */ /* 0x0003620000300800 */
[----:B------:R-:W-:-:S03]  /*8760*/  FADD.FTZ R0, R29, R0 ;  /* 0x000000001d007221 */ /* 0x000fc60000010000 */
[----:B------:R1:W5:Y:S04]  /*8770*/  LDL.LU R221, [R1+0xcc] ;  /* 0x0000cc0001dd7983 */ /* 0x0003680000300800 */
[----:B------:R1:W5:Y:S04]  /*8780*/  LDL.LU R220, [R1+0xc8] ;  /* 0x0000c80001dc7983 */ /* 0x0003680000300800 */
[----:B------:R1:W5:Y:S04]  /*8790*/  LDL.LU R219, [R1+0xc4] ;  /* 0x0000c40001db7983 */ /* 0x0003680000300800 */
[----:B------:R1:W5:Y:S04]  /*87a0*/  LDL.LU R217, [R1+0xc0] ;  /* 0x0000c00001d97983 */ /* 0x0003680000300800 */
[----:B------:R1:W-:Y:S04]  /*87b0*/  STL [R1+0x58], R234 ;  /* 0x000058ea01007387 */ /* 0x0003e80000100800 */
[----:B------:R1:W-:Y:S04]  /*87c0*/  STL [R1+0x78], R2 ;  /* 0x0000780201007387 */ /* 0x0003e80000100800 */
[----:B------:R1:W-:Y:S04]  /*87d0*/  STL [R1+0x70], R235 ;  /* 0x000070eb01007387 */ /* 0x0003e80000100800 */
[----:B------:R1:W-:Y:S01]  /*87e0*/  STL [R1+0x74], R0 ;  /* 0x0000740001007387 */ /* 0x0003e20000100800 */
        /* <DEDUP_REMOVED lines=9> */
[----:B------:R-:W-:Y:S06]  /*8880*/  HMMA.16816.F32 R68, R96, R80, R68 ;  /* 0x000000506044723c */ /* 0x000fec0000001844 */
[----:B----4-:R-:W-:Y:S06]  /*8890*/  HMMA.16816.F32 R88, R92, R16, R180 ;  /* 0x000000105c58723c */ /* 0x010fec00000018b4 */
        /* <DEDUP_REMOVED lines=9> */
[----:B-12---:R-:W-:-:S15]  /*8930*/  @!P0 BRA `(.L_x_470) ;  /* 0x000000cc00388947 */ /* 0x006fde0003800000 */
[----:B------:R-:W2:Y:S01]  /*8940*/  LDL.64 R202, [R1+0xa0] ;  /* 0x0000a00001ca7983 */ /* 0x000ea20000100a00 */
[----:B------:R-:W-:Y:S01]  /*8950*/  ULDC UR4, c[0x0][0x2d0] ;  /* 0x0000b40000047ab9 */ /* 0x000fe20000000800 */
[----:B------:R-:W-:-:S04]  /*8960*/  DEPBAR.LE SB0, 0x0 ;  /* 0x000080000000791a */ /* 0x000fc80000000000 */
[----:B------:R-:W3:Y:S04]  /*8970*/  LDL R204, [R1+0x7c] ;  /* 0x00007c0001cc7983 */ /* 0x000ee80000100800 */
[----:B------:R-:W4:Y:S04]  /*8980*/  LDL R205, [R1+0x98] ;  /* 0x0000980001cd7983 */ /* 0x000f280000100800 */
[----:B------:R-:W4:Y:S01]  /*8990*/  LDL.64 R206, [R1+0x50] ;  /* 0x0000500001ce7983 */ /* 0x000f220000100a00 */
[----:B------:R-:W-:Y:S01]  /*89a0*/  UIADD3 UR17, UR18, -0x2, URZ ;  /* 0xfffffffe12117890 */ /* 0x000fe2000fffe03f */
[----:B------:R-:W1:Y:S03]  /*89b0*/  S2R R252, SR_TID.X ;  /* 0x0000000000fc7919 */ /* 0x000e660000002100 */
[----:B------:R-:W-:Y:S01]  /*89c0*/  UISETP.GT.AND UP0, UPT, UR17, UR12, UPT ;  /* 0x0000000c1100728c */ /* 0x000fe2000bf04270 */
[----:B-1----:R-:W-:-:S05]  /*89d0*/  IMAD.SHL.U32 R252, R252, 0x2, RZ ;  /* 0x00000002fcfc7824 */ /* 0x002fca00078e00ff */
[----:B------:R-:W-:Y:S01]  /*89e0*/  LOP3.LUT R252, R252, 0x6, RZ, 0xc0, !PT ;  /* 0x00000006fcfc7812 */ /* 0x000fe200078ec0ff */
[----:B------:R-:W-:Y:S01]  /*89f0*/  BAR.SYNC.DEFER_BLOCKING 0x0 ;  /* 0x0000000000007b1d */ /* 0x000fe20000010000 */
[----:B--2---:R-:W-:Y:S02]  /*8a00*/  ISETP.GE.AND P4, PT, R202, UR4, PT ;  /* 0x00000004ca007c0c */ /* 0x004fe4000bf86270 */
[----:B---3--:R-:W-:Y:S02]  /*8a10*/  ISETP.GE.AND P3, PT, R204, UR4, PT ;  /* 0x00000004cc007c0c */ /* 0x008fe4000bf66270 */
[----:B----4-:R-:W-:Y:S01]  /*8a20*/  ISETP.GE.AND P2, PT, R205, UR4, PT ;  /* 0x00000004cd007c0c */ /* 0x010fe2000bf46270 */
[----:B------:R-:W-:-:S08]  /*8a30*/  UIADD3 UR4, UR18, -0x2, URZ ;  /* 0xfffffffe12047890 */ /* 0x000fd0000fffe03f */
[----:B------:R-:W1:Y:S01]  /*8a40*/  @!P4 LDC.64 R4, c[0x0][0x220] ;  /* 0x00008800ff04cb82 */ /* 0x000e620000000a00 */
[----:B-----5:R-:W-:Y:S01]  /*8a50*/  @P4 STS [R222+0x9000], RZ ;  /* 0x009000ffde004388 */ /* 0x020fe20000000800 */
[----:B------:R-:W-:Y:S02]  /*8a60*/  USHF.R.S32.HI UR7, URZ, 0x1f, UR4 ;  /* 0x0000001f3f077899 */ /* 0x000fe40008011404 */
[----:B------:R-:W-:Y:S01]  /*8a70*/  UIMAD UR6, UR27, UR4, URZ ;  /* 0x000000041b0672a4 */ /* 0x000fe2000f8e023f */
[----:B------:R-:W-:Y:S01]  /*8a80*/  IMAD.U32 R2, RZ, RZ, UR4 ;  /* 0x00000004ff027e24 */ /* 0x000fe2000f8e00ff */
[----:B------:R-:W-:Y:S02]  /*8a90*/  @P4 STS [R222+0x9004], RZ ;  /* 0x009004ffde004388 */ /* 0x000fe40000000800 */
[----:B------:R-:W2:Y:S01]  /*8aa0*/  @!P3 LDC.64 R10, c[0x0][0x220] ;  /* 0x00008800ff0abb82 */ /* 0x000ea20000000a00 */
[----:B------:R-:W-:Y:S01]  /*8ab0*/  UIMAD UR6, UR7, UR28, UR6 ;  /* 0x0000001c070672a4 */ /* 0x000fe2000f8e0206 */
[----:B------:R-:W-:Y:S01]  /*8ac0*/  IMAD.WIDE.U32 R2, R2, UR28, R206 ;  /* 0x0000001c02027c25 */ /* 0x000fe2000f8e00ce */
[----:B------:R-:W-:Y:S04]  /*8ad0*/  @P4 STS.64 [R222+0x9008], RZ ;  /* 0x009008ffde004388 */ /* 0x000fe80000000a00 */
[----:B------:R-:W-:Y:S01]  /*8ae0*/  VIADD R3, R3, UR6 ;  /* 0x0000000603037c36 */ /* 0x000fe20008000000 */
[----:B------:R-:W3:Y:S01]  /*8af0*/  @!P2 LDC.64 R8, c[0x0][0x220] ;  /* 0x00008800ff08ab82 */ /* 0x000ee20000000a00 */
[----:B------:R-:W-:-:S07]  /*8b00*/  IADD3 R0, P5, R2, UR31, RZ ;  /* 0x0000001f02007c10 */ /* 0x000fce000ffbe0ff */
[----:B------:R-:W4:Y:S01]  /*8b10*/  @!P4 LDC.64 R6, c[0x0][0x220] ;  /* 0x00008800ff06cb82 */ /* 0x000f220000000a00 */
[----:B-1----:R-:W-:-:S04]  /*8b20*/  @!P4 LEA R4, P0, R2, R4, 0x1 ;  /* 0x000000040204c211 */ /* 0x002fc800078008ff */
[----:B------:R-:W-:-:S03]  /*8b30*/  @!P4 LEA.HI.X R5, R2, R5, R3, 0x1, P0 ;  /* 0x000000050205c211 */ /* 0x000fc600000f0c03 */
[----:B------:R-:W1:Y:S01]  /*8b40*/  @!P3 LDC.64 R12, c[0x0][0x220] ;  /* 0x00008800ff0cbb82 */ /* 0x000e620000000a00 */
[C---:B--2---:R-:W-:Y:S01]  /*8b50*/  @!P3 LEA R10, P1, R2.reuse, R10, 0x1 ;  /* 0x0000000a020ab211 */ /* 0x044fe200078208ff */
[----:B------:R-:W-:Y:S01]  /*8b60*/  @!PT LDS RZ, [RZ] ;  /* 0x00000000fffff984 */ /* 0x000fe20000000800 */
[----:B------:R-:W-:Y:S01]  /*8b70*/  @!PT LDS RZ, [RZ] ;  /* 0x00000000fffff984 */ /* 0x000fe20000000800 */
[----:B------:R-:W-:Y:S01]  /*8b80*/  @!PT LDS RZ, [RZ] ;  /* 0x00000000fffff984 */ /* 0x000fe20000000800 */
[----:B------:R1:W-:Y:S03]  /*8b90*/  @!P4 LDGSTS.E.BYPASS.LTC128B.128 [R222+0x9000], desc[UR22][R4.64] ;  /* 0x0900000004decfae */ /* 0x0003e6000b901d56 */
[C-C-:B------:R-:W-:Y:S01]  /*8ba0*/  @!P3 LEA.HI.X R11, R2.reuse, R11, R3.reuse, 0x1, P1 ;  /* 0x0000000b020bb211 */ /* 0x140fe200008f0c03 */
[----:B------:R-:W-:Y:S02]  /*8bb0*/  @P3 STS.128 [R222+0xa000], RZ ;  /* 0x00a000ffde003388 */ /* 0x000fe40000000c00 */
[----:B------:R-:W2:Y:S01]  /*8bc0*/  @!P2 LDC.64 R14, c[0x0][0x220] ;  /* 0x00008800ff0eab82 */ /* 0x000ea20000000a00 */
[C---:B---3--:R-:W-:Y:S01]  /*8bd0*/  @!P2 LEA R8, P0, R2.reuse, R8, 0x1 ;  /* 0x000000080208a211 */ /* 0x048fe200078008ff */
[----:B------:R-:W-:Y:S01]  /*8be0*/  @!PT LDS RZ, [RZ] ;  /* 0x00000000fffff984 */ /* 0x000fe20000000800 */
[----:B------:R-:W-:Y:S01]  /*8bf0*/  @!PT LDS RZ, [RZ] ;  /* 0x00000000fffff984 */ /* 0x000fe20000000800 */
[----:B------:R-:W-:Y:S01]  /*8c00*/  @!PT LDS RZ, [RZ] ;  /* 0x00000000fffff984 */ /* 0x000fe20000000800 */
[----:B------:R-:W-:Y:S03]  /*8c10*/  @!P3 LDGSTS.E.BYPASS.LTC128B.128 [R222+0xa000], desc[UR22][R10.64+0x40] ;  /* 0x0a0000400adebfae */ /* 0x000fe6000b901d56 */
[----:B------:R-:W-:Y:S01]  /*8c20*/  @!P2 LEA.HI.X R9, R2, R9, R3, 0x1, P0 ;  /* 0x000000090209a211 */ /* 0x000fe200000f0c03 */
[----:B------:R-:W-:Y:S01]  /*8c30*/  @P2 STS.128 [R222+0xb000], RZ ;  /* 0x00b000ffde002388 */ /* 0x000fe20000000c00 */
[----:B------:R-:W-:-:S02]  /*8c40*/  IADD3.X R3, R3, UR16, RZ, P5, !PT ;  /* 0x0000001003037c10 */ /* 0x000fc4000affe4ff */
[C---:B----4-:R-:W-:Y:S01]  /*8c50*/  @!P4 LEA R6, P5, R0.reuse, R6, 0x1 ;  /* 0x000000060006c211 */ /* 0x050fe200078a08ff */
[----:B------:R-:W-:Y:S01]  /*8c60*/  @!PT LDS RZ, [RZ] ;  /* 0x00000000fffff984 */ /* 0x000fe20000000800 */
[----:B------:R-:W-:Y:S01]  /*8c70*/  @!PT LDS RZ, [RZ] ;  /* 0x00000000fffff984 */ /* 0x000fe20000000800 */
[----:B------:R-:W-:Y:S01]  /*8c80*/  @!PT LDS RZ, [RZ] ;  /* 0x00000000fffff984 */ /* 0x000fe20000000800 */
[----:B------:R3:W-:Y:S03]  /*8c90*/  @!P2 LDGSTS.E.BYPASS.LTC128B.128 [R222+0xb000], desc[UR22][R8.64+0x80] ;  /* 0x0b00008008deafae */ /* 0x0007e6000b901d56 */
[C---:B------:R-:W-:Y:S01]  /*8ca0*/  @!P4 LEA.HI.X R7, R0.reuse, R7, R3, 0x1, P5 ;  /* 0x000000070007c211 */ /* 0x040fe200028f0c03 */
[----:B------:R-:W-:Y:S04]  /*8cb0*/  @P4 STS.128 [R222+0x9800], RZ ;  /* 0x009800ffde004388 */ /* 0x000fe80000000c00 */
[----:B------:R-:W-:Y:S01]  /*8cc0*/  @!PT LDS RZ, [RZ] ;  /* 0x00000000fffff984 */ /* 0x000fe20000000800 */
[----:B------:R-:W-:Y:S01]  /*8cd0*/  @!PT LDS RZ, [RZ] ;  /* 0x00000000fffff984 */ /* 0x000fe20000000800 */
[----:B------:R-:W-:Y:S01]  /*8ce0*/  @!PT LDS RZ, [RZ] ;  /* 0x00000000fffff984 */ /* 0x000fe20000000800 */
[----:B------:R-:W-:Y:S01]  /*8cf0*/  @!P4 LDGSTS.E.BYPASS.LTC128B.128 [R222+0x9800], desc[UR22][R6.64] ;  /* 0x0980000006decfae */ /* 0x000fe2000b901d56 */
[----:B-1----:R-:W-:-:S03]  /*8d00*/  @!P3 LEA R4, P1, R0, R12, 0x1 ;  /* 0x0000000c0004b211 */ /* 0x002fc600078208ff */
[----:B------:R-:W-:Y:S01]  /*8d10*/  @P3 STS.128 [R222+0xa800], RZ ;  /* 0x00a800ffde003388 */ /* 0x000fe20000000c00 */
[C---:B--2---:R-:W-:Y:S02]  /*8d20*/  @!P2 LEA R2, P0, R0.reuse, R14, 0x1 ;  /* 0x0000000e0002a211 */ /* 0x044fe400078008ff */
[C-C-:B------:R-:W-:Y:S02]  /*8d30*/  @!P3 LEA.HI.X R5, R0.reuse, R13, R3.reuse, 0x1, P1 ;  /* 0x0000000d0005b211 */ /* 0x140fe400008f0c03 */
[----:B------:R-:W-:Y:S01]  /*8d40*/  @!P2 LEA.HI.X R3, R0, R15, R3, 0x1, P0 ;  /* 0x0000000f0003a211 */ /* 0x000fe200000f0c03 */
[----:B------:R-:W-:Y:S02]  /*8d50*/  IMAD.U32 R0, RZ, RZ, UR17 ;  /* 0x00000011ff007e24 */ /* 0x000fe4000f8e00ff */
[----:B------:R-:W-:Y:S01]  /*8d60*/  @!PT LDS RZ, [RZ] ;  /* 0x00000000fffff984 */ /* 0x000fe20000000800 */
[----:B------:R-:W-:Y:S01]  /*8d70*/  @!PT LDS RZ, [RZ] ;  /* 0x00000000fffff984 */ /* 0x000fe20000000800 */
[----:B------:R-:W-:Y:S01]  /*8d80*/  @!PT LDS RZ, [RZ] ;  /* 0x00000000fffff984 */ /* 0x000fe20000000800 */
[----:B------:R-:W-:Y:S02]  /*8d90*/  @!P3 LDGSTS.E.BYPASS.LTC128B.128 [R222+0xa800], desc[UR22][R4.64+0x40] ;  /* 0x0a80004004debfae */ /* 0x000fe4000b901d56 */
[----:B------:R-:W-:-:S02]  /*8da0*/  IMAD R0, R0, 0x40, R252 ;  /* 0x0000004000007824 */ /* 0x000fc400078e02fc */
[----:B------:R-:W-:Y:S03]  /*8db0*/  @P2 STS.128 [R222+0xb800], RZ ;  /* 0x00b800ffde002388 */ /* 0x000fe60000000c00 */
[C---:B------:R-:W-:Y:S01]  /*8dc0*/  ISETP.GE.AND P5, PT, R0.reuse, R230, PT ;  /* 0x000000e60000720c */ /* 0x040fe20003fa6270 */
[----:B------:R-:W-:Y:S01]  /*8dd0*/  @!PT LDS RZ, [RZ] ;  /* 0x00000000fffff984 */ /* 0x000fe20000000800 */
[----:B------:R-:W-:Y:S01]  /*8de0*/  @!PT LDS RZ, [RZ] ;  /* 0x00000000fffff984 */ /* 0x000fe20000000800 */
[----:B------:R-:W-:Y:S01]  /*8df0*/  @!PT LDS RZ, [RZ] ;  /* 0x00000000fffff984 */ /* 0x000fe20000000800 */
[----:B------:R1:W-:Y:S01]  /*8e00*/  @!P2 LDGSTS.E.BYPASS.LTC128B.128 [R222+0xb800], desc[UR22][R2.64+0x80] ;  /* 0x0b80008002deafae */ /* 0x0003e2000b901d56 */
[C---:B------:R-:W-:Y:S02]  /*8e10*/  ISETP.GE.AND P6, PT, R0.reuse, R228, PT ;  /* 0x000000e40000720c */ /* 0x040fe40003fc6270 */
[C---:B------:R-:W-:Y:S01]  /*8e20*/  ISETP.GE.AND P1, PT, R0.reuse, R227, PT ;  /* 0x000000e30000720c */ /* 0x040fe20003f26270 */
[----:B------:R-:W-:Y:S01]  /*8e30*/  LDSM.16.M88.4 R12, [R220] ;  /* 0x00000000dc0c783b */ /* 0x000fe20000000200 */
[C---:B------:R-:W-:Y:S02]  /*8e40*/  ISETP.LT.OR P5, PT, R0.reuse, R225, P5 ;  /* 0x000000e10000720c */ /* 0x040fe40002fa1670 */
[C---:B------:R-:W-:Y:S01]  /*8e50*/  ISETP.LT.OR P6, PT, R0.reuse, R226, P6 ;  /* 0x000000e20000720c */ /* 0x040fe200037c1670 */
[----:B------:R-:W2:Y:S01]  /*8e60*/  LDSM.16.M88.4 R24, [R217+0x6000] ;  /* 0x00600000d918783b */ /* 0x000ea20000000200 */
[----:B------:R-:W-:-:S03]  /*8e70*/  ISETP.LT.OR P1, PT, R0, R223, P1 ;  /* 0x000000df0000720c */ /* 0x000fc60000f21670 */
[----:B---3--:R-:W3:Y:S04]  /*8e80*/  LDSM.16.M88.4 R8, [R220+0x1000] ;  /* 0x00100000dc08783b */ /* 0x008ee80000000200 */
[----:B------:R-:W4:Y:S04]  /*8e90*/  LDSM.16.M88.4 R28, [R217+0x6c00] ;  /* 0x006c0000d91c783b */ /* 0x000f280000000200 */
[----:B------:R-:W4:Y:S04]  /*8ea0*/  LDSM.16.M88.4 R20, [R217+0x6400] ;  /* 0x00640000d914783b */ /* 0x000f280000000200 */
[----:B------:R-:W4:Y:S01]  /*8eb0*/  LDSM.16.M88.4 R16, [R217+0x6800] ;  /* 0x00680000d910783b */ /* 0x000f220000000200 */
[----:B-1----:R-:W-:-:S03]  /*8ec0*/  VIADD R2, R0, 0x1 ;  /* 0x0000000100027836 */ /* 0x002fc60000000000 */
[----:B------:R-:W-:Y:S01]  /*8ed0*/  LDSM.16.M88.4 R52, [R219+0x6000] ;  /* 0x00600000db34783b */ /* 0x000fe20000000200 */
[----:B------:R-:W-:-:S03]  /*8ee0*/  VIADD R3, R0, 0x8 ;  /* 0x0000000800037836 */ /* 0x000fc60000000000 */
[----:B------:R-:W1:Y:S01]  /*8ef0*/  LDSM.16.M88.4 R4, [R221+0x1000] ;  /* 0x00100000dd04783b */ /* 0x000e620000000200 */
[----:B------:R-:W-:-:S03]  /*8f00*/  ISETP.GE.AND P0, PT, R2, R228, PT ;  /* 0x000000e40200720c */ /* 0x000fc60003f06270 */
[----:B------:R-:W1:Y:S01]  /*8f10*/  LDSM.16.M88.4 R40, [R219+0x6c00] ;  /* 0x006c0000db28783b */ /* 0x000e620000000200 */
[----:B------:R-:W-:-:S03]  /*8f20*/  ISETP.LT.OR P0, PT, R2, R226, P0 ;  /* 0x000000e20200720c */ /* 0x000fc60000701670 */
[----:B------:R-:W1:Y:S04]  /*8f30*/  LDSM.16.M88.4 R48, [R219+0x6400] ;  /* 0x00640000db30783b */ /* 0x000e680000000200 */
[----:B------:R-:W1:Y:S01]  /*8f40*/  LDSM.16.M88.4 R44, [R219+0x6800] ;  /* 0x00680000db2c783b */ /* 0x000e620000000200 */
[-C--:B--2---:R-:W-:Y:S03]  /*8f50*/  HMMA.16816.F32 R248, R12, R24.reuse, RZ ;  /* 0x000000180cf8723c */ /* 0x084fe600000018ff */
[----:B------:R-:W0:Y:S03]  /*8f60*/  LDGDEPBAR ;  /* 0x00000000000079af */ /* 0x000e260000000000 */
[C---:B---3--:R-:W-:Y:S06]  /*8f70*/  HMMA.16816.F32 R60, R8.reuse, R24, RZ ;  /* 0x00000018083c723c */ /* 0x048fec00000018ff */
[-C--:B------:R-:W-:Y:S06]  /*8f80*/  HMMA.16816.F32 R56, R8, R26.reuse, RZ ;  /* 0x0000001a0838723c */ /* 0x080fec00000018ff */
[----:B------:R-:W-:Y:S06]  /*8f90*/  HMMA.16816.F32 R244, R12, R26, RZ ;  /* 0x0000001a0cf4723c */ /* 0x000fec00000018ff */
[C---:B----4-:R-:W-:Y:S06]  /*8fa0*/  HMMA.16816.F32 R24, R8.reuse, R28, RZ ;  /* 0x0000001c0818723c */ /* 0x050fec00000018ff */
[C---:B------:R-:W-:Y:S06]  /*8fb0*/  HMMA.16816.F32 R36, R8.reuse, R20, RZ ;  /* 0x000000140824723c */ /* 0x040fec00000018ff */
[C---:B------:R-:W-:Y:S06]  /*8fc0*/  HMMA.16816.F32 R32, R8.reuse, R16, RZ ;  /* 0x000000100820723c */ /* 0x040fec00000018ff */
[C---:B------:R-:W-:Y:S06]  /*8fd0*/  HMMA.16816.F32 R108, R8.reuse, R22, RZ ;  /* 0x00000016086c723c */ /* 0x040fec00000018ff */
[C---:B------:R-:W-:Y:S06]  /*8fe0*/  HMMA.16816.F32 R184, R8.reuse, R18, RZ ;  /* 0x0000001208b8723c */ /* 0x040fec00000018ff */
[----:B------:R-:W-:Y:S01]  /*8ff0*/  HMMA.16816.F32 R180, R8, R30, RZ ;  /* 0x0000001e08b4723c */ /* 0x000fe200000018ff */
[----:B------:R-:W2:Y:S05]  /*9000*/  LDSM.16.M88.4 R8, [R221] ;  /* 0x00000000dd08783b */ /* 0x000eaa0000000200 */
[C---:B-1----:R-:W-:Y:S06]  /*9010*/  HMMA.16816.F32 R196, R4.reuse, R52, R60 ;  /* 0x0000003404c4723c */ /* 0x042fec000000183c */
[C---:B------:R-:W-:Y:S06]  /*9020*/  HMMA.16816.F32 R176, R4.reuse, R40, R24 ;  /* 0x0000002804b0723c */ /* 0x040fec0000001818 */
[----:B------:R-:W-:Y:S06]  /*9030*/  HMMA.16816.F32 R64, R4, R54, R56 ;  /* 0x000000360440723c */ /* 0x000fec0000001838 */
[C---:B------:R-:W-:Y:S06]  /*9040*/  HMMA.16816.F32 R236, R12.reuse, R20, RZ ;  /* 0x000000140cec723c */ /* 0x040fec00000018ff */
[----:B------:R-:W-:Y:S01]  /*9050*/  HMMA.16816.F32 R240, R12, R22, RZ ;  /* 0x000000160cf0723c */ /* 0x000fe200000018ff */
[----:B------:R-:W-:Y:S05]  /*9060*/  LDSM.16.M88.4 R20, [R217+0x7000] ;  /* 0x00700000d914783b */ /* 0x000fea0000000200 */
[C---:B------:R-:W-:Y:S01]  /*9070*/  HMMA.16816.F32 R192, R4.reuse, R48, R36 ;  /* 0x0000003004c0723c */ /* 0x040fe20000001824 */
[----:B------:R-:W-:Y:S05]  /*9080*/  LDSM.16.M88.4 R36, [R217+0x7400] ;  /* 0x00740000d924783b */ /* 0x000fea0000000200 */
[C---:B------:R-:W-:Y:S01]  /*9090*/  HMMA.16816.F32 R188, R4.reuse, R44, R32 ;  /* 0x0000002c04bc723c */ /* 0x040fe20000001820 */
[----:B------:R-:W-:Y:S05]  /*90a0*/  LDSM.16.M88.4 R32, [R217+0x7800] ;  /* 0x00780000d920783b */ /* 0x000fea0000000200 */
[C---:B------:R-:W-:Y:S06]  /*90b0*/  HMMA.16816.F32 R60, R4.reuse, R50, R108 ;  /* 0x00000032043c723c */ /* 0x040fec000000186c */
[C---:B------:R-:W-:Y:S06]  /*90c0*/  HMMA.16816.F32 R56, R4.reuse, R46, R184 ;  /* 0x0000002e0438723c */ /* 0x040fec00000018b8 */
[----:B------:R-:W-:Y:S01]  /*90d0*/  HMMA.16816.F32 R24, R4, R42, R180 ;  /* 0x0000002a0418723c */ /* 0x000fe200000018b4 */
[----:B------:R-:W1:Y:S05]  /*90e0*/  LDSM.16.M88.4 R4, [R220+0x3000] ;  /* 0x00300000dc04783b */ /* 0x000e6a0000000200 */
[C---:B------:R-:W-:Y:S06]  /*90f0*/  HMMA.16816.F32 R212, R12.reuse, R16, RZ ;  /* 0x000000100cd4723c */ /* 0x040fec00000018ff */
[C---:B------:R-:W-:Y:S06]  /*9100*/  HMMA.16816.F32 R208, R12.reuse, R18, RZ ;  /* 0x000000120cd0723c */ /* 0x040fec00000018ff */
[C---:B------:R-:W-:Y:S06]  /*9110*/  HMMA.16816.F32 R204, R12.reuse, R28, RZ ;  /* 0x0000001c0ccc723c */ /* 0x040fec00000018ff */
[----:B------:R-:W-:Y:S01]  /*9120*/  HMMA.16816.F32 R200, R12, R30, RZ ;  /* 0x0000001e0cc8723c */ /* 0x000fe200000018ff */
[----:B------:R-:W3:Y:S04]  /*9130*/  LDSM.16.M88.4 R28, [R217+0x7c00] ;  /* 0x007c0000d91c783b */ /* 0x000ee80000000200 */
[----:B------:R-:W4:Y:S01]  /*9140*/  LDSM.16.M88.4 R12, [R220+0x2000] ;  /* 0x00200000dc0c783b */ /* 0x000f220000000200 */
[C---:B--2---:R-:W-:Y:S06]  /*9150*/  HMMA.16816.F32 R16, R8.reuse, R52, R248 ;  /* 0x000000340810723c */ /* 0x044fec00000018f8 */
[C---:B------:R-:W-:Y:S06]  /*9160*/  HMMA.16816.F32 R180, R8.reuse, R54, R244 ;  /* 0x0000003608b4723c */ /* 0x040fec00000018f4 */
[C---:B------:R-:W-:Y:S06]  /*9170*/  HMMA.16816.F32 R248, R8.reuse, R48, R236 ;  /* 0x0000003008f8723c */ /* 0x040fec00000018ec */
[----:B------:R-:W-:Y:S06]  /*9180*/  HMMA.16816.F32 R236, R8, R40, R204 ;  /* 0x0000002808ec723c */ /* 0x000fec00000018cc */
[----:B-1----:R-:W-:Y:S06]  /*9190*/  HMMA.16816.F32 R108, R4, R22, R64 ;  /* 0x00000016046c723c */ /* 0x002fec0000001840 */
[----:B------:R-:W-:Y:S01]  /*91a0*/  HMMA.16816.F32 R204, R8, R42, R200 ;  /* 0x0000002a08cc723c */ /* 0x000fe200000018c8 */
[----:B------:R-:W-:Y:S05]  /*91b0*/  LDSM.16.M88.4 R40, [R219+0x7800] ;  /* 0x00780000db28783b */ /* 0x000fea0000000200 */
[C---:B------:R-:W-:Y:S06]  /*91c0*/  HMMA.16816.F32 R64, R4.reuse, R38, R60 ;  /* 0x000000260440723c */ /* 0x040fec000000183c */
[C---:B------:R-:W-:Y:S06]  /*91d0*/  HMMA.16816.F32 R200, R4.reuse, R20, R196 ;  /* 0x0000001404c8723c */ /* 0x040fec00000018c4 */
[----:B------:R-:W-:Y:S06]  /*91e0*/  HMMA.16816.F32 R60, R4, R34, R56 ;  /* 0x00000022043c723c */ /* 0x000fec0000001838 */
[C---:B------:R-:W-:Y:S06]  /*91f0*/  HMMA.16816.F32 R212, R8.reuse, R44, R212 ;  /* 0x0000002c08d4723c */ /* 0x040fec00000018d4 */
[----:B------:R-:W-:Y:S01]  /*9200*/  HMMA.16816.F32 R208, R8, R46, R208 ;  /* 0x0000002e08d0723c */ /* 0x000fe200000018d0 */
[----:B------:R-:W-:Y:S05]  /*9210*/  LDSM.16.M88.4 R44, [R219+0x7c00] ;  /* 0x007c0000db2c783b */ /* 0x000fea0000000200 */
[C---:B------:R-:W-:Y:S06]  /*9220*/  HMMA.16816.F32 R196, R4.reuse, R36, R192 ;  /* 0x0000002404c4723c */ /* 0x040fec00000018c0 */
[C---:B------:R-:W-:Y:S06]  /*9230*/  HMMA.16816.F32 R188, R4.reuse, R32, R188 ;  /* 0x0000002004bc723c */ /* 0x040fec00000018bc */
[C---:B---3--:R-:W-:Y:S06]  /*9240*/  HMMA.16816.F32 R176, R4.reuse, R28, R176 ;  /* 0x0000001c04b0723c */ /* 0x048fec00000018b0 */
[----:B------:R-:W-:Y:S01]  /*9250*/  HMMA.16816.F32 R56, R4, R30, R24 ;  /* 0x0000001e0438723c */ /* 0x000fe20000001818 */
[----:B------:R-:W-:Y:S04]  /*9260*/  LDSM.16.M88.4 R4, [R221+0x3000] ;  /* 0x00300000dd04783b */ /* 0x000fe80000000200 */
[----:B------:R-:W-:Y:S01]  /*9270*/  LDSM.16.M88.4 R24, [R219+0x7400] ;  /* 0x00740000db18783b */ /* 0x000fe20000000200 */
[----:B----4-:R-:W-:Y:S03]  /*9280*/  HMMA.16816.F32 R52, R12, R20, R16 ;  /* 0x000000140c34723c */ /* 0x010fe60000001810 */
[----:B------:R-:W1:Y:S03]  /*9290*/  LDSM.16.M88.4 R16, [R219+0x7000] ;  /* 0x00700000db10783b */ /* 0x000e660000000200 */
[----:B------:R-:W-:Y:S01]  /*92a0*/  HMMA.16816.F32 R184, R8, R50, R240 ;  /* 0x0000003208b8723c */ /* 0x000fe200000018f0 */
[----:B------:R-:W2:Y:S05]  /*92b0*/  LDSM.16.M88.4 R8, [R221+0x2000] ;  /* 0x00200000dd08783b */ /* 0x000eaa0000000200 */
[C---:B------:R-:W-:Y:S06]  /*92c0*/  HMMA.16816.F32 R48, R12.reuse, R22, R180 ;  /* 0x000000160c30723c */ /* 0x040fec00000018b4 */
[C---:B------:R-:W-:Y:S06]  /*92d0*/  HMMA.16816.F32 R20, R12.reuse, R36, R248 ;  /* 0x000000240c14723c */ /* 0x040fec00000018f8 */
[C---:B------:R-:W-:Y:S06]  /*92e0*/  HMMA.16816.F32 R180, R12.reuse, R32, R212 ;  /* 0x000000200cb4723c */ /* 0x040fec00000018d4 */
[C---:B------:R-:W-:Y:S06]  /*92f0*/  HMMA.16816.F32 R36, R12.reuse, R38, R184 ;  /* 0x000000260c24723c */ /* 0x040fec00000018b8 */
[C---:B------:R-:W-:Y:S01]  /*9300*/  HMMA.16816.F32 R184, R12.reuse, R34, R208 ;  /* 0x000000220cb8723c */ /* 0x040fe200000018d0 */
[----:B------:R-:W-:Y:S05]  /*9310*/  LDSM.16.M88.4 R32, [R217+0x8000] ;  /* 0x00800000d920783b */ /* 0x000fea0000000200 */
[C---:B------:R-:W-:Y:S06]  /*9320*/  HMMA.16816.F32 R192, R12.reuse, R28, R236 ;  /* 0x0000001c0cc0723c */ /* 0x040fec00000018ec */
[----:B------:R-:W-:Y:S01]  /*9330*/  HMMA.16816.F32 R12, R12, R30, R204 ;  /* 0x0000001e0c0c723c */ /* 0x000fe200000018cc */
[----:B------:R-:W-:Y:S05]  /*9340*/  LDSM.16.M88.4 R28, [R219+0x8000] ;  /* 0x00800000db1c783b */ /* 0x000fea0000000200 */
        /* <DEDUP_REMOVED lines=10> */
[C---:B------:R-:W-:Y:S01]  /*93f0*/  HMMA.16816.F32 R108, R8.reuse, R18, R48 ;  /* 0x00000012086c723c */ /* 0x040fe20000001830 */
[----:B------:R-:W1:Y:S05]  /*9400*/  LDSM.16.M88.4 R16, [R220+0x5000] ;  /* 0x00500000dc10783b */ /* 0x000e6a0000000200 */
[C---:B------:R-:W-:Y:S01]  /*9410*/  HMMA.16816.F32 R64, R8.reuse, R24, R20 ;  /* 0x000000180840723c */ /* 0x040fe20000001814 */
[----:B------:R-:W-:Y:S05]  /*9420*/  LDSM.16.M88.4 R20, [R217+0x8800] ;  /* 0x00880000d914783b */ /* 0x000fea0000000200 */
[C---:B------:R-:W-:Y:S01]  /*9430*/  HMMA.16816.F32 R60, R8.reuse, R26, R36 ;  /* 0x0000001a083c723c */ /* 0x040fe20000001824 */
[----:B------:R-:W2:Y:S04]  /*9440*/  LDSM.16.M88.4 R24, [R217+0x8400] ;  /* 0x00840000d918783b */ /* 0x000ea80000000200 */
[----:B------:R-:W3:Y:S01]  /*9450*/  LDSM.16.M88.4 R36, [R217+0x8c00] ;  /* 0x008c0000d924783b */ /* 0x000ee20000000200 */
[C---:B------:R-:W-:Y:S06]  /*9460*/  HMMA.16816.F32 R48, R8.reuse, R44, R192 ;  /* 0x0000002c0830723c */ /* 0x040fec00000018c0 */
[C---:B------:R-:W-:Y:S06]  /*9470*/  HMMA.16816.F32 R56, R8.reuse, R40, R180 ;  /* 0x000000280838723c */ /* 0x040fec00000018b4 */
[C---:B------:R-:W-:Y:S06]  /*9480*/  HMMA.16816.F32 R52, R8.reuse, R42, R184 ;  /* 0x0000002a0834723c */ /* 0x040fec00000018b8 */
[----:B------:R-:W-:Y:S01]  /*9490*/  HMMA.16816.F32 R44, R8, R46, R12 ;  /* 0x0000002e082c723c */ /* 0x000fe2000000180c */
[----:B------:R-:W4:Y:S04]  /*94a0*/  LDSM.16.M88.4 R12, [R221+0x4000] ;  /* 0x00400000dd0c783b */ /* 0x000f280000000200 */
[----:B------:R-:W4:Y:S01]  /*94b0*/  LDSM.16.M88.4 R8, [R221+0x5000] ;  /* 0x00500000dd08783b */ /* 0x000f220000000200 */
[-C--:B-1----:R-:W-:Y:S06]  /*94c0*/  HMMA.16816.F32 R180, R16, R32.reuse, R200 ;  /* 0x0000002010b4723c */ /* 0x082fec00000018c8 */
[C---:B------:R-:W-:Y:S06]  /*94d0*/  HMMA.16816.F32 R40, R4.reuse, R32, R176 ;  /* 0x000000200428723c */ /* 0x040fec00000018b0 */
[C---:B------:R-:W-:Y:S06]  /*94e0*/  HMMA.16816.F32 R108, R4.reuse, R34, R108 ;  /* 0x00000022046c723c */ /* 0x040fec000000186c */
[C---:B--2---:R-:W-:Y:S06]  /*94f0*/  HMMA.16816.F32 R64, R4.reuse, R24, R64 ;  /* 0x000000180440723c */ /* 0x044fec0000001840 */
[C---:B------:R-:W-:Y:S06]  /*9500*/  HMMA.16816.F32 R184, R4.reuse, R26, R60 ;  /* 0x0000001a04b8723c */ /* 0x040fec000000183c */
[C---:B------:R-:W-:Y:S06]  /*9510*/  HMMA.16816.F32 R188, R4.reuse, R20, R56 ;  /* 0x0000001404bc723c */ /* 0x040fec0000001838 */
[C---:B------:R-:W-:Y:S06]  /*9520*/  HMMA.16816.F32 R192, R4.reuse, R22, R52 ;  /* 0x0000001604c0723c */ /* 0x040fec0000001834 */
[C---:B---3--:R-:W-:Y:S06]  /*9530*/  HMMA.16816.F32 R196, R4.reuse, R36, R48 ;  /* 0x0000002404c4723c */ /* 0x048fec0000001830 */
[----:B------:R-:W-:Y:S01]  /*9540*/  HMMA.16816.F32 R200, R4, R38, R44 ;  /* 0x0000002604c8723c */ /* 0x000fe2000000182c */
[----:B------:R-:W1:Y:S05]  /*9550*/  LDSM.16.M88.4 R4, [R219+0x8400] ;  /* 0x00840000db04783b */ /* 0x000e6a0000000200 */
[C---:B------:R-:W-:Y:S06]  /*9560*/  HMMA.16816.F32 R32, R16.reuse, R34, R240 ;  /* 0x000000221020723c */ /* 0x040fec00000018f0 */
[C---:B------:R-:W-:Y:S06]  /*9570*/  HMMA.16816.F32 R56, R16.reuse, R20, R208 ;  /* 0x000000141038723c */ /* 0x040fec00000018d0 */
[----:B------:R-:W-:Y:S06]  /*9580*/  HMMA.16816.F32 R60, R16, R22, R204 ;  /* 0x00000016103c723c */ /* 0x000fec00000018cc */
[-C--:B----4-:R-:W-:Y:S06]  /*9590*/  HMMA.16816.F32 R44, R12, R28.reuse, R40 ;  /* 0x0000001c0c2c723c */ /* 0x090fec0000001828 */
        /* <DEDUP_REMOVED lines=11> */
[----:B-1----:R-:W-:Y:S01]  /*9650*/  HMMA.16816.F32 R28, R12, R4, R64 ;  /* 0x000000040c1c723c */ /* 0x002fe20000001840 */
[C---:B------:R-:W-:Y:S02]  /*9660*/  ISETP.GE.AND P1, PT, R2.reuse, R229, PT ;  /* 0x000000e50200720c */ /* 0x040fe40003f26270 */
[----:B------:R-:W-:-:S02]  /*9670*/  ISETP.GE.AND P0, PT, R2, R227, PT ;  /* 0x000000e30200720c */ /* 0x000fc40003f06270 */
[C---:B------:R-:W-:Y:S01]  /*9680*/  ISETP.LT.OR P6, PT, R2.reuse, R225, P6 ;  /* 0x000000e10200720c */ /* 0x040fe200037c1670 */
[----:B------:R-:W-:Y:S01]  /*9690*/  HMMA.16816.F32 R176, R16, R36, R244 ;  /* 0x0000002410b0723c */ /* 0x000fe200000018f4 */
[CC--:B------:R-:W-:Y:S02]  /*96a0*/  ISETP.LT.OR P1, PT, R2.reuse, R224.reuse, P1 ;  /* 0x000000e00200720c */ /* 0x0c0fe40000f21670 */
        /* <DEDUP_REMOVED lines=12> */
[----:B------:R-:W-:Y:S01]  /*9770*/  HMMA.16816.F32 R16, R16, R38, R248 ;  /* 0x000000261010723c */ /* 0x000fe200000018f8 */
        /* <DEDUP_REMOVED lines=9> */
[----:B------:R-:W-:Y:S02]  /*9810*/  ISETP.GE.AND P5, PT, R3, R229, PT ;  /* 0x000000e50300720c */ /* 0x000fe40003fa6270 */
[----:B------:R-:W-:Y:S02]  /*9820*/  FSEL R106, R41, -INF , !P0 ;  /* 0xff800000296a7808 */ /* 0x000fe40004000000 */
[----:B------:R-:W-:Y:S02]  /*9830*/  ISETP.GE.AND P0, PT, R2, R227, PT ;  /* 0x000000e30200720c */ /* 0x000fe40003f06270 */
[C---:B------:R-:W-:Y:S02]  /*9840*/  ISETP.LT.OR P6, PT, R3.reuse, R226, P6 ;  /* 0x000000e20300720c */ /* 0x040fe400037c1670 */
[CC--:B------:R-:W-:Y:S02]  /*9850*/  ISETP.LT.OR P1, PT, R3.reuse, R223.reuse, P1 ;  /* 0x000000df0300720c */ /* 0x0c0fe40000f21670 */
[----:B------:R-:W-:Y:S01]  /*9860*/  ISETP.LT.OR P5, PT, R3, R224, P5 ;  /* 0x000000e00300720c */ /* 0x000fe20002fa1670 */
[----:B------:R-:W-:Y:S01]  /*9870*/  VIADD R3, R0, 0x10 ;  /* 0x0000001000037836 */ /* 0x000fe20000000000 */
[----:B------:R-:W-:-:S02]  /*9880*/  ISETP.LT.OR P0, PT, R2, R223, P0 ;  /* 0x000000df0200720c */ /* 0x000fc40000701670 */
[----:B------:R-:W-:Y:S02]  /*9890*/  FSEL R105, R40, -INF , !P6 ;  /* 0xff80000028697808 */ /* 0x000fe40007000000 */
[----:B------:R-:W-:Y:S02]  /*98a0*/  FSEL R107, R42, -INF , !P1 ;  /* 0xff8000002a6b7808 */ /* 0x000fe40004800000 */
[CC--:B------:R-:W-:Y:S02]  /*98b0*/  ISETP.GE.AND P6, PT, R2.reuse, R230.reuse, PT ;  /* 0x000000e60200720c */ /* 0x0c0fe40003fc6270 */
[C---:B------:R-:W-:Y:S02]  /*98c0*/  ISETP.GE.AND P1, PT, R2.reuse, R229, PT ;  /* 0x000000e50200720c */ /* 0x040fe40003f26270 */
[----:B------:R-:W-:Y:S02]  /*98d0*/  FSEL R55, R43, -INF , !P0 ;  /* 0xff8000002b377808 */ /* 0x000fe40004000000 */
[----:B------:R-:W-:Y:S01]  /*98e0*/  ISETP.GE.AND P0, PT, R3, R230, PT ;  /* 0x000000e60300720c */ /* 0x000fe20003f06270 */
[----:B-1----:R-:W-:Y:S01]  /*98f0*/  HMMA.16816.F32 R40, R12, R20, R188 ;  /* 0x000000140c28723c */ /* 0x002fe200000018bc */
[----:B------:R-:W-:-:S02]  /*9900*/  ISETP.LT.OR P6, PT, R2, R225, P6 ;  /* 0x000000e10200720c */ /* 0x000fc400037c1670 */
[----:B------:R-:W-:Y:S01]  /*9910*/  ISETP.LT.OR P1, PT, R2, R224, P1 ;  /* 0x000000e00200720c */ /* 0x000fe20000f21670 */
[----:B------:R-:W-:Y:S01]  /*9920*/  VIADD R2, R0, 0x11 ;  /* 0x0000001100027836 */ /* 0x000fe20000000000 */
[----:B------:R-:W-:Y:S02]  /*9930*/  ISETP.LT.OR P0, PT, R3, R225, P0 ;  /* 0x000000e10300720c */ /* 0x000fe40000701670 */
[----:B------:R-:W-:Y:S02]  /*9940*/  FSEL R53, R34, -INF , !P5 ;  /* 0xff80000022357808 */ /* 0x000fe40006800000 */
[----:B------:R-:W-:Y:S02]  /*9950*/  FSEL R52, R33, -INF , !P6 ;  /* 0xff80000021347808 */ /* 0x000fe40007000000 */
[----:B------:R-:W-:Y:S02]  /*9960*/  FSEL R187, R28, -INF , !P0 ;  /* 0xff8000001cbb7808 */ /* 0x000fe40004000000 */
[----:B------:R-:W-:-:S02]  /*9970*/  ISETP.GE.AND P6, PT, R3, R229, PT ;  /* 0x000000e50300720c */ /* 0x000fc40003fc6270 */
[C---:B------:R-:W-:Y:S02]  /*9980*/  ISETP.GE.AND P5, PT, R3.reuse, R228, PT ;  /* 0x000000e40300720c */ /* 0x040fe40003fa6270 */
[C---:B------:R-:W-:Y:S02]  /*9990*/  ISETP.GE.AND P0, PT, R2.reuse, R230, PT ;  /* 0x000000e60200720c */ /* 0x040fe40003f06270 */
[C---:B------:R-:W-:Y:S02]  /*99a0*/  ISETP.LT.OR P6, PT, R3.reuse, R224, P6 ;  /* 0x000000e00300720c */ /* 0x040fe400037c1670 */
[----:B------:R-:W-:Y:S02]  /*99b0*/  ISETP.LT.OR P5, PT, R3, R226, P5 ;  /* 0x000000e20300720c */ /* 0x000fe40002fa1670 */
[----:B------:R-:W-:Y:S02]  /*99c0*/  ISETP.LT.OR P0, PT, R2, R225, P0 ;  /* 0x000000e10200720c */ /* 0x000fe40000701670 */
[----:B------:R-:W-:-:S02]  /*99d0*/  FSEL R54, R35, -INF , !P1 ;  /* 0xff80000023367808 */ /* 0x000fc40004800000 */
[----:B------:R-:W-:Y:S01]  /*99e0*/  ISETP.GE.AND P1, PT, R3, R227, PT ;  /* 0x000000e30300720c */ /* 0x000fe20003f26270 */
[----:B------:R-:W-:Y:S01]  /*99f0*/  HMMA.16816.F32 R32, R8, R20, R56 ;  /* 0x000000140820723c */ /* 0x000fe20000001838 */
[----:B------:R-:W-:Y:S02]  /*9a00*/  FSEL R204, R30, -INF , !P6 ;  /* 0xff8000001ecc7808 */ /* 0x000fe40007000000 */
[----:B------:R-:W-:Y:S02]  /*9a10*/  FSEL R208, R24, -INF , !P5 ;  /* 0xff80000018d07808 */ /* 0x000fe40006800000 */
[----:B------:R-:W-:Y:S02]  /*9a20*/  FSEL R186, R29, -INF , !P0 ;  /* 0xff8000001dba7808 */ /* 0x000fe40004000000 */
[C---:B------:R-:W-:Y:S02]  /*9a30*/  ISETP.GE.AND P6, PT, R2.reuse, R229, PT ;  /* 0x000000e50200720c */ /* 0x040fe40003fc6270 */
[----:B------:R-:W-:-:S02]  /*9a40*/  ISETP.GE.AND P5, PT, R2, R228, PT ;  /* 0x000000e40200720c */ /* 0x000fc40003fa6270 */
[----:B------:R-:W-:Y:S02]  /*9a50*/  ISETP.GE.AND P0, PT, R2, R227, PT ;  /* 0x000000e30200720c */ /* 0x000fe40003f06270 */
[-C--:B------:R-:W-:Y:S01]  /*9a60*/  ISETP.LT.OR P1, PT, R3, R223.reuse, P1 ;  /* 0x000000df0300720c */ /* 0x080fe20000f21670 */
        /* <DEDUP_REMOVED lines=39> */
[CC--:B------:R-:W-:Y:S02]  /*9ce0*/  ISETP.LT.OR P1, PT, R3.reuse, R225.reuse, P0 ;  /* 0x000000e10300720c */ /* 0x0c0fe40000721670 */
        /* <DEDUP_REMOVED lines=8> */
[CC--:B------:R-:W-:Y:S01]  /*9d70*/  ISETP.GE.AND P1, PT, R3.reuse, R227.reuse, PT ;  /* 0x000000e30300720c */ /* 0x0c0fe20003f26270 */
[----:B------:R-:W-:Y:S01]  /*9d80*/  STL [R1+0x10], R37 ;  /* 0x0000102501007387 */ /* 0x000fe20000100800 */
        /* <DEDUP_REMOVED lines=49> */
[----:B------:R-:W-:Y:S02]  /*a0a0*/  FSEL R194, R23, -INF , !P1 ;  /* 0xff80000017c27808 */ /* 0x000fe40004800000 */
[C---:B------:R-:W-:Y:S02]  /*a0b0*/  ISETP.GE.AND P1, PT, R3.reuse, R227, PT ;  /* 0x000000e30300720c */ /* 0x040fe40003f26270 */
[C---:B------:R-:W-:Y:S02]  /*a0c0*/  ISETP.LT.OR P6, PT, R3.reuse, R224, P6 ;  /* 0x000000e00300720c */ /* 0x040fe400037c1670 */
[C---:B------:R-:W-:Y:S02]  /*a0d0*/  ISETP.LT.OR P5, PT, R3.reuse, R226, P5 ;  /* 0x000000e20300720c */ /* 0x040fe40002fa1670 */
[----:B------:R-:W-:Y:S02]  /*a0e0*/  ISETP.LT.OR P0, PT, R2, R225, P0 ;  /* 0x000000e10200720c */ /* 0x000fe40000701670 */
[----:B------:R-:W-:-:S02]  /*a0f0*/  ISETP.LT.OR P1, PT, R3, R223, P1 ;  /* 0x000000df0300720c */ /* 0x000fc40000f21670 */
[----:B------:R-:W-:Y:S02]  /*a100*/  FSEL R4, R46, -INF , !P6 ;  /* 0xff8000002e047808 */ /* 0x000fe40007000000 */
[----:B------:R-:W-:Y:S02]  /*a110*/  FSEL R3, R28, -INF , !P5 ;  /* 0xff8000001c037808 */ /* 0x000fe40006800000 */
[----:B------:R-:W-:Y:S01]  /*a120*/  FSEL R251, R45, -INF , !P0 ;  /* 0xff8000002dfb7808 */ /* 0x000fe20004000000 */
[----:B------:R-:W-:Y:S01]  /*a130*/  STL [R1+0x1c], R4 ;  /* 0x00001c0401007387 */ /* 0x000fe20000100800 */
[C---:B------:R-:W-:Y:S02]  /*a140*/  ISETP.GE.AND P6, PT, R2.reuse, R229, PT ;  /* 0x000000e50200720c */ /* 0x040fe40003fc6270 */
[C---:B------:R-:W-:Y:S01]  /*a150*/  ISETP.GE.AND P5, PT, R2.reuse, R228, PT ;  /* 0x000000e40200720c */ /* 0x040fe20003fa6270 */
[----:B------:R1:W-:Y:S01]  /*a160*/  STL [R1+0x4], R3 ;  /* 0x0000040301007387 */ /* 0x0003e20000100800 */
[----:B------:R-:W-:-:S02]  /*a170*/  ISETP.GE.AND P0, PT, R2, R227, PT ;  /* 0x000000e30200720c */ /* 0x000fc40003f06270 */
[C---:B------:R-:W-:Y:S02]  /*a180*/  ISETP.LT.OR P6, PT, R2.reuse, R224, P6 ;  /* 0x000000e00200720c */ /* 0x040fe400037c1670 */
[C---:B------:R-:W-:Y:S02]  /*a190*/  ISETP.LT.OR P5, PT, R2.reuse, R226, P5 ;  /* 0x000000e20200720c */ /* 0x040fe40002fa1670 */
[----:B------:R-:W-:Y:S01]  /*a1a0*/  ISETP.LT.OR P0, PT, R2, R223, P0 ;  /* 0x000000df0200720c */ /* 0x000fe20000701670 */
[C---:B------:R-:W-:Y:S01]  /*a1b0*/  VIADD R2, R0.reuse, 0x38 ;  /* 0x0000003800027836 */ /* 0x040fe20000000000 */
[----:B------:R-:W-:Y:S01]  /*a1c0*/  FSEL R248, R29, -INF , !P5 ;  /* 0xff8000001df87808 */ /* 0x000fe20006800000 */
[----:B------:R-:W-:Y:S01]  /*a1d0*/  VIADD R0, R0, 0x39 ;  /* 0x0000003900007836 */ /* 0x000fe20000000000 */
[----:B------:R-:W-:Y:S02]  /*a1e0*/  FSEL R250, R30, -INF , !P1 ;  /* 0xff8000001efa7808 */ /* 0x000fe40004800000 */
[----:B------:R-:W-:-:S02]  /*a1f0*/  ISETP.GE.AND P5, PT, R2, R228, PT ;  /* 0x000000e40200720c */ /* 0x000fc40003fa6270 */
[----:B------:R-:W-:Y:S02]  /*a200*/  FSEL R249, R31, -INF , !P0 ;  /* 0xff8000001ff97808 */ /* 0x000fe40004000000 */
[C---:B------:R-:W-:Y:S02]  /*a210*/  ISETP.GE.AND P0, PT, R2.reuse, R229, PT ;  /* 0x000000e50200720c */ /* 0x040fe40003f06270 */
[C---:B------:R-:W-:Y:S02]  /*a220*/  ISETP.GE.AND P1, PT, R2.reuse, R227, PT ;  /* 0x000000e30200720c */ /* 0x040fe40003f26270 */
[C---:B------:R-:W-:Y:S02]  /*a230*/  ISETP.LT.OR P5, PT, R2.reuse, R226, P5 ;  /* 0x000000e20200720c */ /* 0x040fe40002fa1670 */
[----:B------:R-:W-:Y:S02]  /*a240*/  ISETP.LT.OR P0, PT, R2, R224, P0 ;  /* 0x000000e00200720c */ /* 0x000fe40000701670 */
[----:B-1----:R-:W-:-:S02]  /*a250*/  FSEL R3, R47, -INF , !P6 ;  /* 0xff8000002f037808 */ /* 0x002fc40007000000 */
[C---:B------:R-:W-:Y:S02]  /*a260*/  ISETP.GE.AND P6, PT, R2.reuse, R230, PT ;  /* 0x000000e60200720c */ /* 0x040fe40003fc6270 */
[C---:B------:R-:W-:Y:S01]  /*a270*/  ISETP.LT.OR P1, PT, R2.reuse, R223, P1 ;  /* 0x000000df0200720c */ /* 0x040fe20000f21670 */
[----:B------:R1:W-:Y:S01]  /*a280*/  STL [R1+0x18], R3 ;  /* 0x0000180301007387 */ /* 0x0003e20000100800 */
[----:B------:R-:W-:Y:S02]  /*a290*/  ISETP.LT.OR P6, PT, R2, R225, P6 ;  /* 0x000000e10200720c */ /* 0x000fe400037c1670 */
[----:B------:R-:W-:Y:S02]  /*a2a0*/  FSEL R245, R8, -INF , !P5 ;  /* 0xff80000008f57808 */ /* 0x000fe40006800000 */
[----:B------:R-:W-:Y:S02]  /*a2b0*/  ISETP.GE.AND P5, PT, R0, R229, PT ;  /* 0x000000e50000720c */ /* 0x000fe40003fa6270 */
[----:B------:R-:W-:-:S02]  /*a2c0*/  FSEL R243, R12, -INF , !P6 ;  /* 0xff8000000cf37808 */ /* 0x000fc40007000000 */
[----:B------:R-:W-:Y:S02]  /*a2d0*/  FSEL R199, R14, -INF , !P0 ;  /* 0xff8000000ec77808 */ /* 0x000fe40004000000 */
[----:B------:R-:W-:Y:S02]  /*a2e0*/  FSEL R247, R10, -INF , !P1 ;  /* 0xff8000000af77808 */ /* 0x000fe40004800000 */
[C---:B------:R-:W-:Y:S02]  /*a2f0*/  ISETP.GE.AND P6, PT, R0.reuse, R230, PT ;  /* 0x000000e60000720c */ /* 0x040fe40003fc6270 */
[C---:B------:R-:W-:Y:S02]  /*a300*/  ISETP.GE.AND P0, PT, R0.reuse, R228, PT ;  /* 0x000000e40000720c */ /* 0x040fe40003f06270 */
[C---:B------:R-:W-:Y:S02]  /*a310*/  ISETP.GE.AND P1, PT, R0.reuse, R227, PT ;  /* 0x000000e30000720c */ /* 0x040fe40003f26270 */
[----:B------:R-:W-:-:S02]  /*a320*/  ISETP.LT.OR P5, PT, R0, R224, P5 ;  /* 0x000000e00000720c */ /* 0x000fc40002fa1670 */
[C---:B------:R-:W-:Y:S02]  /*a330*/  ISETP.LT.OR P0, PT, R0.reuse, R226, P0 ;  /* 0x000000e20000720c */ /* 0x040fe40000701670 */
[C---:B------:R-:W-:Y:S02]  /*a340*/  ISETP.LT.OR P6, PT, R0.reuse, R225, P6 ;  /* 0x000000e10000720c */ /* 0x040fe400037c1670 */
[----:B------:R-:W-:Y:S02]  /*a350*/  ISETP.LT.OR P1, PT, R0, R223, P1 ;  /* 0x000000df0000720c */ /* 0x000fe40000f21670 */
[----:B------:R-:W-:Y:S02]  /*a360*/  FSEL R0, R15, -INF , !P5 ;  /* 0xff8000000f007808 */ /* 0x000fe40006800000 */
[----:B------:R-:W-:Y:S02]  /*a370*/  FSEL R244, R9, -INF , !P0 ;  /* 0xff80000009f47808 */ /* 0x000fe40004000000 */
[----:B------:R-:W-:Y:S01]  /*a380*/  PLOP3.LUT P0, PT, PT, PT, UP0, 0x40, 0x0 ;  /* 0x000000000000781c */ /* 0x000fe20003f0e808 */
[----:B------:R1:W-:Y:S01]  /*a390*/  STL [R1+0x14], R0 ;  /* 0x0000140001007387 */ /* 0x0003e20000100800 */
[----:B------:R-:W-:-:S02]  /*a3a0*/  FSEL R246, R11, -INF , !P1 ;  /* 0xff8000000bf67808 */ /* 0x000fc40004800000 */
[----:B------:R-:W-:-:S09]  /*a3b0*/  FSEL R242, R13, -INF , !P6 ;  /* 0xff8000000df27808 */ /* 0x000fd20007000000 */
[----:B------:R-:W-:Y:S05]  /*a3c0*/  @P0 BRA `(.L_x_471) ;  /* 0x0000000400140947 */ /* 0x000fea0003800000 */
[----:B------:R-:W2:Y:S04]  /*a3d0*/  LDL.64 R56, [R1+0xb0] ;  /* 0x0000b00001387983 */ /* 0x000ea80000100a00 */
[----:B------:R-:W3:Y:S01]  /*a3e0*/  LDL.64 R182, [R1+0xa8] ;  /* 0x0000a80001b67983 */ /* 0x000ee20000100a00 */
[----:B------:R-:W-:Y:S01]  /*a3f0*/  UIADD3 UR6, UR18, -0x3, URZ ;  /* 0xfffffffd12067890 */ /* 0x000fe2000fffe03f */
[----:B------:R-:W4:Y:S01]  /*a400*/  @!P4 LDC.64 R14, c[0x0][0x218] ;  /* 0x00008600ff0ecb82 */ /* 0x000f220000000a00 */
        /* <DEDUP_REMOVED lines=9> */
[----:B-1----:R-:W-:-:S02]  /*a4a0*/  IMAD.U32 R0, RZ, RZ, UR20 ;  /* 0x00000014ff007e24 */ /* 0x002fc4000f8e00ff */
[----:B------:R-:W-:Y:S01]  /*a4b0*/  IMAD.U32 R2, RZ, RZ, UR20 ;  /* 0x00000014ff027e24 */ /* 0x000fe2000f8e00ff */
[----:B------:R-:W-:Y:S01]  /*a4c0*/  UIADD3 UR4, UR21, UR4, URZ ;  /* 0x0000000415047290 */ /* 0x000fe2000fffe03f */
[----:B------:R-:W1:Y:S05]  /*a4d0*/  @!P2 LDC.64 R8, c[0x0][0x218] ;  /* 0x00008600ff08ab82 */ /* 0x000e6a0000000a00 */
[----:B------:R-:W-:-:S03]  /*a4e0*/  IMAD.U32 R3, RZ, RZ, UR4 ;  /* 0x00000004ff037e24 */ /* 0x000fc6000f8e00ff */
[----:B------:R-:W1:Y:S08]  /*a4f0*/  @!P4 LDC.64 R12, c[0x0][0x218] ;  /* 0x00008600ff0ccb82 */ /* 0x000e700000000a00 */
[----:B------:R-:W1:Y:S01]  /*a500*/  @!P3 LDC.64 R6, c[0x0][0x218] ;  /* 0x00008600ff06bb82 */ /* 0x000e620000000a00 */
[----:B--2---:R-:W-:-:S04]  /*a510*/  LEA R0, P0, R0, R56, 0x6 ;  /* 0x0000003800007211 */ /* 0x004fc800078030ff */
[----:B---3--:R-:W-:Y:S02]  /*a520*/  LEA.HI.X R3, R2, R183, R3, 0x6, P0 ;  /* 0x000000b702037211 */ /* 0x008fe400000f3403 */
[C---:B----4-:R-:W-:Y:S02]  /*a530*/  @!P4 LEA R14, P1, R0.reuse, R14, 0x1 ;  /* 0x0000000e000ec211 */ /* 0x050fe400078208ff */
[C---:B-----5:R-:W-:Y:S02]  /*a540*/  @!P3 LEA R10, P0, R0.reuse, R10, 0x1 ;  /* 0x0000000a000ab211 */ /* 0x060fe400078008ff */
[C---:B------:R-:W-:Y:S02]  /*a550*/  IADD3 R2, P6, R0.reuse, UR26, RZ ;  /* 0x0000001a00027c10 */ /* 0x040fe4000ffde0ff */
[C---:B------:R-:W-:Y:S02]  /*a560*/  @!P4 LEA.HI.X R15, R0.reuse, R15, R3, 0x1, P1 ;  /* 0x0000000f000fc211 */ /* 0x040fe400008f0c03 */
[----:B-1----:R-:W-:-:S02]  /*a570*/  @!P2 LEA R8, P1, R0, R8, 0x1 ;  /* 0x000000080008a211 */ /* 0x002fc400078208ff */
        /* <DEDUP_REMOVED lines=40> */
.L_x_473:
[----:B------:R-:W-:Y:S05]  /*a800*/  BSYNC B0 ;  /* 0x0000000000007941 */ /* 0x000fea0003800000 */
.L_x_472:
[----:B------:R-:W0:Y:S02]  /*a810*/  LDGDEPBAR ;  /* 0x00000000000079af */ /* 0x000e240000000000 */
.L_x_471:
[----:B-1----:R-:W3:Y:S04]  /*a820*/  LDL R0, [R1+0x48] ;  /* 0x0000480001007983 */ /* 0x002ee80000100800 */
[----:B------:R-:W4:Y:S04]  /*a830*/  LDL R14, [R1+0x4c] ;  /* 0x00004c00010e7983 */ /* 0x000f280000100800 */
[----:B------:R-:W4:Y:S04]  /*a840*/  LDL R3, [R1+0x80] ;  /* 0x0000800001037983 */ /* 0x000f280000100800 */
[----:B------:R-:W4:Y:S04]  /*a850*/  LDL R2, [R1+0x44] ;  /* 0x0000440001027983 */ /* 0x000f280000100800 */
[----:B------:R-:W-:Y:S04]  /*a860*/  STL [R1+0xf0], R230 ;  /* 0x0000f0e601007387 */ /* 0x000fe80000100800 */
[----:B------:R-:W-:Y:S04]  /*a870*/  STL [R1+0xec], R229 ;  /* 0x0000ece501007387 */ /* 0x000fe80000100800 */
[----:B------:R1:W-:Y:S04]  /*a880*/  STL [R1+0xe8], R228 ;  /* 0x0000e8e401007387 */ /* 0x0003e80000100800 */
[----:B------:R-:W-:Y:S04]  /*a890*/  STL [R1+0xe4], R227 ;  /* 0x0000e4e301007387 */ /* 0x000fe80000100800 */
[----:B------:R-:W-:Y:S04]  /*a8a0*/  STL [R1+0xe0], R226 ;  /* 0x0000e0e201007387 */ /* 0x000fe80000100800 */
[----:B------:R2:W-:Y:S04]  /*a8b0*/  STL [R1+0xdc], R225 ;  /* 0x0000dce101007387 */ /* 0x0005e80000100800 */
[----:B------:R2:W-:Y:S04]  /*a8c0*/  STL [R1+0xd8], R224 ;  /* 0x0000d8e001007387 */ /* 0x0005e80000100800 */
[----:B------:R-:W-:Y:S04]  /*a8d0*/  STL [R1+0xd4], R223 ;  /* 0x0000d4df01007387 */ /* 0x000fe80000100800 */
[----:B------:R2:W-:Y:S04]  /*a8e0*/  STL [R1+0xd0], R222 ;  /* 0x0000d0de01007387 */ /* 0x0005e80000100800 */
[----:B------:R-:W-:Y:S04]  /*a8f0*/  STL [R1+0xcc], R221 ;  /* 0x0000ccdd01007387 */ /* 0x000fe80000100800 */
[----:B------:R-:W-:Y:S04]  /*a900*/  STL [R1+0xc8], R220 ;  /* 0x0000c8dc01007387 */ /* 0x000fe80000100800 */
[----:B------:R-:W-:Y:S04]  /*a910*/  STL [R1+0xc4], R219 ;  /* 0x0000c4db01007387 */ /* 0x000fe80000100800 */
[----:B------:R-:W-:Y:S04]  /*a920*/  STL [R1+0xc0], R217 ;  /* 0x0000c0d901007387 */ /* 0x000fe80000100800 */
[----:B-1----:R-:W4:Y:S04]  /*a930*/  LDL.LU R228, [R1+0x4] ;  /* 0x0000040001e47983 */ /* 0x002f280000300800 */
[----:B--2---:R-:W2:Y:S04]  /*a940*/  LDL.LU R225, [R1+0x1c] ;  /* 0x00001c0001e17983 */ /* 0x004ea80000300800 */
[----:B------:R-:W2:Y:S04]  /*a950*/  LDL.LU R224, [R1+0x18] ;  /* 0x0000180001e07983 */ /* 0x000ea80000300800 */
[----:B------:R-:W2:Y:S04]  /*a960*/  LDL.LU R222, [R1+0x14] ;  /* 0x0000140001de7983 */ /* 0x000ea80000300800 */
[----:B------:R-:W2:Y:S01]  /*a970*/  LDL R15, [R1+0x84] ;  /* 0x00008400010f7983 */ /* 0x000ea20000100800 */
[----:B------:R-:W-:Y:S01]  /*a980*/  USHF.L.U32 UR4, UR17, 0x1, URZ ;  /* 0x0000000111047899 */ /* 0x000fe2000800063f */
[C---:B------:R-:W-:Y:S01]  /*a990*/  IADD3 R13, R233.reuse, -0x4498517b, RZ ;  /* 0xbb67ae85e90d7810 */ /* 0x040fe20007ffe0ff */
[C---:B------:R-:W-:Y:S01]  /*a9a0*/  VIADD R201, R232.reuse, 0x3c6ef372 ;  /* 0x3c6ef372e8c97836 */ /* 0x040fe20000000000 */
[C---:B------:R-:W-:Y:S01]  /*a9b0*/  IADD3 R202, R233.reuse, 0x76cf5d0a, RZ ;  /* 0x76cf5d0ae9ca7810 */ /* 0x040fe20007ffe0ff */
[----:B------:R-:W-:Y:S01]  /*a9c0*/  VIADD R203, R233, 0x32370b8f ;  /* 0x32370b8fe9cb7836 */ /* 0x000fe20000000000 */
[C---:B------:R-:W-:Y:S01]  /*a9d0*/  IADD3 R237, R232.reuse, 0x78dde6e4, RZ ;  /* 0x78dde6e4e8ed7810 */ /* 0x040fe20007ffe0ff */
[----:B------:R-:W-:-:S02]  /*a9e0*/  VIADD R213, R232, 0xdaa66d2b ;  /* 0xdaa66d2be8d57836 */ /* 0x000fc40000000000 */
[----:B------:R-:W-:Y:S02]  /*a9f0*/  VIADD R238, R233, 0xed9eba14 ;  /* 0xed9eba14e9ee7836 */ /* 0x000fe40000000000 */
[----:B------:R-:W-:Y:S01]  /*aa00*/  IMAD.MOV.U32 R227, RZ, RZ, R180 ;  /* 0x000000ffffe37224 */ /* 0x000fe200078e00b4 */
[----:B------:R-:W-:Y:S01]  /*aa10*/  IADD3 R214, R232, -0x4ab325aa, RZ ;  /* 0xb54cda56e8d67810 */ /* 0x000fe20007ffe0ff */
[----:B------:R-:W-:Y:S02]  /*aa20*/  IMAD.MOV.U32 R197, RZ, RZ, R36 ;  /* 0x000000ffffc57224 */ /* 0x000fe400078e0024 */
[----:B------:R-:W-:Y:S02]  /*aa30*/  IMAD.MOV.U32 R51, RZ, RZ, R235 ;  /* 0x000000ffff337224 */ /* 0x000fe400078e00eb */
[----:B---3--:R-:W-:-:S05]  /*aa40*/  IMAD.WIDE.U32 R60, R0, -0x326172a9, RZ ;  /* 0xcd9e8d57003c7825 */ /* 0x008fca00078e00ff */
[----:B----4-:R-:W-:Y:S01]  /*aa50*/  LOP3.LUT R0, R61, R14, RZ, 0x3c, !PT ;  /* 0x0000000e3d007212 */ /* 0x010fe200078e3cff */
[----:B------:R-:W-:-:S04]  /*aa60*/  IMAD.WIDE.U32 R34, R3, -0x2daee0ad, RZ ;  /* 0xd2511f5303227825 */ /* 0x000fc800078e00ff */
[----:B------:R-:W-:Y:S01]  /*aa70*/  IMAD.WIDE.U32 R46, R0, -0x2daee0ad, RZ ;  /* 0xd2511f53002e7825 */ /* 0x000fe200078e00ff */
[----:B------:R-:W-:-:S04]  /*aa80*/  LOP3.LUT R4, R35, UR4, R233, 0x96, !PT ;  /* 0x0000000423047c12 */ /* 0x000fc8000f8e96e9 */
[----:B------:R-:W-:Y:S01]  /*aa90*/  LOP3.LUT R0, R47, R34, R13, 0x96, !PT ;  /* 0x000000222f007212 */ /* 0x000fe200078e960d */
[----:B------:R-:W-:Y:S02]  /*aaa0*/  VIADD R47, R232, 0x9e3779b9 ;  /* 0x9e3779b9e82f7836 */ /* 0x000fe40000000000 */
[----:B------:R-:W-:-:S04]  /*aab0*/  IMAD.WIDE.U32 R4, R4, -0x326172a9, RZ ;  /* 0xcd9e8d5704047825 */ /* 0x000fc800078e00ff */
[----:B------:R-:W-:-:S04]  /*aac0*/  IMAD.WIDE.U32 R38, R0, -0x326172a9, RZ ;  /* 0xcd9e8d5700267825 */ /* 0x000fc800078e00ff */
[----:B------:R-:W-:Y:S01]  /*aad0*/  IMAD.MOV.U32 R192, RZ, RZ, R2 ;  /* 0x000000ffffc07224 */ /* 0x000fe200078e0002 */
[----:B------:R-:W-:Y:S02]  /*aae0*/  LOP3.LUT R2, R5, R60, R47, 0x96, !PT ;  /* 0x0000003c05027212 */ /* 0x000fe400078e962f */
[----:B------:R-:W-:-:S03]  /*aaf0*/  LOP3.LUT R8, R39, R4, R201, 0x96, !PT ;  /* 0x0000000427087212 */ /* 0x000fc600078e96c9 */
[----:B------:R-:W-:-:S04]  /*ab00*/  IMAD.WIDE.U32 R2, R2, -0x2daee0ad, RZ ;  /* 0xd2511f5302027825 */ /* 0x000fc800078e00ff */
[----:B------:R-:W-:Y:S01]  /*ab10*/  IMAD.WIDE.U32 R8, R8, -0x2daee0ad, RZ ;  /* 0xd2511f5308087825 */ /* 0x000fe200078e00ff */
[----:B------:R-:W-:-:S04]  /*ab20*/  LOP3.LUT R3, R3, R46, R202, 0x96, !PT ;  /* 0x0000002e03037212 */ /* 0x000fc800078e96ca */
[----:B------:R-:W-:Y:S01]  /*ab30*/  LOP3.LUT R0, R9, R2, R203, 0x96, !PT ;  /* 0x0000000209007212 */ /* 0x000fe200078e96cb */
[----:B------:R-:W-:-:S04]  /*ab40*/  IMAD.WIDE.U32 R2, R3, -0x326172a9, RZ ;  /* 0xcd9e8d5703027825 */ /* 0x000fc800078e00ff */
[----:B------:R-:W-:Y:S01]  /*ab50*/  IMAD.WIDE.U32 R32, R0, -0x326172a9, RZ ;  /* 0xcd9e8d5700207825 */ /* 0x000fe200078e00ff */
[----:B------:R-:W-:Y:S02]  /*ab60*/  LOP3.LUT R6, R3, R38, R213, 0x96, !PT ;  /* 0x0000002603067212 */ /* 0x000fe400078e96d5 */
[----:B------:R-:W-:Y:S02]  /*ab70*/  FMNMX.FTZ R0, R104, R100, !PT ;  /* 0x0000006468007209 */ /* 0x000fe40007810000 */
[----:B------:R-:W-:Y:S01]  /*ab80*/  LOP3.LUT R2, R33, R2, R237, 0x96, !PT ;  /* 0x0000000221027212 */ /* 0x000fe200078e96ed */
[----:B------:R-:W-:Y:S01]  /*ab90*/  IMAD.WIDE.U32 R6, R6, -0x2daee0ad, RZ ;  /* 0xd2511f5306067825 */ /* 0x000fe200078e00ff */
[----:B------:R-:W-:-:S03]  /*aba0*/  FMNMX.FTZ R0, R65, R0, !PT ;  /* 0x0000000041007209 */ /* 0x000fc60007810000 */
[----:B------:R-:W-:Y:S01]  /*abb0*/  IMAD.WIDE.U32 R26, R2, -0x2daee0ad, RZ ;  /* 0xd2511f53021a7825 */ /* 0x000fe200078e00ff */
[----:B------:R-:W-:-:S04]  /*abc0*/  FMNMX.FTZ R0, R64, R0, !PT ;  /* 0x0000000040007209 */ /* 0x000fc80007810000 */
[----:B------:R-:W-:Y:S02]  /*abd0*/  LOP3.LUT R2, R27, R6, R192, 0x96, !PT ;  /* 0x000000061b027212 */ /* 0x000fe400078e96c0 */
[----:B------:R-:W-:-:S03]  /*abe0*/  FMNMX.FTZ R0, R52, R0, !PT ;  /* 0x0000000034007209 */ /* 0x000fc60007810000 */
[----:B------:R-:W-:Y:S01]  /*abf0*/  IMAD.WIDE.U32 R2, R2, -0x326172a9, RZ ;  /* 0xcd9e8d5702027825 */ /* 0x000fe200078e00ff */
[----:B------:R-:W-:Y:S02]  /*ac00*/  FMNMX.FTZ R9, R187, R0, !PT ;  /* 0x00000000bb097209 */ /* 0x000fe40007810000 */
[----:B------:R-:W-:Y:S02]  /*ac10*/  LOP3.LUT R0, R2, 0xffff, RZ, 0xc0, !PT ;  /* 0x0000ffff02007812 */ /* 0x000fe400078ec0ff */
[----:B------:R-:W-:Y:S02]  /*ac20*/  SHF.R.U32.HI R6, RZ, 0x10, R2 ;  /* 0x00000010ff067819 */ /* 0x000fe40000011602 */
[----:B------:R-:W-:Y:S02]  /*ac30*/  FMNMX.FTZ R10, R186, R9, !PT ;  /* 0x00000009ba0a7209 */ /* 0x000fe40007810000 */
[----:B------:R-:W-:Y:S02]  /*ac40*/  LOP3.LUT R11, R2, 0xff, RZ, 0xc0, !PT ;  /* 0x000000ff020b7812 */ /* 0x000fe400078ec0ff */
[----:B------:R-:W-:-:S02]  /*ac50*/  SHF.R.U32.HI R9, RZ, 0x8, R0 ;  /* 0x00000008ff097819 */ /* 0x000fc40000011600 */
[----:B------:R-:W-:Y:S02]  /*ac60*/  LOP3.LUT R6, R6, 0xff, RZ, 0xc0, !PT ;  /* 0x000000ff06067812 */ /* 0x000fe400078ec0ff */
[----:B------:R-:W-:Y:S02]  /*ac70*/  SHF.R.U32.HI R2, RZ, 0x18, R2 ;  /* 0x00000018ff027819 */ /* 0x000fe40000011602 */
[----:B------:R-:W-:Y:S02]  /*ac80*/  FMNMX.FTZ R0, R184, R10, !PT ;  /* 0x0000000ab8007209 */ /* 0x000fe40007810000 */
[----:B------:R-:W-:Y:S02]  /*ac90*/  LOP3.LUT R12, R7, R8, R238, 0x96, !PT ;  /* 0x00000008070c7212 */ /* 0x000fe400078e96ee */
[----:B------:R-:W-:Y:S02]  /*aca0*/  PRMT R19, R6, 0x5410, R2 ;  /* 0x0000541006137816 */ /* 0x000fe40000000002 */
        /* <DEDUP_REMOVED lines=26> */
[----:B------:R-:W-:Y:S01]  /*ae50*/  IMAD.WIDE.U32 R24, R12, -0x326172a9, RZ ;  /* 0xcd9e8d570c187825 */ /* 0x000fe200078e00ff */
[----:B------:R-:W-:Y:S02]  /*ae60*/  FMNMX.FTZ R2, R190, R2, !PT ;  /* 0x00000002be027209 */ /* 0x000fe40007810000 */
[----:B------:R-:W-:Y:S02]  /*ae70*/  FMNMX.FTZ R8, R206, R0, !PT ;  /* 0x00000000ce087209 */ /* 0x000fe40007810000 */
[----:B------:R-:W-:Y:S02]  /*ae80*/  FMNMX.FTZ R0, R243, R6, !PT ;  /* 0x00000006f3007209 */ /* 0x000fe40007810000 */
[----:B------:R-:W-:Y:S02]  /*ae90*/  FMNMX.FTZ R7, R185, R7, !PT ;  /* 0x00000007b9077209 */ /* 0x000fe40007810000 */
[----:B------:R-:W-:-:S02]  /*aea0*/  FMNMX.FTZ R6, R205, R2, !PT ;  /* 0x00000002cd067209 */ /* 0x000fc40007810000 */
[----:B------:R-:W-:Y:S02]  /*aeb0*/  LOP3.LUT R2, R3, R24, R214, 0x96, !PT ;  /* 0x0000001803027212 */ /* 0x000fe400078e96d6 */
[----:B------:R-:W-:Y:S02]  /*aec0*/  FMNMX.FTZ R0, R242, R0, !PT ;  /* 0x00000000f2007209 */ /* 0x000fe40007810000 */
[----:B------:R-:W-:Y:S02]  /*aed0*/  FMNMX.FTZ R3, R191, R8, !PT ;  /* 0x00000008bf037209 */ /* 0x000fe40007810000 */
[----:B------:R-:W-:Y:S02]  /*aee0*/  FMNMX.FTZ R7, R197, R7, !PT ;  /* 0x00000007c5077209 */ /* 0x000fe40007810000 */
[----:B------:R-:W-:Y:S02]  /*aef0*/  PRMT R17, R11, 0x5410, R9 ;  /* 0x000054100b117816 */ /* 0x000fe40000000009 */
        /* <DEDUP_REMOVED lines=9> */
[----:B--2---:R-:W-:Y:S02]  /*af90*/  FMNMX.FTZ R7, R225, R7, !PT ;  /* 0x00000007e1077209 */ /* 0x004fe40007810000 */
[----:B------:R-:W-:Y:S02]  /*afa0*/  FMNMX.FTZ R6, R212, R6, !PT ;  /* 0x00000006d4067209 */ /* 0x000fe40007810000 */
[----:B------:R-:W-:Y:S02]  /*afb0*/  FMNMX.FTZ R3, R250, R3, !PT ;  /* 0x00000003fa037209 */ /* 0x000fe40007810000 */
[----:B------:R-:W-:Y:S02]  /*afc0*/  FMNMX.FTZ R7, R224, R7, !PT ;  /* 0x00000007e0077209 */ /* 0x000fe40007810000 */
[----:B------:R-:W-:Y:S02]  /*afd0*/  FMNMX.FTZ R6, R210, R6, !PT ;  /* 0x00000006d2067209 */ /* 0x000fe40007810000 */
[----:B------:R-:W-:Y:S01]  /*afe0*/  FMNMX.FTZ R8, R249, R3, !PT ;  /* 0x00000003f9087209 */ /* 0x000fe20007810000 */
[----:B------:R-:W-:Y:S01]  /*aff0*/  IMAD.WIDE.U32 R56, R15, -0x326172a9, RZ ;  /* 0xcd9e8d570f387825 */ /* 0x000fe200078e00ff */
[----:B------:R-:W-:-:S02]  /*b000*/  FMNMX.FTZ R3, R199, R7, !PT ;  /* 0x00000007c7037209 */ /* 0x000fc40007810000 */
[----:B------:R-:W-:Y:S02]  /*b010*/  LOP3.LUT R7, R2, 0xffff, RZ, 0xc0, !PT ;  /* 0x0000ffff02077812 */ /* 0x000fe400078ec0ff */
[----:B------:R-:W-:Y:S02]  /*b020*/  FMNMX.FTZ R6, R211, R6, !PT ;  /* 0x00000006d3067209 */ /* 0x000fe40007810000 */
[----:B-1----:R-:W-:Y:S02]  /*b030*/  FMNMX.FTZ R0, R0, R9, !PT ;  /* 0x0000000900007209 */ /* 0x002fe40007810000 */
[----:B------:R-:W-:Y:S02]  /*b040*/  FMNMX.FTZ R3, R222, R3, !PT ;  /* 0x00000003de037209 */ /* 0x000fe40007810000 */
[----:B------:R-:W-:Y:S02]  /*b050*/  SHF.R.U32.HI R9, RZ, 0x8, R7 ;  /* 0x00000008ff097819 */ /* 0x000fe40000011607 */
[----:B------:R-:W-:-:S02]  /*b060*/  LOP3.LUT R7, R57, R14, RZ, 0x3c, !PT ;  /* 0x0000000e39077212 */ /* 0x000fc400078e3cff */
[----:B------:R-:W-:Y:S01]  /*b070*/  FMNMX.FTZ R6, R228, R6, !PT ;  /* 0x00000006e4067209 */ /* 0x000fe20007810000 */
[----:B------:R-:W1:Y:S01]  /*b080*/  SHFL.BFLY PT, R11, R3, 0x2, 0x1f ;  /* 0x0c401f00030b7f89 */ /* 0x000e6200000e0000 */
[----:B------:R-:W-:Y:S01]  /*b090*/  FMNMX.FTZ R10, R247, R8, !PT ;  /* 0x00000008f70a7209 */ /* 0x000fe20007810000 */
[----:B------:R-:W-:Y:S01]  /*b0a0*/  IMAD.WIDE.U32 R44, R7, -0x2daee0ad, RZ ;  /* 0xd2511f53072c7825 */ /* 0x000fe200078e00ff */
[----:B------:R-:W-:Y:S02]  /*b0b0*/  FMNMX.FTZ R6, R248, R6, !PT ;  /* 0x00000006f8067209 */ /* 0x000fe40007810000 */
[----:B------:R-:W-:Y:S01]  /*b0c0*/  FMNMX.FTZ R7, R246, R10, !PT ;  /* 0x0000000af6077209 */ /* 0x000fe20007810000 */
[----:B------:R-:W2:Y:S01]  /*b0d0*/  SHFL.BFLY PT, R12, R0, 0x1, 0x1f ;  /* 0x0c201f00000c7f89 */ /* 0x000ea200000e0000 */
[----:B------:R-:W-:Y:S02]  /*b0e0*/  FMNMX.FTZ R6, R245, R6, !PT ;  /* 0x00000006f5067209 */ /* 0x000fe40007810000 */
[----:B------:R-:W-:Y:S01]  /*b0f0*/  LOP3.LUT R8, R2, 0xff, RZ, 0xc0, !PT ;  /* 0x000000ff02087812 */ /* 0x000fe200078ec0ff */
[----:B------:R-:W3:Y:S01]  /*b100*/  SHFL.BFLY PT, R14, R7, 0x2, 0x1f ;  /* 0x0c401f00070e7f89 */ /* 0x000ee200000e0000 */
[----:B------:R-:W-:-:S02]  /*b110*/  FMNMX.FTZ R6, R244, R6, !PT ;  /* 0x00000006f4067209 */ /* 0x000fc40007810000 */
[----:B------:R-:W-:Y:S02]  /*b120*/  PRMT R16, R8, 0x5410, R9 ;  /* 0x0000541008107816 */ /* 0x000fe40000000009 */
[----:B------:R-:W-:Y:S02]  /*b130*/  LOP3.LUT R8, R45, R34, R13, 0x96, !PT ;  /* 0x000000222d087212 */ /* 0x000fe400078e960d */
[----:B------:R-:W4:Y:S01]  /*b140*/  SHFL.BFLY PT, R13, R6, 0x2, 0x1f ;  /* 0x0c401f00060d7f89 */ /* 0x000f2200000e0000 */
[--C-:B------:R-:W-:Y:S02]  /*b150*/  SHF.R.U32.HI R9, RZ, 0x10, R2.reuse ;  /* 0x00000010ff097819 */ /* 0x100fe40000011602 */
[----:B------:R-:W-:Y:S01]  /*b160*/  SHF.R.U32.HI R10, RZ, 0x18, R2 ;  /* 0x00000018ff0a7819 */ /* 0x000fe20000011602 */
[----:B------:R-:W-:Y:S01]  /*b170*/  IMAD.WIDE.U32 R36, R8, -0x326172a9, RZ ;  /* 0xcd9e8d5708247825 */ /* 0x000fe200078e00ff */
[----:B------:R-:W-:Y:S02]  /*b180*/  LOP3.LUT R2, R5, R56, R47, 0x96, !PT ;  /* 0x0000003805027212 */ /* 0x000fe400078e962f */
[----:B-1----:R-:W-:-:S02]  /*b190*/  FMNMX.FTZ R8, R3, R11, !PT ;  /* 0x0000000b03087209 */ /* 0x002fc40007810000 */
[----:B------:R-:W-:Y:S01]  /*b1a0*/  LOP3.LUT R4, R37, R4, R201, 0x96, !PT ;  /* 0x0000000425047212 */ /* 0x000fe200078e96c9 */
[----:B------:R-:W-:Y:S01]  /*b1b0*/  IMAD.WIDE.U32 R2, R2, -0x2daee0ad, RZ ;  /* 0xd2511f5302027825 */ /* 0x000fe200078e00ff */
[----:B------:R-:W-:-:S03]  /*b1c0*/  LOP3.LUT R9, R9, 0xff, RZ, 0xc0, !PT ;  /* 0x000000ff09097812 */ /* 0x000fc600078ec0ff */
[----:B------:R-:W-:Y:S01]  /*b1d0*/  IMAD.WIDE.U32 R4, R4, -0x2daee0ad, RZ ;  /* 0xd2511f5304047825 */ /* 0x000fe200078e00ff */
[----:B------:R-:W-:Y:S02]  /*b1e0*/  LOP3.LUT R3, R3, R44, R202, 0x96, !PT ;  /* 0x0000002c03037212 */ /* 0x000fe400078e96ca */
[----:B--2---:R-:W-:Y:S02]  /*b1f0*/  FMNMX.FTZ R58, R0, R12, !PT ;  /* 0x0000000c003a7209 */ /* 0x004fe40007810000 */
[----:B------:R-:W-:Y:S02]  /*b200*/  PRMT R15, R9, 0x5410, R10 ;  /* 0x00005410090f7816 */ /* 0x000fe4000000000a */
[----:B---3--:R-:W-:Y:S01]  /*b210*/  FMNMX.FTZ R0, R7, R14, !PT ;  /* 0x0000000e07007209 */ /* 0x008fe20007810000 */
[----:B------:R-:W1:Y:S01]  /*b220*/  SHFL.BFLY PT, R10, R8, 0x1, 0x1f ;  /* 0x0c201f00080a7f89 */ /* 0x000e6200000e0000 */
[----:B------:R-:W-:Y:S01]  /*b230*/  LOP3.LUT R9, R5, R2, R203, 0x96, !PT ;  /* 0x0000000205097212 */ /* 0x000fe200078e96cb */
[----:B------:R-:W-:-:S02]  /*b240*/  IMAD.WIDE.U32 R2, R3, -0x326172a9, RZ ;  /* 0xcd9e8d5703027825 */ /* 0x000fc400078e00ff */
[----:B------:R-:W2:Y:S01]  /*b250*/  SHFL.BFLY PT, R7, R0, 0x1, 0x1f ;  /* 0x0c201f0000077f89 */ /* 0x000ea200000e0000 */
[----:B----4-:R-:W-:Y:S01]  /*b260*/  FMNMX.FTZ R5, R6, R13, !PT ;  /* 0x0000000d06057209 */ /* 0x010fe20007810000 */
[----:B------:R-:W-:Y:S01]  /*b270*/  IMAD.WIDE.U32 R20, R9, -0x326172a9, RZ ;  /* 0xcd9e8d5709147825 */ /* 0x000fe200078e00ff */
[----:B------:R-:W-:-:S03]  /*b280*/  LOP3.LUT R3, R3, R36, R213, 0x96, !PT ;  /* 0x0000002403037212 */ /* 0x000fc600078e96d5 */
[C---:B------:R-:W-:Y:S01]  /*b290*/  FMUL.FTZ R30, R58.reuse, UR19 ;  /* 0x000000133a1e7c20 */ /* 0x040fe20008410000 */
[----:B------:R-:W-:Y:S01]  /*b2a0*/  FSETP.NEU.FTZ.AND P0, PT, R58, -INF , PT ;  /* 0xff8000003a00780b */ /* 0x000fe20003f1d000 */
[----:B------:R-:W3:Y:S01]  /*b2b0*/  SHFL.BFLY PT, R9, R5, 0x1, 0x1f ;  /* 0x0c201f0005097f89 */ /* 0x000ee200000e0000 */
[----:B------:R-:W-:Y:S01]  /*b2c0*/  LOP3.LUT R6, R21, R2, R237, 0x96, !PT ;  /* 0x0000000215067212 */ /* 0x000fe200078e96ed */
[----:B------:R-:W-:Y:S01]  /*b2d0*/  IMAD.WIDE.U32 R2, R3, -0x2daee0ad, RZ ;  /* 0xd2511f5303027825 */ /* 0x000fe200078e00ff */
[----:B------:R-:W-:-:S03]  /*b2e0*/  FSEL R30, R30, RZ, P0 ;  /* 0x000000ff1e1e7208 */ /* 0x000fc60000000000 */
[----:B------:R-:W-:Y:S01]  /*b2f0*/  IMAD.WIDE.U32 R22, R6, -0x2daee0ad, RZ ;  /* 0xd2511f5306167825 */ /* 0x000fe200078e00ff */
[----:B------:R-:W-:-:S03]  /*b300*/  LOP3.LUT R4, R3, R4, R238, 0x96, !PT ;  /* 0x0000000403047212 */ /* 0x000fc600078e96ee */
[----:B------:R-:W-:-:S04]  /*b310*/  FFMA.FTZ R3, R100, UR19, -R30 ;  /* 0x0000001364037c23 */ /* 0x000fc8000801081e */
[----:B------:R4:W-:Y:S01]  /*b320*/  MUFU.EX2 R42, R3 ;  /* 0x00000003002a7308 */ /* 0x0009e20000000800 */
[----:B-1----:R-:W-:Y:S02]  /*b330*/  FMNMX.FTZ R252, R8, R10, !PT ;  /* 0x0000000a08fc7209 */ /* 0x002fe40007810000 */
[----:B--2---:R-:W-:Y:S01]  /*b340*/  FMNMX.FTZ R235, R0, R7, !PT ;  /* 0x0000000700eb7209 */ /* 0x004fe20007810000 */
[----:B------:R-:W-:Y:S02]  /*b350*/  FFMA.FTZ R0, R64, UR19, -R30 ;  /* 0x0000001340007c23 */ /* 0x000fe4000801081e */
[----:B------:R-:W-:Y:S01]  /*b360*/  FMUL.FTZ R31, R252, UR19 ;  /* 0x00000013fc1f7c20 */ /* 0x000fe20008410000 */
[----:B----4-:R-:W-:Y:S01]  /*b370*/  LOP3.LUT R3, R23, R2, R192, 0x96, !PT ;  /* 0x0000000217037212 */ /* 0x010fe200078e96c0 */
[----:B------:R-:W-:-:S04]  /*b380*/  FFMA.FTZ R2, R65, UR19, -R30 ;  /* 0x0000001341027c23 */ /* 0x000fc8000801081e */
[----:B------:R1:W-:Y:S01]  /*b390*/  MUFU.EX2 R196, R2 ;  /* 0x0000000200c47308 */ /* 0x0003e20000000800 */
[----:B------:R-:W-:Y:S01]  /*b3a0*/  IMAD.MOV.U32 R40, RZ, RZ, R234 ;  /* 0x000000ffff287224 */ /* 0x000fe200078e00ea */
[----:B---3--:R-:W-:-:S06]  /*b3b0*/  FMNMX.FTZ R234, R5, R9, !PT ;  /* 0x0000000905ea7209 */ /* 0x008fcc0007810000 */
[----:B------:R2:W-:Y:S01]  /*b3c0*/  MUFU.EX2 R221, R0 ;  /* 0x0000000000dd7308 */ /* 0x0005e20000000800 */
[----:B-1----:R-:W-:Y:S02]  /*b3d0*/  FSEL R2, R58, RZ, P0 ;  /* 0x000000ff3a027208 */ /* 0x002fe40000000000 */
[----:B------:R-:W-:-:S04]  /*b3e0*/  FSETP.NEU.FTZ.AND P0, PT, R252, -INF , PT ;  /* 0xff800000fc00780b */ /* 0x000fc80003f1d000 */
[----:B------:R-:W-:Y:S01]  /*b3f0*/  FSEL R31, R31, RZ, P0 ;  /* 0x000000ff1f1f7208 */ /* 0x000fe20000000000 */
[----:B--2---:R-:W-:Y:S01]  /*b400*/  FFMA.FTZ R0, R52, UR19, -R30 ;  /* 0x0000001334007c23 */ /* 0x004fe2000801081e */
[----:B------:R-:W-:Y:S01]  /*b410*/  FADD.FTZ R18, R104, -R2 ;  /* 0x8000000268127221 */ /* 0x000fe20000010000 */
[----:B------:R-:W-:Y:S02]  /*b420*/  FSEL R2, R252, RZ, P0 ;  /* 0x000000fffc027208 */ /* 0x000fe40000000000 */
[----:B------:R1:W2:Y:S01]  /*b430*/  MUFU.EX2 R43, R0 ;  /* 0x00000000002b7308 */ /* 0x0002a20000000800 */
[C---:B------:R-:W-:Y:S02]  /*b440*/  FSETP.NEU.FTZ.AND P1, PT, R234.reuse, -INF , PT ;  /* 0xff800000ea00780b */ /* 0x040fe40003f3d000 */
[----:B------:R-:W-:Y:S02]  /*b450*/  FADD.FTZ R14, R103, -R2 ;  /* 0x80000002670e7221 */ /* 0x000fe40000010000 */
[----:B------:R-:W-:Y:S01]  /*b460*/  FSEL R2, R234, RZ, P1 ;  /* 0x000000ffea027208 */ /* 0x000fe20000800000 */
[----:B-1----:R-:W-:-:S04]  /*b470*/  FFMA.FTZ R0, R53, UR19, -R31 ;  /* 0x0000001335007c23 */ /* 0x002fc8000801081f */
[----:B------:R1:W-:Y:S01]  /*b480*/  MUFU.EX2 R198, R0 ;  /* 0x0000000000c67308 */ /* 0x0003e20000000800 */
[----:B------:R-:W-:Y:S01]  /*b490*/  FADD.FTZ R13, R102, -R2 ;  /* 0x80000002660d7221 */ /* 0x000fe20000010000 */
[----:B------:R-:W-:Y:S01]  /*b4a0*/  FFMA.FTZ R2, R66, UR19, -R31 ;  /* 0x0000001342027c23 */ /* 0x000fe2000801081f */
[----:B------:R-:W-:Y:S01]  /*b4b0*/  FSETP.NEU.FTZ.AND P0, PT, R235, -INF , PT ;  /* 0xff800000eb00780b */ /* 0x000fe20003f1d000 */
[----:B------:R-:W-:Y:S01]  /*b4c0*/  FMUL.FTZ R28, R234, UR19 ;  /* 0x00000013ea1c7c20 */ /* 0x000fe20008410000 */
[----:B------:R-:W-:-:S03]  /*b4d0*/  PRMT R50, R231, 0x7054, R231 ;  /* 0x00007054e7327816 */ /* 0x000fc600000000e7 */
[----:B------:R3:W-:Y:S01]  /*b4e0*/  MUFU.EX2 R226, R2 ;  /* 0x0000000200e27308 */ /* 0x0007e20000000800 */
[----:B-1----:R-:W-:-:S07]  /*b4f0*/  FFMA.FTZ R0, R54, UR19, -R31 ;  /* 0x0000001336007c23 */ /* 0x002fce000801081f */
[----:B------:R1:W4:Y:S01]  /*b500*/  MUFU.EX2 R229, R0 ;  /* 0x0000000000e57308 */ /* 0x0003220000000800 */
[----:B------:R4:W-:Y:S01]  /*b510*/  STL [R1+0xf4], R251 ;  /* 0x0000f4fb01007387 */ /* 0x0009e20000100800 */
[----:B---3--:R-:W-:Y:S01]  /*b520*/  FFMA.FTZ R2, R67, UR19, -R31 ;  /* 0x0000001343027c23 */ /* 0x008fe2000801081f */
[----:B------:R-:W-:Y:S02]  /*b530*/  HSET2.LE.AND R10, R17, R50, PT ;  /* 0x00000032110a7233 */ /* 0x000fe40003803000 */
[----:B------:R-:W-:Y:S02]  /*b540*/  FSEL R28, R28, RZ, P1 ;  /* 0x000000ff1c1c7208 */ /* 0x000fe40000800000 */
[----:B-1----:R-:W-:-:S05]  /*b550*/  FSEL R0, R235, RZ, P0 ;  /* 0x000000ffeb007208 */ /* 0x002fca0000000000 */
[----:B------:R-:W-:Y:S01]  /*b560*/  FADD.FTZ R12, R101, -R0 ;  /* 0x80000000650c7221 */ /* 0x000fe20000010000 */
[----:B--2---:R-:W-:Y:S01]  /*b570*/  F2FP.F16.F32.PACK_AB R0, R43, R221 ;  /* 0x000000dd2b00723e */ /* 0x004fe200000000ff */
[----:B----4-:R1:W2:Y:S03]  /*b580*/  MUFU.EX2 R251, R2 ;  /* 0x0000000200fb7308 */ /* 0x0102a60000000800 */
[----:B------:R-:W-:Y:S02]  /*b590*/  LOP3.LUT R10, R10, R0, RZ, 0xc0, !PT ;  /* 0x000000000a0a7212 */ /* 0x000fe400078ec0ff */
[--C-:B------:R-:W-:Y:S02]  /*b5a0*/  HSET2.LE.AND R11, R19, R50.reuse, PT ;  /* 0x00000032130b7233 */ /* 0x100fe40003803000 */
[----:B------:R-:W-:Y:S02]  /*b5b0*/  F2FP.F16.F32.PACK_AB R0, R229, R198 ;  /* 0x000000c6e500723e */ /* 0x000fe400000000ff */
[----:B------:R-:W-:-:S02]  /*b5c0*/  HSET2.LE.AND R8, R16, R50, PT ;  /* 0x0000003210087233 */ /* 0x000fc40003803000 */
[----:B------:R-:W-:Y:S02]  /*b5d0*/  LOP3.LUT R11, R11, R0, RZ, 0xc0, !PT ;  /* 0x000000000b0b7212 */ /* 0x000fe400078ec0ff */
[----:B------:R-:W-:Y:S01]  /*b5e0*/  F2FP.F16.F32.PACK_AB R0, R196, R42 ;  /* 0x0000002ac400723e */ /* 0x000fe200000000ff */
[----:B-1----:R-:W-:-:S04]  /*b5f0*/  FFMA.FTZ R2, R105, UR19, -R28 ;  /* 0x0000001369027c23 */ /* 0x002fc8000801081c */
[----:B------:R1:W-:Y:S01]  /*b600*/  MUFU.EX2 R223, R2 ;  /* 0x0000000200df7308 */ /* 0x0003e20000000800 */
[----:B------:R-:W-:Y:S02]  /*b610*/  LOP3.LUT R8, R8, R0, RZ, 0xc0, !PT ;  /* 0x0000000008087212 */ /* 0x000fe400078ec0ff */
[----:B------:R-:W-:Y:S02]  /*b620*/  HSET2.LE.AND R9, R15, R50, PT ;  /* 0x000000320f097233 */ /* 0x000fe40003803000 */
[----:B--2---:R-:W-:Y:S01]  /*b630*/  F2FP.F16.F32.PACK_AB R0, R251, R226 ;  /* 0x000000e2fb00723e */ /* 0x004fe200000000ff */
[----:B-1----:R-:W-:-:S04]  /*b640*/  FFMA.FTZ R2, R106, UR19, -R28 ;  /* 0x000000136a027c23 */ /* 0x002fc8000801081c */
[----:B------:R1:W2:Y:S01]  /*b650*/  MUFU.EX2 R62, R2 ;  /* 0x00000002003e7308 */ /* 0x0002a20000000800 */
[----:B------:R-:W-:Y:S01]  /*b660*/  LOP3.LUT R9, R9, R0, RZ, 0xc0, !PT ;  /* 0x0000000009097212 */ /* 0x000fe200078ec0ff */
[----:B-1----:R-:W-:-:S03]  /*b670*/  IMAD.WIDE.U32 R2, R3, -0x326172a9, RZ ;  /* 0xcd9e8d5703027825 */ /* 0x002fc600078e00ff */
[C---:B------:R-:W-:Y:S02]  /*b680*/  LOP3.LUT R0, R2.reuse, 0xffff, RZ, 0xc0, !PT ;  /* 0x0000ffff02007812 */ /* 0x040fe400078ec0ff */
[----:B------:R-:W-:Y:S02]  /*b690*/  LOP3.LUT R6, R2, 0xff, RZ, 0xc0, !PT ;  /* 0x000000ff02067812 */ /* 0x000fe400078ec0ff */
[----:B------:R-:W-:Y:S01]  /*b6a0*/  SHF.R.U32.HI R0, RZ, 0x8, R0 ;  /* 0x00000008ff007819 */ /* 0x000fe20000011600 */
[----:B------:R-:W-:-:S03]  /*b6b0*/  FMUL.FTZ R29, R235, UR19 ;  /* 0x00000013eb1d7c20 */ /* 0x000fc60008410000 */
[----:B------:R-:W-:Y:S01]  /*b6c0*/  PRMT R6, R6, 0x5410, R0 ;  /* 0x0000541006067816 */ /* 0x000fe20000000000 */
[----:B------:R-:W-:Y:S01]  /*b6d0*/  IMAD.WIDE.U32 R16, R4, -0x326172a9, RZ ;  /* 0xcd9e8d5704107825 */ /* 0x000fe200078e00ff */
[----:B--2---:R-:W-:-:S03]  /*b6e0*/  F2FP.F16.F32.PACK_AB R0, R62, R223 ;  /* 0x000000df3e00723e */ /* 0x004fc600000000ff */
[----:B------:R-:W-:Y:S02]  /*b6f0*/  HSET2.LE.AND R6, R6, R50, PT ;  /* 0x0000003206067233 */ /* 0x000fe40003803000 */
[----:B------:R-:W-:-:S03]  /*b700*/  FSEL R29, R29, RZ, P0 ;  /* 0x000000ff1d1d7208 */ /* 0x000fc60000000000 */
[----:B------:R-:W-:Y:S02]  /*b710*/  LOP3.LUT R6, R6, R0, RZ, 0xc0, !PT ;  /* 0x0000000006067212 */ /* 0x000fe400078ec0ff */
[----:B------:R-:W-:Y:S02]  /*b720*/  LOP3.LUT R0, R3, R16, R214, 0x96, !PT ;  /* 0x0000001003007212 */ /* 0x000fe400078e96d6 */
[--C-:B------:R-:W-:Y:S02]  /*b730*/  SHF.R.U32.HI R7, RZ, 0x10, R2.reuse ;  /* 0x00000010ff077819 */ /* 0x100fe40000011602 */
[----:B------:R-:W-:Y:S01]  /*b740*/  SHF.R.U32.HI R3, RZ, 0x18, R2 ;  /* 0x00000018ff037819 */ /* 0x000fe20000011602 */
[----:B------:R-:W-:-:S04]  /*b750*/  FFMA.FTZ R2, R107, UR19, -R29 ;  /* 0x000000136b027c23 */ /* 0x000fc8000801081d */
[----:B------:R1:W-:Y:S01]  /*b760*/  MUFU.EX2 R230, R2 ;  /* 0x0000000200e67308 */ /* 0x0003e20000000800 */
[----:B------:R-:W-:Y:S01]  /*b770*/  LOP3.LUT R7, R7, 0xff, RZ, 0xc0, !PT ;  /* 0x000000ff07077812 */ /* 0x000fe200078ec0ff */
[----:B-1----:R-:W-:-:S06]  /*b780*/  FFMA.FTZ R2, R55, UR19, -R29 ;  /* 0x0000001337027c23 */ /* 0x002fcc000801081d */
[----:B------:R-:W1:Y:S01]  /*b790*/  MUFU.EX2 R52, R2 ;  /* 0x0000000200347308 */ /* 0x000e620000000800 */
[----:B------:R-:W-:-:S05]  /*b7a0*/  PRMT R7, R7, 0x5410, R3 ;  /* 0x0000541007077816 */ /* 0x000fca0000000003 */
[----:B------:R-:W-:Y:S02]  /*b7b0*/  HSET2.LE.AND R7, R7, R50, PT ;  /* 0x0000003207077233 */ /* 0x000fe40003803000 */
[----:B-1----:R-:W-:-:S04]  /*b7c0*/  F2FP.F16.F32.PACK_AB R2, R52, R230 ;  /* 0x000000e63402723e */ /* 0x002fc800000000ff */
[----:B------:R-:W-:Y:S02]  /*b7d0*/  LOP3.LUT R7, R7, R2, RZ, 0xc0, !PT ;  /* 0x0000000207077212 */ /* 0x000fe400078ec0ff */
[----:B------:R-:W-:-:S04]  /*b7e0*/  LOP3.LUT R2, R0, 0xffff, RZ, 0xc0, !PT ;  /* 0x0000ffff00027812 */ /* 0x000fc800078ec0ff */
[----:B------:R-:W-:Y:S02]  /*b7f0*/  SHF.R.U32.HI R3, RZ, 0x8, R2 ;  /* 0x00000008ff037819 */ /* 0x000fe40000011602 */
[----:B------:R-:W-:-:S04]  /*b800*/  LOP3.LUT R2, R0, 0xff, RZ, 0xc0, !PT ;  /* 0x000000ff00027812 */ /* 0x000fc800078ec0ff */
[----:B------:R-:W-:Y:S01]  /*b810*/  PRMT R3, R2, 0x5410, R3 ;  /* 0x0000541002037816 */ /* 0x000fe20000000003 */
[----:B------:R-:W-:-:S04]  /*b820*/  FFMA.FTZ R2, R108, UR19, -R28 ;  /* 0x000000136c027c23 */ /* 0x000fc8000801081c */
[----:B------:R1:W-:Y:S02]  /*b830*/  MUFU.EX2 R217, R2 ;  /* 0x0000000200d97308 */ /* 0x0003e40000000800 */
[----:B-1----:R-:W-:-:S06]  /*b840*/  FFMA.FTZ R2, R111, UR19, -R28 ;  /* 0x000000136f027c23 */ /* 0x002fcc000801081c */
[----:B------:R-:W1:Y:S01]  /*b850*/  MUFU.EX2 R200, R2 ;  /* 0x0000000200c87308 */ /* 0x000e620000000800 */
[----:B------:R-:W-:Y:S02]  /*b860*/  HSET2.LE.AND R4, R3, R50, PT ;  /* 0x0000003203047233 */ /* 0x000fe40003803000 */
[----:B------:R-:W-:Y:S01]  /*b870*/  SHF.R.U32.HI R3, RZ, 0x10, R0 ;  /* 0x00000010ff037819 */ /* 0x000fe20000011600 */
[----:B------:R-:W-:Y:S01]  /*b880*/  FMUL.FTZ R18, R18, UR19 ;  /* 0x0000001312127c20 */ /* 0x000fe20008410000 */
[----:B-1----:R-:W-:-:S04]  /*b890*/  F2FP.F16.F32.PACK_AB R2, R200, R217 ;  /* 0x000000d9c802723e */ /* 0x002fc800000000ff */
[----:B------:R-:W-:Y:S02]  /*b8a0*/  LOP3.LUT R4, R4, R2, RZ, 0xc0, !PT ;  /* 0x0000000204047212 */ /* 0x000fe400078ec0ff */
[----:B------:R-:W-:Y:S02]  /*b8b0*/  SHF.R.U32.HI R2, RZ, 0x18, R0 ;  /* 0x00000018ff027819 */ /* 0x000fe40000011600 */
[----:B------:R-:W-:-:S04]  /*b8c0*/  LOP3.LUT R0, R3, 0xff, RZ, 0xc0, !PT ;  /* 0x000000ff03007812 */ /* 0x000fc800078ec0ff */
[----:B------:R-:W-:Y:S01]  /*b8d0*/  PRMT R2, R0, 0x5410, R2 ;  /* 0x0000541000027816 */ /* 0x000fe20000000002 */
[----:B------:R-:W-:Y:S01]  /*b8e0*/  FMUL.FTZ R14, R14, UR19 ;  /* 0x000000130e0e7c20 */ /* 0x000fe20008410000 */
[----:B------:R-:W-:Y:S01]  /*b8f0*/  FMUL.FTZ R13, R13, UR19 ;  /* 0x000000130d0d7c20 */ /* 0x000fe20008410000 */
[----:B------:R-:W-:Y:S02]  /*b900*/  FMUL.FTZ R12, R12, UR19 ;  /* 0x000000130c0c7c20 */ /* 0x000fe40008410000 */
[----:B------:R-:W-:Y:S02]  /*b910*/  HSET2.LE.AND R5, R2, R50, PT ;  /* 0x0000003202057233 */ /* 0x000fe40003803000 */
[----:B------:R1:W-:Y:S01]  /*b920*/  MUFU.EX2 R50, R18 ;  /* 0x0000001200327308 */ /* 0x0003e20000000800 */
[----:B------:R-:W-:-:S07]  /*b930*/  FFMA.FTZ R0, R110, UR19, -R29 ;  /* 0x000000136e007c23 */ /* 0x000fce000801081d */
[----:B------:R-:W2:Y:S01]  /*b940*/  MUFU.EX2 R54, R13 ;  /* 0x0000000d00367308 */ /* 0x000ea20000000800 */
[----:B-1----:R-:W-:Y:S01]  /*b950*/  MOV R18, R62 ;  /* 0x0000003e00127202 */ /* 0x002fe20000000f00 */
[----:B------:R-:W-:-:S06]  /*b960*/  IMAD.MOV.U32 R62, RZ, RZ, R51 ;  /* 0x000000ffff3e7224 */ /* 0x000fcc00078e0033 */
[----:B------:R-:W1:Y:S08]  /*b970*/  MUFU.EX2 R55, R12 ;  /* 0x0000000c00377308 */ /* 0x000e700000000800 */
[----:B------:R3:W4:Y:S08]  /*b980*/  MUFU.EX2 R51, R14 ;  /* 0x0000000e00337308 */ /* 0x0007300000000800 */
[----:B------:R2:W-:Y:S01]  /*b990*/  MUFU.EX2 R219, R0 ;  /* 0x0000000000db7308 */ /* 0x0005e20000000800 */
[----:B---3--:R-:W3:Y:S01]  /*b9a0*/  LDSM.16.MT88.4 R12, [R216+0x9000] ;  /* 0x00900000d80c783b */ /* 0x008ee20000004200 */
[----:B--2---:R-:W-:-:S06]  /*b9b0*/  FFMA.FTZ R0, R109, UR19, -R29 ;  /* 0x000000136d007c23 */ /* 0x004fcc000801081d */
[----:B------:R-:W2:Y:S01]  /*b9c0*/  MUFU.EX2 R220, R0 ;  /* 0x0000000000dc7308 */ /* 0x000ea20000000800 */
[-C--:B------:R-:W-:Y:S01]  /*b9d0*/  FMUL.FTZ R124, R124, R54.reuse ;  /* 0x000000367c7c7220 */ /* 0x080fe20000410000 */
[----:B------:R-:W-:Y:S01]  /*b9e0*/  FMUL.FTZ R125, R125, R54 ;  /* 0x000000367d7d7220 */ /* 0x000fe20000410000 */
[-C--:B-1----:R-:W-:Y:S01]  /*b9f0*/  FMUL.FTZ R126, R126, R55.reuse ;  /* 0x000000377e7e7220 */ /* 0x082fe20000410000 */
[----:B------:R-:W-:Y:S01]  /*ba00*/  FMUL.FTZ R127, R127, R55 ;  /* 0x000000377f7f7220 */ /* 0x000fe20000410000 */
[-C--:B------:R-:W-:Y:S01]  /*ba10*/  FMUL.FTZ R116, R116, R50.reuse ;  /* 0x0000003274747220 */ /* 0x080fe20000410000 */
[----:B------:R-:W-:Y:S01]  /*ba20*/  FMUL.FTZ R117, R117, R50 ;  /* 0x0000003275757220 */ /* 0x000fe20000410000 */
[-C--:B----4-:R-:W-:Y:S01]  /*ba30*/  FMUL.FTZ R118, R118, R51.reuse ;  /* 0x0000003376767220 */ /* 0x090fe20000410000 */
[----:B------:R-:W-:Y:S01]  /*ba40*/  FMUL.FTZ R119, R119, R51 ;  /* 0x0000003377777220 */ /* 0x000fe20000410000 */
[-C--:B------:R-:W-:Y:S01]  /*ba50*/  FMUL.FTZ R112, R112, R54.reuse ;  /* 0x0000003670707220 */ /* 0x080fe20000410000 */
[----:B------:R-:W-:Y:S01]  /*ba60*/  FMUL.FTZ R113, R113, R54 ;  /* 0x0000003671717220 */ /* 0x000fe20000410000 */
[-C--:B------:R-:W-:Y:S01]  /*ba70*/  FMUL.FTZ R114, R114, R55.reuse ;  /* 0x0000003772727220 */ /* 0x080fe20000410000 */
[----:B------:R-:W-:Y:S01]  /*ba80*/  FMUL.FTZ R115, R115, R55 ;  /* 0x0000003773737220 */ /* 0x000fe20000410000 */
[----:B--2---:R-:W-:Y:S01]  /*ba90*/  F2FP.F16.F32.PACK_AB R0, R220, R219 ;  /* 0x000000dbdc00723e */ /* 0x004fe200000000ff */
[-C--:B------:R-:W-:Y:S01]  /*baa0*/  FMUL.FTZ R120, R120, R50.reuse ;  /* 0x0000003278787220 */ /* 0x080fe20000410000 */
[----:B------:R-:W-:Y:S01]  /*bab0*/  FMUL.FTZ R121, R121, R50 ;  /* 0x0000003279797220 */ /* 0x000fe20000410000 */
[-C--:B------:R-:W-:Y:S01]  /*bac0*/  FMUL.FTZ R122, R122, R51.reuse ;  /* 0x000000337a7a7220 */ /* 0x080fe20000410000 */
[----:B------:R-:W-:Y:S01]  /*bad0*/  LOP3.LUT R5, R5, R0, RZ, 0xc0, !PT ;  /* 0x0000000005057212 */ /* 0x000fe200078ec0ff */
[----:B------:R-:W-:-:S06]  /*bae0*/  FMUL.FTZ R123, R123, R51 ;  /* 0x000000337b7b7220 */ /* 0x000fcc0000410000 */
[----:B---3--:R-:W-:Y:S06]  /*baf0*/  HMMA.16816.F32 R176, R4, R14, R124 ;  /* 0x0000000e04b0723c */ /* 0x008fec000000187c */
[-C--:B------:R-:W-:Y:S06]  /*bb00*/  HMMA.16816.F32 R180, R8, R12.reuse, R116 ;  /* 0x0000000c08b4723c */ /* 0x080fec0000001874 */
[----:B------:R-:W-:Y:S06]  /*bb10*/  HMMA.16816.F32 R100, R4, R12, R112 ;  /* 0x0000000c0464723c */ /* 0x000fec0000001870 */
[C---:B------:R-:W-:Y:S01]  /*bb20*/  HMMA.16816.F32 R124, R8.reuse, R14, R120 ;  /* 0x0000000e087c723c */ /* 0x040fe20000001878 */
[----:B------:R-:W1:Y:S01]  /*bb30*/  LDSM.16.MT88.4 R12, [R218+0x9000] ;  /* 0x00900000da0c783b */ /* 0x000e620000004200 */
[-C--:B------:R-:W-:Y:S01]  /*bb40*/  FMUL.FTZ R132, R132, R50.reuse ;  /* 0x0000003284847220 */ /* 0x080fe20000410000 */
[----:B------:R-:W-:Y:S01]  /*bb50*/  FMUL.FTZ R133, R133, R50 ;  /* 0x0000003285857220 */ /* 0x000fe20000410000 */
        /* <DEDUP_REMOVED lines=14> */
[-C--:B-1----:R-:W-:Y:S06]  /*bc40*/  HMMA.16816.F32 R132, R8, R12.reuse, R132 ;  /* 0x0000000c0884723c */ /* 0x082fec0000001884 */
[C---:B------:R-:W-:Y:S06]  /*bc50*/  HMMA.16816.F32 R128, R4.reuse, R12, R128 ;  /* 0x0000000c0480723c */ /* 0x040fec0000001880 */
[-C--:B------:R-:W-:Y:S06]  /*bc60*/  HMMA.16816.F32 R140, R4, R14.reuse, R140 ;  /* 0x0000000e048c723c */ /* 0x080fec000000188c */
        /* <DEDUP_REMOVED lines=61> */
[----:B------:R-:W-:Y:S01]  /*c040*/  HMMA.16816.F32 R64, R4, R12, R72 ;  /* 0x0000000c0440723c */ /* 0x000fe20000001848 */
[----:B------:R-:W-:Y:S01]  /*c050*/  MOV R71, R63 ;  /* 0x0000003f00477202 */ /* 0x000fe20000000f00 */
[----:B------:R-:W-:-:S02]  /*c060*/  IMAD.MOV.U32 R68, RZ, RZ, R60 ;  /* 0x000000ffff447224 */ /* 0x000fc400078e003c */
[----:B------:R-:W-:Y:S02]  /*c070*/  IMAD.MOV.U32 R69, RZ, RZ, R61 ;  /* 0x000000ffff457224 */ /* 0x000fe400078e003d */
[----:B------:R-:W-:Y:S01]  /*c080*/  HMMA.16816.F32 R112, R8, R14, R80 ;  /* 0x0000000e0870723c */ /* 0x000fe20000001850 */
[----:B------:R-:W-:-:S05]  /*c090*/  IMAD.MOV.U32 R75, RZ, RZ, R62 ;  /* 0x000000ffff4b7224 */ /* 0x000fca00078e003e */
[----:B------:R-:W-:Y:S01]  /*c0a0*/  HMMA.16816.F32 R60, R4, R14, R76 ;  /* 0x0000000e043c723c */ /* 0x000fe2000000184c */
[----:B------:R-:W1:Y:S01]  /*c0b0*/  LDSM.16.MT88.4 R12, [R218+0xb000] ;  /* 0x00b00000da0c783b */ /* 0x000e620000004200 */
[----:B------:R-:W-:Y:S02]  /*c0c0*/  VIADD R152, R232, 0x1715609d ;  /* 0x1715609de8987836 */ /* 0x000fe40000000000 */
[-C--:B------:R-:W-:Y:S01]  /*c0d0*/  FMUL.FTZ R88, R88, R54.reuse ;  /* 0x0000003658587220 */ /* 0x080fe20000410000 */
[-C--:B------:R-:W-:Y:S01]  /*c0e0*/  FMUL.FTZ R89, R89, R54.reuse ;  /* 0x0000003659597220 */ /* 0x080fe20000410000 */
[-C--:B------:R-:W-:Y:S01]  /*c0f0*/  FMUL.FTZ R90, R90, R55.reuse ;  /* 0x000000375a5a7220 */ /* 0x080fe20000410000 */
[-C--:B------:R-:W-:Y:S01]  /*c100*/  FMUL.FTZ R91, R91, R55.reuse ;  /* 0x000000375b5b7220 */ /* 0x080fe20000410000 */
[-C--:B------:R-:W-:Y:S01]  /*c110*/  FMUL.FTZ R92, R92, R54.reuse ;  /* 0x000000365c5c7220 */ /* 0x080fe20000410000 */
[----:B------:R-:W-:Y:S01]  /*c120*/  FMUL.FTZ R93, R93, R54 ;  /* 0x000000365d5d7220 */ /* 0x000fe20000410000 */
[-C--:B------:R-:W-:Y:S01]  /*c130*/  FMUL.FTZ R94, R94, R55.reuse ;  /* 0x000000375e5e7220 */ /* 0x080fe20000410000 */
[----:B------:R-:W-:Y:S01]  /*c140*/  FMUL.FTZ R95, R95, R55 ;  /* 0x000000375f5f7220 */ /* 0x000fe20000410000 */
[----:B------:R-:W-:Y:S01]  /*c150*/  LOP3.LUT R2, R25, R32, R152, 0x96, !PT ;  /* 0x0000002019027212 */ /* 0x000fe200078e9698 */
        /* <DEDUP_REMOVED lines=8> */
[----:B------:R2:W-:Y:S01]  /*c1e0*/  STL [R1], R58 ;  /* 0x0000003a01007387 */ /* 0x0005e20000100800 */
[----:B------:R-:W-:Y:S01]  /*c1f0*/  MOV R168, R58 ;  /* 0x0000003a00a87202 */ /* 0x000fe20000000f00 */
[----:B------:R-:W-:Y:S01]  /*c200*/  IMAD.MOV.U32 R153, RZ, RZ, R59 ;  /* 0x000000ffff997224 */ /* 0x000fe200078e003b */
[----:B------:R-:W-:Y:S01]  /*c210*/  MOV R170, R56 ;  /* 0x0000003800aa7202 */ /* 0x000fe20000000f00 */
[----:B------:R-:W-:-:S02]  /*c220*/  IMAD.MOV.U32 R171, RZ, RZ, R57 ;  /* 0x000000ffffab7224 */ /* 0x000fc400078e0039 */
[----:B------:R-:W-:Y:S01]  /*c230*/  IMAD.MOV.U32 R154, RZ, RZ, R200 ;  /* 0x000000ffff9a7224 */ /* 0x000fe200078e00c8 */
[----:B------:R-:W-:Y:S01]  /*c240*/  IADD3 R200, R233, 0x646e171e, RZ ;  /* 0x646e171ee9c87810 */ /* 0x000fe20007ffe0ff */
[----:B------:R-:W-:Y:S01]  /*c250*/  IMAD.WIDE.U32 R2, R2, -0x2daee0ad, RZ ;  /* 0xd2511f5302027825 */ /* 0x000fe200078e00ff */
[----:B------:R-:W-:-:S03]  /*c260*/  MOV R53, R41 ;  /* 0x0000002900357202 */ /* 0x000fc60000000f00 */
[----:B------:R-:W-:Y:S02]  /*c270*/  IMAD.MOV.U32 R72, RZ, RZ, R52 ;  /* 0x000000ffff487224 */ /* 0x000fe400078e0034 */
[----:B------:R-:W-:Y:S02]  /*c280*/  IMAD.MOV.U32 R169, RZ, RZ, R43 ;  /* 0x000000ffffa97224 */ /* 0x000fe400078e002b */
[----:B------:R-:W-:Y:S02]  /*c290*/  IMAD.MOV.U32 R155, RZ, RZ, R42 ;  /* 0x000000ffff9b7224 */ /* 0x000fe400078e002a */
[----:B------:R-:W-:Y:S01]  /*c2a0*/  IMAD.MOV.U32 R52, RZ, RZ, R40 ;  /* 0x000000ffff347224 */ /* 0x000fe200078e0028 */
[C---:B-1----:R-:W-:Y:S06]  /*c2b0*/  HMMA.16816.F32 R92, R4.reuse, R14, R92 ;  /* 0x0000000e045c723c */ /* 0x042fec000000185c */
[----:B--2---:R-:W-:Y:S01]  /*c2c0*/  HMMA.16816.F32 R56, R4, R12, R88 ;  /* 0x0000000c0438723c */ /* 0x004fe20000001858 */
[----:B------:R-:W-:-:S06]  /*c2d0*/  FFMA.FTZ R0, R187, UR19, -R30 ;  /* 0x00000013bb007c23 */ /* 0x000fcc000801081e */
[----:B------:R-:W-:Y:S01]  /*c2e0*/  LOP3.LUT R5, R17, R20, R152, 0x96, !PT ;  /* 0x0000001411057212 */ /* 0x000fe200078e9698 */
[----:B------:R-:W-:Y:S01]  /*c2f0*/  HMMA.16816.F32 R116, R8, R12, R84 ;  /* 0x0000000c0874723c */ /* 0x000fe20000001854 */
[----:B------:R-:W-:Y:S02]  /*c300*/  LOP3.LUT R4, R3, R26, R200, 0x96, !PT ;  /* 0x0000001a03047212 */ /* 0x000fe400078e96c8 */
[----:B------:R-:W-:-:S03]  /*c310*/  LOP3.LUT R7, R2, 0xffff, RZ, 0xc0, !PT ;  /* 0x0000ffff02077812 */ /* 0x000fc600078ec0ff */
[----:B------:R-:W-:Y:S01]  /*c320*/  HMMA.16816.F32 R40, R8, R14, R96 ;  /* 0x0000000e0828723c */ /* 0x000fe20000001860 */
[----:B------:R-:W-:Y:S02]  /*c330*/  LOP3.LUT R13, R2, 0xff, RZ, 0xc0, !PT ;  /* 0x000000ff020d7812 */ /* 0x000fe400078ec0ff */
[----:B------:R-:W-:-:S04]  /*c340*/  SHF.R.U32.HI R12, RZ, 0x10, R2 ;  /* 0x00000010ff0c7819 */ /* 0x000fc80000011602 */
[----:B------:R-:W-:Y:S01]  /*c350*/  SHF.R.U32.HI R11, RZ, 0x18, R2 ;  /* 0x00000018ff0b7819 */ /* 0x000fe20000011602 */
[----:B------:R-:W-:Y:S01]  /*c360*/  IMAD.WIDE.U32 R2, R5, -0x2daee0ad, RZ ;  /* 0xd2511f5305027825 */ /* 0x000fe200078e00ff */
[----:B------:R1:W-:Y:S02]  /*c370*/  MUFU.EX2 R81, R0 ;  /* 0x0000000000517308 */ /* 0x0003e40000000800 */
[C---:B------:R-:W-:Y:S02]  /*c380*/  LOP3.LUT R6, R2.reuse, 0xffff, RZ, 0xc0, !PT ;  /* 0x0000ffff02067812 */ /* 0x040fe400078ec0ff */
[----:B------:R-:W-:Y:S02]  /*c390*/  LOP3.LUT R10, R2, 0xff, RZ, 0xc0, !PT ;  /* 0x000000ff020a7812 */ /* 0x000fe400078ec0ff */
[--C-:B------:R-:W-:Y:S02]  /*c3a0*/  SHF.R.U32.HI R9, RZ, 0x10, R2.reuse ;  /* 0x00000010ff097819 */ /* 0x100fe40000011602 */
[----:B------:R-:W-:-:S02]  /*c3b0*/  SHF.R.U32.HI R8, RZ, 0x18, R2 ;  /* 0x00000018ff087819 */ /* 0x000fc40000011602 */
[----:B------:R-:W-:Y:S02]  /*c3c0*/  SHF.R.U32.HI R2, RZ, 0x8, R7 ;  /* 0x00000008ff027819 */ /* 0x000fe40000011607 */
[----:B-1----:R-:W-:Y:S01]  /*c3d0*/  LOP3.LUT R0, R3, R22, R200, 0x96, !PT ;  /* 0x0000001603007212 */ /* 0x002fe200078e96c8 */
[----:B------:R-:W-:Y:S01]  /*c3e0*/  FFMA.FTZ R3, R184, UR19, -R30 ;  /* 0x00000013b8037c23 */ /* 0x000fe2000801081e */
[----:B------:R-:W-:Y:S02]  /*c3f0*/  PRMT R13, R13, 0x5410, R2 ;  /* 0x000054100d0d7816 */ /* 0x000fe40000000002 */
[----:B------:R-:W-:Y:S01]  /*c400*/  LOP3.LUT R2, R12, 0xff, RZ, 0xc0, !PT ;  /* 0x000000ff0c027812 */ /* 0x000fe200078ec0ff */
[----:B------:R1:W-:Y:S03]  /*c410*/  MUFU.EX2 R70, R3 ;  /* 0x0000000300467308 */ /* 0x0003e60000000800 */
[----:B------:R-:W-:-:S02]  /*c420*/  PRMT R7, R2, 0x5410, R11 ;  /* 0x0000541002077816 */ /* 0x000fc4000000000b */
[----:B------:R-:W-:Y:S02]  /*c430*/  SHF.R.U32.HI R2, RZ, 0x8, R6 ;  /* 0x00000008ff027819 */ /* 0x000fe40000011606 */
[----:B------:R-:W-:Y:S02]  /*c440*/  MOV R73, R227 ;  /* 0x000000e300497202 */ /* 0x000fe40000000f00 */
[----:B------:R-:W-:Y:S01]  /*c450*/  PRMT R15, R10, 0x5410, R2 ;  /* 0x000054100a0f7816 */ /* 0x000fe20000000002 */
[----:B-1----:R-:W-:-:S04]  /*c460*/  FFMA.FTZ R3, R49, UR19, -R30 ;  /* 0x0000001331037c23 */ /* 0x002fc8000801081e */
[----:B------:R1:W2:Y:S01]  /*c470*/  MUFU.EX2 R77, R3 ;  /* 0x00000003004d7308 */ /* 0x0002a20000000800 */
[----:B------:R-:W-:Y:S01]  /*c480*/  LOP3.LUT R2, R9, 0xff, RZ, 0xc0, !PT ;  /* 0x000000ff09027812 */ /* 0x000fe200078ec0ff */
[----:B------:R-:W-:-:S03]  /*c490*/  FFMA.FTZ R5, R186, UR19, -R30 ;  /* 0x00000013ba057c23 */ /* 0x000fc6000801081e */
[----:B------:R-:W-:Y:S02]  /*c4a0*/  PRMT R14, R2, 0x5410, R8 ;  /* 0x00005410020e7816 */ /* 0x000fe40000000008 */
[----:B------:R-:W-:Y:S01]  /*c4b0*/  LOP3.LUT R2, R4, 0xffff, RZ, 0xc0, !PT ;  /* 0x0000ffff04027812 */ /* 0x000fe200078ec0ff */
[----:B-1----:R-:W-:-:S04]  /*c4c0*/  FFMA.FTZ R3, R204, UR19, -R31 ;  /* 0x00000013cc037c23 */ /* 0x002fc8000801081f */
[----:B------:R1:W-:Y:S01]  /*c4d0*/  MUFU.EX2 R227, R3 ;  /* 0x0000000300e37308 */ /* 0x0003e20000000800 */
[----:B------:R-:W-:-:S07]  /*c4e0*/  LOP3.LUT R6, R4, 0xff, RZ, 0xc0, !PT ;  /* 0x000000ff04067812 */ /* 0x000fce00078ec0ff */
[----:B------:R3:W-:Y:S01]  /*c4f0*/  MUFU.EX2 R82, R5 ;  /* 0x0000000500527308 */ /* 0x0007e20000000800 */
[----:B-1----:R-:W-:-:S07]  /*c500*/  FFMA.FTZ R3, R188, UR19, -R31 ;  /* 0x00000013bc037c23 */ /* 0x002fce000801081f */
[----:B------:R1:W-:Y:S01]  /*c510*/  MUFU.EX2 R204, R3 ;  /* 0x0000000300cc7308 */ /* 0x0003e20000000800 */
[--C-:B---3--:R-:W-:Y:S02]  /*c520*/  SHF.R.U32.HI R5, RZ, 0x18, R4.reuse ;  /* 0x00000018ff057819 */ /* 0x108fe40000011604 */
[----:B-1----:R-:W-:Y:S02]  /*c530*/  SHF.R.U32.HI R3, RZ, 0x10, R4 ;  /* 0x00000010ff037819 */ /* 0x002fe40000011604 */
[----:B------:R-:W-:Y:S02]  /*c540*/  SHF.R.U32.HI R4, RZ, 0x8, R2 ;  /* 0x00000008ff047819 */ /* 0x000fe40000011602 */
[----:B------:R-:W-:Y:S01]  /*c550*/  LOP3.LUT R2, R3, 0xff, RZ, 0xc0, !PT ;  /* 0x000000ff03027812 */ /* 0x000fe200078ec0ff */
[----:B------:R-:W-:-:S03]  /*c560*/  FFMA.FTZ R3, R48, UR19, -R31 ;  /* 0x0000001330037c23 */ /* 0x000fc6000801081f */
[----:B------:R-:W-:Y:S01]  /*c570*/  PRMT R5, R2, 0x5410, R5 ;  /* 0x0000541002057816 */ /* 0x000fe20000000005 */
[----:B------:R1:W3:Y:S01]  /*c580*/  MUFU.EX2 R79, R3 ;  /* 0x00000003004f7308 */ /* 0x0002e20000000800 */
[----:B------:R-:W-:Y:S02]  /*c590*/  LOP3.LUT R2, R0, 0xffff, RZ, 0xc0, !PT ;  /* 0x0000ffff00027812 */ /* 0x000fe400078ec0ff */
[----:B------:R-:W-:Y:S01]  /*c5a0*/  PRMT R6, R6, 0x5410, R4 ;  /* 0x0000541006067816 */ /* 0x000fe20000000004 */
[----:B------:R-:W-:-:S04]  /*c5b0*/  FFMA.FTZ R4, R208, UR19, -R28 ;  /* 0x00000013d0047c23 */ /* 0x000fc8000801081c */
[----:B------:R-:W-:Y:S01]  /*c5c0*/  MUFU.EX2 R188, R4 ;  /* 0x0000000400bc7308 */ /* 0x000fe20000000800 */
[----:B-1----:R-:W-:-:S07]  /*c5d0*/  FFMA.FTZ R3, R185, UR19, -R31 ;  /* 0x00000013b9037c23 */ /* 0x002fce000801081f */
[----:B------:R1:W4:Y:S01]  /*c5e0*/  MUFU.EX2 R78, R3 ;  /* 0x00000003004e7308 */ /* 0x0003220000000800 */
[----:B------:R-:W-:Y:S02]  /*c5f0*/  PRMT R76, R231, 0x7054, R231 ;  /* 0x00007054e74c7816 */ /* 0x000fe400000000e7 */
[----:B-1----:R-:W-:Y:S02]  /*c600*/  SHF.R.U32.HI R3, RZ, 0x8, R2 ;  /* 0x00000008ff037819 */ /* 0x002fe40000011602 */
[----:B------:R-:W-:-:S04]  /*c610*/  LOP3.LUT R2, R0, 0xff, RZ, 0xc0, !PT ;  /* 0x000000ff00027812 */ /* 0x000fc800078ec0ff */
[----:B------:R-:W-:Y:S01]  /*c620*/  PRMT R4, R2, 0x5410, R3 ;  /* 0x0000541002047816 */ /* 0x000fe20000000003 */
[----:B------:R-:W-:Y:S01]  /*c630*/  FFMA.FTZ R2, R189, UR19, -R28 ;  /* 0x00000013bd027c23 */ /* 0x000fe2000801081c */
[----:B------:R-:W-:-:S03]  /*c640*/  SHF.R.U32.HI R3, RZ, 0x10, R0 ;  /* 0x00000010ff037819 */ /* 0x000fc60000011600 */
[----:B------:R1:W-:Y:S02]  /*c650*/  MUFU.EX2 R74, R2 ;  /* 0x00000002004a7308 */ /* 0x0003e40000000800 */
[----:B-1----:R-:W-:Y:S02]  /*c660*/  SHF.R.U32.HI R2, RZ, 0x18, R0 ;  /* 0x00000018ff027819 */ /* 0x002fe40000011600 */
[----:B------:R-:W-:Y:S01]  /*c670*/  LOP3.LUT R0, R3, 0xff, RZ, 0xc0, !PT ;  /* 0x000000ff03007812 */ /* 0x000fe200078ec0ff */
[----:B------:R-:W-:-:S03]  /*c680*/  FFMA.FTZ R3, R190, UR19, -R28 ;  /* 0x00000013be037c23 */ /* 0x000fc6000801081c */
[----:B------:R-:W-:Y:S01]  /*c690*/  PRMT R12, R0, 0x5410, R2 ;  /* 0x00005410000c7816 */ /* 0x000fe20000000002 */
[----:B------:R1:W4:Y:S01]  /*c6a0*/  MUFU.EX2 R19, R3 ;  /* 0x0000000300137308 */ /* 0x0003220000000800 */
[----:B------:R-:W-:Y:S02]  /*c6b0*/  HSET2.LE.AND R0, R13, R76, PT ;  /* 0x0000004c0d007233 */ /* 0x000fe40003803000 */
[----:B--2---:R-:W-:-:S04]  /*c6c0*/  F2FP.F16.F32.PACK_AB R2, R77, R70 ;  /* 0x000000464d02723e */ /* 0x004fc800000000ff */
[----:B------:R-:W-:Y:S02]  /*c6d0*/  LOP3.LUT R10, R0, R2, RZ, 0xc0, !PT ;  /* 0x00000002000a7212 */ /* 0x000fe400078ec0ff */
[----:B------:R-:W-:Y:S01]  /*c6e0*/  HSET2.LE.AND R0, R7, R76, PT ;  /* 0x0000004c07007233 */ /* 0x000fe20003803000 */
[----:B-1----:R-:W-:Y:S01]  /*c6f0*/  FFMA.FTZ R3, R205, UR19, -R28 ;  /* 0x00000013cd037c23 */ /* 0x002fe2000801081c */
[----:B---3--:R-:W-:-:S03]  /*c700*/  IMAD.MOV.U32 R205, RZ, RZ, R79 ;  /* 0x000000ffffcd7224 */ /* 0x008fc600078e004f */
[----:B------:R1:W2:Y:S02]  /*c710*/  MUFU.EX2 R22, R3 ;  /* 0x0000000300167308 */ /* 0x0002a40000000800 */
[----:B----4-:R-:W-:-:S04]  /*c720*/  F2FP.F16.F32.PACK_AB R2, R78, R205 ;  /* 0x000000cd4e02723e */ /* 0x010fc800000000ff */
[----:B------:R-:W-:Y:S02]  /*c730*/  LOP3.LUT R11, R0, R2, RZ, 0xc0, !PT ;  /* 0x00000002000b7212 */ /* 0x000fe400078ec0ff */
[----:B------:R-:W-:Y:S01]  /*c740*/  HSET2.LE.AND R0, R6, R76, PT ;  /* 0x0000004c06007233 */ /* 0x000fe20003803000 */
[----:B-1----:R-:W-:-:S04]  /*c750*/  FFMA.FTZ R3, R207, UR19, -R29 ;  /* 0x00000013cf037c23 */ /* 0x002fc8000801081d */
[----:B------:R1:W-:Y:S01]  /*c760*/  MUFU.EX2 R185, R3 ;  /* 0x0000000300b97308 */ /* 0x0003e20000000800 */
[----:B------:R-:W-:-:S04]  /*c770*/  F2FP.F16.F32.PACK_AB R2, R82, R81 ;  /* 0x000000515202723e */ /* 0x000fc800000000ff */
[----:B------:R-:W-:Y:S02]  /*c780*/  LOP3.LUT R8, R0, R2, RZ, 0xc0, !PT ;  /* 0x0000000200087212 */ /* 0x000fe400078ec0ff */
[----:B------:R-:W-:Y:S01]  /*c790*/  HSET2.LE.AND R0, R5, R76, PT ;  /* 0x0000004c05007233 */ /* 0x000fe20003803000 */
[----:B-1----:R-:W-:-:S04]  /*c7a0*/  FFMA.FTZ R3, R206, UR19, -R29 ;  /* 0x00000013ce037c23 */ /* 0x002fc8000801081d */
[----:B------:R1:W-:Y:S01]  /*c7b0*/  MUFU.EX2 R23, R3 ;  /* 0x0000000300177308 */ /* 0x0003e20000000800 */
[----:B------:R-:W-:-:S04]  /*c7c0*/  F2FP.F16.F32.PACK_AB R2, R204, R227 ;  /* 0x000000e3cc02723e */ /* 0x000fc800000000ff */
[----:B------:R-:W-:Y:S01]  /*c7d0*/  LOP3.LUT R9, R0, R2, RZ, 0xc0, !PT ;  /* 0x0000000200097212 */ /* 0x000fe200078ec0ff */
[--C-:B------:R-:W-:Y:S01]  /*c7e0*/  FFMA.FTZ R2, R209, UR19, -R29.reuse ;  /* 0x00000013d1027c23 */ /* 0x100fe2000801081d */
[----:B-1----:R-:W-:-:S04]  /*c7f0*/  FFMA.FTZ R3, R191, UR19, -R29 ;  /* 0x00000013bf037c23 */ /* 0x002fc8000801081d */
[----:B------:R-:W1:Y:S01]  /*c800*/  MUFU.EX2 R21, R3 ;  /* 0x0000000300157308 */ /* 0x000e620000000800 */
[----:B------:R-:W-:Y:S02]  /*c810*/  MOV R209, R19 ;  /* 0x0000001300d17202 */ /* 0x000fe40000000f00 */
[----:B------:R-:W-:-:S05]  /*c820*/  HSET2.LE.AND R0, R15, R76, PT ;  /* 0x0000004c0f007233 */ /* 0x000fca0003803000 */
[----:B------:R2:W3:Y:S02]  /*c830*/  MUFU.EX2 R20, R2 ;  /* 0x0000000200147308 */ /* 0x0004e40000000800 */
[----:B--2---:R-:W-:-:S04]  /*c840*/  F2FP.F16.F32.PACK_AB R2, R22, R209 ;  /* 0x000000d11602723e */ /* 0x004fc800000000ff */
[----:B------:R-:W-:Y:S02]  /*c850*/  LOP3.LUT R6, R0, R2, RZ, 0xc0, !PT ;  /* 0x0000000200067212 */ /* 0x000fe400078ec0ff */
[----:B------:R-:W-:Y:S02]  /*c860*/  HSET2.LE.AND R0, R14, R76, PT ;  /* 0x0000004c0e007233 */ /* 0x000fe40003803000 */
[----:B-1----:R-:W-:-:S04]  /*c870*/  F2FP.F16.F32.PACK_AB R2, R21, R23 ;  /* 0x000000171502723e */ /* 0x002fc800000000ff */
[----:B------:R-:W-:Y:S02]  /*c880*/  LOP3.LUT R7, R0, R2, RZ, 0xc0, !PT ;  /* 0x0000000200077212 */ /* 0x000fe400078ec0ff */
[--C-:B------:R-:W-:Y:S02]  /*c890*/  HSET2.LE.AND R0, R4, R76.reuse, PT ;  /* 0x0000004c04007233 */ /* 0x100fe40003803000 */
[----:B------:R-:W-:Y:S01]  /*c8a0*/  F2FP.F16.F32.PACK_AB R2, R74, R188 ;  /* 0x000000bc4a02723e */ /* 0x000fe200000000ff */
[----:B------:R-:W-:Y:S02]  /*c8b0*/  IMAD.MOV.U32 R79, RZ, RZ, R18 ;  /* 0x000000ffff4f7224 */ /* 0x000fe400078e0012 */
[----:B------:R-:W1:Y:S01]  /*c8c0*/  LDSM.16.MT88.4 R16, [R216+0x9400] ;  /* 0x00940000d810783b */ /* 0x000e620000004200 */
[----:B------:R-:W-:Y:S02]  /*c8d0*/  LOP3.LUT R4, R0, R2, RZ, 0xc0, !PT ;  /* 0x0000000200047212 */ /* 0x000fe400078ec0ff */
[----:B------:R-:W-:-:S02]  /*c8e0*/  HSET2.LE.AND R0, R12, R76, PT ;  /* 0x0000004c0c007233 */ /* 0x000fc40003803000 */
[----:B------:R-:W2:Y:S01]  /*c8f0*/  LDSM.16.MT88.4 R12, [R218+0x9400] ;  /* 0x00940000da0c783b */ /* 0x000ea20000004200 */
[----:B---3--:R-:W-:Y:S01]  /*c900*/  F2FP.F16.F32.PACK_AB R2, R20, R185 ;  /* 0x000000b91402723e */ /* 0x008fe200000000ff */
[----:B------:R-:W-:-:S03]  /*c910*/  UIADD3 UR4, UR4, 0x1, URZ ;  /* 0x0000000104047890 */ /* 0x000fc6000fffe03f */
[----:B------:R-:W-:Y:S01]  /*c920*/  LOP3.LUT R5, R0, R2, RZ, 0xc0, !PT ;  /* 0x0000000200057212 */ /* 0x000fe200078ec0ff */
[----:B------:R-:W-:Y:S01]  /*c930*/  IMAD.MOV.U32 R33, RZ, RZ, R75 ;  /* 0x000000ffff217224 */ /* 0x000fe200078e004b */
[----:B------:R-:W-:Y:S01]  /*c940*/  MOV R80, R73 ;  /* 0x0000004900507202 */ /* 0x000fe20000000f00 */
[----:B------:R-:W-:Y:S01]  /*c950*/  IMAD.MOV.U32 R32, RZ, RZ, R71 ;  /* 0x000000ffff207224 */ /* 0x000fe200078e0047 */
[----:B------:R-:W-:Y:S01]  /*c960*/  MOV R48, R68 ;  /* 0x0000004400307202 */ /* 0x000fe20000000f00 */
[----:B------:R-:W-:Y:S02]  /*c970*/  IMAD.MOV.U32 R27, RZ, RZ, R53 ;  /* 0x000000ffff1b7224 */ /* 0x000fe400078e0035 */
[----:B------:R-:W-:Y:S02]  /*c980*/  IMAD.MOV.U32 R24, RZ, RZ, R196 ;  /* 0x000000ffff187224 */ /* 0x000fe400078e00c4 */
[----:B------:R-:W-:Y:S01]  /*c990*/  IMAD.MOV.U32 R25, RZ, RZ, R195 ;  /* 0x000000ffff197224 */ /* 0x000fe200078e00c3 */
[----:B------:R-:W-:Y:S01]  /*c9a0*/  MOV R68, R52 ;  /* 0x0000003400447202 */ /* 0x000fe20000000f00 */
[----:B------:R-:W-:Y:S01]  /*c9b0*/  IMAD.MOV.U32 R49, RZ, RZ, R69 ;  /* 0x000000ffff317224 */ /* 0x000fe200078e0045 */
[----:B------:R-:W-:Y:S01]  /*c9c0*/  MOV R69, R197 ;  /* 0x000000c500457202 */ /* 0x000fe20000000f00 */
[----:B------:R-:W-:Y:S01]  /*c9d0*/  IMAD.MOV.U32 R73, RZ, RZ, R153 ;  /* 0x000000ffff497224 */ /* 0x000fe200078e0099 */
[----:B------:R-:W-:Y:S01]  /*c9e0*/  MOV R53, R194 ;  /* 0x000000c200357202 */ /* 0x000fe20000000f00 */
[----:B------:R-:W-:-:S02]  /*c9f0*/  IMAD.MOV.U32 R75, RZ, RZ, R155 ;  /* 0x000000ffff4b7224 */ /* 0x000fc400078e009b */
[----:B------:R-:W-:Y:S02]  /*ca00*/  IMAD.MOV.U32 R155, RZ, RZ, R199 ;  /* 0x000000ffff9b7224 */ /* 0x000fe400078e00c7 */
[----:B------:R-:W-:Y:S02]  /*ca10*/  IMAD.MOV.U32 R153, RZ, RZ, R198 ;  /* 0x000000ffff997224 */ /* 0x000fe400078e00c6 */
[----:B------:R-:W-:Y:S02]  /*ca20*/  IMAD.MOV.U32 R71, RZ, RZ, R193 ;  /* 0x000000ffff477224 */ /* 0x000fe400078e00c1 */
[----:B------:R-:W-:Y:S01]  /*ca30*/  IMAD.MOV.U32 R52, RZ, RZ, R192 ;  /* 0x000000ffff347224 */ /* 0x000fe200078e00c0 */
[----:B------:R-:W-:Y:S01]  /*ca40*/  LOP3.LUT R2, R35, UR4, R233, 0x96, !PT ;  /* 0x0000000423027c12 */ /* 0x000fe2000f8e96e9 */
[----:B------:R-:W-:Y:S01]  /*ca50*/  IMAD.MOV.U32 R189, RZ, RZ, R24 ;  /* 0x000000ffffbd7224 */ /* 0x000fe200078e0018 */
[----:B------:R-:W-:Y:S01]  /*ca60*/  MOV R190, R27 ;  /* 0x0000001b00be7202 */ /* 0x000fe20000000f00 */
[----:B------:R-:W-:Y:S01]  /*ca70*/  IMAD.MOV.U32 R206, RZ, RZ, R33 ;  /* 0x000000ffffce7224 */ /* 0x000fe200078e0021 */
[----:B------:R-:W-:Y:S01]  /*ca80*/  MOV R207, R32 ;  /* 0x0000002000cf7202 */ /* 0x000fe20000000f00 */
[----:B-1----:R-:W-:Y:S01]  /*ca90*/  HMMA.16816.F32 R196, R8, R16, R180 ;  /* 0x0000001008c4723c */ /* 0x002fe200000018b4 */
[----:B------:R-:W-:Y:S05]  /*caa0*/  LDSM.16.MT88.4 R32, [R218+0xb400] ;  /* 0x00b40000da20783b */ /* 0x000fea0000004200 */
[----:B------:R-:W-:Y:S01]  /*cab0*/  HMMA.16816.F32 R96, R4, R18, R176 ;  /* 0x000000120460723c */ /* 0x000fe200000018b0 */
[----:B------:R-:W-:-:S02]  /*cac0*/  IMAD.MOV.U32 R183, RZ, RZ, R23 ;  /* 0x000000ffffb77224 */ /* 0x000fc400078e0017 */
[----:B------:R-:W-:-:S03]  /*cad0*/  IMAD.MOV.U32 R180, RZ, RZ, R22 ;  /* 0x000000ffffb47224 */ /* 0x000fc600078e0016 */
[----:B------:R-:W-:Y:S01]  /*cae0*/  HMMA.16816.F32 R192, R8, R18, R124 ;  /* 0x0000001208c0723c */ /* 0x000fe2000000187c */
[----:B------:R-:W-:-:S05]  /*caf0*/  IMAD.MOV.U32 R179, RZ, RZ, R21 ;  /* 0x000000ffffb37224 */ /* 0x000fca00078e0015 */
[C---:B--2---:R-:W-:Y:S01]  /*cb00*/  HMMA.16816.F32 R84, R4.reuse, R14, R140 ;  /* 0x0000000e0454723c */ /* 0x044fe2000000188c */
[----:B------:R-:W-:Y:S02]  /*cb10*/  IMAD.MOV.U32 R126, RZ, RZ, R20 ;  /* 0x000000ffff7e7224 */ /* 0x000fe400078e0014 */
[----:B------:R-:W-:Y:S03]  /*cb20*/  LDSM.16.MT88.4 R20, [R218+0xa400] ;  /* 0x00a40000da14783b */ /* 0x000fe60000004200 */
[----:B------:R-:W-:Y:S01]  /*cb30*/  HMMA.16816.F32 R100, R4, R16, R100 ;  /* 0x000000100464723c */ /* 0x000fe20000001864 */
[----:B------:R-:W-:Y:S01]  /*cb40*/  IMAD.MOV.U32 R143, RZ, RZ, R25 ;  /* 0x000000ffff8f7224 */ /* 0x000fe200078e0019 */
[----:B------:R-:W1:Y:S04]  /*cb50*/  LDSM.16.MT88.4 R16, [R216+0xa400] ;  /* 0x00a40000d810783b */ /* 0x000e680000004200 */
[----:B------:R-:W2:Y:S01]  /*cb60*/  LDSM.16.MT88.4 R24, [R216+0xb400] ;  /* 0x00b40000d818783b */ /* 0x000ea20000004200 */
[----:B------:R-:W-:Y:S01]  /*cb70*/  IMAD.WIDE.U32 R2, R2, -0x326172a9, RZ ;  /* 0xcd9e8d5702027825 */ /* 0x000fe200078e00ff */
[----:B------:R-:W-:-:S03]  /*cb80*/  MOV R187, R171 ;  /* 0x000000ab00bb7202 */ /* 0x000fc60000000f00 */
[----:B------:R-:W-:Y:S02]  /*cb90*/  IMAD.MOV.U32 R76, RZ, RZ, R79 ;  /* 0x000000ffff4c7224 */ /* 0x000fe400078e004f */
[----:B------:R-:W-:Y:S01]  /*cba0*/  IMAD.MOV.U32 R83, RZ, RZ, R72 ;  /* 0x000000ffff537224 */ /* 0x000fe200078e0048 */
[----:B------:R-:W-:Y:S01]  /*cbb0*/  MOV R72, R169 ;  /* 0x000000a900487202 */ /* 0x000fe20000000f00 */
[----:B------:R-:W-:Y:S02]  /*cbc0*/  IMAD.MOV.U32 R186, RZ, RZ, R170 ;  /* 0x000000ffffba7224 */ /* 0x000fe400078e00aa */
[----:B------:R-:W-:Y:S01]  /*cbd0*/  IMAD.MOV.U32 R79, RZ, RZ, R168 ;  /* 0x000000ffff4f7224 */ /* 0x000fe200078e00a8 */
[C-C-:B------:R-:W-:Y:S01]  /*cbe0*/  LOP3.LUT R0, R3.reuse, R48, R47.reuse, 0x96, !PT ;  /* 0x0000003003007212 */ /* 0x140fe200078e962f */
[----:B------:R-:W-:Y:S01]  /*cbf0*/  HMMA.16816.F32 R132, R8, R12, R132 ;  /* 0x0000000c0884723c */ /* 0x000fe20000001884 */
[----:B------:R-:W-:Y:S01]  /*cc00*/  LOP3.LUT R3, R3, R186, R47, 0x96, !PT ;  /* 0x000000ba03037212 */ /* 0x000fe200078e962f */
[----:B------:R-:W-:Y:S01]  /*cc10*/  IMAD.MOV.U32 R191, RZ, RZ, R80 ;  /* 0x000000ffffbf7224 */ /* 0x000fe200078e0050 */
[----:B------:R-:W-:Y:S01]  /*cc20*/  MOV R142, R81 ;  /* 0x00000051008e7202 */ /* 0x000fe20000000f00 */
[----:B------:R-:W-:-:S02]  /*cc30*/  IMAD.MOV.U32 R141, RZ, RZ, R82 ;  /* 0x000000ffff8d7224 */ /* 0x000fc400078e0052 */
[----:B------:R-:W-:Y:S01]  /*cc40*/  HMMA.16816.F32 R88, R4, R12, R128 ;  /* 0x0000000c0458723c */ /* 0x000fe20000001880 */
[----:B------:R-:W-:Y:S01]  /*cc50*/  IMAD.MOV.U32 R140, RZ, RZ, R83 ;  /* 0x000000ffff8c7224 */ /* 0x000fe200078e0053 */
[----:B------:R-:W-:Y:S01]  /*cc60*/  MOV R181, R78 ;  /* 0x0000004e00b57202 */ /* 0x000fe20000000f00 */
[----:B------:R-:W-:Y:S01]  /*cc70*/  IMAD.MOV.U32 R182, RZ, RZ, R77 ;  /* 0x000000ffffb67224 */ /* 0x000fe200078e004d */
[----:B------:R-:W-:Y:S02]  /*cc80*/  MOV R178, R79 ;  /* 0x0000004f00b27202 */ /* 0x000fe40000000f00 */
[----:B------:R-:W-:Y:S01]  /*cc90*/  HMMA.16816.F32 R168, R8, R14, R136 ;  /* 0x0000000e08a8723c */ /* 0x000fe20000001888 */
[----:B------:R-:W-:Y:S01]  /*cca0*/  LOP3.LUT R12, R37, R2, R201, 0x96, !PT ;  /* 0x00000002250c7212 */ /* 0x000fe200078e96c9 */
[----:B------:R-:W-:Y:S01]  /*ccb0*/  IMAD.MOV.U32 R177, RZ, RZ, R72 ;  /* 0x000000ffffb17224 */ /* 0x000fe200078e0048 */
[----:B------:R-:W-:Y:S01]  /*ccc0*/  MOV R127, R74 ;  /* 0x0000004a007f7202 */ /* 0x000fe20000000f00 */
[----:B------:R-:W-:Y:S01]  /*ccd0*/  IMAD.MOV.U32 R176, RZ, RZ, R73 ;  /* 0x000000ffffb07224 */ /* 0x000fe200078e0049 */
[----:B------:R-:W-:Y:S01]  /*cce0*/  MOV R186, R68 ;  /* 0x0000004400ba7202 */ /* 0x000fe20000000f00 */
[----:B------:R-:W-:Y:S01]  /*ccf0*/  IMAD.MOV.U32 R187, RZ, RZ, R75 ;  /* 0x000000ffffbb7224 */ /* 0x000fe200078e004b */
[----:B------:R-:W-:Y:S01]  /*cd00*/  LOP3.LUT R14, R39, R2, R201, 0x96, !PT ;  /* 0x00000002270e7212 */ /* 0x000fe200078e96c9 */
[----:B------:R-:W-:Y:S01]  /*cd10*/  IMAD.MOV.U32 R184, RZ, RZ, R69 ;  /* 0x000000ffffb87224 */ /* 0x000fe200078e0045 */
[----:B------:R-:W-:Y:S01]  /*cd20*/  MOV R201, R76 ;  /* 0x0000004c00c97202 */ /* 0x000fe20000000f00 */
[----:B------:R-:W-:Y:S01]  /*cd30*/  IMAD.MOV.U32 R125, RZ, RZ, R70 ;  /* 0x000000ffff7d7224 */ /* 0x000fe200078e0046 */
[----:B------:R-:W-:Y:S01]  /*cd40*/  MOV R124, R71 ;  /* 0x00000047007c7202 */ /* 0x000fe20000000f00 */
[----:B-1----:R-:W-:Y:S01]  /*cd50*/  HMMA.16816.F32 R80, R4, R16, R144 ;  /* 0x000000100450723c */ /* 0x002fe20000001890 */
[----:B------:R-:W-:-:S05]  /*cd60*/  IMAD.WIDE.U32 R14, R14, -0x2daee0ad, RZ ;  /* 0xd2511f530e0e7825 */ /* 0x000fca00078e00ff */
[C---:B------:R-:W-:Y:S06]  /*cd70*/  HMMA.16816.F32 R76, R4.reuse, R18, R156 ;  /* 0x00000012044c723c */ /* 0x040fec000000189c */
[C---:B------:R-:W-:Y:S06]  /*cd80*/  HMMA.16816.F32 R72, R4.reuse, R20, R160 ;  /* 0x000000140448723c */ /* 0x040fec00000018a0 */
[C---:B------:R-:W-:Y:S06]  /*cd90*/  HMMA.16816.F32 R68, R4.reuse, R22, R172 ;  /* 0x000000160444723c */ /* 0x040fec00000018ac */
[C---:B--2---:R-:W-:Y:S06]  /*cda0*/  HMMA.16816.F32 R64, R4.reuse, R24, R64 ;  /* 0x000000180440723c */ /* 0x044fec0000001840 */
[C---:B------:R-:W-:Y:S06]  /*cdb0*/  HMMA.16816.F32 R60, R4.reuse, R26, R60 ;  /* 0x0000001a043c723c */ /* 0x040fec000000183c */
[C---:B------:R-:W-:Y:S06]  /*cdc0*/  HMMA.16816.F32 R56, R4.reuse, R32, R56 ;  /* 0x000000200438723c */ /* 0x040fec0000001838 */
[----:B------:R-:W-:Y:S07]  /*cdd0*/  HMMA.16816.F32 R92, R4, R34, R92 ;  /* 0x00000022045c723c */ /* 0x000fee000000185c */
[----:B------:R-:W-:-:S05]  /*cde0*/  IMAD.WIDE.U32 R4, R0, -0x2daee0ad, RZ ;  /* 0xd2511f5300047825 */ /* 0x000fca00078e00ff */
[----:B------:R-:W-:Y:S01]  /*cdf0*/  LOP3.LUT R0, R5, R46, R202, 0x96, !PT ;  /* 0x0000002e05007212 */ /* 0x000fe200078e96ca */
[----:B------:R-:W-:Y:S01]  /*ce00*/  IMAD.WIDE.U32 R2, R3, -0x2daee0ad, RZ ;  /* 0xd2511f5303027825 */ /* 0x000fe200078e00ff */
[----:B------:R-:W-:-:S03]  /*ce10*/  LOP3.LUT R6, R15, R4, R203, 0x96, !PT ;  /* 0x000000040f067212 */ /* 0x000fc600078e96cb */
        /* <DEDUP_REMOVED lines=8> */
[----:B------:R-:W-:-:S04]  /*cea0*/  IMAD.WIDE.U32 R4, R0, -0x2daee0ad, RZ ;  /* 0xd2511f5300047825 */ /* 0x000fc800078e00ff */
[----:B------:R-:W-:Y:S01]  /*ceb0*/  FFMA.FTZ R0, R236, UR19, -R28 ;  /* 0x00000013ec007c23 */ /* 0x000fe2000801081c */
[----:B------:R-:W-:Y:S01]  /*cec0*/  LOP3.LUT R3, R3, R36, R213, 0x96, !PT ;  /* 0x0000002403037212 */ /* 0x000fe200078e96d5 */
[----:B------:R-:W-:Y:S02]  /*ced0*/  IMAD.WIDE.U32 R48, R13, -0x326172a9, RZ ;  /* 0xcd9e8d570d307825 */ /* 0x000fe400078e00ff */
[----:B------:R1:W-:Y:S01]  /*cee0*/  MUFU.EX2 R213, R0 ;  /* 0x0000000000d57308 */ /* 0x0003e20000000800 */
[----:B------:R-:W-:Y:S01]  /*cef0*/  LOP3.LUT R5, R5, R14, R238, 0x96, !PT ;  /* 0x0000000e05057212 */ /* 0x000fe200078e96ee */
[----:B------:R-:W-:Y:S01]  /*cf00*/  IMAD.MOV.U32 R208, RZ, RZ, R53 ;  /* 0x000000ffffd07224 */ /* 0x000fe200078e0035 */
[----:B------:R-:W-:Y:S01]  /*cf10*/  LOP3.LUT R13, R49, R2, R237, 0x96, !PT ;  /* 0x00000002310d7212 */ /* 0x000fe200078e96ed */
[----:B------:R-:W-:-:S04]  /*cf20*/  IMAD.WIDE.U32 R2, R3, -0x2daee0ad, RZ ;  /* 0xd2511f5303027825 */ /* 0x000fc800078e00ff */
[----:B------:R-:W-:Y:S01]  /*cf30*/  IMAD.MOV.U32 R147, RZ, RZ, R52 ;  /* 0x000000ffff937224 */ /* 0x000fe200078e0034 */
[C---:B------:R-:W-:Y:S06]  /*cf40*/  HMMA.16816.F32 R128, R8.reuse, R26, R112 ;  /* 0x0000001a0880723c */ /* 0x040fec0000001870 */
[----:B------:R-:W-:Y:S01]  /*cf50*/  HMMA.16816.F32 R148, R8, R16, R148 ;  /* 0x000000100894723c */ /* 0x000fe20000001894 */
[----:B-1----:R-:W-:-:S05]  /*cf60*/  FFMA.FTZ R0, R212, UR19, -R28 ;  /* 0x00000013d4007c23 */ /* 0x002fca000801081c */
[----:B------:R-:W-:Y:S01]  /*cf70*/  HMMA.16816.F32 R104, R8, R18, R104 ;  /* 0x000000120868723c */ /* 0x000fe20000001868 */
[----:B------:R1:W2:Y:S01]  /*cf80*/  MUFU.EX2 R236, R0 ;  /* 0x0000000000ec7308 */ /* 0x0002a20000000800 */
[----:B------:R-:W-:Y:S01]  /*cf90*/  LOP3.LUT R7, R3, R12, R238, 0x96, !PT ;  /* 0x0000000c03077212 */ /* 0x000fe200078e96ee */
[----:B------:R-:W-:-:S03]  /*cfa0*/  IMAD.WIDE.U32 R52, R15, -0x2daee0ad, RZ ;  /* 0xd2511f530f347825 */ /* 0x000fc600078e00ff */
[C---:B------:R-:W-:Y:S01]  /*cfb0*/  HMMA.16816.F32 R164, R8.reuse, R20, R164 ;  /* 0x0000001408a4723c */ /* 0x040fe200000018a4 */
[----:B------:R-:W-:Y:S01]  /*cfc0*/  IMAD.WIDE.U32 R46, R13, -0x2daee0ad, RZ ;  /* 0xd2511f530d2e7825 */ /* 0x000fe200078e00ff */
[--C-:B------:R-:W-:Y:S01]  /*cfd0*/  LOP3.LUT R3, R53, R4, R147.reuse, 0x96, !PT ;  /* 0x0000000435037212 */ /* 0x100fe200078e9693 */
[----:B------:R-:W-:Y:S03]  /*cfe0*/  LDSM.16.MT88.4 R16, [R218+0x9800] ;  /* 0x00980000da10783b */ /* 0x000fe60000004200 */
[C---:B------:R-:W-:Y:S06]  /*cff0*/  HMMA.16816.F32 R108, R8.reuse, R22, R108 ;  /* 0x00000016086c723c */ /* 0x040fec000000186c */
[C---:B------:R-:W-:Y:S01]  /*d000*/  HMMA.16816.F32 R136, R8.reuse, R24, R120 ;  /* 0x000000180888723c */ /* 0x040fe20000001878 */
[----:B-1----:R-:W-:Y:S01]  /*d010*/  FFMA.FTZ R0, R210, UR19, -R28 ;  /* 0x00000013d2007c23 */ /* 0x002fe2000801081c */
[----:B------:R-:W-:Y:S01]  /*d020*/  LOP3.LUT R2, R47, R2, R147, 0x96, !PT ;  /* 0x000000022f027212 */ /* 0x000fe200078e9693 */
[----:B------:R-:W-:Y:S01]  /*d030*/  IMAD.WIDE.U32 R4, R5, -0x326172a9, RZ ;  /* 0xcd9e8d5705047825 */ /* 0x000fe200078e00ff */
[----:B------:R-:W-:Y:S01]  /*d040*/  PRMT R163, R231, 0x7054, R231 ;  /* 0x00007054e7a37816 */ /* 0x000fe200000000e7 */
[----:B------:R1:W-:Y:S01]  /*d050*/  MUFU.EX2 R238, R0 ;  /* 0x0000000000ee7308 */ /* 0x0003e20000000800 */
[----:B------:R-:W-:Y:S01]  /*d060*/  HMMA.16816.F32 R112, R8, R32, R116 ;  /* 0x000000200870723c */ /* 0x000fe20000001874 */
[----:B------:R-:W-:Y:S01]  /*d070*/  IMAD.WIDE.U32 R12, R3, -0x326172a9, RZ ;  /* 0xcd9e8d57030c7825 */ /* 0x000fe200078e00ff */
[----:B------:R-:W-:Y:S01]  /*d080*/  MOV R202, R201 ;  /* 0x000000c900ca7202 */ /* 0x000fe20000000f00 */
[----:B------:R-:W3:Y:S02]  /*d090*/  LDSM.16.MT88.4 R24, [R216+0x9800] ;  /* 0x00980000d818783b */ /* 0x000ee40000004200 */
[----:B------:R-:W-:-:S02]  /*d0a0*/  IMAD.WIDE.U32 R44, R7, -0x326172a9, RZ ;  /* 0xcd9e8d57072c7825 */ /* 0x000fc400078e00ff */
[----:B------:R-:W4:Y:S04]  /*d0b0*/  LDSM.16.MT88.4 R20, [R216+0xa800] ;  /* 0x00a80000d814783b */ /* 0x000f280000004200 */
[----:B------:R-:W-:Y:S01]  /*d0c0*/  LDSM.16.MT88.4 R36, [R216+0xb800] ;  /* 0x00b80000d824783b */ /* 0x000fe20000004200 */
[----:B-1----:R-:W-:-:S04]  /*d0d0*/  FFMA.FTZ R0, R211, UR19, -R28 ;  /* 0x00000013d3007c23 */ /* 0x002fc8000801081c */
[----:B------:R1:W-:Y:S01]  /*d0e0*/  MUFU.EX2 R237, R0 ;  /* 0x0000000000ed7308 */ /* 0x0003e20000000800 */
[----:B------:R-:W-:Y:S01]  /*d0f0*/  IMAD.WIDE.U32 R2, R2, -0x326172a9, RZ ;  /* 0xcd9e8d5702027825 */ /* 0x000fe200078e00ff */
[----:B------:R-:W-:-:S03]  /*d100*/  LOP3.LUT R53, R5, R6, R152, 0x96, !PT ;  /* 0x0000000605357212 */ /* 0x000fc600078e9698 */
[--C-:B------:R-:W-:Y:S01]  /*d110*/  FFMA.FTZ R5, R241, UR19, -R29.reuse ;  /* 0x00000013f1057c23 */ /* 0x100fe2000801081d */
[----:B------:R-:W-:Y:S01]  /*d120*/  MOV R241, R187 ;  /* 0x000000bb00f17202 */ /* 0x000fe20000000f00 */
[----:B-1----:R-:W-:-:S04]  /*d130*/  FFMA.FTZ R0, R215, UR19, -R29 ;  /* 0x00000013d7007c23 */ /* 0x002fc8000801081d */
[----:B------:R1:W-:Y:S02]  /*d140*/  MUFU.EX2 R212, R0 ;  /* 0x0000000000d47308 */ /* 0x0003e40000000800 */
[----:B-1----:R-:W-:-:S06]  /*d150*/  FFMA.FTZ R0, R240, UR19, -R29 ;  /* 0x00000013f0007c23 */ /* 0x002fcc000801081d */
[----:B------:R1:W3:Y:S02]  /*d160*/  MUFU.EX2 R211, R0 ;  /* 0x0000000000d37308 */ /* 0x0002e40000000800 */
[----:B-1----:R-:W-:Y:S01]  /*d170*/  LOP3.LUT R0, R3, R44, R214, 0x96, !PT ;  /* 0x0000002c03007212 */ /* 0x002fe200078e96d6 */
[----:B------:R-:W-:-:S04]  /*d180*/  IMAD.MOV.U32 R44, RZ, RZ, R186 ;  /* 0x000000ffff2c7224 */ /* 0x000fc800078e00ba */
[----:B------:R-:W-:Y:S02]  /*d190*/  FFMA.FTZ R50, R44, R50, R241 ;  /* 0x000000322c327223 */ /* 0x000fe400000100f1 */
[----:B------:R-:W4:Y:S01]  /*d1a0*/  LDL.LU R44, [R1+0x10] ;  /* 0x00001000012c7983 */ /* 0x000f220000300800 */
[----:B------:R-:W-:Y:S01]  /*d1b0*/  LOP3.LUT R14, R13, R4, R214, 0x96, !PT ;  /* 0x000000040d0e7212 */ /* 0x000fe200078e96d6 */
[----:B------:R-:W-:Y:S01]  /*d1c0*/  IMAD.MOV.U32 R119, RZ, RZ, R124 ;  /* 0x000000ffff777224 */ /* 0x000fe200078e007c */
[----:B------:R-:W-:Y:S01]  /*d1d0*/  LOP3.LUT R4, R0, 0xffff, RZ, 0xc0, !PT ;  /* 0x0000ffff00047812 */ /* 0x000fe200078ec0ff */
[----:B------:R-:W-:Y:S01]  /*d1e0*/  IMAD.MOV.U32 R47, RZ, RZ, R126 ;  /* 0x000000ffff2f7224 */ /* 0x000fe200078e007e */
[----:B------:R-:W-:Y:S01]  /*d1f0*/  MOV R118, R125 ;  /* 0x0000007d00767202 */ /* 0x000fe20000000f00 */
[----:B------:R-:W-:Y:S01]  /*d200*/  IMAD.MOV.U32 R49, RZ, RZ, R127 ;  /* 0x000000ffff317224 */ /* 0x000fe200078e007f */
[----:B------:R1:W-:Y:S01]  /*d210*/  MUFU.EX2 R210, R5 ;  /* 0x0000000500d27308 */ /* 0x0003e20000000800 */
[----:B------:R-:W-:Y:S01]  /*d220*/  HMMA.16816.F32 R124, R8, R34, R40 ;  /* 0x00000022087c723c */ /* 0x000fe20000001828 */
[----:B------:R-:W-:Y:S01]  /*d230*/  SHF.R.U32.HI R6, RZ, 0x10, R2 ;  /* 0x00000010ff067819 */ /* 0x000fe20000011602 */
[----:B------:R-:W-:Y:S01]  /*d240*/  IMAD.MOV.U32 R116, RZ, RZ, R209 ;  /* 0x000000ffff747224 */ /* 0x000fe200078e00d1 */
[----:B------:R-:W-:Y:S01]  /*d250*/  SHF.R.U32.HI R7, RZ, 0x18, R0 ;  /* 0x00000018ff077819 */ /* 0x000fe20000011600 */
[----:B------:R-:W-:Y:S01]  /*d260*/  IMAD.MOV.U32 R15, RZ, RZ, R143 ;  /* 0x000000ffff0f7224 */ /* 0x000fe200078e008f */
[----:B------:R-:W-:Y:S01]  /*d270*/  MOV R214, R190 ;  /* 0x000000be00d67202 */ /* 0x000fe20000000f00 */
[----:B------:R-:W-:Y:S01]  /*d280*/  IMAD.MOV.U32 R121, RZ, RZ, R140 ;  /* 0x000000ffff797224 */ /* 0x000fe200078e008c */
[----:B------:R-:W-:Y:S01]  /*d290*/  LOP3.LUT R8, R2, 0xffff, RZ, 0xc0, !PT ;  /* 0x0000ffff02087812 */ /* 0x000fe200078ec0ff */
[----:B------:R-:W-:Y:S01]  /*d2a0*/  IMAD.MOV.U32 R120, RZ, RZ, R141 ;  /* 0x000000ffff787224 */ /* 0x000fe200078e008d */
[----:B------:R-:W-:-:S02]  /*d2b0*/  SHF.R.U32.HI R3, RZ, 0x8, R4 ;  /* 0x00000008ff037819 */ /* 0x000fc40000011604 */
[----:B------:R-:W-:Y:S02]  /*d2c0*/  LOP3.LUT R10, R2, 0xff, RZ, 0xc0, !PT ;  /* 0x000000ff020a7812 */ /* 0x000fe400078ec0ff */
[----:B------:R-:W-:Y:S02]  /*d2d0*/  SHF.R.U32.HI R9, RZ, 0x18, R2 ;  /* 0x00000018ff097819 */ /* 0x000fe40000011602 */
[----:B-1----:R-:W-:Y:S01]  /*d2e0*/  LOP3.LUT R5, R0, 0xff, RZ, 0xc0, !PT ;  /* 0x000000ff00057812 */ /* 0x002fe200078ec0ff */
[----:B------:R-:W-:Y:S01]  /*d2f0*/  FFMA.FTZ R4, R239, UR19, -R29 ;  /* 0x00000013ef047c23 */ /* 0x000fe2000801081d */
[----:B------:R-:W-:Y:S01]  /*d300*/  MOV R240, R191 ;  /* 0x000000bf00f07202 */ /* 0x000fe20000000f00 */
[----:B------:R-:W1:Y:S01]  /*d310*/  LDSM.16.MT88.4 R32, [R218+0xa800] ;  /* 0x00a80000da20783b */ /* 0x000e620000004200 */
[----:B------:R-:W-:Y:S02]  /*d320*/  PRMT R2, R5, 0x5410, R3 ;  /* 0x0000541005027816 */ /* 0x000fe40000000003 */
[----:B------:R-:W-:Y:S01]  /*d330*/  SHF.R.U32.HI R3, RZ, 0x10, R0 ;  /* 0x00000010ff037819 */ /* 0x000fe20000011600 */
[----:B------:R3:W1:Y:S01]  /*d340*/  MUFU.EX2 R209, R4 ;  /* 0x0000000400d17308 */ /* 0x0006620000000800 */
[----:B------:R-:W-:Y:S01]  /*d350*/  MOV R117, R176 ;  /* 0x000000b000757202 */ /* 0x000fe20000000f00 */
[----:B------:R-:W1:Y:S01]  /*d360*/  LDSM.16.MT88.4 R40, [R218+0xb800] ;  /* 0x00b80000da28783b */ /* 0x000e620000004200 */
[----:B------:R-:W-:-:S02]  /*d370*/  LOP3.LUT R5, R3, 0xff, RZ, 0xc0, !PT ;  /* 0x000000ff03057812 */ /* 0x000fc400078ec0ff */
[----:B------:R-:W-:Y:S02]  /*d380*/  HSET2.LE.AND R0, R2, R163, PT ;  /* 0x000000a302007233 */ /* 0x000fe40003803000 */
[----:B--2---:R-:W-:Y:S02]  /*d390*/  F2FP.F16.F32.PACK_AB R2, R236, R213 ;  /* 0x000000d5ec02723e */ /* 0x004fe400000000ff */
[----:B------:R-:W-:Y:S02]  /*d3a0*/  PRMT R5, R5, 0x5410, R7 ;  /* 0x0000541005057816 */ /* 0x000fe40000000007 */
[----:B---3--:R-:W-:-:S04]  /*d3b0*/  SHF.R.U32.HI R4, RZ, 0x8, R8 ;  /* 0x00000008ff047819 */ /* 0x008fc80000011608 */
[----:B------:R-:W-:Y:S02]  /*d3c0*/  PRMT R3, R10, 0x5410, R4 ;  /* 0x000054100a037816 */ /* 0x000fe40000000004 */
[----:B------:R-:W-:Y:S02]  /*d3d0*/  LOP3.LUT R4, R0, R2, RZ, 0xc0, !PT ;  /* 0x0000000200047212 */ /* 0x000fe400078ec0ff */
[----:B------:R-:W-:Y:S02]  /*d3e0*/  HSET2.LE.AND R0, R5, R163, PT ;  /* 0x000000a305007233 */ /* 0x000fe40003803000 */
[----:B------:R-:W-:Y:S01]  /*d3f0*/  F2FP.F16.F32.PACK_AB R2, R211, R212 ;  /* 0x000000d4d302723e */ /* 0x000fe200000000ff */
[----:B------:R-:W-:Y:S01]  /*d400*/  IMAD.MOV.U32 R241, RZ, RZ, R214 ;  /* 0x000000fffff17224 */ /* 0x000fe200078e00d6 */
[----:B------:R-:W-:Y:S02]  /*d410*/  MOV R214, R117 ;  /* 0x0000007500d67202 */ /* 0x000fe40000000f00 */
[----:B------:R-:W-:Y:S01]  /*d420*/  LOP3.LUT R5, R0, R2, RZ, 0xc0, !PT ;  /* 0x0000000200057212 */ /* 0x000fe200078ec0ff */
[----:B------:R-:W-:Y:S01]  /*d430*/  IMAD.MOV.U32 R117, RZ, RZ, R118 ;  /* 0x000000ffff757224 */ /* 0x000fe200078e0076 */
[----:B------:R-:W-:Y:S01]  /*d440*/  MOV R118, R15 ;  /* 0x0000000f00767202 */ /* 0x000fe20000000f00 */
[----:B------:R-:W-:Y:S01]  /*d450*/  IMAD.MOV.U32 R15, RZ, RZ, R120 ;  /* 0x000000ffff0f7224 */ /* 0x000fe200078e0078 */
[----:B------:R-:W-:-:S02]  /*d460*/  MOV R120, R202 ;  /* 0x000000ca00787202 */ /* 0x000fc40000000f00 */
[----:B------:R-:W-:Y:S01]  /*d470*/  MOV R201, R188 ;  /* 0x000000bc00c97202 */ /* 0x000fe20000000f00 */
[----:B------:R-:W2:Y:S01]  /*d480*/  LDL.LU R202, [R1+0x74] ;  /* 0x0000740001ca7983 */ /* 0x000ea20000300800 */
[----:B----4-:R-:W-:Y:S01]  /*d490*/  FFMA.FTZ R2, R44, UR19, -R30 ;  /* 0x000000132c027c23 */ /* 0x010fe2000801081e */
[----:B------:R-:W-:Y:S02]  /*d4a0*/  IMAD.MOV.U32 R44, RZ, RZ, R240 ;  /* 0x000000ffff2c7224 */ /* 0x000fe400078e00f0 */
[----:B------:R-:W-:Y:S02]  /*d4b0*/  IMAD.MOV.U32 R240, RZ, RZ, R119 ;  /* 0x000000fffff07224 */ /* 0x000fe400078e0077 */
[----:B------:R-:W-:Y:S02]  /*d4c0*/  IMAD.MOV.U32 R119, RZ, RZ, R121 ;  /* 0x000000ffff777224 */ /* 0x000fe400078e0079 */
[----:B------:R-:W-:Y:S02]  /*d4d0*/  IMAD.MOV.U32 R121, RZ, RZ, R208 ;  /* 0x000000ffff797224 */ /* 0x000fe400078e00d0 */
[----:B------:R3:W-:Y:S02]  /*d4e0*/  MUFU.EX2 R208, R2 ;  /* 0x0000000200d07308 */ /* 0x0007e40000000800 */
[----:B---3--:R-:W-:Y:S01]  /*d4f0*/  FFMA.FTZ R2, R241, UR19, -R30 ;  /* 0x00000013f1027c23 */ /* 0x008fe2000801081e */
[----:B------:R-:W-:Y:S01]  /*d500*/  MOV R241, R214 ;  /* 0x000000d600f17202 */ /* 0x000fe20000000f00 */
[----:B------:R-:W-:Y:S01]  /*d510*/  IMAD.MOV.U32 R214, RZ, RZ, R118 ;  /* 0x000000ffffd67224 */ /* 0x000fe200078e0076 */
[----:B------:R-:W-:-:S02]  /*d520*/  MOV R118, R120 ;  /* 0x0000007800767202 */ /* 0x000fc40000000f00 */
[----:B------:R-:W-:Y:S01]  /*d530*/  MOV R120, R201 ;  /* 0x000000c900787202 */ /* 0x000fe20000000f00 */
[----:B------:R-:W-:Y:S01]  /*d540*/  IMAD.MOV.U32 R201, RZ, RZ, R155 ;  /* 0x000000ffffc97224 */ /* 0x000fe200078e009b */
[----:B------:R-:W-:Y:S02]  /*d550*/  MOV R155, R251 ;  /* 0x000000fb009b7202 */ /* 0x000fe40000000f00 */
[----:B------:R-:W3:Y:S01]  /*d560*/  LDL.LU R251, [R1+0xf4] ;  /* 0x0000f40001fb7983 */ /* 0x000ee20000300800 */
[----:B------:R-:W-:-:S04]  /*d570*/  LOP3.LUT R6, R6, 0xff, RZ, 0xc0, !PT ;  /* 0x000000ff06067812 */ /* 0x000fc800078ec0ff */
[----:B------:R-:W-:Y:S02]  /*d580*/  PRMT R8, R6, 0x5410, R9 ;  /* 0x0000541006087816 */ /* 0x000fe40000000009 */
[--C-:B------:R-:W-:Y:S02]  /*d590*/  HSET2.LE.AND R3, R3, R163.reuse, PT ;  /* 0x000000a303037233 */ /* 0x100fe40003803000 */
[----:B------:R-:W-:Y:S02]  /*d5a0*/  F2FP.F16.F32.PACK_AB R6, R237, R238 ;  /* 0x000000eeed06723e */ /* 0x000fe400000000ff */
[----:B------:R-:W-:Y:S02]  /*d5b0*/  HSET2.LE.AND R7, R8, R163, PT ;  /* 0x000000a308077233 */ /* 0x000fe40003803000 */
[----:B-1----:R-:W-:Y:S02]  /*d5c0*/  F2FP.F16.F32.PACK_AB R8, R209, R210 ;  /* 0x000000d2d108723e */ /* 0x002fe400000000ff */
[----:B------:R-:W-:-:S02]  /*d5d0*/  LOP3.LUT R6, R3, R6, RZ, 0xc0, !PT ;  /* 0x0000000603067212 */ /* 0x000fc400078ec0ff */
[----:B------:R-:W-:Y:S01]  /*d5e0*/  LOP3.LUT R7, R7, R8, RZ, 0xc0, !PT ;  /* 0x0000000807077212 */ /* 0x000fe200078ec0ff */
[----:B------:R-:W-:Y:S01]  /*d5f0*/  IMAD.MOV.U32 R159, RZ, RZ, R206 ;  /* 0x000000ffff9f7224 */ /* 0x000fe200078e00ce */
[----:B------:R-:W-:Y:S01]  /*d600*/  LOP3.LUT R0, R12, 0xffff, RZ, 0xc0, !PT ;  /* 0x0000ffff0c007812 */ /* 0x000fe200078ec0ff */
[----:B------:R-:W-:Y:S01]  /*d610*/  IMAD.MOV.U32 R206, RZ, RZ, R207 ;  /* 0x000000ffffce7224 */ /* 0x000fe200078e00cf */
[----:B------:R-:W-:Y:S01]  /*d620*/  MOV R203, R142 ;  /* 0x0000008e00cb7202 */ /* 0x000fe20000000f00 */
[----:B------:R-:W-:Y:S01]  /*d630*/  IMAD.MOV.U32 R158, RZ, RZ, R177 ;  /* 0x000000ffff9e7224 */ /* 0x000fe200078e00b1 */
[----:B------:R-:W-:Y:S01]  /*d640*/  MOV R156, R179 ;  /* 0x000000b3009c7202 */ /* 0x000fe20000000f00 */
[----:B------:R-:W-:Y:S01]  /*d650*/  IMAD.MOV.U32 R157, RZ, RZ, R178 ;  /* 0x000000ffff9d7224 */ /* 0x000fe200078e00b2 */
[----:B------:R-:W-:Y:S01]  /*d660*/  MOV R160, R182 ;  /* 0x000000b600a07202 */ /* 0x000fe20000000f00 */
[----:B------:R-:W-:Y:S01]  /*d670*/  IMAD.MOV.U32 R162, RZ, RZ, R180 ;  /* 0x000000ffffa27224 */ /* 0x000fe200078e00b4 */
[----:B------:R-:W-:Y:S01]  /*d680*/  HMMA.16816.F32 R100, R4, R24, R100 ;  /* 0x000000180464723c */ /* 0x000fe20000001864 */
[----:B------:R-:W-:-:S02]  /*d690*/  IMAD.MOV.U32 R161, RZ, RZ, R181 ;  /* 0x000000ffffa17224 */ /* 0x000fc400078e00b5 */
[----:B------:R-:W-:Y:S02]  /*d6a0*/  IMAD.MOV.U32 R215, RZ, RZ, R183 ;  /* 0x000000ffffd77224 */ /* 0x000fe400078e00b7 */
[----:B------:R-:W-:Y:S01]  /*d6b0*/  IMAD.MOV.U32 R122, RZ, RZ, R189 ;  /* 0x000000ffff7a7224 */ /* 0x000fe200078e00bd */
[C---:B------:R-:W-:Y:S01]  /*d6c0*/  HMMA.16816.F32 R96, R4.reuse, R26, R96 ;  /* 0x0000001a0460723c */ /* 0x040fe20000001860 */
[----:B------:R-:W-:Y:S02]  /*d6d0*/  IMAD.MOV.U32 R123, RZ, RZ, R185 ;  /* 0x000000ffff7b7224 */ /* 0x000fe400078e00b9 */
[----:B------:R-:W-:Y:S01]  /*d6e0*/  IMAD.MOV.U32 R207, RZ, RZ, R184 ;  /* 0x000000ffffcf7224 */ /* 0x000fe200078e00b8 */
[----:B------:R-:W-:Y:S01]  /*d6f0*/  SHF.R.U32.HI R0, RZ, 0x8, R0 ;  /* 0x00000008ff007819 */ /* 0x000fe20000011600 */
[----:B------:R-:W-:Y:S01]  /*d700*/  IMAD.MOV.U32 R11, RZ, RZ, R44 ;  /* 0x000000ffff0b7224 */ /* 0x000fe200078e002c */
[----:B------:R-:W-:Y:S01]  /*d710*/  HMMA.16816.F32 R88, R4, R16, R88 ;  /* 0x000000100458723c */ /* 0x000fe20000001858 */
[----:B------:R-:W-:-:S02]  /*d720*/  IMAD.MOV.U32 R44, RZ, RZ, R240 ;  /* 0x000000ffff2c7224 */ /* 0x000fc400078e00f0 */
[----:B------:R-:W-:-:S03]  /*d730*/  IMAD.MOV.U32 R240, RZ, RZ, R121 ;  /* 0x000000fffff07224 */ /* 0x000fc600078e0079 */
[----:B------:R-:W-:Y:S01]  /*d740*/  HMMA.16816.F32 R140, R4, R18, R84 ;  /* 0x00000012048c723c */ /* 0x000fe20000001854 */
[----:B------:R-:W-:-:S05]  /*d750*/  IMAD.MOV.U32 R121, RZ, RZ, R123 ;  /* 0x000000ffff797224 */ /* 0x000fca00078e007b */
[----:B------:R-:W-:Y:S01]  /*d760*/  HMMA.16816.F32 R144, R4, R20, R80 ;  /* 0x000000140490723c */ /* 0x000fe20000001850 */
[----:B------:R-:W-:-:S05]  /*d770*/  IMAD.MOV.U32 R123, RZ, RZ, R207 ;  /* 0x000000ffff7b7224 */ /* 0x000fca00078e00cf */
[C---:B------:R-:W-:Y:S06]  /*d780*/  HMMA.16816.F32 R76, R4.reuse, R22, R76 ;  /* 0x00000016044c723c */ /* 0x040fec000000184c */
[C---:B------:R-:W-:Y:S06]  /*d790*/  HMMA.16816.F32 R72, R4.reuse, R32, R72 ;  /* 0x000000200448723c */ /* 0x040fec0000001848 */
[C---:B------:R-:W-:Y:S06]  /*d7a0*/  HMMA.16816.F32 R172, R4.reuse, R34, R68 ;  /* 0x0000002204ac723c */ /* 0x040fec0000001844 */
[C---:B------:R-:W-:Y:S06]  /*d7b0*/  HMMA.16816.F32 R176, R4.reuse, R36, R64 ;  /* 0x0000002404b0723c */ /* 0x040fec0000001840 */
[C---:B------:R-:W-:Y:S06]  /*d7c0*/  HMMA.16816.F32 R184, R4.reuse, R38, R60 ;  /* 0x0000002604b8723c */ /* 0x040fec000000183c */
[C---:B------:R-:W-:Y:S06]  /*d7d0*/  HMMA.16816.F32 R188, R4.reuse, R40, R56 ;  /* 0x0000002804bc723c */ /* 0x040fec0000001838 */
[----:B------:R-:W-:Y:S01]  /*d7e0*/  HMMA.16816.F32 R180, R4, R42, R92 ;  /* 0x0000002a04b4723c */ /* 0x000fe2000000185c */
[----:B------:R-:W-:Y:S01]  /*d7f0*/  SHF.R.U32.HI R3, RZ, 0x18, R12 ;  /* 0x00000018ff037819 */ /* 0x000fe2000001160c */
[----:B------:R1:W-:Y:S05]  /*d800*/  MUFU.EX2 R207, R2 ;  /* 0x0000000200cf7308 */ /* 0x0003ea0000000800 */
[----:B------:R-:W-:-:S02]  /*d810*/  LOP3.LUT R5, R12, 0xff, RZ, 0xc0, !PT ;  /* 0x000000ff0c057812 */ /* 0x000fc400078ec0ff */
[----:B------:R-:W-:Y:S02]  /*d820*/  SHF.R.U32.HI R4, RZ, 0x10, R12 ;  /* 0x00000010ff047819 */ /* 0x000fe4000001160c */
[----:B------:R-:W-:Y:S02]  /*d830*/  PRMT R6, R5, 0x5410, R0 ;  /* 0x0000541005067816 */ /* 0x000fe40000000000 */
[----:B------:R-:W-:Y:S01]  /*d840*/  LOP3.LUT R0, R4, 0xff, RZ, 0xc0, !PT ;  /* 0x000000ff04007812 */ /* 0x000fe200078ec0ff */
[----:B------:R-:W-:Y:S02]  /*d850*/  IMAD.MOV.U32 R239, RZ, RZ, R241 ;  /* 0x000000ffffef7224 */ /* 0x000fe400078e00f1 */
[----:B------:R-:W-:Y:S02]  /*d860*/  IMAD.MOV.U32 R241, RZ, RZ, R240 ;  /* 0x000000fffff17224 */ /* 0x000fe400078e00f0 */
[----:B-1----:R-:W-:Y:S01]  /*d870*/  FFMA.FTZ R2, R11, UR19, -R30 ;  /* 0x000000130b027c23 */ /* 0x002fe2000801081e */
[----:B------:R-:W-:Y:S01]  /*d880*/  IMAD.MOV.U32 R240, RZ, RZ, R206 ;  /* 0x000000fffff07224 */ /* 0x000fe200078e00ce */
[----:B------:R-:W-:-:S02]  /*d890*/  PRMT R7, R0, 0x5410, R3 ;  /* 0x0000541000077816 */ /* 0x000fc40000000003 */
[----:B------:R1:W-:Y:S01]  /*d8a0*/  MUFU.EX2 R206, R2 ;  /* 0x0000000200ce7308 */ /* 0x0003e20000000800 */
[C---:B------:R-:W-:Y:S01]  /*d8b0*/  LOP3.LUT R0, R14.reuse, 0xffff, RZ, 0xc0, !PT ;  /* 0x0000ffff0e007812 */ /* 0x040fe200078ec0ff */
[----:B------:R-:W-:Y:S01]  /*d8c0*/  IMAD.MOV.U32 R11, RZ, RZ, R44 ;  /* 0x000000ffff0b7224 */ /* 0x000fe200078e002c */
[----:B------:R-:W-:Y:S01]  /*d8d0*/  MOV R44, R214 ;  /* 0x000000d6002c7202 */ /* 0x000fe20000000f00 */
[----:B------:R-:W-:Y:S01]  /*d8e0*/  IMAD.MOV.U32 R214, RZ, RZ, R123 ;  /* 0x000000ffffd67224 */ /* 0x000fe200078e007b */
[----:B------:R-:W-:Y:S02]  /*d8f0*/  SHF.R.U32.HI R3, RZ, 0x8, R0 ;  /* 0x00000008ff037819 */ /* 0x000fe40000011600 */
[----:B------:R-:W-:Y:S02]  /*d900*/  LOP3.LUT R5, R14, 0xff, RZ, 0xc0, !PT ;  /* 0x000000ff0e057812 */ /* 0x000fe400078ec0ff */
[----:B-1----:R-:W-:-:S04]  /*d910*/  SHF.R.U32.HI R2, RZ, 0x10, R14 ;  /* 0x00000010ff027819 */ /* 0x002fc8000001160e */
[----:B------:R-:W-:Y:S01]  /*d920*/  LOP3.LUT R0, R2, 0xff, RZ, 0xc0, !PT ;  /* 0x000000ff02007812 */ /* 0x000fe200078ec0ff */
[----:B------:R-:W-:Y:S01]  /*d930*/  FFMA.FTZ R2, R239, UR19, -R30 ;  /* 0x00000013ef027c23 */ /* 0x000fe2000801081e */
[----:B------:R-:W-:Y:S01]  /*d940*/  MOV R239, R11 ;  /* 0x0000000b00ef7202 */ /* 0x000fe20000000f00 */
[----:B------:R-:W-:Y:S01]  /*d950*/  IMAD.MOV.U32 R11, RZ, RZ, R241 ;  /* 0x000000ffff0b7224 */ /* 0x000fe200078e00f1 */
[----:B------:R-:W-:Y:S01]  /*d960*/  SHF.R.U32.HI R4, RZ, 0x18, R14 ;  /* 0x00000018ff047819 */ /* 0x000fe2000001160e */
[----:B------:R-:W-:Y:S01]  /*d970*/  IMAD.MOV.U32 R241, RZ, RZ, R214 ;  /* 0x000000fffff17224 */ /* 0x000fe200078e00d6 */
[----:B------:R-:W-:Y:S01]  /*d980*/  MOV R214, R240 ;  /* 0x000000f000d67202 */ /* 0x000fe20000000f00 */
[----:B------:R-:W-:Y:S01]  /*d990*/  IMAD.MOV.U32 R240, RZ, RZ, R116 ;  /* 0x000000fffff07224 */ /* 0x000fe200078e0074 */
[----:B------:R-:W-:Y:S01]  /*d9a0*/  PRMT R5, R5, 0x5410, R3 ;  /* 0x0000541005057816 */ /* 0x000fe20000000003 */
[----:B------:R-:W-:Y:S01]  /*d9b0*/  IMAD.MOV.U32 R116, RZ, RZ, R205 ;  /* 0x000000ffff747224 */ /* 0x000fe200078e00cd */
[----:B------:R-:W-:Y:S01]  /*d9c0*/  PRMT R3, R0, 0x5410, R4 ;  /* 0x0000541000037816 */ /* 0x000fe20000000004 */
[----:B------:R-:W-:Y:S01]  /*d9d0*/  FFMA.FTZ R0, R239, UR19, -R31 ;  /* 0x00000013ef007c23 */ /* 0x000fe2000801081f */
[----:B------:R-:W-:Y:S01]  /*d9e0*/  MOV R8, R11 ;  /* 0x0000000b00087202 */ /* 0x000fe20000000f00 */
[----:B------:R-:W-:-:S02]  /*d9f0*/  IMAD.MOV.U32 R9, RZ, RZ, R241 ;  /* 0x000000ffff097224 */ /* 0x000fc400078e00f1 */
[----:B------:R-:W-:Y:S01]  /*da00*/  IMAD.MOV.U32 R10, RZ, RZ, R214 ;  /* 0x000000ffff0a7224 */ /* 0x000fe200078e00d6 */
[----:B------:R-:W-:Y:S01]  /*da10*/  MOV R214, R116 ;  /* 0x0000007400d67202 */ /* 0x000fe20000000f00 */
[----:B------:R-:W-:Y:S02]  /*da20*/  IMAD.MOV.U32 R116, RZ, RZ, R204 ;  /* 0x000000ffff747224 */ /* 0x000fe400078e00cc */
[----:B------:R1:W-:Y:S01]  /*da30*/  MUFU.EX2 R204, R0 ;  /* 0x0000000000cc7308 */ /* 0x0003e20000000800 */
[----:B------:R-:W-:Y:S02]  /*da40*/  IMAD.MOV.U32 R241, RZ, RZ, R117 ;  /* 0x000000fffff17224 */ /* 0x000fe400078e0075 */
[----:B------:R-:W-:-:S05]  /*da50*/  IMAD.MOV.U32 R117, RZ, RZ, R229 ;  /* 0x000000ffff757224 */ /* 0x000fca00078e00e5 */
[----:B------:R4:W3:Y:S01]  /*da60*/  MUFU.EX2 R205, R2 ;  /* 0x0000000200cd7308 */ /* 0x0008e20000000800 */
[----:B------:R-:W-:Y:S01]  /*da70*/  MOV R85, R117 ;  /* 0x0000007500557202 */ /* 0x000fe20000000f00 */
[----:B-1----:R-:W-:Y:S01]  /*da80*/  FFMA.FTZ R0, R8, UR19, -R31 ;  /* 0x0000001308007c23 */ /* 0x002fe2000801081f */
[----:B------:R-:W-:Y:S01]  /*da90*/  MOV R8, R9 ;  /* 0x0000000900087202 */ /* 0x000fe20000000f00 */
[----:B------:R-:W-:Y:S02]  /*daa0*/  IMAD.MOV.U32 R9, RZ, RZ, R10 ;  /* 0x000000ffff097224 */ /* 0x000fe400078e000a */
[----:B------:R-:W-:-:S03]  /*dab0*/  IMAD.MOV.U32 R117, RZ, RZ, R119 ;  /* 0x000000ffff757224 */ /* 0x000fc600078e0077 */
[----:B------:R-:W-:Y:S01]  /*dac0*/  MOV R84, R9 ;  /* 0x0000000900547202 */ /* 0x000fe20000000f00 */
[----:B------:R-:W-:Y:S02]  /*dad0*/  IMAD.MOV.U32 R119, RZ, RZ, R203 ;  /* 0x000000ffff777224 */ /* 0x000fe400078e00cb */
[----:B------:R-:W-:Y:S01]  /*dae0*/  IMAD.MOV.U32 R86, RZ, RZ, R116 ;  /* 0x000000ffff567224 */ /* 0x000fe200078e0074 */
[----:B------:R1:W3:Y:S01]  /*daf0*/  MUFU.EX2 R203, R0 ;  /* 0x0000000000cb7308 */ /* 0x0002e20000000800 */
[----:B------:R-:W-:Y:S01]  /*db00*/  IMAD.MOV.U32 R83, RZ, RZ, R8 ;  /* 0x000000ffff537224 */ /* 0x000fe200078e0008 */
[----:B------:R-:W-:Y:S01]  /*db10*/  MOV R81, R84 ;  /* 0x0000005400517202 */ /* 0x000fe20000000f00 */
[----:B------:R-:W-:Y:S01]  /*db20*/  IMAD.MOV.U32 R116, RZ, RZ, R118 ;  /* 0x000000ffff747224 */ /* 0x000fe200078e0076 */
[----:B------:R-:W-:Y:S01]  /*db30*/  MOV R11, R49 ;  /* 0x00000031000b7202 */ /* 0x000fe20000000f00 */
[----:B------:R-:W-:Y:S02]  /*db40*/  IMAD.MOV.U32 R239, RZ, RZ, R47 ;  /* 0x000000ffffef7224 */ /* 0x000fe400078e002f */
[----:B------:R-:W-:-:S02]  /*db50*/  IMAD.MOV.U32 R84, RZ, RZ, R116 ;  /* 0x000000ffff547224 */ /* 0x000fc400078e0074 */
[----:B----4-:R-:W-:Y:S01]  /*db60*/  FFMA.FTZ R2, R81, UR19, -R31 ;  /* 0x0000001351027c23 */ /* 0x010fe2000801081f */
[----:B------:R-:W-:Y:S02]  /*db70*/  IMAD.MOV.U32 R116, RZ, RZ, R119 ;  /* 0x000000ffff747224 */ /* 0x000fe400078e0077 */
[--C-:B------:R-:W-:Y:S01]  /*db80*/  FFMA.FTZ R44, R44, UR19, -R30.reuse ;  /* 0x000000132c2c7c23 */ /* 0x100fe2000801081e */
[----:B------:R-:W-:Y:S01]  /*db90*/  FFMA.FTZ R49, R243, UR19, -R30 ;  /* 0x00000013f3317c23 */ /* 0x000fe2000801081e */
[----:B------:R-:W-:Y:S01]  /*dba0*/  IMAD.MOV.U32 R119, RZ, RZ, R121 ;  /* 0x000000ffff777224 */ /* 0x000fe200078e0079 */
[----:B--2---:R-:W-:Y:S01]  /*dbb0*/  MOV R121, R202 ;  /* 0x000000ca00797202 */ /* 0x004fe20000000f00 */
[----:B-1----:R-:W-:-:S04]  /*dbc0*/  FFMA.FTZ R0, R83, UR19, -R31 ;  /* 0x0000001353007c23 */ /* 0x002fc8000801081f */
[----:B------:R1:W-:Y:S02]  /*dbd0*/  MUFU.EX2 R202, R0 ;  /* 0x0000000000ca7308 */ /* 0x0003e40000000800 */
[----:B-1----:R-:W-:Y:S02]  /*dbe0*/  HSET2.LE.AND R0, R6, R163, PT ;  /* 0x000000a306007233 */ /* 0x002fe40003803000 */
[----:B------:R-:W-:Y:S01]  /*dbf0*/  MOV R118, R15 ;  /* 0x0000000f00767202 */ /* 0x000fe20000000f00 */
[----:B------:R-:W-:Y:S01]  /*dc00*/  IMAD.MOV.U32 R15, RZ, RZ, R227 ;  /* 0x000000ffff0f7224 */ /* 0x000fe200078e00e3 */
[----:B------:R-:W-:Y:S02]  /*dc10*/  MOV R123, R159 ;  /* 0x0000009f007b7202 */ /* 0x000fe40000000f00 */
[----:B------:R-:W-:Y:S02]  /*dc20*/  MOV R82, R118 ;  /* 0x0000007600527202 */ /* 0x000fe40000000f00 */
[----:B------:R-:W-:Y:S01]  /*dc30*/  MOV R118, R120 ;  /* 0x0000007800767202 */ /* 0x000fe20000000f00 */
[----:B------:R-:W-:-:S02]  /*dc40*/  IMAD.MOV.U32 R120, RZ, RZ, R122 ;  /* 0x000000ffff787224 */ /* 0x000fc400078e007a */
[----:B------:R-:W-:Y:S01]  /*dc50*/  FFMA.FTZ R8, R248, UR19, -R28 ;  /* 0x00000013f8087c23 */ /* 0x000fe2000801081c */
[----:B------:R-:W-:Y:S02]  /*dc60*/  IMAD.MOV.U32 R122, RZ, RZ, R226 ;  /* 0x000000ffff7a7224 */ /* 0x000fe400078e00e2 */
[----:B------:R-:W-:Y:S01]  /*dc70*/  FFMA.FTZ R14, R249, UR19, -R29 ;  /* 0x00000013f90e7c23 */ /* 0x000fe2000801081d */
[----:B------:R-:W-:Y:S01]  /*dc80*/  IMAD.MOV.U32 R248, RZ, RZ, R225 ;  /* 0x000000fffff87224 */ /* 0x000fe200078e00e1 */
[----:B------:R-:W-:Y:S01]  /*dc90*/  MOV R243, R123 ;  /* 0x0000007b00f37202 */ /* 0x000fe20000000f00 */
[----:B------:R-:W-:Y:S02]  /*dca0*/  IMAD.MOV.U32 R83, RZ, RZ, R117 ;  /* 0x000000ffff537224 */ /* 0x000fe400078e0075 */
[----:B------:R-:W-:Y:S01]  /*dcb0*/  IMAD.MOV.U32 R117, RZ, RZ, R15 ;  /* 0x000000ffff757224 */ /* 0x000fe200078e000f */
[----:B------:R-:W-:Y:S01]  /*dcc0*/  MOV R93, R120 ;  /* 0x00000078005d7202 */ /* 0x000fe20000000f00 */
[----:B------:R-:W-:-:S02]  /*dcd0*/  IMAD.MOV.U32 R92, RZ, RZ, R121 ;  /* 0x000000ffff5c7224 */ /* 0x000fc400078e0079 */
[----:B------:R-:W-:Y:S01]  /*dce0*/  IMAD.MOV.U32 R95, RZ, RZ, R118 ;  /* 0x000000ffff5f7224 */ /* 0x000fe200078e0076 */
[----:B------:R-:W-:Y:S01]  /*dcf0*/  MOV R80, R117 ;  /* 0x0000007500507202 */ /* 0x000fe20000000f00 */
[----:B------:R-:W-:Y:S02]  /*dd00*/  IMAD.MOV.U32 R94, RZ, RZ, R119 ;  /* 0x000000ffff5e7224 */ /* 0x000fe400078e0077 */
[----:B------:R-:W-:Y:S02]  /*dd10*/  IMAD.MOV.U32 R81, RZ, RZ, R116 ;  /* 0x000000ffff517224 */ /* 0x000fe400078e0074 */
[----:B------:R-:W-:Y:S02]  /*dd20*/  IMAD.MOV.U32 R87, RZ, RZ, R11 ;  /* 0x000000ffff577224 */ /* 0x000fe400078e000b */
[----:B------:R-:W-:Y:S01]  /*dd30*/  FFMA.FTZ R15, R247, UR19, -R29 ;  /* 0x00000013f70f7c23 */ /* 0x000fe2000801081d */
[--C-:B---3--:R-:W-:Y:S01]  /*dd40*/  FFMA.FTZ R47, R251, UR19, -R30.reuse ;  /* 0x00000013fb2f7c23 */ /* 0x108fe2000801081e */
[----:B------:R-:W-:Y:S01]  /*dd50*/  FFMA.FTZ R30, R242, UR19, -R30 ;  /* 0x00000013f21e7c23 */ /* 0x000fe2000801081e */
[----:B------:R-:W-:-:S02]  /*dd60*/  IMAD.MOV.U32 R242, RZ, RZ, R201 ;  /* 0x000000fffff27224 */ /* 0x000fc400078e00c9 */
[----:B------:R1:W2:Y:S02]  /*dd70*/  MUFU.EX2 R201, R2 ;  /* 0x0000000200c97308 */ /* 0x0002a40000000800 */
[----:B-1----:R-:W-:-:S04]  /*dd80*/  F2FP.F16.F32.PACK_AB R2, R205, R206 ;  /* 0x000000cecd02723e */ /* 0x002fc800000000ff */
[----:B------:R-:W-:Y:S02]  /*dd90*/  LOP3.LUT R6, R0, R2, RZ, 0xc0, !PT ;  /* 0x0000000200067212 */ /* 0x000fe400078ec0ff */
[----:B------:R-:W-:Y:S02]  /*dda0*/  HSET2.LE.AND R0, R7, R163, PT ;  /* 0x000000a307007233 */ /* 0x000fe40003803000 */
[----:B------:R-:W-:-:S04]  /*ddb0*/  F2FP.F16.F32.PACK_AB R2, R203, R204 ;  /* 0x000000cccb02723e */ /* 0x000fc800000000ff */
[----:B------:R-:W-:Y:S02]  /*ddc0*/  LOP3.LUT R7, R0, R2, RZ, 0xc0, !PT ;  /* 0x0000000200077212 */ /* 0x000fe400078ec0ff */
[----:B------:R-:W-:Y:S02]  /*ddd0*/  HSET2.LE.AND R0, R5, R163, PT ;  /* 0x000000a305007233 */ /* 0x000fe40003803000 */
[----:B------:R-:W-:-:S04]  /*dde0*/  F2FP.F16.F32.PACK_AB R2, R207, R208 ;  /* 0x000000d0cf02723e */ /* 0x000fc800000000ff */
[----:B------:R-:W-:Y:S02]  /*ddf0*/  LOP3.LUT R4, R0, R2, RZ, 0xc0, !PT ;  /* 0x0000000200047212 */ /* 0x000fe400078ec0ff */
[----:B------:R-:W-:Y:S02]  /*de00*/  HSET2.LE.AND R0, R3, R163, PT ;  /* 0x000000a303007233 */ /* 0x000fe40003803000 */
[----:B--2---:R-:W-:-:S04]  /*de10*/  F2FP.F16.F32.PACK_AB R2, R201, R202 ;  /* 0x000000cac902723e */ /* 0x004fc800000000ff */
[----:B------:R-:W-:Y:S01]  /*de20*/  LOP3.LUT R5, R0, R2, RZ, 0xc0, !PT ;  /* 0x0000000200057212 */ /* 0x000fe200078ec0ff */
[----:B------:R-:W-:Y:S02]  /*de30*/  IMAD.MOV.U32 R251, RZ, RZ, R122 ;  /* 0x000000fffffb7224 */ /* 0x000fe400078e007a */
[----:B------:R-:W-:Y:S01]  /*de40*/  FFMA.FTZ R9, R245, UR19, -R28 ;  /* 0x00000013f5097c23 */ /* 0x000fe2000801081c */
[----:B------:R-:W-:Y:S02]  /*de50*/  IMAD.MOV.U32 R159, RZ, RZ, R230 ;  /* 0x000000ffff9f7224 */ /* 0x000fe400078e00e6 */
[----:B------:R-:W-:Y:S01]  /*de60*/  FFMA.FTZ R10, R228, UR19, -R28 ;  /* 0x00000013e40a7c23 */ /* 0x000fe2000801081c */
[----:B------:R1:W5:Y:S01]  /*de70*/  LDL.LU R230, [R1+0xf0] ;  /* 0x0000f00001e67983 */ /* 0x0003620000300800 */
[C---:B------:R-:W-:Y:S01]  /*de80*/  HMMA.16816.F32 R56, R4.reuse, R26, R192 ;  /* 0x0000001a0438723c */ /* 0x040fe200000018c0 */
[----:B------:R2:W-:Y:S02]  /*de90*/  MUFU.EX2 R27, R14 ;  /* 0x0000000e001b7308 */ /* 0x0005e40000000800 */
[----:B------:R1:W5:Y:S04]  /*dea0*/  LDL.LU R229, [R1+0xec] ;  /* 0x0000ec0001e57983 */ /* 0x0003680000300800 */
[----:B------:R1:W5:Y:S02]  /*deb0*/  LDL.LU R228, [R1+0xe8] ;  /* 0x0000e80001e47983 */ /* 0x0003640000300800 */
[----:B------:R3:W-:Y:S02]  /*dec0*/  MUFU.EX2 R26, R15 ;  /* 0x0000000f001a7308 */ /* 0x0007e40000000800 */
[----:B------:R1:W5:Y:S01]  /*ded0*/  LDL.LU R227, [R1+0xe4] ;  /* 0x0000e40001e37983 */ /* 0x0003620000300800 */
[C---:B------:R-:W-:Y:S03]  /*dee0*/  HMMA.16816.F32 R132, R4.reuse, R16, R132 ;  /* 0x000000100484723c */ /* 0x040fe60000001884 */
[----:B------:R1:W5:Y:S01]  /*def0*/  LDL.LU R226, [R1+0xe0] ;  /* 0x0000e00001e27983 */ /* 0x0003620000300800 */
[----:B--2---:R-:W-:Y:S01]  /*df00*/  FFMA.FTZ R14, R248, UR19, -R31 ;  /* 0x00000013f80e7c23 */ /* 0x004fe2000801081f */
[----:B------:R-:W-:Y:S01]  /*df10*/  MOV R248, R242 ;  /* 0x000000f200f87202 */ /* 0x000fe20000000f00 */
[----:B------:R-:W-:Y:S01]  /*df20*/  IMAD.MOV.U32 R242, RZ, RZ, R243 ;  /* 0x000000fffff27224 */ /* 0x000fe200078e00f3 */
[----:B------:R1:W5:Y:S01]  /*df30*/  LDL.LU R225, [R1+0xdc] ;  /* 0x0000dc0001e17983 */ /* 0x0003620000300800 */
[----:B------:R-:W-:Y:S01]  /*df40*/  IMAD.MOV.U32 R243, RZ, RZ, R251 ;  /* 0x000000fffff37224 */ /* 0x000fe200078e00fb */
[----:B------:R-:W-:Y:S01]  /*df50*/  MOV R251, R92 ;  /* 0x0000005c00fb7202 */ /* 0x000fe20000000f00 */
[----:B------:R-:W-:Y:S01]  /*df60*/  IMAD.MOV.U32 R92, RZ, RZ, R93 ;  /* 0x000000ffff5c7224 */ /* 0x000fe200078e005d */
[----:B------:R-:W-:Y:S01]  /*df70*/  HMMA.16816.F32 R116, R4, R24, R196 ;  /* 0x000000180474723c */ /* 0x000fe200000018c4 */
[----:B------:R-:W-:Y:S01]  /*df80*/  IMAD.MOV.U32 R93, RZ, RZ, R94 ;  /* 0x000000ffff5d7224 */ /* 0x000fe200078e005e */
[----:B------:R-:W-:Y:S01]  /*df90*/  MOV R94, R95 ;  /* 0x0000005f005e7202 */ /* 0x000fe20000000f00 */
[----:B------:R-:W-:Y:S01]  /*dfa0*/  IMAD.MOV.U32 R95, RZ, RZ, R80 ;  /* 0x000000ffff5f7224 */ /* 0x000fe200078e0050 */
[----:B------:R-:W-:Y:S01]  /*dfb0*/  LOP3.LUT R2, R45, R48, R152, 0x96, !PT ;  /* 0x000000302d027212 */ /* 0x000fe200078e9698 */
[----:B------:R-:W-:Y:S01]  /*dfc0*/  IMAD.MOV.U32 R80, RZ, RZ, R81 ;  /* 0x000000ffff507224 */ /* 0x000fe200078e0051 */
[----:B------:R-:W-:Y:S01]  /*dfd0*/  MOV R81, R82 ;  /* 0x0000005200517202 */ /* 0x000fe20000000f00 */
[----:B------:R-:W-:-:S02]  /*dfe0*/  IMAD.MOV.U32 R82, RZ, RZ, R83 ;  /* 0x000000ffff527224 */ /* 0x000fc400078e0053 */
[----:B------:R-:W-:Y:S01]  /*dff0*/  FFMA.FTZ R12, R250, UR19, -R29 ;  /* 0x00000013fa0c7c23 */ /* 0x000fe2000801081d */
[----:B------:R-:W-:Y:S01]  /*e000*/  IMAD.MOV.U32 R83, RZ, RZ, R84 ;  /* 0x000000ffff537224 */ /* 0x000fe200078e0054 */
[----:B------:R-:W-:Y:S01]  /*e010*/  MOV R84, R85 ;  /* 0x0000005500547202 */ /* 0x000fe20000000f00 */
[----:B------:R-:W-:Y:S02]  /*e020*/  IMAD.MOV.U32 R85, RZ, RZ, R86 ;  /* 0x000000ffff557224 */ /* 0x000fe400078e0056 */
[----:B------:R-:W-:Y:S01]  /*e030*/  FFMA.FTZ R11, R244, UR19, -R28 ;  /* 0x00000013f40b7c23 */ /* 0x000fe2000801081c */
[----:B------:R-:W-:Y:S01]  /*e040*/  IMAD.MOV.U32 R86, RZ, RZ, R87 ;  /* 0x000000ffff567224 */ /* 0x000fe200078e0057 */
[----:B------:R-:W-:Y:S01]  /*e050*/  MOV R87, R239 ;  /* 0x000000ef00577202 */ /* 0x000fe20000000f00 */
[----:B------:R-:W-:Y:S02]  /*e060*/  IMAD.MOV.U32 R239, RZ, RZ, R241 ;  /* 0x000000ffffef7224 */ /* 0x000fe400078e00f1 */
[----:B---3--:R-:W-:Y:S01]  /*e070*/  FFMA.FTZ R15, R248, UR19, -R31 ;  /* 0x00000013f80f7c23 */ /* 0x008fe2000801081f */
[----:B------:R-:W-:Y:S01]  /*e080*/  IMAD.MOV.U32 R241, RZ, RZ, R214 ;  /* 0x000000fffff17224 */ /* 0x000fe200078e00d6 */
[----:B------:R-:W-:Y:S01]  /*e090*/  MOV R214, R240 ;  /* 0x000000f000d67202 */ /* 0x000fe20000000f00 */
[----:B------:R-:W-:Y:S01]  /*e0a0*/  IMAD.MOV.U32 R248, RZ, RZ, R242 ;  /* 0x000000fffff87224 */ /* 0x000fe200078e00f2 */
[----:B------:R-:W-:Y:S01]  /*e0b0*/  MOV R242, R251 ;  /* 0x000000fb00f27202 */ /* 0x000fe20000000f00 */
[----:B------:R-:W-:Y:S01]  /*e0c0*/  IMAD.MOV.U32 R240, RZ, RZ, R215 ;  /* 0x000000fffff07224 */ /* 0x000fe200078e00d7 */
[----:B------:R-:W2:Y:S01]  /*e0d0*/  LDSM.16.MT88.4 R120, [R216+0x9c00] ;  /* 0x009c0000d878783b */ /* 0x000ea20000004200 */
[----:B------:R-:W-:-:S02]  /*e0e0*/  IMAD.MOV.U32 R245, RZ, RZ, R243 ;  /* 0x000000fffff57224 */ /* 0x000fc400078e00f3 */
[----:B------:R-:W-:Y:S01]  /*e0f0*/  IMAD.MOV.U32 R215, RZ, RZ, R160 ;  /* 0x000000ffffd77224 */ /* 0x000fe200078e00a0 */
[----:B------:R-:W-:Y:S01]  /*e100*/  MOV R160, R161 ;  /* 0x000000a100a07202 */ /* 0x000fe20000000f00 */
[----:B------:R-:W-:Y:S01]  /*e110*/  IMAD.MOV.U32 R243, RZ, RZ, R92 ;  /* 0x000000fffff37224 */ /* 0x000fe200078e005c */
[----:B------:R-:W-:Y:S01]  /*e120*/  MOV R92, R94 ;  /* 0x0000005e005c7202 */ /* 0x000fe20000000f00 */
[----:B------:R-:W-:Y:S02]  /*e130*/  IMAD.MOV.U32 R251, RZ, RZ, R93 ;  /* 0x000000fffffb7224 */ /* 0x000fe400078e005d */
[----:B------:R-:W-:Y:S01]  /*e140*/  IMAD.MOV.U32 R93, RZ, RZ, R95 ;  /* 0x000000ffff5d7224 */ /* 0x000fe200078e005f */
[----:B------:R-:W-:Y:S01]  /*e150*/  MOV R95, R81 ;  /* 0x00000051005f7202 */ /* 0x000fe20000000f00 */
[----:B------:R-:W-:Y:S02]  /*e160*/  IMAD.MOV.U32 R161, RZ, RZ, R162 ;  /* 0x000000ffffa17224 */ /* 0x000fe400078e00a2 */
        /* <DEDUP_REMOVED lines=17> */
[----:B------:R-:W-:Y:S01]  /*e280*/  FFMA.FTZ R17, R224, UR19, -R31 ;  /* 0x00000013e0117c23 */ /* 0x000fe2000801081f */
[----:B------:R-:W-:Y:S01]  /*e290*/  IMAD.MOV.U32 R214, RZ, RZ, R215 ;  /* 0x000000ffffd67224 */ /* 0x000fe200078e00d7 */
[----:B------:R-:W-:Y:S01]  /*e2a0*/  MOV R160, R162 ;  /* 0x000000a200a07202 */ /* 0x000fe20000000f00 */
[----:B------:R-:W-:Y:S01]  /*e2b0*/  IMAD.MOV.U32 R215, RZ, RZ, R161 ;  /* 0x000000ffffd77224 */ /* 0x000fe200078e00a1 */
[----:B------:R1:W5:Y:S01]  /*e2c0*/  LDL.LU R224, [R1+0xd8] ;  /* 0x0000d80001e07983 */ /* 0x0003620000300800 */
[----:B------:R-:W-:Y:S01]  /*e2d0*/  IMAD.MOV.U32 R161, RZ, RZ, R156 ;  /* 0x000000ffffa17224 */ /* 0x000fe200078e009c */
[----:B------:R-:W-:Y:S01]  /*e2e0*/  MOV R162, R157 ;  /* 0x0000009d00a27202 */ /* 0x000fe20000000f00 */
[----:B------:R-:W-:Y:S01]  /*e2f0*/  FFMA.FTZ R16, R222, UR19, -R31 ;  /* 0x00000013de107c23 */ /* 0x000fe2000801081f */
[----:B------:R1:W5:Y:S01]  /*e300*/  LDL.LU R223, [R1+0xd4] ;  /* 0x0000d40001df7983 */ /* 0x0003620000300800 */
[----:B------:R-:W-:Y:S01]  /*e310*/  IMAD.MOV.U32 R156, RZ, RZ, R158 ;  /* 0x000000ffff9c7224 */ /* 0x000fe200078e009e */
[----:B------:R-:W-:Y:S01]  /*e320*/  MOV R157, R159 ;  /* 0x0000009f009d7202 */ /* 0x000fe20000000f00 */
[----:B------:R-:W-:Y:S01]  /*e330*/  IMAD.MOV.U32 R158, RZ, RZ, R153 ;  /* 0x000000ffff9e7224 */ /* 0x000fe200078e0099 */
[----:B------:R1:W5:Y:S01]  /*e340*/  LDL.LU R222, [R1+0xd0] ;  /* 0x0000d00001de7983 */ /* 0x0003620000300800 */
[----:B------:R-:W-:Y:S01]  /*e350*/  MOV R159, R221 ;  /* 0x000000dd009f7202 */ /* 0x000fe20000000f00 */
[----:B------:R-:W-:-:S02]  /*e360*/  IMAD.MOV.U32 R153, RZ, RZ, R220 ;  /* 0x000000ffff997224 */ /* 0x000fc400078e00dc */
[----:B------:R-:W-:Y:S01]  /*e370*/  FFMA.FTZ R24, R248, R51, R245 ;  /* 0x00000033f8187223 */ /* 0x000fe200000100f5 */
[----:B------:R1:W5:Y:S01]  /*e380*/  LDL.LU R221, [R1+0xcc] ;  /* 0x0000cc0001dd7983 */ /* 0x0003620000300800 */
[----:B------:R-:W-:-:S03]  /*e390*/  MOV R248, R219 ;  /* 0x000000db00f87202 */ /* 0x000fc60000000f00 */
[----:B------:R1:W5:Y:S04]  /*e3a0*/  LDL.LU R220, [R1+0xc8] ;  /* 0x0000c80001dc7983 */ /* 0x0003680000300800 */
[----:B------:R1:W5:Y:S04]  /*e3b0*/  LDL.LU R219, [R1+0xc4] ;  /* 0x0000c40001db7983 */ /* 0x0003680000300800 */
[----:B------:R-:W3:Y:S01]  /*e3c0*/  LDL.LU R245, [R1+0x78] ;  /* 0x0000780001f57983 */ /* 0x000ee20000300800 */
[----:B------:R-:W-:Y:S01]  /*e3d0*/  IMAD.WIDE.U32 R2, R2, -0x2daee0ad, RZ ;  /* 0xd2511f5302027825 */ /* 0x000fe200078e00ff */
[----:B------:R4:W-:Y:S02]  /*e3e0*/  MUFU.EX2 R192, R8 ;  /* 0x0000000800c07308 */ /* 0x0009e40000000800 */
[----:B------:R-:W-:-:S06]  /*e3f0*/  LOP3.LUT R0, R2, 0xffff, RZ, 0xc0, !PT ;  /* 0x0000ffff02007812 */ /* 0x000fcc00078ec0ff */
[----:B------:R2:W-:Y:S01]  /*e400*/  MUFU.EX2 R48, R9 ;  /* 0x0000000900307308 */ /* 0x0005e20000000800 */
[----:B----4-:R-:W-:Y:S02]  /*e410*/  SHF.R.U32.HI R8, RZ, 0x8, R0 ;  /* 0x00000008ff087819 */ /* 0x010fe40000011600 */
[----:B------:R-:W-:-:S05]  /*e420*/  LOP3.LUT R0, R3, R46, R200, 0x96, !PT ;  /* 0x0000002e03007212 */ /* 0x000fca00078e96c8 */
[----:B------:R4:W1:Y:S01]  /*e430*/  MUFU.EX2 R193, R10 ;  /* 0x0000000a00c17308 */ /* 0x0008620000000800 */
[----:B--2---:R-:W-:-:S07]  /*e440*/  LOP3.LUT R9, R2, 0xff, RZ, 0xc0, !PT ;  /* 0x000000ff02097812 */ /* 0x004fce00078ec0ff */
[----:B------:R2:W1:Y:S01]  /*e450*/  MUFU.EX2 R28, R12 ;  /* 0x0000000c001c7308 */ /* 0x0004620000000800 */
[----:B------:R-:W-:Y:S02]  /*e460*/  PRMT R13, R9, 0x5410, R8 ;  /* 0x00005410090d7816 */ /* 0x000fe40000000008 */
[--C-:B------:R-:W-:Y:S02]  /*e470*/  SHF.R.U32.HI R3, RZ, 0x10, R0.reuse ;  /* 0x00000010ff037819 */ /* 0x100fe40000011600 */
[----:B------:R-:W-:Y:S02]  /*e480*/  SHF.R.U32.HI R9, RZ, 0x18, R0 ;  /* 0x00000018ff097819 */ /* 0x000fe40000011600 */
[--C-:B----4-:R-:W-:Y:S01]  /*e490*/  SHF.R.U32.HI R10, RZ, 0x10, R2.reuse ;  /* 0x00000010ff0a7819 */ /* 0x110fe20000011602 */
[----:B------:R4:W1:Y:S01]  /*e4a0*/  MUFU.EX2 R45, R11 ;  /* 0x0000000b002d7308 */ /* 0x0008620000000800 */
[----:B--2---:R-:W-:Y:S02]  /*e4b0*/  SHF.R.U32.HI R12, RZ, 0x18, R2 ;  /* 0x00000018ff0c7819 */ /* 0x004fe40000011602 */
[----:B------:R-:W-:-:S04]  /*e4c0*/  LOP3.LUT R2, R0, 0xffff, RZ, 0xc0, !PT ;  /* 0x0000ffff00027812 */ /* 0x000fc800078ec0ff */
[----:B------:R-:W-:Y:S02]  /*e4d0*/  SHF.R.U32.HI R8, RZ, 0x8, R2 ;  /* 0x00000008ff087819 */ /* 0x000fe40000011602 */
[----:B----4-:R-:W-:Y:S02]  /*e4e0*/  LOP3.LUT R11, R0, 0xff, RZ, 0xc0, !PT ;  /* 0x000000ff000b7812 */ /* 0x010fe400078ec0ff */
[----:B------:R-:W-:Y:S02]  /*e4f0*/  LOP3.LUT R0, R10, 0xff, RZ, 0xc0, !PT ;  /* 0x000000ff0a007812 */ /* 0x000fe400078ec0ff */
[----:B------:R-:W-:Y:S02]  /*e500*/  LOP3.LUT R2, R3, 0xff, RZ, 0xc0, !PT ;  /* 0x000000ff03027812 */ /* 0x000fe400078ec0ff */
[----:B------:R-:W-:Y:S02]  /*e510*/  PRMT R0, R0, 0x5410, R12 ;  /* 0x0000541000007816 */ /* 0x000fe4000000000c */
[----:B------:R-:W-:-:S02]  /*e520*/  PRMT R3, R11, 0x5410, R8 ;  /* 0x000054100b037816 */ /* 0x000fc40000000008 */
[----:B------:R-:W-:Y:S02]  /*e530*/  PRMT R2, R2, 0x5410, R9 ;  /* 0x0000541002027816 */ /* 0x000fe40000000009 */
[--C-:B------:R-:W-:Y:S02]  /*e540*/  HSET2.LE.AND R11, R0, R163.reuse, PT ;  /* 0x000000a3000b7233 */ /* 0x100fe40003803000 */
[--C-:B------:R-:W-:Y:S02]  /*e550*/  HSET2.LE.AND R0, R3, R163.reuse, PT ;  /* 0x000000a303007233 */ /* 0x100fe40003803000 */
[----:B------:R-:W-:Y:S02]  /*e560*/  HSET2.LE.AND R3, R2, R163, PT ;  /* 0x000000a302037233 */ /* 0x000fe40003803000 */
[----:B-1----:R-:W-:Y:S02]  /*e570*/  F2FP.F16.F32.PACK_AB R2, R192, R193 ;  /* 0x000000c1c002723e */ /* 0x002fe400000000ff */
[----:B------:R-:W-:Y:S01]  /*e580*/  F2FP.F16.F32.PACK_AB R8, R27, R28 ;  /* 0x0000001c1b08723e */ /* 0x000fe200000000ff */
[----:B------:R-:W-:Y:S01]  /*e590*/  FFMA.FTZ R29, R246, UR19, -R29 ;  /* 0x00000013f61d7c23 */ /* 0x000fe2000801081d */
[----:B------:R-:W-:Y:S01]  /*e5a0*/  MOV R246, R92 ;  /* 0x0000005c00f67202 */ /* 0x000fe20000000f00 */
[----:B------:R-:W-:Y:S01]  /*e5b0*/  IMAD.MOV.U32 R199, RZ, RZ, R93 ;  /* 0x000000ffffc77224 */ /* 0x000fe200078e005d */
[----:B------:R-:W-:-:S02]  /*e5c0*/  LOP3.LUT R92, R0, R2, RZ, 0xc0, !PT ;  /* 0x00000002005c7212 */ /* 0x000fc400078ec0ff */
[----:B------:R-:W-:Y:S01]  /*e5d0*/  LOP3.LUT R93, R3, R8, RZ, 0xc0, !PT ;  /* 0x00000008035d7212 */ /* 0x000fe200078ec0ff */
[----:B------:R-:W-:Y:S01]  /*e5e0*/  IMAD.WIDE.U32 R2, R53, -0x2daee0ad, RZ ;  /* 0xd2511f5335027825 */ /* 0x000fe200078e00ff */
[----:B------:R-:W-:Y:S01]  /*e5f0*/  HMMA.16816.F32 R64, R4, R18, R168 ;  /* 0x000000120440723c */ /* 0x000fe200000018a8 */
[----:B------:R-:W1:Y:S01]  /*e600*/  MUFU.EX2 R29, R29 ;  /* 0x0000001d001d7308 */ /* 0x000e620000000800 */
[----:B------:R-:W-:-:S04]  /*e610*/  MOV R244, R84 ;  /* 0x0000005400f47202 */ /* 0x000fc80000000f00 */
[C---:B------:R-:W-:Y:S01]  /*e620*/  HMMA.16816.F32 R164, R4.reuse, R32, R164 ;  /* 0x0000002004a4723c */ /* 0x040fe200000018a4 */
[----:B------:R-:W-:Y:S01]  /*e630*/  FFMA.FTZ R18, R242, R55, R248 ;  /* 0x00000037f2127223 */ /* 0x000fe200000100f8 */
[----:B------:R-:W-:Y:S01]  /*e640*/  LOP3.LUT R0, R3, R52, R200, 0x96, !PT ;  /* 0x0000003403007212 */ /* 0x000fe200078e96c8 */
[----:B------:R-:W-:Y:S01]  /*e650*/  IMAD.MOV.U32 R242, RZ, RZ, R87 ;  /* 0x000000fffff27224 */ /* 0x000fe200078e0057 */
[----:B------:R-:W-:Y:S02]  /*e660*/  MOV R248, R86 ;  /* 0x0000005600f87202 */ /* 0x000fe40000000f00 */
[----:B------:R-:W-:Y:S01]  /*e670*/  HMMA.16816.F32 R68, R4, R36, R136 ;  /* 0x000000240444723c */ /* 0x000fe20000001888 */
[----:B------:R-:W-:-:S05]  /*e680*/  LOP3.LUT R3, R2, 0xffff, RZ, 0xc0, !PT ;  /* 0x0000ffff02037812 */ /* 0x000fca00078ec0ff */
[----:B------:R-:W-:Y:S01]  /*e690*/  HMMA.16816.F32 R148, R4, R20, R148 ;  /* 0x000000140494723c */ /* 0x000fe20000001894 */
[----:B------:R-:W-:-:S05]  /*e6a0*/  LOP3.LUT R8, R2, 0xff, RZ, 0xc0, !PT ;  /* 0x000000ff02087812 */ /* 0x000fca00078ec0ff */
[C---:B------:R-:W-:Y:S01]  /*e6b0*/  HMMA.16816.F32 R60, R4.reuse, R22, R104 ;  /* 0x00000016043c723c */ /* 0x040fe20000001868 */
[----:B------:R-:W-:Y:S08]  /*e6c0*/  MUFU.EX2 R49, R49 ;  /* 0x0000003100317308 */ /* 0x000ff00000000800 */
[----:B------:R-:W2:Y:S01]  /*e6d0*/  MUFU.EX2 R30, R30 ;  /* 0x0000001e001e7308 */ /* 0x000ea20000000800 */
[----:B------:R-:W-:Y:S01]  /*e6e0*/  HMMA.16816.F32 R32, R4, R34, R108 ;  /* 0x000000220420723c */ /* 0x000fe2000000186c */
[----:B------:R-:W-:Y:S01]  /*e6f0*/  FADD.FTZ R25, R243, R50 ;  /* 0x00000032f3197221 */ /* 0x000fe20000010000 */
[----:B------:R-:W-:-:S05]  /*e700*/  HSET2.LE.AND R9, R13, R163, PT ;  /* 0x000000a30d097233 */ /* 0x000fca0003803000 */
[----:B------:R-:W-:Y:S01]  /*e710*/  MUFU.EX2 R14, R14 ;  /* 0x0000000e000e7308 */ /* 0x000fe20000000800 */
[----:B------:R-:W-:Y:S01]  /*e720*/  HMMA.16816.F32 R36, R4, R38, R128 ;  /* 0x000000260424723c */ /* 0x000fe20000001880 */
[----:B------:R-:W-:Y:S01]  /*e730*/  IMAD.MOV.U32 R111, RZ, RZ, R154 ;  /* 0x000000ffff6f7224 */ /* 0x000fe200078e009a */
[----:B------:R-:W-:Y:S01]  /*e740*/  F2FP.F16.F32.PACK_AB R10, R45, R48 ;  /* 0x000000302d0a723e */ /* 0x000fe200000000ff */
[----:B------:R-:W-:-:S04]  /*e750*/  IMAD.MOV.U32 R104, RZ, RZ, R159 ;  /* 0x000000ffff687224 */ /* 0x000fc800078e009f */
[----:B------:R-:W-:Y:S01]  /*e760*/  MUFU.EX2 R17, R17 ;  /* 0x0000001100117308 */ /* 0x000fe20000000800 */
[----:B-1----:R-:W-:Y:S01]  /*e770*/  F2FP.F16.F32.PACK_AB R12, R29, R26 ;  /* 0x0000001a1d0c723e */ /* 0x002fe200000000ff */
[----:B------:R-:W-:-:S06]  /*e780*/  IMAD.MOV.U32 R106, RZ, RZ, R157 ;  /* 0x000000ffff6a7224 */ /* 0x000fcc00078e009d */
[----:B------:R-:W-:Y:S01]  /*e790*/  MUFU.EX2 R15, R15 ;  /* 0x0000000f000f7308 */ /* 0x000fe20000000800 */
[----:B------:R-:W-:Y:S01]  /*e7a0*/  MOV R198, R94 ;  /* 0x0000005e00c67202 */ /* 0x000fe20000000f00 */
[----:B------:R-:W-:-:S06]  /*e7b0*/  IMAD.MOV.U32 R249, RZ, RZ, R95 ;  /* 0x000000fffff97224 */ /* 0x000fcc00078e005f */
[----:B------:R-:W1:Y:S01]  /*e7c0*/  MUFU.EX2 R16, R16 ;  /* 0x0000001000107308 */ /* 0x000e620000000800 */
[----:B------:R-:W-:Y:S01]  /*e7d0*/  IMAD.MOV.U32 R194, RZ, RZ, R162 ;  /* 0x000000ffffc27224 */ /* 0x000fe200078e00a2 */
[----:B------:R-:W-:-:S06]  /*e7e0*/  MOV R110, R155 ;  /* 0x0000009b006e7202 */ /* 0x000fcc0000000f00 */
[----:B------:R-:W-:Y:S01]  /*e7f0*/  MUFU.EX2 R44, R44 ;  /* 0x0000002c002c7308 */ /* 0x000fe20000000800 */
[----:B------:R-:W-:-:S07]  /*e800*/  LOP3.LUT R94, R9, R10, RZ, 0xc0, !PT ;  /* 0x0000000a095e7212 */ /* 0x000fce00078ec0ff */
[----:B------:R-:W4:Y:S01]  /*e810*/  MUFU.EX2 R47, R47 ;  /* 0x0000002f002f7308 */ /* 0x000f220000000800 */
[----:B------:R-:W-:Y:S02]  /*e820*/  LOP3.LUT R95, R11, R12, RZ, 0xc0, !PT ;  /* 0x0000000c0b5f7212 */ /* 0x000fe400078ec0ff */
[----:B------:R-:W-:Y:S01]  /*e830*/  MOV R195, R82 ;  /* 0x0000005200c37202 */ /* 0x000fe20000000f00 */
[----:B------:R-:W-:Y:S01]  /*e840*/  IMAD.MOV.U32 R196, RZ, RZ, R81 ;  /* 0x000000ffffc47224 */ /* 0x000fe200078e0051 */
[----:B------:R-:W-:Y:S02]  /*e850*/  MOV R46, R153 ;  /* 0x00000099002e7202 */ /* 0x000fe40000000f00 */
[----:B------:R-:W-:Y:S01]  /*e860*/  MOV R197, R80 ;  /* 0x0000005000c57202 */ /* 0x000fe20000000f00 */
[----:B------:R-:W-:Y:S01]  /*e870*/  IMAD.MOV.U32 R247, RZ, RZ, R251 ;  /* 0x000000fffff77224 */ /* 0x000fe200078e00fb */
[----:B------:R-:W-:Y:S01]  /*e880*/  MOV R105, R158 ;  /* 0x0000009e00697202 */ /* 0x000fe20000000f00 */
[----:B------:R-:W-:Y:S01]  /*e890*/  IMAD.MOV.U32 R250, RZ, RZ, R83 ;  /* 0x000000fffffa7224 */ /* 0x000fe200078e0053 */
[----:B------:R-:W-:Y:S01]  /*e8a0*/  MOV R107, R156 ;  /* 0x0000009c006b7202 */ /* 0x000fe20000000f00 */
[----:B------:R-:W-:Y:S01]  /*e8b0*/  LDSM.16.MT88.4 R168, [R218+0xac00] ;  /* 0x00ac0000daa8783b */ /* 0x000fe20000004200 */
[----:B------:R-:W-:Y:S01]  /*e8c0*/  MOV R243, R239 ;  /* 0x000000ef00f37202 */ /* 0x000fe20000000f00 */
[----:B------:R-:W-:Y:S01]  /*e8d0*/  IMAD.MOV.U32 R251, RZ, RZ, R241 ;  /* 0x000000fffffb7224 */ /* 0x000fe200078e00f1 */
[----:B------:R-:W-:Y:S01]  /*e8e0*/  MOV R239, R214 ;  /* 0x000000d600ef7202 */ /* 0x000fe20000000f00 */
[----:B------:R-:W-:Y:S01]  /*e8f0*/  IMAD.MOV.U32 R241, RZ, RZ, R240 ;  /* 0x000000fffff17224 */ /* 0x000fe200078e00f0 */
[----:B------:R-:W-:Y:S01]  /*e900*/  MOV R214, R215 ;  /* 0x000000d700d67202 */ /* 0x000fe20000000f00 */
[----:B------:R-:W-:Y:S01]  /*e910*/  IMAD.MOV.U32 R240, RZ, RZ, R160 ;  /* 0x000000fffff07224 */ /* 0x000fe200078e00a0 */
[----:B------:R-:W4:Y:S04]  /*e920*/  LDSM.16.MT88.4 R152, [R216+0xac00] ;  /* 0x00ac0000d898783b */ /* 0x000f280000004200 */
[----:B------:R-:W4:Y:S04]  /*e930*/  LDSM.16.MT88.4 R136, [R218+0x9c00] ;  /* 0x009c0000da88783b */ /* 0x000f280000004200 */
[----:B------:R-:W4:Y:S04]  /*e940*/  LDSM.16.MT88.4 R80, [R216+0xbc00] ;  /* 0x00bc0000d850783b */ /* 0x000f280000004200 */
[----:B------:R-:W4:Y:S01]  /*e950*/  LDSM.16.MT88.4 R20, [R218+0xbc00] ;  /* 0x00bc0000da14783b */ /* 0x000f220000004200 */
[----:B------:R-:W-:Y:S01]  /*e960*/  PLOP3.LUT P0, PT, PT, PT, UP0, 0x40, 0x0 ;  /* 0x000000000000781c */ /* 0x000fe20003f0e808 */
[----:B---3--:R-:W-:Y:S01]  /*e970*/  FFMA.FTZ R19, R245, R54, R217 ;  /* 0x00000036f5137223 */ /* 0x008fe200000100d9 */
[----:B------:R-:W-:Y:S01]  /*e980*/  IMAD.MOV.U32 R245, RZ, RZ, R85 ;  /* 0x000000fffff57224 */ /* 0x000fe200078e0055 */
[----:B------:R3:W5:Y:S01]  /*e990*/  LDL.LU R217, [R1+0xc0] ;  /* 0x0000c00001d97983 */ /* 0x0007620000300800 */
[C---:B------:R-:W-:Y:S06]  /*e9a0*/  HMMA.16816.F32 R84, R4.reuse, R40, R112 ;  /* 0x000000280454723c */ /* 0x040fec0000001870 */
[----:B------:R-:W-:Y:S07]  /*e9b0*/  HMMA.16816.F32 R40, R4, R42, R124 ;  /* 0x0000002a0428723c */ /* 0x000fee000000187c */
[----:B------:R-:W-:-:S02]  /*e9c0*/  SHF.R.U32.HI R4, RZ, 0x10, R2 ;  /* 0x00000010ff047819 */ /* 0x000fc40000011602 */
[----:B------:R-:W-:Y:S02]  /*e9d0*/  SHF.R.U32.HI R7, RZ, 0x18, R2 ;  /* 0x00000018ff077819 */ /* 0x000fe40000011602 */
[----:B------:R-:W-:Y:S02]  /*e9e0*/  SHF.R.U32.HI R6, RZ, 0x8, R3 ;  /* 0x00000008ff067819 */ /* 0x000fe40000011603 */
[C---:B------:R-:W-:Y:S02]  /*e9f0*/  LOP3.LUT R2, R0.reuse, 0xffff, RZ, 0xc0, !PT ;  /* 0x0000ffff00027812 */ /* 0x040fe400078ec0ff */
[----:B------:R-:W-:Y:S02]  /*ea00*/  SHF.R.U32.HI R3, RZ, 0x10, R0 ;  /* 0x00000010ff037819 */ /* 0x000fe40000011600 */
[----:B------:R-:W-:Y:S02]  /*ea10*/  LOP3.LUT R5, R0, 0xff, RZ, 0xc0, !PT ;  /* 0x000000ff00057812 */ /* 0x000fe400078ec0ff */
[----:B------:R-:W-:-:S02]  /*ea20*/  SHF.R.U32.HI R2, RZ, 0x8, R2 ;  /* 0x00000008ff027819 */ /* 0x000fc40000011602 */
[----:B------:R-:W-:Y:S02]  /*ea30*/  SHF.R.U32.HI R0, RZ, 0x18, R0 ;  /* 0x00000018ff007819 */ /* 0x000fe40000011600 */
[----:B------:R-:W-:Y:S02]  /*ea40*/  LOP3.LUT R3, R3, 0xff, RZ, 0xc0, !PT ;  /* 0x000000ff03037812 */ /* 0x000fe400078ec0ff */
[----:B------:R-:W-:Y:S02]  /*ea50*/  PRMT R5, R5, 0x5410, R2 ;  /* 0x0000541005057816 */ /* 0x000fe40000000002 */
[----:B------:R-:W-:Y:S02]  /*ea60*/  LOP3.LUT R4, R4, 0xff, RZ, 0xc0, !PT ;  /* 0x000000ff04047812 */ /* 0x000fe400078ec0ff */
[----:B------:R-:W-:Y:S02]  /*ea70*/  PRMT R2, R3, 0x5410, R0 ;  /* 0x0000541003027816 */ /* 0x000fe40000000000 */
[----:B------:R-:W-:Y:S01]  /*ea80*/  PRMT R6, R8, 0x5410, R6 ;  /* 0x0000541008067816 */ /* 0x000fe20000000006 */
[----:B------:R-:W-:Y:S01]  /*ea90*/  FADD.FTZ R8, R111, R19 ;  /* 0x000000136f087221 */ /* 0x000fe20000010000 */
[----:B------:R-:W-:-:S02]  /*eaa0*/  PRMT R4, R4, 0x5410, R7 ;  /* 0x0000541004047816 */ /* 0x000fc40000000007 */
[--C-:B------:R-:W-:Y:S01]  /*eab0*/  HSET2.LE.AND R7, R2, R163.reuse, PT ;  /* 0x000000a302077233 */ /* 0x100fe20003803000 */
[----:B------:R-:W-:Y:S01]  /*eac0*/  FADD.FTZ R2, R104, R25 ;  /* 0x0000001968027221 */ /* 0x000fe20000010000 */
[----:B------:R-:W-:Y:S01]  /*ead0*/  FADD.FTZ R10, R106, R8 ;  /* 0x000000086a0a7221 */ /* 0x000fe20000010000 */
[--C-:B------:R-:W-:Y:S02]  /*eae0*/  HSET2.LE.AND R0, R6, R163.reuse, PT ;  /* 0x000000a306007233 */ /* 0x100fe40003803000 */
[----:B------:R-:W-:Y:S01]  /*eaf0*/  FADD.FTZ R8, R194, R2 ;  /* 0x00000002c2087221 */ /* 0x000fe20000010000 */
[----:B------:R-:W-:Y:S01]  /*eb00*/  HSET2.LE.AND R3, R4, R163, PT ;  /* 0x000000a304037233 */ /* 0x000fe20003803000 */
[----:B------:R-:W-:Y:S01]  /*eb10*/  FADD.FTZ R4, R110, R24 ;  /* 0x000000186e047221 */ /* 0x000fe20000010000 */
[----:B--2---:R-:W-:Y:S01]  /*eb20*/  F2FP.F16.F32.PACK_AB R2, R30, R49 ;  /* 0x000000311e02723e */ /* 0x004fe200000000ff */
[----:B------:R-:W-:Y:S01]  /*eb30*/  HMMA.16816.F32 R124, R92, R122, R96 ;  /* 0x0000007a5c7c723c */ /* 0x000fe20000001860 */
[----:B------:R-:W-:Y:S01]  /*eb40*/  FADD.FTZ R6, R46, R18 ;  /* 0x000000122e067221 */ /* 0x000fe20000010000 */
[----:B------:R-:W-:Y:S01]  /*eb50*/  FADD.FTZ R11, R105, R4 ;  /* 0x00000004690b7221 */ /* 0x000fe20000010000 */
[----:B-1----:R-:W-:-:S04]  /*eb60*/  F2FP.F16.F32.PACK_AB R4, R16, R15 ;  /* 0x0000000f1004723e */ /* 0x002fc800000000ff */
[----:B------:R-:W-:Y:S02]  /*eb70*/  LOP3.LUT R98, R0, R2, RZ, 0xc0, !PT ;  /* 0x0000000200627212 */ /* 0x000fe400078ec0ff */
[----:B------:R-:W-:Y:S01]  /*eb80*/  F2FP.F16.F32.PACK_AB R0, R17, R14 ;  /* 0x0000000e1100723e */ /* 0x000fe200000000ff */
[----:B------:R-:W-:Y:S01]  /*eb90*/  FADD.FTZ R9, R107, R6 ;  /* 0x000000066b097221 */ /* 0x000fe20000010000 */
[----:B------:R-:W-:Y:S01]  /*eba0*/  FADD.FTZ R2, R195, R11 ;  /* 0x0000000bc3027221 */ /* 0x000fe20000010000 */
[----:B------:R-:W-:Y:S02]  /*ebb0*/  LOP3.LUT R99, R3, R4, RZ, 0xc0, !PT ;  /* 0x0000000403637212 */ /* 0x000fe400078ec0ff */
[----:B------:R-:W-:Y:S01]  /*ebc0*/  LOP3.LUT R97, R7, R0, RZ, 0xc0, !PT ;  /* 0x0000000007617212 */ /* 0x000fe200078ec0ff */
[----:B------:R-:W-:Y:S01]  /*ebd0*/  FADD.FTZ R0, R196, R10 ;  /* 0x0000000ac4007221 */ /* 0x000fe20000010000 */
[----:B------:R-:W-:Y:S01]  /*ebe0*/  FADD.FTZ R4, R197, R9 ;  /* 0x00000009c5047221 */ /* 0x000fe20000010000 */
[----:B------:R-:W-:Y:S01]  /*ebf0*/  FADD.FTZ R3, R198, R8 ;  /* 0x00000008c6037221 */ /* 0x000fe20000010000 */
[----:B------:R-:W-:Y:S01]  /*ec00*/  FADD.FTZ R2, R199, R2 ;  /* 0x00000002c7027221 */ /* 0x000fe20000010000 */
[----:B------:R-:W-:Y:S01]  /*ec10*/  HSET2.LE.AND R5, R5, R163, PT ;  /* 0x000000a305057233 */ /* 0x000fe20003803000 */
[----:B------:R-:W-:Y:S01]  /*ec20*/  FADD.FTZ R0, R246, R0 ;  /* 0x00000000f6007221 */ /* 0x000fe20000010000 */
[----:B----4-:R-:W-:Y:S01]  /*ec30*/  F2FP.F16.F32.PACK_AB R6, R47, R44 ;  /* 0x0000002c2f06723e */ /* 0x010fe200000000ff */
        /* <DEDUP_REMOVED lines=46> */
[----:B------:R3:W-:Y:S04]  /*ef20*/  STL [R1+0x58], R4 ;  /* 0x0000580401007387 */ /* 0x0007e80000100800 */
[----:B------:R3:W-:Y:S04]  /*ef30*/  STL [R1+0x70], R3 ;  /* 0x0000700301007387 */ /* 0x0007e80000100800 */
[----:B------:R3:W-:Y:S04]  /*ef40*/  STL [R1+0x78], R2 ;  /* 0x0000780201007387 */ /* 0x0007e80000100800 */
[----:B------:R3:W-:Y:S01]  /*ef50*/  STL [R1+0x74], R0 ;  /* 0x0000740001007387 */ /* 0x0007e20000100800 */
[----:B------:R-:W-:Y:S01]  /*ef60*/  MOV R215, R161 ;  /* 0x000000a100d77202 */ /* 0x000fe20000000f00 */
[C---:B------:R-:W-:Y:S06]  /*ef70*/  HMMA.16816.F32 R156, R92.reuse, R154, R76 ;  /* 0x0000009a5c9c723c */ /* 0x040fec000000184c */
[----:B------:R-:W-:Y:S01]  /*ef80*/  HMMA.16816.F32 R160, R92, R168, R72 ;  /* 0x000000a85ca0723c */ /* 0x000fe20000001848 */
[----:B------:R-:W-:-:S05]  /*ef90*/  MOV R104, R215 ;  /* 0x000000d700687202 */ /* 0x000fca0000000f00 */
[C---:B------:R-:W-:Y:S06]  /*efa0*/  HMMA.16816.F32 R112, R92.reuse, R120, R100 ;  /* 0x000000785c70723c */ /* 0x040fec0000001864 */
[----:B------:R-:W-:Y:S01]  /*efb0*/  HMMA.16816.F32 R128, R92, R136, R88 ;  /* 0x000000885c80723c */ /* 0x000fe20000001858 */
[----:B------:R-:W-:-:S05]  /*efc0*/  IMAD.MOV.U32 R103, RZ, RZ, R252 ;  /* 0x000000ffff677224 */ /* 0x000fca00078e00fc */
[----:B------:R-:W-:Y:S01]  /*efd0*/  HMMA.16816.F32 R140, R92, R138, R140 ;  /* 0x0000008a5c8c723c */ /* 0x000fe2000000188c */
[----:B------:R-:W-:-:S05]  /*efe0*/  IMAD.MOV.U32 R101, RZ, RZ, R235 ;  /* 0x000000ffff657224 */ /* 0x000fca00078e00eb */
[----:B------:R-:W-:Y:S01]  /*eff0*/  HMMA.16816.F32 R144, R92, R152, R144 ;  /* 0x000000985c90723c */ /* 0x000fe20000001890 */
[----:B------:R-:W-:-:S05]  /*f000*/  MOV R102, R234 ;  /* 0x000000ea00667202 */ /* 0x000fca0000000f00 */
        /* <DEDUP_REMOVED lines=18> */
[----:B---3--:R-:W-:-:S15]  /*f130*/  @P0 BRA `(.L_x_470) ;  /* 0x0000006400380947 */ /* 0x008fde0003800000 */
        /* <DEDUP_REMOVED lines=15> */
[----:B------:R-:W4:Y:S03]  /*f230*/  @!P2 LDC.64 R10, c[0x0][0x220] ;  /* 0x00008800ff0aab82 */ /* 0x000f260000000a00 */
[----:B------:R-:W-:-:S05]  /*f240*/  IMAD.U32 R3, RZ, RZ, UR4 ;  /* 0x00000004ff037e24 */ /* 0x000fca000f8e00ff */
[----:B------:R-:W4:Y:S01]  /*f250*/  @!P4 LDC.64 R8, c[0x0][0x220] ;  /* 0x00008800ff08cb82 */ /* 0x000f220000000a00 */
[----:B-----5:R-:W-:Y:S04]  /*f260*/  @P4 STS [R222+0x9000], RZ ;  /* 0x009000ffde004388 */ /* 0x020fe80000000800 */
[----:B------:R-:W-:Y:S03]  /*f270*/  @P4 STS [R222+0x9004], RZ ;  /* 0x009004ffde004388 */ /* 0x000fe60000000800 */
[----:B------:R-:W4:Y:S01]  /*f280*/  @!P3 LDC.64 R6, c[0x0][0x220] ;  /* 0x00008800ff06bb82 */ /* 0x000f220000000a00 */
[----:B------:R-:W-:Y:S07]  /*f290*/  @P4 STS.64 [R222+0x9008], RZ ;  /* 0x009008ffde004388 */ /* 0x000fee0000000a00 */
[----:B------:R-:W4:Y:S01]  /*f2a0*/  @!P2 LDC.64 R14, c[0x0][0x220] ;  /* 0x00008800ff0eab82 */ /* 0x000f220000000a00 */
[----:B--2---:R-:W-:-:S04]  /*f2b0*/  LEA R0, P0, R2, R240, 0x6 ;  /* 0x000000f002007211 */ /* 0x004fc800078030ff */
[----:B---3--:R-:W-:Y:S02]  /*f2c0*/  LEA.HI.X R3, R2, R215, R3, 0x6, P0 ;  /* 0x000000d702037211 */ /* 0x008fe400000f3403 */
[C---:B-1----:R-:W-:Y:S02]  /*f2d0*/  @!P4 LEA R4, P0, R0.reuse, R4, 0x1 ;  /* 0x000000040004c211 */ /* 0x042fe400078008ff */
[C---:B----4-:R-:W-:Y:S02]  /*f2e0*/  @!P3 LEA R12, P1, R0.reuse, R12, 0x1 ;  /* 0x0000000c000cb211 */ /* 0x050fe400078208ff */
[C-C-:B------:R-:W-:Y:S02]  /*f2f0*/  @!P4 LEA.HI.X R5, R0.reuse, R5, R3.reuse, 0x1, P0 ;  /* 0x000000050005c211 */ /* 0x140fe400000f0c03 */
[C---:B------:R-:W-:Y:S02]  /*f300*/  @!P2 LEA R10, P0, R0.reuse, R10, 0x1 ;  /* 0x0000000a000aa211 */ /* 0x040fe400078008ff */
        /* <DEDUP_REMOVED lines=13> */
[----:B------:R2:W-:Y:S01]  /*f3e0*/  @!P3 LDGSTS.E.BYPASS.LTC128B.128 [R222+0xa000], desc[UR22][R12.64+0x40] ;  /* 0x0a0000400cdebfae */ /* 0x0005e2000b901d56 */
        /* <DEDUP_REMOVED lines=26> */
[----:B--2---:R-:W-:Y:S04]  /*f590*/  LDSM.16.M88.4 R12, [R217+0x6000] ;  /* 0x00600000d90c783b */ /* 0x004fe80000000200 */
[----:B------:R-:W-:Y:S04]  /*f5a0*/  LDSM.16.M88.4 R28, [R217+0x6400] ;  /* 0x00640000d91c783b */ /* 0x000fe80000000200 */
[----:B---3--:R-:W2:Y:S04]  /*f5b0*/  LDSM.16.M88.4 R8, [R220] ;  /* 0x00000000dc08783b */ /* 0x008ea80000000200 */
[----:B------:R-:W-:Y:S04]  /*f5c0*/  LDSM.16.M88.4 R24, [R217+0x6800] ;  /* 0x00680000d918783b */ /* 0x000fe80000000200 */
[----:B------:R-:W-:Y:S04]  /*f5d0*/  LDSM.16.M88.4 R20, [R217+0x6c00] ;  /* 0x006c0000d914783b */ /* 0x000fe80000000200 */
[----:B------:R-:W-:Y:S04]  /*f5e0*/  LDSM.16.M88.4 R44, [R219+0x6000] ;  /* 0x00600000db2c783b */ /* 0x000fe80000000200 */
[----:B-1----:R-:W1:Y:S04]  /*f5f0*/  LDSM.16.M88.4 R4, [R220+0x1000] ;  /* 0x00100000dc04783b */ /* 0x002e680000000200 */
[----:B------:R-:W-:Y:S04]  /*f600*/  LDSM.16.M88.4 R40, [R219+0x6400] ;  /* 0x00640000db28783b */ /* 0x000fe80000000200 */
[----:B------:R-:W-:Y:S04]  /*f610*/  LDSM.16.M88.4 R36, [R219+0x6800] ;  /* 0x00680000db24783b */ /* 0x000fe80000000200 */
[----:B------:R-:W-:Y:S04]  /*f620*/  LDSM.16.M88.4 R16, [R221] ;  /* 0x00000000dd10783b */ /* 0x000fe80000000200 */
[----:B------:R-:W-:Y:S04]  /*f630*/  LDSM.16.M88.4 R32, [R219+0x6c00] ;  /* 0x006c0000db20783b */ /* 0x000fe80000000200 */
[----:B------:R-:W-:Y:S01]  /*f640*/  LDSM.16.M88.4 R48, [R217+0x7c00] ;  /* 0x007c0000d930783b */ /* 0x000fe20000000200 */
[C---:B--2---:R-:W-:Y:S03]  /*f650*/  HMMA.16816.F32 R192, R8.reuse, R12, RZ ;  /* 0x0000000c08c0723c */ /* 0x044fe600000018ff */
[----:B------:R-:W0:Y:S03]  /*f660*/  LDGDEPBAR ;  /* 0x00000000000079af */ /* 0x000e260000000000 */
[C---:B------:R-:W-:Y:S06]  /*f670*/  HMMA.16816.F32 R200, R8.reuse, R14, RZ ;  /* 0x0000000e08c8723c */ /* 0x040fec00000018ff */
[----:B------:R-:W-:Y:S06]  /*f680*/  HMMA.16816.F32 R108, R8, R28, RZ ;  /* 0x0000001c086c723c */ /* 0x000fec00000018ff */
[C---:B-1----:R-:W-:Y:S06]  /*f690*/  HMMA.16816.F32 R56, R4.reuse, R12, RZ ;  /* 0x0000000c0438723c */ /* 0x042fec00000018ff */
[C---:B------:R-:W-:Y:S01]  /*f6a0*/  HMMA.16816.F32 R180, R4.reuse, R14, RZ ;  /* 0x0000000e04b4723c */ /* 0x040fe200000018ff */
[----:B------:R-:W1:Y:S05]  /*f6b0*/  LDSM.16.M88.4 R12, [R221+0x1000] ;  /* 0x00100000dd0c783b */ /* 0x000e6a0000000200 */
[C---:B------:R-:W-:Y:S06]  /*f6c0*/  HMMA.16816.F32 R52, R4.reuse, R28, RZ ;  /* 0x0000001c0434723c */ /* 0x040fec00000018ff */
[C---:B------:R-:W-:Y:S06]  /*f6d0*/  HMMA.16816.F32 R104, R4.reuse, R24, RZ ;  /* 0x000000180468723c */ /* 0x040fec00000018ff */
[C---:B------:R-:W-:Y:S06]  /*f6e0*/  HMMA.16816.F32 R176, R4.reuse, R20, RZ ;  /* 0x0000001404b0723c */ /* 0x040fec00000018ff */
[C---:B------:R-:W-:Y:S06]  /*f6f0*/  HMMA.16816.F32 R188, R4.reuse, R30, RZ ;  /* 0x0000001e04bc723c */ /* 0x040fec00000018ff */
[C---:B------:R-:W-:Y:S06]  /*f700*/  HMMA.16816.F32 R204, R4.reuse, R26, RZ ;  /* 0x0000001a04cc723c */ /* 0x040fec00000018ff */
[----:B------:R-:W-:Y:S01]  /*f710*/  HMMA.16816.F32 R184, R4, R22, RZ ;  /* 0x0000001604b8723c */ /* 0x000fe200000018ff */
[----:B------:R-:W-:Y:S05]  /*f720*/  LDSM.16.M88.4 R4, [R220+0x3000] ;  /* 0x00300000dc04783b */ /* 0x000fea0000000200 */
[C---:B------:R-:W-:Y:S01]  /*f730*/  HMMA.16816.F32 R196, R8.reuse, R30, RZ ;  /* 0x0000001e08c4723c */ /* 0x040fe200000018ff */
[----:B------:R-:W2:Y:S05]  /*f740*/  LDSM.16.M88.4 R28, [R217+0x7000] ;  /* 0x00700000d91c783b */ /* 0x000eaa0000000200 */
[C---:B------:R-:W-:Y:S06]  /*f750*/  HMMA.16816.F32 R100, R8.reuse, R24, RZ ;  /* 0x000000180864723c */ /* 0x040fec00000018ff */
[C---:B------:R-:W-:Y:S01]  /*f760*/  HMMA.16816.F32 R64, R8.reuse, R26, RZ ;  /* 0x0000001a0840723c */ /* 0x040fe200000018ff */
[----:B------:R-:W3:Y:S05]  /*f770*/  LDSM.16.M88.4 R24, [R217+0x7400] ;  /* 0x00740000d918783b */ /* 0x000eea0000000200 */
[C---:B------:R-:W-:Y:S06]  /*f780*/  HMMA.16816.F32 R60, R8.reuse, R20, RZ ;  /* 0x00000014083c723c */ /* 0x040fec00000018ff */
[----:B------:R-:W-:Y:S01]  /*f790*/  HMMA.16816.F32 R8, R8, R22, RZ ;  /* 0x000000160808723c */ /* 0x000fe200000018ff */
[----:B------:R-:W4:Y:S05]  /*f7a0*/  LDSM.16.M88.4 R20, [R217+0x7800] ;  /* 0x00780000d914783b */ /* 0x000f2a0000000200 */
[C---:B-1----:R-:W-:Y:S06]  /*f7b0*/  HMMA.16816.F32 R56, R12.reuse, R44, R56 ;  /* 0x0000002c0c38723c */ /* 0x042fec0000001838 */
[C---:B------:R-:W-:Y:S06]  /*f7c0*/  HMMA.16816.F32 R52, R12.reuse, R40, R52 ;  /* 0x000000280c34723c */ /* 0x040fec0000001834 */
[C---:B------:R-:W-:Y:S06]  /*f7d0*/  HMMA.16816.F32 R188, R12.reuse, R42, R188 ;  /* 0x0000002a0cbc723c */ /* 0x040fec00000018bc */
[C---:B------:R-:W-:Y:S06]  /*f7e0*/  HMMA.16816.F32 R180, R12.reuse, R46, R180 ;  /* 0x0000002e0cb4723c */ /* 0x040fec00000018b4 */
[----:B------:R-:W-:Y:S06]  /*f7f0*/  HMMA.16816.F32 R104, R12, R36, R104 ;  /* 0x000000240c68723c */ /* 0x000fec0000001868 */
[C---:B------:R-:W-:Y:S06]  /*f800*/  HMMA.16816.F32 R212, R16.reuse, R40, R108 ;  /* 0x0000002810d4723c */ /* 0x040fec000000186c */
[----:B------:R-:W-:Y:S01]  /*f810*/  HMMA.16816.F32 R108, R16, R34, R8 ;  /* 0x00000022106c723c */ /* 0x000fe20000001808 */
[----:B------:R-:W1:Y:S05]  /*f820*/  LDSM.16.M88.4 R8, [R220+0x2000] ;  /* 0x00200000dc08783b */ /* 0x000e6a0000000200 */
[C---:B------:R-:W-:Y:S06]  /*f830*/  HMMA.16816.F32 R176, R12.reuse, R32, R176 ;  /* 0x000000200cb0723c */ /* 0x040fec00000018b0 */
[C---:B------:R-:W-:Y:S06]  /*f840*/  HMMA.16816.F32 R204, R12.reuse, R38, R204 ;  /* 0x000000260ccc723c */ /* 0x040fec00000018cc */
[----:B------:R-:W-:Y:S01]  /*f850*/  HMMA.16816.F32 R208, R12, R34, R184 ;  /* 0x000000220cd0723c */ /* 0x000fe200000018b8 */
[----:B------:R-:W-:Y:S05]  /*f860*/  LDSM.16.M88.4 R12, [R221+0x3000] ;  /* 0x00300000dd0c783b */ /* 0x000fea0000000200 */
[----:B------:R-:W-:Y:S06]  /*f870*/  HMMA.16816.F32 R244, R16, R36, R100 ;  /* 0x0000002410f4723c */ /* 0x000fec0000001864 */
[----:B--2---:R-:W-:Y:S01]  /*f880*/  HMMA.16816.F32 R100, R4, R28, R56 ;  /* 0x0000001c0464723c */ /* 0x004fe20000001838 */
[----:B------:R-:W2:Y:S05]  /*f890*/  LDSM.16.M88.4 R56, [R219+0x7000] ;  /* 0x00700000db38783b */ /* 0x000eaa0000000200 */
[C---:B------:R-:W-:Y:S01]  /*f8a0*/  HMMA.16816.F32 R196, R16.reuse, R42, R196 ;  /* 0x0000002a10c4723c */ /* 0x040fe200000018c4 */
[----:B------:R-:W2:Y:S05]  /*f8b0*/  LDSM.16.M88.4 R40, [R219+0x7400] ;  /* 0x00740000db28783b */ /* 0x000eaa0000000200 */
[C---:B------:R-:W-:Y:S01]  /*f8c0*/  HMMA.16816.F32 R184, R16.reuse, R38, R64 ;  /* 0x0000002610b8723c */ /* 0x040fe20000001840 */
[----:B------:R-:W2:Y:S05]  /*f8d0*/  LDSM.16.M88.4 R36, [R219+0x7800] ;  /* 0x00780000db24783b */ /* 0x000eaa0000000200 */
[C---:B------:R-:W-:Y:S01]  /*f8e0*/  HMMA.16816.F32 R248, R16.reuse, R32, R60 ;  /* 0x0000002010f8723c */ /* 0x040fe2000000183c */
[----:B------:R-:W2:Y:S05]  /*f8f0*/  LDSM.16.M88.4 R32, [R219+0x7c00] ;  /* 0x007c0000db20783b */ /* 0x000eaa0000000200 */
[C---:B------:R-:W-:Y:S06]  /*f900*/  HMMA.16816.F32 R236, R16.reuse, R44, R192 ;  /* 0x0000002c10ec723c */ /* 0x040fec00000018c0 */
[----:B------:R-:W-:Y:S01]  /*f910*/  HMMA.16816.F32 R200, R16, R46, R200 ;  /* 0x0000002e10c8723c */ /* 0x000fe200000018c8 */
[----:B------:R-:W2:Y:S05]  /*f920*/  LDSM.16.M88.4 R16, [R221+0x2000] ;  /* 0x00200000dd10783b */ /* 0x000eaa0000000200 */
[C---:B---3--:R-:W-:Y:S06]  /*f930*/  HMMA.16816.F32 R60, R4.reuse, R24, R52 ;  /* 0x00000018043c723c */ /* 0x048fec0000001834 */
[C---:B------:R-:W-:Y:S06]  /*f940*/  HMMA.16816.F32 R52, R4.reuse, R26, R188 ;  /* 0x0000001a0434723c */ /* 0x040fec00000018bc */
[C---:B------:R-:W-:Y:S06]  /*f950*/  HMMA.16816.F32 R64, R4.reuse, R30, R180 ;  /* 0x0000001e0440723c */ /* 0x040fec00000018b4 */
[C---:B----4-:R-:W-:Y:S06]  /*f960*/  HMMA.16816.F32 R44, R4.reuse, R20, R104 ;  /* 0x00000014042c723c */ /* 0x050fec0000001868 */
[C---:B------:R-:W-:Y:S06]  /*f970*/  HMMA.16816.F32 R192, R4.reuse, R48, R176 ;  /* 0x0000003004c0723c */ /* 0x040fec00000018b0 */
        /* <DEDUP_REMOVED lines=11> */
[----:B------:R-:W1:Y:S04]  /*fa30*/  LDSM.16.M88.4 R8, [R217+0x8000] ;  /* 0x00800000d908783b */ /* 0x000e680000000200 */
[----:B------:R-:W-:Y:S01]  /*fa40*/  LDSM.16.M88.4 R48, [R217+0x8800] ;  /* 0x00880000d930783b */ /* 0x000fe20000000200 */
[C---:B--2---:R-:W-:Y:S06]  /*fa50*/  HMMA.16816.F32 R180, R12.reuse, R56, R100 ;  /* 0x000000380cb4723c */ /* 0x044fec0000001864 */
[C---:B------:R-:W-:Y:S01]  /*fa60*/  HMMA.16816.F32 R100, R12.reuse, R42, R52 ;  /* 0x0000002a0c64723c */ /* 0x040fe20000001834 */
[----:B------:R-:W2:Y:S05]  /*fa70*/  LDSM.16.M88.4 R52, [R217+0x8400] ;  /* 0x00840000d934783b */ /* 0x000eaa0000000200 */
[C---:B------:R-:W-:Y:S06]  /*fa80*/  HMMA.16816.F32 R176, R12.reuse, R58, R64 ;  /* 0x0000003a0cb0723c */ /* 0x040fec0000001840 */
[C---:B------:R-:W-:Y:S01]  /*fa90*/  HMMA.16816.F32 R64, R12.reuse, R36, R44 ;  /* 0x000000240c40723c */ /* 0x040fe2000000182c */
[----:B------:R-:W3:Y:S05]  /*faa0*/  LDSM.16.M88.4 R44, [R217+0x8c00] ;  /* 0x008c0000d92c783b */ /* 0x000eea0000000200 */
        /* <DEDUP_REMOVED lines=14> */
[C---:B-1----:R-:W-:Y:S06]  /*fb90*/  HMMA.16816.F32 R188, R4.reuse, R8, R180 ;  /* 0x0000000804bc723c */ /* 0x042fec00000018b4 */
[C---:B------:R-:W-:Y:S06]  /*fba0*/  HMMA.16816.F32 R184, R4.reuse, R10, R176 ;  /* 0x0000000a04b8723c */ /* 0x040fec00000018b0 */
[C---:B--2---:R-:W-:Y:S06]  /*fbb0*/  HMMA.16816.F32 R180, R4.reuse, R52, R108 ;  /* 0x0000003404b4723c */ /* 0x044fec000000186c */
[C---:B------:R-:W-:Y:S06]  /*fbc0*/  HMMA.16816.F32 R176, R4.reuse, R54, R100 ;  /* 0x0000003604b0723c */ /* 0x040fec0000001864 */
[C---:B------:R-:W-:Y:S06]  /*fbd0*/  HMMA.16816.F32 R108, R4.reuse, R48, R64 ;  /* 0x00000030046c723c */ /* 0x040fec0000001840 */
[C---:B------:R-:W-:Y:S06]  /*fbe0*/  HMMA.16816.F32 R104, R4.reuse, R50, R60 ;  /* 0x000000320468723c */ /* 0x040fec000000183c */
[C---:B---3--:R-:W-:Y:S01]  /*fbf0*/  HMMA.16816.F32 R100, R4.reuse, R44, R28 ;  /* 0x0000002c0464723c */ /* 0x048fe2000000181c */
[----:B------:R-:W-:Y:S05]  /*fc00*/  LDSM.16.M88.4 R28, [R219+0x8000] ;  /* 0x00800000db1c783b */ /* 0x000fea0000000200 */
[----:B------:R-:W-:Y:S01]  /*fc10*/  HMMA.16816.F32 R64, R4, R46, R24 ;  /* 0x0000002e0440723c */ /* 0x000fe20000001818 */
[----:B------:R-:W1:Y:S04]  /*fc20*/  LDSM.16.M88.4 R4, [R221+0x5000] ;  /* 0x00500000dd04783b */ /* 0x000e680000000200 */
[----:B------:R-:W2:Y:S01]  /*fc30*/  LDSM.16.M88.4 R24, [R219+0x8400] ;  /* 0x00840000db18783b */ /* 0x000ea20000000200 */
[C---:B----4-:R-:W-:Y:S03]  /*fc40*/  HMMA.16816.F32 R60, R12.reuse, R8, R20 ;  /* 0x000000080c3c723c */ /* 0x050fe60000001814 */
[----:B------:R-:W3:Y:S03]  /*fc50*/  LDSM.16.M88.4 R20, [R219+0x8800] ;  /* 0x00880000db14783b */ /* 0x000ee60000000200 */
[----:B------:R-:W-:Y:S01]  /*fc60*/  HMMA.16816.F32 R56, R12, R10, R56 ;  /* 0x0000000a0c38723c */ /* 0x000fe20000001838 */
[----:B------:R-:W4:Y:S01]  /*fc70*/  LDSM.16.M88.4 R8, [R221+0x4000] ;  /* 0x00400000dd08783b */ /* 0x000f220000000200 */
[----:B------:R-:W-:-:S04]  /*fc80*/  DEPBAR.LE SB0, 0x0 ;  /* 0x000080000000791a */ /* 0x000fc80000000000 */
        /* <DEDUP_REMOVED lines=8> */
[C---:B------:R-:W-:Y:S06]  /*fd10*/  HMMA.16816.F32 R184, R4.reuse, R30, R184 ;  /* 0x0000001e04b8723c */ /* 0x040fec00000018b8 */
[C---:B--2---:R-:W-:Y:S06]  /*fd20*/  HMMA.16816.F32 R180, R4.reuse, R24, R180 ;  /* 0x0000001804b4723c */ /* 0x044fec00000018b4 */
[C---:B------:R-:W-:Y:S06]  /*fd30*/  HMMA.16816.F32 R176, R4.reuse, R26, R176 ;  /* 0x0000001a04b0723c */ /* 0x040fec00000018b0 */
[C---:B---3--:R-:W-:Y:S06]  /*fd40*/  HMMA.16816.F32 R108, R4.reuse, R20, R108 ;  /* 0x00000014046c723c */ /* 0x048fec000000186c */
[C---:B------:R-:W-:Y:S06]  /*fd50*/  HMMA.16816.F32 R104, R4.reuse, R22, R104 ;  /* 0x000000160468723c */ /* 0x040fec0000001868 */
[----:B------:R-:W-:Y:S06]  /*fd60*/  HMMA.16816.F32 R100, R4, R16, R100 ;  /* 0x000000100464723c */ /* 0x000fec0000001864 */
[C---:B----4-:R-:W-:Y:S06]  /*fd70*/  HMMA.16816.F32 R60, R8.reuse, R28, R60 ;  /* 0x0000001c083c723c */ /* 0x050fec000000183c */
[C---:B------:R-:W-:Y:S06]  /*fd80*/  HMMA.16816.F32 R56, R8.reuse, R30, R56 ;  /* 0x0000001e0838723c */ /* 0x040fec0000001838 */
        /* <DEDUP_REMOVED lines=76> */
.L_x_476:
[----:B------:R-:W-:Y:S05]  /*10250*/  BSYNC B0 ;  /* 0x0000000000007941 */ /* 0x000fea0003800000 */
.L_x_475:
[----:B------:R-:W0:Y:S02]  /*10260*/  LDGDEPBAR ;  /* 0x00000000000079af */ /* 0x000e240000000000 */
.L_x_474:
[----:B------:R-:W3:Y:S04]  /*10270*/  LDL.LU R4, [R1+0x58] ;  /* 0x0000580001047983 */ /* 0x000ee80000300800 */
[----:B------:R-:W4:Y:S04]  /*10280*/  LDL.LU R5, [R1+0x78] ;  /* 0x0000780001057983 */ /* 0x000f280000300800 */
[----:B------:R-:W3:Y:S04]  /*10290*/  LDL R2, [R1+0x48] ;  /* 0x0000480001027983 */ /* 0x000ee80000100800 */
[----:B------:R-:W4:Y:S04]  /*102a0*/  LDL R3, [R1+0x44] ;  /* 0x0000440001037983 */ /* 0x000f280000100800 */
[----:B------:R-:W-:Y:S04]  /*102b0*/  STL [R1+0xd0], R222 ;  /* 0x0000d0de01007387 */ /* 0x000fe80000100800 */
[----:B------:R-:W-:Y:S04]  /*102c0*/  STL [R1+0xcc], R221 ;  /* 0x0000ccdd01007387 */ /* 0x000fe80000100800 */
[----:B------:R4:W-:Y:S04]  /*102d0*/  STL [R1+0xc8], R220 ;  /* 0x0000c8dc01007387 */ /* 0x0009e80000100800 */
[----:B------:R-:W-:Y:S04]  /*102e0*/  STL [R1+0xc4], R219 ;  /* 0x0000c4db01007387 */ /* 0x000fe80000100800 */
[----:B------:R-:W-:Y:S04]  /*102f0*/  STL [R1+0xc0], R217 ;  /* 0x0000c0d901007387 */ /* 0x000fe80000100800 */
[----:B------:R-:W4:Y:S01]  /*10300*/  LDL R27, [R1+0x4c] ;  /* 0x00004c00011b7983 */ /* 0x000f220000100800 */
[----:B-12---:R-:W1:Y:S01]  /*10310*/  S2R R6, SR_TID.X ;  /* 0x0000000000067919 */ /* 0x006e620000002100 */
[----:B------:R-:W-:-:S02]  /*10320*/  IMAD.U32 R0, RZ, RZ, UR17 ;  /* 0x00000011ff007e24 */ /* 0x000fc4000f8e00ff */
[----:B------:R-:W2:Y:S01]  /*10330*/  LDL R7, [R1+0x80] ;  /* 0x0000800001077983 */ /* 0x000ea20000100800 */
[----:B-1----:R-:W-:-:S05]  /*10340*/  IMAD.SHL.U32 R6, R6, 0x2, RZ ;  /* 0x0000000206067824 */ /* 0x002fca00078e00ff */
[----:B------:R-:W-:-:S05]  /*10350*/  LOP3.LUT R6, R6, 0x6, RZ, 0xc0, !PT ;  /* 0x0000000606067812 */ /* 0x000fca00078ec0ff */
[----:B------:R-:W-:-:S05]  /*10360*/  IMAD R0, R0, 0x40, R6 ;  /* 0x0000004000007824 */ /* 0x000fca00078e0206 */
[----:B------:R-:W-:-:S04]  /*10370*/  ISETP.GE.AND P4, PT, R0, R230, PT ;  /* 0x000000e60000720c */ /* 0x000fc80003f86270 */
[C---:B------:R-:W-:Y:S02]  /*10380*/  ISETP.LT.OR P4, PT, R0.reuse, R225, P4 ;  /* 0x000000e10000720c */ /* 0x040fe40002781670 */
[----:B------:R-:W-:Y:S02]  /*10390*/  ISETP.GE.AND P2, PT, R0, R229, PT ;  /* 0x000000e50000720c */ /* 0x000fe40003f46270 */
[----:B------:R-:W-:Y:S02]  /*103a0*/  FSEL R13, R60, -INF , !P4 ;  /* 0xff8000003c0d7808 */ /* 0x000fe40006000000 */
[C---:B------:R-:W-:Y:S02]  /*103b0*/  ISETP.GE.AND P3, PT, R0.reuse, R228, PT ;  /* 0x000000e40000720c */ /* 0x040fe40003f66270 */
[C---:B------:R-:W-:Y:S02]  /*103c0*/  ISETP.GE.AND P4, PT, R0.reuse, R227, PT ;  /* 0x000000e30000720c */ /* 0x040fe40003f86270 */
[----:B------:R-:W-:-:S02]  /*103d0*/  ISETP.LT.OR P2, PT, R0, R224, P2 ;  /* 0x000000e00000720c */ /* 0x000fc40001741670 */
[C---:B------:R-:W-:Y:S02]  /*103e0*/  ISETP.LT.OR P3, PT, R0.reuse, R226, P3 ;  /* 0x000000e20000720c */ /* 0x040fe40001f61670 */
[----:B------:R-:W-:Y:S02]  /*103f0*/  ISETP.LT.OR P4, PT, R0, R223, P4 ;  /* 0x000000df0000720c */ /* 0x000fe40002781670 */
[----:B------:R-:W-:Y:S02]  /*10400*/  FSEL R18, R62, -INF , !P2 ;  /* 0xff8000003e127808 */ /* 0x000fe40005000000 */
[----:B------:R-:W-:Y:S02]  /*10410*/  FSEL R44, R44, -INF , !P3 ;  /* 0xff8000002c2c7808 */ /* 0x000fe40005800000 */
[----:B------:R-:W-:Y:S01]  /*10420*/  FSEL R46, R46, -INF , !P4 ;  /* 0xff8000002e2e7808 */ /* 0x000fe20006000000 */
[----:B---3--:R-:W-:Y:S02]  /*10430*/  IMAD.MOV.U32 R8, RZ, RZ, R2 ;  /* 0x000000ffff087224 */ /* 0x008fe400078e0002 */
[----:B------:R-:W-:-:S05]  /*10440*/  VIADD R2, R0, 0x1 ;  /* 0x0000000100027836 */ /* 0x000fca0000000000 */
[C---:B------:R-:W-:Y:S02]  /*10450*/  ISETP.GE.AND P1, PT, R2.reuse, R230, PT ;  /* 0x000000e60200720c */ /* 0x040fe40003f26270 */
[C---:B------:R-:W-:Y:S02]  /*10460*/  ISETP.GE.AND P6, PT, R2.reuse, R229, PT ;  /* 0x000000e50200720c */ /* 0x040fe40003fc6270 */
[C---:B------:R-:W-:Y:S02]  /*10470*/  ISETP.GE.AND P5, PT, R2.reuse, R228, PT ;  /* 0x000000e40200720c */ /* 0x040fe40003fa6270 */
[C---:B------:R-:W-:Y:S01]  /*10480*/  ISETP.GE.AND P0, PT, R2.reuse, R227, PT ;  /* 0x000000e30200720c */ /* 0x040fe20003f06270 */
[----:B----4-:R-:W-:Y:S01]  /*10490*/  IMAD.MOV.U32 R6, RZ, RZ, R3 ;  /* 0x000000ffff067224 */ /* 0x010fe200078e0003 */
[C---:B------:R-:W-:Y:S02]  /*104a0*/  ISETP.LT.OR P1, PT, R2.reuse, R225, P1 ;  /* 0x000000e10200720c */ /* 0x040fe40000f21670 */
[----:B------:R-:W-:-:S02]  /*104b0*/  ISETP.LT.OR P6, PT, R2, R224, P6 ;  /* 0x000000e00200720c */ /* 0x000fc400037c1670 */
[C---:B------:R-:W-:Y:S02]  /*104c0*/  ISETP.LT.OR P5, PT, R2.reuse, R226, P5 ;  /* 0x000000e20200720c */ /* 0x040fe40002fa1670 */
[----:B------:R-:W-:Y:S01]  /*104d0*/  ISETP.LT.OR P0, PT, R2, R223, P0 ;  /* 0x000000df0200720c */ /* 0x000fe20000701670 */
[C---:B------:R-:W-:Y:S02]  /*104e0*/  VIADD R2, R0.reuse, 0x8 ;  /* 0x0000000800027836 */ /* 0x040fe40000000000 */
[----:B------:R-:W-:Y:S01]  /*104f0*/  VIADD R3, R0, 0x9 ;  /* 0x0000000900037836 */ /* 0x000fe20000000000 */
        /* <DEDUP_REMOVED lines=18> */
[----:B------:R-:W-:Y:S02]  /*10620*/  ISETP.GE.AND P2, PT, R3, R227, PT ;  /* 0x000000e30300720c */ /* 0x000fe40003f46270 */
[----:B------:R-:W-:Y:S02]  /*10630*/  FSEL R17, R58, -INF , !P3 ;  /* 0xff8000003a117808 */ /* 0x000fe40005800000 */
[----:B------:R-:W-:Y:S02]  /*10640*/  FSEL R23, R184, -INF , !P4 ;  /* 0xff800000b8177808 */ /* 0x000fe40006000000 */
[----:B------:R-:W-:-:S02]  /*10650*/  FSEL R29, R186, -INF , !P1 ;  /* 0xff800000ba1d7808 */ /* 0x000fc40004800000 */
[----:B------:R-:W-:Y:S02]  /*10660*/  FSEL R16, R57, -INF , !P0 ;  /* 0xff80000039107808 */ /* 0x000fe40004000000 */
[C---:B------:R-:W-:Y:S02]  /*10670*/  ISETP.GE.AND P3, PT, R2.reuse, R230, PT ;  /* 0x000000e60200720c */ /* 0x040fe40003f66270 */
[C---:B------:R-:W-:Y:S02]  /*10680*/  ISETP.GE.AND P4, PT, R2.reuse, R229, PT ;  /* 0x000000e50200720c */ /* 0x040fe40003f86270 */
[C---:B------:R-:W-:Y:S02]  /*10690*/  ISETP.GE.AND P1, PT, R2.reuse, R228, PT ;  /* 0x000000e40200720c */ /* 0x040fe40003f26270 */
[----:B------:R-:W-:Y:S02]  /*106a0*/  ISETP.GE.AND P0, PT, R2, R227, PT ;  /* 0x000000e30200720c */ /* 0x000fe40003f06270 */
[----:B------:R-:W-:-:S02]  /*106b0*/  ISETP.LT.OR P6, PT, R3, R224, P6 ;  /* 0x000000e00300720c */ /* 0x000fc400037c1670 */
[C---:B------:R-:W-:Y:S02]  /*106c0*/  ISETP.LT.OR P5, PT, R3.reuse, R226, P5 ;  /* 0x000000e20300720c */ /* 0x040fe40002fa1670 */
        /* <DEDUP_REMOVED lines=33> */
[C---:B------:R-:W-:Y:S02]  /*108e0*/  ISETP.GE.AND P3, PT, R3.reuse, R230, PT ;  /* 0x000000e60300720c */ /* 0x040fe40003f66270 */
[C---:B------:R-:W-:Y:S02]  /*108f0*/  ISETP.GE.AND P6, PT, R3.reuse, R229, PT ;  /* 0x000000e50300720c */ /* 0x040fe40003fc6270 */
[C---:B------:R-:W-:Y:S02]  /*10900*/  ISETP.GE.AND P5, PT, R3.reuse, R228, PT ;  /* 0x000000e40300720c */ /* 0x040fe40003fa6270 */
[----:B------:R-:W-:Y:S02]  /*10910*/  ISETP.GE.AND P4, PT, R3, R227, PT ;  /* 0x000000e30300720c */ /* 0x000fe40003f86270 */
[C---:B------:R-:W-:Y:S02]  /*10920*/  ISETP.LT.OR P1, PT, R2.reuse, R224, P1 ;  /* 0x000000e00200720c */ /* 0x040fe40000f21670 */
[----:B------:R-:W-:-:S02]  /*10930*/  ISETP.LT.OR P0, PT, R2, R226, P0 ;  /* 0x000000e20200720c */ /* 0x000fc40000701670 */
[----:B------:R-:W-:Y:S01]  /*10940*/  ISETP.LT.OR P2, PT, R2, R223, P2 ;  /* 0x000000df0200720c */ /* 0x000fe20001741670 */
[C---:B------:R-:W-:Y:S01]  /*10950*/  VIADD R2, R0.reuse, 0x20 ;  /* 0x0000002000027836 */ /* 0x040fe20000000000 */
[C---:B------:R-:W-:Y:S02]  /*10960*/  ISETP.LT.OR P3, PT, R3.reuse, R225, P3 ;  /* 0x000000e10300720c */ /* 0x040fe40001f61670 */
[C---:B------:R-:W-:Y:S02]  /*10970*/  ISETP.LT.OR P6, PT, R3.reuse, R224, P6 ;  /* 0x000000e00300720c */ /* 0x040fe400037c1670 */
[C---:B------:R-:W-:Y:S02]  /*10980*/  ISETP.LT.OR P5, PT, R3.reuse, R226, P5 ;  /* 0x000000e20300720c */ /* 0x040fe40002fa1670 */
[----:B------:R-:W-:Y:S01]  /*10990*/  ISETP.LT.OR P4, PT, R3, R223, P4 ;  /* 0x000000df0300720c */ /* 0x000fe20002781670 */
[----:B------:R-:W-:Y:S01]  /*109a0*/  VIADD R3, R0, 0x21 ;  /* 0x0000002100037836 */ /* 0x000fe20000000000 */
[----:B------:R-:W-:-:S02]  /*109b0*/  FSEL R187, R54, -INF , !P1 ;  /* 0xff80000036bb7808 */ /* 0x000fc40004800000 */
[CC--:B------:R-:W-:Y:S02]  /*109c0*/  ISETP.GE.AND P1, PT, R2.reuse, R230.reuse, PT ;  /* 0x000000e60200720c */ /* 0x0c0fe40003f26270 */
[----:B------:R-:W-:Y:S02]  /*109d0*/  FSEL R183, R55, -INF , !P6 ;  /* 0xff80000037b77808 */ /* 0x000fe40007000000 */
[C---:B------:R-:W-:Y:S02]  /*109e0*/  ISETP.GE.AND P6, PT, R3.reuse, R230, PT ;  /* 0x000000e60300720c */ /* 0x040fe40003fc6270 */
[-C--:B------:R-:W-:Y:S02]  /*109f0*/  ISETP.LT.OR P1, PT, R2, R225.reuse, P1 ;  /* 0x000000e10200720c */ /* 0x080fe40000f21670 */
[----:B------:R-:W-:Y:S02]  /*10a00*/  ISETP.LT.OR P6, PT, R3, R225, P6 ;  /* 0x000000e10300720c */ /* 0x000fe400037c1670 */
[----:B------:R-:W-:-:S02]  /*10a10*/  FSEL R25, R36, -INF , !P1 ;  /* 0xff80000024197808 */ /* 0x000fc40004800000 */
[----:B------:R-:W-:-:S03]  /*10a20*/  FSEL R24, R37, -INF , !P6 ;  /* 0xff80000025187808 */ /* 0x000fc60007000000 */
[----:B------:R-:W-:Y:S04]  /*10a30*/  STL [R1+0x28], R25 ;  /* 0x0000281901007387 */ /* 0x000fe80000100800 */
[----:B------:R-:W-:Y:S04]  /*10a40*/  STL [R1+0x34], R24 ;  /* 0x0000341801007387 */ /* 0x000fe80000100800 */
[----:B------:R-:W3:Y:S01]  /*10a50*/  LDL.LU R21, [R1] ;  /* 0x0000000001157983 */ /* 0x000ee20000300800 */
[----:B------:R-:W-:Y:S02]  /*10a60*/  FSEL R193, R176, -INF , !P0 ;  /* 0xff800000b0c17808 */ /* 0x000fe40004000000 */
[----:B------:R-:W-:-:S02]  /*10a70*/  FSEL R197, R178, -INF , !P2 ;  /* 0xff800000b2c57808 */ /* 0x000fc40005000000 */
[----:B------:R-:W-:Y:S02]  /*10a80*/  FSEL R180, R53, -INF , !P3 ;  /* 0xff80000035b47808 */ /* 0x000fe40005800000 */
[C---:B------:R-:W-:Y:S02]  /*10a90*/  ISETP.GE.AND P0, PT, R2.reuse, R229, PT ;  /* 0x000000e50200720c */ /* 0x040fe40003f06270 */
[C---:B------:R-:W-:Y:S02]  /*10aa0*/  ISETP.GE.AND P2, PT, R2.reuse, R228, PT ;  /* 0x000000e40200720c */ /* 0x040fe40003f46270 */
[C---:B------:R-:W-:Y:S02]  /*10ab0*/  ISETP.GE.AND P3, PT, R2.reuse, R227, PT ;  /* 0x000000e30200720c */ /* 0x040fe40003f66270 */
[C---:B------:R-:W-:Y:S02]  /*10ac0*/  ISETP.LT.OR P0, PT, R2.reuse, R224, P0 ;  /* 0x000000e00200720c */ /* 0x040fe40000701670 */
[----:B------:R-:W-:-:S02]  /*10ad0*/  ISETP.LT.OR P2, PT, R2, R226, P2 ;  /* 0x000000e20200720c */ /* 0x000fc40001741670 */
[----:B------:R-:W-:Y:S01]  /*10ae0*/  ISETP.LT.OR P3, PT, R2, R223, P3 ;  /* 0x000000df0200720c */ /* 0x000fe20001f61670 */
[----:B------:R-:W-:Y:S01]  /*10af0*/  VIADD R2, R0, 0x28 ;  /* 0x0000002800027836 */ /* 0x000fe20000000000 */
[----:B------:R-:W-:Y:S02]  /*10b00*/  FSEL R220, R38, -INF , !P0 ;  /* 0xff80000026dc7808 */ /* 0x000fe40004000000 */
[----:B------:R-:W-:Y:S02]  /*10b10*/  FSEL R204, R108, -INF , !P2 ;  /* 0xff8000006ccc7808 */ /* 0x000fe40005000000 */
[----:B------:R-:W-:Y:S02]  /*10b20*/  FSEL R205, R110, -INF , !P3 ;  /* 0xff8000006ecd7808 */ /* 0x000fe40005800000 */
[----:B------:R-:W-:Y:S02]  /*10b30*/  FSEL R192, R177, -INF , !P5 ;  /* 0xff800000b1c07808 */ /* 0x000fe40006800000 */
[----:B------:R-:W-:-:S02]  /*10b40*/  FSEL R196, R179, -INF , !P4 ;  /* 0xff800000b3c47808 */ /* 0x000fc40006000000 */
[C---:B------:R-:W-:Y:S02]  /*10b50*/  ISETP.GE.AND P0, PT, R2.reuse, R230, PT ;  /* 0x000000e60200720c */ /* 0x040fe40003f06270 */
[C---:B------:R-:W-:Y:S02]  /*10b60*/  ISETP.GE.AND P2, PT, R2.reuse, R229, PT ;  /* 0x000000e50200720c */ /* 0x040fe40003f46270 */
[CC--:B------:R-:W-:Y:S02]  /*10b70*/  ISETP.GE.AND P3, PT, R2.reuse, R228.reuse, PT ;  /* 0x000000e40200720c */ /* 0x0c0fe40003f66270 */
[----:B------:R-:W-:Y:S02]  /*10b80*/  ISETP.GE.AND P6, PT, R2, R227, PT ;  /* 0x000000e30200720c */ /* 0x000fe40003fc6270 */
        /* <DEDUP_REMOVED lines=8> */
[----:B------:R-:W-:-:S02]  /*10c10*/  ISETP.LT.OR P5, PT, R3, R224, P5 ;  /* 0x000000e00300720c */ /* 0x000fc40002fa1670 */
[C---:B------:R-:W-:Y:S02]  /*10c20*/  ISETP.LT.OR P4, PT, R3.reuse, R226, P4 ;  /* 0x000000e20300720c */ /* 0x040fe40002781670 */
[----:B------:R-:W-:Y:S02]  /*10c30*/  ISETP.LT.OR P1, PT, R3, R223, P1 ;  /* 0x000000df0300720c */ /* 0x000fe40000f21670 */
        /* <DEDUP_REMOVED lines=12> */
[----:B------:R-:W-:Y:S02]  /*10d00*/  VIADD R2, R0, 0x30 ;  /* 0x0000003000027836 */ /* 0x000fe40000000000 */
[----:B------:R-:W-:Y:S01]  /*10d10*/  IMAD.WIDE.U32 R250, R8, -0x326172a9, RZ ;  /* 0xcd9e8d5708fa7825 */ /* 0x000fe200078e00ff */
[----:B------:R-:W-:Y:S02]  /*10d20*/  FSEL R236, R50, -INF , !P2 ;  /* 0xff80000032ec7808 */ /* 0x000fe40005000000 */
[----:B------:R-:W-:Y:S02]  /*10d30*/  ISETP.GE.AND P2, PT, R2, R230, PT ;  /* 0x000000e60200720c */ /* 0x000fe40003f46270 */
[----:B------:R-:W-:-:S02]  /*10d40*/  LOP3.LUT R3, R251, R27, RZ, 0x3c, !PT ;  /* 0x0000001bfb037212 */ /* 0x000fc400078e3cff */
[----:B------:R-:W-:-:S03]  /*10d50*/  ISETP.LT.OR P2, PT, R2, R225, P2 ;  /* 0x000000e10200720c */ /* 0x000fc60001741670 */
[----:B------:R-:W-:Y:S01]  /*10d60*/  IMAD.WIDE.U32 R52, R3, -0x2daee0ad, RZ ;  /* 0xd2511f5303347825 */ /* 0x000fe200078e00ff */
[----:B------:R-:W-:-:S04]  /*10d70*/  FSEL R20, R32, -INF , !P2 ;  /* 0xff80000020147808 */ /* 0x000fc80005000000 */
[----:B------:R-:W-:Y:S04]  /*10d80*/  STL [R1+0xe8], R52 ;  /* 0x0000e83401007387 */ /* 0x000fe80000100800 */
[----:B------:R-:W-:Y:S04]  /*10d90*/  STL [R1+0x24], R20 ;  /* 0x0000241401007387 */ /* 0x000fe80000100800 */
[----:B------:R-:W-:Y:S04]  /*10da0*/  STL [R1+0xd4], R230 ;  /* 0x0000d4e601007387 */ /* 0x000fe80000100800 */
[----:B------:R1:W-:Y:S04]  /*10db0*/  STL [R1+0xd8], R229 ;  /* 0x0000d8e501007387 */ /* 0x0003e80000100800 */
[----:B------:R-:W-:Y:S04]  /*10dc0*/  STL [R1+0xdc], R225 ;  /* 0x0000dce101007387 */ /* 0x000fe80000100800 */
[----:B------:R-:W-:Y:S04]  /*10dd0*/  STL [R1+0xe0], R228 ;  /* 0x0000e0e401007387 */ /* 0x000fe80000100800 */
[----:B------:R-:W4:Y:S01]  /*10de0*/  LDL R30, [R1+0x84] ;  /* 0x00008400011e7983 */ /* 0x000f220000100800 */
[----:B------:R-:W-:Y:S01]  /*10df0*/  USHF.L.U32 UR4, UR17, 0x1, URZ ;  /* 0x0000000111047899 */ /* 0x000fe2000800063f */
[----:B--2---:R-:W-:-:S04]  /*10e00*/  IMAD.WIDE.U32 R200, R7, -0x2daee0ad, RZ ;  /* 0xd2511f5307c87825 */ /* 0x004fc800078e00ff */
[----:B------:R-:W-:Y:S02]  /*10e10*/  VIADD R12, R233, 0xbb67ae85 ;  /* 0xbb67ae85e90c7836 */ /* 0x000fe40000000000 */
[----:B------:R-:W-:Y:S01]  /*10e20*/  IMAD.MOV.U32 R11, RZ, RZ, R4 ;  /* 0x000000ffff0b7224 */ /* 0x000fe200078e0004 */
[----:B------:R-:W-:Y:S02]  /*10e30*/  LOP3.LUT R4, R201, UR4, R233, 0x96, !PT ;  /* 0x00000004c9047c12 */ /* 0x000fe4000f8e96e9 */
[----:B------:R-:W-:Y:S01]  /*10e40*/  LOP3.LUT R3, R53, R200, R12, 0x96, !PT ;  /* 0x000000c835037212 */ /* 0x000fe200078e960c */
[----:B------:R-:W-:Y:S02]  /*10e50*/  IMAD.MOV.U32 R10, RZ, RZ, R5 ;  /* 0x000000ffff0a7224 */ /* 0x000fe400078e0005 */
[----:B------:R-:W-:Y:S02]  /*10e60*/  VIADD R209, R232, 0x3c6ef372 ;  /* 0x3c6ef372e8d17836 */ /* 0x000fe40000000000 */
[----:B------:R-:W-:-:S04]  /*10e70*/  IMAD.WIDE.U32 R4, R4, -0x326172a9, RZ ;  /* 0xcd9e8d5704047825 */ /* 0x000fc800078e00ff */
[----:B------:R-:W-:-:S05]  /*10e80*/  IMAD.WIDE.U32 R38, R3, -0x326172a9, RZ ;  /* 0xcd9e8d5703267825 */ /* 0x000fca00078e00ff */
[----:B------:R-:W-:Y:S01]  /*10e90*/  LOP3.LUT R3, R39, R4, R209, 0x96, !PT ;  /* 0x0000000427037212 */ /* 0x000fe200078e96d1 */
[----:B------:R-:W-:Y:S01]  /*10ea0*/  VIADD R206, R232, 0x9e3779b9 ;  /* 0x9e3779b9e8ce7836 */ /* 0x000fe20000000000 */
[----:B------:R-:W-:Y:S02]  /*10eb0*/  FSEL R202, R104, -INF , !P3 ;  /* 0xff80000068ca7808 */ /* 0x000fe40005800000 */
[----:B------:R-:W-:Y:S01]  /*10ec0*/  FSEL R207, R106, -INF , !P6 ;  /* 0xff8000006acf7808 */ /* 0x000fe20007000000 */
[----:B------:R-:W-:Y:S01]  /*10ed0*/  IMAD.WIDE.U32 R8, R3, -0x2daee0ad, RZ ;  /* 0xd2511f5303087825 */ /* 0x000fe200078e00ff */
[----:B------:R-:W-:Y:S02]  /*10ee0*/  FSEL R55, R49, -INF , !P4 ;  /* 0xff80000031377808 */ /* 0x000fe40006000000 */
[C---:B------:R-:W-:Y:S02]  /*10ef0*/  ISETP.GE.AND P3, PT, R2.reuse, R229, PT ;  /* 0x000000e50200720c */ /* 0x040fe40003f66270 */
[----:B------:R-:W-:-:S02]  /*10f00*/  ISETP.GE.AND P6, PT, R2, R228, PT ;  /* 0x000000e40200720c */ /* 0x000fc40003fc6270 */
[C---:B------:R-:W-:Y:S02]  /*10f10*/  ISETP.GE.AND P4, PT, R2.reuse, R227, PT ;  /* 0x000000e30200720c */ /* 0x040fe40003f86270 */
[C---:B------:R-:W-:Y:S02]  /*10f20*/  ISETP.LT.OR P3, PT, R2.reuse, R224, P3 ;  /* 0x000000e00200720c */ /* 0x040fe40001f61670 */
[C---:B------:R-:W-:Y:S02]  /*10f30*/  ISETP.LT.OR P6, PT, R2.reuse, R226, P6 ;  /* 0x000000e20200720c */ /* 0x040fe400037c1670 */
[----:B------:R-:W-:Y:S02]  /*10f40*/  ISETP.LT.OR P4, PT, R2, R223, P4 ;  /* 0x000000df0200720c */ /* 0x000fe40002781670 */
[----:B------:R-:W-:Y:S01]  /*10f50*/  LOP3.LUT R2, R5, R250, R206, 0x96, !PT ;  /* 0x000000fa05027212 */ /* 0x000fe200078e96ce */
[----:B------:R-:W-:Y:S02]  /*10f60*/  IMAD.MOV.U32 R240, RZ, RZ, R6 ;  /* 0x000000fffff07224 */ /* 0x000fe400078e0006 */
[----:B------:R-:W-:-:S02]  /*10f70*/  VIADD R53, R233, 0x76cf5d0a ;  /* 0x76cf5d0ae9357836 */ /* 0x000fc40000000000 */
[----:B------:R-:W-:-:S04]  /*10f80*/  IMAD.WIDE.U32 R6, R2, -0x2daee0ad, RZ ;  /* 0xd2511f5302067825 */ /* 0x000fc800078e00ff */
[----:B------:R-:W-:Y:S02]  /*10f90*/  VIADD R106, R233, 0x32370b8f ;  /* 0x32370b8fe96a7836 */ /* 0x000fe40000000000 */
[----:B------:R-:W-:Y:S01]  /*10fa0*/  VIADD R2, R0, 0x31 ;  /* 0x0000003100027836 */ /* 0x000fe20000000000 */
[----:B------:R-:W-:Y:S02]  /*10fb0*/  LOP3.LUT R7, R7, R52, R53, 0x96, !PT ;  /* 0x0000003407077212 */ /* 0x000fe400078e9635 */
[----:B------:R-:W-:Y:S02]  /*10fc0*/  FSEL R222, R51, -INF , !P5 ;  /* 0xff80000033de7808 */ /* 0x000fe40006800000 */
[----:B------:R-:W-:Y:S02]  /*10fd0*/  FSEL R105, R105, -INF , !P1 ;  /* 0xff80000069697808 */ /* 0x000fe40004800000 */
[----:B------:R-:W-:Y:S02]  /*10fe0*/  FSEL R210, R107, -INF , !P0 ;  /* 0xff8000006bd27808 */ /* 0x000fe40004000000 */
[----:B------:R-:W-:-:S02]  /*10ff0*/  LOP3.LUT R9, R9, R6, R106, 0x96, !PT ;  /* 0x0000000609097212 */ /* 0x000fc400078e966a */
[C---:B------:R-:W-:Y:S02]  /*11000*/  ISETP.GE.AND P1, PT, R2.reuse, R230, PT ;  /* 0x000000e60200720c */ /* 0x040fe40003f26270 */
[C---:B------:R-:W-:Y:S02]  /*11010*/  ISETP.GE.AND P0, PT, R2.reuse, R229, PT ;  /* 0x000000e50200720c */ /* 0x040fe40003f06270 */
[C---:B------:R-:W-:Y:S02]  /*11020*/  ISETP.GE.AND P5, PT, R2.reuse, R228, PT ;  /* 0x000000e40200720c */ /* 0x040fe40003fa6270 */
[----:B------:R-:W-:Y:S01]  /*11030*/  ISETP.GE.AND P2, PT, R2, R227, PT ;  /* 0x000000e30200720c */ /* 0x000fe20003f46270 */
[----:B------:R-:W-:Y:S01]  /*11040*/  VIADD R107, R232, 0xdaa66d2b ;  /* 0xdaa66d2be86b7836 */ /* 0x000fe20000000000 */
[C---:B------:R-:W-:Y:S01]  /*11050*/  ISETP.LT.OR P1, PT, R2.reuse, R225, P1 ;  /* 0x000000e10200720c */ /* 0x040fe20000f21670 */
[----:B------:R-:W-:Y:S01]  /*11060*/  IMAD.WIDE.U32 R6, R7, -0x326172a9, RZ ;  /* 0xcd9e8d5707067825 */ /* 0x000fe200078e00ff */
[----:B------:R-:W-:-:S02]  /*11070*/  ISETP.LT.OR P0, PT, R2, R224, P0 ;  /* 0x000000e00200720c */ /* 0x000fc40000701670 */
[C---:B------:R-:W-:Y:S01]  /*11080*/  ISETP.LT.OR P5, PT, R2.reuse, R226, P5 ;  /* 0x000000e20200720c */ /* 0x040fe20002fa1670 */
[----:B------:R-:W-:Y:S01]  /*11090*/  IMAD.WIDE.U32 R48, R9, -0x326172a9, RZ ;  /* 0xcd9e8d5709307825 */ /* 0x000fe200078e00ff */
[----:B------:R-:W-:-:S03]  /*110a0*/  ISETP.LT.OR P2, PT, R2, R223, P2 ;  /* 0x000000df0200720c */ /* 0x000fc60001741670 */
[----:B------:R-:W-:Y:S02]  /*110b0*/  VIADD R211, R232, 0x78dde6e4 ;  /* 0x78dde6e4e8d37836 */ /* 0x000fe40000000000 */
[----:B------:R-:W-:Y:S01]  /*110c0*/  VIADD R2, R0, 0x38 ;  /* 0x0000003800027836 */ /* 0x000fe20000000000 */
[----:B------:R-:W-:Y:S02]  /*110d0*/  LOP3.LUT R9, R7, R38, R107, 0x96, !PT ;  /* 0x0000002607097212 */ /* 0x000fe400078e966b */
[----:B------:R-:W-:Y:S02]  /*110e0*/  LOP3.LUT R7, R49, R6, R211, 0x96, !PT ;  /* 0x0000000631077212 */ /* 0x000fe400078e96d3 */
[----:B------:R-:W-:Y:S02]  /*110f0*/  FSEL R54, R34, -INF , !P3 ;  /* 0xff80000022367808 */ /* 0x000fe40005800000 */
[----:B------:R-:W-:Y:S02]  /*11100*/  FSEL R221, R100, -INF , !P6 ;  /* 0xff80000064dd7808 */ /* 0x000fe40007000000 */
[----:B------:R-:W-:-:S02]  /*11110*/  FSEL R247, R102, -INF , !P4 ;  /* 0xff80000066f77808 */ /* 0x000fc40006000000 */
[----:B------:R-:W-:Y:S02]  /*11120*/  FSEL R248, R33, -INF , !P1 ;  /* 0xff80000021f87808 */ /* 0x000fe40004800000 */
[C---:B------:R-:W-:Y:S02]  /*11130*/  ISETP.GE.AND P3, PT, R2.reuse, R230, PT ;  /* 0x000000e60200720c */ /* 0x040fe40003f66270 */
[C---:B------:R-:W-:Y:S02]  /*11140*/  ISETP.GE.AND P6, PT, R2.reuse, R229, PT ;  /* 0x000000e50200720c */ /* 0x040fe40003fc6270 */
[C---:B------:R-:W-:Y:S02]  /*11150*/  ISETP.GE.AND P4, PT, R2.reuse, R228, PT ;  /* 0x000000e40200720c */ /* 0x040fe40003f86270 */
[C---:B------:R-:W-:Y:S01]  /*11160*/  ISETP.GE.AND P1, PT, R2.reuse, R227, PT ;  /* 0x000000e30200720c */ /* 0x040fe20003f26270 */
[----:B------:R-:W-:Y:S01]  /*11170*/  VIADD R100, R233, 0xed9eba14 ;  /* 0xed9eba14e9647836 */ /* 0x000fe20000000000 */
[----:B------:R-:W-:-:S02]  /*11180*/  ISETP.LT.OR P3, PT, R2, R225, P3 ;  /* 0x000000e10200720c */ /* 0x000fc40001f61670 */
[C---:B------:R-:W-:Y:S02]  /*11190*/  ISETP.LT.OR P6, PT, R2.reuse, R224, P6 ;  /* 0x000000e00200720c */ /* 0x040fe400037c1670 */
[C---:B------:R-:W-:Y:S02]  /*111a0*/  ISETP.LT.OR P4, PT, R2.reuse, R226, P4 ;  /* 0x000000e20200720c */ /* 0x040fe40002781670 */
[----:B------:R-:W-:Y:S01]  /*111b0*/  ISETP.LT.OR P1, PT, R2, R223, P1 ;  /* 0x000000df0200720c */ /* 0x000fe20000f21670 */
[----:B------:R-:W-:-:S04]  /*111c0*/  IMAD.WIDE.U32 R42, R7, -0x2daee0ad, RZ ;  /* 0xd2511f53072a7825 */ /* 0x000fc800078e00ff */
[----:B------:R-:W-:Y:S01]  /*111d0*/  VIADD R0, R0, 0x39 ;  /* 0x0000003900007836 */ /* 0x000fe20000000000 */
[----:B------:R-:W-:-:S04]  /*111e0*/  FSEL R215, R35, -INF , !P0 ;  /* 0xff80000023d77808 */ /* 0x000fc80004000000 */
[C---:B------:R-:W-:Y:S02]  /*111f0*/  ISETP.GE.AND P0, PT, R0.reuse, R230, PT ;  /* 0x000000e60000720c */ /* 0x040fe40003f06270 */
[----:B------:R-:W-:Y:S02]  /*11200*/  FSEL R244, R101, -INF , !P5 ;  /* 0xff80000065f47808 */ /* 0x000fe40006800000 */
[C---:B------:R-:W-:Y:S02]  /*11210*/  ISETP.LT.OR P0, PT, R0.reuse, R225, P0 ;  /* 0x000000e10000720c */ /* 0x040fe40000701670 */
[----:B------:R-:W-:Y:S02]  /*11220*/  ISETP.GE.AND P5, PT, R0, R229, PT ;  /* 0x000000e50000720c */ /* 0x000fe40003fa6270 */
[----:B---3--:R-:W-:-:S04]  /*11230*/  FMNMX.FTZ R3, R21, R13, !PT ;  /* 0x0000000d15037209 */ /* 0x008fc80007810000 */
[----:B------:R-:W-:-:S04]  /*11240*/  FMNMX.FTZ R3, R14, R3, !PT ;  /* 0x000000030e037209 */ /* 0x000fc80007810000 */
[----:B------:R-:W-:-:S04]  /*11250*/  FMNMX.FTZ R3, R15, R3, !PT ;  /* 0x000000030f037209 */ /* 0x000fc80007810000 */
[----:B------:R-:W-:-:S04]  /*11260*/  FMNMX.FTZ R3, R16, R3, !PT ;  /* 0x0000000310037209 */ /* 0x000fc80007810000 */
[----:B------:R-:W-:-:S04]  /*11270*/  FMNMX.FTZ R3, R184, R3, !PT ;  /* 0x00000003b8037209 */ /* 0x000fc80007810000 */
[----:B------:R-:W-:-:S04]  /*11280*/  FMNMX.FTZ R3, R182, R3, !PT ;  /* 0x00000003b6037209 */ /* 0x000fc80007810000 */
[----:B------:R-:W-:-:S04]  /*11290*/  FMNMX.FTZ R3, R181, R3, !PT ;  /* 0x00000003b5037209 */ /* 0x000fc80007810000 */
[----:B------:R-:W-:Y:S01]  /*112a0*/  FMNMX.FTZ R6, R180, R3, !PT ;  /* 0x00000003b4067209 */ /* 0x000fe20007810000 */
[----:B------:R-:W-:-:S03]  /*112b0*/  IMAD.WIDE.U32 R2, R9, -0x2daee0ad, RZ ;  /* 0xd2511f5309027825 */ /* 0x000fc600078e00ff */
[----:B------:R-:W-:Y:S02]  /*112c0*/  FMNMX.FTZ R6, R25, R6, !PT ;  /* 0x0000000619067209 */ /* 0x000fe40007810000 */
[----:B------:R-:W-:Y:S02]  /*112d0*/  LOP3.LUT R7, R3, R8, R100, 0x96, !PT ;  /* 0x0000000803077212 */ /* 0x000fe400078e9664 */
[----:B------:R-:W-:Y:S02]  /*112e0*/  FMNMX.FTZ R6, R24, R6, !PT ;  /* 0x0000000618067209 */ /* 0x000fe40007810000 */
[----:B------:R-:W-:Y:S02]  /*112f0*/  LOP3.LUT R3, R43, R2, R240, 0x96, !PT ;  /* 0x000000022b037212 */ /* 0x000fe400078e96f0 */
[----:B------:R-:W-:-:S04]  /*11300*/  FMNMX.FTZ R2, R243, R6, !PT ;  /* 0x00000006f3027209 */ /* 0x000fc80007810000 */
[----:B------:R-:W-:-:S04]  /*11310*/  FMNMX.FTZ R2, R55, R2, !PT ;  /* 0x0000000237027209 */ /* 0x000fc80007810000 */
[----:B------:R-:W-:Y:S02]  /*11320*/  FMNMX.FTZ R2, R20, R2, !PT ;  /* 0x0000000214027209 */ /* 0x000fe40007810000 */
[----:B-1----:R-:W-:Y:S02]  /*11330*/  FSEL R229, R64, -INF , !P3 ;  /* 0xff80000040e57808 */ /* 0x002fe40005800000 */
[----:B------:R-:W-:Y:S02]  /*11340*/  FSEL R230, R65, -INF , !P0 ;  /* 0xff80000041e67808 */ /* 0x000fe40004000000 */
[C---:B------:R-:W-:Y:S02]  /*11350*/  ISETP.GE.AND P3, PT, R0.reuse, R228, PT ;  /* 0x000000e40000720c */ /* 0x040fe40003f66270 */
[----:B------:R-:W-:Y:S02]  /*11360*/  ISETP.GE.AND P0, PT, R0, R227, PT ;  /* 0x000000e30000720c */ /* 0x000fe40003f06270 */
[----:B------:R-:W-:Y:S01]  /*11370*/  FMNMX.FTZ R6, R248, R2, !PT ;  /* 0x00000002f8067209 */ /* 0x000fe20007810000 */
[----:B------:R-:W-:Y:S01]  /*11380*/  IMAD.WIDE.U32 R2, R3, -0x326172a9, RZ ;  /* 0xcd9e8d5703027825 */ /* 0x000fe200078e00ff */
[----:B------:R-:W-:-:S02]  /*11390*/  ISETP.LT.OR P5, PT, R0, R224, P5 ;  /* 0x000000e00000720c */ /* 0x000fc40002fa1670 */
[C---:B------:R-:W-:Y:S02]  /*113a0*/  ISETP.LT.OR P3, PT, R0.reuse, R226, P3 ;  /* 0x000000e20000720c */ /* 0x040fe40001f61670 */
[----:B------:R-:W-:Y:S01]  /*113b0*/  ISETP.LT.OR P0, PT, R0, R223, P0 ;  /* 0x000000df0000720c */ /* 0x000fe20000701670 */
[----:B------:R-:W-:Y:S01]  /*113c0*/  IMAD.WIDE.U32 R34, R7, -0x326172a9, RZ ;  /* 0xcd9e8d5707227825 */ /* 0x000fe200078e00ff */
[----:B------:R-:W-:Y:S02]  /*113d0*/  FMNMX.FTZ R0, R229, R6, !PT ;  /* 0x00000006e5007209 */ /* 0x000fe40007810000 */
[----:B------:R-:W-:Y:S02]  /*113e0*/  LOP3.LUT R6, R2, 0xffff, RZ, 0xc0, !PT ;  /* 0x0000ffff02067812 */ /* 0x000fe400078ec0ff */
[----:B------:R-:W-:Y:S01]  /*113f0*/  SHF.R.U32.HI R7, RZ, 0x10, R2 ;  /* 0x00000010ff077819 */ /* 0x000fe20000011602 */
[----:B------:R-:W-:Y:S01]  /*11400*/  VIADD R43, R232, 0xb54cda56 ;  /* 0xb54cda56e82b7836 */ /* 0x000fe20000000000 */
[----:B------:R-:W-:Y:S01]  /*11410*/  SHF.R.U32.HI R8, RZ, 0x8, R6 ;  /* 0x00000008ff087819 */ /* 0x000fe20000011606 */
[----:B------:R-:W-:Y:S01]  /*11420*/  IMAD.MOV.U32 R20, RZ, RZ, R10 ;  /* 0x000000ffff147224 */ /* 0x000fe200078e000a */
[----:B------:R-:W-:-:S02]  /*11430*/  SHF.R.U32.HI R9, RZ, 0x18, R2 ;  /* 0x00000018ff097819 */ /* 0x000fc40000011602 */
[----:B------:R-:W-:Y:S02]  /*11440*/  LOP3.LUT R6, R7, 0xff, RZ, 0xc0, !PT ;  /* 0x000000ff07067812 */ /* 0x000fe400078ec0ff */
[----:B------:R-:W-:Y:S02]  /*11450*/  LOP3.LUT R10, R2, 0xff, RZ, 0xc0, !PT ;  /* 0x000000ff020a7812 */ /* 0x000fe400078ec0ff */
        /* <DEDUP_REMOVED lines=24> */
[----:B------:R-:W-:Y:S01]  /*115e0*/  FSEL R213, R67, -INF , !P5 ;  /* 0xff80000043d57808 */ /* 0x000fe20006800000 */
[----:B------:R-:W-:Y:S01]  /*115f0*/  IMAD.MOV.U32 R67, RZ, RZ, R31 ;  /* 0x000000ffff437224 */ /* 0x000fe200078e001f */
        /* <DEDUP_REMOVED lines=10> */
[----:B------:R-:W-:Y:S01]  /*116a0*/  IMAD.MOV.U32 R24, RZ, RZ, R11 ;  /* 0x000000ffff187224 */ /* 0x000fe200078e000b */
[----:B------:R-:W-:Y:S01]  /*116b0*/  FMNMX.FTZ R3, R207, R3, !PT ;  /* 0x00000003cf037209 */ /* 0x000fe20007810000 */
[----:B------:R-:W1:Y:S01]  /*116c0*/  SHFL.BFLY PT, R11, R0, 0x2, 0x1f ;  /* 0x0c401f00000b7f89 */ /* 0x000e6200000e0000 */
[----:B------:R-:W-:Y:S02]  /*116d0*/  FMNMX.FTZ R6, R222, R6, !PT ;  /* 0x00000006de067209 */ /* 0x000fe40007810000 */
[----:B------:R-:W-:Y:S02]  /*116e0*/  FMNMX.FTZ R3, R210, R3, !PT ;  /* 0x00000003d2037209 */ /* 0x000fe40007810000 */
        /* <DEDUP_REMOVED lines=8> */
[----:B------:R-:W-:Y:S02]  /*11770*/  FMNMX.FTZ R101, R241, R3, !PT ;  /* 0x00000003f1657209 */ /* 0x000fe40007810000 */
[----:B------:R-:W-:Y:S01]  /*11780*/  FMNMX.FTZ R3, R213, R6, !PT ;  /* 0x00000006d5037209 */ /* 0x000fe20007810000 */
[----:B----4-:R-:W-:-:S04]  /*11790*/  IMAD.WIDE.U32 R62, R30, -0x326172a9, RZ ;  /* 0xcd9e8d571e3e7825 */ /* 0x010fc800078e00ff */
[----:B------:R-:W2:Y:S01]  /*117a0*/  SHFL.BFLY PT, R103, R3, 0x2, 0x1f ;  /* 0x0c401f0003677f89 */ /* 0x000ea200000e0000 */
[----:B-1----:R-:W-:Y:S02]  /*117b0*/  FMNMX.FTZ R0, R0, R11, !PT ;  /* 0x0000000b00007209 */ /* 0x002fe40007810000 */
[----:B------:R-:W-:Y:S02]  /*117c0*/  LOP3.LUT R7, R2, 0xffff, RZ, 0xc0, !PT ;  /* 0x0000ffff02077812 */ /* 0x000fe400078ec0ff */
[----:B------:R-:W-:Y:S01]  /*117d0*/  LOP3.LUT R6, R63, R27, RZ, 0x3c, !PT ;  /* 0x0000001b3f067212 */ /* 0x000fe200078e3cff */
[----:B------:R-:W1:Y:S01]  /*117e0*/  SHFL.BFLY PT, R104, R0, 0x1, 0x1f ;  /* 0x0c201f0000687f89 */ /* 0x000e6200000e0000 */
[----:B------:R-:W-:Y:S02]  /*117f0*/  PRMT R25, R10, 0x5410, R8 ;  /* 0x000054100a197816 */ /* 0x000fe40000000008 */
[----:B------:R-:W-:Y:S01]  /*11800*/  SHF.R.U32.HI R8, RZ, 0x8, R7 ;  /* 0x00000008ff087819 */ /* 0x000fe20000011607 */
[----:B------:R-:W-:Y:S01]  /*11810*/  IMAD.WIDE.U32 R40, R6, -0x2daee0ad, RZ ;  /* 0xd2511f5306287825 */ /* 0x000fe200078e00ff */
[----:B------:R-:W-:-:S03]  /*11820*/  LOP3.LUT R7, R2, 0xff, RZ, 0xc0, !PT ;  /* 0x000000ff02077812 */ /* 0x000fc600078ec0ff */
[----:B------:R-:W-:Y:S01]  /*11830*/  IMAD.MOV.U32 R237, RZ, RZ, R20 ;  /* 0x000000ffffed7224 */ /* 0x000fe200078e0014 */
[----:B------:R-:W-:Y:S02]  /*11840*/  PRMT R20, R7, 0x5410, R8 ;  /* 0x0000541007147816 */ /* 0x000fe40000000008 */
[----:B------:R-:W-:Y:S02]  /*11850*/  LOP3.LUT R7, R41, R200, R12, 0x96, !PT ;  /* 0x000000c829077212 */ /* 0x000fe400078e960c */
[----:B------:R-:W-:-:S03]  /*11860*/  SHF.R.U32.HI R6, RZ, 0x10, R2 ;  /* 0x00000010ff067819 */ /* 0x000fc60000011602 */
[----:B------:R-:W-:Y:S01]  /*11870*/  IMAD.WIDE.U32 R36, R7, -0x326172a9, RZ ;  /* 0xcd9e8d5707247825 */ /* 0x000fe200078e00ff */
[----:B------:R-:W-:Y:S02]  /*11880*/  SHF.R.U32.HI R8, RZ, 0x18, R2 ;  /* 0x00000018ff087819 */ /* 0x000fe40000011602 */
[----:B--2---:R-:W-:Y:S02]  /*11890*/  FMNMX.FTZ R103, R3, R103, !PT ;  /* 0x0000006703677209 */ /* 0x004fe40007810000 */
[----:B------:R-:W-:Y:S02]  /*118a0*/  LOP3.LUT R2, R6, 0xff, RZ, 0xc0, !PT ;  /* 0x000000ff06027812 */ /* 0x000fe400078ec0ff */
[----:B------:R-:W-:Y:S02]  /*118b0*/  LOP3.LUT R5, R5, R62, R206, 0x96, !PT ;  /* 0x0000003e05057212 */ /* 0x000fe400078e96ce */
[----:B------:R-:W-:Y:S01]  /*118c0*/  LOP3.LUT R4, R37, R4, R209, 0x96, !PT ;  /* 0x0000000425047212 */ /* 0x000fe200078e96d1 */
[----:B------:R-:W2:Y:S01]  /*118d0*/  SHFL.BFLY PT, R7, R103, 0x1, 0x1f ;  /* 0x0c201f0067077f89 */ /* 0x000ea200000e0000 */
[----:B------:R-:W-:Y:S01]  /*118e0*/  PRMT R12, R2, 0x5410, R8 ;  /* 0x00005410020c7816 */ /* 0x000fe20000000008 */
[----:B------:R-:W-:Y:S01]  /*118f0*/  IMAD.WIDE.U32 R2, R5, -0x2daee0ad, RZ ;  /* 0xd2511f5305027825 */ /* 0x000fe200078e00ff */
[----:B-1----:R-:W-:-:S03]  /*11900*/  FMNMX.FTZ R104, R0, R104, !PT ;  /* 0x0000006800687209 */ /* 0x002fc60007810000 */
[----:B------:R-:W-:Y:S01]  /*11910*/  IMAD.WIDE.U32 R4, R4, -0x2daee0ad, RZ ;  /* 0xd2511f5304047825 */ /* 0x000fe200078e00ff */
[----:B------:R-:W-:Y:S01]  /*11920*/  LOP3.LUT R3, R3, R40, R53, 0x96, !PT ;  /* 0x0000002803037212 */ /* 0x000fe200078e9635 */
[----:B------:R1:W-:Y:S02]  /*11930*/  STL [R1+0xe4], R227 ;  /* 0x0000e4e301007387 */ /* 0x0003e40000100800 */
[----:B------:R-:W-:Y:S01]  /*11940*/  IMAD.MOV.U32 R212, RZ, RZ, R24 ;  /* 0x000000ffffd47224 */ /* 0x000fe200078e0018 */
[----:B------:R-:W-:Y:S01]  /*11950*/  LOP3.LUT R0, R5, R2, R106, 0x96, !PT ;  /* 0x0000000205007212 */ /* 0x000fe200078e966a */
[----:B------:R-:W-:Y:S01]  /*11960*/  FMUL.FTZ R24, R104, UR19 ;  /* 0x0000001368187c20 */ /* 0x000fe20008410000 */
[----:B------:R-:W-:-:S04]  /*11970*/  IMAD.WIDE.U32 R2, R3, -0x326172a9, RZ ;  /* 0xcd9e8d5703027825 */ /* 0x000fc800078e00ff */
[----:B------:R-:W-:Y:S01]  /*11980*/  IMAD.WIDE.U32 R30, R0, -0x326172a9, RZ ;  /* 0xcd9e8d57001e7825 */ /* 0x000fe200078e00ff */
[----:B------:R-:W-:-:S04]  /*11990*/  LOP3.LUT R3, R3, R36, R107, 0x96, !PT ;  /* 0x0000002403037212 */ /* 0x000fc800078e966b */
[----:B------:R-:W-:Y:S02]  /*119a0*/  LOP3.LUT R5, R31, R2, R211, 0x96, !PT ;  /* 0x000000021f057212 */ /* 0x000fe400078e96d3 */
[----:B-1----:R-:W-:Y:S02]  /*119b0*/  FSEL R227, R191, -INF , !P0 ;  /* 0xff800000bfe37808 */ /* 0x002fe40004000000 */
[----:B------:R-:W-:-:S04]  /*119c0*/  FSETP.NEU.FTZ.AND P0, PT, R104, -INF , PT ;  /* 0xff8000006800780b */ /* 0x000fc80003f1d000 */
[----:B------:R-:W-:Y:S01]  /*119d0*/  FSEL R24, R24, RZ, P0 ;  /* 0x000000ff18187208 */ /* 0x000fe20000000000 */
[----:B------:R-:W-:-:S04]  /*119e0*/  IMAD.WIDE.U32 R2, R3, -0x2daee0ad, RZ ;  /* 0xd2511f5303027825 */ /* 0x000fc800078e00ff */
[----:B------:R-:W-:Y:S01]  /*119f0*/  FFMA.FTZ R0, R13, UR19, -R24 ;  /* 0x000000130d007c23 */ /* 0x000fe20008010818 */
[----:B------:R-:W-:Y:S01]  /*11a00*/  IMAD.WIDE.U32 R32, R5, -0x2daee0ad, RZ ;  /* 0xd2511f5305207825 */ /* 0x000fe200078e00ff */
[----:B--2---:R-:W-:Y:S02]  /*11a10*/  FMNMX.FTZ R103, R103, R7, !PT ;  /* 0x0000000767677209 */ /* 0x004fe40007810000 */
[----:B------:R1:W-:Y:S01]  /*11a20*/  MUFU.EX2 R246, R0 ;  /* 0x0000000000f67308 */ /* 0x0003e20000000800 */
[----:B------:R-:W-:Y:S02]  /*11a30*/  LOP3.LUT R4, R3, R4, R100, 0x96, !PT ;  /* 0x0000000403047212 */ /* 0x000fe400078e9664 */
[----:B------:R-:W-:Y:S01]  /*11a40*/  LOP3.LUT R3, R33, R2, R240, 0x96, !PT ;  /* 0x0000000221037212 */ /* 0x000fe200078e96f0 */
[C---:B------:R-:W-:Y:S01]  /*11a50*/  FMUL.FTZ R27, R103.reuse, UR19 ;  /* 0x00000013671b7c20 */ /* 0x040fe20008410000 */
[----:B------:R-:W-:Y:S02]  /*11a60*/  FSEL R2, R104, RZ, P0 ;  /* 0x000000ff68027208 */ /* 0x000fe40000000000 */
[----:B------:R-:W-:Y:S01]  /*11a70*/  FSETP.NEU.FTZ.AND P0, PT, R103, -INF , PT ;  /* 0xff8000006700780b */ /* 0x000fe20003f1d000 */
[----:B-1----:R-:W-:-:S04]  /*11a80*/  FFMA.FTZ R0, R14, UR19, -R24 ;  /* 0x000000130e007c23 */ /* 0x002fc80008010818 */
[----:B------:R1:W-:Y:S01]  /*11a90*/  MUFU.EX2 R59, R0 ;  /* 0x00000000003b7308 */ /* 0x0003e20000000800 */
[----:B------:R-:W-:Y:S01]  /*11aa0*/  FSEL R27, R27, RZ, P0 ;  /* 0x000000ff1b1b7208 */ /* 0x000fe20000000000 */
[----:B-1----:R-:W-:-:S06]  /*11ab0*/  FFMA.FTZ R0, R15, UR19, -R24 ;  /* 0x000000130f007c23 */ /* 0x002fcc0008010818 */
[----:B------:R1:W-:Y:S02]  /*11ac0*/  MUFU.EX2 R60, R0 ;  /* 0x00000000003c7308 */ /* 0x0003e40000000800 */
[----:B-1----:R-:W-:-:S06]  /*11ad0*/  FFMA.FTZ R0, R16, UR19, -R24 ;  /* 0x0000001310007c23 */ /* 0x002fcc0008010818 */
[----:B------:R1:W-:Y:S02]  /*11ae0*/  MUFU.EX2 R58, R0 ;  /* 0x00000000003a7308 */ /* 0x0003e40000000800 */
[----:B-1----:R-:W-:-:S06]  /*11af0*/  FFMA.FTZ R0, R17, UR19, -R27 ;  /* 0x0000001311007c23 */ /* 0x002fcc000801081b */
[----:B------:R-:W1:Y:S01]  /*11b00*/  MUFU.EX2 R0, R0 ;  /* 0x0000000000007308 */ /* 0x000e620000000800 */
[----:B------:R-:W-:Y:S01]  /*11b10*/  PRMT R56, R231, 0x7054, R231 ;  /* 0x00007054e7387816 */ /* 0x000fe200000000e7 */
[----:B-1----:R-:W-:Y:S04]  /*11b20*/  STL [R1+0x40], R0 ;  /* 0x0000400001007387 */ /* 0x002fe80000100800 */
[----:B------:R-:W2:Y:S01]  /*11b30*/  LDL.LU R231, [R1+0x40] ;  /* 0x0000400001e77983 */ /* 0x000ea20000300800 */
[----:B------:R-:W-:-:S04]  /*11b40*/  FMNMX.FTZ R102, R202, R102, !PT ;  /* 0x00000066ca667209 */ /* 0x000fc80007810000 */
[----:B------:R-:W-:-:S04]  /*11b50*/  FMNMX.FTZ R102, R105, R102, !PT ;  /* 0x0000006669667209 */ /* 0x000fc80007810000 */
[----:B------:R-:W-:Y:S02]  /*11b60*/  FMNMX.FTZ R102, R221, R102, !PT ;  /* 0x00000066dd667209 */ /* 0x000fe40007810000 */
[----:B------:R-:W-:Y:S02]  /*11b70*/  FSEL R219, R188, -INF , !P4 ;  /* 0xff800000bcdb7808 */ /* 0x000fe40006000000 */
[----:B------:R-:W-:Y:S02]  /*11b80*/  FMNMX.FTZ R102, R244, R102, !PT ;  /* 0x00000066f4667209 */ /* 0x000fe40007810000 */
[----:B------:R-:W-:Y:S02]  /*11b90*/  FSEL R217, R189, -INF , !P3 ;  /* 0xff800000bdd97808 */ /* 0x000fe40005800000 */
[----:B------:R-:W-:-:S04]  /*11ba0*/  FMNMX.FTZ R102, R219, R102, !PT ;  /* 0x00000066db667209 */ /* 0x000fc80007810000 */
[----:B------:R-:W-:-:S05]  /*11bb0*/  FMNMX.FTZ R102, R217, R102, !PT ;  /* 0x00000066d9667209 */ /* 0x000fca0007810000 */
[----:B------:R-:W1:Y:S01]  /*11bc0*/  SHFL.BFLY PT, R9, R102, 0x2, 0x1f ;  /* 0x0c401f0066097f89 */ /* 0x000e6200000e0000 */
[----:B------:R-:W-:-:S05]  /*11bd0*/  FMNMX.FTZ R101, R227, R101, !PT ;  /* 0x00000065e3657209 */ /* 0x000fca0007810000 */
[----:B------:R-:W3:Y:S01]  /*11be0*/  SHFL.BFLY PT, R10, R101, 0x2, 0x1f ;  /* 0x0c401f00650a7f89 */ /* 0x000ee200000e0000 */
[----:B-1----:R-:W-:-:S05]  /*11bf0*/  FMNMX.FTZ R102, R102, R9, !PT ;  /* 0x0000000966667209 */ /* 0x002fca0007810000 */
[----:B------:R-:W1:Y:S01]  /*11c00*/  SHFL.BFLY PT, R6, R102, 0x1, 0x1f ;  /* 0x0c201f0066067f89 */ /* 0x000e6200000e0000 */
[----:B---3--:R-:W-:-:S05]  /*11c10*/  FMNMX.FTZ R101, R101, R10, !PT ;  /* 0x0000000a65657209 */ /* 0x008fca0007810000 */
[----:B------:R-:W3:Y:S01]  /*11c20*/  SHFL.BFLY PT, R8, R101, 0x1, 0x1f ;  /* 0x0c201f0065087f89 */ /* 0x000ee200000e0000 */
[----:B------:R-:W-:Y:S01]  /*11c30*/  FADD.FTZ R21, R21, -R2 ;  /* 0x8000000215157221 */ /* 0x000fe20000010000 */
[----:B------:R-:W-:Y:S01]  /*11c40*/  FSEL R2, R103, RZ, P0 ;  /* 0x000000ff67027208 */ /* 0x000fe20000000000 */
[----:B------:R-:W-:-:S04]  /*11c50*/  FFMA.FTZ R0, R19, UR19, -R27 ;  /* 0x0000001313007c23 */ /* 0x000fc8000801081b */
[----:B------:R-:W-:Y:S01]  /*11c60*/  FADD.FTZ R15, R252, -R2 ;  /* 0x80000002fc0f7221 */ /* 0x000fe20000010000 */
[----:B-1----:R-:W-:-:S04]  /*11c70*/  FMNMX.FTZ R102, R102, R6, !PT ;  /* 0x0000000666667209 */ /* 0x002fc80007810000 */
[----:B------:R-:W-:-:S04]  /*11c80*/  FSETP.NEU.FTZ.AND P1, PT, R102, -INF , PT ;  /* 0xff8000006600780b */ /* 0x000fc80003f3d000 */
[----:B------:R-:W-:Y:S02]  /*11c90*/  FSEL R2, R102, RZ, P1 ;  /* 0x000000ff66027208 */ /* 0x000fe40000800000 */
[----:B---3--:R-:W-:Y:S01]  /*11ca0*/  FMNMX.FTZ R101, R101, R8, !PT ;  /* 0x0000000865657209 */ /* 0x008fe20007810000 */
[----:B------:R1:W2:Y:S02]  /*11cb0*/  MUFU.EX2 R61, R0 ;  /* 0x00000000003d7308 */ /* 0x0002a40000000800 */
[----:B------:R-:W-:Y:S01]  /*11cc0*/  FADD.FTZ R14, R234, -R2 ;  /* 0x80000002ea0e7221 */ /* 0x000fe20000010000 */
[----:B------:R-:W-:Y:S01]  /*11cd0*/  FFMA.FTZ R2, R18, UR19, -R27 ;  /* 0x0000001312027c23 */ /* 0x000fe2000801081b */
[----:B------:R-:W-:Y:S02]  /*11ce0*/  FSETP.NEU.FTZ.AND P0, PT, R101, -INF , PT ;  /* 0xff8000006500780b */ /* 0x000fe40003f1d000 */
[----:B------:R-:W-:Y:S02]  /*11cf0*/  HSET2.LE.AND R10, R25, R56, PT ;  /* 0x00000038190a7233 */ /* 0x000fe40003803000 */
[----:B------:R3:W-:Y:S01]  /*11d00*/  MUFU.EX2 R249, R2 ;  /* 0x0000000200f97308 */ /* 0x0007e20000000800 */
[----:B------:R-:W-:Y:S01]  /*11d10*/  FMUL.FTZ R25, R102, UR19 ;  /* 0x0000001366197c20 */ /* 0x000fe20008410000 */
[----:B------:R-:W-:-:S02]  /*11d20*/  IMAD.MOV.U32 R64, RZ, RZ, R250 ;  /* 0x000000ffff407224 */ /* 0x000fc400078e00fa */
[----:B------:R-:W-:Y:S01]  /*11d30*/  IMAD.MOV.U32 R250, RZ, RZ, R212 ;  /* 0x000000fffffa7224 */ /* 0x000fe200078e00d4 */
[----:B-1----:R-:W-:Y:S02]  /*11d40*/  FSEL R0, R101, RZ, P0 ;  /* 0x000000ff65007208 */ /* 0x002fe40000000000 */
[----:B------:R-:W-:Y:S01]  /*11d50*/  FSEL R25, R25, RZ, P1 ;  /* 0x000000ff19197208 */ /* 0x000fe20000800000 */
[----:B---3--:R-:W-:Y:S02]  /*11d60*/  FFMA.FTZ R2, R22, UR19, -R27 ;  /* 0x0000001316027c23 */ /* 0x008fe4000801081b */
[----:B------:R-:W-:Y:S01]  /*11d70*/  FADD.FTZ R13, R235, -R0 ;  /* 0x80000000eb0d7221 */ /* 0x000fe20000010000 */
[----:B------:R-:W-:Y:S01]  /*11d80*/  F2FP.F16.F32.PACK_AB R0, R58, R60 ;  /* 0x0000003c3a00723e */ /* 0x000fe200000000ff */
[----:B------:R1:W3:Y:S01]  /*11d90*/  MUFU.EX2 R212, R2 ;  /* 0x0000000200d47308 */ /* 0x0002e20000000800 */
[----:B------:R-:W-:Y:S02]  /*11da0*/  HSET2.LE.AND R11, R34, R56, PT ;  /* 0x00000038220b7233 */ /* 0x000fe40003803000 */
[----:B------:R-:W-:-:S02]  /*11db0*/  LOP3.LUT R10, R10, R0, RZ, 0xc0, !PT ;  /* 0x000000000a0a7212 */ /* 0x000fc400078ec0ff */
[--C-:B------:R-:W-:Y:S02]  /*11dc0*/  HSET2.LE.AND R8, R20, R56.reuse, PT ;  /* 0x0000003814087233 */ /* 0x100fe40003803000 */
[----:B------:R-:W-:Y:S01]  /*11dd0*/  HSET2.LE.AND R9, R12, R56, PT ;  /* 0x000000380c097233 */ /* 0x000fe20003803000 */
[----:B-1----:R-:W-:-:S04]  /*11de0*/  FFMA.FTZ R2, R23, UR19, -R25 ;  /* 0x0000001317027c23 */ /* 0x002fc80008010819 */
[----:B------:R1:W-:Y:S02]  /*11df0*/  MUFU.EX2 R225, R2 ;  /* 0x0000000200e17308 */ /* 0x0003e40000000800 */
[----:B-1----:R-:W-:-:S06]  /*11e00*/  FFMA.FTZ R2, R26, UR19, -R25 ;  /* 0x000000131a027c23 */ /* 0x002fcc0008010819 */
[----:B------:R1:W4:Y:S01]  /*11e10*/  MUFU.EX2 R52, R2 ;  /* 0x0000000200347308 */ /* 0x0003220000000800 */
[----:B------:R-:W-:Y:S01]  /*11e20*/  FMUL.FTZ R26, R101, UR19 ;  /* 0x00000013651a7c20 */ /* 0x000fe20008410000 */
[----:B-1----:R-:W-:-:S03]  /*11e30*/  IMAD.WIDE.U32 R2, R3, -0x326172a9, RZ ;  /* 0xcd9e8d5703027825 */ /* 0x002fc600078e00ff */
[----:B------:R-:W-:Y:S01]  /*11e40*/  LOP3.LUT R6, R2, 0xff, RZ, 0xc0, !PT ;  /* 0x000000ff02067812 */ /* 0x000fe200078ec0ff */
[----:B------:R-:W-:Y:S01]  /*11e50*/  IMAD.WIDE.U32 R16, R4, -0x326172a9, RZ ;  /* 0xcd9e8d5704107825 */ /* 0x000fe200078e00ff */
[----:B------:R-:W-:Y:S02]  /*11e60*/  FSEL R26, R26, RZ, P0 ;  /* 0x000000ff1a1a7208 */ /* 0x000fe40000000000 */
[----:B------:R-:W-:Y:S01]  /*11e70*/  SHF.R.U32.HI R7, RZ, 0x10, R2 ;  /* 0x00000010ff077819 */ /* 0x000fe20000011602 */
[----:B------:R-:W-:-:S03]  /*11e80*/  IMAD.MOV.U32 R65, RZ, RZ, R251 ;  /* 0x000000ffff417224 */ /* 0x000fc600078e00fb */
[----:B------:R-:W-:Y:S01]  /*11e90*/  LOP3.LUT R7, R7, 0xff, RZ, 0xc0, !PT ;  /* 0x000000ff07077812 */ /* 0x000fe200078ec0ff */
[----:B------:R-:W-:Y:S01]  /*11ea0*/  FMUL.FTZ R15, R15, UR19 ;  /* 0x000000130f0f7c20 */ /* 0x000fe20008410000 */
[----:B------:R-:W-:Y:S01]  /*11eb0*/  FMUL.FTZ R14, R14, UR19 ;  /* 0x000000130e0e7c20 */ /* 0x000fe20008410000 */
[----:B------:R-:W-:Y:S01]  /*11ec0*/  FMUL.FTZ R13, R13, UR19 ;  /* 0x000000130d0d7c20 */ /* 0x000fe20008410000 */
[----:B--2---:R-:W-:-:S04]  /*11ed0*/  F2FP.F16.F32.PACK_AB R0, R61, R231 ;  /* 0x000000e73d00723e */ /* 0x004fc800000000ff */
[----:B------:R-:W-:Y:S02]  /*11ee0*/  LOP3.LUT R11, R11, R0, RZ, 0xc0, !PT ;  /* 0x000000000b0b7212 */ /* 0x000fe400078ec0ff */
[----:B------:R-:W-:-:S04]  /*11ef0*/  F2FP.F16.F32.PACK_AB R0, R59, R246 ;  /* 0x000000f63b00723e */ /* 0x000fc800000000ff */
[----:B------:R-:W-:Y:S02]  /*11f00*/  LOP3.LUT R8, R8, R0, RZ, 0xc0, !PT ;  /* 0x0000000008087212 */ /* 0x000fe400078ec0ff */
[----:B---3--:R-:W-:-:S04]  /*11f10*/  F2FP.F16.F32.PACK_AB R0, R212, R249 ;  /* 0x000000f9d400723e */ /* 0x008fc800000000ff */
[----:B------:R-:W-:Y:S02]  /*11f20*/  LOP3.LUT R9, R9, R0, RZ, 0xc0, !PT ;  /* 0x0000000009097212 */ /* 0x000fe400078ec0ff */
[----:B------:R-:W-:-:S04]  /*11f30*/  LOP3.LUT R0, R2, 0xffff, RZ, 0xc0, !PT ;  /* 0x0000ffff02007812 */ /* 0x000fc800078ec0ff */
[----:B------:R-:W-:-:S04]  /*11f40*/  SHF.R.U32.HI R0, RZ, 0x8, R0 ;  /* 0x00000008ff007819 */ /* 0x000fc80000011600 */
[----:B------:R-:W-:Y:S02]  /*11f50*/  PRMT R6, R6, 0x5410, R0 ;  /* 0x0000541006067816 */ /* 0x000fe40000000000 */
[----:B----4-:R-:W-:-:S03]  /*11f60*/  F2FP.F16.F32.PACK_AB R0, R52, R225 ;  /* 0x000000e13400723e */ /* 0x010fc600000000ff */
[----:B------:R-:W-:-:S05]  /*11f70*/  HSET2.LE.AND R6, R6, R56, PT ;  /* 0x0000003806067233 */ /* 0x000fca0003803000 */
[----:B------:R-:W-:Y:S02]  /*11f80*/  LOP3.LUT R6, R6, R0, RZ, 0xc0, !PT ;  /* 0x0000000006067212 */ /* 0x000fe400078ec0ff */
[----:B------:R-:W-:Y:S02]  /*11f90*/  LOP3.LUT R0, R3, R16, R43, 0x96, !PT ;  /* 0x0000001003007212 */ /* 0x000fe400078e962b */
[----:B------:R-:W-:Y:S01]  /*11fa0*/  SHF.R.U32.HI R3, RZ, 0x18, R2 ;  /* 0x00000018ff037819 */ /* 0x000fe20000011602 */
[----:B------:R-:W-:-:S04]  /*11fb0*/  FFMA.FTZ R2, R29, UR19, -R26 ;  /* 0x000000131d027c23 */ /* 0x000fc8000801081a */
[----:B------:R1:W-:Y:S01]  /*11fc0*/  MUFU.EX2 R57, R2 ;  /* 0x0000000200397308 */ /* 0x0003e20000000800 */
[----:B------:R-:W-:Y:S01]  /*11fd0*/  PRMT R7, R7, 0x5410, R3 ;  /* 0x0000541007077816 */ /* 0x000fe20000000003 */
[----:B-1----:R-:W-:-:S06]  /*11fe0*/  FFMA.FTZ R2, R28, UR19, -R26 ;  /* 0x000000131c027c23 */ /* 0x002fcc000801081a */
[----:B------:R-:W1:Y:S01]  /*11ff0*/  MUFU.EX2 R251, R2 ;  /* 0x0000000200fb7308 */ /* 0x000e620000000800 */
        /* <DEDUP_REMOVED lines=13> */
[----:B------:R-:W-:Y:S02]  /*120d0*/  IMAD.MOV.U32 R66, RZ, RZ, R55 ;  /* 0x000000ffff427224 */ /* 0x000fe400078e0037 */
[----:B------:R-:W-:Y:S02]  /*120e0*/  IMAD.MOV.U32 R252, RZ, RZ, R54 ;  /* 0x000000fffffc7224 */ /* 0x000fe400078e0036 */
[----:B------:R-:W2:Y:S01]  /*120f0*/  MUFU.EX2 R51, R15 ;  /* 0x0000000f00337308 */ /* 0x000ea20000000800 */
[----:B-1----:R-:W-:-:S07]  /*12100*/  F2FP.F16.F32.PACK_AB R2, R228, R239 ;  /* 0x000000efe402723e */ /* 0x002fce00000000ff */
[----:B------:R-:W1:Y:S01]  /*12110*/  MUFU.EX2 R54, R14 ;  /* 0x0000000e00367308 */ /* 0x000e620000000800 */
[----:B------:R-:W-:Y:S02]  /*12120*/  LOP3.LUT R4, R4, R2, RZ, 0xc0, !PT ;  /* 0x0000000204047212 */ /* 0x000fe400078ec0ff */
[----:B------:R-:W-:Y:S02]  /*12130*/  SHF.R.U32.HI R2, RZ, 0x18, R0 ;  /* 0x00000018ff027819 */ /* 0x000fe40000011600 */
[----:B------:R-:W-:-:S03]  /*12140*/  LOP3.LUT R0, R3, 0xff, RZ, 0xc0, !PT ;  /* 0x000000ff03007812 */ /* 0x000fc600078ec0ff */
[----:B------:R3:W-:Y:S01]  /*12150*/  MUFU.EX2 R55, R13 ;  /* 0x0000000d00377308 */ /* 0x0007e20000000800 */
[----:B------:R-:W-:Y:S01]  /*12160*/  PRMT R2, R0, 0x5410, R2 ;  /* 0x0000541000027816 */ /* 0x000fe20000000002 */
[----:B------:R-:W-:Y:S01]  /*12170*/  FFMA.FTZ R0, R46, UR19, -R26 ;  /* 0x000000132e007c23 */ /* 0x000fe2000801081a */
[----:B------:R-:W-:-:S05]  /*12180*/  IMAD.MOV.U32 R238, RZ, RZ, R237 ;  /* 0x000000ffffee7224 */ /* 0x000fca00078e00ed */
[----:B------:R4:W-:Y:S01]  /*12190*/  MUFU.EX2 R237, R0 ;  /* 0x0000000000ed7308 */ /* 0x0009e20000000800 */
[----:B---3--:R-:W3:Y:S01]  /*121a0*/  LDSM.16.MT88.4 R12, [R216+0x9000] ;  /* 0x00900000d80c783b */ /* 0x008ee20000004200 */
[----:B------:R-:W-:Y:S01]  /*121b0*/  FMUL.FTZ R21, R21, UR19 ;  /* 0x0000001315157c20 */ /* 0x000fe20008410000 */
[----:B----4-:R-:W-:-:S05]  /*121c0*/  FFMA.FTZ R0, R47, UR19, -R26 ;  /* 0x000000132f007c23 */ /* 0x010fca000801081a */
[----:B------:R-:W4:Y:S08]  /*121d0*/  MUFU.EX2 R245, R0 ;  /* 0x0000000000f57308 */ /* 0x000f300000000800 */
[----:B------:R-:W3:Y:S01]  /*121e0*/  MUFU.EX2 R50, R21 ;  /* 0x0000001500327308 */ /* 0x000ee20000000800 */
[----:B------:R-:W-:Y:S01]  /*121f0*/  HSET2.LE.AND R5, R2, R56, PT ;  /* 0x0000003802057233 */ /* 0x000fe20003803000 */
[-C--:B--2---:R-:W-:Y:S01]  /*12200*/  FMUL.FTZ R118, R118, R51.reuse ;  /* 0x0000003376767220 */ /* 0x084fe20000410000 */
[----:B------:R-:W-:Y:S01]  /*12210*/  FMUL.FTZ R119, R119, R51 ;  /* 0x0000003377777220 */ /* 0x000fe20000410000 */
[-C--:B-1----:R-:W-:Y:S01]  /*12220*/  FMUL.FTZ R112, R112, R54.reuse ;  /* 0x0000003670707220 */ /* 0x082fe20000410000 */
[----:B------:R-:W-:Y:S01]  /*12230*/  FMUL.FTZ R113, R113, R54 ;  /* 0x0000003671717220 */ /* 0x000fe20000410000 */
[----:B----4-:R-:W-:Y:S01]  /*12240*/  F2FP.F16.F32.PACK_AB R0, R245, R237 ;  /* 0x000000edf500723e */ /* 0x010fe200000000ff */
[-C--:B------:R-:W-:Y:S01]  /*12250*/  FMUL.FTZ R114, R114, R55.reuse ;  /* 0x0000003772727220 */ /* 0x080fe20000410000 */
[----:B------:R-:W-:Y:S01]  /*12260*/  FMUL.FTZ R115, R115, R55 ;  /* 0x0000003773737220 */ /* 0x000fe20000410000 */
[-C--:B------:R-:W-:Y:S01]  /*12270*/  FMUL.FTZ R122, R122, R51.reuse ;  /* 0x000000337a7a7220 */ /* 0x080fe20000410000 */
[----:B------:R-:W-:Y:S01]  /*12280*/  LOP3.LUT R5, R5, R0, RZ, 0xc0, !PT ;  /* 0x0000000005057212 */ /* 0x000fe200078ec0ff */
[----:B------:R-:W-:Y:S01]  /*12290*/  FMUL.FTZ R123, R123, R51 ;  /* 0x000000337b7b7220 */ /* 0x000fe20000410000 */
[-C--:B------:R-:W-:Y:S01]  /*122a0*/  FMUL.FTZ R124, R124, R54.reuse ;  /* 0x000000367c7c7220 */ /* 0x080fe20000410000 */
[----:B------:R-:W-:Y:S01]  /*122b0*/  FMUL.FTZ R125, R125, R54 ;  /* 0x000000367d7d7220 */ /* 0x000fe20000410000 */
[-C--:B---3--:R-:W-:Y:S01]  /*122c0*/  FMUL.FTZ R116, R116, R50.reuse ;  /* 0x0000003274747220 */ /* 0x088fe20000410000 */
[-C--:B------:R-:W-:Y:S01]  /*122d0*/  FMUL.FTZ R117, R117, R50.reuse ;  /* 0x0000003275757220 */ /* 0x080fe20000410000 */
[-C--:B------:R-:W-:Y:S01]  /*122e0*/  FMUL.FTZ R120, R120, R50.reuse ;  /* 0x0000003278787220 */ /* 0x080fe20000410000 */
[-C--:B------:R-:W-:Y:S01]  /*122f0*/  FMUL.FTZ R121, R121, R50.reuse ;  /* 0x0000003279797220 */ /* 0x080fe20000410000 */
[-C--:B------:R-:W-:Y:S01]  /*12300*/  FMUL.FTZ R126, R126, R55.reuse ;  /* 0x000000377e7e7220 */ /* 0x080fe20000410000 */
[----:B------:R-:W-:Y:S01]  /*12310*/  FMUL.FTZ R127, R127, R55 ;  /* 0x000000377f7f7220 */ /* 0x000fe20000410000 */
[-C--:B------:R-:W-:Y:S06]  /*12320*/  HMMA.16816.F32 R108, R4, R12.reuse, R112 ;  /* 0x0000000c046c723c */ /* 0x080fec0000001870 */
[----:B------:R-:W-:Y:S06]  /*12330*/  HMMA.16816.F32 R188, R8, R12, R116 ;  /* 0x0000000c08bc723c */ /* 0x000fec0000001874 */
        /* <DEDUP_REMOVED lines=58> */
[-C--:B------:R-:W-:Y:S01]  /*126e0*/  FMUL.FTZ R173, R173, R54.reuse ;  /* 0x00000036adad7220 */ /* 0x080fe20000410000 */
[-C--:B------:R-:W-:Y:S01]  /*126f0*/  FMUL.FTZ R174, R174, R55.reuse ;  /* 0x00000037aeae7220 */ /* 0x080fe20000410000 */
[-C--:B------:R-:W-:Y:S01]  /*12700*/  FMUL.FTZ R175, R175, R55.reuse ;  /* 0x00000037afaf7220 */ /* 0x080fe20000410000 */
[-C--:B-1----:R-:W-:Y:S06]  /*12710*/  HMMA.16816.F32 R112, R8, R12.reuse, R164 ;  /* 0x0000000c0870723c */ /* 0x082fec00000018a4 */
[C---:B------:R-:W-:Y:S06]  /*12720*/  HMMA.16816.F32 R160, R4.reuse, R12, R160 ;  /* 0x0000000c04a0723c */ /* 0x040fec00000018a0 */
[-C--:B------:R-:W-:Y:S06]  /*12730*/  HMMA.16816.F32 R172, R4, R14.reuse, R172 ;  /* 0x0000000e04ac723c */ /* 0x080fec00000018ac */
[----:B------:R-:W-:Y:S01]  /*12740*/  HMMA.16816.F32 R168, R8, R14, R168 ;  /* 0x0000000e08a8723c */ /* 0x000fe200000018a8 */
[----:B------:R-:W1:Y:S01]  /*12750*/  LDSM.16.MT88.4 R12, [R216+0xb000] ;  /* 0x00b00000d80c783b */ /* 0x000e620000004200 */
        /* <DEDUP_REMOVED lines=16> */
[----:B------:R-:W-:-:S02]  /*12860*/  IMAD.MOV.U32 R166, RZ, RZ, R67 ;  /* 0x000000ffffa67224 */ /* 0x000fc400078e0043 */
[----:B------:R-:W-:Y:S02]  /*12870*/  IMAD.MOV.U32 R165, RZ, RZ, R66 ;  /* 0x000000ffffa57224 */ /* 0x000fe400078e0042 */
[----:B------:R-:W-:Y:S02]  /*12880*/  IMAD.MOV.U32 R18, RZ, RZ, R64 ;  /* 0x000000ffff127224 */ /* 0x000fe400078e0040 */
[----:B------:R-:W-:Y:S02]  /*12890*/  IMAD.MOV.U32 R19, RZ, RZ, R65 ;  /* 0x000000ffff137224 */ /* 0x000fe400078e0041 */
[----:B------:R-:W-:Y:S02]  /*128a0*/  IMAD.MOV.U32 R234, RZ, RZ, R62 ;  /* 0x000000ffffea7224 */ /* 0x000fe400078e003e */
[----:B------:R-:W-:Y:S01]  /*128b0*/  IMAD.MOV.U32 R235, RZ, RZ, R63 ;  /* 0x000000ffffeb7224 */ /* 0x000fe200078e003f */
[-C--:B-1----:R-:W-:Y:S06]  /*128c0*/  HMMA.16816.F32 R64, R4, R12.reuse, R72 ;  /* 0x0000000c0440723c */ /* 0x082fec0000001848 */
[----:B------:R-:W-:Y:S01]  /*128d0*/  HMMA.16816.F32 R152, R8, R12, R68 ;  /* 0x0000000c0898723c */ /* 0x000fe20000001844 */
[----:B------:R-:W-:-:S02]  /*128e0*/  IMAD.MOV.U32 R73, RZ, RZ, R61 ;  /* 0x000000ffff497224 */ /* 0x000fc400078e003d */
[----:B------:R-:W-:-:S03]  /*128f0*/  IMAD.MOV.U32 R72, RZ, RZ, R60 ;  /* 0x000000ffff487224 */ /* 0x000fc600078e003c */
[-C--:B------:R-:W-:Y:S06]  /*12900*/  HMMA.16816.F32 R60, R4, R14.reuse, R76 ;  /* 0x0000000e043c723c */ /* 0x080fec000000184c */
[----:B------:R-:W-:Y:S01]  /*12910*/  HMMA.16816.F32 R44, R8, R14, R80 ;  /* 0x0000000e082c723c */ /* 0x000fe20000001850 */
[----:B------:R-:W1:Y:S01]  /*12920*/  LDSM.16.MT88.4 R12, [R218+0xb000] ;  /* 0x00b00000da0c783b */ /* 0x000e620000004200 */
[----:B------:R-:W-:Y:S02]  /*12930*/  VIADD R164, R232, 0x1715609d ;  /* 0x1715609de8a47836 */ /* 0x000fe40000000000 */
        /* <DEDUP_REMOVED lines=14> */
[----:B------:R-:W-:Y:S01]  /*12a20*/  FMUL.FTZ R97, R97, R50 ;  /* 0x0000003261617220 */ /* 0x000fe20000410000 */
[-C--:B------:R-:W-:Y:S01]  /*12a30*/  FMUL.FTZ R98, R98, R51.reuse ;  /* 0x0000003362627220 */ /* 0x080fe20000410000 */
[----:B------:R-:W-:Y:S01]  /*12a40*/  FMUL.FTZ R99, R99, R51 ;  /* 0x0000003363637220 */ /* 0x000fe20000410000 */
[----:B------:R-:W-:-:S02]  /*12a50*/  IMAD.MOV.U32 R76, RZ, RZ, R246 ;  /* 0x000000ffff4c7224 */ /* 0x000fc400078e00f6 */
[----:B------:R-:W-:-:S04]  /*12a60*/  IMAD.WIDE.U32 R2, R2, -0x2daee0ad, RZ ;  /* 0xd2511f5302027825 */ /* 0x000fc800078e00ff */
[----:B------:R-:W-:Y:S02]  /*12a70*/  VIADD R246, R233, 0x646e171e ;  /* 0x646e171ee9f67836 */ /* 0x000fe40000000000 */
[----:B------:R-:W-:Y:S01]  /*12a80*/  FFMA.FTZ R0, R184, UR19, -R24 ;  /* 0x00000013b8007c23 */ /* 0x000fe20008010818 */
[----:B-1----:R-:W-:Y:S06]  /*12a90*/  HMMA.16816.F32 R124, R8, R12, R84 ;  /* 0x0000000c087c723c */ /* 0x002fec0000001854 */
[----:B------:R-:W-:Y:S01]  /*12aa0*/  HMMA.16816.F32 R92, R4, R14, R92 ;  /* 0x0000000e045c723c */ /* 0x000fe2000000185c */
[----:B------:R-:W-:-:S02]  /*12ab0*/  IMAD.MOV.U32 R87, RZ, RZ, R59 ;  /* 0x000000ffff577224 */ /* 0x000fc400078e003b */
[----:B------:R-:W-:Y:S02]  /*12ac0*/  IMAD.MOV.U32 R86, RZ, RZ, R58 ;  /* 0x000000ffff567224 */ /* 0x000fe400078e003a */
[----:B------:R-:W-:Y:S02]  /*12ad0*/  IMAD.MOV.U32 R85, RZ, RZ, R57 ;  /* 0x000000ffff557224 */ /* 0x000fe400078e0039 */
[----:B------:R-:W-:Y:S02]  /*12ae0*/  IMAD.MOV.U32 R84, RZ, RZ, R56 ;  /* 0x000000ffff547224 */ /* 0x000fe400078e0038 */
[----:B------:R-:W-:Y:S07]  /*12af0*/  HMMA.16816.F32 R56, R4, R12, R88 ;  /* 0x0000000c0438723c */ /* 0x000fee0000001858 */
[----:B------:R-:W-:Y:S01]  /*12b00*/  LOP3.LUT R5, R17, R30, R164, 0x96, !PT ;  /* 0x0000001e11057212 */ /* 0x000fe200078e96a4 */
[----:B------:R-:W-:Y:S01]  /*12b10*/  HMMA.16816.F32 R116, R8, R14, R96 ;  /* 0x0000000e0874723c */ /* 0x000fe20000001860 */
[----:B------:R-:W-:-:S02]  /*12b20*/  LOP3.LUT R4, R3, R42, R246, 0x96, !PT ;  /* 0x0000002a03047212 */ /* 0x000fc400078e96f6 */
[C---:B------:R-:W-:Y:S02]  /*12b30*/  LOP3.LUT R7, R2.reuse, 0xffff, RZ, 0xc0, !PT ;  /* 0x0000ffff02077812 */ /* 0x040fe400078ec0ff */
[----:B------:R-:W-:Y:S02]  /*12b40*/  LOP3.LUT R13, R2, 0xff, RZ, 0xc0, !PT ;  /* 0x000000ff020d7812 */ /* 0x000fe400078ec0ff */
[--C-:B------:R-:W-:Y:S02]  /*12b50*/  SHF.R.U32.HI R12, RZ, 0x10, R2.reuse ;  /* 0x00000010ff0c7819 */ /* 0x100fe40000011602 */
[----:B------:R-:W-:Y:S01]  /*12b60*/  SHF.R.U32.HI R11, RZ, 0x18, R2 ;  /* 0x00000018ff0b7819 */ /* 0x000fe20000011602 */
[----:B------:R-:W-:Y:S01]  /*12b70*/  IMAD.WIDE.U32 R2, R5, -0x2daee0ad, RZ ;  /* 0xd2511f5305027825 */ /* 0x000fe200078e00ff */
[----:B------:R1:W-:Y:S02]  /*12b80*/  MUFU.EX2 R49, R0 ;  /* 0x0000000000317308 */ /* 0x0003e40000000800 */
[----:B------:R-:W-:-:S02]  /*12b90*/  LOP3.LUT R6, R2, 0xffff, RZ, 0xc0, !PT ;  /* 0x0000ffff02067812 */ /* 0x000fc400078ec0ff */
[----:B------:R-:W-:Y:S02]  /*12ba0*/  LOP3.LUT R10, R2, 0xff, RZ, 0xc0, !PT ;  /* 0x000000ff020a7812 */ /* 0x000fe400078ec0ff */
[--C-:B------:R-:W-:Y:S02]  /*12bb0*/  SHF.R.U32.HI R9, RZ, 0x10, R2.reuse ;  /* 0x00000010ff097819 */ /* 0x100fe40000011602 */
[----:B------:R-:W-:Y:S02]  /*12bc0*/  SHF.R.U32.HI R8, RZ, 0x18, R2 ;  /* 0x00000018ff087819 */ /* 0x000fe40000011602 */
[----:B------:R-:W-:Y:S01]  /*12bd0*/  SHF.R.U32.HI R2, RZ, 0x8, R7 ;  /* 0x00000008ff027819 */ /* 0x000fe20000011607 */
[----:B------:R-:W-:Y:S01]  /*12be0*/  IMAD.MOV.U32 R167, RZ, RZ, R252 ;  /* 0x000000ffffa77224 */ /* 0x000fe200078e00fc */
[----:B-1----:R-:W-:Y:S01]  /*12bf0*/  LOP3.LUT R0, R3, R32, R246, 0x96, !PT ;  /* 0x0000002003007212 */ /* 0x002fe200078e96f6 */
[----:B------:R-:W-:Y:S01]  /*12c00*/  FFMA.FTZ R3, R181, UR19, -R24 ;  /* 0x00000013b5037c23 */ /* 0x000fe20008010818 */
[----:B------:R-:W-:-:S02]  /*12c10*/  PRMT R13, R13, 0x5410, R2 ;  /* 0x000054100d0d7816 */ /* 0x000fc40000000002 */
[----:B------:R-:W-:Y:S01]  /*12c20*/  LOP3.LUT R2, R12, 0xff, RZ, 0xc0, !PT ;  /* 0x000000ff0c027812 */ /* 0x000fe200078ec0ff */
[----:B------:R1:W-:Y:S01]  /*12c30*/  MUFU.EX2 R252, R3 ;  /* 0x0000000300fc7308 */ /* 0x0003e20000000800 */
[----:B------:R-:W-:Y:S02]  /*12c40*/  IMAD.MOV.U32 R77, RZ, RZ, R251 ;  /* 0x000000ffff4d7224 */ /* 0x000fe400078e00fb */
[----:B------:R-:W-:Y:S02]  /*12c50*/  PRMT R7, R2, 0x5410, R11 ;  /* 0x0000541002077816 */ /* 0x000fe4000000000b */
[----:B------:R-:W-:Y:S01]  /*12c60*/  SHF.R.U32.HI R2, RZ, 0x8, R6 ;  /* 0x00000008ff027819 */ /* 0x000fe20000011606 */
[----:B------:R-:W-:-:S03]  /*12c70*/  IMAD.MOV.U32 R74, RZ, RZ, R250 ;  /* 0x000000ffff4a7224 */ /* 0x000fc600078e00fa */
[----:B------:R-:W-:Y:S01]  /*12c80*/  PRMT R15, R10, 0x5410, R2 ;  /* 0x000054100a0f7816 */ /* 0x000fe20000000002 */
[----:B-1----:R-:W-:-:S04]  /*12c90*/  FFMA.FTZ R3, R180, UR19, -R24 ;  /* 0x00000013b4037c23 */ /* 0x002fc80008010818 */
[----:B------:R1:W2:Y:S01]  /*12ca0*/  MUFU.EX2 R251, R3 ;  /* 0x0000000300fb7308 */ /* 0x0002a20000000800 */
[----:B------:R-:W-:Y:S01]  /*12cb0*/  LOP3.LUT R2, R9, 0xff, RZ, 0xc0, !PT ;  /* 0x000000ff09027812 */ /* 0x000fe200078ec0ff */
[----:B------:R-:W-:Y:S01]  /*12cc0*/  FFMA.FTZ R5, R182, UR19, -R24 ;  /* 0x00000013b6057c23 */ /* 0x000fe20008010818 */
[----:B------:R-:W-:Y:S02]  /*12cd0*/  IMAD.MOV.U32 R75, RZ, RZ, R249 ;  /* 0x000000ffff4b7224 */ /* 0x000fe400078e00f9 */
        /* <DEDUP_REMOVED lines=8> */
[----:B---3--:R-:W-:Y:S01]  /*12d60*/  SHF.R.U32.HI R5, RZ, 0x18, R4 ;  /* 0x00000018ff057819 */ /* 0x008fe20000011604 */
[----:B------:R-:W-:Y:S01]  /*12d70*/  IMAD.MOV.U32 R68, RZ, RZ, R248 ;  /* 0x000000ffff447224 */ /* 0x000fe200078e00f8 */
[----:B-1----:R-:W-:Y:S02]  /*12d80*/  SHF.R.U32.HI R3, RZ, 0x10, R4 ;  /* 0x00000010ff037819 */ /* 0x002fe40000011604 */
[----:B------:R-:W-:Y:S02]  /*12d90*/  SHF.R.U32.HI R4, RZ, 0x8, R2 ;  /* 0x00000008ff047819 */ /* 0x000fe40000011602 */
[----:B------:R-:W-:Y:S01]  /*12da0*/  LOP3.LUT R2, R3, 0xff, RZ, 0xc0, !PT ;  /* 0x000000ff03027812 */ /* 0x000fe200078ec0ff */
[----:B------:R-:W-:-:S03]  /*12db0*/  FFMA.FTZ R3, R187, UR19, -R27 ;  /* 0x00000013bb037c23 */ /* 0x000fc6000801081b */
[----:B------:R-:W-:Y:S01]  /*12dc0*/  PRMT R5, R2, 0x5410, R5 ;  /* 0x0000541002057816 */ /* 0x000fe20000000005 */
[----:B------:R1:W-:Y:S01]  /*12dd0*/  MUFU.EX2 R248, R3 ;  /* 0x0000000300f87308 */ /* 0x0003e20000000800 */
[----:B------:R-:W-:Y:S01]  /*12de0*/  LOP3.LUT R2, R0, 0xffff, RZ, 0xc0, !PT ;  /* 0x0000ffff00027812 */ /* 0x000fe200078ec0ff */
[----:B------:R-:W-:Y:S01]  /*12df0*/  IMAD.MOV.U32 R69, RZ, RZ, R247 ;  /* 0x000000ffff457224 */ /* 0x000fe200078e00f7 */
[----:B------:R-:W-:Y:S01]  /*12e00*/  PRMT R6, R6, 0x5410, R4 ;  /* 0x0000541006067816 */ /* 0x000fe20000000004 */
[----:B------:R-:W-:Y:S01]  /*12e10*/  FFMA.FTZ R4, R195, UR19, -R25 ;  /* 0x00000013c3047c23 */ /* 0x000fe20008010819 */
[----:B------:R-:W-:-:S03]  /*12e20*/  IMAD.MOV.U32 R81, RZ, RZ, R245 ;  /* 0x000000ffff517224 */ /* 0x000fc600078e00f5 */
[----:B------:R-:W-:Y:S01]  /*12e30*/  MUFU.EX2 R245, R4 ;  /* 0x0000000400f57308 */ /* 0x000fe20000000800 */
[----:B-1----:R-:W-:-:S07]  /*12e40*/  FFMA.FTZ R3, R183, UR19, -R27 ;  /* 0x00000013b7037c23 */ /* 0x002fce000801081b */
[----:B------:R1:W3:Y:S01]  /*12e50*/  MUFU.EX2 R247, R3 ;  /* 0x0000000300f77308 */ /* 0x0002e20000000800 */
[----:B------:R-:W-:Y:S01]  /*12e60*/  IMAD.MOV.U32 R70, RZ, RZ, R244 ;  /* 0x000000ffff467224 */ /* 0x000fe200078e00f4 */
[----:B-1----:R-:W-:Y:S02]  /*12e70*/  SHF.R.U32.HI R3, RZ, 0x8, R2 ;  /* 0x00000008ff037819 */ /* 0x002fe40000011602 */
[----:B------:R-:W-:-:S04]  /*12e80*/  LOP3.LUT R2, R0, 0xff, RZ, 0xc0, !PT ;  /* 0x000000ff00027812 */ /* 0x000fc800078ec0ff */
[----:B------:R-:W-:Y:S01]  /*12e90*/  PRMT R4, R2, 0x5410, R3 ;  /* 0x0000541002047816 */ /* 0x000fe20000000003 */
[----:B------:R-:W-:Y:S01]  /*12ea0*/  FFMA.FTZ R2, R194, UR19, -R25 ;  /* 0x00000013c2027c23 */ /* 0x000fe20008010819 */
[----:B------:R-:W-:-:S03]  /*12eb0*/  SHF.R.U32.HI R3, RZ, 0x10, R0 ;  /* 0x00000010ff037819 */ /* 0x000fc60000011600 */
[----:B------:R1:W-:Y:S01]  /*12ec0*/  MUFU.EX2 R244, R2 ;  /* 0x0000000200f47308 */ /* 0x0003e20000000800 */
[----:B------:R-:W-:Y:S02]  /*12ed0*/  IMAD.MOV.U32 R80, RZ, RZ, R243 ;  /* 0x000000ffff507224 */ /* 0x000fe400078e00f3 */
[----:B------:R-:W-:Y:S01]  /*12ee0*/  IMAD.MOV.U32 R71, RZ, RZ, R242 ;  /* 0x000000ffff477224 */ /* 0x000fe200078e00f2 */
[----:B-1----:R-:W-:Y:S02]  /*12ef0*/  SHF.R.U32.HI R2, RZ, 0x18, R0 ;  /* 0x00000018ff027819 */ /* 0x002fe40000011600 */
[----:B------:R-:W-:Y:S01]  /*12f00*/  LOP3.LUT R0, R3, 0xff, RZ, 0xc0, !PT ;  /* 0x000000ff03007812 */ /* 0x000fe200078ec0ff */
[----:B------:R-:W-:-:S03]  /*12f10*/  FFMA.FTZ R3, R193, UR19, -R25 ;  /* 0x00000013c1037c23 */ /* 0x000fc60008010819 */
[----:B------:R-:W-:Y:S01]  /*12f20*/  PRMT R12, R0, 0x5410, R2 ;  /* 0x00005410000c7816 */ /* 0x000fe20000000002 */
[----:B------:R1:W-:Y:S01]  /*12f30*/  MUFU.EX2 R243, R3 ;  /* 0x0000000300f37308 */ /* 0x0003e20000000800 */
[----:B------:R-:W-:Y:S02]  /*12f40*/  HSET2.LE.AND R0, R13, R84, PT ;  /* 0x000000540d007233 */ /* 0x000fe40003803000 */
[----:B--2---:R-:W-:Y:S01]  /*12f50*/  F2FP.F16.F32.PACK_AB R2, R251, R252 ;  /* 0x000000fcfb02723e */ /* 0x004fe200000000ff */
[----:B------:R-:W-:-:S03]  /*12f60*/  IMAD.MOV.U32 R79, RZ, RZ, R235 ;  /* 0x000000ffff4f7224 */ /* 0x000fc600078e00eb */
[----:B------:R-:W-:Y:S02]  /*12f70*/  LOP3.LUT R10, R0, R2, RZ, 0xc0, !PT ;  /* 0x00000002000a7212 */ /* 0x000fe400078ec0ff */
[----:B------:R-:W-:Y:S01]  /*12f80*/  HSET2.LE.AND R0, R7, R84, PT ;  /* 0x0000005407007233 */ /* 0x000fe20003803000 */
[----:B-1----:R-:W-:-:S04]  /*12f90*/  FFMA.FTZ R3, R192, UR19, -R25 ;  /* 0x00000013c0037c23 */ /* 0x002fc80008010819 */
[----:B------:R1:W2:Y:S01]  /*12fa0*/  MUFU.EX2 R242, R3 ;  /* 0x0000000300f27308 */ /* 0x0002a20000000800 */
[----:B---3--:R-:W-:Y:S01]  /*12fb0*/  F2FP.F16.F32.PACK_AB R2, R247, R248 ;  /* 0x000000f8f702723e */ /* 0x008fe200000000ff */
[----:B------:R-:W-:-:S03]  /*12fc0*/  IMAD.MOV.U32 R28, RZ, RZ, R241 ;  /* 0x000000ffff1c7224 */ /* 0x000fc600078e00f1 */
[----:B------:R-:W-:Y:S02]  /*12fd0*/  LOP3.LUT R11, R0, R2, RZ, 0xc0, !PT ;  /* 0x00000002000b7212 */ /* 0x000fe400078ec0ff */
[----:B------:R-:W-:Y:S01]  /*12fe0*/  HSET2.LE.AND R0, R6, R84, PT ;  /* 0x0000005406007233 */ /* 0x000fe20003803000 */
[----:B-1----:R-:W-:-:S04]  /*12ff0*/  FFMA.FTZ R3, R198, UR19, -R26 ;  /* 0x00000013c6037c23 */ /* 0x002fc8000801081a */
[----:B------:R1:W-:Y:S01]  /*13000*/  MUFU.EX2 R235, R3 ;  /* 0x0000000300eb7308 */ /* 0x0003e20000000800 */
[----:B------:R-:W-:Y:S01]  /*13010*/  F2FP.F16.F32.PACK_AB R2, R34, R49 ;  /* 0x000000312202723e */ /* 0x000fe200000000ff */
[----:B------:R-:W-:-:S03]  /*13020*/  IMAD.MOV.U32 R29, RZ, RZ, R240 ;  /* 0x000000ffff1d7224 */ /* 0x000fc600078e00f0 */
        /* <DEDUP_REMOVED lines=9> */
[----:B------:R-:W-:Y:S01]  /*130c0*/  IMAD.MOV.U32 R78, RZ, RZ, R234 ;  /* 0x000000ffff4e7224 */ /* 0x000fe200078e00ea */
[----:B------:R-:W-:-:S06]  /*130d0*/  HSET2.LE.AND R0, R15, R84, PT ;  /* 0x000000540f007233 */ /* 0x000fcc0003803000 */
[----:B------:R2:W3:Y:S02]  /*130e0*/  MUFU.EX2 R234, R2 ;  /* 0x0000000200ea7308 */ /* 0x0004e40000000800 */
[----:B--2---:R-:W-:-:S04]  /*130f0*/  F2FP.F16.F32.PACK_AB R2, R242, R243 ;  /* 0x000000f3f202723e */ /* 0x004fc800000000ff */
[----:B------:R-:W-:Y:S02]  /*13100*/  LOP3.LUT R6, R0, R2, RZ, 0xc0, !PT ;  /* 0x0000000200067212 */ /* 0x000fe400078ec0ff */
[----:B------:R-:W-:Y:S02]  /*13110*/  HSET2.LE.AND R0, R14, R84, PT ;  /* 0x000000540e007233 */ /* 0x000fe40003803000 */
[----:B-1----:R-:W-:-:S04]  /*13120*/  F2FP.F16.F32.PACK_AB R2, R240, R241 ;  /* 0x000000f1f002723e */ /* 0x002fc800000000ff */
[----:B------:R-:W-:Y:S02]  /*13130*/  LOP3.LUT R7, R0, R2, RZ, 0xc0, !PT ;  /* 0x0000000200077212 */ /* 0x000fe400078ec0ff */
[----:B------:R-:W-:Y:S02]  /*13140*/  HSET2.LE.AND R0, R4, R84, PT ;  /* 0x0000005404007233 */ /* 0x000fe40003803000 */
[----:B------:R-:W-:Y:S01]  /*13150*/  F2FP.F16.F32.PACK_AB R2, R244, R245 ;  /* 0x000000f5f402723e */ /* 0x000fe200000000ff */
[----:B------:R-:W-:-:S03]  /*13160*/  UIADD3 UR4, UR4, 0x1, URZ ;  /* 0x0000000104047890 */ /* 0x000fc6000fffe03f */
[----:B------:R-:W-:Y:S02]  /*13170*/  LOP3.LUT R4, R0, R2, RZ, 0xc0, !PT ;  /* 0x0000000200047212 */ /* 0x000fe400078ec0ff */
[----:B------:R-:W-:Y:S02]  /*13180*/  HSET2.LE.AND R0, R12, R84, PT ;  /* 0x000000540c007233 */ /* 0x000fe40003803000 */
[----:B---3--:R-:W-:Y:S01]  /*13190*/  F2FP.F16.F32.PACK_AB R2, R234, R235 ;  /* 0x000000ebea02723e */ /* 0x008fe200000000ff */
[----:B------:R-:W-:Y:S01]  /*131a0*/  IMAD.MOV.U32 R82, RZ, RZ, R18 ;  /* 0x000000ffff527224 */ /* 0x000fe200078e0012 */
[----:B------:R-:W-:Y:S02]  /*131b0*/  LDSM.16.MT88.4 R12, [R218+0x9400] ;  /* 0x00940000da0c783b */ /* 0x000fe40000004200 */
[----:B------:R-:W-:Y:S02]  /*131c0*/  LOP3.LUT R5, R0, R2, RZ, 0xc0, !PT ;  /* 0x0000000200057212 */ /* 0x000fe400078ec0ff */
[----:B------:R-:W-:Y:S01]  /*131d0*/  LOP3.LUT R2, R201, UR4, R233, 0x96, !PT ;  /* 0x00000004c9027c12 */ /* 0x000fe2000f8e96e9 */
[----:B------:R-:W-:-:S02]  /*131e0*/  IMAD.MOV.U32 R192, RZ, RZ, R82 ;  /* 0x000000ffffc07224 */ /* 0x000fc400078e0052 */
[----:B------:R-:W-:Y:S02]  /*131f0*/  IMAD.MOV.U32 R194, RZ, RZ, R78 ;  /* 0x000000ffffc27224 */ /* 0x000fe400078e004e */
[----:B------:R-:W-:-:S05]  /*13200*/  IMAD.WIDE.U32 R2, R2, -0x326172a9, RZ ;  /* 0xcd9e8d5702027825 */ /* 0x000fca00078e00ff */
[C-C-:B------:R-:W-:Y:S02]  /*13210*/  LOP3.LUT R0, R3.reuse, R192, R206.reuse, 0x96, !PT ;  /* 0x000000c003007212 */ /* 0x140fe400078e96ce */
[----:B------:R-:W-:Y:S01]  /*13220*/  LOP3.LUT R3, R3, R194, R206, 0x96, !PT ;  /* 0x000000c203037212 */ /* 0x000fe200078e96ce */
[----:B------:R-:W-:Y:S02]  /*13230*/  IMAD.MOV.U32 R206, RZ, RZ, R52 ;  /* 0x000000ffffce7224 */ /* 0x000fe400078e0034 */
[----:B------:R-:W2:Y:S01]  /*13240*/  LDL.LU R52, [R1+0xe8] ;  /* 0x0000e80001347983 */ /* 0x000ea20000300800 */
[----:B------:R-:W-:-:S03]  /*13250*/  IMAD.MOV.U32 R83, RZ, RZ, R19 ;  /* 0x000000ffff537224 */ /* 0x000fc600078e0013 */
[----:B------:R-:W1:Y:S01]  /*13260*/  LDSM.16.MT88.4 R16, [R216+0x9400] ;  /* 0x00940000d810783b */ /* 0x000e620000004200 */
[----:B------:R-:W-:Y:S02]  /*13270*/  IMAD.MOV.U32 R30, RZ, RZ, R80 ;  /* 0x000000ffff1e7224 */ /* 0x000fe400078e0050 */
[----:B------:R-:W-:Y:S02]  /*13280*/  IMAD.MOV.U32 R33, RZ, RZ, R81 ;  /* 0x000000ffff217224 */ /* 0x000fe400078e0051 */
[----:B------:R-:W-:Y:S02]  /*13290*/  IMAD.MOV.U32 R193, RZ, RZ, R83 ;  /* 0x000000ffffc17224 */ /* 0x000fe400078e0053 */
[----:B------:R-:W-:Y:S02]  /*132a0*/  IMAD.MOV.U32 R42, RZ, RZ, R76 ;  /* 0x000000ffff2a7224 */ /* 0x000fe400078e004c */
[----:B------:R-:W-:Y:S02]  /*132b0*/  IMAD.MOV.U32 R80, RZ, RZ, R77 ;  /* 0x000000ffff507224 */ /* 0x000fe400078e004d */
        /* <DEDUP_REMOVED lines=12> */
[----:B------:R-:W-:Y:S01]  /*13380*/  IMAD.MOV.U32 R73, RZ, RZ, R212 ;  /* 0x000000ffff497224 */ /* 0x000fe200078e00d4 */
[-C--:B-1----:R-:W-:Y:S06]  /*13390*/  HMMA.16816.F32 R236, R8, R16.reuse, R188 ;  /* 0x0000001008ec723c */ /* 0x082fec00000018bc */
[C---:B------:R-:W-:Y:S06]  /*133a0*/  HMMA.16816.F32 R108, R4.reuse, R16, R108 ;  /* 0x00000010046c723c */ /* 0x040fec000000186c */
[-C--:B------:R-:W-:Y:S06]  /*133b0*/  HMMA.16816.F32 R96, R4, R18.reuse, R176 ;  /* 0x000000120460723c */ /* 0x080fec00000018b0 */
[----:B------:R-:W-:Y:S01]  /*133c0*/  HMMA.16816.F32 R212, R8, R18, R20 ;  /* 0x0000001208d4723c */ /* 0x000fe20000001814 */
[----:B------:R-:W1:Y:S01]  /*133d0*/  LDSM.16.MT88.4 R16, [R216+0xa400] ;  /* 0x00a40000d810783b */ /* 0x000e620000004200 */
[----:B------:R-:W-:-:S02]  /*133e0*/  IMAD.MOV.U32 R35, RZ, RZ, R86 ;  /* 0x000000ffff237224 */ /* 0x000fc400078e0056 */
[----:B------:R-:W-:Y:S01]  /*133f0*/  IMAD.MOV.U32 R31, RZ, RZ, R87 ;  /* 0x000000ffff1f7224 */ /* 0x000fe200078e0057 */
[----:B------:R-:W-:Y:S01]  /*13400*/  LDSM.16.MT88.4 R20, [R218+0xa400] ;  /* 0x00a40000da14783b */ /* 0x000fe20000004200 */
[----:B------:R-:W-:Y:S02]  /*13410*/  IMAD.MOV.U32 R48, RZ, RZ, R85 ;  /* 0x000000ffff307224 */ /* 0x000fe400078e0055 */
[----:B------:R-:W-:Y:S01]  /*13420*/  HMMA.16816.F32 R84, R4, R14, R140 ;  /* 0x0000000e0454723c */ /* 0x000fe2000000188c */
[----:B------:R-:W-:Y:S02]  /*13430*/  IMAD.MOV.U32 R199, RZ, RZ, R83 ;  /* 0x000000ffffc77224 */ /* 0x000fe400078e0053 */
[----:B------:R-:W-:Y:S02]  /*13440*/  IMAD.MOV.U32 R201, RZ, RZ, R31 ;  /* 0x000000ffffc97224 */ /* 0x000fe400078e001f */
[----:B------:R-:W-:Y:S01]  /*13450*/  IMAD.MOV.U32 R200, RZ, RZ, R34 ;  /* 0x000000ffffc87224 */ /* 0x000fe200078e0022 */
[----:B------:R-:W-:Y:S01]  /*13460*/  HMMA.16816.F32 R180, R8, R12, R132 ;  /* 0x0000000c08b4723c */ /* 0x000fe20000001884 */
[----:B------:R-:W-:-:S02]  /*13470*/  IMAD.MOV.U32 R140, RZ, RZ, R80 ;  /* 0x000000ffff8c7224 */ /* 0x000fc400078e0050 */
[----:B------:R-:W-:-:S03]  /*13480*/  IMAD.MOV.U32 R143, RZ, RZ, R35 ;  /* 0x000000ffff8f7224 */ /* 0x000fc600078e0023 */
[----:B------:R-:W-:Y:S01]  /*13490*/  HMMA.16816.F32 R88, R4, R12, R128 ;  /* 0x0000000c0458723c */ /* 0x000fe20000001880 */
[----:B------:R-:W-:-:S06]  /*134a0*/  IMAD.MOV.U32 R135, RZ, RZ, R32 ;  /* 0x000000ffff877224 */ /* 0x000fcc00078e0020 */
[----:B------:R-:W-:Y:S02]  /*134b0*/  IMAD.MOV.U32 R129, RZ, RZ, R33 ;  /* 0x000000ffff817224 */ /* 0x000fe400078e0021 */
[----:B------:R-:W-:Y:S01]  /*134c0*/  IMAD.MOV.U32 R128, RZ, RZ, R30 ;  /* 0x000000ffff807224 */ /* 0x000fe200078e001e */
[----:B------:R-:W3:Y:S01]  /*134d0*/  LDSM.16.MT88.4 R32, [R218+0xb400] ;  /* 0x00b40000da20783b */ /* 0x000ee20000004200 */
[----:B-1----:R-:W-:Y:S07]  /*134e0*/  HMMA.16816.F32 R188, R8, R16, R148 ;  /* 0x0000001008bc723c */ /* 0x002fee0000001894 */
[----:B------:R-:W-:-:S02]  /*134f0*/  IMAD.MOV.U32 R151, RZ, RZ, R81 ;  /* 0x000000ffff977224 */ /* 0x000fc400078e0051 */
[----:B------:R-:W-:Y:S02]  /*13500*/  IMAD.MOV.U32 R150, RZ, RZ, R82 ;  /* 0x000000ffff967224 */ /* 0x000fe400078e0052 */
[----:B------:R-:W-:Y:S07]  /*13510*/  HMMA.16816.F32 R80, R4, R16, R144 ;  /* 0x000000100450723c */ /* 0x000fee0000001890 */
[----:B------:R-:W-:Y:S02]  /*13520*/  IMAD.MOV.U32 R146, RZ, RZ, R28 ;  /* 0x000000ffff927224 */ /* 0x000fe400078e001c */
[----:B------:R-:W-:-:S02]  /*13530*/  IMAD.MOV.U32 R145, RZ, RZ, R29 ;  /* 0x000000ffff917224 */ /* 0x000fc400078e001d */
[----:B------:R-:W1:Y:S01]  /*13540*/  LDSM.16.MT88.4 R28, [R216+0xb400] ;  /* 0x00b40000d81c783b */ /* 0x000e620000004200 */
[----:B------:R-:W-:Y:S01]  /*13550*/  HMMA.16816.F32 R184, R8, R14, R136 ;  /* 0x0000000e08b8723c */ /* 0x000fe20000001888 */
[-C--:B------:R-:W-:Y:S01]  /*13560*/  LOP3.LUT R12, R37, R2.reuse, R209, 0x96, !PT ;  /* 0x00000002250c7212 */ /* 0x080fe200078e96d1 */
[----:B------:R-:W-:Y:S02]  /*13570*/  IMAD.MOV.U32 R133, RZ, RZ, R76 ;  /* 0x000000ffff857224 */ /* 0x000fe400078e004c */
[----:B------:R-:W-:Y:S02]  /*13580*/  IMAD.MOV.U32 R132, RZ, RZ, R77 ;  /* 0x000000ffff847224 */ /* 0x000fe400078e004d */
[----:B------:R-:W-:Y:S01]  /*13590*/  IMAD.MOV.U32 R131, RZ, RZ, R78 ;  /* 0x000000ffff837224 */ /* 0x000fe200078e004e */
[----:B------:R-:W-:Y:S01]  /*135a0*/  LOP3.LUT R14, R39, R2, R209, 0x96, !PT ;  /* 0x00000002270e7212 */ /* 0x000fe200078e96d1 */
[----:B------:R-:W-:Y:S01]  /*135b0*/  IMAD.MOV.U32 R130, RZ, RZ, R79 ;  /* 0x000000ffff827224 */ /* 0x000fe200078e004f */
[----:B---3--:R-:W-:Y:S01]  /*135c0*/  HMMA.16816.F32 R56, R4, R32, R56 ;  /* 0x000000200438723c */ /* 0x008fe20000001838 */
        /* <DEDUP_REMOVED lines=9> */
[----:B------:R-:W-:-:S03]  /*13660*/  IMAD.MOV.U32 R147, RZ, RZ, R71 ;  /* 0x000000ffff937224 */ /* 0x000fc600078e0047 */
[----:B------:R-:W-:Y:S01]  /*13670*/  HMMA.16816.F32 R68, R4, R22, R172 ;  /* 0x000000160444723c */ /* 0x000fe200000018ac */
[----:B------:R-:W-:-:S05]  /*13680*/  IMAD.WIDE.U32 R14, R14, -0x2daee0ad, RZ ;  /* 0xd2511f530e0e7825 */ /* 0x000fca00078e00ff */
[C---:B------:R-:W-:Y:S06]  /*13690*/  HMMA.16816.F32 R92, R4.reuse, R34, R92 ;  /* 0x00000022045c723c */ /* 0x040fec000000185c */
[C---:B-1----:R-:W-:Y:S06]  /*136a0*/  HMMA.16816.F32 R64, R4.reuse, R28, R64 ;  /* 0x0000001c0440723c */ /* 0x042fec0000001840 */
[----:B------:R-:W-:Y:S07]  /*136b0*/  HMMA.16816.F32 R60, R4, R30, R60 ;  /* 0x0000001e043c723c */ /* 0x000fee000000183c */
[----:B------:R-:W-:-:S03]  /*136c0*/  IMAD.WIDE.U32 R4, R0, -0x2daee0ad, RZ ;  /* 0xd2511f5300047825 */ /* 0x000fc600078e00ff */
[----:B------:R-:W-:Y:S01]  /*136d0*/  LOP3.LUT R6, R15, R4, R106, 0x96, !PT ;  /* 0x000000040f067212 */ /* 0x000fe200078e966a */
[----:B------:R-:W-:-:S04]  /*136e0*/  IMAD.WIDE.U32 R2, R3, -0x2daee0ad, RZ ;  /* 0xd2511f5303027825 */ /* 0x000fc800078e00ff */
[----:B------:R-:W-:Y:S01]  /*136f0*/  IMAD.WIDE.U32 R6, R6, -0x326172a9, RZ ;  /* 0xcd9e8d5706067825 */ /* 0x000fe200078e00ff */
[----:B------:R-:W-:-:S03]  /*13700*/  LOP3.LUT R3, R3, R40, R53, 0x96, !PT ;  /* 0x0000002803037212 */ /* 0x000fc600078e9635 */
[----:B------:R-:W-:-:S05]  /*13710*/  IMAD.WIDE.U32 R12, R12, -0x2daee0ad, RZ ;  /* 0xd2511f530c0c7825 */ /* 0x000fca00078e00ff */
[----:B------:R-:W-:Y:S01]  /*13720*/  LOP3.LUT R13, R13, R2, R106, 0x96, !PT ;  /* 0x000000020d0d7212 */ /* 0x000fe200078e966a */
[----:B------:R-:W-:-:S04]  /*13730*/  IMAD.WIDE.U32 R2, R3, -0x326172a9, RZ ;  /* 0xcd9e8d5703027825 */ /* 0x000fc800078e00ff */
[----:B------:R-:W-:Y:S02]  /*13740*/  IMAD.MOV.U32 R142, RZ, RZ, R48 ;  /* 0x000000ffff8e7224 */ /* 0x000fe400078e0030 */
[----:B------:R-:W-:Y:S02]  /*13750*/  IMAD.MOV.U32 R141, RZ, RZ, R49 ;  /* 0x000000ffff8d7224 */ /* 0x000fe400078e0031 */
[----:B------:R-:W-:Y:S01]  /*13760*/  IMAD.WIDE.U32 R48, R13, -0x326172a9, RZ ;  /* 0xcd9e8d570d307825 */ /* 0x000fe200078e00ff */
[----:B------:R-:W-:-:S04]  /*13770*/  LOP3.LUT R3, R3, R36, R107, 0x96, !PT ;  /* 0x0000002403037212 */ /* 0x000fc800078e966b */
[----:B------:R-:W-:Y:S01]  /*13780*/  LOP3.LUT R13, R49, R2, R211, 0x96, !PT ;  /* 0x00000002310d7212 */ /* 0x000fe200078e96d3 */
[----:B------:R-:W-:Y:S01]  /*13790*/  IMAD.WIDE.U32 R2, R3, -0x2daee0ad, RZ ;  /* 0xd2511f5303027825 */ /* 0x000fe200078e00ff */
[----:B------:R-:W-:Y:S07]  /*137a0*/  HMMA.16816.F32 R136, R8, R30, R44 ;  /* 0x0000001e0888723c */ /* 0x000fee000000182c */
[----:B------:R-:W-:-:S05]  /*137b0*/  IMAD.WIDE.U32 R46, R13, -0x2daee0ad, RZ ;  /* 0xd2511f530d2e7825 */ /* 0x000fca00078e00ff */
[----:B------:R-:W-:Y:S01]  /*137c0*/  LOP3.LUT R2, R47, R2, R145, 0x96, !PT ;  /* 0x000000022f027212 */ /* 0x000fe200078e9691 */
[----:B------:R-:W-:Y:S02]  /*137d0*/  IMAD.MOV.U32 R161, RZ, RZ, R146 ;  /* 0x000000ffffa17224 */ /* 0x000fe400078e0092 */
[----:B------:R-:W-:Y:S02]  /*137e0*/  IMAD.MOV.U32 R49, RZ, RZ, R147 ;  /* 0x000000ffff317224 */ /* 0x000fe400078e0093 */
[----:B------:R-:W-:Y:S02]  /*137f0*/  IMAD.MOV.U32 R146, RZ, RZ, R150 ;  /* 0x000000ffff927224 */ /* 0x000fe400078e0096 */
[----:B------:R-:W-:Y:S02]  /*13800*/  IMAD.MOV.U32 R147, RZ, RZ, R151 ;  /* 0x000000ffff937224 */ /* 0x000fe400078e0097 */
[----:B------:R-:W-:Y:S01]  /*13810*/  IMAD.MOV.U32 R150, RZ, RZ, R142 ;  /* 0x000000ffff967224 */ /* 0x000fe200078e008e */
[----:B------:R-:W-:Y:S01]  /*13820*/  HMMA.16816.F32 R120, R8, R18, R120 ;  /* 0x000000120878723c */ /* 0x000fe20000001878 */
[----:B------:R-:W-:Y:S01]  /*13830*/  IMAD.MOV.U32 R142, RZ, RZ, R128 ;  /* 0x000000ffff8e7224 */ /* 0x000fe200078e0080 */
[----:B------:R-:W-:Y:S01]  /*13840*/  LDSM.16.MT88.4 R16, [R218+0x9800] ;  /* 0x00980000da10783b */ /* 0x000fe20000004200 */
[----:B------:R-:W-:-:S03]  /*13850*/  IMAD.MOV.U32 R151, RZ, RZ, R131 ;  /* 0x000000ffff977224 */ /* 0x000fc600078e0083 */
[C---:B------:R-:W-:Y:S06]  /*13860*/  HMMA.16816.F32 R112, R8.reuse, R20, R112 ;  /* 0x000000140870723c */ /* 0x040fec0000001870 */
[----:B------:R-:W-:Y:S01]  /*13870*/  HMMA.16816.F32 R176, R8, R22, R168 ;  /* 0x0000001608b0723c */ /* 0x000fe200000018a8 */
[----:B--2---:R-:W-:-:S05]  /*13880*/  LOP3.LUT R0, R5, R52, R53, 0x96, !PT ;  /* 0x0000003405007212 */ /* 0x004fca00078e9635 */
[C---:B------:R-:W-:Y:S06]  /*13890*/  HMMA.16816.F32 R152, R8.reuse, R28, R152 ;  /* 0x0000001c0898723c */ /* 0x040fec0000001898 */
[----:B------:R-:W-:Y:S01]  /*138a0*/  HMMA.16816.F32 R124, R8, R32, R124 ;  /* 0x00000020087c723c */ /* 0x000fe2000000187c */
[----:B------:R-:W-:Y:S01]  /*138b0*/  IMAD.WIDE.U32 R4, R0, -0x326172a9, RZ ;  /* 0xcd9e8d5700047825 */ /* 0x000fe200078e00ff */
[----:B------:R-:W1:Y:S04]  /*138c0*/  LDSM.16.MT88.4 R28, [R216+0x9800] ;  /* 0x00980000d81c783b */ /* 0x000e680000004200 */
[----:B------:R-:W-:Y:S01]  /*138d0*/  LOP3.LUT R0, R5, R38, R107, 0x96, !PT ;  /* 0x0000002605007212 */ /* 0x000fe200078e966b */
[----:B------:R-:W-:Y:S01]  /*138e0*/  IMAD.MOV.U32 R47, RZ, RZ, R149 ;  /* 0x000000ffff2f7224 */ /* 0x000fe200078e0095 */
[----:B------:R-:W-:Y:S01]  /*138f0*/  LOP3.LUT R15, R7, R4, R211, 0x96, !PT ;  /* 0x00000004070f7212 */ /* 0x000fe200078e96d3 */
[----:B------:R-:W2:Y:S02]  /*13900*/  LDSM.16.MT88.4 R20, [R216+0xa800] ;  /* 0x00a80000d814783b */ /* 0x000ea40000004200 */
[----:B------:R-:W-:-:S04]  /*13910*/  IMAD.WIDE.U32 R4, R0, -0x2daee0ad, RZ ;  /* 0xd2511f5300047825 */ /* 0x000fc800078e00ff */
[----:B------:R-:W-:Y:S01]  /*13920*/  FFMA.FTZ R0, R204, UR19, -R25 ;  /* 0x00000013cc007c23 */ /* 0x000fe20008010819 */
[----:B------:R-:W-:Y:S03]  /*13930*/  LDSM.16.MT88.4 R36, [R216+0xb800] ;  /* 0x00b80000d824783b */ /* 0x000fe60000004200 */
[----:B------:R3:W-:Y:S01]  /*13940*/  MUFU.EX2 R192, R0 ;  /* 0x0000000000c07308 */ /* 0x0007e20000000800 */
[----:B------:R-:W-:Y:S01]  /*13950*/  IMAD.WIDE.U32 R52, R15, -0x2daee0ad, RZ ;  /* 0xd2511f530f347825 */ /* 0x000fe200078e00ff */
[----:B------:R-:W-:-:S03]  /*13960*/  LOP3.LUT R7, R3, R12, R100, 0x96, !PT ;  /* 0x0000000c03077212 */ /* 0x000fc600078e9664 */
[----:B---3--:R-:W-:-:S04]  /*13970*/  FFMA.FTZ R0, R203, UR19, -R25 ;  /* 0x00000013cb007c23 */ /* 0x008fc80008010819 */
[----:B------:R3:W-:Y:S01]  /*13980*/  MUFU.EX2 R193, R0 ;  /* 0x0000000000c17308 */ /* 0x0007e20000000800 */
[----:B------:R-:W-:Y:S02]  /*13990*/  LOP3.LUT R3, R53, R4, R145, 0x96, !PT ;  /* 0x0000000435037212 */ /* 0x000fe400078e9691 */
[----:B------:R-:W-:Y:S01]  /*139a0*/  LOP3.LUT R5, R5, R14, R100, 0x96, !PT ;  /* 0x0000000e05057212 */ /* 0x000fe200078e9664 */
[----:B---3--:R-:W-:-:S04]  /*139b0*/  FFMA.FTZ R0, R202, UR19, -R25 ;  /* 0x00000013ca007c23 */ /* 0x008fc80008010819 */
[----:B------:R3:W-:Y:S01]  /*139c0*/  MUFU.EX2 R195, R0 ;  /* 0x0000000000c37308 */ /* 0x0007e20000000800 */
[----:B------:R-:W-:-:S04]  /*139d0*/  IMAD.WIDE.U32 R12, R3, -0x326172a9, RZ ;  /* 0xcd9e8d57030c7825 */ /* 0x000fc800078e00ff */
[----:B------:R-:W-:-:S04]  /*139e0*/  IMAD.WIDE.U32 R44, R7, -0x326172a9, RZ ;  /* 0xcd9e8d57072c7825 */ /* 0x000fc800078e00ff */
[----:B---3--:R-:W-:-:S04]  /*139f0*/  FFMA.FTZ R0, R105, UR19, -R25 ;  /* 0x0000001369007c23 */ /* 0x008fc80008010819 */
[----:B------:R3:W4:Y:S01]  /*13a00*/  MUFU.EX2 R194, R0 ;  /* 0x0000000000c27308 */ /* 0x0007220000000800 */
[----:B------:R-:W-:-:S04]  /*13a10*/  IMAD.WIDE.U32 R2, R2, -0x326172a9, RZ ;  /* 0xcd9e8d5702027825 */ /* 0x000fc800078e00ff */
[----:B------:R-:W-:-:S04]  /*13a20*/  IMAD.WIDE.U32 R4, R5, -0x326172a9, RZ ;  /* 0xcd9e8d5705047825 */ /* 0x000fc800078e00ff */
[----:B---3--:R-:W-:-:S04]  /*13a30*/  FFMA.FTZ R0, R205, UR19, -R26 ;  /* 0x00000013cd007c23 */ /* 0x008fc8000801081a */
[----:B------:R3:W-:Y:S01]  /*13a40*/  MUFU.EX2 R107, R0 ;  /* 0x00000000006b7308 */ /* 0x0007e20000000800 */
[----:B------:R-:W-:Y:S01]  /*13a50*/  IMAD.MOV.U32 R15, RZ, RZ, R209 ;  /* 0x000000ffff0f7224 */ /* 0x000fe200078e00d1 */
[----:B------:R-:W-:Y:S01]  /*13a60*/  LOP3.LUT R156, R5, R6, R164, 0x96, !PT ;  /* 0x00000006059c7212 */ /* 0x000fe200078e96a4 */
[----:B------:R-:W-:Y:S01]  /*13a70*/  IMAD.MOV.U32 R209, RZ, RZ, R206 ;  /* 0x000000ffffd17224 */ /* 0x000fe200078e00ce */
[----:B------:R-:W-:Y:S01]  /*13a80*/  LOP3.LUT R14, R13, R4, R43, 0x96, !PT ;  /* 0x000000040d0e7212 */ /* 0x000fe200078e962b */
[--C-:B------:R-:W-:Y:S01]  /*13a90*/  FFMA.FTZ R5, R207, UR19, -R26.reuse ;  /* 0x00000013cf057c23 */ /* 0x100fe2000801081a */
[----:B------:R-:W-:Y:S02]  /*13aa0*/  IMAD.MOV.U32 R206, RZ, RZ, R143 ;  /* 0x000000ffffce7224 */ /* 0x000fe400078e008f */
[----:B---3--:R-:W-:-:S04]  /*13ab0*/  FFMA.FTZ R0, R208, UR19, -R26 ;  /* 0x00000013d0007c23 */ /* 0x008fc8000801081a */
[----:B------:R3:W1:Y:S01]  /*13ac0*/  MUFU.EX2 R106, R0 ;  /* 0x00000000006a7308 */ /* 0x0006620000000800 */
[----:B------:R-:W-:Y:S01]  /*13ad0*/  IMAD.MOV.U32 R143, RZ, RZ, R129 ;  /* 0x000000ffff8f7224 */ /* 0x000fe200078e0081 */
[----:B------:R-:W-:-:S06]  /*13ae0*/  SHF.R.U32.HI R6, RZ, 0x10, R2 ;  /* 0x00000010ff067819 */ /* 0x000fcc0000011602 */
[----:B------:R2:W-:Y:S01]  /*13af0*/  MUFU.EX2 R105, R5 ;  /* 0x0000000500697308 */ /* 0x0005e20000000800 */
[----:B---3--:R-:W-:Y:S01]  /*13b00*/  LOP3.LUT R0, R3, R44, R43, 0x96, !PT ;  /* 0x0000002c03007212 */ /* 0x008fe200078e962b */
[----:B------:R-:W-:-:S03]  /*13b10*/  IMAD.MOV.U32 R44, RZ, RZ, R130 ;  /* 0x000000ffff2c7224 */ /* 0x000fc600078e0082 */
[C---:B------:R-:W-:Y:S01]  /*13b20*/  LOP3.LUT R4, R0.reuse, 0xffff, RZ, 0xc0, !PT ;  /* 0x0000ffff00047812 */ /* 0x040fe200078ec0ff */
[----:B------:R-:W-:Y:S01]  /*13b30*/  HMMA.16816.F32 R128, R8, R34, R116 ;  /* 0x000000220880723c */ /* 0x000fe20000001874 */
[----:B------:R-:W-:Y:S01]  /*13b40*/  IMAD.MOV.U32 R53, RZ, RZ, R148 ;  /* 0x000000ffff357224 */ /* 0x000fe200078e0094 */
[----:B------:R-:W3:Y:S01]  /*13b50*/  LDSM.16.MT88.4 R32, [R218+0xa800] ;  /* 0x00a80000da20783b */ /* 0x000ee20000004200 */
[----:B--2---:R-:W-:-:S04]  /*13b60*/  LOP3.LUT R5, R0, 0xff, RZ, 0xc0, !PT ;  /* 0x000000ff00057812 */ /* 0x004fc800078ec0ff */
[----:B------:R-:W-:Y:S02]  /*13b70*/  LOP3.LUT R8, R2, 0xffff, RZ, 0xc0, !PT ;  /* 0x0000ffff02087812 */ /* 0x000fe400078ec0ff */
[----:B------:R-:W-:Y:S01]  /*13b80*/  SHF.R.U32.HI R3, RZ, 0x8, R4 ;  /* 0x00000008ff037819 */ /* 0x000fe20000011604 */
[----:B------:R-:W-:Y:S01]  /*13b90*/  FFMA.FTZ R4, R210, UR19, -R26 ;  /* 0x00000013d2047c23 */ /* 0x000fe2000801081a */
[----:B------:R-:W-:Y:S02]  /*13ba0*/  LOP3.LUT R10, R2, 0xff, RZ, 0xc0, !PT ;  /* 0x000000ff020a7812 */ /* 0x000fe400078ec0ff */
[----:B------:R-:W-:Y:S01]  /*13bb0*/  SHF.R.U32.HI R9, RZ, 0x18, R2 ;  /* 0x00000018ff097819 */ /* 0x000fe20000011602 */
[----:B------:R2:W1:Y:S01]  /*13bc0*/  MUFU.EX2 R100, R4 ;  /* 0x0000000400647308 */ /* 0x0004620000000800 */
[----:B------:R-:W-:Y:S02]  /*13bd0*/  PRMT R2, R5, 0x5410, R3 ;  /* 0x0000541005027816 */ /* 0x000fe40000000003 */
[----:B------:R-:W-:Y:S01]  /*13be0*/  SHF.R.U32.HI R3, RZ, 0x10, R0 ;  /* 0x00000010ff037819 */ /* 0x000fe20000011600 */
[----:B------:R-:W-:-:S02]  /*13bf0*/  IMAD.MOV.U32 R148, RZ, RZ, R140 ;  /* 0x000000ffff947224 */ /* 0x000fc400078e008c */
[----:B------:R-:W-:Y:S01]  /*13c00*/  IMAD.MOV.U32 R11, RZ, RZ, R198 ;  /* 0x000000ffff0b7224 */ /* 0x000fe200078e00c6 */
[----:B------:R-:W-:Y:S01]  /*13c10*/  LOP3.LUT R5, R3, 0xff, RZ, 0xc0, !PT ;  /* 0x000000ff03057812 */ /* 0x000fe200078ec0ff */
[----:B------:R-:W-:Y:S02]  /*13c20*/  IMAD.MOV.U32 R140, RZ, RZ, R200 ;  /* 0x000000ffff8c7224 */ /* 0x000fe400078e00c8 */
[----:B------:R-:W-:Y:S02]  /*13c30*/  IMAD.MOV.U32 R200, RZ, RZ, R135 ;  /* 0x000000ffffc87224 */ /* 0x000fe400078e0087 */
[----:B------:R-:W3:Y:S01]  /*13c40*/  LDL.LU R135, [R1+0x34] ;  /* 0x0000340001877983 */ /* 0x000ee20000300800 */
[----:B--2---:R-:W-:-:S04]  /*13c50*/  SHF.R.U32.HI R4, RZ, 0x8, R8 ;  /* 0x00000008ff047819 */ /* 0x004fc80000011608 */
[----:B------:R-:W-:Y:S01]  /*13c60*/  PRMT R3, R10, 0x5410, R4 ;  /* 0x000054100a037816 */ /* 0x000fe20000000004 */
[----:B------:R-:W-:Y:S02]  /*13c70*/  IMAD.MOV.U32 R10, RZ, RZ, R42 ;  /* 0x000000ffff0a7224 */ /* 0x000fe400078e002a */
[----:B------:R-:W-:Y:S01]  /*13c80*/  IMAD.MOV.U32 R149, RZ, RZ, R141 ;  /* 0x000000ffff957224 */ /* 0x000fe200078e008d */
[----:B------:R-:W2:Y:S01]  /*13c90*/  LDSM.16.MT88.4 R40, [R218+0xb800] ;  /* 0x00b80000da28783b */ /* 0x000ea20000004200 */
[----:B------:R-:W-:-:S03]  /*13ca0*/  FFMA.FTZ R50, R11, R50, R10 ;  /* 0x000000320b327223 */ /* 0x000fc6000001000a */
[----:B------:R-:W2:Y:S01]  /*13cb0*/  LDL.LU R11, [R1+0x28] ;  /* 0x00002800010b7983 */ /* 0x000ea20000300800 */
[----:B------:R-:W-:Y:S02]  /*13cc0*/  IMAD.MOV.U32 R141, RZ, RZ, R201 ;  /* 0x000000ffff8d7224 */ /* 0x000fe400078e00c9 */
[----:B------:R-:W-:Y:S02]  /*13cd0*/  IMAD.MOV.U32 R201, RZ, RZ, R231 ;  /* 0x000000ffffc97224 */ /* 0x000fe400078e00e7 */
[----:B------:R-:W1:Y:S01]  /*13ce0*/  LDC.U8 R231, c[0x0][0x388] ;  /* 0x0000e200ffe77b82 */ /* 0x000e620000000000 */
[----:B------:R-:W-:Y:S02]  /*13cf0*/  SHF.R.U32.HI R7, RZ, 0x18, R0 ;  /* 0x00000018ff077819 */ /* 0x000fe40000011600 */
[----:B------:R-:W-:Y:S02]  /*13d00*/  LOP3.LUT R6, R6, 0xff, RZ, 0xc0, !PT ;  /* 0x000000ff06067812 */ /* 0x000fe400078ec0ff */
[----:B------:R-:W-:-:S02]  /*13d10*/  PRMT R5, R5, 0x5410, R7 ;  /* 0x0000541005057816 */ /* 0x000fc40000000007 */
[----:B------:R-:W-:Y:S02]  /*13d20*/  PRMT R8, R6, 0x5410, R9 ;  /* 0x0000541006087816 */ /* 0x000fe40000000009 */
[----:B----4-:R-:W-:Y:S02]  /*13d30*/  F2FP.F16.F32.PACK_AB R6, R194, R195 ;  /* 0x000000c3c206723e */ /* 0x010fe400000000ff */
[----:B-1----:R-:W-:-:S05]  /*13d40*/  PRMT R117, R231, 0x7054, R231 ;  /* 0x00007054e7757816 */ /* 0x002fca00000000e7 */
[--C-:B------:R-:W-:Y:S02]  /*13d50*/  HSET2.LE.AND R0, R2, R117.reuse, PT ;  /* 0x0000007502007233 */ /* 0x100fe40003803000 */
[----:B------:R-:W-:Y:S02]  /*13d60*/  F2FP.F16.F32.PACK_AB R2, R193, R192 ;  /* 0x000000c0c102723e */ /* 0x000fe400000000ff */
[--C-:B------:R-:W-:Y:S02]  /*13d70*/  HSET2.LE.AND R3, R3, R117.reuse, PT ;  /* 0x0000007503037233 */ /* 0x100fe40003803000 */
[----:B------:R-:W-:Y:S02]  /*13d80*/  LOP3.LUT R4, R0, R2, RZ, 0xc0, !PT ;  /* 0x0000000200047212 */ /* 0x000fe400078ec0ff */
[--C-:B------:R-:W-:Y:S02]  /*13d90*/  HSET2.LE.AND R0, R5, R117.reuse, PT ;  /* 0x0000007505007233 */ /* 0x100fe40003803000 */
[----:B------:R-:W-:-:S02]  /*13da0*/  HSET2.LE.AND R7, R8, R117, PT ;  /* 0x0000007508077233 */ /* 0x000fc40003803000 */
[----:B------:R-:W-:Y:S02]  /*13db0*/  F2FP.F16.F32.PACK_AB R2, R106, R107 ;  /* 0x0000006b6a02723e */ /* 0x000fe400000000ff */
[----:B------:R-:W-:Y:S02]  /*13dc0*/  F2FP.F16.F32.PACK_AB R8, R100, R105 ;  /* 0x000000696408723e */ /* 0x000fe400000000ff */
[----:B------:R-:W-:Y:S02]  /*13dd0*/  LOP3.LUT R5, R0, R2, RZ, 0xc0, !PT ;  /* 0x0000000200057212 */ /* 0x000fe400078ec0ff */
[----:B------:R-:W-:Y:S02]  /*13de0*/  LOP3.LUT R6, R3, R6, RZ, 0xc0, !PT ;  /* 0x0000000603067212 */ /* 0x000fe400078ec0ff */
[----:B------:R-:W-:Y:S01]  /*13df0*/  LOP3.LUT R7, R7, R8, RZ, 0xc0, !PT ;  /* 0x0000000807077212 */ /* 0x000fe200078ec0ff */
[----:B------:R-:W-:Y:S01]  /*13e00*/  IMAD.MOV.U32 R118, RZ, RZ, R142 ;  /* 0x000000ffff767224 */ /* 0x000fe200078e008e */
[----:B------:R-:W-:Y:S01]  /*13e10*/  LOP3.LUT R0, R12, 0xffff, RZ, 0xc0, !PT ;  /* 0x0000ffff0c007812 */ /* 0x000fe200078ec0ff */
        /* <DEDUP_REMOVED lines=17> */
[----:B------:R-:W-:Y:S01]  /*13f30*/  IMAD.MOV.U32 R159, RZ, RZ, R197 ;  /* 0x000000ffff9f7224 */ /* 0x000fe200078e00c5 */
[----:B------:R-:W-:Y:S02]  /*13f40*/  SHF.R.U32.HI R0, RZ, 0x8, R0 ;  /* 0x00000008ff007819 */ /* 0x000fe40000011600 */
[C---:B------:R-:W-:Y:S06]  /*13f50*/  HMMA.16816.F32 R144, R4.reuse, R20, R80 ;  /* 0x000000140490723c */ /* 0x040fec0000001850 */
[C---:B------:R-:W-:Y:S06]  /*13f60*/  HMMA.16816.F32 R76, R4.reuse, R22, R76 ;  /* 0x00000016044c723c */ /* 0x040fec000000184c */
[C---:B---3--:R-:W-:Y:S06]  /*13f70*/  HMMA.16816.F32 R72, R4.reuse, R32, R72 ;  /* 0x000000200448723c */ /* 0x048fec0000001848 */
[C---:B------:R-:W-:Y:S06]  /*13f80*/  HMMA.16816.F32 R172, R4.reuse, R34, R68 ;  /* 0x0000002204ac723c */ /* 0x040fec0000001844 */
[C---:B------:R-:W-:Y:S06]  /*13f90*/  HMMA.16816.F32 R204, R4.reuse, R38, R60 ;  /* 0x0000002604cc723c */ /* 0x040fec000000183c */
[C---:B--2---:R-:W-:Y:S06]  /*13fa0*/  HMMA.16816.F32 R208, R4.reuse, R40, R56 ;  /* 0x0000002804d0723c */ /* 0x044fec0000001838 */
[----:B------:R-:W-:Y:S01]  /*13fb0*/  HMMA.16816.F32 R200, R4, R42, R92 ;  /* 0x0000002a04c8723c */ /* 0x000fe2000000185c */
[----:B------:R-:W-:Y:S01]  /*13fc0*/  SHF.R.U32.HI R3, RZ, 0x18, R12 ;  /* 0x00000018ff037819 */ /* 0x000fe2000001160c */
[----:B------:R-:W-:-:S02]  /*13fd0*/  IMAD.MOV.U32 R116, RZ, RZ, R135 ;  /* 0x000000ffff747224 */ /* 0x000fc400078e0087 */
[----:B------:R-:W-:Y:S02]  /*13fe0*/  IMAD.MOV.U32 R135, RZ, RZ, R196 ;  /* 0x000000ffff877224 */ /* 0x000fe400078e00c4 */
[----:B------:R-:W-:Y:S07]  /*13ff0*/  HMMA.16816.F32 R196, R4, R36, R64 ;  /* 0x0000002404c4723c */ /* 0x000fee0000001840 */
[----:B------:R-:W-:Y:S01]  /*14000*/  LOP3.LUT R5, R12, 0xff, RZ, 0xc0, !PT ;  /* 0x000000ff0c057812 */ /* 0x000fe200078ec0ff */
[----:B------:R-:W-:Y:S01]  /*14010*/  FFMA.FTZ R2, R11, UR19, -R24 ;  /* 0x000000130b027c23 */ /* 0x000fe20008010818 */
[----:B------:R-:W-:-:S02]  /*14020*/  IMAD.MOV.U32 R11, RZ, RZ, R116 ;  /* 0x000000ffff0b7224 */ /* 0x000fc400078e0074 */
[----:B------:R-:W-:Y:S01]  /*14030*/  IMAD.MOV.U32 R116, RZ, RZ, R118 ;  /* 0x000000ffff747224 */ /* 0x000fe200078e0076 */
[----:B------:R1:W-:Y:S01]  /*14040*/  MUFU.EX2 R65, R2 ;  /* 0x0000000200417308 */ /* 0x0003e20000000800 */
[----:B------:R-:W-:Y:S01]  /*14050*/  SHF.R.U32.HI R4, RZ, 0x10, R12 ;  /* 0x00000010ff047819 */ /* 0x000fe2000001160c */
[----:B------:R-:W-:Y:S01]  /*14060*/  IMAD.MOV.U32 R118, RZ, RZ, R119 ;  /* 0x000000ffff767224 */ /* 0x000fe200078e0077 */
[----:B------:R-:W-:Y:S01]  /*14070*/  PRMT R6, R5, 0x5410, R0 ;  /* 0x0000541005067816 */ /* 0x000fe20000000000 */
[----:B------:R-:W-:Y:S01]  /*14080*/  IMAD.MOV.U32 R119, RZ, RZ, R44 ;  /* 0x000000ffff777224 */ /* 0x000fe200078e002c */
[----:B------:R-:W-:Y:S01]  /*14090*/  LOP3.LUT R0, R4, 0xff, RZ, 0xc0, !PT ;  /* 0x000000ff04007812 */ /* 0x000fe200078ec0ff */
[----:B------:R-:W-:Y:S02]  /*140a0*/  IMAD.MOV.U32 R44, RZ, RZ, R53 ;  /* 0x000000ffff2c7224 */ /* 0x000fe400078e0035 */
[----:B------:R-:W-:Y:S02]  /*140b0*/  IMAD.MOV.U32 R53, RZ, RZ, R15 ;  /* 0x000000ffff357224 */ /* 0x000fe400078e000f */
[----:B------:R-:W-:-:S02]  /*140c0*/  IMAD.MOV.U32 R15, RZ, RZ, R49 ;  /* 0x000000ffff0f7224 */ /* 0x000fc400078e0031 */
[----:B-1----:R-:W-:Y:S01]  /*140d0*/  FFMA.FTZ R2, R11, UR19, -R24 ;  /* 0x000000130b027c23 */ /* 0x002fe20008010818 */
[----:B------:R-:W-:-:S03]  /*140e0*/  IMAD.MOV.U32 R11, RZ, RZ, R116 ;  /* 0x000000ffff0b7224 */ /* 0x000fc600078e0074 */
[----:B------:R1:W-:Y:S01]  /*140f0*/  MUFU.EX2 R64, R2 ;  /* 0x0000000200407308 */ /* 0x0003e20000000800 */
[----:B------:R-:W-:Y:S01]  /*14100*/  IMAD.MOV.U32 R116, RZ, RZ, R118 ;  /* 0x000000ffff747224 */ /* 0x000fe200078e0076 */
[----:B------:R-:W-:Y:S01]  /*14110*/  PRMT R7, R0, 0x5410, R3 ;  /* 0x0000541000077816 */ /* 0x000fe20000000003 */
[----:B------:R-:W-:Y:S02]  /*14120*/  IMAD.MOV.U32 R49, RZ, RZ, R161 ;  /* 0x000000ffff317224 */ /* 0x000fe400078e00a1 */
[----:B------:R-:W-:Y:S01]  /*14130*/  IMAD.MOV.U32 R118, RZ, RZ, R119 ;  /* 0x000000ffff767224 */ /* 0x000fe200078e0077 */
[----:B------:R-:W-:Y:S01]  /*14140*/  LOP3.LUT R0, R14, 0xffff, RZ, 0xc0, !PT ;  /* 0x0000ffff0e007812 */ /* 0x000fe200078ec0ff */
[----:B------:R-:W-:Y:S02]  /*14150*/  IMAD.MOV.U32 R161, RZ, RZ, R227 ;  /* 0x000000ffffa17224 */ /* 0x000fe400078e00e3 */
[----:B------:R-:W-:Y:S02]  /*14160*/  IMAD.MOV.U32 R119, RZ, RZ, R44 ;  /* 0x000000ffff777224 */ /* 0x000fe400078e002c */
[----:B-1----:R-:W-:Y:S01]  /*14170*/  FFMA.FTZ R2, R11, UR19, -R24 ;  /* 0x000000130b027c23 */ /* 0x002fe20008010818 */
[----:B------:R-:W-:Y:S01]  /*14180*/  IMAD.MOV.U32 R44, RZ, RZ, R53 ;  /* 0x000000ffff2c7224 */ /* 0x000fe200078e0035 */
[----:B------:R-:W-:Y:S01]  /*14190*/  SHF.R.U32.HI R3, RZ, 0x8, R0 ;  /* 0x00000008ff037819 */ /* 0x000fe20000011600 */
[----:B------:R-:W-:Y:S01]  /*141a0*/  IMAD.MOV.U32 R53, RZ, RZ, R15 ;  /* 0x000000ffff357224 */ /* 0x000fe200078e000f */
[----:B------:R1:W-:Y:S01]  /*141b0*/  MUFU.EX2 R63, R2 ;  /* 0x00000002003f7308 */ /* 0x0003e20000000800 */
[----:B------:R-:W-:Y:S01]  /*141c0*/  IMAD.MOV.U32 R15, RZ, RZ, R49 ;  /* 0x000000ffff0f7224 */ /* 0x000fe200078e0031 */
[----:B------:R2:W5:Y:S01]  /*141d0*/  LDL.LU R227, [R1+0xe4] ;  /* 0x0000e40001e37983 */ /* 0x0005620000300800 */
[----:B------:R-:W-:-:S02]  /*141e0*/  IMAD.MOV.U32 R11, RZ, RZ, R116 ;  /* 0x000000ffff0b7224 */ /* 0x000fc400078e0074 */
[----:B------:R-:W-:Y:S02]  /*141f0*/  IMAD.MOV.U32 R49, RZ, RZ, R161 ;  /* 0x000000ffff317224 */ /* 0x000fe400078e00a1 */
[----:B------:R-:W-:Y:S02]  /*14200*/  IMAD.MOV.U32 R116, RZ, RZ, R118 ;  /* 0x000000ffff747224 */ /* 0x000fe400078e0076 */
[----:B------:R-:W-:Y:S02]  /*14210*/  IMAD.MOV.U32 R161, RZ, RZ, R158 ;  /* 0x000000ffffa17224 */ /* 0x000fe400078e009e */
[----:B------:R-:W-:Y:S02]  /*14220*/  IMAD.MOV.U32 R118, RZ, RZ, R119 ;  /* 0x000000ffff767224 */ /* 0x000fe400078e0077 */
[----:B------:R-:W-:Y:S01]  /*14230*/  IMAD.MOV.U32 R119, RZ, RZ, R44 ;  /* 0x000000ffff777224 */ /* 0x000fe200078e002c */
[----:B-1----:R-:W-:Y:S01]  /*14240*/  SHF.R.U32.HI R2, RZ, 0x10, R14 ;  /* 0x00000010ff027819 */ /* 0x002fe2000001160e */
[----:B------:R-:W-:-:S03]  /*14250*/  IMAD.MOV.U32 R44, RZ, RZ, R53 ;  /* 0x000000ffff2c7224 */ /* 0x000fc600078e0035 */
[----:B------:R-:W-:Y:S01]  /*14260*/  LOP3.LUT R0, R2, 0xff, RZ, 0xc0, !PT ;  /* 0x000000ff02007812 */ /* 0x000fe200078ec0ff */
[----:B------:R-:W-:Y:S01]  /*14270*/  FFMA.FTZ R2, R11, UR19, -R24 ;  /* 0x000000130b027c23 */ /* 0x000fe20008010818 */
        /* <DEDUP_REMOVED lines=9> */
[----:B------:R-:W-:Y:S01]  /*14310*/  IMAD.MOV.U32 R49, RZ, RZ, R148 ;  /* 0x000000ffff317224 */ /* 0x000fe200078e0094 */
[----:B------:R2:W5:Y:S01]  /*14320*/  LDL.LU R228, [R1+0xe0] ;  /* 0x0000e00001e47983 */ /* 0x0005620000300800 */
[----:B------:R-:W-:-:S02]  /*14330*/  IMAD.MOV.U32 R161, RZ, RZ, R225 ;  /* 0x000000ffffa17224 */ /* 0x000fc400078e00e1 */
[----:B------:R-:W-:Y:S01]  /*14340*/  IMAD.MOV.U32 R148, RZ, RZ, R149 ;  /* 0x000000ffff947224 */ /* 0x000fe200078e0095 */
[----:B------:R2:W5:Y:S01]  /*14350*/  LDL.LU R225, [R1+0xdc] ;  /* 0x0000dc0001e17983 */ /* 0x0005620000300800 */
[----:B------:R-:W-:-:S03]  /*14360*/  IMAD.MOV.U32 R149, RZ, RZ, R150 ;  /* 0x000000ffff957224 */ /* 0x000fc600078e0096 */
[----:B------:R-:W3:Y:S01]  /*14370*/  LDL.LU R150, [R1+0x74] ;  /* 0x0000740001967983 */ /* 0x000ee20000300800 */
[----:B------:R-:W-:Y:S02]  /*14380*/  LOP3.LUT R5, R14, 0xff, RZ, 0xc0, !PT ;  /* 0x000000ff0e057812 */ /* 0x000fe400078ec0ff */
[----:B------:R-:W-:Y:S02]  /*14390*/  SHF.R.U32.HI R4, RZ, 0x18, R14 ;  /* 0x00000018ff047819 */ /* 0x000fe4000001160e */
[----:B------:R-:W-:Y:S02]  /*143a0*/  PRMT R5, R5, 0x5410, R3 ;  /* 0x0000541005057816 */ /* 0x000fe40000000003 */
[----:B------:R-:W-:Y:S01]  /*143b0*/  PRMT R3, R0, 0x5410, R4 ;  /* 0x0000541000037816 */ /* 0x000fe20000000004 */
[----:B------:R-:W-:Y:S01]  /*143c0*/  FFMA.FTZ R0, R11, UR19, -R27 ;  /* 0x000000130b007c23 */ /* 0x000fe2000801081b */
[----:B------:R-:W-:Y:S02]  /*143d0*/  IMAD.MOV.U32 R11, RZ, RZ, R116 ;  /* 0x000000ffff0b7224 */ /* 0x000fe400078e0074 */
[----:B------:R-:W-:-:S02]  /*143e0*/  IMAD.MOV.U32 R116, RZ, RZ, R118 ;  /* 0x000000ffff747224 */ /* 0x000fc400078e0076 */
[----:B------:R-:W-:Y:S02]  /*143f0*/  IMAD.MOV.U32 R118, RZ, RZ, R119 ;  /* 0x000000ffff767224 */ /* 0x000fe400078e0077 */
[----:B------:R-:W-:Y:S02]  /*14400*/  IMAD.MOV.U32 R119, RZ, RZ, R44 ;  /* 0x000000ffff777224 */ /* 0x000fe400078e002c */
[----:B------:R-:W-:Y:S01]  /*14410*/  IMAD.MOV.U32 R10, RZ, RZ, R116 ;  /* 0x000000ffff0a7224 */ /* 0x000fe200078e0074 */
[----:B------:R-:W4:Y:S01]  /*14420*/  LDL.LU R44, [R1+0x24] ;  /* 0x00002400012c7983 */ /* 0x000f220000300800 */
        /* <DEDUP_REMOVED lines=15> */
[----:B------:R-:W-:Y:S01]  /*14520*/  IMAD.MOV.U32 R87, RZ, RZ, R9 ;  /* 0x000000ffff577224 */ /* 0x000fe200078e0009 */
[----:B------:R-:W1:Y:S01]  /*14530*/  MUFU.EX2 R62, R2 ;  /* 0x00000002003e7308 */ /* 0x000e620000000800 */
[----:B------:R-:W-:Y:S02]  /*14540*/  IMAD.MOV.U32 R9, RZ, RZ, R220 ;  /* 0x000000ffff097224 */ /* 0x000fe400078e00dc */
[----:B---3--:R-:W-:Y:S02]  /*14550*/  IMAD.MOV.U32 R149, RZ, RZ, R150 ;  /* 0x000000ffff957224 */ /* 0x008fe400078e0096 */
[----:B------:R-:W-:Y:S02]  /*14560*/  IMAD.MOV.U32 R150, RZ, RZ, R151 ;  /* 0x000000ffff967224 */ /* 0x000fe400078e0097 */
[----:B------:R-:W-:Y:S02]  /*14570*/  IMAD.MOV.U32 R151, RZ, RZ, R132 ;  /* 0x000000ffff977224 */ /* 0x000fe400078e0084 */
[----:B------:R-:W-:-:S02]  /*14580*/  IMAD.MOV.U32 R132, RZ, RZ, R133 ;  /* 0x000000ffff847224 */ /* 0x000fc400078e0085 */
[----:B------:R-:W3:Y:S01]  /*14590*/  LDL.LU R133, [R1+0x70] ;  /* 0x0000700001857983 */ /* 0x000ee20000300800 */
[----:B------:R2:W-:Y:S01]  /*145a0*/  MUFU.EX2 R60, R0 ;  /* 0x00000000003c7308 */ /* 0x0005e20000000800 */
[----:B------:R-:W-:Y:S02]  /*145b0*/  IMAD.MOV.U32 R85, RZ, RZ, R9 ;  /* 0x000000ffff557224 */ /* 0x000fe400078e0009 */
[----:B------:R-:W-:Y:S02]  /*145c0*/  IMAD.MOV.U32 R118, RZ, RZ, R119 ;  /* 0x000000ffff767224 */ /* 0x000fe400078e0077 */
[----:B------:R-:W-:Y:S02]  /*145d0*/  IMAD.MOV.U32 R84, RZ, RZ, R85 ;  /* 0x000000ffff547224 */ /* 0x000fe400078e0055 */
[----:B------:R-:W-:Y:S02]  /*145e0*/  IMAD.MOV.U32 R116, RZ, RZ, R118 ;  /* 0x000000ffff747224 */ /* 0x000fe400078e0076 */
[----:B--2---:R-:W-:-:S04]  /*145f0*/  FFMA.FTZ R0, R222, UR19, -R27 ;  /* 0x00000013de007c23 */ /* 0x004fc8000801081b */
[----:B------:R2:W4:Y:S01]  /*14600*/  MUFU.EX2 R61, R0 ;  /* 0x00000000003d7308 */ /* 0x0005220000000800 */
[----:B------:R-:W-:-:S07]  /*14610*/  FFMA.FTZ R2, R116, UR19, -R27 ;  /* 0x0000001374027c23 */ /* 0x000fce000801081b */
[----:B------:R1:W-:Y:S01]  /*14620*/  MUFU.EX2 R59, R2 ;  /* 0x00000002003b7308 */ /* 0x0003e20000000800 */
[----:B--2---:R-:W-:-:S07]  /*14630*/  FFMA.FTZ R0, R84, UR19, -R27 ;  /* 0x0000001354007c23 */ /* 0x004fce000801081b */
[----:B------:R2:W4:Y:S01]  /*14640*/  MUFU.EX2 R58, R0 ;  /* 0x00000000003a7308 */ /* 0x0005220000000800 */
[----:B-1----:R-:W-:Y:S02]  /*14650*/  F2FP.F16.F32.PACK_AB R2, R62, R63 ;  /* 0x0000003f3e02723e */ /* 0x002fe400000000ff */
[----:B--2---:R-:W-:-:S05]  /*14660*/  HSET2.LE.AND R0, R6, R117, PT ;  /* 0x0000007506007233 */ /* 0x004fca0003803000 */
        /* <DEDUP_REMOVED lines=8> */
[----:B------:R-:W-:-:S04]  /*146f0*/  F2FP.F16.F32.PACK_AB R2, R59, R58 ;  /* 0x0000003a3b02723e */ /* 0x000fc800000000ff */
[----:B------:R-:W-:Y:S02]  /*14700*/  LOP3.LUT R5, R0, R2, RZ, 0xc0, !PT ;  /* 0x0000000200057212 */ /* 0x000fe400078ec0ff */
[----:B------:R-:W-:Y:S01]  /*14710*/  LOP3.LUT R2, R45, R48, R164, 0x96, !PT ;  /* 0x000000302d027212 */ /* 0x000fe200078e96a4 */
[----:B------:R-:W-:-:S04]  /*14720*/  FFMA.FTZ R8, R8, UR19, -R25 ;  /* 0x0000001308087c23 */ /* 0x000fc80008010819 */
[----:B------:R-:W-:-:S04]  /*14730*/  IMAD.WIDE.U32 R2, R2, -0x2daee0ad, RZ ;  /* 0xd2511f5302027825 */ /* 0x000fc800078e00ff */
[----:B------:R-:W-:Y:S01]  /*14740*/  FFMA.FTZ R9, R219, UR19, -R25 ;  /* 0x00000013db097c23 */ /* 0x000fe20008010819 */
[----:B------:R-:W-:Y:S01]  /*14750*/  IMAD.MOV.U32 R85, RZ, RZ, R11 ;  /* 0x000000ffff557224 */ /* 0x000fe200078e000b */
[----:B------:R-:W-:Y:S01]  /*14760*/  LOP3.LUT R0, R2, 0xffff, RZ, 0xc0, !PT ;  /* 0x0000ffff02007812 */ /* 0x000fe200078ec0ff */
[--C-:B------:R-:W-:Y:S01]  /*14770*/  FFMA.FTZ R10, R221, UR19, -R25.reuse ;  /* 0x00000013dd0a7c23 */ /* 0x100fe20008010819 */
[--C-:B------:R-:W-:Y:S01]  /*14780*/  FFMA.FTZ R14, R86, UR19, -R26.reuse ;  /* 0x00000013560e7c23 */ /* 0x100fe2000801081a */
[----:B------:R-:W-:Y:S01]  /*14790*/  FFMA.FTZ R12, R85, UR19, -R26 ;  /* 0x00000013550c7c23 */ /* 0x000fe2000801081a */
[----:B------:R1:W-:Y:S01]  /*147a0*/  MUFU.EX2 R57, R8 ;  /* 0x0000000800397308 */ /* 0x0003e20000000800 */
[----:B------:R-:W-:Y:S02]  /*147b0*/  IMAD.MOV.U32 R81, RZ, RZ, R132 ;  /* 0x000000ffff517224 */ /* 0x000fe400078e0084 */
[----:B------:R-:W-:Y:S01]  /*147c0*/  FFMA.FTZ R11, R217, UR19, -R25 ;  /* 0x00000013d90b7c23 */ /* 0x000fe20008010819 */
[----:B------:R-:W-:-:S02]  /*147d0*/  IMAD.MOV.U32 R67, RZ, RZ, R134 ;  /* 0x000000ffff437224 */ /* 0x000fc400078e0086 */
[----:B------:R-:W-:Y:S02]  /*147e0*/  IMAD.MOV.U32 R66, RZ, RZ, R135 ;  /* 0x000000ffff427224 */ /* 0x000fe400078e0087 */
[----:B------:R-:W-:Y:S01]  /*147f0*/  IMAD.MOV.U32 R95, RZ, RZ, R165 ;  /* 0x000000ffff5f7224 */ /* 0x000fe200078e00a5 */
[----:B------:R2:W-:Y:S01]  /*14800*/  MUFU.EX2 R48, R9 ;  /* 0x0000000900307308 */ /* 0x0005e20000000800 */
[----:B------:R-:W-:Y:S02]  /*14810*/  IMAD.MOV.U32 R94, RZ, RZ, R166 ;  /* 0x000000ffff5e7224 */ /* 0x000fe400078e00a6 */
[----:B------:R-:W-:Y:S02]  /*14820*/  IMAD.MOV.U32 R93, RZ, RZ, R167 ;  /* 0x000000ffff5d7224 */ /* 0x000fe400078e00a7 */
[----:B------:R-:W-:Y:S01]  /*14830*/  HMMA.16816.F32 R164, R4, R32, R112 ;  /* 0x0000002004a4723c */ /* 0x000fe20000001870 */
[----:B-1----:R-:W-:Y:S02]  /*14840*/  SHF.R.U32.HI R8, RZ, 0x8, R0 ;  /* 0x00000008ff087819 */ /* 0x002fe40000011600 */
[----:B------:R-:W-:Y:S01]  /*14850*/  LOP3.LUT R0, R3, R46, R246, 0x96, !PT ;  /* 0x0000002e03007212 */ /* 0x000fe200078e96f6 */
[----:B------:R1:W4:Y:S01]  /*14860*/  MUFU.EX2 R56, R10 ;  /* 0x0000000a00387308 */ /* 0x0003220000000800 */
[----:B--2---:R-:W-:-:S07]  /*14870*/  LOP3.LUT R9, R2, 0xff, RZ, 0xc0, !PT ;  /* 0x000000ff02097812 */ /* 0x004fce00078ec0ff */
[----:B------:R2:W-:Y:S01]  /*14880*/  MUFU.EX2 R32, R12 ;  /* 0x0000000c00207308 */ /* 0x0005e20000000800 */
[----:B------:R-:W-:Y:S02]  /*14890*/  PRMT R13, R9, 0x5410, R8 ;  /* 0x00005410090d7816 */ /* 0x000fe40000000008 */
[--C-:B------:R-:W-:Y:S02]  /*148a0*/  SHF.R.U32.HI R3, RZ, 0x10, R0.reuse ;  /* 0x00000010ff037819 */ /* 0x100fe40000011600 */
[----:B------:R-:W-:Y:S02]  /*148b0*/  SHF.R.U32.HI R9, RZ, 0x18, R0 ;  /* 0x00000018ff097819 */ /* 0x000fe40000011600 */
[--C-:B-1----:R-:W-:Y:S01]  /*148c0*/  SHF.R.U32.HI R10, RZ, 0x10, R2.reuse ;  /* 0x00000010ff0a7819 */ /* 0x102fe20000011602 */
[----:B------:R1:W4:Y:S01]  /*148d0*/  MUFU.EX2 R45, R11 ;  /* 0x0000000b002d7308 */ /* 0x0003220000000800 */
[----:B------:R-:W-:Y:S01]  /*148e0*/  IMAD.MOV.U32 R119, RZ, RZ, R53 ;  /* 0x000000ffff777224 */ /* 0x000fe200078e0035 */
[----:B--2---:R-:W-:-:S02]  /*148f0*/  SHF.R.U32.HI R12, RZ, 0x18, R2 ;  /* 0x00000018ff0c7819 */ /* 0x004fc40000011602 */
[----:B------:R-:W-:Y:S01]  /*14900*/  LOP3.LUT R2, R0, 0xffff, RZ, 0xc0, !PT ;  /* 0x0000ffff00027812 */ /* 0x000fe200078ec0ff */
[----:B------:R-:W-:-:S03]  /*14910*/  IMAD.MOV.U32 R53, RZ, RZ, R49 ;  /* 0x000000ffff357224 */ /* 0x000fc600078e0031 */
[----:B------:R-:W-:Y:S02]  /*14920*/  SHF.R.U32.HI R8, RZ, 0x8, R2 ;  /* 0x00000008ff087819 */ /* 0x000fe40000011602 */
[----:B-1----:R-:W-:Y:S02]  /*14930*/  LOP3.LUT R11, R0, 0xff, RZ, 0xc0, !PT ;  /* 0x000000ff000b7812 */ /* 0x002fe400078ec0ff */
[----:B------:R-:W-:Y:S02]  /*14940*/  LOP3.LUT R0, R10, 0xff, RZ, 0xc0, !PT ;  /* 0x000000ff0a007812 */ /* 0x000fe400078ec0ff */
[----:B------:R-:W-:Y:S02]  /*14950*/  LOP3.LUT R2, R3, 0xff, RZ, 0xc0, !PT ;  /* 0x000000ff03027812 */ /* 0x000fe400078ec0ff */
[----:B------:R-:W-:Y:S02]  /*14960*/  PRMT R0, R0, 0x5410, R12 ;  /* 0x0000541000007816 */ /* 0x000fe4000000000c */
[----:B------:R-:W-:Y:S01]  /*14970*/  PRMT R46, R231, 0x7054, R231 ;  /* 0x00007054e72e7816 */ /* 0x000fe200000000e7 */
[----:B------:R-:W-:Y:S01]  /*14980*/  IMAD.MOV.U32 R118, RZ, RZ, R119 ;  /* 0x000000ffff767224 */ /* 0x000fe200078e0077 */
[----:B------:R-:W-:Y:S01]  /*14990*/  PRMT R3, R11, 0x5410, R8 ;  /* 0x000054100b037816 */ /* 0x000fe20000000008 */
[----:B------:R-:W-:Y:S01]  /*149a0*/  IMAD.MOV.U32 R119, RZ, RZ, R53 ;  /* 0x000000ffff777224 */ /* 0x000fe200078e0035 */
[----:B------:R-:W-:Y:S01]  /*149b0*/  PRMT R2, R2, 0x5410, R9 ;  /* 0x0000541002027816 */ /* 0x000fe20000000009 */
[----:B------:R-:W-:-:S02]  /*149c0*/  IMAD.MOV.U32 R85, RZ, RZ, R148 ;  /* 0x000000ffff557224 */ /* 0x000fc400078e0094 */
[----:B------:R-:W-:Y:S01]  /*149d0*/  FFMA.FTZ R15, R15, UR19, -R26 ;  /* 0x000000130f0f7c23 */ /* 0x000fe2000801081a */
[----:B------:R-:W-:Y:S02]  /*149e0*/  IMAD.MOV.U32 R84, RZ, RZ, R149 ;  /* 0x000000ffff547224 */ /* 0x000fe400078e0095 */
[----:B------:R-:W-:Y:S02]  /*149f0*/  IMAD.MOV.U32 R83, RZ, RZ, R150 ;  /* 0x000000ffff537224 */ /* 0x000fe400078e0096 */
[----:B------:R-:W-:Y:S02]  /*14a00*/  IMAD.MOV.U32 R82, RZ, RZ, R151 ;  /* 0x000000ffff527224 */ /* 0x000fe400078e0097 */
[----:B------:R-:W-:Y:S01]  /*14a10*/  FFMA.FTZ R26, R87, UR19, -R26 ;  /* 0x00000013571a7c23 */ /* 0x000fe2000801081a */
[----:B------:R-:W-:Y:S01]  /*14a20*/  HMMA.16816.F32 R148, R4, R16, R180 ;  /* 0x000000100494723c */ /* 0x000fe200000018b4 */
[--C-:B------:R-:W-:Y:S01]  /*14a30*/  HSET2.LE.AND R11, R0, R46.reuse, PT ;  /* 0x0000002e000b7233 */ /* 0x100fe20003803000 */
[----:B------:R-:W-:Y:S01]  /*14a40*/  IMAD.MOV.U32 R87, RZ, RZ, R118 ;  /* 0x000000ffff577224 */ /* 0x000fe200078e0076 */
[----:B------:R-:W-:Y:S01]  /*14a50*/  HSET2.LE.AND R0, R3, R46, PT ;  /* 0x0000002e03007233 */ /* 0x000fe20003803000 */
[----:B------:R-:W-:-:S02]  /*14a60*/  IMAD.MOV.U32 R86, RZ, RZ, R119 ;  /* 0x000000ffff567224 */ /* 0x000fc400078e0077 */
[C---:B------:R-:W-:Y:S01]  /*14a70*/  HMMA.16816.F32 R180, R4.reuse, R22, R120 ;  /* 0x0000001604b4723c */ /* 0x040fe20000001878 */
[----:B------:R-:W1:Y:S01]  /*14a80*/  LDSM.16.MT88.4 R120, [R216+0x9c00] ;  /* 0x009c0000d878783b */ /* 0x000e620000004200 */
[--C-:B------:R-:W-:Y:S02]  /*14a90*/  HSET2.LE.AND R3, R2, R46.reuse, PT ;  /* 0x0000002e02037233 */ /* 0x100fe40003803000 */
[----:B----4-:R-:W-:Y:S02]  /*14aa0*/  F2FP.F16.F32.PACK_AB R2, R57, R56 ;  /* 0x000000383902723e */ /* 0x010fe400000000ff */
[C---:B------:R-:W-:Y:S01]  /*14ab0*/  HMMA.16816.F32 R116, R4.reuse, R28, R236 ;  /* 0x0000001c0474723c */ /* 0x040fe200000018ec */
[----:B------:R-:W-:Y:S01]  /*14ac0*/  MUFU.EX2 R29, R26 ;  /* 0x0000001a001d7308 */ /* 0x000fe20000000800 */
[----:B------:R-:W-:Y:S01]  /*14ad0*/  LOP3.LUT R92, R0, R2, RZ, 0xc0, !PT ;  /* 0x00000002005c7212 */ /* 0x000fe200078ec0ff */
[--C-:B------:R-:W-:Y:S01]  /*14ae0*/  FFMA.FTZ R44, R44, UR19, -R24.reuse ;  /* 0x000000132c2c7c23 */ /* 0x100fe20008010818 */
[--C-:B------:R-:W-:Y:S01]  /*14af0*/  FFMA.FTZ R47, R47, UR19, -R24.reuse ;  /* 0x000000132f2f7c23 */ /* 0x100fe20008010818 */
[--C-:B------:R-:W-:Y:S01]  /*14b00*/  FFMA.FTZ R49, R229, UR19, -R24.reuse ;  /* 0x00000013e5317c23 */ /* 0x100fe20008010818 */
[----:B------:R-:W-:Y:S01]  /*14b10*/  FFMA.FTZ R53, R230, UR19, -R24 ;  /* 0x00000013e6357c23 */ /* 0x000fe20008010818 */
[----:B------:R-:W-:Y:S01]  /*14b20*/  FFMA.FTZ R24, R84, R55, R83 ;  /* 0x0000003754187223 */ /* 0x000fe20000010053 */
[----:B------:R-:W-:Y:S01]  /*14b30*/  FADD.FTZ R25, R85, R50 ;  /* 0x0000003255197221 */ /* 0x000fe20000010000 */
[----:B------:R-:W-:Y:S01]  /*14b40*/  IMAD.MOV.U32 R236, RZ, RZ, R87 ;  /* 0x000000ffffec7224 */ /* 0x000fe200078e0057 */
[C---:B------:R-:W-:Y:S06]  /*14b50*/  HMMA.16816.F32 R68, R4.reuse, R36, R152 ;  /* 0x000000240444723c */ /* 0x040fec0000001898 */
[C---:B------:R-:W-:Y:S06]  /*14b60*/  HMMA.16816.F32 R184, R4.reuse, R18, R184 ;  /* 0x0000001204b8723c */ /* 0x040fec00000018b8 */
[C---:B------:R-:W-:Y:S06]  /*14b70*/  HMMA.16816.F32 R188, R4.reuse, R20, R188 ;  /* 0x0000001404bc723c */ /* 0x040fec00000018bc */
[----:B------:R-:W-:Y:S01]  /*14b80*/  HMMA.16816.F32 R176, R4, R34, R176 ;  /* 0x0000002204b0723c */ /* 0x000fe200000018b0 */
[----:B------:R-:W-:-:S02]  /*14b90*/  HSET2.LE.AND R9, R13, R46, PT ;  /* 0x0000002e0d097233 */ /* 0x000fc40003803000 */
[----:B------:R-:W-:Y:S01]  /*14ba0*/  F2FP.F16.F32.PACK_AB R10, R45, R48 ;  /* 0x000000302d0a723e */ /* 0x000fe200000000ff */
[--C-:B------:R-:W-:Y:S01]  /*14bb0*/  FFMA.FTZ R16, R66, UR19, -R27.reuse ;  /* 0x0000001342107c23 */ /* 0x100fe2000801081b */
[----:B------:R-:W-:Y:S01]  /*14bc0*/  MUFU.EX2 R28, R44 ;  /* 0x0000002c001c7308 */ /* 0x000fe20000000800 */
[----:B------:R-:W-:Y:S01]  /*14bd0*/  HMMA.16816.F32 R36, R4, R38, R136 ;  /* 0x000000260424723c */ /* 0x000fe20000001888 */
[----:B------:R-:W-:Y:S01]  /*14be0*/  FFMA.FTZ R19, R94, UR19, -R27 ;  /* 0x000000135e137c23 */ /* 0x000fe2000801081b */
[----:B------:R-:W-:Y:S01]  /*14bf0*/  LOP3.LUT R94, R9, R10, RZ, 0xc0, !PT ;  /* 0x0000000a095e7212 */ /* 0x000fe200078ec0ff */
[----:B------:R-:W-:Y:S01]  /*14c00*/  IMAD.MOV.U32 R33, RZ, RZ, R157 ;  /* 0x000000ffff217224 */ /* 0x000fe200078e009d */
[----:B------:R2:W5:Y:S03]  /*14c10*/  LDL.LU R229, [R1+0xd8] ;  /* 0x0000d80001e57983 */ /* 0x0005660000300800 */
[----:B------:R-:W-:Y:S08]  /*14c20*/  MUFU.EX2 R13, R49 ;  /* 0x00000031000d7308 */ /* 0x000ff00000000800 */
[----:B------:R-:W-:Y:S01]  /*14c30*/  MUFU.EX2 R26, R53 ;  /* 0x00000035001a7308 */ /* 0x000fe20000000800 */
[----:B------:R-:W-:Y:S01]  /*14c40*/  FFMA.FTZ R18, R82, R54, R81 ;  /* 0x0000003652127223 */ /* 0x000fe20000010051 */
[----:B---3--:R-:W-:-:S06]  /*14c50*/  IMAD.MOV.U32 R80, RZ, RZ, R133 ;  /* 0x000000ffff507224 */ /* 0x008fcc00078e0085 */
[----:B------:R-:W-:Y:S01]  /*14c60*/  MUFU.EX2 R10, R19 ;  /* 0x00000013000a7308 */ /* 0x000fe20000000800 */
[C---:B------:R-:W-:Y:S01]  /*14c70*/  HMMA.16816.F32 R132, R4.reuse, R30, R212 ;  /* 0x0000001e0484723c */ /* 0x040fe200000018d4 */
[----:B------:R-:W-:Y:S01]  /*14c80*/  IMAD.MOV.U32 R237, RZ, RZ, R160 ;  /* 0x000000ffffed7224 */ /* 0x000fe200078e00a0 */
[----:B------:R-:W-:Y:S01]  /*14c90*/  LDSM.16.MT88.4 R136, [R218+0x9c00] ;  /* 0x009c0000da88783b */ /* 0x000fe20000004200 */
[----:B------:R-:W-:Y:S02]  /*14ca0*/  IMAD.MOV.U32 R238, RZ, RZ, R171 ;  /* 0x000000ffffee7224 */ /* 0x000fe400078e00ab */
[----:B------:R-:W-:Y:S01]  /*14cb0*/  IMAD.MOV.U32 R239, RZ, RZ, R170 ;  /* 0x000000ffffef7224 */ /* 0x000fe200078e00aa */
[----:B------:R-:W3:Y:S01]  /*14cc0*/  LDSM.16.MT88.4 R152, [R216+0xac00] ;  /* 0x00ac0000d898783b */ /* 0x000ee20000004200 */
[----:B------:R-:W4:Y:S01]  /*14cd0*/  MUFU.EX2 R31, R14 ;  /* 0x0000000e001f7308 */ /* 0x000f220000000800 */
[----:B------:R-:W-:Y:S01]  /*14ce0*/  FFMA.FTZ R17, R80, R51, R67 ;  /* 0x0000003350117223 */ /* 0x000fe20000010043 */
[----:B------:R-:W-:Y:S01]  /*14cf0*/  IMAD.MOV.U32 R66, RZ, RZ, R169 ;  /* 0x000000ffff427224 */ /* 0x000fe200078e00a9 */
[----:B------:R-:W-:Y:S04]  /*14d00*/  LDSM.16.MT88.4 R80, [R216+0xbc00] ;  /* 0x00bc0000d850783b */ /* 0x000fe80000004200 */
[----:B------:R-:W-:Y:S01]  /*14d10*/  LDSM.16.MT88.4 R20, [R218+0xbc00] ;  /* 0x00bc0000da14783b */ /* 0x000fe20000004200 */
[----:B------:R1:W2:Y:S03]  /*14d20*/  MUFU.EX2 R30, R15 ;  /* 0x0000000f001e7308 */ /* 0x0002a60000000800 */
[----:B------:R3:W5:Y:S01]  /*14d30*/  LDL.LU R230, [R1+0xd4] ;  /* 0x0000d40001e67983 */ /* 0x0007620000300800 */
[----:B----4-:R-:W-:Y:S01]  /*14d40*/  F2FP.F16.F32.PACK_AB R8, R31, R32 ;  /* 0x000000201f08723e */ /* 0x010fe200000000ff */
[--C-:B------:R-:W-:Y:S01]  /*14d50*/  FFMA.FTZ R14, R93, UR19, -R27.reuse ;  /* 0x000000135d0e7c23 */ /* 0x100fe2000801081b */
[----:B------:R-:W-:Y:S01]  /*14d60*/  IMAD.MOV.U32 R67, RZ, RZ, R86 ;  /* 0x000000ffff437224 */ /* 0x000fe200078e0056 */
[----:B------:R4:W5:Y:S01]  /*14d70*/  LDL.LU R222, [R1+0xd0] ;  /* 0x0000d00001de7983 */ /* 0x0009620000300800 */
[----:B------:R-:W-:Y:S01]  /*14d80*/  LOP3.LUT R93, R3, R8, RZ, 0xc0, !PT ;  /* 0x00000008035d7212 */ /* 0x000fe200078ec0ff */
[----:B------:R-:W-:Y:S01]  /*14d90*/  IMAD.WIDE.U32 R2, R156, -0x2daee0ad, RZ ;  /* 0xd2511f539c027825 */ /* 0x000fe200078e00ff */
[C---:B------:R-:W-:Y:S01]  /*14da0*/  HMMA.16816.F32 R84, R4.reuse, R40, R124 ;  /* 0x000000280454723c */ /* 0x040fe2000000187c */
[----:B------:R4:W5:Y:S03]  /*14db0*/  LDL.LU R221, [R1+0xcc] ;  /* 0x0000cc0001dd7983 */ /* 0x0009660000300800 */
[----:B------:R-:W-:Y:S01]  /*14dc0*/  LOP3.LUT R0, R3, R52, R246, 0x96, !PT ;  /* 0x0000003403007212 */ /* 0x000fe200078e96f6 */
[----:B-1----:R-:W-:Y:S01]  /*14dd0*/  FFMA.FTZ R15, R95, UR19, -R27 ;  /* 0x000000135f0f7c23 */ /* 0x002fe2000801081b */
[----:B------:R-:W-:Y:S01]  /*14de0*/  HMMA.16816.F32 R40, R4, R42, R128 ;  /* 0x0000002a0428723c */ /* 0x000fe20000001880 */
[----:B------:R-:W-:Y:S01]  /*14df0*/  LOP3.LUT R3, R2, 0xffff, RZ, 0xc0, !PT ;  /* 0x0000ffff02037812 */ /* 0x000fe200078ec0ff */
[----:B------:R-:W-:Y:S01]  /*14e00*/  IMAD.MOV.U32 R212, RZ, RZ, R163 ;  /* 0x000000ffffd47224 */ /* 0x000fe200078e00a3 */
[----:B--2---:R-:W-:Y:S01]  /*14e10*/  F2FP.F16.F32.PACK_AB R12, R29, R30 ;  /* 0x0000001e1d0c723e */ /* 0x004fe200000000ff */
[----:B------:R-:W-:Y:S01]  /*14e20*/  IMAD.MOV.U32 R214, RZ, RZ, R161 ;  /* 0x000000ffffd67224 */ /* 0x000fe200078e00a1 */
[----:B------:R4:W5:Y:S02]  /*14e30*/  LDL.LU R220, [R1+0xc8] ;  /* 0x0000c80001dc7983 */ /* 0x0009640000300800 */
[----:B------:R-:W-:-:S02]  /*14e40*/  SHF.R.U32.HI R4, RZ, 0x10, R2 ;  /* 0x00000010ff047819 */ /* 0x000fc40000011602 */
[----:B------:R-:W-:Y:S02]  /*14e50*/  LOP3.LUT R5, R2, 0xff, RZ, 0xc0, !PT ;  /* 0x000000ff02057812 */ /* 0x000fe400078ec0ff */
[----:B------:R-:W-:Y:S02]  /*14e60*/  SHF.R.U32.HI R6, RZ, 0x18, R2 ;  /* 0x00000018ff067819 */ /* 0x000fe40000011602 */
[----:B------:R-:W-:Y:S01]  /*14e70*/  SHF.R.U32.HI R3, RZ, 0x8, R3 ;  /* 0x00000008ff037819 */ /* 0x000fe20000011603 */
[----:B------:R-:W-:Y:S01]  /*14e80*/  MUFU.EX2 R27, R47 ;  /* 0x0000002f001b7308 */ /* 0x000fe20000000800 */
[----:B------:R-:W-:-:S07]  /*14e90*/  LOP3.LUT R2, R4, 0xff, RZ, 0xc0, !PT ;  /* 0x000000ff04027812 */ /* 0x000fce00078ec0ff */
[----:B------:R-:W-:Y:S01]  /*14ea0*/  MUFU.EX2 R15, R15 ;  /* 0x0000000f000f7308 */ /* 0x000fe20000000800 */
[----:B------:R-:W-:Y:S01]  /*14eb0*/  PRMT R8, R5, 0x5410, R3 ;  /* 0x0000541005087816 */ /* 0x000fe20000000003 */
[----:B------:R-:W-:Y:S01]  /*14ec0*/  IMAD.MOV.U32 R163, RZ, RZ, R158 ;  /* 0x000000ffffa37224 */ /* 0x000fe200078e009e */
[----:B------:R-:W-:Y:S01]  /*14ed0*/  PRMT R5, R2, 0x5410, R6 ;  /* 0x0000541002057816 */ /* 0x000fe20000000006 */
[----:B------:R-:W-:Y:S01]  /*14ee0*/  IMAD.MOV.U32 R213, RZ, RZ, R162 ;  /* 0x000000ffffd57224 */ /* 0x000fe200078e00a2 */
[----:B------:R-:W-:Y:S01]  /*14ef0*/  LOP3.LUT R2, R0, 0xffff, RZ, 0xc0, !PT ;  /* 0x0000ffff00027812 */ /* 0x000fe200078ec0ff */
[----:B------:R-:W-:Y:S01]  /*14f00*/  FADD.FTZ R7, R159, R17 ;  /* 0x000000119f077221 */ /* 0x000fe20000010000 */
[----:B------:R-:W-:Y:S01]  /*14f10*/  LOP3.LUT R95, R11, R12, RZ, 0xc0, !PT ;  /* 0x0000000c0b5f7212 */ /* 0x000fe200078ec0ff */
[----:B------:R-:W-:Y:S01]  /*14f20*/  IMAD.MOV.U32 R215, RZ, RZ, R168 ;  /* 0x000000ffffd77224 */ /* 0x000fe200078e00a8 */
[----:B------:R-:W1:Y:S01]  /*14f30*/  MUFU.EX2 R11, R14 ;  /* 0x0000000e000b7308 */ /* 0x000e620000000800 */
[----:B------:R-:W-:Y:S01]  /*14f40*/  SHF.R.U32.HI R3, RZ, 0x10, R0 ;  /* 0x00000010ff037819 */ /* 0x000fe20000011600 */
[----:B------:R-:W-:Y:S01]  /*14f50*/  FADD.FTZ R9, R212, R25 ;  /* 0x00000019d4097221 */ /* 0x000fe20000010000 */
[----:B------:R-:W-:Y:S01]  /*14f60*/  LOP3.LUT R4, R0, 0xff, RZ, 0xc0, !PT ;  /* 0x000000ff00047812 */ /* 0x000fe200078ec0ff */
[----:B------:R-:W2:Y:S01]  /*14f70*/  LDSM.16.MT88.4 R168, [R218+0xac00] ;  /* 0x00ac0000daa8783b */ /* 0x000ea20000004200 */
[----:B------:R-:W-:-:S03]  /*14f80*/  SHF.R.U32.HI R2, RZ, 0x8, R2 ;  /* 0x00000008ff027819 */ /* 0x000fc60000011602 */
[----:B------:R3:W4:Y:S01]  /*14f90*/  MUFU.EX2 R12, R16 ;  /* 0x00000010000c7308 */ /* 0x0007220000000800 */
[----:B------:R-:W-:Y:S01]  /*14fa0*/  SHF.R.U32.HI R0, RZ, 0x18, R0 ;  /* 0x00000018ff007819 */ /* 0x000fe20000011600 */
[----:B------:R2:W5:Y:S01]  /*14fb0*/  LDL.LU R219, [R1+0xc4] ;  /* 0x0000c40001db7983 */ /* 0x0005620000300800 */
[----:B------:R-:W-:Y:S02]  /*14fc0*/  LOP3.LUT R3, R3, 0xff, RZ, 0xc0, !PT ;  /* 0x000000ff03037812 */ /* 0x000fe400078ec0ff */
[----:B------:R-:W-:Y:S01]  /*14fd0*/  PRMT R2, R4, 0x5410, R2 ;  /* 0x0000541004027816 */ /* 0x000fe20000000002 */
[----:B------:R-:W-:Y:S01]  /*14fe0*/  HMMA.16816.F32 R124, R92, R122, R96 ;  /* 0x0000007a5c7c723c */ /* 0x000fe20000001860 */
[----:B------:R-:W-:Y:S01]  /*14ff0*/  PRMT R6, R3, 0x5410, R0 ;  /* 0x0000541003067816 */ /* 0x000fe20000000000 */
[----:B------:R-:W-:Y:S01]  /*15000*/  FADD.FTZ R9, R236, R9 ;  /* 0x00000009ec097221 */ /* 0x000fe20000010000 */
[--C-:B------:R-:W-:Y:S01]  /*15010*/  HSET2.LE.AND R3, R5, R46.reuse, PT ;  /* 0x0000002e05037233 */ /* 0x100fe20003803000 */
[----:B------:R2:W5:Y:S01]  /*15020*/  LDL.LU R217, [R1+0xc0] ;  /* 0x0000c00001d97983 */ /* 0x0005620000300800 */
[----:B------:R-:W-:-:S02]  /*15030*/  HSET2.LE.AND R0, R8, R46, PT ;  /* 0x0000002e08007233 */ /* 0x000fc40003803000 */
[--C-:B------:R-:W-:Y:S02]  /*15040*/  HSET2.LE.AND R5, R2, R46.reuse, PT ;  /* 0x0000002e02057233 */ /* 0x100fe40003803000 */
[----:B------:R-:W-:Y:S01]  /*15050*/  F2FP.F16.F32.PACK_AB R2, R26, R13 ;  /* 0x0000000d1a02723e */ /* 0x000fe200000000ff */
[----:B------:R-:W-:Y:S01]  /*15060*/  FADD.FTZ R4, R163, R18 ;  /* 0x00000012a3047221 */ /* 0x000fe20000010000 */
[----:B------:R-:W-:Y:S01]  /*15070*/  HSET2.LE.AND R6, R6, R46, PT ;  /* 0x0000002e06067233 */ /* 0x000fe20003803000 */
[----:B------:R-:W-:Y:S01]  /*15080*/  FADD.FTZ R8, R33, R24 ;  /* 0x0000001821087221 */ /* 0x000fe20000010000 */
[----:B------:R-:W-:Y:S01]  /*15090*/  LOP3.LUT R98, R0, R2, RZ, 0xc0, !PT ;  /* 0x0000000200627212 */ /* 0x000fe200078ec0ff */
[----:B---3--:R-:W-:Y:S01]  /*150a0*/  FADD.FTZ R16, R213, R7 ;  /* 0x00000007d5107221 */ /* 0x008fe20000010000 */
[----:B-1----:R-:W-:Y:S01]  /*150b0*/  F2FP.F16.F32.PACK_AB R2, R10, R11 ;  /* 0x0000000b0a02723e */ /* 0x002fe200000000ff */
[----:B------:R-:W-:Y:S01]  /*150c0*/  FADD.FTZ R14, R214, R4 ;  /* 0x00000004d60e7221 */ /* 0x000fe20000010000 */
[----:B------:R-:W-:Y:S01]  /*150d0*/  F2FP.F16.F32.PACK_AB R0, R27, R28 ;  /* 0x0000001c1b00723e */ /* 0x000fe200000000ff */
[----:B------:R-:W-:Y:S01]  /*150e0*/  FADD.FTZ R7, R215, R8 ;  /* 0x00000008d7077221 */ /* 0x000fe20000010000 */
[----:B----4-:R-:W-:-:S02]  /*150f0*/  F2FP.F16.F32.PACK_AB R4, R12, R15 ;  /* 0x0000000f0c04723e */ /* 0x010fc400000000ff */
        /* <DEDUP_REMOVED lines=54> */
[-C--:B------:R-:W-:Y:S01]  /*15460*/  HMMA.16816.F32 R112, R92, R120.reuse, R108 ;  /* 0x000000785c70723c */ /* 0x080fe2000000186c */
[----:B------:R1:W-:Y:S04]  /*15470*/  STL [R1+0x58], R4 ;  /* 0x0000580401007387 */ /* 0x0003e80000100800 */
[----:B------:R1:W-:Y:S01]  /*15480*/  STL [R1+0x70], R3 ;  /* 0x0000700301007387 */ /* 0x0003e20000100800 */
[C---:B------:R-:W-:Y:S03]  /*15490*/  HMMA.16816.F32 R116, R96.reuse, R120, R116 ;  /* 0x000000786074723c */ /* 0x040fe60000001874 */
[----:B------:R1:W-:Y:S03]  /*154a0*/  STL [R1+0x78], R2 ;  /* 0x0000780201007387 */ /* 0x0003e60000100800 */
[----:B------:R-:W-:Y:S01]  /*154b0*/  HMMA.16816.F32 R120, R96, R122, R132 ;  /* 0x0000007a6078723c */ /* 0x000fe20000001884 */
[----:B------:R1:W-:Y:S05]  /*154c0*/  STL [R1+0x74], R0 ;  /* 0x0000740001007387 */ /* 0x0003ea0000100800 */
[C---:B------:R-:W-:Y:S06]  /*154d0*/  HMMA.16816.F32 R156, R92.reuse, R154, R76 ;  /* 0x0000009a5c9c723c */ /* 0x040fec000000184c */
[----:B--2---:R-:W-:Y:S06]  /*154e0*/  HMMA.16816.F32 R160, R92, R168, R72 ;  /* 0x000000a85ca0723c */ /* 0x004fec0000001848 */
[-C--:B------:R-:W-:Y:S06]  /*154f0*/  HMMA.16816.F32 R132, R96, R136.reuse, R148 ;  /* 0x000000886084723c */ /* 0x080fec0000001894 */
        /* <DEDUP_REMOVED lines=18> */
.L_x_470:
[----:B------:R-:W-:-:S06]  /*15620*/  UISETP.GT.AND UP0, UPT, UR17, UR12, UPT ;  /* 0x0000000c1100728c */ /* 0x000fcc000bf04270 */
[----:B------:R-:W-:-:S13]  /*15630*/  PLOP3.LUT P0, PT, PT, PT, UP0, 0x80, 0x0 ;  /* 0x000000000000781c */ /* 0x000fda0003f0f008 */
[----:B------:R-:W-:Y:S05]  /*15640*/  @!P0 BRA `(.L_x_477) ;  /* 0x0000005c00ec8947 */ /* 0x000fea0003800000 */
[----:B------:R-:W2:Y:S01]  /*15650*/  LDL.64 R6, [R1+0xa0] ;  /* 0x0000a00001067983 */ /* 0x000ea20000100a00 */
[----:B------:R-:W-:Y:S01]  /*15660*/  ULDC UR4, c[0x0][0x2d0] ;  /* 0x0000b40000047ab9 */ /* 0x000fe20000000800 */
[----:B------:R-:W-:Y:S01]  /*15670*/  PRMT R5, R231, 0x7054, R231 ;  /* 0x00007054e7057816 */ /* 0x000fe200000000e7 */
[----:B------:R-:W-:Y:S01]  /*15680*/  IMAD.MOV.U32 R106, RZ, RZ, R102 ;  /* 0x000000ffff6a7224 */ /* 0x000fe200078e0066 */
[----:B------:R-:W3:Y:S01]  /*15690*/  LDL.LU R4, [R1+0x48] ;  /* 0x0000480001047983 */ /* 0x000ee20000300800 */
[----:B------:R-:W-:Y:S01]  /*156a0*/  MOV R100, R103 ;  /* 0x0000006700647202 */ /* 0x000fe20000000f00 */
[----:B------:R-:W-:Y:S01]  /*156b0*/  ULDC UR9, c[0x0][0x2d0] ;  /* 0x0000b40000097ab9 */ /* 0x000fe20000000800 */
[----:B------:R-:W-:Y:S01]  /*156c0*/  MOV R108, R104 ;  /* 0x00000068006c7202 */ /* 0x000fe20000000f00 */
[----:B------:R-:W4:Y:S01]  /*156d0*/  LDL.LU R0, [R1+0x84] ;  /* 0x0000840001007983 */ /* 0x000f220000300800 */
[----:B------:R-:W-:Y:S01]  /*156e0*/  MOV R107, R101 ;  /* 0x00000065006b7202 */ /* 0x000fe20000000f00 */
[----:B------:R-:W-:-:S02]  /*156f0*/  ULDC.64 UR6, c[0x0][0x248] ;  /* 0x0000920000067ab9 */ /* 0x000fc40000000a00 */
[----:B------:R-:W4:Y:S04]  /*15700*/  LDL.LU R2, [R1+0x4c] ;  /* 0x00004c0001027983 */ /* 0x000f280000300800 */
[----:B------:R-:W4:Y:S01]  /*15710*/  LDL.LU R3, [R1+0x80] ;  /* 0x0000800001037983 */ /* 0x000f220000300800 */
[----:B--2---:R-:W-:Y:S01]  /*15720*/  ISETP.GE.AND P4, PT, R6, UR4, PT ;  /* 0x0000000406007c0c */ /* 0x004fe2000bf86270 */
[----:B------:R-:W-:-:S12]  /*15730*/  ULDC UR4, c[0x0][0x2ec] ;  /* 0x0000bb0000047ab9 */ /* 0x000fd80000000800 */
[----:B------:R-:W1:Y:S08]  /*15740*/  @!P4 LDC.64 R8, c[0x0][0x220] ;  /* 0x00008800ff08cb82 */ /* 0x000e700000000a00 */
[----:B------:R-:W2:Y:S01]  /*15750*/  @!P4 LDC.64 R6, c[0x0][0x220] ;  /* 0x00008800ff06cb82 */ /* 0x000ea20000000a00 */
[----:B-1----:R-:W-:Y:S04]  /*15760*/  @!P4 STL.64 [R1+0x90], R8 ;  /* 0x000090080100c387 */ /* 0x002fe80000100a00 */
[----:B--2---:R3:W-:Y:S02]  /*15770*/  @!P4 STL.64 [R1+0x88], R6 ;  /* 0x000088060100c387 */ /* 0x0047e40000100a00 */
[----:B---3--:R-:W-:-:S04]  /*15780*/  IMAD.WIDE.U32 R6, R4, -0x326172a9, RZ ;  /* 0xcd9e8d5704067825 */ /* 0x008fc800078e00ff */
[----:B----4-:R-:W-:Y:S01]  /*15790*/  IMAD.WIDE.U32 R4, R0, -0x326172a9, RZ ;  /* 0xcd9e8d5700047825 */ /* 0x010fe200078e00ff */
[----:B------:R-:W-:Y:S01]  /*157a0*/  STL.64 [R1+0x68], R6 ;  /* 0x0000680601007387 */ /* 0x000fe20000100a00 */
[----:B------:R-:W-:-:S03]  /*157b0*/  LOP3.LUT R0, R7, R2, RZ, 0x3c, !PT ;  /* 0x0000000207007212 */ /* 0x000fc600078e3cff */
[----:B------:R1:W-:Y:S01]  /*157c0*/  STL.64 [R1+0x60], R4 ;  /* 0x0000600401007387 */ /* 0x0003e20000100a00 */
[----:B------:R-:W-:Y:S01]  /*157d0*/  LOP3.LUT R2, R5, R2, RZ, 0x3c, !PT ;  /* 0x0000000205027212 */ /* 0x000fe200078e3cff */
[----:B-1----:R-:W-:-:S05]  /*157e0*/  IMAD.WIDE.U32 R4, R3, -0x2daee0ad, RZ ;  /* 0xd2511f5303047825 */ /* 0x002fca00078e00ff */
[----:B------:R1:W-:Y:S04]  /*157f0*/  STL.64 [R1+0x20], R4 ;  /* 0x0000200401007387 */ /* 0x0003e80000100a00 */
[----:B------:R-:W2:Y:S04]  /*15800*/  LDL.LU.64 R6, [R1+0x50] ;  /* 0x0000500001067983 */ /* 0x000ea80000300a00 */
[----:B-1----:R-:W3:Y:S01]  /*15810*/  LDL.LU.64 R4, [R1+0xb8] ;  /* 0x0000b80001047983 */ /* 0x002ee20000300a00 */
[----:B------:R-:W-:-:S04]  /*15820*/  IMAD.WIDE.U32 R8, R0, -0x2daee0ad, RZ ;  /* 0xd2511f5300087825 */ /* 0x000fc800078e00ff */
[----:B------:R-:W-:Y:S01]  /*15830*/  IMAD.WIDE.U32 R2, R2, -0x2daee0ad, RZ ;  /* 0xd2511f5302027825 */ /* 0x000fe200078e00ff */
[----:B------:R-:W-:Y:S04]  /*15840*/  STL.64 [R1+0x30], R8 ;  /* 0x0000300801007387 */ /* 0x000fe80000100a00 */
[----:B------:R2:W-:Y:S02]  /*15850*/  STL.64 [R1+0x38], R2 ;  /* 0x0000380201007387 */ /* 0x0005e40000100a00 */
[----:B--2---:R-:W-:Y:S01]  /*15860*/  IMAD.MOV.U32 R3, RZ, RZ, R7 ;  /* 0x000000ffff037224 */ /* 0x004fe200078e0007 */
[----:B---3--:R-:W-:-:S05]  /*15870*/  MOV R2, R4 ;  /* 0x0000000400027202 */ /* 0x008fca0000000f00 */
[----:B------:R1:W-:Y:S01]  /*15880*/  STL.64 [R1+0x80], R2 ;  /* 0x0000800201007387 */ /* 0x0003e20000100a00 */
[----:B------:R-:W-:Y:S05]  /*15890*/  BRA `(.L_x_478) ;  /* 0x00000004000c7947 */ /* 0x000fea0003800000 */
.L_x_480:
        /* <DEDUP_REMOVED lines=17> */
[----:B--2---:R-:W-:Y:S02]  /*159b0*/  LEA R4, P1, R4, R12, 0x6 ;  /* 0x0000000c04047211 */ /* 0x004fe400078230ff */
[----:B------:R-:W2:Y:S02]  /*159c0*/  @!P4 LDC.64 R12, c[0x0][0x218] ;  /* 0x00008600ff0ccb82 */ /* 0x000ea40000000a00 */
[----:B---3--:R-:W-:Y:S02]  /*159d0*/  LEA.HI.X R5, R8, R21, R5, 0x6, P1 ;  /* 0x0000001508057211 */ /* 0x008fe400008f3405 */
[C---:B-1----:R-:W-:Y:S04]  /*159e0*/  @!P4 LEA R6, P1, R4.reuse, R6, 0x1 ;  /* 0x000000060406c211 */ /* 0x042fe800078208ff */
[C-C-:B------:R-:W-:Y:S01]  /*159f0*/  @!P4 LEA.HI.X R7, R4.reuse, R7, R5.reuse, 0x1, P1 ;  /* 0x000000070407c211 */ /* 0x140fe200008f0c05 */
[----:B------:R-:W1:Y:S01]  /*15a00*/  @!P6 LDC.64 R8, c[0x0][0x218] ;  /* 0x00008600ff08eb82 */ /* 0x000e620000000a00 */
[C---:B-----5:R-:W-:Y:S03]  /*15a10*/  @!P6 LEA R16, P1, R4.reuse, R16, 0x1 ;  /* 0x000000100410e211 */ /* 0x060fe600078208ff */
[----:B------:R-:W-:Y:S01]  /*15a20*/  @!PT LDS RZ, [RZ] ;  /* 0x00000000fffff984 */ /* 0x000fe20000000800 */
[----:B------:R-:W-:Y:S01]  /*15a30*/  @!PT LDS RZ, [RZ] ;  /* 0x00000000fffff984 */ /* 0x000fe20000000800 */
[----:B------:R-:W-:Y:S01]  /*15a40*/  @!PT LDS RZ, [RZ] ;  /* 0x00000000fffff984 */ /* 0x000fe20000000800 */
[----:B------:R3:W-:Y:S01]  /*15a50*/  @!P4 LDGSTS.E.BYPASS.LTC128B.128 [R222+0x6000], desc[UR22][R6.64] ;  /* 0x0600000006decfae */ /* 0x0007e2000b901d56 */
[C-C-:B------:R-:W-:Y:S02]  /*15a60*/  @!P6 LEA.HI.X R17, R4.reuse, R17, R5.reuse, 0x1, P1 ;  /* 0x000000110411e211 */ /* 0x140fe400008f0c05 */
[C---:B----4-:R-:W-:Y:S01]  /*15a70*/  @!P2 LEA R14, P1, R4.reuse, R14, 0x1 ;  /* 0x0000000e040ea211 */ /* 0x050fe200078208ff */
[----:B------:R4:W-:Y:S01]  /*15a80*/  @P6 STS.128 [R222+0x7000], RZ ;  /* 0x007000ffde006388 */ /* 0x0009e20000000c00 */
[----:B------:R-:W3:Y:S02]  /*15a90*/  @!P2 LDC.64 R20, c[0x0][0x218] ;  /* 0x00008600ff14ab82 */ /* 0x000ee40000000a00 */
        /* <DEDUP_REMOVED lines=8> */
[C---:B--2---:R-:W-:Y:S01]  /*15b20*/  @!P4 LEA R12, P1, R4.reuse, R12, 0x1 ;  /* 0x0000000c040cc211 */ /* 0x044fe200078208ff */
        /* <DEDUP_REMOVED lines=11> */
[C-C-:B------:R-:W-:Y:S03]  /*15be0*/  @!P6 LEA.HI.X R9, R4.reuse, R9, R5.reuse, 0x1, P1 ;  /* 0x000000090409e211 */ /* 0x140fe600008f0c05 */
[----:B------:R4:W-:Y:S01]  /*15bf0*/  @P6 STS.128 [R222+0x7800], RZ ;  /* 0x007800ffde006388 */ /* 0x0009e20000000c00 */
[C---:B---3--:R-:W-:Y:S03]  /*15c00*/  @!P2 LEA R6, P1, R4.reuse, R20, 0x1 ;  /* 0x000000140406a211 */ /* 0x048fe600078208ff */
[----:B------:R-:W-:Y:S01]  /*15c10*/  @!PT LDS RZ, [RZ] ;  /* 0x00000000fffff984 */ /* 0x000fe20000000800 */
[----:B------:R-:W-:Y:S01]  /*15c20*/  @!PT LDS RZ, [RZ] ;  /* 0x00000000fffff984 */ /* 0x000fe20000000800 */
[----:B------:R-:W-:Y:S01]  /*15c30*/  @!PT LDS RZ, [RZ] ;  /* 0x00000000fffff984 */ /* 0x000fe20000000800 */
[----:B------:R4:W-:Y:S01]  /*15c40*/  @!P6 LDGSTS.E.BYPASS.LTC128B.128 [R222+0x7800], desc[UR22][R8.64+0x40] ;  /* 0x0780004008deefae */ /* 0x0009e2000b901d56 */
[----:B------:R-:W-:Y:S03]  /*15c50*/  @!P2 LEA.HI.X R7, R4, R21, R5, 0x1, P1 ;  /* 0x000000150407a211 */ /* 0x000fe600008f0c05 */
[----:B------:R4:W-:Y:S04]  /*15c60*/  @P2 STS.128 [R222+0x8800], RZ ;  /* 0x008800ffde002388 */ /* 0x0009e80000000c00 */
[----:B------:R-:W-:Y:S01]  /*15c70*/  @!PT LDS RZ, [RZ] ;  /* 0x00000000fffff984 */ /* 0x000fe20000000800 */
[----:B------:R-:W-:Y:S01]  /*15c80*/  @!PT LDS RZ, [RZ] ;  /* 0x00000000fffff984 */ /* 0x000fe20000000800 */
[----:B------:R-:W-:Y:S01]  /*15c90*/  @!PT LDS RZ, [RZ] ;  /* 0x00000000fffff984 */ /* 0x000fe20000000800 */
[----:B------:R4:W-:Y:S04]  /*15ca0*/  @!P2 LDGSTS.E.BYPASS.LTC128B.128 [R222+0x8800], desc[UR22][R6.64+0x80] ;  /* 0x0880008006deafae */ /* 0x0009e8000b901d56 */
[----:B------:R-:W0:Y:S01]  /*15cb0*/  LDGDEPBAR ;  /* 0x00000000000079af */ /* 0x000e220000000000 */
[----:B------:R-:W-:Y:S05]  /*15cc0*/  BRA `(.L_x_479) ;  /* 0x0000001800947947 */ /* 0x000fea0003800000 */
.L_x_478:
        /* <DEDUP_REMOVED lines=14> */
[----:B-----5:R-:W-:Y:S06]  /*15db0*/  @P4 STS [R222+0x9000], RZ ;  /* 0x009000ffde004388 */ /* 0x020fec0000000800 */
[----:B------:R-:W-:Y:S06]  /*15dc0*/  @P4 STS [R222+0x9004], RZ ;  /* 0x009004ffde004388 */ /* 0x000fec0000000800 */
[----:B------:R-:W-:Y:S01]  /*15dd0*/  @P4 STS.64 [R222+0x9008], RZ ;  /* 0x009008ffde004388 */ /* 0x000fe20000000a00 */
[----:B------:R-:W1:Y:S02]  /*15de0*/  S2R R101, SR_TID.X ;  /* 0x0000000000657919 */ /* 0x000e640000002100 */
[----:B-1----:R-:W-:Y:S05]  /*15df0*/  IMAD.SHL.U32 R101, R101, 0x2, RZ ;  /* 0x0000000265657824 */ /* 0x002fea00078e00ff */
[----:B------:R-:W-:Y:S02]  /*15e00*/  LOP3.LUT R101, R101, 0x6, RZ, 0xc0, !PT ;  /* 0x0000000665657812 */ /* 0x000fe400078ec0ff */
[----:B--2---:R-:W-:Y:S02]  /*15e10*/  ISETP.GE.AND P6, PT, R3, UR9, PT ;  /* 0x0000000903007c0c */ /* 0x004fe4000bfc6270 */
[----:B---3--:R-:W-:Y:S01]  /*15e20*/  ISETP.GE.AND P2, PT, R2, UR9, PT ;  /* 0x0000000902007c0c */ /* 0x008fe2000bf46270 */
[----:B------:R-:W-:Y:S04]  /*15e30*/  IMAD.U32 R2, RZ, RZ, UR8 ;  /* 0x00000008ff027e24 */ /* 0x000fe8000f8e00ff */
[----:B----4-:R-:W-:Y:S06]  /*15e40*/  IMAD.WIDE.U32 R2, R2, UR28, R18 ;  /* 0x0000001c02027c25 */ /* 0x010fec000f8e0012 */
[----:B------:R-:W1:Y:S01]  /*15e50*/  @!P6 LDC.64 R10, c[0x0][0x220] ;  /* 0x00008800ff0aeb82 */ /* 0x000e620000000a00 */
[----:B------:R-:W-:Y:S01]  /*15e60*/  VIADD R3, R3, UR10 ;  /* 0x0000000a03037c36 */ /* 0x000fe20008000000 */
[C---:B------:R-:W-:Y:S01]  /*15e70*/  @!P4 LEA R4, P0, R2.reuse, R4, 0x1 ;  /* 0x000000040204c211 */ /* 0x040fe200078008ff */
[----:B------:R-:W-:Y:S03]  /*15e80*/  USHF.L.U32 UR10, UR8, 0x1, URZ ;  /* 0x00000001080a7899 */ /* 0x000fe6000800063f */
        /* <DEDUP_REMOVED lines=43> */
[C---:B------:R-:W-:Y:S05]  /*16140*/  ISETP.GE.AND P5, PT, R0.reuse, R225, PT ;  /* 0x000000e10000720c */ /* 0x040fea0003fa6270 */
[----:B------:R-:W-:Y:S01]  /*16150*/  @!PT LDS RZ, [RZ] ;  /* 0x00000000fffff984 */ /* 0x000fe20000000800 */
[----:B------:R-:W-:Y:S01]  /*16160*/  @!PT LDS RZ, [RZ] ;  /* 0x00000000fffff984 */ /* 0x000fe20000000800 */
[----:B------:R-:W-:Y:S01]  /*16170*/  @!PT LDS RZ, [RZ] ;  /* 0x00000000fffff984 */ /* 0x000fe20000000800 */
[----:B------:R1:W-:Y:S01]  /*16180*/  @!P2 LDGSTS.E.BYPASS.LTC128B.128 [R222+0xb800], desc[UR22][R2.64+0x80] ;  /* 0x0b80008002deafae */ /* 0x0003e2000b901d56 */
[C---:B------:R-:W-:Y:S02]  /*16190*/  ISETP.GE.AND P1, PT, R0.reuse, R224, PT ;  /* 0x000000e00000720c */ /* 0x040fe40003f26270 */
[C---:B------:R-:W-:Y:S03]  /*161a0*/  ISETP.GE.OR P5, PT, R0.reuse, R230, !P5 ;  /* 0x000000e60000720c */ /* 0x040fe60006fa6670 */
[----:B------:R-:W-:Y:S01]  /*161b0*/  LDSM.16.M88.4 R64, [R220] ;  /* 0x00000000dc40783b */ /* 0x000fe20000000200 */
[C---:B------:R-:W-:Y:S05]  /*161c0*/  ISETP.GE.OR P1, PT, R0.reuse, R229, !P1 ;  /* 0x000000e50000720c */ /* 0x040fea0004f26670 */
[----:B------:R-:W2:Y:S06]  /*161d0*/  LDSM.16.M88.4 R16, [R217+0x6000] ;  /* 0x00600000d910783b */ /* 0x000eac0000000200 */
[----:B------:R-:W3:Y:S06]  /*161e0*/  LDSM.16.M88.4 R60, [R220+0x1000] ;  /* 0x00100000dc3c783b */ /* 0x000eec0000000200 */
[----:B------:R-:W4:Y:S01]  /*161f0*/  LDSM.16.M88.4 R32, [R217+0x6400] ;  /* 0x00640000d920783b */ /* 0x000f220000000200 */
[C---:B-1----:R-:W-:Y:S05]  /*16200*/  VIADD R2, R0.reuse, 0x1 ;  /* 0x0000000100027836 */ /* 0x042fea0000000000 */
[----:B------:R-:W0:Y:S01]  /*16210*/  LDGDEPBAR ;  /* 0x00000000000079af */ /* 0x000e220000000000 */
[----:B------:R-:W-:Y:S05]  /*16220*/  VIADD R3, R0, 0x8 ;  /* 0x0000000800037836 */ /* 0x000fea0000000000 */
[----:B------:R-:W1:Y:S01]  /*16230*/  LDSM.16.M88.4 R48, [R217+0x6800] ;  /* 0x00680000d930783b */ /* 0x000e620000000200 */
[C---:B------:R-:W-:Y:S02]  /*16240*/  ISETP.GE.AND P3, PT, R2.reuse, R225, PT ;  /* 0x000000e10200720c */ /* 0x040fe40003f66270 */
[C---:B------:R-:W-:Y:S02]  /*16250*/  ISETP.GE.AND P0, PT, R2.reuse, R224, PT ;  /* 0x000000e00200720c */ /* 0x040fe40003f06270 */
[C---:B------:R-:W-:Y:S01]  /*16260*/  ISETP.GE.OR P3, PT, R2.reuse, R230, !P3 ;  /* 0x000000e60200720c */ /* 0x040fe20005f66670 */
[----:B------:R-:W1:Y:S01]  /*16270*/  LDSM.16.M88.4 R176, [R217+0x6c00] ;  /* 0x006c0000d9b0783b */ /* 0x000e620000000200 */
[C---:B------:R-:W-:Y:S05]  /*16280*/  ISETP.GE.OR P0, PT, R2.reuse, R229, !P0 ;  /* 0x000000e50200720c */ /* 0x040fea0004706670 */
[----:B------:R-:W-:Y:S01]  /*16290*/  LDSM.16.M88.4 R180, [R221] ;  /* 0x00000000ddb4783b */ /* 0x000fe20000000200 */
[-C--:B--2---:R-:W-:Y:S05]  /*162a0*/  HMMA.16816.F32 R4, R64, R16.reuse, RZ ;  /* 0x000000104004723c */ /* 0x084fea00000018ff */
[----:B------:R-:W2:Y:S01]  /*162b0*/  LDSM.16.M88.4 R184, [R219+0x6000] ;  /* 0x00600000dbb8783b */ /* 0x000ea20000000200 */
        /* <DEDUP_REMOVED lines=11> */
[----:B------:R-:W4:Y:S01]  /*16370*/  LDSM.16.M88.4 R208, [R217+0x7000] ;  /* 0x00700000d9d0783b */ /* 0x000f220000000200 */
[C---:B------:R-:W-:Y:S05]  /*16380*/  HMMA.16816.F32 R32, R64.reuse, R34, RZ ;  /* 0x000000224020723c */ /* 0x040fea00000018ff */
[----:B------:R-:W4:Y:S01]  /*16390*/  LDSM.16.M88.4 R212, [R220+0x3000] ;  /* 0x00300000dcd4783b */ /* 0x000f220000000200 */
[-C--:B-1----:R-:W-:Y:S06]  /*163a0*/  HMMA.16816.F32 R36, R64, R48.reuse, RZ ;  /* 0x000000304024723c */ /* 0x082fec00000018ff */
[C---:B------:R-:W-:Y:S06]  /*163b0*/  HMMA.16816.F32 R40, R60.reuse, R48, RZ ;  /* 0x000000303c28723c */ /* 0x040fec00000018ff */
[-C--:B------:R-:W-:Y:S06]  /*163c0*/  HMMA.16816.F32 R44, R60, R50.reuse, RZ ;  /* 0x000000323c2c723c */ /* 0x080fec00000018ff */
[C---:B------:R-:W-:Y:S06]  /*163d0*/  HMMA.16816.F32 R48, R64.reuse, R50, RZ ;  /* 0x000000324030723c */ /* 0x040fec00000018ff */
[-C--:B------:R-:W-:Y:S06]  /*163e0*/  HMMA.16816.F32 R52, R64, R176.reuse, RZ ;  /* 0x000000b04034723c */ /* 0x080fec00000018ff */
[C---:B------:R-:W-:Y:S06]  /*163f0*/  HMMA.16816.F32 R56, R60.reuse, R176, RZ ;  /* 0x000000b03c38723c */ /* 0x040fec00000018ff */
[-C--:B------:R-:W-:Y:S06]  /*16400*/  HMMA.16816.F32 R60, R60, R178.reuse, RZ ;  /* 0x000000b23c3c723c */ /* 0x080fec00000018ff */
[----:B------:R-:W-:Y:S01]  /*16410*/  HMMA.16816.F32 R64, R64, R178, RZ ;  /* 0x000000b24040723c */ /* 0x000fe200000018ff */
[----:B------:R-:W1:Y:S05]  /*16420*/  LDSM.16.M88.4 R176, [R217+0x7400] ;  /* 0x00740000d9b0783b */ /* 0x000e6a0000000200 */
[-C--:B--2---:R-:W-:Y:S06]  /*16430*/  HMMA.16816.F32 R4, R180, R184.reuse, R4 ;  /* 0x000000b8b404723c */ /* 0x084fec0000001804 */
[C---:B---3--:R-:W-:Y:S06]  /*16440*/  HMMA.16816.F32 R8, R188.reuse, R184, R8 ;  /* 0x000000b8bc08723c */ /* 0x048fec0000001808 */
        /* <DEDUP_REMOVED lines=18> */
[----:B------:R-:W3:Y:S05]  /*16570*/  LDSM.16.M88.4 R180, [R217+0x7c00] ;  /* 0x007c0000d9b4783b */ /* 0x000eea0000000200 */
[-C--:B------:R-:W-:Y:S01]  /*16580*/  HMMA.16816.F32 R4, R204, R208.reuse, R4 ;  /* 0x000000d0cc04723c */ /* 0x080fe20000001804 */
[----:B------:R-:W4:Y:S05]  /*16590*/  LDSM.16.M88.4 R200, [R219+0x7400] ;  /* 0x00740000dbc8783b */ /* 0x000f2a0000000200 */
        /* <DEDUP_REMOVED lines=21> */
[----:B------:R-:W-:Y:S05]  /*166f0*/  LDSM.16.M88.4 R204, [R217+0x8800] ;  /* 0x00880000d9cc783b */ /* 0x000fea0000000200 */
        /* <DEDUP_REMOVED lines=13> */
[----:B------:R-:W4:Y:S05]  /*167d0*/  LDSM.16.M88.4 R208, [R217+0x8c00] ;  /* 0x008c0000d9d0783b */ /* 0x000f2a0000000200 */
[-C--:B-1----:R-:W-:Y:S06]  /*167e0*/  HMMA.16816.F32 R52, R188, R176.reuse, R52 ;  /* 0x000000b0bc34723c */ /* 0x082fec0000001834 */
[C---:B------:R-:W-:Y:S06]  /*167f0*/  HMMA.16816.F32 R56, R196.reuse, R176, R56 ;  /* 0x000000b0c438723c */ /* 0x040fec0000001838 */
[-C--:B------:R-:W-:Y:S01]  /*16800*/  HMMA.16816.F32 R60, R196, R178.reuse, R60 ;  /* 0x000000b2c43c723c */ /* 0x080fe2000000183c */
[----:B------:R-:W1:Y:S05]  /*16810*/  LDSM.16.M88.4 R196, [R221+0x4000] ;  /* 0x00400000ddc4783b */ /* 0x000e6a0000000200 */
[----:B------:R-:W-:Y:S01]  /*16820*/  HMMA.16816.F32 R64, R188, R178, R64 ;  /* 0x000000b2bc40723c */ /* 0x000fe20000001840 */
[----:B------:R-:W1:Y:S05]  /*16830*/  LDSM.16.M88.4 R176, [R221+0x5000] ;  /* 0x00500000ddb0783b */ /* 0x000e6a0000000200 */
[-C--:B--2---:R-:W-:Y:S06]  /*16840*/  HMMA.16816.F32 R4, R180, R184.reuse, R4 ;  /* 0x000000b8b404723c */ /* 0x084fec0000001804 */
[C---:B---3--:R-:W-:Y:S06]  /*16850*/  HMMA.16816.F32 R8, R192.reuse, R184, R8 ;  /* 0x000000b8c008723c */ /* 0x048fec0000001808 */
        /* <DEDUP_REMOVED lines=13> */
[----:B------:R-:W-:Y:S01]  /*16930*/  HMMA.16816.F32 R64, R180, R210, R64 ;  /* 0x000000d2b440723c */ /* 0x000fe20000001840 */
[----:B------:R-:W2:Y:S05]  /*16940*/  LDSM.16.M88.4 R180, [R219+0x8400] ;  /* 0x00840000dbb4783b */ /* 0x000eaa0000000200 */
[-C--:B-1----:R-:W-:Y:S06]  /*16950*/  HMMA.16816.F32 R4, R196, R212.reuse, R4 ;  /* 0x000000d4c404723c */ /* 0x082fec0000001804 */
[C---:B------:R-:W-:Y:S06]  /*16960*/  HMMA.16816.F32 R8, R176.reuse, R212, R8 ;  /* 0x000000d4b008723c */ /* 0x040fec0000001808 */
[-C--:B------:R-:W-:Y:S06]  /*16970*/  HMMA.16816.F32 R12, R176, R214.reuse, R12 ;  /* 0x000000d6b00c723c */ /* 0x080fec000000180c */
[C---:B------:R-:W-:Y:S06]  /*16980*/  HMMA.16816.F32 R16, R196.reuse, R214, R16 ;  /* 0x000000d6c410723c */ /* 0x040fec0000001810 */
[----:B------:R-:W-:Y:S02]  /*16990*/  FSEL R187, R5, -INF , !P3 ;  /* 0xff80000005bb7808 */ /* 0x000fe40005800000 */
[----:B------:R-:W-:Y:S02]  /*169a0*/  FSEL R189, R7, -INF , !P0 ;  /* 0xff80000007bd7808 */ /* 0x000fe40004000000 */
[CC--:B------:R-:W-:Y:S02]  /*169b0*/  ISETP.GE.AND P3, PT, R2.reuse, R226.reuse, PT ;  /* 0x000000e20200720c */ /* 0x0c0fe40003f66270 */
[-C--:B------:R-:W-:Y:S02]  /*169c0*/  ISETP.GE.AND P0, PT, R2, R223.reuse, PT ;  /* 0x000000df0200720c */ /* 0x080fe40003f06270 */
[----:B------:R-:W-:Y:S02]  /*169d0*/  FSEL R184, R4, -INF , !P5 ;  /* 0xff80000004b87808 */ /* 0x000fe40006800000 */
[----:B------:R-:W-:Y:S01]  /*169e0*/  FSEL R186, R6, -INF , !P1 ;  /* 0xff80000006ba7808 */ /* 0x000fe20004800000 */
[-C--:B--2---:R-:W-:Y:S01]  /*169f0*/  HMMA.16816.F32 R20, R196, R180.reuse, R20 ;  /* 0x000000b4c414723c */ /* 0x084fe20000001814 */
[----:B------:R-:W1:Y:S02]  /*16a00*/  LDSM.16.M88.4 R4, [R219+0x8800] ;  /* 0x00880000db04783b */ /* 0x000e640000000200 */
[C---:B------:R-:W-:Y:S02]  /*16a10*/  ISETP.GE.AND P5, PT, R0.reuse, R226, PT ;  /* 0x000000e20000720c */ /* 0x040fe40003fa6270 */
[----:B------:R-:W-:Y:S01]  /*16a20*/  ISETP.GE.AND P1, PT, R0, R223, PT ;  /* 0x000000df0000720c */ /* 0x000fe20003f26270 */
[C---:B------:R-:W-:Y:S04]  /*16a30*/  HMMA.16816.F32 R24, R176.reuse, R180, R24 ;  /* 0x000000b4b018723c */ /* 0x040fe80000001818 */
[CC--:B------:R-:W-:Y:S02]  /*16a40*/  ISETP.GE.OR P3, PT, R2.reuse, R228.reuse, !P3 ;  /* 0x000000e40200720c */ /* 0x0c0fe40005f66670 */
[-C--:B------:R-:W-:Y:S01]  /*16a50*/  ISETP.GE.OR P0, PT, R2, R227.reuse, !P0 ;  /* 0x000000e30200720c */ /* 0x080fe20004706670 */
[C---:B------:R-:W-:Y:S01]  /*16a60*/  VIADD R2, R0.reuse, 0x9 ;  /* 0x0000000900027836 */ /* 0x040fe20000000000 */
[C---:B------:R-:W-:Y:S01]  /*16a70*/  ISETP.GE.OR P5, PT, R0.reuse, R228, !P5 ;  /* 0x000000e40000720c */ /* 0x040fe20006fa6670 */
[-C--:B------:R-:W-:Y:S03]  /*16a80*/  HMMA.16816.F32 R28, R176, R182.reuse, R28 ;  /* 0x000000b6b01c723c */ /* 0x080fe6000000181c */
[----:B------:R-:W-:Y:S02]  /*16a90*/  ISETP.GE.OR P1, PT, R0, R227, !P1 ;  /* 0x000000e30000720c */ /* 0x000fe40004f26670 */
[----:B------:R-:W-:Y:S01]  /*16aa0*/  FSEL R191, R9, -INF , !P3 ;  /* 0xff80000009bf7808 */ /* 0x000fe20005800000 */
[C---:B------:R-:W-:Y:S04]  /*16ab0*/  HMMA.16816.F32 R32, R196.reuse, R182, R32 ;  /* 0x000000b6c420723c */ /* 0x040fe80000001820 */
[C---:B------:R-:W-:Y:S02]  /*16ac0*/  ISETP.GE.AND P3, PT, R2.reuse, R226, PT ;  /* 0x000000e20200720c */ /* 0x040fe40003f66270 */
[----:B------:R-:W-:Y:S02]  /*16ad0*/  FSEL R193, R11, -INF , !P0 ;  /* 0xff8000000bc17808 */ /* 0x000fe40004000000 */
[CC--:B------:R-:W-:Y:S02]  /*16ae0*/  ISETP.GE.AND P0, PT, R2.reuse, R223.reuse, PT ;  /* 0x000000df0200720c */ /* 0x0c0fe40003f06270 */
[----:B------:R-:W-:Y:S02]  /*16af0*/  ISETP.GE.OR P3, PT, R2, R228, !P3 ;  /* 0x000000e40200720c */ /* 0x000fe40005f66670 */
[----:B------:R-:W-:Y:S02]  /*16b00*/  FSEL R188, R8, -INF , !P5 ;  /* 0xff80000008bc7808 */ /* 0x000fe40006800000 */
[C---:B------:R-:W-:Y:S02]  /*16b10*/  ISETP.GE.AND P5, PT, R3.reuse, R226, PT ;  /* 0x000000e20300720c */ /* 0x040fe40003fa6270 */
[----:B------:R-:W-:Y:S02]  /*16b20*/  FSEL R190, R10, -INF , !P1 ;  /* 0xff8000000abe7808 */ /* 0x000fe40004800000 */
[C---:B------:R-:W-:Y:S01]  /*16b30*/  ISETP.GE.AND P1, PT, R3.reuse, R223, PT ;  /* 0x000000df0300720c */ /* 0x040fe20003f26270 */
[----:B------:R-:W2:Y:S01]  /*16b40*/  LDSM.16.M88.4 R8, [R219+0x8c00] ;  /* 0x008c0000db08783b */ /* 0x000ea20000000200 */
[CC--:B------:R-:W-:Y:S01]  /*16b50*/  ISETP.GE.OR P0, PT, R2.reuse, R227.reuse, !P0 ;  /* 0x000000e30200720c */ /* 0x0c0fe20004706670 */
[----:B------:R-:W-:Y:S04]  /*16b60*/  DEPBAR.LE SB0, 0x0 ;  /* 0x000080000000791a */ /* 0x000fe80000000000 */
[----:B------:R-:W-:Y:S01]  /*16b70*/  BAR.SYNC.DEFER_BLOCKING 0x0 ;  /* 0x0000000000007b1d */ /* 0x000fe20000010000 */
[C---:B------:R-:W-:Y:S01]  /*16b80*/  ISETP.GE.OR P5, PT, R3.reuse, R228, !P5 ;  /* 0x000000e40300720c */ /* 0x040fe20006fa6670 */
[-C--:B-1----:R-:W-:Y:S05]  /*16b90*/  HMMA.16816.F32 R36, R196, R4.reuse, R36 ;  /* 0x00000004c424723c */ /* 0x082fea0000001824 */
[----:B------:R-:W-:Y:S01]  /*16ba0*/  ISETP.GE.OR P1, PT, R3, R227, !P1 ;  /* 0x000000e30300720c */ /* 0x000fe20004f26670 */
[C---:B------:R-:W-:Y:S05]  /*16bb0*/  HMMA.16816.F32 R40, R176.reuse, R4, R40 ;  /* 0x00000004b028723c */ /* 0x040fea0000001828 */
[----:B------:R-:W-:Y:S01]  /*16bc0*/  FSEL R194, R13, -INF , !P3 ;  /* 0xff8000000dc27808 */ /* 0x000fe20005800000 */
[-C--:B------:R-:W-:Y:S03]  /*16bd0*/  HMMA.16816.F32 R44, R176, R6.reuse, R44 ;  /* 0x00000006b02c723c */ /* 0x080fe6000000182c */
[CC--:B------:R-:W-:Y:S02]  /*16be0*/  ISETP.GE.AND P3, PT, R2.reuse, R225.reuse, PT ;  /* 0x000000e10200720c */ /* 0x0c0fe40003f66270 */
[----:B------:R-:W-:Y:S01]  /*16bf0*/  FSEL R200, R15, -INF , !P0 ;  /* 0xff8000000fc87808 */ /* 0x000fe20004000000 */
[C---:B------:R-:W-:Y:S04]  /*16c00*/  HMMA.16816.F32 R48, R196.reuse, R6, R48 ;  /* 0x00000006c430723c */ /* 0x040fe80000001830 */
[-C--:B------:R-:W-:Y:S01]  /*16c10*/  ISETP.GE.AND P0, PT, R2, R224.reuse, PT ;  /* 0x000000e00200720c */ /* 0x080fe20003f06270 */
[----:B------:R-:W-:Y:S01]  /*16c20*/  VIADD R4, R0, 0x30 ;  /* 0x0000003000047836 */ /* 0x000fe20000000000 */
[----:B------:R-:W-:Y:S02]  /*16c30*/  FSEL R192, R12, -INF , !P5 ;  /* 0xff8000000cc07808 */ /* 0x000fe40006800000 */
[----:B------:R-:W-:Y:S02]  /*16c40*/  FSEL R195, R14, -INF , !P1 ;  /* 0xff8000000ec37808 */ /* 0x000fe40004800000 */
[C---:B------:R-:W-:Y:S02]  /*16c50*/  ISETP.GE.AND P5, PT, R3.reuse, R225, PT ;  /* 0x000000e10300720c */ /* 0x040fe40003fa6270 */
[C---:B------:R-:W-:Y:S02]  /*16c60*/  ISETP.GE.AND P1, PT, R3.reuse, R224, PT ;  /* 0x000000e00300720c */ /* 0x040fe40003f26270 */
[CC--:B------:R-:W-:Y:S01]  /*16c70*/  ISETP.GE.OR P3, PT, R2.reuse, R230.reuse, !P3 ;  /* 0x000000e60200720c */ /* 0x0c0fe20005f66670 */
[-C--:B--2---:R-:W-:Y:S03]  /*16c80*/  HMMA.16816.F32 R52, R196, R8.reuse, R52 ;  /* 0x00000008c434723c */ /* 0x084fe60000001834 */
[-C--:B------:R-:W-:Y:S01]  /*16c90*/  ISETP.GE.OR P0, PT, R2, R229.reuse, !P0 ;  /* 0x000000e50200720c */ /* 0x080fe20004706670 */
[C---:B------:R-:W-:Y:S01]  /*16ca0*/  VIADD R2, R0.reuse, 0x11 ;  /* 0x0000001100027836 */ /* 0x040fe20000000000 */
[C---:B------:R-:W-:Y:S01]  /*16cb0*/  ISETP.GE.OR P5, PT, R3.reuse, R230, !P5 ;  /* 0x000000e60300720c */ /* 0x040fe20006fa6670 */
[C---:B------:R-:W-:Y:S04]  /*16cc0*/  HMMA.16816.F32 R56, R176.reuse, R8, R56 ;  /* 0x00000008b038723c */ /* 0x040fe80000001838 */
[----:B------:R-:W-:Y:S01]  /*16cd0*/  ISETP.GE.OR P1, PT, R3, R229, !P1 ;  /* 0x000000e50300720c */ /* 0x000fe20004f26670 */
[----:B------:R-:W-:Y:S01]  /*16ce0*/  VIADD R3, R0, 0x10 ;  /* 0x0000001000037836 */ /* 0x000fe20000000000 */
[----:B------:R-:W-:Y:S01]  /*16cf0*/  FSEL R109, R17, -INF , !P3 ;  /* 0xff800000116d7808 */ /* 0x000fe20005800000 */
[-C--:B------:R-:W-:Y:S01]  /*16d00*/  HMMA.16816.F32 R60, R176, R10.reuse, R60 ;  /* 0x0000000ab03c723c */ /* 0x080fe2000000183c */
[----:B------:R-:W2:Y:S02]  /*16d10*/  LDL.64 R178, [R1+0x20] ;  /* 0x0000200001b27983 */ /* 0x000ea40000100a00 */
[CC--:B------:R-:W-:Y:S02]  /*16d20*/  ISETP.GE.AND P3, PT, R2.reuse, R225.reuse, PT ;  /* 0x000000e10200720c */ /* 0x0c0fe40003f66270 */
[----:B------:R-:W-:Y:S01]  /*16d30*/  FSEL R111, R19, -INF , !P0 ;  /* 0xff800000136f7808 */ /* 0x000fe20004000000 */
[----:B------:R-:W-:Y:S04]  /*16d40*/  HMMA.16816.F32 R64, R196, R10, R64 ;  /* 0x0000000ac440723c */ /* 0x000fe80000001840 */
[-C--:B------:R-:W-:Y:S02]  /*16d50*/  ISETP.GE.AND P0, PT, R2, R224.reuse, PT ;  /* 0x000000e00200720c */ /* 0x080fe40003f06270 */
[----:B------:R-:W-:Y:S02]  /*16d60*/  FSEL R101, R16, -INF , !P5 ;  /* 0xff80000010657808 */ /* 0x000fe40006800000 */
[----:B------:R-:W-:Y:S02]  /*16d70*/  FSEL R110, R18, -INF , !P1 ;  /* 0xff800000126e7808 */ /* 0x000fe40004800000 */
[C---:B------:R-:W-:Y:S02]  /*16d80*/  ISETP.GE.AND P5, PT, R3.reuse, R225, PT ;  /* 0x000000e10300720c */ /* 0x040fe40003fa6270 */
[C---:B------:R-:W-:Y:S02]  /*16d90*/  ISETP.GE.AND P1, PT, R3.reuse, R224, PT ;  /* 0x000000e00300720c */ /* 0x040fe40003f26270 */
[CC--:B------:R-:W-:Y:S02]  /*16da0*/  ISETP.GE.OR P3, PT, R2.reuse, R230.reuse, !P3 ;  /* 0x000000e60200720c */ /* 0x0c0fe40005f66670 */
[-C--:B------:R-:W-:Y:S02]  /*16db0*/  ISETP.GE.OR P0, PT, R2, R229.reuse, !P0 ;  /* 0x000000e50200720c */ /* 0x080fe40004706670 */
[C---:B------:R-:W-:Y:S02]  /*16dc0*/  ISETP.GE.OR P5, PT, R3.reuse, R230, !P5 ;  /* 0x000000e60300720c */ /* 0x040fe40006fa6670 */
[----:B------:R-:W-:Y:S02]  /*16dd0*/  ISETP.GE.OR P1, PT, R3, R229, !P1 ;  /* 0x000000e50300720c */ /* 0x000fe40004f26670 */
[----:B------:R-:W-:Y:S02]  /*16de0*/  FSEL R242, R21, -INF , !P3 ;  /* 0xff80000015f27808 */ /* 0x000fe40005800000 */
[----:B------:R-:W-:Y:S02]  /*16df0*/  FSEL R246, R23, -INF , !P0 ;  /* 0xff80000017f67808 */ /* 0x000fe40004000000 */
[----:B------:R-:W-:Y:S02]  /*16e00*/  FSEL R243, R20, -INF , !P5 ;  /* 0xff80000014f37808 */ /* 0x000fe40006800000 */
[----:B------:R-:W-:Y:S01]  /*16e10*/  FSEL R241, R22, -INF , !P1 ;  /* 0xff80000016f17808 */ /* 0x000fe20004800000 */
[----:B------:R-:W-:Y:S01]  /*16e20*/  VIADD R22, R232, 0x9e3779b9 ;  /* 0x9e3779b9e8167836 */ /* 0x000fe20000000000 */
[CC--:B------:R-:W-:Y:S02]  /*16e30*/  ISETP.GE.AND P3, PT, R2.reuse, R226.reuse, PT ;  /* 0x000000e20200720c */ /* 0x0c0fe40003f66270 */
[CC--:B------:R-:W-:Y:S02]  /*16e40*/  ISETP.GE.AND P0, PT, R2.reuse, R223.reuse, PT ;  /* 0x000000df0200720c */ /* 0x0c0fe40003f06270 */
[C---:B------:R-:W-:Y:S02]  /*16e50*/  ISETP.GE.AND P5, PT, R3.reuse, R226, PT ;  /* 0x000000e20300720c */ /* 0x040fe40003fa6270 */
[C---:B------:R-:W-:Y:S02]  /*16e60*/  ISETP.GE.AND P1, PT, R3.reuse, R223, PT ;  /* 0x000000df0300720c */ /* 0x040fe40003f26270 */
[CC--:B------:R-:W-:Y:S02]  /*16e70*/  ISETP.GE.OR P3, PT, R2.reuse, R228.reuse, !P3 ;  /* 0x000000e40200720c */ /* 0x0c0fe40005f66670 */
[-C--:B------:R-:W-:Y:S01]  /*16e80*/  ISETP.GE.OR P0, PT, R2, R227.reuse, !P0 ;  /* 0x000000e30200720c */ /* 0x080fe20004706670 */
[C---:B------:R-:W-:Y:S01]  /*16e90*/  VIADD R2, R0.reuse, 0x19 ;  /* 0x0000001900027836 */ /* 0x040fe20000000000 */
[C---:B------:R-:W-:Y:S02]  /*16ea0*/  ISETP.GE.OR P5, PT, R3.reuse, R228, !P5 ;  /* 0x000000e40300720c */ /* 0x040fe40006fa6670 */
[----:B------:R-:W-:Y:S01]  /*16eb0*/  ISETP.GE.OR P1, PT, R3, R227, !P1 ;  /* 0x000000e30300720c */ /* 0x000fe20004f26670 */
[----:B------:R-:W-:Y:S01]  /*16ec0*/  VIADD R3, R0, 0x18 ;  /* 0x0000001800037836 */ /* 0x000fe20000000000 */
[----:B------:R-:W-:Y:S02]  /*16ed0*/  FSEL R248, R25, -INF , !P3 ;  /* 0xff80000019f87808 */ /* 0x000fe40005800000 */
[----:B------:R-:W-:Y:S02]  /*16ee0*/  FSEL R252, R27, -INF , !P0 ;  /* 0xff8000001bfc7808 */ /* 0x000fe40004000000 */
[----:B------:R-:W-:Y:S01]  /*16ef0*/  FSEL R247, R24, -INF , !P5 ;  /* 0xff80000018f77808 */ /* 0x000fe20006800000 */
[----:B------:R-:W-:Y:S01]  /*16f00*/  VIADD R24, R232, 0x3c6ef372 ;  /* 0x3c6ef372e8187836 */ /* 0x000fe20000000000 */
[----:B------:R-:W-:Y:S02]  /*16f10*/  FSEL R251, R26, -INF , !P1 ;  /* 0xff8000001afb7808 */ /* 0x000fe40004800000 */
[CC--:B------:R-:W-:Y:S02]  /*16f20*/  ISETP.GE.AND P3, PT, R2.reuse, R226.reuse, PT ;  /* 0x000000e20200720c */ /* 0x0c0fe40003f66270 */
[CC--:B------:R-:W-:Y:S02]  /*16f30*/  ISETP.GE.AND P0, PT, R2.reuse, R223.reuse, PT ;  /* 0x000000df0200720c */ /* 0x0c0fe40003f06270 */
        /* <DEDUP_REMOVED lines=9> */
[----:B------:R-:W-:Y:S02]  /*16fd0*/  FSEL R244, R30, -INF , !P1 ;  /* 0xff8000001ef47808 */ /* 0x000fe40004800000 */
        /* <DEDUP_REMOVED lines=12> */
[----:B------:R-:W-:Y:S02]  /*170a0*/  FSEL R231, R34, -INF , !P1 ;  /* 0xff80000022e77808 */ /* 0x000fe40004800000 */
[CC--:B------:R-:W-:Y:S02]  /*170b0*/  ISETP.GE.AND P3, PT, R2.reuse, R225.reuse, PT ;  /* 0x000000e10200720c */ /* 0x0c0fe40003f66270 */
[-C--:B------:R-:W-:Y:S02]  /*170c0*/  ISETP.GE.AND P0, PT, R2, R224.reuse, PT ;  /* 0x000000e00200720c */ /* 0x080fe40003f06270 */
[C---:B------:R-:W-:Y:S02]  /*170d0*/  ISETP.GE.AND P1, PT, R3.reuse, R224, PT ;  /* 0x000000e00300720c */ /* 0x040fe40003f26270 */
[----:B------:R-:W-:Y:S02]  /*170e0*/  FSEL R235, R32, -INF , !P5 ;  /* 0xff80000020eb7808 */ /* 0x000fe40006800000 */
        /* <DEDUP_REMOVED lines=20> */
[CC--:B------:R-:W-:Y:S02]  /*17230*/  ISETP.GE.AND P1, PT, R2.reuse, R223.reuse, PT ;  /* 0x000000df0200720c */ /* 0x0c0fe40003f26270 */
[----:B------:R-:W-:Y:S02]  /*17240*/  FSEL R207, R41, -INF , !P3 ;  /* 0xff80000029cf7808 */ /* 0x000fe40005800000 */
[----:B------:R-:W-:Y:S02]  /*17250*/  FSEL R104, R43, -INF , !P0 ;  /* 0xff8000002b687808 */ /* 0x000fe40004000000 */
[C---:B------:R-:W-:Y:S02]  /*17260*/  ISETP.GE.AND P3, PT, R3.reuse, R226, PT ;  /* 0x000000e20300720c */ /* 0x040fe40003f66270 */
[C---:B------:R-:W-:Y:S02]  /*17270*/  ISETP.GE.AND P0, PT, R3.reuse, R223, PT ;  /* 0x000000df0300720c */ /* 0x040fe40003f06270 */
[-C--:B------:R-:W-:Y:S02]  /*17280*/  ISETP.GE.OR P1, PT, R2, R227.reuse, !P1 ;  /* 0x000000e30200720c */ /* 0x080fe40004f26670 */
[C---:B------:R-:W-:Y:S02]  /*17290*/  ISETP.GE.OR P3, PT, R3.reuse, R228, !P3 ;  /* 0x000000e40300720c */ /* 0x040fe40005f66670 */
[----:B------:R-:W-:Y:S02]  /*172a0*/  ISETP.GE.OR P0, PT, R3, R227, !P0 ;  /* 0x000000e30300720c */ /* 0x000fe40004706670 */
[----:B------:R-:W-:Y:S02]  /*172b0*/  FSEL R103, R46, -INF , !P1 ;  /* 0xff8000002e677808 */ /* 0x000fe40004800000 */
[----:B------:R-:W-:Y:S02]  /*172c0*/  ISETP.GE.AND P1, PT, R2, R224, PT ;  /* 0x000000e00200720c */ /* 0x000fe40003f26270 */
[----:B------:R-:W-:Y:S02]  /*172d0*/  FSEL R208, R40, -INF , !P5 ;  /* 0xff80000028d07808 */ /* 0x000fe40006800000 */
[C---:B------:R-:W-:Y:S02]  /*172e0*/  ISETP.GE.AND P5, PT, R2.reuse, R226, PT ;  /* 0x000000e20200720c */ /* 0x040fe40003fa6270 */
[----:B------:R-:W-:Y:S02]  /*172f0*/  FSEL R102, R45, -INF , !P3 ;  /* 0xff8000002d667808 */ /* 0x000fe40005800000 */
[----:B------:R-:W-:Y:S02]  /*17300*/  FSEL R185, R47, -INF , !P0 ;  /* 0xff8000002fb97808 */ /* 0x000fe40004000000 */
[C---:B------:R-:W-:Y:S02]  /*17310*/  ISETP.GE.AND P3, PT, R3.reuse, R225, PT ;  /* 0x000000e10300720c */ /* 0x040fe40003f66270 */
[C---:B------:R-:W-:Y:S02]  /*17320*/  ISETP.GE.AND P0, PT, R3.reuse, R224, PT ;  /* 0x000000e00300720c */ /* 0x040fe40003f06270 */
[CC--:B------:R-:W-:Y:S02]  /*17330*/  ISETP.GE.OR P1, PT, R2.reuse, R229.reuse, !P1 ;  /* 0x000000e50200720c */ /* 0x0c0fe40004f26670 */
[----:B------:R-:W-:Y:S02]  /*17340*/  ISETP.GE.OR P5, PT, R2, R228, !P5 ;  /* 0x000000e40200720c */ /* 0x000fe40006fa6670 */
[CC--:B------:R-:W-:Y:S02]  /*17350*/  ISETP.GE.OR P3, PT, R3.reuse, R230.reuse, !P3 ;  /* 0x000000e60300720c */ /* 0x0c0fe40005f66670 */
[----:B------:R-:W-:Y:S02]  /*17360*/  ISETP.GE.OR P0, PT, R3, R229, !P0 ;  /* 0x000000e50300720c */ /* 0x000fe40004706670 */
[----:B------:R-:W-:Y:S02]  /*17370*/  FSEL R3, R50, -INF , !P1 ;  /* 0xff80000032037808 */ /* 0x000fe40004800000 */
[----:B------:R-:W-:Y:S02]  /*17380*/  FSEL R33, R44, -INF , !P5 ;  /* 0xff8000002c217808 */ /* 0x000fe40006800000 */
[CC--:B------:R-:W-:Y:S01]  /*17390*/  ISETP.GE.AND P5, PT, R2.reuse, R225.reuse, PT ;  /* 0x000000e10200720c */ /* 0x0c0fe20003fa6270 */
[----:B------:R1:W-:Y:S01]  /*173a0*/  STL [R1+0xc], R3 ;  /* 0x00000c0301007387 */ /* 0x0003e20000100800 */
[----:B------:R-:W-:Y:S02]  /*173b0*/  FSEL R213, R49, -INF , !P3 ;  /* 0xff80000031d57808 */ /* 0x000fe40005800000 */
[----:B------:R-:W-:Y:S03]  /*173c0*/  ISETP.GE.OR P5, PT, R2, R230, !P5 ;  /* 0x000000e60200720c */ /* 0x000fe60006fa6670 */
[----:B------:R-:W3:Y:S01]  /*173d0*/  LDL.64 R202, [R1+0x30] ;  /* 0x0000300001ca7983 */ /* 0x000ee20000100a00 */
[----:B------:R-:W-:Y:S02]  /*173e0*/  FSEL R2, R51, -INF , !P0 ;  /* 0xff80000033027808 */ /* 0x000fe40004000000 */
[----:B------:R-:W-:Y:S02]  /*173f0*/  FSEL R214, R48, -INF , !P5 ;  /* 0xff80000030d67808 */ /* 0x000fe40006800000 */
[C---:B------:R-:W-:Y:S01]  /*17400*/  ISETP.GE.AND P5, PT, R4.reuse, R225, PT ;  /* 0x000000e10400720c */ /* 0x040fe20003fa6270 */
[----:B------:R4:W-:Y:S01]  /*17410*/  STL [R1+0x8], R2 ;  /* 0x0000080201007387 */ /* 0x0009e20000100800 */
[C---:B------:R-:W-:Y:S02]  /*17420*/  ISETP.GE.AND P1, PT, R4.reuse, R224, PT ;  /* 0x000000e00400720c */ /* 0x040fe40003f26270 */
[C---:B------:R-:W-:Y:S03]  /*17430*/  ISETP.GE.OR P5, PT, R4.reuse, R230, !P5 ;  /* 0x000000e60400720c */ /* 0x040fe60006fa6670 */
[----:B------:R-:W3:Y:S01]  /*17440*/  LDL.64 R36, [R1+0x38] ;  /* 0x0000380001247983 */ /* 0x000ee20000100a00 */
[----:B------:R-:W-:Y:S02]  /*17450*/  ISETP.GE.OR P1, PT, R4, R229, !P1 ;  /* 0x000000e50400720c */ /* 0x000fe40004f26670 */
[----:B------:R-:W-:Y:S03]  /*17460*/  FSEL R210, R52, -INF , !P5 ;  /* 0xff80000034d27808 */ /* 0x000fe60006800000 */
[----:B------:R-:W3:Y:S01]  /*17470*/  LDL.64 R38, [R1+0x60] ;  /* 0x0000600001267983 */ /* 0x000ee20000100a00 */
[----:B------:R-:W-:Y:S02]  /*17480*/  FSEL R49, R54, -INF , !P1 ;  /* 0xff80000036317808 */ /* 0x000fe40004800000 */
[----:B------:R-:W-:Y:S03]  /*17490*/  FMNMX.FTZ R23, R184, R108, !PT ;  /* 0x0000006cb8177209 */ /* 0x000fe60007810000 */
[----:B------:R-:W3:Y:S01]  /*174a0*/  LDL.64 R198, [R1+0x68] ;  /* 0x0000680001c67983 */ /* 0x000ee20000100a00 */
[C---:B-1----:R-:W-:Y:S05]  /*174b0*/  VIADD R3, R0.reuse, 0x31 ;  /* 0x0000003100037836 */ /* 0x042fea0000000000 */
[C---:B------:R-:W-:Y:S02]  /*174c0*/  ISETP.GE.AND P3, PT, R3.reuse, R225, PT ;  /* 0x000000e10300720c */ /* 0x040fe40003f66270 */
[C---:B------:R-:W-:Y:S02]  /*174d0*/  ISETP.GE.AND P0, PT, R3.reuse, R224, PT ;  /* 0x000000e00300720c */ /* 0x040fe40003f06270 */
[CC--:B------:R-:W-:Y:S01]  /*174e0*/  ISETP.GE.OR P3, PT, R3.reuse, R230.reuse, !P3 ;  /* 0x000000e60300720c */ /* 0x0c0fe20005f66670 */
[C---:B----4-:R-:W-:Y:S01]  /*174f0*/  VIADD R2, R0.reuse, 0x38 ;  /* 0x0000003800027836 */ /* 0x050fe20000000000 */
[----:B------:R-:W-:Y:S01]  /*17500*/  ISETP.GE.OR P0, PT, R3, R229, !P0 ;  /* 0x000000e50300720c */ /* 0x000fe20004706670 */
[----:B------:R-:W-:Y:S01]  /*17510*/  VIADD R0, R0, 0x39 ;  /* 0x0000003900007836 */ /* 0x000fe20000000000 */
[----:B------:R-:W-:Y:S02]  /*17520*/  FSEL R209, R53, -INF , !P3 ;  /* 0xff80000035d17808 */ /* 0x000fe40005800000 */
[-C--:B------:R-:W-:Y:S02]  /*17530*/  ISETP.GE.AND P5, PT, R2, R225.reuse, PT ;  /* 0x000000e10200720c */ /* 0x080fe40003fa6270 */
[----:B------:R-:W-:Y:S02]  /*17540*/  ISETP.GE.AND P3, PT, R0, R225, PT ;  /* 0x000000e10000720c */ /* 0x000fe40003f66270 */
[-C--:B------:R-:W-:Y:S02]  /*17550*/  ISETP.GE.OR P5, PT, R2, R230.reuse, !P5 ;  /* 0x000000e60200720c */ /* 0x080fe40006fa6670 */
[----:B------:R-:W-:Y:S02]  /*17560*/  ISETP.GE.OR P3, PT, R0, R230, !P3 ;  /* 0x000000e60000720c */ /* 0x000fe40005f66670 */
[----:B------:R-:W-:Y:S02]  /*17570*/  ISETP.GE.AND P1, PT, R2, R224, PT ;  /* 0x000000e00200720c */ /* 0x000fe40003f26270 */
[----:B------:R-:W-:Y:S02]  /*17580*/  FSEL R205, R64, -INF , !P5 ;  /* 0xff80000040cd7808 */ /* 0x000fe40006800000 */
[----:B------:R-:W-:Y:S02]  /*17590*/  FSEL R204, R65, -INF , !P3 ;  /* 0xff80000041cc7808 */ /* 0x000fe40005800000 */
[C---:B------:R-:W-:Y:S02]  /*175a0*/  ISETP.GE.AND P5, PT, R4.reuse, R226, PT ;  /* 0x000000e20400720c */ /* 0x040fe40003fa6270 */
[----:B------:R-:W-:Y:S02]  /*175b0*/  ISETP.GE.AND P3, PT, R4, R223, PT ;  /* 0x000000df0400720c */ /* 0x000fe40003f66270 */
[----:B------:R-:W-:Y:S02]  /*175c0*/  ISETP.GE.OR P1, PT, R2, R229, !P1 ;  /* 0x000000e50200720c */ /* 0x000fe40004f26670 */
[C---:B------:R-:W-:Y:S02]  /*175d0*/  ISETP.GE.OR P5, PT, R4.reuse, R228, !P5 ;  /* 0x000000e40400720c */ /* 0x040fe40006fa6670 */
[----:B------:R-:W-:Y:S01]  /*175e0*/  ISETP.GE.OR P3, PT, R4, R227, !P3 ;  /* 0x000000e30400720c */ /* 0x000fe20005f66670 */
[----:B------:R-:W-:Y:S01]  /*175f0*/  VIADD R4, R233, 0xbb67ae85 ;  /* 0xbb67ae85e9047836 */ /* 0x000fe20000000000 */
[----:B------:R-:W-:Y:S02]  /*17600*/  FSEL R47, R66, -INF , !P1 ;  /* 0xff800000422f7808 */ /* 0x000fe40004800000 */
[----:B------:R-:W-:Y:S02]  /*17610*/  PLOP3.LUT P1, PT, PT, PT, UP0, 0x80, 0x0 ;  /* 0x000000000000781c */ /* 0x000fe40003f2f008 */
[----:B------:R-:W-:Y:S02]  /*17620*/  FSEL R41, R55, -INF , !P0 ;  /* 0xff80000037297808 */ /* 0x000fe40004000000 */
[C---:B------:R-:W-:Y:S04]  /*17630*/  ISETP.GE.AND P0, PT, R0.reuse, R224, PT ;  /* 0x000000e00000720c */ /* 0x040fe80003f06270 */
[----:B------:R-:W-:Y:S04]  /*17640*/  ISETP.GE.OR P0, PT, R0, R229, !P0 ;  /* 0x000000e50000720c */ /* 0x000fe80004706670 */
[----:B------:R-:W-:Y:S02]  /*17650*/  FSEL R48, R67, -INF , !P0 ;  /* 0xff80000043307808 */ /* 0x000fe40004000000 */
[----:B------:R-:W-:Y:S02]  /*17660*/  ISETP.GE.AND P0, PT, R3, R226, PT ;  /* 0x000000e20300720c */ /* 0x000fe40003f06270 */
[----:B--2---:R-:W-:Y:S02]  /*17670*/  LOP3.LUT R5, R179, UR10, R233, 0x96, !PT ;  /* 0x0000000ab3057c12 */ /* 0x004fe4000f8e96e9 */
[-CC-:B---3--:R-:W-:Y:S05]  /*17680*/  LOP3.LUT R10, R203, R178.reuse, R4.reuse, 0x96, !PT ;  /* 0x000000b2cb0a7212 */ /* 0x188fea00078e9604 */
[----:B------:R-:W-:Y:S01]  /*17690*/  IMAD.WIDE.U32 R10, R10, -0x326172a9, RZ ;  /* 0xcd9e8d570a0a7825 */ /* 0x000fe200078e00ff */
[----:B------:R-:W-:Y:S03]  /*176a0*/  LOP3.LUT R6, R37, R178, R4, 0x96, !PT ;  /* 0x000000b225067212 */ /* 0x000fe600078e9604 */
[----:B------:R-:W-:Y:S04]  /*176b0*/  IMAD.WIDE.U32 R4, R5, -0x326172a9, RZ ;  /* 0xcd9e8d5705047825 */ /* 0x000fe800078e00ff */
[----:B------:R-:W-:Y:S01]  /*176c0*/  IMAD.WIDE.U32 R18, R6, -0x326172a9, RZ ;  /* 0xcd9e8d5706127825 */ /* 0x000fe200078e00ff */
[C-C-:B------:R-:W-:Y:S02]  /*176d0*/  LOP3.LUT R25, R5.reuse, R38, R22.reuse, 0x96, !PT ;  /* 0x0000002605197212 */ /* 0x140fe400078e9616 */
[----:B------:R-:W-:Y:S02]  /*176e0*/  LOP3.LUT R28, R5, R198, R22, 0x96, !PT ;  /* 0x000000c6051c7212 */ /* 0x000fe400078e9616 */
[-CC-:B------:R-:W-:Y:S02]  /*176f0*/  LOP3.LUT R26, R19, R4.reuse, R24.reuse, 0x96, !PT ;  /* 0x00000004131a7212 */ /* 0x180fe400078e9618 */
[----:B------:R-:W-:Y:S01]  /*17700*/  LOP3.LUT R27, R11, R4, R24, 0x96, !PT ;  /* 0x000000040b1b7212 */ /* 0x000fe200078e9618 */
[----:B------:R-:W-:Y:S06]  /*17710*/  @P1 BRA `(.L_x_480) ;  /* 0xffffffe000601947 */ /* 0x000fec000383ffff */
.L_x_479:
[----:B------:R-:W-:Y:S01]  /*17720*/  FMNMX.FTZ R4, R187, R23, !PT ;  /* 0x00000017bb047209 */ /* 0x000fe20007810000 */
[----:B------:R-:W2:Y:S01]  /*17730*/  LDL R34, [R1+0x44] ;  /* 0x0000440001227983 */ /* 0x000ea20000100800 */
[-C--:B------:R-:W-:Y:S01]  /*17740*/  ISETP.GE.AND P2, PT, R3, R223.reuse, PT ;  /* 0x000000df0300720c */ /* 0x080fe20003f46270 */
[----:B------:R-:W-:Y:S01]  /*17750*/  VIADD R31, R233, 0x76cf5d0a ;  /* 0x76cf5d0ae91f7836 */ /* 0x000fe20000000000 */
[C---:B------:R-:W-:Y:S01]  /*17760*/  ISETP.GE.AND P6, PT, R2.reuse, R226, PT ;  /* 0x000000e20200720c */ /* 0x040fe20003fc6270 */
[----:B------:R1:W-:Y:S01]  /*17770*/  STL [R1+0xc4], R219 ;  /* 0x0000c4db01007387 */ /* 0x0003e20000100800 */
[----:B------:R-:W-:Y:S01]  /*17780*/  ISETP.GE.AND P1, PT, R2, R223, PT ;  /* 0x000000df0200720c */ /* 0x000fe20003f26270 */
[----:B------:R-:W-:Y:S01]  /*17790*/  IMAD.MOV.U32 R64, RZ, RZ, R104 ;  /* 0x000000ffff407224 */ /* 0x000fe200078e0068 */
[----:B------:R-:W-:Y:S01]  /*177a0*/  FMNMX.FTZ R4, R101, R4, !PT ;  /* 0x0000000465047209 */ /* 0x000fe20007810000 */
[----:B------:R-:W-:Y:S01]  /*177b0*/  IMAD.MOV.U32 R65, RZ, RZ, R103 ;  /* 0x000000ffff417224 */ /* 0x000fe200078e0067 */
[CC--:B------:R-:W-:Y:S01]  /*177c0*/  ISETP.GE.OR P0, PT, R3.reuse, R228.reuse, !P0 ;  /* 0x000000e40300720c */ /* 0x0c0fe20004706670 */
[----:B------:R-:W-:Y:S01]  /*177d0*/  IMAD.MOV.U32 R66, RZ, RZ, R102 ;  /* 0x000000ffff427224 */ /* 0x000fe200078e0066 */
[-C--:B------:R-:W-:Y:S01]  /*177e0*/  ISETP.GE.OR P2, PT, R3, R227.reuse, !P2 ;  /* 0x000000e30300720c */ /* 0x080fe20005746670 */
[----:B------:R-:W-:Y:S01]  /*177f0*/  VIADD R35, R232, 0x1715609d ;  /* 0x1715609de8237836 */ /* 0x000fe20000000000 */
[C---:B------:R-:W-:Y:S01]  /*17800*/  ISETP.GE.OR P6, PT, R2.reuse, R228, !P6 ;  /* 0x000000e40200720c */ /* 0x040fe200077c6670 */
[----:B------:R-:W-:Y:S01]  /*17810*/  IMAD.MOV.U32 R50, RZ, RZ, R185 ;  /* 0x000000ffff327224 */ /* 0x000fe200078e00b9 */
[----:B------:R-:W-:Y:S01]  /*17820*/  ISETP.GE.OR P1, PT, R2, R227, !P1 ;  /* 0x000000e30200720c */ /* 0x000fe20004f26670 */
[----:B------:R-:W-:Y:S01]  /*17830*/  VIADD R44, R233, 0x646e171e ;  /* 0x646e171ee92c7836 */ /* 0x000fe20000000000 */
[----:B------:R-:W-:Y:S01]  /*17840*/  FMNMX.FTZ R3, R109, R4, !PT ;  /* 0x000000046d037209 */ /* 0x000fe20007810000 */
[----:B------:R-:W-:Y:S01]  /*17850*/  IMAD.WIDE.U32 R4, R25, -0x2daee0ad, RZ ;  /* 0xd2511f5319047825 */ /* 0x000fe200078e00ff */
[----:B------:R-:W-:Y:S01]  /*17860*/  FMNMX.FTZ R2, R186, R100, !PT ;  /* 0x00000064ba027209 */ /* 0x000fe20007810000 */
[----:B------:R-:W-:Y:S01]  /*17870*/  UIADD3 UR10, UR10, 0x1, URZ ;  /* 0x000000010a0a7890 */ /* 0x000fe2000fffe03f */
[----:B------:R-:W-:Y:S01]  /*17880*/  FSEL R250, R56, -INF , !P5 ;  /* 0xff80000038fa7808 */ /* 0x000fe20006800000 */
[----:B------:R-:W-:Y:S01]  /*17890*/  VIADD R32, R233, 0x32370b8f ;  /* 0x32370b8fe9207836 */ /* 0x000fe20000000000 */
[----:B------:R-:W-:Y:S01]  /*178a0*/  FSEL R249, R57, -INF , !P0 ;  /* 0xff80000039f97808 */ /* 0x000fe20004000000 */
[----:B------:R-:W-:Y:S01]  /*178b0*/  IMAD.MOV.U32 R45, RZ, RZ, R206 ;  /* 0x000000ffff2d7224 */ /* 0x000fe200078e00ce */
[----:B------:R-:W-:Y:S01]  /*178c0*/  ISETP.GE.AND P5, PT, R0, R226, PT ;  /* 0x000000e20000720c */ /* 0x000fe20003fa6270 */
[----:B------:R-:W-:Y:S01]  /*178d0*/  IMAD.MOV.U32 R46, RZ, RZ, R201 ;  /* 0x000000ffff2e7224 */ /* 0x000fe200078e00c9 */
[----:B------:R-:W-:Y:S01]  /*178e0*/  FMNMX.FTZ R3, R243, R3, !PT ;  /* 0x00000003f3037209 */ /* 0x000fe20007810000 */
[----:B------:R-:W-:Y:S01]  /*178f0*/  VIADD R30, R232, 0x78dde6e4 ;  /* 0x78dde6e4e81e7836 */ /* 0x000fe20000000000 */
[----:B------:R-:W-:Y:S01]  /*17900*/  ISETP.GE.AND P0, PT, R0, R223, PT ;  /* 0x000000df0000720c */ /* 0x000fe20003f06270 */
[----:B-1----:R-:W3:Y:S01]  /*17910*/  LDL.LU R219, [R1+0xc] ;  /* 0x00000c0001db7983 */ /* 0x002ee20000300800 */
[----:B------:R-:W-:Y:S01]  /*17920*/  FMNMX.FTZ R2, R189, R2, !PT ;  /* 0x00000002bd027209 */ /* 0x000fe20007810000 */
[----:B------:R-:W-:Y:S01]  /*17930*/  IMAD.MOV.U32 R42, RZ, RZ, R208 ;  /* 0x000000ffff2a7224 */ /* 0x000fe200078e00d0 */
[----:B------:R-:W-:Y:S01]  /*17940*/  FMNMX.FTZ R3, R242, R3, !PT ;  /* 0x00000003f2037209 */ /* 0x000fe20007810000 */
[----:B------:R1:W-:Y:S01]  /*17950*/  STL [R1+0xc0], R217 ;  /* 0x0000c0d901007387 */ /* 0x0003e20000100800 */
[C---:B------:R-:W-:Y:S01]  /*17960*/  ISETP.GE.OR P5, PT, R0.reuse, R228, !P5 ;  /* 0x000000e40000720c */ /* 0x040fe20006fa6670 */
[----:B------:R-:W-:Y:S01]  /*17970*/  IMAD.MOV.U32 R43, RZ, RZ, R207 ;  /* 0x000000ffff2b7224 */ /* 0x000fe200078e00cf */
[----:B------:R-:W-:Y:S01]  /*17980*/  ISETP.GE.OR P0, PT, R0, R227, !P0 ;  /* 0x000000e30000720c */ /* 0x000fe20004706670 */
[----:B----4-:R-:W-:Y:S01]  /*17990*/  IMAD.WIDE.U32 R8, R28, -0x2daee0ad, RZ ;  /* 0xd2511f531c087825 */ /* 0x010fe200078e00ff */
[----:B------:R-:W-:Y:S01]  /*179a0*/  FMNMX.FTZ R0, R110, R2, !PT ;  /* 0x000000026e007209 */ /* 0x000fe20007810000 */
[----:B------:R-:W-:Y:S01]  /*179b0*/  UISETP.GT.AND UP0, UPT, UR8, UR12, UPT ;  /* 0x0000000c0800728c */ /* 0x000fe2000bf04270 */
[----:B------:R-:W-:Y:S01]  /*179c0*/  FMNMX.FTZ R2, R235, R3, !PT ;  /* 0x00000003eb027209 */ /* 0x000fe20007810000 */
[----:B------:R-:W-:Y:S01]  /*179d0*/  VIADD R28, R233, 0xed9eba14 ;  /* 0xed9eba14e91c7836 */ /* 0x000fe20000000000 */
[----:B------:R-:W-:Y:S01]  /*179e0*/  FMNMX.FTZ R6, R111, R0, !PT ;  /* 0x000000006f067209 */ /* 0x000fe20007810000 */
[----:B------:R-:W-:Y:S01]  /*179f0*/  UMOV UR17, UR8 ;  /* 0x0000000800117c82 */ /* 0x000fe20008000000 */
[----:B------:R-:W-:Y:S01]  /*17a00*/  FMNMX.FTZ R0, R234, R2, !PT ;  /* 0x00000002ea007209 */ /* 0x000fe20007810000 */
[----:B------:R-:W-:Y:S01]  /*17a10*/  IMAD.WIDE.U32 R2, R26, -0x2daee0ad, RZ ;  /* 0xd2511f531a027825 */ /* 0x000fe200078e00ff */
[----:B------:R-:W-:Y:S02]  /*17a20*/  FMNMX.FTZ R12, R241, R6, !PT ;  /* 0x00000006f10c7209 */ /* 0x000fe40007810000 */
[----:B------:R-:W-:Y:S01]  /*17a30*/  FMNMX.FTZ R13, R238, R0, !PT ;  /* 0x00000000ee0d7209 */ /* 0x000fe20007810000 */
[----:B------:R-:W-:Y:S01]  /*17a40*/  IMAD.WIDE.U32 R6, R27, -0x2daee0ad, RZ ;  /* 0xd2511f531b067825 */ /* 0x000fe200078e00ff */
[----:B------:R-:W-:Y:S02]  /*17a50*/  FMNMX.FTZ R0, R246, R12, !PT ;  /* 0x0000000cf6007209 */ /* 0x000fe40007810000 */
[----:B------:R-:W-:Y:S02]  /*17a60*/  FMNMX.FTZ R12, R237, R13, !PT ;  /* 0x0000000ded0c7209 */ /* 0x000fe40007810000 */
[----:B------:R-:W-:Y:S02]  /*17a70*/  FMNMX.FTZ R0, R231, R0, !PT ;  /* 0x00000000e7007209 */ /* 0x000fe40007810000 */
[--C-:B------:R-:W-:Y:S02]  /*17a80*/  LOP3.LUT R4, R3, R4, R32.reuse, 0x96, !PT ;  /* 0x0000000403047212 */ /* 0x100fe400078e9620 */
[----:B------:R-:W-:Y:S01]  /*17a90*/  FMNMX.FTZ R0, R215, R0, !PT ;  /* 0x00000000d7007209 */ /* 0x000fe20007810000 */
[----:B-1----:R-:W4:Y:S01]  /*17aa0*/  LDL.LU R217, [R1+0x8] ;  /* 0x0000080001d97983 */ /* 0x002f220000300800 */
[----:B------:R-:W-:Y:S02]  /*17ab0*/  FMNMX.FTZ R3, R214, R12, !PT ;  /* 0x0000000cd6037209 */ /* 0x000fe40007810000 */
[----:B------:R-:W-:Y:S02]  /*17ac0*/  FMNMX.FTZ R0, R45, R0, !PT ;  /* 0x000000002d007209 */ /* 0x000fe40007810000 */
[----:B------:R-:W-:Y:S02]  /*17ad0*/  FMNMX.FTZ R3, R213, R3, !PT ;  /* 0x00000003d5037209 */ /* 0x000fe40007810000 */
[----:B------:R-:W-:Y:S02]  /*17ae0*/  LOP3.LUT R5, R5, R36, R31, 0x96, !PT ;  /* 0x0000002405057212 */ /* 0x000fe400078e961f */
[----:B------:R-:W-:Y:S02]  /*17af0*/  FMNMX.FTZ R0, R46, R0, !PT ;  /* 0x000000002e007209 */ /* 0x000fe40007810000 */
[----:B------:R-:W-:Y:S01]  /*17b00*/  FMNMX.FTZ R3, R210, R3, !PT ;  /* 0x00000003d2037209 */ /* 0x000fe20007810000 */
[----:B------:R-:W-:Y:S01]  /*17b10*/  IMAD.WIDE.U32 R12, R5, -0x326172a9, RZ ;  /* 0xcd9e8d57050c7825 */ /* 0x000fe200078e00ff */
[----:B------:R-:W-:Y:S02]  /*17b20*/  IADD3 R29, R232, -0x255992d5, RZ ;  /* 0xdaa66d2be81d7810 */ /* 0x000fe40007ffe0ff */
[----:B------:R-:W-:Y:S01]  /*17b30*/  FMNMX.FTZ R104, R209, R3, !PT ;  /* 0x00000003d1687209 */ /* 0x000fe20007810000 */
[----:B------:R-:W-:Y:S01]  /*17b40*/  IMAD.WIDE.U32 R4, R4, -0x326172a9, RZ ;  /* 0xcd9e8d5704047825 */ /* 0x000fe200078e00ff */
[----:B------:R-:W-:Y:S02]  /*17b50*/  LOP3.LUT R16, R7, R8, R32, 0x96, !PT ;  /* 0x0000000807107212 */ /* 0x000fe400078e9620 */
[----:B------:R-:W-:Y:S02]  /*17b60*/  LOP3.LUT R7, R13, R18, R29, 0x96, !PT ;  /* 0x000000120d077212 */ /* 0x000fe400078e961d */
[----:B------:R-:W-:Y:S01]  /*17b70*/  FMNMX.FTZ R104, R205, R104, !PT ;  /* 0x00000068cd687209 */ /* 0x000fe20007810000 */
[----:B------:R-:W-:Y:S01]  /*17b80*/  IMAD.WIDE.U32 R16, R16, -0x326172a9, RZ ;  /* 0xcd9e8d5710107825 */ /* 0x000fe200078e00ff */
[----:B------:R-:W-:Y:S02]  /*17b90*/  LOP3.LUT R9, R9, R202, R31, 0x96, !PT ;  /* 0x000000ca09097212 */ /* 0x000fe400078e961f */
[----:B------:R-:W-:Y:S01]  /*17ba0*/  FMNMX.FTZ R104, R204, R104, !PT ;  /* 0x00000068cc687209 */ /* 0x000fe20007810000 */
[----:B------:R-:W-:Y:S01]  /*17bb0*/  IMAD.WIDE.U32 R26, R7, -0x2daee0ad, RZ ;  /* 0xd2511f53071a7825 */ /* 0x000fe200078e00ff */
[----:B------:R-:W-:Y:S02]  /*17bc0*/  LOP3.LUT R12, R5, R12, R30, 0x96, !PT ;  /* 0x0000000c050c7212 */ /* 0x000fe400078e961e */
[----:B------:R-:W-:Y:S01]  /*17bd0*/  MOV R53, R105 ;  /* 0x0000006900357202 */ /* 0x000fe20000000f00 */
[----:B------:R-:W-:Y:S01]  /*17be0*/  IMAD.WIDE.U32 R14, R9, -0x326172a9, RZ ;  /* 0xcd9e8d57090e7825 */ /* 0x000fe200078e00ff */
[----:B------:R-:W-:Y:S01]  /*17bf0*/  LOP3.LUT R9, R27, R2, R28, 0x96, !PT ;  /* 0x000000021b097212 */ /* 0x000fe200078e961c */
[----:B------:R-:W1:Y:S01]  /*17c00*/  SHFL.BFLY PT, R8, R104, 0x2, 0x1f ;  /* 0x0c401f0068087f89 */ /* 0x000e6200000e0000 */
[----:B------:R-:W-:Y:S01]  /*17c10*/  FSEL R208, R60, -INF , !P6 ;  /* 0xff8000003cd07808 */ /* 0x000fe20007000000 */
[----:B------:R-:W-:Y:S01]  /*17c20*/  IMAD.WIDE.U32 R12, R12, -0x2daee0ad, RZ ;  /* 0xd2511f530c0c7825 */ /* 0x000fe200078e00ff */
[----:B------:R-:W-:Y:S02]  /*17c30*/  LOP3.LUT R7, R15, R10, R29, 0x96, !PT ;  /* 0x0000000a0f077212 */ /* 0x000fe400078e961d */
[----:B------:R-:W-:Y:S01]  /*17c40*/  FSEL R206, R61, -INF , !P5 ;  /* 0xff8000003dce7808 */ /* 0x000fe20006800000 */
[----:B------:R-:W-:Y:S01]  /*17c50*/  VIADD R27, R232, 0xb54cda56 ;  /* 0xb54cda56e81b7836 */ /* 0x000fe20000000000 */
[----:B------:R-:W-:Y:S01]  /*17c60*/  LOP3.LUT R14, R17, R14, R30, 0x96, !PT ;  /* 0x0000000e110e7212 */ /* 0x000fe200078e961e */
[----:B------:R-:W-:Y:S01]  /*17c70*/  IMAD.WIDE.U32 R20, R7, -0x2daee0ad, RZ ;  /* 0xd2511f5307147825 */ /* 0x000fe200078e00ff */
[----:B------:R-:W-:Y:S02]  /*17c80*/  FSEL R212, R58, -INF , !P3 ;  /* 0xff8000003ad47808 */ /* 0x000fe40005800000 */
[----:B------:R-:W-:Y:S01]  /*17c90*/  FSEL R211, R59, -INF , !P2 ;  /* 0xff8000003bd37808 */ /* 0x000fe20005000000 */
[----:B------:R-:W-:Y:S01]  /*17ca0*/  IMAD.WIDE.U32 R14, R14, -0x2daee0ad, RZ ;  /* 0xd2511f530e0e7825 */ /* 0x000fe200078e00ff */
[----:B------:R-:W-:Y:S02]  /*17cb0*/  LOP3.LUT R23, R21, R6, R28, 0x96, !PT ;  /* 0x0000000615177212 */ /* 0x000fe400078e961c */
[----:B------:R-:W-:Y:S02]  /*17cc0*/  FSEL R207, R62, -INF , !P1 ;  /* 0xff8000003ecf7808 */ /* 0x000fe40004800000 */
[----:B------:R-:W-:Y:S02]  /*17cd0*/  FSEL R105, R63, -INF , !P0 ;  /* 0xff8000003f697808 */ /* 0x000fe40004000000 */
[----:B-1----:R-:W-:Y:S01]  /*17ce0*/  FMNMX.FTZ R104, R104, R8, !PT ;  /* 0x0000000868687209 */ /* 0x002fe20007810000 */
[----:B------:R-:W-:Y:S05]  /*17cf0*/  IMAD.WIDE.U32 R8, R9, -0x326172a9, RZ ;  /* 0xcd9e8d5709087825 */ /* 0x000fea00078e00ff */
[----:B------:R-:W-:Y:S02]  /*17d00*/  LOP3.LUT R9, R9, R4, R35, 0x96, !PT ;  /* 0x0000000409097212 */ /* 0x000fe400078e9623 */
[--C-:B--2---:R-:W-:Y:S02]  /*17d10*/  LOP3.LUT R7, R13, R26, R34.reuse, 0x96, !PT ;  /* 0x0000001a0d077212 */ /* 0x104fe400078e9622 */
[----:B------:R-:W-:Y:S01]  /*17d20*/  LOP3.LUT R20, R15, R20, R34, 0x96, !PT ;  /* 0x000000140f147212 */ /* 0x000fe200078e9622 */
[----:B------:R-:W1:Y:S02]  /*17d30*/  SHFL.BFLY PT, R13, R104, 0x1, 0x1f ;  /* 0x0c201f00680d7f89 */ /* 0x000e6400000e0000 */
[----:B-1----:R-:W-:Y:S02]  /*17d40*/  FMNMX.FTZ R104, R104, R13, !PT ;  /* 0x0000000d68687209 */ /* 0x002fe40007810000 */
[----:B---3--:R-:W-:Y:S02]  /*17d50*/  FMNMX.FTZ R0, R219, R0, !PT ;  /* 0x00000000db007209 */ /* 0x008fe40007810000 */
[C---:B------:R-:W-:Y:S01]  /*17d60*/  FSETP.NEU.FTZ.AND P3, PT, R104.reuse, -INF , PT ;  /* 0xff8000006800780b */ /* 0x040fe20003f7d000 */
[----:B------:R-:W-:Y:S05]  /*17d70*/  FMUL.FTZ R180, R104, UR4 ;  /* 0x0000000468b47c20 */ /* 0x000fea0008410000 */
[----:B------:R-:W-:Y:S02]  /*17d80*/  FSEL R180, R180, RZ, P3 ;  /* 0x000000ffb4b47208 */ /* 0x000fe40001800000 */
[----:B----4-:R-:W-:Y:S02]  /*17d90*/  FMNMX.FTZ R3, R217, R0, !PT ;  /* 0x00000000d9037209 */ /* 0x010fe40007810000 */
        /* <DEDUP_REMOVED lines=12> */
[----:B------:R-:W1:Y:S01]  /*17e60*/  SHFL.BFLY PT, R103, R0, 0x2, 0x1f ;  /* 0x0c401f0000677f89 */ /* 0x000e6200000e0000 */
[----:B------:R-:W-:Y:S02]  /*17e70*/  FMNMX.FTZ R3, R195, R3, !PT ;  /* 0x00000003c3037209 */ /* 0x000fe40007810000 */
[----:B------:R-:W-:Y:S02]  /*17e80*/  FMNMX.FTZ R2, R236, R2, !PT ;  /* 0x00000002ec027209 */ /* 0x000fe40007810000 */
[----:B------:R-:W-:Y:S02]  /*17e90*/  FMNMX.FTZ R3, R200, R3, !PT ;  /* 0x00000003c8037209 */ /* 0x000fe40007810000 */
[----:B------:R-:W-:Y:S02]  /*17ea0*/  FMNMX.FTZ R2, R239, R2, !PT ;  /* 0x00000002ef027209 */ /* 0x000fe40007810000 */
[----:B------:R-:W-:Y:S02]  /*17eb0*/  FMNMX.FTZ R3, R251, R3, !PT ;  /* 0x00000003fb037209 */ /* 0x000fe40007810000 */
[----:B------:R-:W-:Y:S02]  /*17ec0*/  FMNMX.FTZ R6, R42, R2, !PT ;  /* 0x000000022a067209 */ /* 0x000fe40007810000 */
[----:B------:R-:W-:Y:S01]  /*17ed0*/  FMNMX.FTZ R5, R252, R3, !PT ;  /* 0x00000003fc057209 */ /* 0x000fe20007810000 */
[----:B------:R-:W-:Y:S01]  /*17ee0*/  IMAD.WIDE.U32 R2, R7, -0x326172a9, RZ ;  /* 0xcd9e8d5707027825 */ /* 0x000fe200078e00ff */
[----:B------:R-:W-:Y:S02]  /*17ef0*/  FMNMX.FTZ R6, R43, R6, !PT ;  /* 0x000000062b067209 */ /* 0x000fe40007810000 */
[----:B------:R-:W-:Y:S02]  /*17f00*/  FMNMX.FTZ R7, R244, R5, !PT ;  /* 0x00000005f4077209 */ /* 0x000fe40007810000 */
[----:B------:R-:W-:Y:S02]  /*17f10*/  FMNMX.FTZ R5, R33, R6, !PT ;  /* 0x0000000621057209 */ /* 0x000fe40007810000 */
[----:B------:R-:W-:Y:S01]  /*17f20*/  FMNMX.FTZ R4, R245, R7, !PT ;  /* 0x00000007f5047209 */ /* 0x000fe20007810000 */
[----:B------:R-:W-:Y:S01]  /*17f30*/  IMAD.WIDE.U32 R6, R20, -0x326172a9, RZ ;  /* 0xcd9e8d5714067825 */ /* 0x000fe200078e00ff */
[----:B------:R-:W-:Y:S02]  /*17f40*/  FMNMX.FTZ R5, R66, R5, !PT ;  /* 0x0000000542057209 */ /* 0x000fe40007810000 */
[----:B-1----:R-:W-:Y:S02]  /*17f50*/  FMNMX.FTZ R103, R0, R103, !PT ;  /* 0x0000006700677209 */ /* 0x002fe40007810000 */
[----:B------:R-:W-:Y:S02]  /*17f60*/  FMNMX.FTZ R5, R250, R5, !PT ;  /* 0x00000005fa057209 */ /* 0x000fe40007810000 */
[----:B------:R-:W-:Y:S02]  /*17f70*/  FMNMX.FTZ R0, R53, R4, !PT ;  /* 0x0000000435007209 */ /* 0x000fe40007810000 */
[----:B------:R-:W-:Y:S01]  /*17f80*/  FMNMX.FTZ R102, R249, R5, !PT ;  /* 0x00000005f9667209 */ /* 0x000fe20007810000 */
[----:B------:R-:W1:Y:S01]  /*17f90*/  SHFL.BFLY PT, R4, R103, 0x1, 0x1f ;  /* 0x0c201f0067047f89 */ /* 0x000e6200000e0000 */
[----:B------:R-:W-:Y:S02]  /*17fa0*/  LOP3.LUT R8, R3, R8, R27, 0x96, !PT ;  /* 0x0000000803087212 */ /* 0x000fe400078e961b */
[----:B------:R-:W-:Y:S02]  /*17fb0*/  FMNMX.FTZ R102, R208, R102, !PT ;  /* 0x00000066d0667209 */ /* 0x000fe40007810000 */
[----:B------:R-:W-:Y:S02]  /*17fc0*/  LOP3.LUT R17, R2, 0xffff, RZ, 0xc0, !PT ;  /* 0x0000ffff02117812 */ /* 0x000fe400078ec0ff */
[----:B------:R-:W-:Y:S02]  /*17fd0*/  FMNMX.FTZ R102, R206, R102, !PT ;  /* 0x00000066ce667209 */ /* 0x000fe40007810000 */
[--C-:B------:R-:W-:Y:S02]  /*17fe0*/  SHF.R.U32.HI R21, RZ, 0x10, R2.reuse ;  /* 0x00000010ff157819 */ /* 0x100fe40000011602 */
[----:B------:R-:W-:Y:S01]  /*17ff0*/  LOP3.LUT R25, R2, 0xff, RZ, 0xc0, !PT ;  /* 0x000000ff02197812 */ /* 0x000fe200078ec0ff */
[----:B------:R-:W2:Y:S01]  /*18000*/  SHFL.BFLY PT, R13, R102, 0x2, 0x1f ;  /* 0x0c401f00660d7f89 */ /* 0x000ea200000e0000 */
[----:B------:R-:W-:Y:S02]  /*18010*/  FMNMX.FTZ R0, R64, R0, !PT ;  /* 0x0000000040007209 */ /* 0x000fe40007810000 */
[----:B------:R-:W-:Y:S01]  /*18020*/  SHF.R.U32.HI R15, RZ, 0x18, R2 ;  /* 0x00000018ff0f7819 */ /* 0x000fe20000011602 */
[----:B------:R-:W-:Y:S01]  /*18030*/  IMAD.WIDE.U32 R2, R23, -0x326172a9, RZ ;  /* 0xcd9e8d5717027825 */ /* 0x000fe200078e00ff */
[----:B------:R-:W-:Y:S04]  /*18040*/  FMNMX.FTZ R0, R65, R0, !PT ;  /* 0x0000000041007209 */ /* 0x000fe80007810000 */
[----:B------:R-:W-:Y:S02]  /*18050*/  LOP3.LUT R16, R3, R16, R35, 0x96, !PT ;  /* 0x0000001003107212 */ /* 0x000fe400078e9623 */
[----:B------:R-:W-:Y:S01]  /*18060*/  LOP3.LUT R3, R7, R2, R27, 0x96, !PT ;  /* 0x0000000207037212 */ /* 0x000fe200078e961b */
[----:B------:R-:W-:Y:S01]  /*18070*/  FFMA.FTZ R2, R101, UR4, -R180 ;  /* 0x0000000465027c23 */ /* 0x000fe200080108b4 */
[----:B-1----:R-:W-:Y:S01]  /*18080*/  FMNMX.FTZ R103, R103, R4, !PT ;  /* 0x0000000467677209 */ /* 0x002fe20007810000 */
[----:B------:R-:W-:Y:S01]  /*18090*/  IMAD.WIDE.U32 R4, R9, -0x2daee0ad, RZ ;  /* 0xd2511f5309047825 */ /* 0x000fe200078e00ff */
[----:B------:R-:W-:Y:S01]  /*180a0*/  FMNMX.FTZ R0, R50, R0, !PT ;  /* 0x0000000032007209 */ /* 0x000fe20007810000 */
[----:B------:R1:W-:Y:S01]  /*180b0*/  MUFU.EX2 R58, R2 ;  /* 0x00000002003a7308 */ /* 0x0003e20000000800 */
[C---:B------:R-:W-:Y:S01]  /*180c0*/  FSETP.NEU.FTZ.AND P2, PT, R103.reuse, -INF , PT ;  /* 0xff8000006700780b */ /* 0x040fe20003f5d000 */
[----:B------:R-:W-:Y:S01]  /*180d0*/  FMUL.FTZ R182, R103, UR4 ;  /* 0x0000000467b67c20 */ /* 0x000fe20008410000 */
[----:B------:R-:W-:Y:S01]  /*180e0*/  LOP3.LUT R185, R5, R12, R44, 0x96, !PT ;  /* 0x0000000c05b97212 */ /* 0x000fe200078e962c */
[----:B------:R-:W-:Y:S01]  /*180f0*/  FFMA.FTZ R9, R109, UR4, -R180 ;  /* 0x000000046d097c23 */ /* 0x000fe200080108b4 */
[----:B------:R-:W-:Y:S02]  /*18100*/  FMNMX.FTZ R0, R212, R0, !PT ;  /* 0x00000000d4007209 */ /* 0x000fe40007810000 */
[----:B------:R-:W-:Y:S03]  /*18110*/  FSEL R182, R182, RZ, P2 ;  /* 0x000000ffb6b67208 */ /* 0x000fe60001000000 */
[----:B------:R3:W-:Y:S01]  /*18120*/  MUFU.EX2 R62, R9 ;  /* 0x00000009003e7308 */ /* 0x0007e20000000800 */
[----:B--2---:R-:W-:Y:S02]  /*18130*/  FMNMX.FTZ R102, R102, R13, !PT ;  /* 0x0000000d66667209 */ /* 0x004fe40007810000 */
[----:B------:R-:W-:Y:S01]  /*18140*/  LOP3.LUT R13, R4, 0xffff, RZ, 0xc0, !PT ;  /* 0x0000ffff040d7812 */ /* 0x000fe200078ec0ff */
[----:B------:R-:W-:Y:S01]  /*18150*/  FFMA.FTZ R5, R110, UR4, -R182 ;  /* 0x000000046e057c23 */ /* 0x000fe200080108b6 */
[----:B------:R-:W-:Y:S01]  /*18160*/  FMNMX.FTZ R0, R211, R0, !PT ;  /* 0x00000000d3007209 */ /* 0x000fe20007810000 */
[----:B------:R-:W2:Y:S01]  /*18170*/  SHFL.BFLY PT, R12, R102, 0x1, 0x1f ;  /* 0x0c201f00660c7f89 */ /* 0x000ea200000e0000 */
[--C-:B------:R-:W-:Y:S03]  /*18180*/  SHF.R.U32.HI R23, RZ, 0x10, R4.reuse ;  /* 0x00000010ff177819 */ /* 0x100fe60000011604 */
[----:B------:R4:W-:Y:S01]  /*18190*/  MUFU.EX2 R59, R5 ;  /* 0x00000005003b7308 */ /* 0x0009e20000000800 */
[----:B------:R-:W-:Y:S02]  /*181a0*/  FMNMX.FTZ R0, R207, R0, !PT ;  /* 0x00000000cf007209 */ /* 0x000fe40007810000 */
[----:B------:R-:W-:Y:S02]  /*181b0*/  SHF.R.U32.HI R20, RZ, 0x18, R4 ;  /* 0x00000018ff147819 */ /* 0x000fe40000011604 */
[----:B------:R-:W-:Y:S02]  /*181c0*/  FMNMX.FTZ R0, R105, R0, !PT ;  /* 0x0000000069007209 */ /* 0x000fe40007810000 */
[----:B------:R-:W-:Y:S02]  /*181d0*/  LOP3.LUT R26, R4, 0xff, RZ, 0xc0, !PT ;  /* 0x000000ff041a7812 */ /* 0x000fe400078ec0ff */
[C---:B------:R-:W-:Y:S01]  /*181e0*/  LOP3.LUT R4, R6.reuse, 0xffff, RZ, 0xc0, !PT ;  /* 0x0000ffff06047812 */ /* 0x040fe200078ec0ff */
[----:B-1----:R-:W1:Y:S01]  /*181f0*/  SHFL.BFLY PT, R2, R0, 0x2, 0x1f ;  /* 0x0c401f0000027f89 */ /* 0x002e6200000e0000 */
[----:B------:R-:W-:Y:S02]  /*18200*/  LOP3.LUT R7, R6, 0xff, RZ, 0xc0, !PT ;  /* 0x000000ff06077812 */ /* 0x000fe400078ec0ff */
[----:B------:R-:W-:Y:S02]  /*18210*/  SHF.R.U32.HI R4, RZ, 0x8, R4 ;  /* 0x00000008ff047819 */ /* 0x000fe40000011604 */
[----:B---3--:R-:W-:Y:S01]  /*18220*/  SHF.R.U32.HI R9, RZ, 0x18, R6 ;  /* 0x00000018ff097819 */ /* 0x008fe20000011606 */
[----:B----4-:R-:W-:Y:S01]  /*18230*/  FFMA.FTZ R5, R111, UR4, -R182 ;  /* 0x000000046f057c23 */ /* 0x010fe200080108b6 */
[----:B------:R-:W-:Y:S01]  /*18240*/  PRMT R110, R7, 0x5410, R4 ;  /* 0x00005410076e7816 */ /* 0x000fe20000000004 */
[----:B------:R-:W-:Y:S01]  /*18250*/  FFMA.FTZ R7, R187, UR4, -R180 ;  /* 0x00000004bb077c23 */ /* 0x000fe200080108b4 */
[----:B------:R-:W-:Y:S01]  /*18260*/  SHF.R.U32.HI R4, RZ, 0x10, R6 ;  /* 0x00000010ff047819 */ /* 0x000fe20000011606 */
[----:B------:R3:W4:Y:S01]  /*18270*/  MUFU.EX2 R67, R5 ;  /* 0x0000000500437308 */ /* 0x0007220000000800 */
[----:B--2---:R-:W-:Y:S02]  /*18280*/  FMNMX.FTZ R102, R102, R12, !PT ;  /* 0x0000000c66667209 */ /* 0x004fe40007810000 */
[----:B------:R-:W-:Y:S02]  /*18290*/  LOP3.LUT R6, R4, 0xff, RZ, 0xc0, !PT ;  /* 0x000000ff04067812 */ /* 0x000fe400078ec0ff */
[----:B------:R-:W-:Y:S01]  /*182a0*/  LOP3.LUT R4, R21, 0xff, RZ, 0xc0, !PT ;  /* 0x000000ff15047812 */ /* 0x000fe200078ec0ff */
[C---:B------:R-:W-:Y:S01]  /*182b0*/  FMUL.FTZ R181, R102.reuse, UR4 ;  /* 0x0000000466b57c20 */ /* 0x040fe20008410000 */
[----:B------:R-:W-:Y:S03]  /*182c0*/  FSETP.NEU.FTZ.AND P1, PT, R102, -INF , PT ;  /* 0xff8000006600780b */ /* 0x000fe60003f3d000 */
[----:B------:R2:W-:Y:S01]  /*182d0*/  MUFU.EX2 R35, R7 ;  /* 0x0000000700237308 */ /* 0x0005e20000000800 */
[----:B------:R-:W-:Y:S01]  /*182e0*/  PRMT R15, R4, 0x5410, R15 ;  /* 0x00005410040f7816 */ /* 0x000fe2000000000f */
[----:B------:R-:W-:Y:S01]  /*182f0*/  FFMA.FTZ R4, R186, UR4, -R182 ;  /* 0x00000004ba047c23 */ /* 0x000fe200080108b6 */
[----:B------:R-:W-:Y:S02]  /*18300*/  FSEL R181, R181, RZ, P1 ;  /* 0x000000ffb5b57208 */ /* 0x000fe40000800000 */
[----:B-1----:R-:W-:Y:S02]  /*18310*/  FMNMX.FTZ R0, R0, R2, !PT ;  /* 0x0000000200007209 */ /* 0x002fe40007810000 */
[----:B------:R-:W-:Y:S03]  /*18320*/  PRMT R111, R6, 0x5410, R9 ;  /* 0x00005410066f7816 */ /* 0x000fe60000000009 */
[----:B------:R-:W-:Y:S01]  /*18330*/  MUFU.EX2 R40, R4 ;  /* 0x0000000400287308 */ /* 0x000fe20000000800 */
[----:B---3--:R-:W-:Y:S01]  /*18340*/  FFMA.FTZ R5, R184, UR4, -R180 ;  /* 0x00000004b8057c23 */ /* 0x008fe200080108b4 */
[----:B------:R-:W1:Y:S01]  /*18350*/  SHFL.BFLY PT, R2, R0, 0x1, 0x1f ;  /* 0x0c201f0000027f89 */ /* 0x000e6200000e0000 */
[C---:B------:R-:W-:Y:S02]  /*18360*/  LOP3.LUT R6, R8.reuse, 0xffff, RZ, 0xc0, !PT ;  /* 0x0000ffff08067812 */ /* 0x040fe400078ec0ff */
[----:B------:R-:W-:Y:S02]  /*18370*/  LOP3.LUT R12, R8, 0xff, RZ, 0xc0, !PT ;  /* 0x000000ff080c7812 */ /* 0x000fe400078ec0ff */
[----:B------:R-:W-:Y:S03]  /*18380*/  SHF.R.U32.HI R6, RZ, 0x8, R6 ;  /* 0x00000008ff067819 */ /* 0x000fe60000011606 */
[----:B------:R3:W-:Y:S01]  /*18390*/  MUFU.EX2 R54, R5 ;  /* 0x0000000500367308 */ /* 0x0007e20000000800 */
[----:B--2---:R-:W-:Y:S01]  /*183a0*/  FFMA.FTZ R7, R189, UR4, -R182 ;  /* 0x00000004bd077c23 */ /* 0x004fe200080108b6 */
[----:B------:R-:W-:Y:S02]  /*183b0*/  SHF.R.U32.HI R9, RZ, 0x10, R8 ;  /* 0x00000010ff097819 */ /* 0x000fe40000011608 */
[----:B------:R-:W-:Y:S01]  /*183c0*/  PRMT R12, R12, 0x5410, R6 ;  /* 0x000054100c0c7816 */ /* 0x000fe20000000006 */
[----:B------:R-:W-:Y:S01]  /*183d0*/  FFMA.FTZ R6, R188, UR4, -R181 ;  /* 0x00000004bc067c23 */ /* 0x000fe200080108b5 */
[----:B------:R-:W-:Y:S04]  /*183e0*/  SHF.R.U32.HI R8, RZ, 0x18, R8 ;  /* 0x00000018ff087819 */ /* 0x000fe80000011608 */
[----:B------:R2:W4:Y:S10]  /*183f0*/  MUFU.EX2 R63, R7 ;  /* 0x00000007003f7308 */ /* 0x0005340000000800 */
[----:B------:R4:W-:Y:S01]  /*18400*/  MUFU.EX2 R52, R6 ;  /* 0x0000000600347308 */ /* 0x0009e20000000800 */
[----:B---3--:R-:W-:Y:S02]  /*18410*/  SHF.R.U32.HI R5, RZ, 0x8, R17 ;  /* 0x00000008ff057819 */ /* 0x008fe40000011611 */
[----:B-1----:R-:W-:Y:S01]  /*18420*/  FMNMX.FTZ R101, R0, R2, !PT ;  /* 0x0000000200657209 */ /* 0x002fe20007810000 */
[----:B------:R-:W1:Y:S01]  /*18430*/  LDC.U8 R17, c[0x0][0x388] ;  /* 0x0000e200ff117b82 */ /* 0x000e620000000000 */
[----:B------:R-:W-:Y:S01]  /*18440*/  PRMT R25, R25, 0x5410, R5 ;  /* 0x0000541019197816 */ /* 0x000fe20000000005 */
[----:B------:R-:W-:Y:S01]  /*18450*/  IMAD.WIDE.U32 R4, R16, -0x2daee0ad, RZ ;  /* 0xd2511f5310047825 */ /* 0x000fe200078e00ff */
[C---:B------:R-:W-:Y:S05]  /*18460*/  FSETP.NEU.FTZ.AND P0, PT, R101.reuse, -INF , PT ;  /* 0xff8000006500780b */ /* 0x040fea0003f1d000 */
[----:B------:R-:W1:Y:S01]  /*18470*/  LDC.U8 R16, c[0x0][0x388] ;  /* 0x0000e200ff107b82 */ /* 0x000e620000000000 */
[----:B------:R-:W-:Y:S01]  /*18480*/  FMUL.FTZ R183, R101, UR4 ;  /* 0x0000000465b77c20 */ /* 0x000fe20008410000 */
[----:B--2---:R-:W-:Y:S02]  /*18490*/  LOP3.LUT R7, R9, 0xff, RZ, 0xc0, !PT ;  /* 0x000000ff09077812 */ /* 0x004fe400078ec0ff */
[----:B------:R-:W-:Y:S02]  /*184a0*/  LOP3.LUT R184, R5, R14, R44, 0x96, !PT ;  /* 0x0000000e05b87212 */ /* 0x000fe400078e962c */
[C---:B------:R-:W-:Y:S01]  /*184b0*/  LOP3.LUT R0, R4.reuse, 0xffff, RZ, 0xc0, !PT ;  /* 0x0000ffff04007812 */ /* 0x040fe200078ec0ff */
[----:B------:R-:W-:Y:S01]  /*184c0*/  FFMA.FTZ R5, R191, UR4, -R181 ;  /* 0x00000004bf057c23 */ /* 0x000fe200080108b5 */
[----:B------:R-:W-:Y:S02]  /*184d0*/  LOP3.LUT R2, R4, 0xff, RZ, 0xc0, !PT ;  /* 0x000000ff04027812 */ /* 0x000fe400078ec0ff */
[----:B------:R-:W-:Y:S01]  /*184e0*/  FSEL R183, R183, RZ, P0 ;  /* 0x000000ffb7b77208 */ /* 0x000fe20000000000 */
[----:B------:R2:W3:Y:S01]  /*184f0*/  MUFU.EX2 R61, R5 ;  /* 0x00000005003d7308 */ /* 0x0004e20000000800 */
[----:B------:R-:W-:Y:S02]  /*18500*/  SHF.R.U32.HI R0, RZ, 0x8, R0 ;  /* 0x00000008ff007819 */ /* 0x000fe40000011600 */
[----:B------:R-:W-:Y:S02]  /*18510*/  PRMT R177, R7, 0x5410, R8 ;  /* 0x0000541007b17816 */ /* 0x000fe40000000008 */
[----:B------:R-:W-:Y:S01]  /*18520*/  PRMT R240, R2, 0x5410, R0 ;  /* 0x0000541002f07816 */ /* 0x000fe20000000000 */
[--C-:B------:R-:W-:Y:S01]  /*18530*/  FFMA.FTZ R2, R190, UR4, -R183.reuse ;  /* 0x00000004be027c23 */ /* 0x100fe200080108b7 */
[C---:B------:R-:W-:Y:S02]  /*18540*/  LOP3.LUT R0, R3.reuse, 0xffff, RZ, 0xc0, !PT ;  /* 0x0000ffff03007812 */ /* 0x040fe400078ec0ff */
[--C-:B------:R-:W-:Y:S01]  /*18550*/  SHF.R.U32.HI R8, RZ, 0x10, R4.reuse ;  /* 0x00000010ff087819 */ /* 0x100fe20000011604 */
[----:B------:R3:W-:Y:S01]  /*18560*/  MUFU.EX2 R51, R2 ;  /* 0x0000000200337308 */ /* 0x0007e20000000800 */
[----:B------:R-:W-:Y:S02]  /*18570*/  SHF.R.U32.HI R7, RZ, 0x18, R4 ;  /* 0x00000018ff077819 */ /* 0x000fe40000011604 */
[----:B------:R-:W-:Y:S02]  /*18580*/  SHF.R.U32.HI R4, RZ, 0x8, R0 ;  /* 0x00000008ff047819 */ /* 0x000fe40000011600 */
[----:B----4-:R-:W-:Y:S01]  /*18590*/  LOP3.LUT R6, R3, 0xff, RZ, 0xc0, !PT ;  /* 0x000000ff03067812 */ /* 0x010fe200078ec0ff */
[----:B--2---:R-:W-:Y:S01]  /*185a0*/  FFMA.FTZ R5, R193, UR4, -R183 ;  /* 0x00000004c1057c23 */ /* 0x004fe200080108b7 */
[----:B------:R-:W-:Y:S02]  /*185b0*/  SHF.R.U32.HI R0, RZ, 0x8, R13 ;  /* 0x00000008ff007819 */ /* 0x000fe4000001160d */
[----:B-1----:R-:W-:Y:S01]  /*185c0*/  PRMT R16, R16, 0x7054, R17 ;  /* 0x0000705410107816 */ /* 0x002fe20000000011 */
[----:B------:R1:W-:Y:S01]  /*185d0*/  MUFU.EX2 R60, R5 ;  /* 0x00000005003c7308 */ /* 0x0003e20000000800 */
[----:B------:R-:W-:Y:S02]  /*185e0*/  PRMT R193, R26, 0x5410, R0 ;  /* 0x000054101ac17816 */ /* 0x000fe40000000000 */
[----:B------:R-:W-:Y:S02]  /*185f0*/  SHF.R.U32.HI R0, RZ, 0x10, R3 ;  /* 0x00000010ff007819 */ /* 0x000fe40000011603 */
[--C-:B------:R-:W-:Y:S02]  /*18600*/  HSET2.LE.AND R110, R110, R16.reuse, PT ;  /* 0x000000106e6e7233 */ /* 0x100fe40003803000 */
[----:B---3--:R-:W-:Y:S02]  /*18610*/  LOP3.LUT R2, R8, 0xff, RZ, 0xc0, !PT ;  /* 0x000000ff08027812 */ /* 0x008fe400078ec0ff */
[----:B------:R-:W-:Y:S02]  /*18620*/  PRMT R8, R6, 0x5410, R4 ;  /* 0x0000541006087816 */ /* 0x000fe40000000004 */
[----:B------:R-:W-:Y:S02]  /*18630*/  LOP3.LUT R4, R23, 0xff, RZ, 0xc0, !PT ;  /* 0x000000ff17047812 */ /* 0x000fe400078ec0ff */
[----:B------:R-:W-:Y:S01]  /*18640*/  PRMT R190, R2, 0x5410, R7 ;  /* 0x0000541002be7816 */ /* 0x000fe20000000007 */
[----:B------:R-:W-:Y:S01]  /*18650*/  FFMA.FTZ R2, R192, UR4, -R181 ;  /* 0x00000004c0027c23 */ /* 0x000fe200080108b5 */
[----:B------:R-:W-:Y:S01]  /*18660*/  PRMT R191, R4, 0x5410, R20 ;  /* 0x0000541004bf7816 */ /* 0x000fe20000000014 */
[----:B------:R-:W-:Y:S01]  /*18670*/  FFMA.FTZ R7, R195, UR4, -R183 ;  /* 0x00000004c3077c23 */ /* 0x000fe200080108b7 */
[----:B-1----:R-:W-:Y:S01]  /*18680*/  SHF.R.U32.HI R5, RZ, 0x18, R3 ;  /* 0x00000018ff057819 */ /* 0x002fe20000011603 */
[----:B------:R1:W-:Y:S01]  /*18690*/  MUFU.EX2 R44, R2 ;  /* 0x00000002002c7308 */ /* 0x0003e20000000800 */
[----:B------:R-:W-:Y:S02]  /*186a0*/  LOP3.LUT R4, R0, 0xff, RZ, 0xc0, !PT ;  /* 0x000000ff00047812 */ /* 0x000fe400078ec0ff */
[--C-:B------:R-:W-:Y:S02]  /*186b0*/  HSET2.LE.AND R111, R111, R16.reuse, PT ;  /* 0x000000106f6f7233 */ /* 0x100fe40003803000 */
[----:B------:R-:W-:Y:S01]  /*186c0*/  PRMT R109, R4, 0x5410, R5 ;  /* 0x00005410046d7816 */ /* 0x000fe20000000005 */
[----:B------:R-:W-:Y:S01]  /*186d0*/  FFMA.FTZ R5, R194, UR4, -R181 ;  /* 0x00000004c2057c23 */ /* 0x000fe200080108b5 */
[--C-:B------:R-:W-:Y:S03]  /*186e0*/  HSET2.LE.AND R176, R12, R16.reuse, PT ;  /* 0x000000100cb07233 */ /* 0x100fe60003803000 */
[----:B------:R2:W-:Y:S01]  /*186f0*/  MUFU.EX2 R194, R7 ;  /* 0x0000000700c27308 */ /* 0x0005e20000000800 */
[----:B------:R-:W-:Y:S02]  /*18700*/  F2FP.F16.F32.PACK_AB R6, R67, R59 ;  /* 0x0000003b4306723e */ /* 0x000fe400000000ff */
[--C-:B------:R-:W-:Y:S02]  /*18710*/  HSET2.LE.AND R109, R109, R16.reuse, PT ;  /* 0x000000106d6d7233 */ /* 0x100fe40003803000 */
[----:B------:R-:W-:Y:S02]  /*18720*/  LOP3.LUT R111, R111, R6, RZ, 0xc0, !PT ;  /* 0x000000066f6f7212 */ /* 0x000fe400078ec0ff */
[----:B------:R-:W-:Y:S03]  /*18730*/  FSEL R3, R104, RZ, P3 ;  /* 0x000000ff68037208 */ /* 0x000fe60001800000 */
[----:B------:R3:W4:Y:S01]  /*18740*/  MUFU.EX2 R192, R5 ;  /* 0x0000000500c07308 */ /* 0x0007220000000800 */
[----:B------:R-:W-:Y:S02]  /*18750*/  F2FP.F16.F32.PACK_AB R6, R63, R40 ;  /* 0x000000283f06723e */ /* 0x000fe400000000ff */
[----:B-1----:R-:W-:Y:S01]  /*18760*/  FSEL R2, R103, RZ, P2 ;  /* 0x000000ff67027208 */ /* 0x002fe20001000000 */
[----:B------:R-:W-:Y:S01]  /*18770*/  FADD.FTZ R4, -R3, R108 ;  /* 0x0000006c03047221 */ /* 0x000fe20000010100 */
[----:B------:R-:W-:Y:S02]  /*18780*/  FSEL R0, R102, RZ, P1 ;  /* 0x000000ff66007208 */ /* 0x000fe40000800000 */
[----:B------:R-:W-:Y:S01]  /*18790*/  LOP3.LUT R109, R109, R6, RZ, 0xc0, !PT ;  /* 0x000000066d6d7212 */ /* 0x000fe200078ec0ff */
[----:B------:R-:W-:Y:S01]  /*187a0*/  FADD.FTZ R3, -R2, R100 ;  /* 0x0000006402037221 */ /* 0x000fe20000010100 */
[----:B--2---:R-:W-:Y:S01]  /*187b0*/  F2FP.F16.F32.PACK_AB R7, R61, R52 ;  /* 0x000000343d07723e */ /* 0x004fe200000000ff */
[----:B------:R-:W-:Y:S01]  /*187c0*/  FADD.FTZ R2, -R0, R106 ;  /* 0x0000006a00027221 */ /* 0x000fe20000010100 */
[--C-:B------:R-:W-:Y:S01]  /*187d0*/  HSET2.LE.AND R178, R25, R16.reuse, PT ;  /* 0x0000001019b27233 */ /* 0x100fe20003803000 */
[----:B------:R-:W-:Y:S01]  /*187e0*/  FMUL.FTZ R3, R3, UR4 ;  /* 0x0000000403037c20 */ /* 0x000fe20008410000 */
[----:B------:R-:W-:Y:S01]  /*187f0*/  LOP3.LUT R176, R176, R7, RZ, 0xc0, !PT ;  /* 0x00000007b0b07212 */ /* 0x000fe200078ec0ff */
[----:B------:R-:W-:Y:S01]  /*18800*/  FMUL.FTZ R4, R4, UR4 ;  /* 0x0000000404047c20 */ /* 0x000fe20008410000 */
[----:B------:R-:W-:Y:S01]  /*18810*/  LOP3.LUT R7, R179, UR10, R233, 0x96, !PT ;  /* 0x0000000ab3077c12 */ /* 0x000fe2000f8e96e9 */
[----:B------:R-:W-:Y:S01]  /*18820*/  FMUL.FTZ R2, R2, UR4 ;  /* 0x0000000402027c20 */ /* 0x000fe20008410000 */
[----:B---3--:R-:W-:Y:S01]  /*18830*/  F2FP.F16.F32.PACK_AB R5, R62, R58 ;  /* 0x0000003a3e05723e */ /* 0x008fe200000000ff */
[----:B------:R-:W1:Y:S01]  /*18840*/  MUFU.EX2 R100, R4 ;  /* 0x0000000400647308 */ /* 0x000e620000000800 */
[----:B----4-:R-:W-:Y:S01]  /*18850*/  F2FP.F16.F32.PACK_AB R6, R192, R44 ;  /* 0x0000002cc006723e */ /* 0x010fe200000000ff */
[----:B------:R-:W-:Y:S01]  /*18860*/  IMAD.WIDE.U32 R12, R7, -0x326172a9, RZ ;  /* 0xcd9e8d57070c7825 */ /* 0x000fe200078e00ff */
[----:B------:R-:W-:Y:S03]  /*18870*/  LOP3.LUT R110, R110, R5, RZ, 0xc0, !PT ;  /* 0x000000056e6e7212 */ /* 0x000fe600078ec0ff */
[----:B------:R-:W-:Y:S01]  /*18880*/  FFMA.FTZ R5, R200, UR4, -R183 ;  /* 0x00000004c8057c23 */ /* 0x000fe200080108b7 */
[----:B------:R-:W-:Y:S02]  /*18890*/  MOV R106, R35 ;  /* 0x00000023006a7202 */ /* 0x000fe40000000f00 */
[----:B------:R-:W-:Y:S01]  /*188a0*/  LOP3.LUT R178, R178, R6, RZ, 0xc0, !PT ;  /* 0x00000006b2b27212 */ /* 0x000fe200078ec0ff */
[----:B------:R2:W3:Y:S01]  /*188b0*/  MUFU.EX2 R57, R5 ;  /* 0x0000000500397308 */ /* 0x0004e20000000800 */
[----:B------:R-:W-:Y:S02]  /*188c0*/  LOP3.LUT R6, R13, R198, R22, 0x96, !PT ;  /* 0x000000c60d067212 */ /* 0x000fe400078e9616 */
[--C-:B------:R-:W-:Y:S02]  /*188d0*/  HSET2.LE.AND R108, R8, R16.reuse, PT ;  /* 0x00000010086c7233 */ /* 0x100fe40003803000 */
[--C-:B------:R-:W-:Y:S01]  /*188e0*/  HSET2.LE.AND R177, R177, R16.reuse, PT ;  /* 0x00000010b1b17233 */ /* 0x100fe20003803000 */
[----:B------:R-:W-:Y:S01]  /*188f0*/  IMAD.WIDE.U32 R6, R6, -0x2daee0ad, RZ ;  /* 0xd2511f5306067825 */ /* 0x000fe200078e00ff */
[----:B------:R-:W-:Y:S03]  /*18900*/  HSET2.LE.AND R179, R15, R16, PT ;  /* 0x000000100fb37233 */ /* 0x000fe60003803000 */
[----:B------:R-:W4:Y:S01]  /*18910*/  MUFU.EX2 R3, R3 ;  /* 0x0000000300037308 */ /* 0x000f220000000800 */
[----:B------:R-:W-:Y:S01]  /*18920*/  FSEL R0, R101, RZ, P0 ;  /* 0x000000ff65007208 */ /* 0x000fe20000000000 */
[C---:B-1----:R-:W-:Y:S01]  /*18930*/  FMUL.FTZ R4, R100.reuse, R116 ;  /* 0x0000007464047220 */ /* 0x042fe20000410000 */
[----:B------:R-:W-:Y:S01]  /*18940*/  LOP3.LUT R8, R7, R202, R31, 0x96, !PT ;  /* 0x000000ca07087212 */ /* 0x000fe200078e961f */
[----:B------:R-:W-:Y:S01]  /*18950*/  FMUL.FTZ R17, R100, R121 ;  /* 0x0000007964117220 */ /* 0x000fe20000410000 */
[----:B------:R-:W-:Y:S02]  /*18960*/  IMAD.MOV.U32 R116, RZ, RZ, R41 ;  /* 0x000000ffff747224 */ /* 0x000fe400078e0029 */
[----:B------:R-:W-:Y:S01]  /*18970*/  FADD.FTZ R0, -R0, R107 ;  /* 0x0000006b00007221 */ /* 0x000fe20000010100 */
[----:B------:R-:W-:Y:S02]  /*18980*/  IMAD.MOV.U32 R107, RZ, RZ, R33 ;  /* 0x000000ffff6b7224 */ /* 0x000fe400078e0021 */
[----:B------:R-:W1:Y:S01]  /*18990*/  MUFU.EX2 R2, R2 ;  /* 0x0000000200027308 */ /* 0x000e620000000800 */
[----:B--2---:R-:W-:Y:S01]  /*189a0*/  F2FP.F16.F32.PACK_AB R5, R106, R54 ;  /* 0x000000366a05723e */ /* 0x004fe200000000ff */
[----:B------:R-:W-:Y:S04]  /*189b0*/  IMAD.WIDE.U32 R8, R8, -0x326172a9, RZ ;  /* 0xcd9e8d5708087825 */ /* 0x000fe800078e00ff */
[----:B------:R-:W-:Y:S01]  /*189c0*/  FMUL.FTZ R0, R0, UR4 ;  /* 0x0000000400007c20 */ /* 0x000fe20008410000 */
[----:B------:R-:W-:Y:S01]  /*189d0*/  PLOP3.LUT P0, PT, PT, PT, UP0, 0x80, 0x0 ;  /* 0x000000000000781c */ /* 0x000fe20003f0f008 */
[----:B------:R-:W-:Y:S01]  /*189e0*/  FMUL.FTZ R33, R100, R137 ;  /* 0x0000008964217220 */ /* 0x000fe20000410000 */
[----:B------:R-:W-:Y:S01]  /*189f0*/  LOP3.LUT R108, R108, R5, RZ, 0xc0, !PT ;  /* 0x000000056c6c7212 */ /* 0x000fe200078ec0ff */
[----:B---3--:R-:W-:Y:S01]  /*18a00*/  IMAD.MOV.U32 R137, RZ, RZ, R57 ;  /* 0x000000ffff897224 */ /* 0x008fe200078e0039 */
[----:B------:R-:W-:Y:S01]  /*18a10*/  F2FP.F16.F32.PACK_AB R5, R60, R51 ;  /* 0x000000333c05723e */ /* 0x000fe200000000ff */
[----:B------:R-:W2:Y:S01]  /*18a20*/  MUFU.EX2 R0, R0 ;  /* 0x0000000000007308 */ /* 0x000ea20000000800 */
[----:B------:R-:W-:Y:S01]  /*18a30*/  LOP3.LUT R7, R9, R10, R29, 0x96, !PT ;  /* 0x0000000a09077212 */ /* 0x000fe200078e961d */
[----:B----4-:R-:W-:Y:S01]  /*18a40*/  FMUL.FTZ R35, R3, R139 ;  /* 0x0000008b03237220 */ /* 0x010fe20000410000 */
[----:B------:R-:W-:Y:S01]  /*18a50*/  LOP3.LUT R177, R177, R5, RZ, 0xc0, !PT ;  /* 0x00000005b1b17212 */ /* 0x000fe200078ec0ff */
[----:B------:R-:W-:Y:S01]  /*18a60*/  IMAD.MOV.U32 R121, RZ, RZ, R67 ;  /* 0x000000ffff797224 */ /* 0x000fe200078e0043 */
[----:B------:R-:W-:Y:S01]  /*18a70*/  F2FP.F16.F32.PACK_AB R5, R57, R194 ;  /* 0x000000c23905723e */ /* 0x000fe200000000ff */
[----:B------:R-:W-:Y:S01]  /*18a80*/  FMUL.FTZ R67, R3, R171 ;  /* 0x000000ab03437220 */ /* 0x000fe20000410000 */
[----:B------:R-:W-:Y:S01]  /*18a90*/  FMUL.FTZ R68, R100, R68 ;  /* 0x0000004464447220 */ /* 0x000fe20000410000 */
[C---:B-1----:R-:W-:Y:S01]  /*18aa0*/  FMUL.FTZ R25, R2.reuse, R129 ;  /* 0x0000008102197220 */ /* 0x042fe20000410000 */
[----:B------:R-:W-:Y:S01]  /*18ab0*/  LOP3.LUT R179, R179, R5, RZ, 0xc0, !PT ;  /* 0x00000005b3b37212 */ /* 0x000fe200078ec0ff */
[----:B------:R-:W-:Y:S01]  /*18ac0*/  FMUL.FTZ R41, R2, R145 ;  /* 0x0000009102297220 */ /* 0x000fe20000410000 */
[----:B------:R-:W-:Y:S01]  /*18ad0*/  LOP3.LUT R5, R11, R12, R24, 0x96, !PT ;  /* 0x0000000c0b057212 */ /* 0x000fe200078e9618 */
[----:B------:R-:W-:Y:S02]  /*18ae0*/  IMAD.MOV.U32 R129, RZ, RZ, R49 ;  /* 0x000000ffff817224 */ /* 0x000fe400078e0031 */
[----:B------:R-:W-:Y:S01]  /*18af0*/  FMUL.FTZ R49, R100, R153 ;  /* 0x0000009964317220 */ /* 0x000fe20000410000 */
[----:B------:R-:W-:Y:S01]  /*18b00*/  FMUL.FTZ R57, R2, R161 ;  /* 0x000000a102397220 */ /* 0x000fe20000410000 */
[----:B------:R-:W-:Y:S01]  /*18b10*/  FMUL.FTZ R69, R100, R69 ;  /* 0x0000004564457220 */ /* 0x000fe20000410000 */
[----:B------:R-:W-:Y:S04]  /*18b20*/  IMAD.WIDE.U32 R10, R5, -0x2daee0ad, RZ ;  /* 0xd2511f53050a7825 */ /* 0x000fe800078e00ff */
[C---:B--2---:R-:W-:Y:S01]  /*18b30*/  FMUL.FTZ R14, R0.reuse, R126 ;  /* 0x0000007e000e7220 */ /* 0x044fe20000410000 */
[C---:B------:R-:W-:Y:S01]  /*18b40*/  FMUL.FTZ R15, R0.reuse, R127 ;  /* 0x0000007f000f7220 */ /* 0x040fe20000410000 */
[C---:B------:R-:W-:Y:S01]  /*18b50*/  FMUL.FTZ R26, R0.reuse, R130 ;  /* 0x00000082001a7220 */ /* 0x040fe20000410000 */
[----:B------:R-:W-:Y:S01]  /*18b60*/  LOP3.LUT R5, R11, R6, R32, 0x96, !PT ;  /* 0x000000060b057212 */ /* 0x000fe200078e9620 */
[----:B------:R-:W-:Y:S01]  /*18b70*/  IMAD.WIDE.U32 R6, R7, -0x2daee0ad, RZ ;  /* 0xd2511f5307067825 */ /* 0x000fe200078e00ff */
[----:B------:R-:W-:Y:S03]  /*18b80*/  MOV R126, R50 ;  /* 0x00000032007e7202 */ /* 0x000fe60000000f00 */
[----:B------:R-:W-:Y:S01]  /*18b90*/  FMUL.FTZ R50, R3, R154 ;  /* 0x0000009a03327220 */ /* 0x000fe20000410000 */
[----:B------:R-:W-:Y:S01]  /*18ba0*/  IMAD.WIDE.U32 R200, R5, -0x326172a9, RZ ;  /* 0xcd9e8d5705c87825 */ /* 0x000fe200078e00ff */
[----:B------:R-:W-:Y:S03]  /*18bb0*/  LOP3.LUT R9, R7, R10, R28, 0x96, !PT ;  /* 0x0000000a07097212 */ /* 0x000fe600078e961c */
[----:B------:R-:W-:Y:S01]  /*18bc0*/  FMUL.FTZ R70, R3, R70 ;  /* 0x0000004603467220 */ /* 0x000fe20000410000 */
[----:B------:R-:W-:Y:S01]  /*18bd0*/  IMAD.MOV.U32 R130, RZ, RZ, R42 ;  /* 0x000000ffff827224 */ /* 0x000fe200078e002a */
[----:B------:R-:W-:Y:S01]  /*18be0*/  LOP3.LUT R8, R201, R8, R30, 0x96, !PT ;  /* 0x00000008c9087212 */ /* 0x000fe200078e961e */
[----:B------:R-:W-:Y:S04]  /*18bf0*/  IMAD.WIDE.U32 R188, R9, -0x326172a9, RZ ;  /* 0xcd9e8d5709bc7825 */ /* 0x000fe800078e00ff */
[----:B------:R-:W-:Y:S01]  /*18c00*/  FMUL.FTZ R42, R0, R146 ;  /* 0x00000092002a7220 */ /* 0x000fe20000410000 */
[----:B------:R-:W-:Y:S01]  /*18c10*/  FMUL.FTZ R71, R3, R71 ;  /* 0x0000004703477220 */ /* 0x000fe20000410000 */
[----:B------:R-:W-:Y:S04]  /*18c20*/  IMAD.WIDE.U32 R202, R8, -0x2daee0ad, RZ ;  /* 0xd2511f5308ca7825 */ /* 0x000fe800078e00ff */
[C---:B------:R-:W-:Y:S01]  /*18c30*/  FMUL.FTZ R72, R2.reuse, R72 ;  /* 0x0000004802487220 */ /* 0x040fe20000410000 */
[----:B------:R-:W-:Y:S01]  /*18c40*/  FMUL.FTZ R73, R2, R73 ;  /* 0x0000004902497220 */ /* 0x000fe20000410000 */
[----:B------:R-:W-:Y:S01]  /*18c50*/  IMAD.MOV.U32 R127, RZ, RZ, R51 ;  /* 0x000000ffff7f7224 */ /* 0x000fe200078e0033 */
[----:B------:R-:W-:Y:S01]  /*18c60*/  LOP3.LUT R6, R203, R6, R34, 0x96, !PT ;  /* 0x00000006cb067212 */ /* 0x000fe200078e9622 */
[C---:B------:R-:W-:Y:S01]  /*18c70*/  FMUL.FTZ R51, R3.reuse, R155 ;  /* 0x0000009b03337220 */ /* 0x040fe20000410000 */
[C---:B------:R-:W-:Y:S01]  /*18c80*/  FMUL.FTZ R74, R0.reuse, R74 ;  /* 0x0000004a004a7220 */ /* 0x040fe20000410000 */
[----:B------:R-:W-:Y:S01]  /*18c90*/  FMUL.FTZ R75, R0, R75 ;  /* 0x0000004b004b7220 */ /* 0x000fe20000410000 */
[----:B------:R-:W-:Y:S01]  /*18ca0*/  FMUL.FTZ R76, R2, R76 ;  /* 0x0000004c024c7220 */ /* 0x000fe20000410000 */
[----:B------:R-:W-:Y:S04]  /*18cb0*/  IMAD.WIDE.U32 R6, R6, -0x326172a9, RZ ;  /* 0xcd9e8d5706067825 */ /* 0x000fe800078e00ff */
[----:B------:R-:W-:Y:S01]  /*18cc0*/  FMUL.FTZ R77, R2, R77 ;  /* 0x0000004d024d7220 */ /* 0x000fe20000410000 */
[C---:B------:R-:W-:Y:S01]  /*18cd0*/  FMUL.FTZ R78, R0.reuse, R78 ;  /* 0x0000004e004e7220 */ /* 0x040fe20000410000 */
[----:B------:R-:W-:Y:S01]  /*18ce0*/  FMUL.FTZ R79, R0, R79 ;  /* 0x0000004f004f7220 */ /* 0x000fe20000410000 */
[----:B------:R-:W-:Y:S01]  /*18cf0*/  LOP3.LUT R5, R6, 0xffff, RZ, 0xc0, !PT ;  /* 0x0000ffff06057812 */ /* 0x000fe200078ec0ff */
[C---:B------:R-:W-:Y:S01]  /*18d00*/  FMUL.FTZ R80, R100.reuse, R80 ;  /* 0x0000005064507220 */ /* 0x040fe20000410000 */
[----:B------:R-:W-:Y:S01]  /*18d10*/  FMUL.FTZ R81, R100, R81 ;  /* 0x0000005164517220 */ /* 0x000fe20000410000 */
[C---:B------:R-:W-:Y:S01]  /*18d20*/  FMUL.FTZ R82, R3.reuse, R82 ;  /* 0x0000005203527220 */ /* 0x040fe20000410000 */
[----:B------:R-:W-:Y:S01]  /*18d30*/  SHF.R.U32.HI R8, RZ, 0x8, R5 ;  /* 0x00000008ff087819 */ /* 0x000fe20000011605 */
[C---:B------:R-:W-:Y:S01]  /*18d40*/  FMUL.FTZ R83, R3.reuse, R83 ;  /* 0x0000005303537220 */ /* 0x040fe20000410000 */
[----:B------:R-:W-:Y:S01]  /*18d50*/  LOP3.LUT R5, R6, 0xff, RZ, 0xc0, !PT ;  /* 0x000000ff06057812 */ /* 0x000fe200078ec0ff */
[C---:B------:R-:W-:Y:S01]  /*18d60*/  FMUL.FTZ R84, R100.reuse, R84 ;  /* 0x0000005464547220 */ /* 0x040fe20000410000 */
[----:B------:R-:W-:Y:S01]  /*18d70*/  FMUL.FTZ R85, R100, R85 ;  /* 0x0000005564557220 */ /* 0x000fe20000410000 */
[----:B------:R-:W-:Y:S01]  /*18d80*/  FMUL.FTZ R86, R3, R86 ;  /* 0x0000005603567220 */ /* 0x000fe20000410000 */
[----:B------:R-:W-:Y:S01]  /*18d90*/  PRMT R203, R5, 0x5410, R8 ;  /* 0x0000541005cb7816 */ /* 0x000fe20000000008 */
[----:B------:R-:W-:Y:S01]  /*18da0*/  FMUL.FTZ R87, R3, R87 ;  /* 0x0000005703577220 */ /* 0x000fe20000410000 */
[----:B------:R-:W-:Y:S01]  /*18db0*/  SHF.R.U32.HI R8, RZ, 0x10, R6 ;  /* 0x00000010ff087819 */ /* 0x000fe20000011606 */
[----:B------:R-:W-:Y:S01]  /*18dc0*/  FMUL.FTZ R88, R2, R88 ;  /* 0x0000005802587220 */ /* 0x000fe20000410000 */
[----:B------:R-:W-:Y:S01]  /*18dd0*/  LOP3.LUT R5, R7, R188, R27, 0x96, !PT ;  /* 0x000000bc07057212 */ /* 0x000fe200078e961b */
[----:B------:R-:W-:Y:S01]  /*18de0*/  IMAD.MOV.U32 R188, RZ, RZ, R16 ;  /* 0x000000ffffbc7224 */ /* 0x000fe200078e0010 */
[----:B------:R-:W-:Y:S01]  /*18df0*/  SHF.R.U32.HI R7, RZ, 0x18, R6 ;  /* 0x00000018ff077819 */ /* 0x000fe20000011606 */
[----:B------:R-:W-:Y:S01]  /*18e00*/  FMUL.FTZ R16, R100, R120 ;  /* 0x0000007864107220 */ /* 0x000fe20000410000 */
[----:B------:R-:W-:Y:S01]  /*18e10*/  LOP3.LUT R6, R8, 0xff, RZ, 0xc0, !PT ;  /* 0x000000ff08067812 */ /* 0x000fe200078ec0ff */
[----:B------:R-:W-:Y:S01]  /*18e20*/  IMAD.MOV.U32 R120, RZ, RZ, R43 ;  /* 0x000000ffff787224 */ /* 0x000fe200078e002b */
[----:B------:R-:W-:Y:S01]  /*18e30*/  LOP3.LUT R8, R13, R38, R22, 0x96, !PT ;  /* 0x000000260d087212 */ /* 0x000fe200078e9616 */
[----:B------:R-:W-:Y:S01]  /*18e40*/  FMUL.FTZ R13, R2, R125 ;  /* 0x0000007d020d7220 */ /* 0x000fe20000410000 */
[----:B------:R-:W-:Y:S01]  /*18e50*/  PRMT R201, R6, 0x5410, R7 ;  /* 0x0000541006c97816 */ /* 0x000fe20000000007 */
[----:B------:R-:W1:Y:S01]  /*18e60*/  LDSM.16.MT88.4 R20, [R216+0x9000] ;  /* 0x00900000d814783b */ /* 0x000e620000004200 */
[C---:B------:R-:W-:Y:S01]  /*18e70*/  LOP3.LUT R6, R5.reuse, 0xffff, RZ, 0xc0, !PT ;  /* 0x0000ffff05067812 */ /* 0x040fe200078ec0ff */
[----:B------:R-:W-:Y:S04]  /*18e80*/  IMAD.WIDE.U32 R8, R8, -0x2daee0ad, RZ ;  /* 0xd2511f5308087825 */ /* 0x000fe800078e00ff */
[C---:B------:R-:W-:Y:S01]  /*18e90*/  FMUL.FTZ R43, R0.reuse, R147 ;  /* 0x00000093002b7220 */ /* 0x040fe20000410000 */
[----:B------:R-:W-:Y:S01]  /*18ea0*/  SHF.R.U32.HI R7, RZ, 0x8, R6 ;  /* 0x00000008ff077819 */ /* 0x000fe20000011606 */
[----:B------:R-:W-:Y:S01]  /*18eb0*/  IMAD.MOV.U32 R125, RZ, RZ, R62 ;  /* 0x000000ffff7d7224 */ /* 0x000fe200078e003e */
[----:B------:R-:W-:Y:S01]  /*18ec0*/  LOP3.LUT R6, R5, 0xff, RZ, 0xc0, !PT ;  /* 0x000000ff05067812 */ /* 0x000fe200078ec0ff */
[----:B------:R-:W-:Y:S01]  /*18ed0*/  FMUL.FTZ R62, R0, R174 ;  /* 0x000000ae003e7220 */ /* 0x000fe20000410000 */
[----:B------:R-:W-:Y:S01]  /*18ee0*/  FMUL.FTZ R89, R2, R89 ;  /* 0x0000005902597220 */ /* 0x000fe20000410000 */
[----:B------:R-:W-:Y:S01]  /*18ef0*/  FMUL.FTZ R90, R0, R90 ;  /* 0x0000005a005a7220 */ /* 0x000fe20000410000 */
[----:B------:R-:W-:Y:S01]  /*18f00*/  PRMT R56, R6, 0x5410, R7 ;  /* 0x0000541006387816 */ /* 0x000fe20000000007 */
[----:B------:R-:W-:Y:S01]  /*18f10*/  FMUL.FTZ R91, R0, R91 ;  /* 0x0000005b005b7220 */ /* 0x000fe20000410000 */
[--C-:B------:R-:W-:Y:S01]  /*18f20*/  SHF.R.U32.HI R7, RZ, 0x10, R5.reuse ;  /* 0x00000010ff077819 */ /* 0x100fe20000011605 */
[C---:B------:R-:W-:Y:S01]  /*18f30*/  FMUL.FTZ R92, R2.reuse, R92 ;  /* 0x0000005c025c7220 */ /* 0x040fe20000410000 */
[----:B------:R-:W-:Y:S01]  /*18f40*/  SHF.R.U32.HI R6, RZ, 0x18, R5 ;  /* 0x00000018ff067819 */ /* 0x000fe20000011605 */
[----:B------:R-:W-:Y:S01]  /*18f50*/  FMUL.FTZ R93, R2, R93 ;  /* 0x0000005d025d7220 */ /* 0x000fe20000410000 */
[----:B------:R-:W-:Y:S01]  /*18f60*/  LOP3.LUT R5, R7, 0xff, RZ, 0xc0, !PT ;  /* 0x000000ff07057812 */ /* 0x000fe200078ec0ff */
[C---:B------:R-:W-:Y:S01]  /*18f70*/  FMUL.FTZ R94, R0.reuse, R94 ;  /* 0x0000005e005e7220 */ /* 0x040fe20000410000 */
[----:B------:R-:W-:Y:S01]  /*18f80*/  FMUL.FTZ R95, R0, R95 ;  /* 0x0000005f005f7220 */ /* 0x000fe20000410000 */
[C---:B------:R-:W-:Y:S01]  /*18f90*/  FMUL.FTZ R96, R100.reuse, R96 ;  /* 0x0000006064607220 */ /* 0x040fe20000410000 */
[----:B------:R-:W-:Y:S01]  /*18fa0*/  PRMT R55, R5, 0x5410, R6 ;  /* 0x0000541005377816 */ /* 0x000fe20000000006 */
[----:B------:R-:W-:Y:S01]  /*18fb0*/  FMUL.FTZ R97, R100, R97 ;  /* 0x0000006164617220 */ /* 0x000fe20000410000 */
[----:B------:R-:W-:Y:S01]  /*18fc0*/  LOP3.LUT R5, R19, R12, R24, 0x96, !PT ;  /* 0x0000000c13057212 */ /* 0x000fe200078e9618 */
[C---:B------:R-:W-:Y:S01]  /*18fd0*/  FMUL.FTZ R12, R2.reuse, R124 ;  /* 0x0000007c020c7220 */ /* 0x040fe20000410000 */
[----:B------:R-:W-:Y:S01]  /*18fe0*/  LOP3.LUT R6, R9, R36, R31, 0x96, !PT ;  /* 0x0000002409067212 */ /* 0x000fe200078e961f */
[----:B------:R-:W-:Y:S01]  /*18ff0*/  FMUL.FTZ R19, R3, R123 ;  /* 0x0000007b03137220 */ /* 0x000fe20000410000 */
[----:B------:R-:W2:Y:S01]  /*19000*/  LDSM.16.MT88.4 R36, [R218+0x9000] ;  /* 0x00900000da24783b */ /* 0x000ea20000004200 */
[----:B------:R-:W-:Y:S01]  /*19010*/  IMAD.WIDE.U32 R10, R5, -0x2daee0ad, RZ ;  /* 0xd2511f53050a7825 */ /* 0x000fe200078e00ff */
[----:B------:R-:W-:Y:S03]  /*19020*/  MOV R139, R55 ;  /* 0x00000037008b7202 */ /* 0x000fe60000000f00 */
[----:B------:R-:W-:Y:S01]  /*19030*/  FMUL.FTZ R24, R2, R128 ;  /* 0x0000008002187220 */ /* 0x000fe20000410000 */
[----:B------:R-:W-:Y:S01]  /*19040*/  IMAD.WIDE.U32 R6, R6, -0x326172a9, RZ ;  /* 0xcd9e8d5706067825 */ /* 0x000fe200078e00ff */
[----:B------:R-:W-:Y:S03]  /*19050*/  LOP3.LUT R8, R11, R8, R32, 0x96, !PT ;  /* 0x000000080b087212 */ /* 0x000fe600078e9620 */
[C---:B------:R-:W-:Y:S01]  /*19060*/  FMUL.FTZ R11, R0.reuse, R115 ;  /* 0x00000073000b7220 */ /* 0x040fe20000410000 */
[----:B------:R-:W-:Y:S01]  /*19070*/  FMUL.FTZ R31, R0, R143 ;  /* 0x0000008f001f7220 */ /* 0x000fe20000410000 */
[----:B------:R-:W-:Y:S01]  /*19080*/  LOP3.LUT R7, R7, R18, R29, 0x96, !PT ;  /* 0x0000001207077212 */ /* 0x000fe200078e961d */
[----:B------:R-:W-:Y:S04]  /*19090*/  IMAD.WIDE.U32 R196, R8, -0x326172a9, RZ ;  /* 0xcd9e8d5708c47825 */ /* 0x000fe800078e00ff */
[----:B------:R-:W-:Y:S01]  /*190a0*/  FMUL.FTZ R18, R3, R122 ;  /* 0x0000007a03127220 */ /* 0x000fe20000410000 */
[C---:B------:R-:W-:Y:S01]  /*190b0*/  FMUL.FTZ R29, R2.reuse, R141 ;  /* 0x0000008d021d7220 */ /* 0x040fe20000410000 */
[----:B------:R-:W-:Y:S01]  /*190c0*/  IMAD.MOV.U32 R141, RZ, RZ, R40 ;  /* 0x000000ffff8d7224 */ /* 0x000fe200078e0028 */
[----:B------:R-:W-:Y:S01]  /*190d0*/  LOP3.LUT R5, R197, R6, R30, 0x96, !PT ;  /* 0x00000006c5057212 */ /* 0x000fe200078e961e */
[----:B------:R-:W-:Y:S04]  /*190e0*/  IMAD.WIDE.U32 R6, R7, -0x2daee0ad, RZ ;  /* 0xd2511f5307067825 */ /* 0x000fe800078e00ff */
[----:B------:R-:W-:Y:S01]  /*190f0*/  FMUL.FTZ R40, R2, R144 ;  /* 0x0000009002287220 */ /* 0x000fe20000410000 */
[C---:B------:R-:W-:Y:S01]  /*19100*/  FMUL.FTZ R30, R0.reuse, R142 ;  /* 0x0000008e001e7220 */ /* 0x040fe20000410000 */
[----:B------:R-:W-:Y:S01]  /*19110*/  IMAD.WIDE.U32 R198, R5, -0x2daee0ad, RZ ;  /* 0xd2511f5305c67825 */ /* 0x000fe200078e00ff */
[----:B------:R-:W-:Y:S03]  /*19120*/  LOP3.LUT R7, R7, R10, R28, 0x96, !PT ;  /* 0x0000000a07077212 */ /* 0x000fe600078e961c */
[----:B------:R-:W-:Y:S01]  /*19130*/  FMUL.FTZ R10, R0, R114 ;  /* 0x00000072000a7220 */ /* 0x000fe20000410000 */
[----:B------:R-:W-:Y:S01]  /*19140*/  FMUL.FTZ R28, R2, R140 ;  /* 0x0000008c021c7220 */ /* 0x000fe20000410000 */
[----:B------:R-:W-:Y:S01]  /*19150*/  LOP3.LUT R6, R199, R6, R34, 0x96, !PT ;  /* 0x00000006c7067212 */ /* 0x000fe200078e9622 */
[----:B------:R-:W-:Y:S04]  /*19160*/  IMAD.WIDE.U32 R186, R7, -0x326172a9, RZ ;  /* 0xcd9e8d5707ba7825 */ /* 0x000fe800078e00ff */
[----:B------:R-:W-:Y:S01]  /*19170*/  FMUL.FTZ R32, R100, R136 ;  /* 0x0000008864207220 */ /* 0x000fe20000410000 */
[----:B------:R-:W-:Y:S01]  /*19180*/  FMUL.FTZ R34, R3, R138 ;  /* 0x0000008a03227220 */ /* 0x000fe20000410000 */
[----:B------:R-:W-:Y:S01]  /*19190*/  IMAD.WIDE.U32 R6, R6, -0x326172a9, RZ ;  /* 0xcd9e8d5706067825 */ /* 0x000fe200078e00ff */
[----:B------:R-:W-:Y:S03]  /*191a0*/  MOV R142, R63 ;  /* 0x0000003f008e7202 */ /* 0x000fe60000000f00 */
[C---:B------:R-:W-:Y:S01]  /*191b0*/  FMUL.FTZ R63, R0.reuse, R175 ;  /* 0x000000af003f7220 */ /* 0x040fe20000410000 */
[----:B------:R-:W-:Y:S01]  /*191c0*/  IMAD.MOV.U32 R140, RZ, RZ, R54 ;  /* 0x000000ffff8c7224 */ /* 0x000fe200078e0036 */
[----:B------:R-:W-:Y:S01]  /*191d0*/  LOP3.LUT R5, R7, R186, R27, 0x96, !PT ;  /* 0x000000ba07057212 */ /* 0x000fe200078e961b */
[----:B------:R-:W-:Y:S02]  /*191e0*/  IMAD.MOV.U32 R144, RZ, RZ, R53 ;  /* 0x000000ffff907224 */ /* 0x000fe400078e0035 */
[----:B------:R-:W-:Y:S01]  /*191f0*/  FMUL.FTZ R27, R0, R131 ;  /* 0x00000083001b7220 */ /* 0x000fe20000410000 */
[----:B------:R-:W-:Y:S01]  /*19200*/  IMAD.MOV.U32 R122, RZ, RZ, R46 ;  /* 0x000000ffff7a7224 */ /* 0x000fe200078e002e */
[C---:B------:R-:W-:Y:S01]  /*19210*/  LOP3.LUT R8, R5.reuse, 0xffff, RZ, 0xc0, !PT ;  /* 0x0000ffff05087812 */ /* 0x040fe200078ec0ff */
[----:B------:R-:W-:Y:S02]  /*19220*/  IMAD.MOV.U32 R123, RZ, RZ, R45 ;  /* 0x000000ffff7b7224 */ /* 0x000fe400078e002d */
[----:B------:R-:W-:Y:S01]  /*19230*/  FMUL.FTZ R45, R2, R157 ;  /* 0x0000009d022d7220 */ /* 0x000fe20000410000 */
[----:B------:R-:W-:Y:S01]  /*19240*/  FMUL.FTZ R46, R0, R158 ;  /* 0x0000009e002e7220 */ /* 0x000fe20000410000 */
[----:B------:R-:W-:Y:S01]  /*19250*/  SHF.R.U32.HI R9, RZ, 0x8, R8 ;  /* 0x00000008ff097819 */ /* 0x000fe20000011608 */
[----:B------:R-:W-:Y:S01]  /*19260*/  IMAD.MOV.U32 R128, RZ, RZ, R48 ;  /* 0x000000ffff807224 */ /* 0x000fe200078e0030 */
[----:B------:R-:W-:Y:S01]  /*19270*/  LOP3.LUT R8, R5, 0xff, RZ, 0xc0, !PT ;  /* 0x000000ff05087812 */ /* 0x000fe200078ec0ff */
[----:B------:R-:W-:Y:S01]  /*19280*/  FMUL.FTZ R48, R100, R152 ;  /* 0x0000009864307220 */ /* 0x000fe20000410000 */
[----:B------:R-:W-:Y:S02]  /*19290*/  IMAD.MOV.U32 R138, RZ, RZ, R56 ;  /* 0x000000ffff8a7224 */ /* 0x000fe400078e0038 */
[----:B------:R-:W-:Y:S01]  /*192a0*/  FMUL.FTZ R56, R2, R160 ;  /* 0x000000a002387220 */ /* 0x000fe20000410000 */
[----:B------:R-:W-:Y:S01]  /*192b0*/  PRMT R195, R8, 0x5410, R9 ;  /* 0x0000541008c37816 */ /* 0x000fe20000000009 */
[----:B------:R-:W-:Y:S01]  /*192c0*/  IMAD.MOV.U32 R136, RZ, RZ, R64 ;  /* 0x000000ffff887224 */ /* 0x000fe200078e0040 */
[--C-:B------:R-:W-:Y:S01]  /*192d0*/  SHF.R.U32.HI R9, RZ, 0x10, R5.reuse ;  /* 0x00000010ff097819 */ /* 0x100fe20000011605 */
[----:B------:R-:W-:Y:S01]  /*192e0*/  FMUL.FTZ R64, R100, R168 ;  /* 0x000000a864407220 */ /* 0x000fe20000410000 */
[----:B------:R-:W-:Y:S01]  /*192f0*/  SHF.R.U32.HI R8, RZ, 0x18, R5 ;  /* 0x00000018ff087819 */ /* 0x000fe20000011605 */
[----:B------:R-:W-:Y:S01]  /*19300*/  IMAD.MOV.U32 R131, RZ, RZ, R106 ;  /* 0x000000ffff837224 */ /* 0x000fe200078e006a */
[----:B------:R-:W-:Y:S01]  /*19310*/  LOP3.LUT R5, R9, 0xff, RZ, 0xc0, !PT ;  /* 0x000000ff09057812 */ /* 0x000fe200078ec0ff */
[----:B------:R-:W-:Y:S01]  /*19320*/  FMUL.FTZ R9, R2, R113 ;  /* 0x0000007102097220 */ /* 0x000fe20000410000 */
[----:B------:R-:W-:Y:S01]  /*19330*/  MOV R143, R65 ;  /* 0x00000041008f7202 */ /* 0x000fe20000000f00 */
[----:B------:R-:W-:Y:S01]  /*19340*/  FMUL.FTZ R65, R100, R169 ;  /* 0x000000a964417220 */ /* 0x000fe20000410000 */
[----:B------:R-:W-:Y:S01]  /*19350*/  PRMT R199, R5, 0x5410, R8 ;  /* 0x0000541005c77816 */ /* 0x000fe20000000008 */
[----:B------:R-:W-:Y:S01]  /*19360*/  FMUL.FTZ R8, R2, R112 ;  /* 0x0000007002087220 */ /* 0x000fe20000410000 */
[----:B------:R-:W-:Y:S01]  /*19370*/  LOP3.LUT R5, R6, 0xffff, RZ, 0xc0, !PT ;  /* 0x0000ffff06057812 */ /* 0x000fe200078ec0ff */
[----:B------:R-:W-:Y:S01]  /*19380*/  LDSM.16.MT88.4 R112, [R218+0xa000] ;  /* 0x00a00000da70783b */ /* 0x000fe20000004200 */
[--C-:B------:R-:W-:Y:S01]  /*19390*/  FFMA.FTZ R106, R235, UR4, -R180.reuse ;  /* 0x00000004eb6a7c23 */ /* 0x100fe200080108b4 */
[----:B------:R-:W-:Y:S01]  /*193a0*/  IMAD.MOV.U32 R124, RZ, RZ, R107 ;  /* 0x000000ffff7c7224 */ /* 0x000fe200078e006b */
[----:B------:R-:W-:Y:S01]  /*193b0*/  SHF.R.U32.HI R7, RZ, 0x8, R5 ;  /* 0x00000008ff077819 */ /* 0x000fe20000011605 */
[----:B------:R-:W-:Y:S01]  /*193c0*/  FFMA.FTZ R107, R242, UR4, -R180 ;  /* 0x00000004f26b7c23 */ /* 0x000fe200080108b4 */
[----:B------:R-:W-:Y:S01]  /*193d0*/  LOP3.LUT R5, R6, 0xff, RZ, 0xc0, !PT ;  /* 0x000000ff06057812 */ /* 0x000fe200078ec0ff */
[----:B------:R3:W-:Y:S01]  /*193e0*/  MUFU.EX2 R155, R106 ;  /* 0x0000006a009b7308 */ /* 0x0007e20000000800 */
[C---:B------:R-:W-:Y:S01]  /*193f0*/  FMUL.FTZ R98, R3.reuse, R98 ;  /* 0x0000006203627220 */ /* 0x040fe20000410000 */
[----:B------:R-:W-:Y:S01]  /*19400*/  FMUL.FTZ R99, R3, R99 ;  /* 0x0000006303637220 */ /* 0x000fe20000410000 */
[----:B------:R-:W-:Y:S01]  /*19410*/  PRMT R197, R5, 0x5410, R7 ;  /* 0x0000541005c57816 */ /* 0x000fe20000000007 */
[----:B------:R-:W-:Y:S01]  /*19420*/  FMUL.FTZ R7, R3, R119 ;  /* 0x0000007703077220 */ /* 0x000fe20000410000 */
[--C-:B------:R-:W-:Y:S01]  /*19430*/  SHF.R.U32.HI R5, RZ, 0x10, R6.reuse ;  /* 0x00000010ff057819 */ /* 0x100fe20000011606 */
[----:B------:R-:W-:Y:S01]  /*19440*/  IMAD.MOV.U32 R119, RZ, RZ, R61 ;  /* 0x000000ffff777224 */ /* 0x000fe200078e003d */
[----:B------:R-:W-:Y:S01]  /*19450*/  SHF.R.U32.HI R6, RZ, 0x18, R6 ;  /* 0x00000018ff067819 */ /* 0x000fe20000011606 */
[----:B------:R-:W-:Y:S01]  /*19460*/  FMUL.FTZ R61, R2, R173 ;  /* 0x000000ad023d7220 */ /* 0x000fe20000410000 */
[----:B------:R-:W-:Y:S01]  /*19470*/  LOP3.LUT R5, R5, 0xff, RZ, 0xc0, !PT ;  /* 0x000000ff05057812 */ /* 0x000fe200078ec0ff */
[--C-:B------:R-:W-:Y:S01]  /*19480*/  FFMA.FTZ R123, R123, UR4, -R182.reuse ;  /* 0x000000047b7b7c23 */ /* 0x100fe200080108b6 */
[----:B------:R-:W-:Y:S01]  /*19490*/  FFMA.FTZ R122, R122, UR4, -R182 ;  /* 0x000000047a7a7c23 */ /* 0x000fe200080108b6 */
[----:B------:R-:W-:Y:S01]  /*194a0*/  FFMA.FTZ R124, R124, UR4, -R181 ;  /* 0x000000047c7c7c23 */ /* 0x000fe200080108b5 */
[----:B------:R-:W-:Y:S01]  /*194b0*/  PRMT R186, R5, 0x5410, R6 ;  /* 0x0000541005ba7816 */ /* 0x000fe20000000006 */
[----:B------:R-:W-:Y:S01]  /*194c0*/  FMUL.FTZ R5, R100, R117 ;  /* 0x0000007564057220 */ /* 0x000fe20000410000 */
[C---:B------:R-:W-:Y:S01]  /*194d0*/  FMUL.FTZ R6, R3.reuse, R118 ;  /* 0x0000007603067220 */ /* 0x040fe20000410000 */
[----:B------:R-:W-:Y:S01]  /*194e0*/  MUFU.EX2 R235, R124 ;  /* 0x0000007c00eb7308 */ /* 0x000fe20000000800 */
[----:B------:R-:W-:Y:S02]  /*194f0*/  IMAD.MOV.U32 R118, RZ, RZ, R66 ;  /* 0x000000ffff767224 */ /* 0x000fe400078e0042 */
[C---:B------:R-:W-:Y:S01]  /*19500*/  FMUL.FTZ R66, R3.reuse, R170 ;  /* 0x000000aa03427220 */ /* 0x040fe20000410000 */
[----:B---3--:R-:W-:Y:S01]  /*19510*/  FFMA.FTZ R106, R234, UR4, -R180 ;  /* 0x00000004ea6a7c23 */ /* 0x008fe200080108b4 */
[----:B------:R-:W-:Y:S01]  /*19520*/  LDSM.16.MT88.4 R168, [R218+0xac00] ;  /* 0x00ac0000daa8783b */ /* 0x000fe20000004200 */
[----:B------:R-:W-:Y:S01]  /*19530*/  VIADD R160, R232, 0x1715609d ;  /* 0x1715609de8a07836 */ /* 0x000fe20000000000 */
[-C--:B-1----:R-:W-:Y:S03]  /*19540*/  HMMA.16816.F32 R4, R108, R20.reuse, R4 ;  /* 0x000000146c04723c */ /* 0x082fe60000001804 */
[----:B------:R1:W-:Y:S02]  /*19550*/  MUFU.EX2 R146, R106 ;  /* 0x0000006a00927308 */ /* 0x0003e40000000800 */
[----:B------:R-:W-:Y:S01]  /*19560*/  MOV R117, R44 ;  /* 0x0000002c00757202 */ /* 0x000fe20000000f00 */
[C---:B------:R-:W-:Y:S05]  /*19570*/  HMMA.16816.F32 R8, R176.reuse, R20, R8 ;  /* 0x00000014b008723c */ /* 0x040fea0000001808 */
[----:B------:R-:W-:Y:S01]  /*19580*/  FMUL.FTZ R44, R2, R156 ;  /* 0x0000009c022c7220 */ /* 0x000fe20000410000 */
[-C--:B------:R-:W-:Y:S05]  /*19590*/  HMMA.16816.F32 R12, R176, R22.reuse, R12 ;  /* 0x00000016b00c723c */ /* 0x080fea000000180c */
[C---:B------:R-:W-:Y:S01]  /*195a0*/  FMUL.FTZ R21, R100.reuse, R133 ;  /* 0x0000008564157220 */ /* 0x040fe20000410000 */
[C---:B------:R-:W-:Y:S05]  /*195b0*/  HMMA.16816.F32 R16, R108.reuse, R22, R16 ;  /* 0x000000166c10723c */ /* 0x040fea0000001810 */
[----:B------:R-:W-:Y:S02]  /*195c0*/  IMAD.MOV.U32 R133, RZ, RZ, R52 ;  /* 0x000000ffff857224 */ /* 0x000fe400078e0034 */
[----:B------:R-:W-:Y:S01]  /*195d0*/  FMUL.FTZ R20, R100, R132 ;  /* 0x0000008464147220 */ /* 0x000fe20000410000 */
[----:B------:R-:W3:Y:S03]  /*195e0*/  LDSM.16.MT88.4 R52, [R216+0xa000] ;  /* 0x00a00000d834783b */ /* 0x000ee60000004200 */
[C---:B------:R-:W-:Y:S01]  /*195f0*/  FMUL.FTZ R22, R3.reuse, R134 ;  /* 0x0000008603167220 */ /* 0x040fe20000410000 */
[----:B------:R-:W-:Y:S01]  /*19600*/  FMUL.FTZ R23, R3, R135 ;  /* 0x0000008703177220 */ /* 0x000fe20000410000 */
[----:B------:R-:W-:Y:S02]  /*19610*/  IMAD.MOV.U32 R134, RZ, RZ, R59 ;  /* 0x000000ffff867224 */ /* 0x000fe400078e003b */
[C---:B------:R-:W-:Y:S01]  /*19620*/  FMUL.FTZ R59, R0.reuse, R163 ;  /* 0x000000a3003b7220 */ /* 0x040fe20000410000 */
[----:B------:R-:W-:Y:S02]  /*19630*/  IMAD.MOV.U32 R135, RZ, RZ, R58 ;  /* 0x000000ffff877224 */ /* 0x000fe400078e003a */
[C---:B------:R-:W-:Y:S01]  /*19640*/  FMUL.FTZ R58, R0.reuse, R162 ;  /* 0x000000a2003a7220 */ /* 0x040fe20000410000 */
[----:B-1----:R-:W-:Y:S01]  /*19650*/  FFMA.FTZ R106, R231, UR4, -R182 ;  /* 0x00000004e76a7c23 */ /* 0x002fe200080108b6 */
[----:B------:R-:W-:Y:S01]  /*19660*/  IMAD.MOV.U32 R132, RZ, RZ, R47 ;  /* 0x000000ffff847224 */ /* 0x000fe200078e002f */
[-C--:B--2---:R-:W-:Y:S01]  /*19670*/  HMMA.16816.F32 R20, R108, R36.reuse, R20 ;  /* 0x000000246c14723c */ /* 0x084fe20000001814 */
[----:B------:R-:W-:Y:S02]  /*19680*/  MUFU.EX2 R231, R122 ;  /* 0x0000007a00e77308 */ /* 0x000fe40000000800 */
[----:B------:R-:W-:Y:S03]  /*19690*/  FMUL.FTZ R47, R0, R159 ;  /* 0x0000009f002f7220 */ /* 0x000fe60000410000 */
[C---:B------:R-:W-:Y:S05]  /*196a0*/  HMMA.16816.F32 R24, R176.reuse, R36, R24 ;  /* 0x00000024b018723c */ /* 0x040fea0000001818 */
[----:B------:R1:W-:Y:S01]  /*196b0*/  MUFU.EX2 R156, R106 ;  /* 0x0000006a009c7308 */ /* 0x0003e20000000800 */
[-C--:B------:R-:W-:Y:S05]  /*196c0*/  HMMA.16816.F32 R28, R176, R38.reuse, R28 ;  /* 0x00000026b01c723c */ /* 0x080fea000000181c */
[C---:B------:R-:W-:Y:S01]  /*196d0*/  FMUL.FTZ R36, R100.reuse, R148 ;  /* 0x0000009464247220 */ /* 0x040fe20000410000 */
[C---:B------:R-:W-:Y:S05]  /*196e0*/  HMMA.16816.F32 R32, R108.reuse, R38, R32 ;  /* 0x000000266c20723c */ /* 0x040fea0000001820 */
[----:B------:R-:W-:Y:S02]  /*196f0*/  FMUL.FTZ R37, R100, R149 ;  /* 0x0000009564257220 */ /* 0x000fe40000410000 */
[C---:B------:R-:W-:Y:S01]  /*19700*/  FMUL.FTZ R38, R3.reuse, R150 ;  /* 0x0000009603267220 */ /* 0x040fe20000410000 */
[----:B------:R-:W-:Y:S02]  /*19710*/  FMUL.FTZ R39, R3, R151 ;  /* 0x0000009703277220 */ /* 0x000fe40000410000 */
[----:B------:R2:W-:Y:S01]  /*19720*/  MUFU.EX2 R151, R107 ;  /* 0x0000006b00977308 */ /* 0x0005e20000000800 */
[----:B------:R-:W-:Y:S02]  /*19730*/  IMAD.MOV.U32 R150, RZ, RZ, R188 ;  /* 0x000000ffff967224 */ /* 0x000fe400078e00bc */
[----:B-1----:R-:W-:Y:S01]  /*19740*/  FFMA.FTZ R106, R215, UR4, -R182 ;  /* 0x00000004d76a7c23 */ /* 0x002fe200080108b6 */
[----:B------:R-:W-:Y:S02]  /*19750*/  IMAD.MOV.U32 R188, RZ, RZ, R60 ;  /* 0x000000ffffbc7224 */ /* 0x000fe400078e003c */
[----:B------:R-:W-:Y:S01]  /*19760*/  FMUL.FTZ R60, R2, R172 ;  /* 0x000000ac023c7220 */ /* 0x000fe20000410000 */
[-C--:B---3--:R-:W-:Y:S03]  /*19770*/  HMMA.16816.F32 R36, R108, R52.reuse, R36 ;  /* 0x000000346c24723c */ /* 0x088fe60000001824 */
[----:B------:R1:W-:Y:S03]  /*19780*/  MUFU.EX2 R145, R106 ;  /* 0x0000006a00917308 */ /* 0x0003e60000000800 */
[C---:B------:R-:W-:Y:S06]  /*19790*/  HMMA.16816.F32 R40, R176.reuse, R52, R40 ;  /* 0x00000034b028723c */ /* 0x040fec0000001828 */
[-C--:B------:R-:W-:Y:S05]  /*197a0*/  HMMA.16816.F32 R44, R176, R54.reuse, R44 ;  /* 0x00000036b02c723c */ /* 0x080fea000000182c */
[----:B--2---:R-:W-:Y:S01]  /*197b0*/  SHF.R.U32.HI R107, RZ, 0x10, R184 ;  /* 0x00000010ff6b7819 */ /* 0x004fe200000116b8 */
[C---:B------:R-:W-:Y:S05]  /*197c0*/  HMMA.16816.F32 R48, R108.reuse, R54, R48 ;  /* 0x000000366c30723c */ /* 0x040fea0000001830 */
[C---:B------:R-:W-:Y:S01]  /*197d0*/  FMUL.FTZ R52, R100.reuse, R164 ;  /* 0x000000a464347220 */ /* 0x040fe20000410000 */
[----:B------:R-:W-:Y:S01]  /*197e0*/  FMUL.FTZ R53, R100, R165 ;  /* 0x000000a564357220 */ /* 0x000fe20000410000 */
[C---:B------:R-:W-:Y:S01]  /*197f0*/  FMUL.FTZ R54, R3.reuse, R166 ;  /* 0x000000a603367220 */ /* 0x040fe20000410000 */
[----:B------:R-:W-:Y:S03]  /*19800*/  FMUL.FTZ R55, R3, R167 ;  /* 0x000000a703377220 */ /* 0x000fe60000410000 */
[--C-:B-1----:R-:W-:Y:S01]  /*19810*/  FFMA.FTZ R106, R241, UR4, -R182.reuse ;  /* 0x00000004f16a7c23 */ /* 0x102fe200080108b6 */
[----:B------:R-:W-:Y:S03]  /*19820*/  LOP3.LUT R107, R107, 0xff, RZ, 0xc0, !PT ;  /* 0x000000ff6b6b7812 */ /* 0x000fe600078ec0ff */
[-C--:B------:R-:W-:Y:S01]  /*19830*/  HMMA.16816.F32 R52, R108, R112.reuse, R52 ;  /* 0x000000706c34723c */ /* 0x080fe20000001834 */
[----:B------:R1:W-:Y:S05]  /*19840*/  MUFU.EX2 R148, R106 ;  /* 0x0000006a00947308 */ /* 0x0003ea0000000800 */
[C---:B------:R-:W-:Y:S06]  /*19850*/  HMMA.16816.F32 R56, R176.reuse, R112, R56 ;  /* 0x00000070b038723c */ /* 0x040fec0000001838 */
[-C--:B------:R-:W-:Y:S06]  /*19860*/  HMMA.16816.F32 R60, R176, R114.reuse, R60 ;  /* 0x00000072b03c723c */ /* 0x080fec000000183c */
[C---:B------:R-:W-:Y:S01]  /*19870*/  HMMA.16816.F32 R64, R108.reuse, R114, R64 ;  /* 0x000000726c40723c */ /* 0x040fe20000001840 */
[----:B------:R-:W2:Y:S04]  /*19880*/  LDSM.16.MT88.4 R112, [R216+0xb000] ;  /* 0x00b00000d870783b */ /* 0x000ea80000004200 */
[----:B-1----:R-:W-:Y:S04]  /*19890*/  FFMA.FTZ R106, R246, UR4, -R182 ;  /* 0x00000004f66a7c23 */ /* 0x002fe800080108b6 */
[----:B------:R1:W-:Y:S02]  /*198a0*/  MUFU.EX2 R164, R106 ;  /* 0x0000006a00a47308 */ /* 0x0003e40000000800 */
[----:B-1----:R-:W-:Y:S04]  /*198b0*/  LOP3.LUT R106, R184, 0xffff, RZ, 0xc0, !PT ;  /* 0x0000ffffb86a7812 */ /* 0x002fe800078ec0ff */
[----:B------:R-:W-:Y:S01]  /*198c0*/  SHF.R.U32.HI R106, RZ, 0x8, R106 ;  /* 0x00000008ff6a7819 */ /* 0x000fe2000001166a */
[-C--:B--2---:R-:W-:Y:S06]  /*198d0*/  HMMA.16816.F32 R68, R108, R112.reuse, R68 ;  /* 0x000000706c44723c */ /* 0x084fec0000001844 */
[C---:B------:R-:W-:Y:S06]  /*198e0*/  HMMA.16816.F32 R72, R176.reuse, R112, R72 ;  /* 0x00000070b048723c */ /* 0x040fec0000001848 */
[-C--:B------:R-:W-:Y:S06]  /*198f0*/  HMMA.16816.F32 R76, R176, R114.reuse, R76 ;  /* 0x00000072b04c723c */ /* 0x080fec000000184c */
[C---:B------:R-:W-:Y:S01]  /*19900*/  HMMA.16816.F32 R80, R108.reuse, R114, R80 ;  /* 0x000000726c50723c */ /* 0x040fe20000001850 */
[----:B------:R-:W1:Y:S05]  /*19910*/  LDSM.16.MT88.4 R112, [R218+0xb000] ;  /* 0x00b00000da70783b */ /* 0x000e6a0000004200 */
[-C--:B-1----:R-:W-:Y:S06]  /*19920*/  HMMA.16816.F32 R84, R108, R112.reuse, R84 ;  /* 0x000000706c54723c */ /* 0x082fec0000001854 */
[C---:B------:R-:W-:Y:S06]  /*19930*/  HMMA.16816.F32 R88, R176.reuse, R112, R88 ;  /* 0x00000070b058723c */ /* 0x040fec0000001858 */
[-C--:B------:R-:W-:Y:S05]  /*19940*/  HMMA.16816.F32 R92, R176, R114.reuse, R92 ;  /* 0x00000072b05c723c */ /* 0x080fea000000185c */
[----:B------:R-:W-:Y:S01]  /*19950*/  FFMA.FTZ R112, R243, UR4, -R180 ;  /* 0x00000004f3707c23 */ /* 0x000fe200080108b4 */
[----:B------:R-:W-:Y:S03]  /*19960*/  HMMA.16816.F32 R96, R108, R114, R96 ;  /* 0x000000726c60723c */ /* 0x000fe60000001860 */
[----:B------:R1:W-:Y:S04]  /*19970*/  MUFU.EX2 R149, R112 ;  /* 0x0000007000957308 */ /* 0x0003e80000000800 */
[----:B------:R-:W-:Y:S01]  /*19980*/  SHF.R.U32.HI R109, RZ, 0x18, R184 ;  /* 0x00000018ff6d7819 */ /* 0x000fe200000116b8 */
[----:B------:R-:W-:Y:S03]  /*19990*/  FFMA.FTZ R108, R239, UR4, -R181 ;  /* 0x00000004ef6c7c23 */ /* 0x000fe600080108b5 */
[----:B------:R-:W-:Y:S01]  /*199a0*/  PRMT R109, R107, 0x5410, R109 ;  /* 0x000054106b6d7816 */ /* 0x000fe2000000006d */
[----:B------:R-:W-:Y:S01]  /*199b0*/  FFMA.FTZ R107, R244, UR4, -R183 ;  /* 0x00000004f46b7c23 */ /* 0x000fe200080108b7 */
[----:B------:R2:W3:Y:S01]  /*199c0*/  MUFU.EX2 R147, R108 ;  /* 0x0000006c00937308 */ /* 0x0004e20000000800 */
[----:B------:R-:W-:Y:S02]  /*199d0*/  LOP3.LUT R110, R184, 0xff, RZ, 0xc0, !PT ;  /* 0x000000ffb86e7812 */ /* 0x000fe400078ec0ff */
[--C-:B------:R-:W-:Y:S01]  /*199e0*/  HSET2.LE.AND R111, R190, R150.reuse, PT ;  /* 0x00000096be6f7233 */ /* 0x100fe20003803000 */
[--C-:B------:R-:W-:Y:S01]  /*199f0*/  FFMA.FTZ R190, R208, UR4, -R181.reuse ;  /* 0x00000004d0be7c23 */ /* 0x100fe200080108b5 */
[--C-:B------:R-:W-:Y:S01]  /*19a00*/  HSET2.LE.AND R109, R109, R150.reuse, PT ;  /* 0x000000966d6d7233 */ /* 0x100fe20003803000 */
[----:B-1----:R-:W-:Y:S04]  /*19a10*/  FFMA.FTZ R112, R236, UR4, -R181 ;  /* 0x00000004ec707c23 */ /* 0x002fe800080108b5 */
[----:B------:R1:W-:Y:S10]  /*19a20*/  MUFU.EX2 R242, R107 ;  /* 0x0000006b00f27308 */ /* 0x0003f40000000800 */
[----:B------:R4:W4:Y:S01]  /*19a30*/  MUFU.EX2 R246, R112 ;  /* 0x0000007000f67308 */ /* 0x0009220000000800 */
[----:B--2---:R-:W-:Y:S01]  /*19a40*/  LOP3.LUT R108, R185, 0xff, RZ, 0xc0, !PT ;  /* 0x000000ffb96c7812 */ /* 0x004fe200078ec0ff */
[----:B---3--:R-:W-:Y:S08]  /*19a50*/  IMAD.MOV.U32 R244, RZ, RZ, R147 ;  /* 0x000000fffff47224 */ /* 0x008ff000078e0093 */
[----:B------:R-:W-:Y:S01]  /*19a60*/  MUFU.EX2 R208, R123 ;  /* 0x0000007b00d07308 */ /* 0x000fe20000000800 */
[----:B-1----:R-:W-:Y:S01]  /*19a70*/  FFMA.FTZ R107, R245, UR4, -R183 ;  /* 0x00000004f56b7c23 */ /* 0x002fe200080108b7 */
[----:B------:R-:W-:Y:S01]  /*19a80*/  IMAD.MOV.U32 R245, RZ, RZ, R145 ;  /* 0x000000fffff57224 */ /* 0x000fe200078e0091 */
[----:B------:R-:W-:Y:S01]  /*19a90*/  MOV R145, R144 ;  /* 0x0000009000917202 */ /* 0x000fe20000000f00 */
[----:B------:R-:W-:Y:S02]  /*19aa0*/  IMAD.MOV.U32 R144, RZ, RZ, R139 ;  /* 0x000000ffff907224 */ /* 0x000fe400078e008b */
[----:B------:R-:W-:Y:S04]  /*19ab0*/  IMAD.MOV.U32 R139, RZ, RZ, R138 ;  /* 0x000000ffff8b7224 */ /* 0x000fe800078e008a */
[----:B------:R1:W2:Y:S01]  /*19ac0*/  MUFU.EX2 R243, R107 ;  /* 0x0000006b00f37308 */ /* 0x0002a20000000800 */
[----:B----4-:R-:W-:Y:S01]  /*19ad0*/  PRMT R112, R110, 0x5410, R106 ;  /* 0x000054106e707816 */ /* 0x010fe2000000006a */
[----:B------:R-:W-:Y:S01]  /*19ae0*/  IMAD.MOV.U32 R138, RZ, RZ, R137 ;  /* 0x000000ffff8a7224 */ /* 0x000fe200078e0089 */
[----:B------:R-:W-:Y:S01]  /*19af0*/  LOP3.LUT R106, R185, 0xffff, RZ, 0xc0, !PT ;  /* 0x0000ffffb96a7812 */ /* 0x000fe200078ec0ff */
[----:B------:R-:W-:Y:S01]  /*19b00*/  IMAD.MOV.U32 R137, RZ, RZ, R136 ;  /* 0x000000ffff897224 */ /* 0x000fe200078e0088 */
[----:B------:R-:W-:Y:S01]  /*19b10*/  MOV R136, R143 ;  /* 0x0000008f00887202 */ /* 0x000fe20000000f00 */
[----:B------:R-:W-:Y:S01]  /*19b20*/  IMAD.MOV.U32 R143, RZ, RZ, R131 ;  /* 0x000000ffff8f7224 */ /* 0x000fe200078e0083 */
[----:B------:R-:W-:Y:S01]  /*19b30*/  SHF.R.U32.HI R106, RZ, 0x8, R106 ;  /* 0x00000008ff6a7819 */ /* 0x000fe2000001166a */
[----:B------:R-:W-:Y:S01]  /*19b40*/  IMAD.MOV.U32 R131, RZ, RZ, R130 ;  /* 0x000000ffff837224 */ /* 0x000fe200078e0082 */
[--C-:B------:R-:W-:Y:S01]  /*19b50*/  HSET2.LE.AND R110, R240, R150.reuse, PT ;  /* 0x00000096f06e7233 */ /* 0x100fe20003803000 */
[----:B------:R-:W-:Y:S01]  /*19b60*/  IMAD.MOV.U32 R130, RZ, RZ, R116 ;  /* 0x000000ffff827224 */ /* 0x000fe200078e0074 */
[----:B------:R-:W-:Y:S01]  /*19b70*/  PRMT R116, R108, 0x5410, R106 ;  /* 0x000054106c747816 */ /* 0x000fe2000000006a */
[----:B------:R-:W-:Y:S01]  /*19b80*/  MUFU.EX2 R190, R190 ;  /* 0x000000be00be7308 */ /* 0x000fe20000000800 */
[--C-:B------:R-:W-:Y:S02]  /*19b90*/  SHF.R.U32.HI R106, RZ, 0x10, R185.reuse ;  /* 0x00000010ff6a7819 */ /* 0x100fe400000116b9 */
[----:B------:R-:W-:Y:S01]  /*19ba0*/  SHF.R.U32.HI R108, RZ, 0x18, R185 ;  /* 0x00000018ff6c7819 */ /* 0x000fe200000116b9 */
[----:B-1----:R-:W-:Y:S01]  /*19bb0*/  FFMA.FTZ R107, R247, UR4, -R181 ;  /* 0x00000004f76b7c23 */ /* 0x002fe200080108b5 */
[----:B------:R-:W-:Y:S01]  /*19bc0*/  IMAD.MOV.U32 R247, RZ, RZ, R146 ;  /* 0x000000fffff77224 */ /* 0x000fe200078e0092 */
[----:B------:R-:W-:Y:S01]  /*19bd0*/  MOV R146, R145 ;  /* 0x0000009100927202 */ /* 0x000fe20000000f00 */
[----:B------:R-:W-:Y:S01]  /*19be0*/  IMAD.MOV.U32 R145, RZ, RZ, R144 ;  /* 0x000000ffff917224 */ /* 0x000fe200078e0090 */
[----:B------:R-:W-:Y:S01]  /*19bf0*/  LOP3.LUT R106, R106, 0xff, RZ, 0xc0, !PT ;  /* 0x000000ff6a6a7812 */ /* 0x000fe200078ec0ff */
[----:B------:R-:W-:Y:S01]  /*19c00*/  IMAD.MOV.U32 R144, RZ, RZ, R139 ;  /* 0x000000ffff907224 */ /* 0x000fe200078e008b */
[----:B------:R1:W-:Y:S01]  /*19c10*/  MUFU.EX2 R147, R107 ;  /* 0x0000006b00937308 */ /* 0x0003e20000000800 */
[----:B------:R-:W-:Y:S01]  /*19c20*/  IMAD.MOV.U32 R139, RZ, RZ, R138 ;  /* 0x000000ffff8b7224 */ /* 0x000fe200078e008a */
[--C-:B------:R-:W-:Y:S01]  /*19c30*/  HSET2.LE.AND R116, R116, R150.reuse, PT ;  /* 0x0000009674747233 */ /* 0x100fe20003803000 */
[----:B------:R-:W-:Y:S01]  /*19c40*/  IMAD.MOV.U32 R138, RZ, RZ, R137 ;  /* 0x000000ffff8a7224 */ /* 0x000fe200078e0089 */
[----:B------:R-:W-:Y:S01]  /*19c50*/  MOV R137, R136 ;  /* 0x0000008800897202 */ /* 0x000fe20000000f00 */
[----:B------:R-:W-:Y:S01]  /*19c60*/  IMAD.MOV.U32 R136, RZ, RZ, R143 ;  /* 0x000000ffff887224 */ /* 0x000fe200078e008f */
[----:B------:R-:W-:Y:S01]  /*19c70*/  MOV R158, R144 ;  /* 0x00000090009e7202 */ /* 0x000fe20000000f00 */
[----:B------:R-:W-:Y:S02]  /*19c80*/  IMAD.MOV.U32 R143, RZ, RZ, R131 ;  /* 0x000000ffff8f7224 */ /* 0x000fe400078e0083 */
[----:B------:R-:W-:Y:S01]  /*19c90*/  FFMA.FTZ R144, R204, UR4, -R180 ;  /* 0x00000004cc907c23 */ /* 0x000fe200080108b4 */
[----:B------:R-:W-:Y:S02]  /*19ca0*/  IMAD.MOV.U32 R131, RZ, RZ, R130 ;  /* 0x000000ffff837224 */ /* 0x000fe400078e0082 */
[----:B------:R-:W-:Y:S01]  /*19cb0*/  IMAD.MOV.U32 R130, RZ, RZ, R129 ;  /* 0x000000ffff827224 */ /* 0x000fe200078e0081 */
[----:B------:R-:W-:Y:S01]  /*19cc0*/  MOV R129, R128 ;  /* 0x0000008000817202 */ /* 0x000fe20000000f00 */
[----:B------:R-:W-:Y:S01]  /*19cd0*/  IMAD.MOV.U32 R128, RZ, RZ, R132 ;  /* 0x000000ffff807224 */ /* 0x000fe200078e0084 */
[----:B------:R-:W-:Y:S01]  /*19ce0*/  MOV R154, R143 ;  /* 0x0000008f009a7202 */ /* 0x000fe20000000f00 */
[----:B------:R-:W-:Y:S01]  /*19cf0*/  IMAD.MOV.U32 R132, RZ, RZ, R117 ;  /* 0x000000ffff847224 */ /* 0x000fe200078e0075 */
[----:B------:R-:W-:Y:S01]  /*19d00*/  PRMT R117, R106, 0x5410, R108 ;  /* 0x000054106a757816 */ /* 0x000fe2000000006c */
[----:B------:R-:W-:Y:S01]  /*19d10*/  FFMA.FTZ R106, R248, UR4, -R181 ;  /* 0x00000004f86a7c23 */ /* 0x000fe200080108b5 */
[----:B------:R-:W-:Y:S02]  /*19d20*/  IMAD.MOV.U32 R152, RZ, RZ, R137 ;  /* 0x000000ffff987224 */ /* 0x000fe400078e0089 */
[----:B-1----:R-:W-:Y:S01]  /*19d30*/  FFMA.FTZ R107, R251, UR4, -R183 ;  /* 0x00000004fb6b7c23 */ /* 0x002fe200080108b7 */
[----:B------:R-:W-:Y:S01]  /*19d40*/  IMAD.MOV.U32 R153, RZ, RZ, R131 ;  /* 0x000000ffff997224 */ /* 0x000fe200078e0083 */
[----:B------:R1:W3:Y:S01]  /*19d50*/  MUFU.EX2 R241, R106 ;  /* 0x0000006a00f17308 */ /* 0x0002e20000000800 */
[----:B------:R-:W-:Y:S01]  /*19d60*/  IMAD.MOV.U32 R159, RZ, RZ, R138 ;  /* 0x000000ffff9f7224 */ /* 0x000fe200078e008a */
[--C-:B------:R-:W-:Y:S01]  /*19d70*/  HSET2.LE.AND R108, R112, R150.reuse, PT ;  /* 0x00000096706c7233 */ /* 0x100fe20003803000 */
[----:B------:R-:W-:Y:S01]  /*19d80*/  IMAD.MOV.U32 R251, RZ, RZ, R155 ;  /* 0x000000fffffb7224 */ /* 0x000fe200078e009b */
[----:B------:R-:W4:Y:S01]  /*19d90*/  LDSM.16.MT88.4 R112, [R216+0x9400] ;  /* 0x00940000d870783b */ /* 0x000f220000004200 */
[----:B------:R-:W-:Y:S01]  /*19da0*/  IMAD.MOV.U32 R155, RZ, RZ, R154 ;  /* 0x000000ffff9b7224 */ /* 0x000fe200078e009a */
[--C-:B------:R-:W-:Y:S01]  /*19db0*/  HSET2.LE.AND R117, R117, R150.reuse, PT ;  /* 0x0000009675757233 */ /* 0x100fe20003803000 */
[----:B------:R-:W-:Y:S02]  /*19dc0*/  IMAD.MOV.U32 R157, RZ, RZ, R145 ;  /* 0x000000ffff9d7224 */ /* 0x000fe400078e0091 */
[----:B------:R-:W-:Y:S01]  /*19dd0*/  FFMA.FTZ R145, R210, UR4, -R180 ;  /* 0x00000004d2917c23 */ /* 0x000fe200080108b4 */
[----:B------:R-:W-:Y:S01]  /*19de0*/  IMAD.MOV.U32 R154, RZ, RZ, R153 ;  /* 0x000000ffff9a7224 */ /* 0x000fe200078e0099 */
[----:B------:R-:W-:Y:S01]  /*19df0*/  MOV R153, R152 ;  /* 0x0000009800997202 */ /* 0x000fe20000000f00 */
[----:B------:R-:W-:Y:S01]  /*19e00*/  IMAD.MOV.U32 R152, RZ, RZ, R159 ;  /* 0x000000ffff987224 */ /* 0x000fe200078e009f */
[----:B------:R-:W-:Y:S01]  /*19e10*/  MUFU.EX2 R204, R144 ;  /* 0x0000009000cc7308 */ /* 0x000fe20000000800 */
[----:B------:R-:W-:Y:S02]  /*19e20*/  IMAD.MOV.U32 R159, RZ, RZ, R158 ;  /* 0x000000ffff9f7224 */ /* 0x000fe400078e009e */
[----:B------:R-:W-:Y:S01]  /*19e30*/  FFMA.FTZ R143, R205, UR4, -R180 ;  /* 0x00000004cd8f7c23 */ /* 0x000fe200080108b4 */
[----:B------:R-:W-:Y:S01]  /*19e40*/  IMAD.MOV.U32 R158, RZ, RZ, R157 ;  /* 0x000000ffff9e7224 */ /* 0x000fe200078e009d */
[----:B-1----:R-:W-:Y:S01]  /*19e50*/  F2FP.F16.F32.PACK_AB R106, R247, R251 ;  /* 0x000000fbf76a723e */ /* 0x002fe200000000ff */
[----:B------:R-:W-:Y:S04]  /*19e60*/  IMAD.MOV.U32 R157, RZ, RZ, R146 ;  /* 0x000000ffff9d7224 */ /* 0x000fe800078e0092 */
[----:B------:R1:W-:Y:S01]  /*19e70*/  MUFU.EX2 R146, R107 ;  /* 0x0000006b00927308 */ /* 0x0003e20000000800 */
[----:B------:R-:W-:Y:S01]  /*19e80*/  LOP3.LUT R110, R110, R106, RZ, 0xc0, !PT ;  /* 0x0000006a6e6e7212 */ /* 0x000fe200078ec0ff */
[----:B------:R-:W-:Y:S01]  /*19e90*/  FFMA.FTZ R106, R252, UR4, -R183 ;  /* 0x00000004fc6a7c23 */ /* 0x000fe200080108b7 */
[----:B------:R-:W-:Y:S01]  /*19ea0*/  IMAD.MOV.U32 R248, RZ, RZ, R156 ;  /* 0x000000fffff87224 */ /* 0x000fe200078e009c */
[----:B------:R-:W-:Y:S01]  /*19eb0*/  MOV R252, R164 ;  /* 0x000000a400fc7202 */ /* 0x000fe20000000f00 */
[----:B------:R-:W-:Y:S01]  /*19ec0*/  IMAD.MOV.U32 R164, RZ, RZ, R157 ;  /* 0x000000ffffa47224 */ /* 0x000fe200078e009d */
[----:B------:R-:W-:Y:S01]  /*19ed0*/  MOV R157, R121 ;  /* 0x00000079009d7202 */ /* 0x000fe20000000f00 */
[----:B------:R-:W-:Y:S03]  /*19ee0*/  IMAD.MOV.U32 R121, RZ, RZ, R219 ;  /* 0x000000ffff797224 */ /* 0x000fe600078e00db */
[----:B------:R2:W3:Y:S01]  /*19ef0*/  MUFU.EX2 R240, R106 ;  /* 0x0000006a00f07308 */ /* 0x0004e20000000800 */
[----:B------:R-:W-:Y:S01]  /*19f00*/  IMAD.MOV.U32 R166, RZ, RZ, R154 ;  /* 0x000000ffffa67224 */ /* 0x000fe200078e009a */
[----:B------:R3:W5:Y:S01]  /*19f10*/  LDL.LU R219, [R1+0xc4] ;  /* 0x0000c40001db7983 */ /* 0x0007620000300800 */
[----:B------:R-:W-:Y:S02]  /*19f20*/  IMAD.MOV.U32 R165, RZ, RZ, R155 ;  /* 0x000000ffffa57224 */ /* 0x000fe400078e009b */
[----:B------:R-:W-:Y:S01]  /*19f30*/  FFMA.FTZ R121, R121, UR4, -R182 ;  /* 0x0000000479797c23 */ /* 0x000fe200080108b6 */
[----:B------:R-:W-:Y:S01]  /*19f40*/  IMAD.MOV.U32 R156, RZ, RZ, R139 ;  /* 0x000000ffff9c7224 */ /* 0x000fe200078e008b */
[----:B------:R-:W-:Y:S01]  /*19f50*/  MOV R167, R166 ;  /* 0x000000a600a77202 */ /* 0x000fe20000000f00 */
[----:B------:R-:W-:Y:S02]  /*19f60*/  IMAD.MOV.U32 R139, RZ, RZ, R136 ;  /* 0x000000ffff8b7224 */ /* 0x000fe400078e0088 */
[----:B------:R3:W-:Y:S01]  /*19f70*/  MUFU.EX2 R236, R121 ;  /* 0x0000007900ec7308 */ /* 0x0007e20000000800 */
[----:B-1----:R-:W-:Y:S01]  /*19f80*/  F2FP.F16.F32.PACK_AB R107, R245, R248 ;  /* 0x000000f8f56b723e */ /* 0x002fe200000000ff */
[----:B------:R-:W-:Y:S01]  /*19f90*/  IMAD.MOV.U32 R154, RZ, RZ, R153 ;  /* 0x000000ffff9a7224 */ /* 0x000fe200078e0099 */
[----:B------:R-:W-:Y:S01]  /*19fa0*/  MOV R153, R159 ;  /* 0x0000009f00997202 */ /* 0x000fe20000000f00 */
[----:B------:R-:W-:Y:S01]  /*19fb0*/  IMAD.MOV.U32 R166, RZ, RZ, R165 ;  /* 0x000000ffffa67224 */ /* 0x000fe200078e00a5 */
[----:B------:R-:W-:Y:S01]  /*19fc0*/  LOP3.LUT R111, R111, R107, RZ, 0xc0, !PT ;  /* 0x0000006b6f6f7212 */ /* 0x000fe200078ec0ff */
[----:B------:R-:W-:Y:S01]  /*19fd0*/  IMAD.MOV.U32 R165, RZ, RZ, R120 ;  /* 0x000000ffffa57224 */ /* 0x000fe200078e0078 */
[----:B------:R-:W-:Y:S01]  /*19fe0*/  F2FP.F16.F32.PACK_AB R107, R252, R148 ;  /* 0x00000094fc6b723e */ /* 0x000fe200000000ff */
[----:B------:R-:W-:Y:S01]  /*19ff0*/  IMAD.MOV.U32 R155, RZ, RZ, R152 ;  /* 0x000000ffff9b7224 */ /* 0x000fe200078e0098 */
[----:B--2---:R-:W-:Y:S01]  /*1a000*/  F2FP.F16.F32.PACK_AB R106, R151, R149 ;  /* 0x00000095976a723e */ /* 0x004fe200000000ff */
[----:B------:R-:W-:Y:S01]  /*1a010*/  FFMA.FTZ R120, R217, UR4, -R182 ;  /* 0x00000004d9787c23 */ /* 0x000fe200080108b6 */
[----:B------:R-:W-:Y:S01]  /*1a020*/  IMAD.MOV.U32 R152, RZ, RZ, R158 ;  /* 0x000000ffff987224 */ /* 0x000fe200078e009e */
[----:B------:R-:W-:Y:S01]  /*1a030*/  LOP3.LUT R109, R109, R107, RZ, 0xc0, !PT ;  /* 0x0000006b6d6d7212 */ /* 0x000fe200078ec0ff */
[----:B------:R-:W-:Y:S01]  /*1a040*/  IMAD.MOV.U32 R159, RZ, RZ, R139 ;  /* 0x000000ffff9f7224 */ /* 0x000fe200078e008b */
[----:B------:R-:W-:Y:S01]  /*1a050*/  LOP3.LUT R108, R108, R106, RZ, 0xc0, !PT ;  /* 0x0000006a6c6c7212 */ /* 0x000fe200078ec0ff */
[----:B------:R-:W-:Y:S02]  /*1a060*/  IMAD.MOV.U32 R137, RZ, RZ, R129 ;  /* 0x000000ffff897224 */ /* 0x000fe400078e0081 */
[----:B------:R-:W-:Y:S01]  /*1a070*/  FFMA.FTZ R129, R238, UR4, -R180 ;  /* 0x00000004ee817c23 */ /* 0x000fe200080108b4 */
[----:B------:R-:W-:Y:S01]  /*1a080*/  IMAD.MOV.U32 R139, RZ, RZ, R125 ;  /* 0x000000ffff8b7224 */ /* 0x000fe200078e007d */
[----:B------:R1:W2:Y:S01]  /*1a090*/  MUFU.EX2 R238, R120 ;  /* 0x0000007800ee7308 */ /* 0x0002a20000000800 */
[----:B------:R-:W-:Y:S01]  /*1a0a0*/  IMAD.MOV.U32 R158, RZ, RZ, R142 ;  /* 0x000000ffff9e7224 */ /* 0x000fe200078e008e */
[----:B------:R-:W-:Y:S01]  /*1a0b0*/  F2FP.F16.F32.PACK_AB R106, R244, R246 ;  /* 0x000000f6f46a723e */ /* 0x000fe200000000ff */
[-C--:B----4-:R-:W-:Y:S01]  /*1a0c0*/  HMMA.16816.F32 R4, R108, R112.reuse, R4 ;  /* 0x000000706c04723c */ /* 0x090fe20000001804 */
[----:B------:R4:W5:Y:S02]  /*1a0d0*/  LDL.LU R217, [R1+0xc0] ;  /* 0x0000c00001d97983 */ /* 0x0009640000300800 */
[----:B------:R-:W-:Y:S01]  /*1a0e0*/  IMAD.MOV.U32 R142, RZ, RZ, R119 ;  /* 0x000000ffff8e7224 */ /* 0x000fe200078e0077 */
[--C-:B------:R-:W-:Y:S01]  /*1a0f0*/  HSET2.LE.AND R119, R191, R150.reuse, PT ;  /* 0x00000096bf777233 */ /* 0x100fe20003803000 */
[----:B------:R-:W-:Y:S01]  /*1a100*/  IMAD.MOV.U32 R125, RZ, RZ, R118 ;  /* 0x000000ffff7d7224 */ /* 0x000fe200078e0076 */
[--C-:B------:R-:W-:Y:S01]  /*1a110*/  HSET2.LE.AND R118, R193, R150.reuse, PT ;  /* 0x00000096c1767233 */ /* 0x100fe20003803000 */
[----:B------:R-:W2:Y:S01]  /*1a120*/  LDL.LU R123, [R1+0x58] ;  /* 0x00005800017b7983 */ /* 0x000ea20000300800 */
[----:B------:R-:W-:Y:S01]  /*1a130*/  F2FP.F16.F32.PACK_AB R107, R243, R242 ;  /* 0x000000f2f36b723e */ /* 0x000fe200000000ff */
[----:B------:R-:W-:Y:S02]  /*1a140*/  MUFU.EX2 R210, R129 ;  /* 0x0000008100d27308 */ /* 0x000fe40000000800 */
[----:B------:R-:W-:Y:S01]  /*1a150*/  LOP3.LUT R118, R118, R106, RZ, 0xc0, !PT ;  /* 0x0000006a76767212 */ /* 0x000fe200078ec0ff */
[----:B------:R-:W4:Y:S01]  /*1a160*/  LDL.LU R122, [R1+0x70] ;  /* 0x00007000017a7983 */ /* 0x000f220000300800 */
[----:B------:R-:W-:Y:S01]  /*1a170*/  LOP3.LUT R119, R119, R107, RZ, 0xc0, !PT ;  /* 0x0000006b77777212 */ /* 0x000fe200078ec0ff */
[----:B------:R-:W-:Y:S01]  /*1a180*/  IMAD.MOV.U32 R138, RZ, RZ, R130 ;  /* 0x000000ffff8a7224 */ /* 0x000fe200078e0082 */
[----:B---3--:R-:W-:Y:S01]  /*1a190*/  F2FP.F16.F32.PACK_AB R106, R241, R147 ;  /* 0x00000093f16a723e */ /* 0x008fe200000000ff */
[----:B------:R-:W3:Y:S01]  /*1a1a0*/  LDL.LU R121, [R1+0x78] ;  /* 0x0000780001797983 */ /* 0x000ee20000300800 */
[----:B------:R-:W-:Y:S01]  /*1a1b0*/  F2FP.F16.F32.PACK_AB R107, R240, R146 ;  /* 0x00000092f06b723e */ /* 0x000fe200000000ff */
[--C-:B------:R-:W-:Y:S01]  /*1a1c0*/  FFMA.FTZ R125, R125, UR4, -R181.reuse ;  /* 0x000000047d7d7c23 */ /* 0x100fe200080108b5 */
[----:B------:R-:W-:Y:S01]  /*1a1d0*/  LOP3.LUT R116, R116, R106, RZ, 0xc0, !PT ;  /* 0x0000006a74747212 */ /* 0x000fe200078ec0ff */
[----:B-1----:R-:W3:Y:S01]  /*1a1e0*/  LDL.LU R120, [R1+0x74] ;  /* 0x0000740001787983 */ /* 0x002ee20000300800 */
[----:B------:R-:W-:Y:S01]  /*1a1f0*/  LOP3.LUT R117, R117, R107, RZ, 0xc0, !PT ;  /* 0x0000006b75757212 */ /* 0x000fe200078ec0ff */
[----:B------:R-:W-:Y:S01]  /*1a200*/  FFMA.FTZ R137, R137, UR4, -R182 ;  /* 0x0000000489897c23 */ /* 0x000fe200080108b6 */
[----:B------:R-:W-:Y:S01]  /*1a210*/  MOV R130, R127 ;  /* 0x0000007f00827202 */ /* 0x000fe20000000f00 */
[----:B------:R-:W-:Y:S01]  /*1a220*/  FFMA.FTZ R127, R214, UR4, -R180 ;  /* 0x00000004d67f7c23 */ /* 0x000fe200080108b4 */
[----:B------:R-:W-:Y:S01]  /*1a230*/  FFMA.FTZ R138, R138, UR4, -R182 ;  /* 0x000000048a8a7c23 */ /* 0x000fe200080108b6 */
[----:B------:R-:W-:Y:S02]  /*1a240*/  IMAD.MOV.U32 R131, RZ, RZ, R126 ;  /* 0x000000ffff837224 */ /* 0x000fe400078e007e */
[----:B------:R-:W-:Y:S01]  /*1a250*/  FFMA.FTZ R126, R213, UR4, -R180 ;  /* 0x00000004d57e7c23 */ /* 0x000fe200080108b4 */
[C---:B------:R-:W-:Y:S01]  /*1a260*/  HMMA.16816.F32 R8, R116.reuse, R112, R8 ;  /* 0x000000707408723c */ /* 0x040fe20000001808 */
[----:B------:R-:W-:Y:S03]  /*1a270*/  MUFU.EX2 R205, R143 ;  /* 0x0000008f00cd7308 */ /* 0x000fe60000000800 */
[----:B------:R-:W-:Y:S02]  /*1a280*/  IMAD.MOV.U32 R136, RZ, RZ, R128 ;  /* 0x000000ffff887224 */ /* 0x000fe400078e0080 */
[----:B------:R-:W-:Y:S01]  /*1a290*/  FFMA.FTZ R128, R237, UR4, -R180 ;  /* 0x00000004ed807c23 */ /* 0x000fe200080108b4 */
[-C--:B------:R-:W-:Y:S04]  /*1a2a0*/  HMMA.16816.F32 R12, R116, R114.reuse, R12 ;  /* 0x00000072740c723c */ /* 0x080fe8000000180c */
[----:B------:R-:W-:Y:S01]  /*1a2b0*/  MUFU.EX2 R237, R127 ;  /* 0x0000007f00ed7308 */ /* 0x000fe20000000800 */
[--C-:B------:R-:W-:Y:S01]  /*1a2c0*/  FFMA.FTZ R136, R136, UR4, -R182.reuse ;  /* 0x0000000488887c23 */ /* 0x100fe200080108b6 */
[C---:B------:R-:W-:Y:S01]  /*1a2d0*/  HMMA.16816.F32 R16, R108.reuse, R114, R16 ;  /* 0x000000726c10723c */ /* 0x040fe20000001810 */
[----:B------:R-:W1:Y:S07]  /*1a2e0*/  LDSM.16.MT88.4 R112, [R218+0x9400] ;  /* 0x00940000da70783b */ /* 0x000e6e0000004200 */
[----:B------:R-:W3:Y:S03]  /*1a2f0*/  MUFU.EX2 R239, R126 ;  /* 0x0000007e00ef7308 */ /* 0x000ee60000000800 */
[--C-:B------:R-:W-:Y:S01]  /*1a300*/  FFMA.FTZ R107, R166, UR4, -R181.reuse ;  /* 0x00000004a66b7c23 */ /* 0x100fe200080108b5 */
[----:B------:R-:W-:Y:S01]  /*1a310*/  FFMA.FTZ R182, R167, UR4, -R182 ;  /* 0x00000004a7b67c23 */ /* 0x000fe200080108b6 */
[----:B------:R-:W-:Y:S01]  /*1a320*/  FFMA.FTZ R106, R165, UR4, -R181 ;  /* 0x00000004a56a7c23 */ /* 0x000fe200080108b5 */
[----:B------:R-:W-:Y:S02]  /*1a330*/  IMAD.MOV.U32 R165, RZ, RZ, R164 ;  /* 0x000000ffffa57224 */ /* 0x000fe400078e00a4 */
[----:B------:R-:W-:Y:S02]  /*1a340*/  FFMA.FTZ R180, R209, UR4, -R180 ;  /* 0x00000004d1b47c23 */ /* 0x000fe400080108b4 */
[----:B------:R-:W3:Y:S01]  /*1a350*/  MUFU.EX2 R234, R128 ;  /* 0x0000008000ea7308 */ /* 0x000ee20000000800 */
[----:B------:R-:W-:Y:S01]  /*1a360*/  IMAD.MOV.U32 R164, RZ, RZ, R155 ;  /* 0x000000ffffa47224 */ /* 0x000fe200078e009b */
[----:B------:R-:W-:Y:S01]  /*1a370*/  MOV R155, R154 ;  /* 0x0000009a009b7202 */ /* 0x000fe20000000f00 */
[----:B------:R-:W-:Y:S02]  /*1a380*/  IMAD.MOV.U32 R154, RZ, RZ, R131 ;  /* 0x000000ffff9a7224 */ /* 0x000fe400078e0083 */
[----:B------:R-:W-:Y:S01]  /*1a390*/  FFMA.FTZ R193, R249, UR4, -R181 ;  /* 0x00000004f9c17c23 */ /* 0x000fe200080108b5 */
[----:B------:R-:W-:Y:S02]  /*1a3a0*/  IMAD.MOV.U32 R131, RZ, RZ, R133 ;  /* 0x000000ffff837224 */ /* 0x000fe400078e0085 */
[----:B------:R-:W-:Y:S01]  /*1a3b0*/  FFMA.FTZ R191, R212, UR4, -R183 ;  /* 0x00000004d4bf7c23 */ /* 0x000fe200080108b7 */
[----:B------:R-:W-:Y:S01]  /*1a3c0*/  IMAD.MOV.U32 R133, RZ, RZ, R132 ;  /* 0x000000ffff857224 */ /* 0x000fe200078e0084 */
[----:B------:R1:W-:Y:S01]  /*1a3d0*/  MUFU.EX2 R214, R106 ;  /* 0x0000006a00d67308 */ /* 0x0003e20000000800 */
[----:B------:R-:W-:Y:S02]  /*1a3e0*/  IMAD.MOV.U32 R132, RZ, RZ, R194 ;  /* 0x000000ffff847224 */ /* 0x000fe400078e00c2 */
[--C-:B------:R-:W-:Y:S01]  /*1a3f0*/  FFMA.FTZ R194, R250, UR4, -R181.reuse ;  /* 0x00000004fac27c23 */ /* 0x100fe200080108b5 */
[----:B------:R-:W-:Y:S01]  /*1a400*/  FFMA.FTZ R181, R206, UR4, -R181 ;  /* 0x00000004ceb57c23 */ /* 0x000fe200080108b5 */
[----:B------:R-:W-:Y:S05]  /*1a410*/  IMAD.MOV.U32 R250, RZ, RZ, R151 ;  /* 0x000000fffffa7224 */ /* 0x000fea00078e0097 */
[----:B------:R1:W3:Y:S10]  /*1a420*/  MUFU.EX2 R213, R107 ;  /* 0x0000006b00d57308 */ /* 0x0002f40000000800 */
[----:B------:R-:W-:Y:S01]  /*1a430*/  MUFU.EX2 R193, R193 ;  /* 0x000000c100c17308 */ /* 0x000fe20000000800 */
[--C-:B-1----:R-:W-:Y:S01]  /*1a440*/  FFMA.FTZ R106, R165, UR4, -R183.reuse ;  /* 0x00000004a56a7c23 */ /* 0x102fe200080108b7 */
[----:B------:R-:W-:Y:S01]  /*1a450*/  MOV R165, R153 ;  /* 0x0000009900a57202 */ /* 0x000fe20000000f00 */
[----:B------:R-:W-:Y:S01]  /*1a460*/  IMAD.MOV.U32 R153, RZ, RZ, R142 ;  /* 0x000000ffff997224 */ /* 0x000fe200078e008e */
[-C--:B------:R-:W-:Y:S06]  /*1a470*/  HMMA.16816.F32 R20, R108, R112.reuse, R20 ;  /* 0x000000706c14723c */ /* 0x080fec0000001814 */
[----:B------:R1:W-:Y:S01]  /*1a480*/  MUFU.EX2 R209, R106 ;  /* 0x0000006a00d17308 */ /* 0x0003e20000000800 */
[--C-:B------:R-:W-:Y:S01]  /*1a490*/  FFMA.FTZ R107, R154, UR4, -R183.reuse ;  /* 0x000000049a6b7c23 */ /* 0x100fe200080108b7 */
[C---:B------:R-:W-:Y:S04]  /*1a4a0*/  HMMA.16816.F32 R24, R116.reuse, R112, R24 ;  /* 0x000000707418723c */ /* 0x040fe80000001818 */
[----:B------:R-:W-:Y:S02]  /*1a4b0*/  IMAD.MOV.U32 R154, RZ, RZ, R158 ;  /* 0x000000ffff9a7224 */ /* 0x000fe400078e009e */
[-C--:B------:R-:W-:Y:S02]  /*1a4c0*/  HMMA.16816.F32 R28, R116, R114.reuse, R28 ;  /* 0x00000072741c723c */ /* 0x080fe4000000181c */
[----:B------:R-:W-:Y:S03]  /*1a4d0*/  MUFU.EX2 R206, R107 ;  /* 0x0000006b00ce7308 */ /* 0x000fe60000000800 */
[----:B------:R-:W-:Y:S01]  /*1a4e0*/  MOV R166, R154 ;  /* 0x0000009a00a67202 */ /* 0x000fe20000000f00 */
[C---:B------:R-:W-:Y:S01]  /*1a4f0*/  HMMA.16816.F32 R32, R108.reuse, R114, R32 ;  /* 0x000000726c20723c */ /* 0x040fe20000001820 */
[----:B------:R-:W1:Y:S05]  /*1a500*/  LDSM.16.MT88.4 R112, [R216+0xa400] ;  /* 0x00a40000d870783b */ /* 0x000e6a0000004200 */
[----:B------:R-:W-:Y:S01]  /*1a510*/  MUFU.EX2 R191, R191 ;  /* 0x000000bf00bf7308 */ /* 0x000fe20000000800 */
[----:B------:R-:W-:Y:S04]  /*1a520*/  IMAD.MOV.U32 R154, RZ, RZ, R134 ;  /* 0x000000ffff9a7224 */ /* 0x000fe800078e0086 */
[--C-:B-1----:R-:W-:Y:S01]  /*1a530*/  FFMA.FTZ R106, R164, UR4, -R183.reuse ;  /* 0x00000004a46a7c23 */ /* 0x102fe200080108b7 */
[----:B------:R-:W-:Y:S02]  /*1a540*/  IMAD.MOV.U32 R164, RZ, RZ, R152 ;  /* 0x000000ffffa47224 */ /* 0x000fe400078e0098 */
[----:B------:R-:W-:Y:S02]  /*1a550*/  IMAD.MOV.U32 R152, RZ, RZ, R188 ;  /* 0x000000ffff987224 */ /* 0x000fe400078e00bc */
[----:B------:R1:W3:Y:S01]  /*1a560*/  MUFU.EX2 R215, R106 ;  /* 0x0000006a00d77308 */ /* 0x0002e20000000800 */
[----:B------:R-:W-:Y:S01]  /*1a570*/  FFMA.FTZ R188, R207, UR4, -R183 ;  /* 0x00000004cfbc7c23 */ /* 0x000fe200080108b7 */
[----:B------:R-:W-:Y:S02]  /*1a580*/  IMAD.MOV.U32 R158, RZ, RZ, R157 ;  /* 0x000000ffff9e7224 */ /* 0x000fe400078e009d */
[----:B------:R-:W-:Y:S02]  /*1a590*/  IMAD.MOV.U32 R157, RZ, RZ, R192 ;  /* 0x000000ffff9d7224 */ /* 0x000fe400078e00c0 */
[--C-:B------:R-:W-:Y:S04]  /*1a5a0*/  FFMA.FTZ R192, R211, UR4, -R183.reuse ;  /* 0x00000004d3c07c23 */ /* 0x100fe800080108b7 */
[----:B------:R1:W3:Y:S10]  /*1a5b0*/  MUFU.EX2 R211, R125 ;  /* 0x0000007d00d37308 */ /* 0x0002f40000000800 */
[----:B------:R-:W-:Y:S01]  /*1a5c0*/  MUFU.EX2 R188, R188 ;  /* 0x000000bc00bc7308 */ /* 0x000fe20000000800 */
[----:B-1----:R-:W-:Y:S01]  /*1a5d0*/  FFMA.FTZ R106, R155, UR4, -R183 ;  /* 0x000000049b6a7c23 */ /* 0x002fe200080108b7 */
[----:B------:R-:W-:Y:S01]  /*1a5e0*/  IMAD.MOV.U32 R155, RZ, RZ, R159 ;  /* 0x000000ffff9b7224 */ /* 0x000fe200078e009f */
[----:B------:R-:W-:Y:S01]  /*1a5f0*/  MOV R159, R139 ;  /* 0x0000008b009f7202 */ /* 0x000fe20000000f00 */
[----:B------:R-:W-:Y:S02]  /*1a600*/  FFMA.FTZ R183, R105, UR4, -R183 ;  /* 0x0000000469b77c23 */ /* 0x000fe400080108b7 */
[----:B------:R-:W-:Y:S02]  /*1a610*/  IMAD.MOV.U32 R167, RZ, RZ, R155 ;  /* 0x000000ffffa77224 */ /* 0x000fe400078e009b */
[----:B------:R-:W-:Y:S01]  /*1a620*/  IMAD.MOV.U32 R155, RZ, RZ, R135 ;  /* 0x000000ffff9b7224 */ /* 0x000fe200078e0087 */
[----:B------:R-:W-:Y:S01]  /*1a630*/  LDSM.16.MT88.4 R124, [R216+0x9800] ;  /* 0x00980000d87c783b */ /* 0x000fe20000004200 */
[----:B------:R1:W3:Y:S01]  /*1a640*/  MUFU.EX2 R207, R106 ;  /* 0x0000006a00cf7308 */ /* 0x0002e20000000800 */
[-C--:B------:R-:W-:Y:S09]  /*1a650*/  HMMA.16816.F32 R36, R108, R112.reuse, R36 ;  /* 0x000000706c24723c */ /* 0x080ff20000001824 */
[----:B------:R-:W-:Y:S01]  /*1a660*/  MUFU.EX2 R192, R192 ;  /* 0x000000c000c07308 */ /* 0x000fe20000000800 */
[C---:B------:R-:W-:Y:S06]  /*1a670*/  HMMA.16816.F32 R40, R116.reuse, R112, R40 ;  /* 0x000000707428723c */ /* 0x040fec0000001828 */
[-C--:B------:R-:W-:Y:S03]  /*1a680*/  HMMA.16816.F32 R44, R116, R114.reuse, R44 ;  /* 0x00000072742c723c */ /* 0x080fe6000000182c */
[----:B------:R-:W-:Y:S02]  /*1a690*/  MUFU.EX2 R194, R194 ;  /* 0x000000c200c27308 */ /* 0x000fe40000000800 */
[----:B-1----:R-:W-:Y:S01]  /*1a6a0*/  LOP3.LUT R106, R187, R196, R160, 0x96, !PT ;  /* 0x000000c4bb6a7212 */ /* 0x002fe200078e96a0 */
[C---:B------:R-:W-:Y:S01]  /*1a6b0*/  HMMA.16816.F32 R48, R108.reuse, R114, R48 ;  /* 0x000000726c30723c */ /* 0x040fe20000001830 */
[----:B------:R-:W1:Y:S06]  /*1a6c0*/  LDSM.16.MT88.4 R112, [R218+0xa400] ;  /* 0x00a40000da70783b */ /* 0x000e6c0000004200 */
[----:B------:R3:W-:Y:S04]  /*1a6d0*/  MUFU.EX2 R196, R182 ;  /* 0x000000b600c47308 */ /* 0x0007e80000000800 */
[----:B------:R-:W-:Y:S01]  /*1a6e0*/  IMAD.WIDE.U32 R106, R106, -0x2daee0ad, RZ ;  /* 0xd2511f536a6a7825 */ /* 0x000fe200078e00ff */
[-C--:B-1----:R-:W-:Y:S06]  /*1a6f0*/  HMMA.16816.F32 R52, R108, R112.reuse, R52 ;  /* 0x000000706c34723c */ /* 0x082fec0000001834 */
[C---:B------:R-:W-:Y:S06]  /*1a700*/  HMMA.16816.F32 R56, R116.reuse, R112, R56 ;  /* 0x000000707438723c */ /* 0x040fec0000001838 */
[-C--:B------:R-:W-:Y:S06]  /*1a710*/  HMMA.16816.F32 R60, R116, R114.reuse, R60 ;  /* 0x00000072743c723c */ /* 0x080fec000000183c */
[C---:B------:R-:W-:Y:S01]  /*1a720*/  HMMA.16816.F32 R64, R108.reuse, R114, R64 ;  /* 0x000000726c40723c */ /* 0x040fe20000001840 */
[----:B------:R-:W1:Y:S05]  /*1a730*/  LDSM.16.MT88.4 R112, [R216+0xb400] ;  /* 0x00b40000d870783b */ /* 0x000e6a0000004200 */
[-C--:B-1----:R-:W-:Y:S06]  /*1a740*/  HMMA.16816.F32 R68, R108, R112.reuse, R68 ;  /* 0x000000706c44723c */ /* 0x082fec0000001844 */
[C---:B------:R-:W-:Y:S06]  /*1a750*/  HMMA.16816.F32 R72, R116.reuse, R112, R72 ;  /* 0x000000707448723c */ /* 0x040fec0000001848 */
[-C--:B------:R-:W-:Y:S06]  /*1a760*/  HMMA.16816.F32 R76, R116, R114.reuse, R76 ;  /* 0x00000072744c723c */ /* 0x080fec000000184c */
[C---:B------:R-:W-:Y:S01]  /*1a770*/  HMMA.16816.F32 R80, R108.reuse, R114, R80 ;  /* 0x000000726c50723c */ /* 0x040fe20000001850 */
[----:B------:R-:W1:Y:S04]  /*1a780*/  LDSM.16.MT88.4 R112, [R218+0xb400] ;  /* 0x00b40000da70783b */ /* 0x000e680000004200 */
[----:B--2---:R-:W-:Y:S01]  /*1a790*/  FFMA.FTZ R140, R100, R123, R140 ;  /* 0x0000007b648c7223 */ /* 0x004fe2000001008c */
[--C-:B------:R-:W-:Y:S02]  /*1a7a0*/  HSET2.LE.AND R123, R201, R150.reuse, PT ;  /* 0x00000096c97b7233 */ /* 0x100fe40003803000 */
[----:B------:R-:W-:Y:S03]  /*1a7b0*/  MUFU.EX2 R201, R137 ;  /* 0x0000008900c97308 */ /* 0x000fe60000000800 */
[----:B------:R-:W-:Y:S01]  /*1a7c0*/  F2FP.F16.F32.PACK_AB R100, R238, R236 ;  /* 0x000000ecee64723e */ /* 0x000fe200000000ff */
[----:B----4-:R-:W-:Y:S01]  /*1a7d0*/  FFMA.FTZ R139, R3, R122, R141 ;  /* 0x0000007a038b7223 */ /* 0x010fe2000001008d */
[--C-:B------:R-:W-:Y:S02]  /*1a7e0*/  HSET2.LE.AND R122, R203, R150.reuse, PT ;  /* 0x00000096cb7a7233 */ /* 0x100fe40003803000 */
[----:B------:R-:W-:Y:S01]  /*1a7f0*/  LOP3.LUT R123, R123, R100, RZ, 0xc0, !PT ;  /* 0x000000647b7b7212 */ /* 0x000fe200078ec0ff */
[----:B---3--:R-:W-:Y:S01]  /*1a800*/  FFMA.FTZ R142, R2, R121, R131 ;  /* 0x00000079028e7223 */ /* 0x008fe20000010083 */
[-C--:B-1----:R-:W-:Y:S01]  /*1a810*/  HMMA.16816.F32 R84, R108, R112.reuse, R84 ;  /* 0x000000706c54723c */ /* 0x082fe20000001854 */
[----:B------:R-:W1:Y:S02]  /*1a820*/  MUFU.EX2 R203, R136 ;  /* 0x0000008800cb7308 */ /* 0x000e640000000800 */
[----:B------:R-:W-:Y:S01]  /*1a830*/  FFMA.FTZ R141, R0, R120, R130 ;  /* 0x00000078008d7223 */ /* 0x000fe20000010082 */
[----:B------:R-:W-:Y:S01]  /*1a840*/  F2FP.F16.F32.PACK_AB R3, R239, R237 ;  /* 0x000000edef03723e */ /* 0x000fe200000000ff */
[----:B------:R-:W2:Y:S01]  /*1a850*/  LDSM.16.MT88.4 R128, [R218+0x9800] ;  /* 0x00980000da80783b */ /* 0x000ea20000004200 */
[C---:B------:R-:W-:Y:S05]  /*1a860*/  HMMA.16816.F32 R88, R116.reuse, R112, R88 ;  /* 0x000000707458723c */ /* 0x040fea0000001858 */
[----:B------:R-:W-:Y:S01]  /*1a870*/  LOP3.LUT R122, R122, R3, RZ, 0xc0, !PT ;  /* 0x000000037a7a7212 */ /* 0x000fe200078ec0ff */
[-C--:B------:R-:W-:Y:S05]  /*1a880*/  HMMA.16816.F32 R92, R116, R114.reuse, R92 ;  /* 0x00000072745c723c */ /* 0x080fea000000185c */
[--C-:B------:R-:W-:Y:S01]  /*1a890*/  HSET2.LE.AND R120, R165, R150.reuse, PT ;  /* 0x00000096a5787233 */ /* 0x100fe20003803000 */
[----:B------:R-:W-:Y:S01]  /*1a8a0*/  HMMA.16816.F32 R96, R108, R114, R96 ;  /* 0x000000726c60723c */ /* 0x000fe20000001860 */
[----:B------:R-:W-:Y:S04]  /*1a8b0*/  LDSM.16.MT88.4 R108, [R218+0xa800] ;  /* 0x00a80000da6c783b */ /* 0x000fe80000004200 */
[--C-:B------:R-:W-:Y:S01]  /*1a8c0*/  HSET2.LE.AND R121, R164, R150.reuse, PT ;  /* 0x00000096a4797233 */ /* 0x100fe20003803000 */
[----:B------:R-:W-:Y:S01]  /*1a8d0*/  IMAD.MOV.U32 R165, RZ, RZ, R153 ;  /* 0x000000ffffa57224 */ /* 0x000fe200078e0099 */
[--C-:B------:R-:W-:Y:S01]  /*1a8e0*/  HSET2.LE.AND R116, R195, R150.reuse, PT ;  /* 0x00000096c3747233 */ /* 0x100fe20003803000 */
[----:B------:R-:W-:Y:S01]  /*1a8f0*/  IMAD.MOV.U32 R164, RZ, RZ, R152 ;  /* 0x000000ffffa47224 */ /* 0x000fe200078e0098 */
[----:B------:R-:W-:Y:S02]  /*1a900*/  LDSM.16.MT88.4 R112, [R216+0xb800] ;  /* 0x00b80000d870783b */ /* 0x000fe40000004200 */
[----:B------:R-:W-:Y:S01]  /*1a910*/  F2FP.F16.F32.PACK_AB R0, R234, R210 ;  /* 0x000000d2ea00723e */ /* 0x000fe200000000ff */
[----:B------:R-:W-:Y:S01]  /*1a920*/  IMAD.MOV.U32 R152, RZ, RZ, R132 ;  /* 0x000000ffff987224 */ /* 0x000fe200078e0084 */
[----:B------:R-:W-:Y:S02]  /*1a930*/  F2FP.F16.F32.PACK_AB R2, R231, R208 ;  /* 0x000000d0e702723e */ /* 0x000fe400000000ff */
[----:B------:R-:W-:Y:S02]  /*1a940*/  F2FP.F16.F32.PACK_AB R3, R214, R213 ;  /* 0x000000d5d603723e */ /* 0x000fe400000000ff */
[----:B------:R-:W-:Y:S02]  /*1a950*/  LOP3.LUT R120, R120, R0, RZ, 0xc0, !PT ;  /* 0x0000000078787212 */ /* 0x000fe400078ec0ff */
[----:B------:R-:W-:Y:S02]  /*1a960*/  LOP3.LUT R121, R121, R2, RZ, 0xc0, !PT ;  /* 0x0000000279797212 */ /* 0x000fe400078ec0ff */
[--C-:B------:R-:W-:Y:S02]  /*1a970*/  HSET2.LE.AND R119, R186, R150.reuse, PT ;  /* 0x00000096ba777233 */ /* 0x100fe40003803000 */
[----:B------:R-:W-:Y:S01]  /*1a980*/  LOP3.LUT R116, R116, R3, RZ, 0xc0, !PT ;  /* 0x0000000374747212 */ /* 0x000fe200078ec0ff */
[----:B------:R-:W-:Y:S01]  /*1a990*/  LDSM.16.MT88.4 R184, [R216+0xbc00] ;  /* 0x00bc0000d8b8783b */ /* 0x000fe20000004200 */
[--C-:B------:R-:W-:Y:S01]  /*1a9a0*/  HSET2.LE.AND R118, R197, R150.reuse, PT ;  /* 0x00000096c5767233 */ /* 0x100fe20003803000 */
[-C--:B------:R-:W-:Y:S01]  /*1a9b0*/  HMMA.16816.F32 R4, R120, R124.reuse, R4 ;  /* 0x0000007c7804723c */ /* 0x080fe20000001804 */
[----:B------:R3:W-:Y:S04]  /*1a9c0*/  MUFU.EX2 R197, R138 ;  /* 0x0000008a00c57308 */ /* 0x0007e80000000800 */
[--C-:B------:R-:W-:Y:S02]  /*1a9d0*/  HSET2.LE.AND R117, R199, R150.reuse, PT ;  /* 0x00000096c7757233 */ /* 0x100fe40003803000 */
[----:B------:R-:W-:Y:S04]  /*1a9e0*/  F2FP.F16.F32.PACK_AB R0, R215, R209 ;  /* 0x000000d1d700723e */ /* 0x000fe800000000ff */
[----:B------:R4:W-:Y:S01]  /*1a9f0*/  MUFU.EX2 R199, R180 ;  /* 0x000000b400c77308 */ /* 0x0009e20000000800 */
[----:B------:R-:W-:Y:S02]  /*1aa00*/  F2FP.F16.F32.PACK_AB R2, R211, R235 ;  /* 0x000000ebd302723e */ /* 0x000fe400000000ff */
[----:B------:R-:W-:Y:S02]  /*1aa10*/  F2FP.F16.F32.PACK_AB R3, R206, R207 ;  /* 0x000000cfce03723e */ /* 0x000fe400000000ff */
[----:B------:R-:W-:Y:S02]  /*1aa20*/  LOP3.LUT R117, R117, R0, RZ, 0xc0, !PT ;  /* 0x0000000075757212 */ /* 0x000fe400078ec0ff */
[----:B------:R-:W-:Y:S02]  /*1aa30*/  LOP3.LUT R118, R118, R2, RZ, 0xc0, !PT ;  /* 0x0000000276767212 */ /* 0x000fe400078ec0ff */
[----:B------:R-:W-:Y:S02]  /*1aa40*/  LOP3.LUT R119, R119, R3, RZ, 0xc0, !PT ;  /* 0x0000000377777212 */ /* 0x000fe400078ec0ff */
[----:B------:R-:W-:Y:S02]  /*1aa50*/  MOV R153, R133 ;  /* 0x0000008500997202 */ /* 0x000fe40000000f00 */
[----:B------:R-:W1:Y:S01]  /*1aa60*/  LDSM.16.MT88.4 R132, [R216+0xa800] ;  /* 0x00a80000d884783b */ /* 0x000e620000004200 */
[----:B------:R-:W-:Y:S01]  /*1aa70*/  LOP3.LUT R2, R189, R200, R160, 0x96, !PT ;  /* 0x000000c8bd027212 */ /* 0x000fe200078e96a0 */
[----:B------:R-:W-:Y:S01]  /*1aa80*/  VIADD R160, R233, 0x646e171e ;  /* 0x646e171ee9a07836 */ /* 0x000fe20000000000 */
[C---:B------:R-:W-:Y:S01]  /*1aa90*/  HMMA.16816.F32 R8, R116.reuse, R124, R8 ;  /* 0x0000007c7408723c */ /* 0x040fe20000001808 */
[----:B------:R-:W-:Y:S03]  /*1aaa0*/  MUFU.EX2 R189, R181 ;  /* 0x000000b500bd7308 */ /* 0x000fe60000000800 */
[----:B------:R-:W-:Y:S01]  /*1aab0*/  IMAD.WIDE.U32 R2, R2, -0x2daee0ad, RZ ;  /* 0xd2511f5302027825 */ /* 0x000fe200078e00ff */
[--C-:B------:R-:W-:Y:S01]  /*1aac0*/  LOP3.LUT R100, R107, R198, R160.reuse, 0x96, !PT ;  /* 0x000000c66b647212 */ /* 0x100fe200078e96a0 */
[-C--:B------:R-:W-:Y:S05]  /*1aad0*/  HMMA.16816.F32 R12, R116, R126.reuse, R12 ;  /* 0x0000007e740c723c */ /* 0x080fea000000180c */
[----:B------:R-:W4:Y:S01]  /*1aae0*/  MUFU.EX2 R200, R145 ;  /* 0x0000009100c87308 */ /* 0x000f220000000800 */
[----:B------:R-:W-:Y:S01]  /*1aaf0*/  LOP3.LUT R124, R106, 0xff, RZ, 0xc0, !PT ;  /* 0x000000ff6a7c7812 */ /* 0x000fe200078ec0ff */
[C---:B------:R-:W-:Y:S04]  /*1ab00*/  HMMA.16816.F32 R16, R120.reuse, R126, R16 ;  /* 0x0000007e7810723c */ /* 0x040fe80000001810 */
[----:B------:R-:W-:Y:S02]  /*1ab10*/  LOP3.LUT R0, R3, R202, R160, 0x96, !PT ;  /* 0x000000ca03007212 */ /* 0x000fe400078e96a0 */
[-C--:B--2---:R-:W-:Y:S05]  /*1ab20*/  HMMA.16816.F32 R20, R120, R128.reuse, R20 ;  /* 0x000000807814723c */ /* 0x084fea0000001814 */
[C---:B------:R-:W-:Y:S01]  /*1ab30*/  LOP3.LUT R3, R2.reuse, 0xffff, RZ, 0xc0, !PT ;  /* 0x0000ffff02037812 */ /* 0x040fe200078ec0ff */
[C---:B------:R-:W-:Y:S05]  /*1ab40*/  HMMA.16816.F32 R24, R116.reuse, R128, R24 ;  /* 0x000000807418723c */ /* 0x040fea0000001818 */
[--C-:B------:R-:W-:Y:S01]  /*1ab50*/  SHF.R.U32.HI R126, RZ, 0x10, R106.reuse ;  /* 0x00000010ff7e7819 */ /* 0x100fe2000001166a */
[-C--:B------:R-:W-:Y:S05]  /*1ab60*/  HMMA.16816.F32 R28, R116, R130.reuse, R28 ;  /* 0x00000082741c723c */ /* 0x080fea000000181c */
[----:B------:R-:W-:Y:S01]  /*1ab70*/  LOP3.LUT R128, R2, 0xff, RZ, 0xc0, !PT ;  /* 0x000000ff02807812 */ /* 0x000fe200078ec0ff */
[C---:B------:R-:W-:Y:S05]  /*1ab80*/  HMMA.16816.F32 R32, R120.reuse, R130, R32 ;  /* 0x000000827820723c */ /* 0x040fea0000001820 */
[----:B------:R-:W-:Y:S01]  /*1ab90*/  SHF.R.U32.HI R125, RZ, 0x18, R106 ;  /* 0x00000018ff7d7819 */ /* 0x000fe2000001166a */
[-C--:B-1----:R-:W-:Y:S05]  /*1aba0*/  HMMA.16816.F32 R36, R120, R132.reuse, R36 ;  /* 0x000000847824723c */ /* 0x082fea0000001824 */
[--C-:B------:R-:W-:Y:S01]  /*1abb0*/  SHF.R.U32.HI R105, RZ, 0x10, R2.reuse ;  /* 0x00000010ff697819 */ /* 0x100fe20000011602 */
[C---:B------:R-:W-:Y:S05]  /*1abc0*/  HMMA.16816.F32 R40, R116.reuse, R132, R40 ;  /* 0x000000847428723c */ /* 0x040fea0000001828 */
[----:B------:R-:W-:Y:S01]  /*1abd0*/  SHF.R.U32.HI R127, RZ, 0x18, R2 ;  /* 0x00000018ff7f7819 */ /* 0x000fe20000011602 */
[-C--:B------:R-:W-:Y:S05]  /*1abe0*/  HMMA.16816.F32 R44, R116, R134.reuse, R44 ;  /* 0x00000086742c723c */ /* 0x080fea000000182c */
[----:B------:R-:W-:Y:S01]  /*1abf0*/  LOP3.LUT R2, R106, 0xffff, RZ, 0xc0, !PT ;  /* 0x0000ffff6a027812 */ /* 0x000fe200078ec0ff */
[C---:B------:R-:W-:Y:S05]  /*1ac00*/  HMMA.16816.F32 R48, R120.reuse, R134, R48 ;  /* 0x000000867830723c */ /* 0x040fea0000001830 */
[----:B------:R-:W-:Y:S01]  /*1ac10*/  SHF.R.U32.HI R107, RZ, 0x8, R3 ;  /* 0x00000008ff6b7819 */ /* 0x000fe20000011603 */
[-C--:B------:R-:W-:Y:S05]  /*1ac20*/  HMMA.16816.F32 R52, R120, R108.reuse, R52 ;  /* 0x0000006c7834723c */ /* 0x080fea0000001834 */
[----:B------:R-:W-:Y:S01]  /*1ac30*/  PRMT R128, R128, 0x5410, R107 ;  /* 0x0000541080807816 */ /* 0x000fe2000000006b */
[C---:B------:R-:W-:Y:S05]  /*1ac40*/  HMMA.16816.F32 R56, R116.reuse, R108, R56 ;  /* 0x0000006c7438723c */ /* 0x040fea0000001838 */
[--C-:B------:R-:W-:Y:S01]  /*1ac50*/  HSET2.LE.AND R178, R128, R150.reuse, PT ;  /* 0x0000009680b27233 */ /* 0x100fe20003803000 */
[-C--:B------:R-:W-:Y:S01]  /*1ac60*/  HMMA.16816.F32 R60, R116, R110.reuse, R60 ;  /* 0x0000006e743c723c */ /* 0x080fe2000000183c */
[----:B------:R-:W-:Y:S04]  /*1ac70*/  LDSM.16.MT88.4 R128, [R216+0x9c00] ;  /* 0x009c0000d880783b */ /* 0x000fe80000004200 */
[----:B------:R-:W-:Y:S01]  /*1ac80*/  LOP3.LUT R106, R0, 0xff, RZ, 0xc0, !PT ;  /* 0x000000ff006a7812 */ /* 0x000fe200078ec0ff */
[C---:B------:R-:W-:Y:S03]  /*1ac90*/  HMMA.16816.F32 R64, R120.reuse, R110, R64 ;  /* 0x0000006e7840723c */ /* 0x040fe60000001840 */
[----:B------:R-:W1:Y:S02]  /*1aca0*/  LDSM.16.MT88.4 R108, [R218+0xb800] ;  /* 0x00b80000da6c783b */ /* 0x000e640000004200 */
        /* <DEDUP_REMOVED lines=8> */
[----:B------:R-:W-:Y:S01]  /*1ad30*/  LOP3.LUT R2, R0, 0xffff, RZ, 0xc0, !PT ;  /* 0x0000ffff00027812 */ /* 0x000fe200078ec0ff */
[----:B------:R-:W-:Y:S01]  /*1ad40*/  FADD.FTZ R107, R167, R140 ;  /* 0x0000008ca76b7221 */ /* 0x000fe20000010000 */
[----:B------:R-:W-:Y:S04]  /*1ad50*/  SHF.R.U32.HI R0, RZ, 0x18, R0 ;  /* 0x00000018ff007819 */ /* 0x000fe80000011600 */
[----:B------:R-:W-:Y:S01]  /*1ad60*/  LOP3.LUT R105, R105, 0xff, RZ, 0xc0, !PT ;  /* 0x000000ff69697812 */ /* 0x000fe200078ec0ff */
[----:B------:R-:W-:Y:S01]  /*1ad70*/  FADD.FTZ R107, R155, R107 ;  /* 0x0000006b9b6b7221 */ /* 0x000fe20000010000 */
[----:B------:R-:W-:Y:S02]  /*1ad80*/  PRMT R127, R3, 0x5410, R127 ;  /* 0x00005410037f7816 */ /* 0x000fe4000000007f */
[----:B------:R-:W-:Y:S01]  /*1ad90*/  LOP3.LUT R3, R126, 0xff, RZ, 0xc0, !PT ;  /* 0x000000ff7e037812 */ /* 0x000fe200078ec0ff */
[----:B------:R-:W-:Y:S01]  /*1ada0*/  FADD.FTZ R107, R159, R107 ;  /* 0x0000006b9f6b7221 */ /* 0x000fe20000010000 */
[----:B------:R-:W-:Y:S01]  /*1adb0*/  PRMT R177, R105, 0x5410, R0 ;  /* 0x0000541069b17816 */ /* 0x000fe20000000000 */
[-C--:B-1----:R-:W-:Y:S03]  /*1adc0*/  HMMA.16816.F32 R84, R120, R108.reuse, R84 ;  /* 0x0000006c7854723c */ /* 0x082fe60000001854 */
[C---:B------:R-:W-:Y:S01]  /*1add0*/  LOP3.LUT R0, R100.reuse, 0xffff, RZ, 0xc0, !PT ;  /* 0x0000ffff64007812 */ /* 0x040fe200078ec0ff */
[----:B------:R-:W-:Y:S01]  /*1ade0*/  FADD.FTZ R195, R149, R107 ;  /* 0x0000006b95c37221 */ /* 0x000fe20000010000 */
[----:B------:R-:W-:Y:S01]  /*1adf0*/  SHF.R.U32.HI R2, RZ, 0x8, R2 ;  /* 0x00000008ff027819 */ /* 0x000fe20000011602 */
[C---:B------:R-:W-:Y:S05]  /*1ae00*/  HMMA.16816.F32 R88, R116.reuse, R108, R88 ;  /* 0x0000006c7458723c */ /* 0x040fea0000001858 */
[----:B------:R-:W-:Y:S01]  /*1ae10*/  PRMT R126, R3, 0x5410, R125 ;  /* 0x00005410037e7816 */ /* 0x000fe2000000007d */
[-C--:B------:R-:W-:Y:S05]  /*1ae20*/  HMMA.16816.F32 R92, R116, R110.reuse, R92 ;  /* 0x0000006e745c723c */ /* 0x080fea000000185c */
[----:B------:R-:W-:Y:S01]  /*1ae30*/  LOP3.LUT R105, R100, 0xff, RZ, 0xc0, !PT ;  /* 0x000000ff64697812 */ /* 0x000fe200078ec0ff */
[----:B------:R-:W-:Y:S05]  /*1ae40*/  HMMA.16816.F32 R96, R120, R110, R96 ;  /* 0x0000006e7860723c */ /* 0x000fea0000001860 */
[----:B------:R-:W-:Y:S01]  /*1ae50*/  SHF.R.U32.HI R3, RZ, 0x8, R0 ;  /* 0x00000008ff037819 */ /* 0x000fe20000011600 */
[----:B------:R-:W-:Y:S01]  /*1ae60*/  IMAD.MOV.U32 R108, RZ, RZ, R104 ;  /* 0x000000ffff6c7224 */ /* 0x000fe200078e0068 */
[----:B------:R-:W-:Y:S01]  /*1ae70*/  PRMT R176, R106, 0x5410, R2 ;  /* 0x000054106ab07816 */ /* 0x000fe20000000002 */
[----:B------:R-:W-:Y:S02]  /*1ae80*/  FADD.FTZ R106, R166, R139 ;  /* 0x0000008ba66a7221 */ /* 0x000fe40000010000 */
[----:B---3--:R-:W1:Y:S01]  /*1ae90*/  LDSM.16.MT88.4 R136, [R218+0x9c00] ;  /* 0x009c0000da88783b */ /* 0x008e620000004200 */
[----:B------:R-:W-:Y:S01]  /*1aea0*/  SHF.R.U32.HI R2, RZ, 0x10, R100 ;  /* 0x00000010ff027819 */ /* 0x000fe20000011664 */
[----:B------:R-:W-:Y:S01]  /*1aeb0*/  FADD.FTZ R106, R154, R106 ;  /* 0x0000006a9a6a7221 */ /* 0x000fe20000010000 */
[----:B------:R-:W-:Y:S02]  /*1aec0*/  F2FP.F16.F32.PACK_AB R0, R204, R205 ;  /* 0x000000cdcc00723e */ /* 0x000fe400000000ff */
[----:B------:R-:W-:Y:S01]  /*1aed0*/  PRMT R105, R105, 0x5410, R3 ;  /* 0x0000541069697816 */ /* 0x000fe20000000003 */
[----:B------:R-:W-:Y:S01]  /*1aee0*/  FADD.FTZ R106, R158, R106 ;  /* 0x0000006a9e6a7221 */ /* 0x000fe20000010000 */
[----:B------:R-:W-:Y:S02]  /*1aef0*/  SHF.R.U32.HI R100, RZ, 0x18, R100 ;  /* 0x00000018ff647819 */ /* 0x000fe40000011664 */
[----:B------:R-:W-:Y:S01]  /*1af00*/  LOP3.LUT R178, R178, R0, RZ, 0xc0, !PT ;  /* 0x00000000b2b27212 */ /* 0x000fe200078ec0ff */
[----:B------:R-:W-:Y:S01]  /*1af10*/  FADD.FTZ R0, R164, R141 ;  /* 0x0000008da4007221 */ /* 0x000fe20000010000 */
[----:B------:R-:W-:Y:S01]  /*1af20*/  LOP3.LUT R2, R2, 0xff, RZ, 0xc0, !PT ;  /* 0x000000ff02027812 */ /* 0x000fe200078ec0ff */
[----:B------:R-:W-:Y:S01]  /*1af30*/  FADD.FTZ R107, R148, R106 ;  /* 0x0000006a946b7221 */ /* 0x000fe20000010000 */
[--C-:B----4-:R-:W-:Y:S02]  /*1af40*/  HSET2.LE.AND R180, R105, R150.reuse, PT ;  /* 0x0000009669b47233 */ /* 0x110fe40003803000 */
[----:B------:R2:W3:Y:S01]  /*1af50*/  MUFU.EX2 R105, R183 ;  /* 0x000000b700697308 */ /* 0x0004e20000000800 */
[----:B------:R-:W-:Y:S01]  /*1af60*/  PRMT R125, R2, 0x5410, R100 ;  /* 0x00005410027d7816 */ /* 0x000fe20000000064 */
[----:B------:R-:W-:Y:S01]  /*1af70*/  FADD.FTZ R100, R152, R0 ;  /* 0x0000000098647221 */ /* 0x000fe20000010000 */
[--C-:B------:R-:W-:Y:S01]  /*1af80*/  HSET2.LE.AND R179, R127, R150.reuse, PT ;  /* 0x000000967fb37233 */ /* 0x100fe20003803000 */
[----:B------:R-:W-:Y:S01]  /*1af90*/  FADD.FTZ R2, R165, R142 ;  /* 0x0000008ea5027221 */ /* 0x000fe20000010000 */
[----:B------:R-:W-:Y:S02]  /*1afa0*/  F2FP.F16.F32.PACK_AB R0, R201, R203 ;  /* 0x000000cbc900723e */ /* 0x000fe400000000ff */
[--C-:B------:R-:W-:Y:S01]  /*1afb0*/  HSET2.LE.AND R176, R176, R150.reuse, PT ;  /* 0x00000096b0b07233 */ /* 0x100fe20003803000 */
[----:B------:R-:W-:Y:S01]  /*1afc0*/  FADD.FTZ R124, R153, R2 ;  /* 0x00000002997c7221 */ /* 0x000fe20000010000 */
[----:B------:R-:W-:Y:S01]  /*1afd0*/  LOP3.LUT R179, R179, R0, RZ, 0xc0, !PT ;  /* 0x00000000b3b37212 */ /* 0x000fe200078ec0ff */
[----:B------:R-:W4:Y:S01]  /*1afe0*/  LDSM.16.MT88.4 R152, [R216+0xac00] ;  /* 0x00ac0000d898783b */ /* 0x000f220000004200 */
[----:B------:R-:W-:Y:S02]  /*1aff0*/  F2FP.F16.F32.PACK_AB R2, R199, R200 ;  /* 0x000000c8c702723e */ /* 0x000fe400000000ff */
[----:B------:R-:W-:Y:S02]  /*1b000*/  F2FP.F16.F32.PACK_AB R0, R193, R194 ;  /* 0x000000c2c100723e */ /* 0x000fe400000000ff */
[--C-:B------:R-:W-:Y:S02]  /*1b010*/  HSET2.LE.AND R177, R177, R150.reuse, PT ;  /* 0x00000096b1b17233 */ /* 0x100fe40003803000 */
[----:B------:R-:W-:Y:S01]  /*1b020*/  LOP3.LUT R176, R176, R2, RZ, 0xc0, !PT ;  /* 0x00000002b0b07212 */ /* 0x000fe200078ec0ff */
[----:B------:R-:W-:Y:S01]  /*1b030*/  FADD.FTZ R2, R157, R124 ;  /* 0x0000007c9d027221 */ /* 0x000fe20000010000 */
[----:B------:R-:W-:Y:S02]  /*1b040*/  F2FP.F16.F32.PACK_AB R3, R196, R197 ;  /* 0x000000c5c403723e */ /* 0x000fe400000000ff */
[----:B------:R-:W-:Y:S01]  /*1b050*/  LOP3.LUT R180, R180, R0, RZ, 0xc0, !PT ;  /* 0x00000000b4b47212 */ /* 0x000fe200078ec0ff */
[----:B------:R-:W-:Y:S01]  /*1b060*/  FADD.FTZ R0, R156, R100 ;  /* 0x000000649c007221 */ /* 0x000fe20000010000 */
[----:B------:R-:W-:Y:S01]  /*1b070*/  LOP3.LUT R177, R177, R3, RZ, 0xc0, !PT ;  /* 0x00000003b1b17212 */ /* 0x000fe200078ec0ff */
[----:B------:R-:W-:Y:S01]  /*1b080*/  FADD.FTZ R106, R147, R2 ;  /* 0x00000002936a7221 */ /* 0x000fe20000010000 */
[--C-:B------:R-:W-:Y:S01]  /*1b090*/  HSET2.LE.AND R182, R182, R150.reuse, PT ;  /* 0x00000096b6b67233 */ /* 0x100fe20003803000 */
[----:B------:R-:W-:Y:S01]  /*1b0a0*/  FADD.FTZ R100, R146, R0 ;  /* 0x0000000092647221 */ /* 0x000fe20000010000 */
[--C-:B------:R-:W-:Y:S02]  /*1b0b0*/  HSET2.LE.AND R181, R125, R150.reuse, PT ;  /* 0x000000967db57233 */ /* 0x100fe40003803000 */
[----:B--2---:R-:W-:Y:S01]  /*1b0c0*/  HSET2.LE.AND R183, R126, R150, PT ;  /* 0x000000967eb77233 */ /* 0x004fe20003803000 */
[-C--:B------:R-:W-:Y:S01]  /*1b0d0*/  HMMA.16816.F32 R116, R176, R128.reuse, R4 ;  /* 0x00000080b074723c */ /* 0x080fe20000001804 */
[----:B------:R-:W2:Y:S04]  /*1b0e0*/  LDSM.16.MT88.4 R4, [R218+0xbc00] ;  /* 0x00bc0000da04783b */ /* 0x000ea80000004200 */
[----:B------:R-:W-:Y:S02]  /*1b0f0*/  F2FP.F16.F32.PACK_AB R0, R192, R191 ;  /* 0x000000bfc000723e */ /* 0x000fe400000000ff */
[----:B------:R-:W-:Y:S04]  /*1b100*/  F2FP.F16.F32.PACK_AB R2, R189, R190 ;  /* 0x000000bebd02723e */ /* 0x000fe800000000ff */
[----:B---3--:R-:W-:Y:S02]  /*1b110*/  F2FP.F16.F32.PACK_AB R3, R105, R188 ;  /* 0x000000bc6903723e */ /* 0x008fe400000000ff */
        /* <DEDUP_REMOVED lines=8> */
[----:B------:R-:W-:Y:S01]  /*1b1a0*/  MOV R107, R101 ;  /* 0x00000065006b7202 */ /* 0x000fe20000000f00 */
[----:B------:R-:W-:Y:S01]  /*1b1b0*/  FADD.FTZ R3, R246, R3 ;  /* 0x00000003f6037221 */ /* 0x000fe20000010000 */
[----:B------:R-:W-:Y:S01]  /*1b1c0*/  IMAD.MOV.U32 R106, RZ, RZ, R102 ;  /* 0x000000ffff6a7224 */ /* 0x000fe200078e0066 */
        /* <DEDUP_REMOVED lines=46> */
[----:B------:R-:W-:Y:S03]  /*1b4b0*/  IMAD.MOV.U32 R100, RZ, RZ, R103 ;  /* 0x000000ffff647224 */ /* 0x000fe600078e0067 */
[----:B------:R-:W-:Y:S03]  /*1b4c0*/  FADD.FTZ R5, R200, R0 ;  /* 0x00000000c8057221 */ /* 0x000fe60000010000 */
        /* <DEDUP_REMOVED lines=13> */
[----:B------:R2:W-:Y:S01]  /*1b5a0*/  STL [R1+0x58], R4 ;  /* 0x0000580401007387 */ /* 0x0005e20000100800 */
[----:B------:R-:W-:Y:S03]  /*1b5b0*/  FADD.FTZ R2, R189, R2 ;  /* 0x00000002bd027221 */ /* 0x000fe60000010000 */
[----:B------:R2:W-:Y:S04]  /*1b5c0*/  STL [R1+0x70], R3 ;  /* 0x0000700301007387 */ /* 0x0005e80000100800 */
[----:B------:R2:W-:Y:S04]  /*1b5d0*/  STL [R1+0x78], R2 ;  /* 0x0000780201007387 */ /* 0x0005e80000100800 */
[----:B------:R2:W-:Y:S01]  /*1b5e0*/  STL [R1+0x74], R0 ;  /* 0x0000740001007387 */ /* 0x0005e20000100800 */
[----:B------:R-:W-:Y:S05]  /*1b5f0*/  @P0 BRA `(.L_x_478) ;  /* 0xffffffa400b40947 */ /* 0x000fea000383ffff */
.L_x_477:
[----:B--2---:R-:W2:Y:S01]  /*1b600*/  LDL.LU R4, [R1+0x58] ;  /* 0x0000580001047983 */ /* 0x004ea20000300800 */
[----:B------:R-:W-:-:S03]  /*1b610*/  ULDC UR4, c[0x0][0x38c] ;  /* 0x0000e30000047ab9 */ /* 0x000fc60000000800 */
[----:B------:R-:W3:Y:S04]  /*1b620*/  LDL.LU R3, [R1+0x70] ;  /* 0x0000700001037983 */ /* 0x000ee80000300800 */
[----:B------:R-:W4:Y:S04]  /*1b630*/  LDL.LU R8, [R1+0x78] ;  /* 0x0000780001087983 */ /* 0x000f280000300800 */
[----:B------:R-:W4:Y:S01]  /*1b640*/  LDL.LU R7, [R1+0x74] ;  /* 0x0000740001077983 */ /* 0x000f220000300800 */
[----:B------:R-:W-:Y:S01]  /*1b650*/  UMOV UR6, 0x400 ;  /* 0x0000040000067882 */ /* 0x000fe20000000000 */
[----:B------:R-:W-:Y:S01]  /*1b660*/  UISETP.NE.AND UP0, UPT, UR13, -0x1, UPT ;  /* 0xffffffff0d00788c */ /* 0x000fe2000bf05270 */
[----:B------:R-:W1:Y:S02]  /*1b670*/  S2R R45, SR_TID.X ;  /* 0x00000000002d7919 */ /* 0x000e640000002100 */
[----:B-1----:R-:W-:Y:S01]  /*1b680*/  SHF.R.S32.HI R43, RZ, 0x1f, R45 ;  /* 0x0000001fff2b7819 */ /* 0x002fe2000001142d */
[----:B--2---:R-:W1:Y:S04]  /*1b690*/  SHFL.BFLY PT, R2, R4, 0x2, 0x1f ;  /* 0x0c401f0004027f89 */ /* 0x004e6800000e0000 */
[----:B---3--:R-:W2:Y:S04]  /*1b6a0*/  SHFL.BFLY PT, R0, R3, 0x2, 0x1f ;  /* 0x0c401f0003007f89 */ /* 0x008ea800000e0000 */
[----:B----4-:R-:W-:Y:S01]  /*1b6b0*/  SHFL.BFLY PT, R5, R7, 0x2, 0x1f ;  /* 0x0c401f0007057f89 */ /* 0x010fe200000e0000 */
[----:B-1----:R-:W-:-:S03]  /*1b6c0*/  FADD.FTZ R2, R2, R4 ;  /* 0x0000000402027221 */ /* 0x002fc60000010000 */
[----:B------:R-:W1:Y:S01]  /*1b6d0*/  SHFL.BFLY PT, R4, R8, 0x2, 0x1f ;  /* 0x0c401f0008047f89 */ /* 0x000e6200000e0000 */
[----:B--2---:R-:W-:-:S03]  /*1b6e0*/  FADD.FTZ R0, R0, R3 ;  /* 0x0000000300007221 */ /* 0x004fc60000010000 */
[----:B------:R-:W2:Y:S04]  /*1b6f0*/  SHFL.BFLY PT, R3, R2, 0x1, 0x1f ;  /* 0x0c201f0002037f89 */ /* 0x000ea800000e0000 */
[----:B------:R-:W3:Y:S01]  /*1b700*/  SHFL.BFLY PT, R6, R0, 0x1, 0x1f ;  /* 0x0c201f0000067f89 */ /* 0x000ee200000e0000 */
[----:B-1----:R-:W-:Y:S01]  /*1b710*/  FADD.FTZ R4, R4, R8 ;  /* 0x0000000804047221 */ /* 0x002fe20000010000 */
[----:B--2---:R-:W-:Y:S01]  /*1b720*/  FADD.FTZ R39, R2, R3 ;  /* 0x0000000302277221 */ /* 0x004fe20000010000 */
[----:B------:R-:W-:Y:S01]  /*1b730*/  FADD.FTZ R2, R5, R7 ;  /* 0x0000000705027221 */ /* 0x000fe20000010000 */
[----:B------:R-:W-:Y:S02]  /*1b740*/  MOV R3, 0x3f800000 ;  /* 0x3f80000000037802 */ /* 0x000fe40000000f00 */
[----:B------:R-:W1:Y:S01]  /*1b750*/  SHFL.BFLY PT, R5, R4, 0x1, 0x1f ;  /* 0x0c201f0004057f89 */ /* 0x000e6200000e0000 */
[----:B---3--:R-:W-:Y:S01]  /*1b760*/  FADD.FTZ R40, R0, R6 ;  /* 0x0000000600287221 */ /* 0x008fe20000010000 */
[----:B------:R-:W-:-:S02]  /*1b770*/  FSETP.NE.FTZ.AND P5, PT, R39, RZ, PT ;  /* 0x000000ff2700720b */ /* 0x000fc40003fb5000 */
[----:B------:R-:W2:Y:S01]  /*1b780*/  SHFL.BFLY PT, R6, R2, 0x1, 0x1f ;  /* 0x0c201f0002067f89 */ /* 0x000ea200000e0000 */
[----:B------:R-:W-:Y:S02]  /*1b790*/  MOV R0, 0x3f800000 ;  /* 0x3f80000000007802 */ /* 0x000fe40000000f00 */
[----:B------:R-:W-:-:S08]  /*1b7a0*/  FSETP.NE.FTZ.AND P4, PT, R40, RZ, PT ;  /* 0x000000ff2800720b */ /* 0x000fd00003f95000 */
[----:B------:R-:W3:Y:S08]  /*1b7b0*/  @P5 MUFU.RCP R0, R39 ;  /* 0x0000002700005308 */ /* 0x000ef00000001000 */
[----:B------:R-:W4:Y:S01]  /*1b7c0*/  @P4 MUFU.RCP R3, R40 ;  /* 0x0000002800034308 */ /* 0x000f220000001000 */
[----:B-1----:R-:W-:Y:S01]  /*1b7d0*/  FADD.FTZ R41, R4, R5 ;  /* 0x0000000504297221 */ /* 0x002fe20000010000 */
[----:B--2---:R-:W-:-:S04]  /*1b7e0*/  FADD.FTZ R42, R2, R6 ;  /* 0x00000006022a7221 */ /* 0x004fc80000010000 */
[----:B------:R-:W-:Y:S02]  /*1b7f0*/  FSETP.NE.FTZ.AND P3, PT, R41, RZ, PT ;  /* 0x000000ff2900720b */ /* 0x000fe40003f75000 */
[----:B------:R-:W-:Y:S01]  /*1b800*/  MOV R2, 0x3f800000 ;  /* 0x3f80000000027802 */ /* 0x000fe20000000f00 */
[----:B---3--:R-:W-:Y:S01]  /*1b810*/  FMUL.FTZ R0, R0, UR4 ;  /* 0x0000000400007c20 */ /* 0x008fe20008410000 */
[----:B------:R-:W-:-:S03]  /*1b820*/  FSETP.NE.FTZ.AND P2, PT, R42, RZ, PT ;  /* 0x000000ff2a00720b */ /* 0x000fc60003f55000 */
        /* <DEDUP_REMOVED lines=25> */
[----:B----4-:R-:W-:Y:S01]  /*1b9c0*/  FMUL.FTZ R3, R3, UR4 ;  /* 0x0000000403037c20 */ /* 0x010fe20008410000 */
[----:B------:R-:W-:Y:S01]  /*1b9d0*/  MOV R0, 0x3f800000 ;  /* 0x3f80000000007802 */ /* 0x000fe20000000f00 */
[----:B-1----:R-:W-:Y:S01]  /*1b9e0*/  FMUL.FTZ R2, R2, UR4 ;  /* 0x0000000402027c20 */ /* 0x002fe20008410000 */
        /* <DEDUP_REMOVED lines=25> */
[----:B------:R-:W-:Y:S01]  /*1bb80*/  LEA.HI R3, R43, R45, RZ, 0x2 ;  /* 0x0000002d2b037211 */ /* 0x000fe200078f10ff */
[----:B------:R-:W1:Y:S01]  /*1bb90*/  @P2 MUFU.RCP R0, R42 ;  /* 0x0000002a00002308 */ /* 0x000e620000001000 */
[C---:B------:R-:W-:Y:S01]  /*1bba0*/  FMUL.FTZ R112, R2.reuse, R112 ;  /* 0x0000007002707220 */ /* 0x040fe20000410000 */
[C---:B------:R-:W-:Y:S01]  /*1bbb0*/  FMUL.FTZ R37, R2.reuse, R113 ;  /* 0x0000007102257220 */ /* 0x040fe20000410000 */
[----:B------:R-:W-:Y:S01]  /*1bbc0*/  SHF.R.S32.HI R44, RZ, 0x2, R3 ;  /* 0x00000002ff2c7819 */ /* 0x000fe20000011403 */
        /* <DEDUP_REMOVED lines=23> */
[----:B-1----:R-:W-:Y:S01]  /*1bd40*/  FMUL.FTZ R0, R0, UR4 ;  /* 0x0000000400007c20 */ /* 0x002fe20008410000 */
[----:B------:R-:W1:Y:S01]  /*1bd50*/  S2UR UR4, SR_CgaCtaId ;  /* 0x00000000000479c3 */ /* 0x000e620000008800 */
[----:B------:R-:W-:-:S02]  /*1bd60*/  LOP3.LUT R3, R3, 0xfffffffc, RZ, 0xc0, !PT ;  /* 0xfffffffc03037812 */ /* 0x000fc400078ec0ff */
[----:B------:R-:W-:Y:S01]  /*1bd70*/  LEA.HI R2, R2, R44, RZ, 0x3 ;  /* 0x0000002c02027211 */ /* 0x000fe200078f18ff */
[C---:B------:R-:W-:Y:S01]  /*1bd80*/  FMUL.FTZ R114, R0.reuse, R114 ;  /* 0x0000007200727220 */ /* 0x040fe20000410000 */
[C---:B------:R-:W-:Y:S01]  /*1bd90*/  FMUL.FTZ R115, R0.reuse, R115 ;  /* 0x0000007300737220 */ /* 0x040fe20000410000 */
[----:B------:R-:W-:Y:S01]  /*1bda0*/  FMUL.FTZ R126, R0, R126 ;  /* 0x0000007e007e7220 */ /* 0x000fe20000410000 */
[----:B------:R-:W-:Y:S01]  /*1bdb0*/  LOP3.LUT R2, R2, 0xfffffff8, RZ, 0xc0, !PT ;  /* 0xfffffff802027812 */ /* 0x000fe200078ec0ff */
[C---:B------:R-:W-:Y:S01]  /*1bdc0*/  FMUL.FTZ R127, R0.reuse, R127 ;  /* 0x0000007f007f7220 */ /* 0x040fe20000410000 */
[C---:B------:R-:W-:Y:S01]  /*1bdd0*/  FMUL.FTZ R130, R0.reuse, R130 ;  /* 0x0000008200827220 */ /* 0x040fe20000410000 */
[----:B------:R-:W-:Y:S01]  /*1bde0*/  FMUL.FTZ R131, R0, R131 ;  /* 0x0000008300837220 */ /* 0x000fe20000410000 */
[----:B------:R-:W-:Y:S01]  /*1bdf0*/  IADD3 R2, R44, -R2, RZ ;  /* 0x800000022c027210 */ /* 0x000fe20007ffe0ff */
        /* <DEDUP_REMOVED lines=19> */
[----:B-1----:R-:W-:Y:S01]  /*1bf30*/  ULEA UR4, UR4, UR6, 0x18 ;  /* 0x0000000604047291 */ /* 0x002fe2000f8ec03f */
[----:B------:R-:W-:-:S02]  /*1bf40*/  LEA.HI R43, R43, R45, RZ, 0x5 ;  /* 0x0000002d2b2b7211 */ /* 0x000fc400078f28ff */
[----:B------:R-:W-:Y:S01]  /*1bf50*/  SHF.R.S32.HI R11, RZ, 0x1, R0 ;  /* 0x00000001ff0b7819 */ /* 0x000fe20000011400 */
[----:B------:R-:W-:Y:S01]  /*1bf60*/  @UP0 ULDC.64 UR6, c[0x0][0x298] ;  /* 0x0000a60000060ab9 */ /* 0x000fe20000000a00 */
[----:B------:R-:W-:Y:S01]  /*1bf70*/  LOP3.LUT R4, R0, 0x3fffffe, RZ, 0xc0, !PT ;  /* 0x03fffffe00047812 */ /* 0x000fe200078ec0ff */
[----:B------:R-:W-:Y:S01]  /*1bf80*/  @UP0 UIMAD.WIDE.U32 UR10, UR13, UR6, URZ ;  /* 0x000000060d0a02a5 */ /* 0x000fe2000f8e003f */
[----:B------:R-:W-:Y:S02]  /*1bf90*/  IADD3 R0, -R3, R45, RZ ;  /* 0x0000002d03007210 */ /* 0x000fe40007ffe1ff */
[----:B------:R-:W-:Y:S02]  /*1bfa0*/  SHF.R.S32.HI R38, RZ, 0x5, R43 ;  /* 0x00000005ff267819 */ /* 0x000fe4000001142b */
[----:B------:R-:W-:Y:S02]  /*1bfb0*/  SHF.L.U32 R3, R11, 0x6, RZ ;  /* 0x000000060b037819 */ /* 0x000fe400000006ff */
[----:B------:R-:W-:-:S02]  /*1bfc0*/  IADD3 R2, R2, -R4, RZ ;  /* 0x8000000402027210 */ /* 0x000fc40007ffe0ff */
[----:B------:R-:W-:Y:S02]  /*1bfd0*/  LEA R0, R38, R0, 0x8 ;  /* 0x0000000026007211 */ /* 0x000fe400078e40ff */
[----:B------:R-:W-:Y:S02]  /*1bfe0*/  LOP3.LUT R4, R3, 0xc0, RZ, 0xc0, !PT ;  /* 0x000000c003047812 */ /* 0x000fe400078ec0ff */
[----:B------:R-:W-:Y:S02]  /*1bff0*/  LOP3.LUT R3, R11, 0x1, RZ, 0xc0, !PT ;  /* 0x000000010b037812 */ /* 0x000fe400078ec0ff */
[----:B------:R-:W-:Y:S02]  /*1c000*/  LEA R0, R2, R0, 0x4 ;  /* 0x0000000002007211 */ /* 0x000fe400078e20ff */
[----:B------:R-:W-:Y:S02]  /*1c010*/  LEA.HI R2, R4, R4, RZ, 0x1d ;  /* 0x0000000404027211 */ /* 0x000fe400078fe8ff */
[----:B------:R-:W-:-:S02]  /*1c020*/  ISETP.NE.U32.AND P1, PT, R3, 0x1, PT ;  /* 0x000000010300780c */ /* 0x000fc40003f25070 */
[----:B------:R-:W-:Y:S02]  /*1c030*/  LEA R0, R0, R2, 0x1 ;  /* 0x0000000200007211 */ /* 0x000fe400078e08ff */
[----:B------:R-:W-:Y:S02]  /*1c040*/  LOP3.LUT P0, RZ, R11, 0x2, RZ, 0xc0, !PT ;  /* 0x000000020bff7812 */ /* 0x000fe4000780c0ff */
[----:B------:R-:W-:Y:S01]  /*1c050*/  LEA R0, R0, UR4, 0x1 ;  /* 0x0000000400007c11 */ /* 0x000fe2000f8e08ff */
[----:B------:R-:W-:Y:S01]  /*1c060*/  @UP0 UIMAD UR4, UR13, UR7, UR11 ;  /* 0x000000070d0402a4 */ /* 0x000fe2000f8e020b */
[----:B------:R-:W-:Y:S02]  /*1c070*/  MOV R3, 0x20 ;  /* 0x0000002000037802 */ /* 0x000fe40000000f00 */
[----:B------:R-:W-:Y:S01]  /*1c080*/  F2FP.F16.F32.PACK_AB R34, R34, R118 ;  /* 0x000000762222723e */ /* 0x000fe200000000ff */
[----:B------:R-:W-:Y:S01]  /*1c090*/  STS [R0], R35 ;  /* 0x0000002300007388 */ /* 0x000fe20000000800 */
[----:B------:R-:W-:-:S02]  /*1c0a0*/  IADD3 R2, R0, -0x10, RZ ;  /* 0xfffffff000027810 */ /* 0x000fc40007ffe0ff */
[----:B------:R-:W-:Y:S01]  /*1c0b0*/  SEL R3, R3, 0xffffffe0, !P0 ;  /* 0xffffffe003037807 */ /* 0x000fe20004000000 */
[----:B------:R-:W-:Y:S01]  /*1c0c0*/  STS [R0+0x200], R34 ;  /* 0x0002002200007388 */ /* 0x000fe20000000800 */
[----:B------:R-:W-:Y:S02]  /*1c0d0*/  F2FP.F16.F32.PACK_AB R33, R33, R120 ;  /* 0x000000782121723e */ /* 0x000fe400000000ff */
[----:B------:R-:W-:Y:S02]  /*1c0e0*/  F2FP.F16.F32.PACK_AB R32, R32, R122 ;  /* 0x0000007a2020723e */ /* 0x000fe400000000ff */
[----:B------:R-:W-:Y:S02]  /*1c0f0*/  @P1 IADD3 R2, R0, 0x10, RZ ;  /* 0x0000001000021810 */ /* 0x000fe40007ffe0ff */
[----:B------:R-:W-:Y:S02]  /*1c100*/  F2FP.F16.F32.PACK_AB R37, R37, R112 ;  /* 0x000000702525723e */ /* 0x000fe400000000ff */
        /* <DEDUP_REMOVED lines=8> */
[----:B------:R-:W-:Y:S02]  /*1c190*/  IADD3 R4, R0, R3, RZ ;  /* 0x0000000300047210 */ /* 0x000fe40007ffe0ff */
[----:B------:R-:W-:Y:S01]  /*1c1a0*/  F2FP.F16.F32.PACK_AB R28, R28, R136 ;  /* 0x000000881c1c723e */ /* 0x000fe200000000ff */
[----:B------:R-:W-:Y:S01]  /*1c1b0*/  STS [R0+0x1200], R114 ;  /* 0x0012007200007388 */ /* 0x000fe20000000800 */
[----:B------:R-:W-:-:S02]  /*1c1c0*/  F2FP.F16.F32.PACK_AB R27, R27, R138 ;  /* 0x0000008a1b1b723e */ /* 0x000fc400000000ff */
[----:B------:R-:W-:Y:S01]  /*1c1d0*/  IADD3 R3, R3, R2, RZ ;  /* 0x0000000203037210 */ /* 0x000fe20007ffe0ff */
[----:B------:R-:W-:Y:S01]  /*1c1e0*/  STS [R2+0x1000], R36 ;  /* 0x0010002402007388 */ /* 0x000fe20000000800 */
[----:B------:R-:W-:Y:S02]  /*1c1f0*/  F2FP.F16.F32.PACK_AB R29, R29, R128 ;  /* 0x000000801d1d723e */ /* 0x000fe400000000ff */
[----:B------:R-:W-:Y:S01]  /*1c200*/  F2FP.F16.F32.PACK_AB R130, R131, R130 ;  /* 0x000000828382723e */ /* 0x000fe200000000ff */
[----:B------:R-:W-:Y:S01]  /*1c210*/  STS [R2+0x1200], R126 ;  /* 0x0012007e02007388 */ /* 0x000fe20000000800 */
[----:B------:R-:W-:Y:S02]  /*1c220*/  F2FP.F16.F32.PACK_AB R26, R26, R140 ;  /* 0x0000008c1a1a723e */ /* 0x000fe400000000ff */
[----:B------:R-:W-:Y:S01]  /*1c230*/  F2FP.F16.F32.PACK_AB R25, R25, R142 ;  /* 0x0000008e1919723e */ /* 0x000fe200000000ff */
[----:B------:R-:W-:Y:S01]  /*1c240*/  STS [R4], R31 ;  /* 0x0000001f04007388 */ /* 0x000fe20000000800 */
[----:B------:R-:W-:-:S02]  /*1c250*/  F2FP.F16.F32.PACK_AB R24, R24, R148 ;  /* 0x000000941818723e */ /* 0x000fc400000000ff */
[----:B------:R-:W-:Y:S01]  /*1c260*/  F2FP.F16.F32.PACK_AB R23, R23, R150 ;  /* 0x000000961717723e */ /* 0x000fe200000000ff */
[----:B------:R-:W-:Y:S01]  /*1c270*/  STS [R4+0x200], R30 ;  /* 0x0002001e04007388 */ /* 0x000fe20000000800 */
[----:B------:R-:W-:Y:S02]  /*1c280*/  F2FP.F16.F32.PACK_AB R20, R20, R152 ;  /* 0x000000981414723e */ /* 0x000fe400000000ff */
[----:B------:R-:W-:Y:S01]  /*1c290*/  PLOP3.LUT P0, PT, PT, PT, UP0, 0x80, 0x0 ;  /* 0x000000000000781c */ /* 0x000fe20003f0f008 */
[----:B------:R-:W-:Y:S01]  /*1c2a0*/  STS [R3], R28 ;  /* 0x0000001c03007388 */ /* 0x000fe20000000800 */
        /* <DEDUP_REMOVED lines=23> */
[----:B------:R1:W-:Y:S01]  /*1c420*/  STS [R2+0x2000], R20 ;  /* 0x0020001402007388 */ /* 0x0003e20000000800 */
[----:B------:R-:W-:-:S03]  /*1c430*/  F2FP.F16.F32.PACK_AB R11, R79, R78 ;  /* 0x0000004e4f0b723e */ /* 0x000fc600000000ff */
[----:B------:R2:W-:Y:S04]  /*1c440*/  STS [R2+0x2200], R17 ;  /* 0x0022001102007388 */ /* 0x0005e80000000800 */
[----:B------:R-:W-:Y:S04]  /*1c450*/  STS [R0+0x3000], R22 ;  /* 0x0030001600007388 */ /* 0x000fe80000000800 */
[----:B------:R-:W-:Y:S04]  /*1c460*/  STS [R0+0x3200], R21 ;  /* 0x0032001500007388 */ /* 0x000fe80000000800 */
[----:B------:R3:W-:Y:S04]  /*1c470*/  STS [R2+0x3000], R16 ;  /* 0x0030001002007388 */ /* 0x0007e80000000800 */
[----:B------:R4:W-:Y:S04]  /*1c480*/  STS [R2+0x3200], R15 ;  /* 0x0032000f02007388 */ /* 0x0009e80000000800 */
[----:B------:R4:W-:Y:S01]  /*1c490*/  STS [R4+0x2000], R14 ;  /* 0x0020000e04007388 */ /* 0x0009e20000000800 */
[----:B-1----:R-:W1:Y:S01]  /*1c4a0*/  S2R R20, SR_TID.X ;  /* 0x0000000000147919 */ /* 0x002e620000002100 */
[----:B--2---:R-:W-:-:S02]  /*1c4b0*/  F2FP.F16.F32.PACK_AB R17, R93, R92 ;  /* 0x0000005c5d11723e */ /* 0x004fc400000000ff */
[----:B------:R2:W-:Y:S04]  /*1c4c0*/  STS [R4+0x2200], R13 ;  /* 0x0022000d04007388 */ /* 0x0005e80000000800 */
[----:B------:R1:W-:Y:S04]  /*1c4d0*/  STS [R3+0x2000], R9 ;  /* 0x0020000903007388 */ /* 0x0003e80000000800 */
[----:B------:R1:W-:Y:S01]  /*1c4e0*/  STS [R3+0x2200], R8 ;  /* 0x0022000803007388 */ /* 0x0003e20000000800 */
[----:B---3--:R-:W-:-:S03]  /*1c4f0*/  F2FP.F16.F32.PACK_AB R16, R95, R94 ;  /* 0x0000005e5f10723e */ /* 0x008fc600000000ff */
[----:B------:R3:W-:Y:S01]  /*1c500*/  STS [R4+0x3000], R12 ;  /* 0x0030000c04007388 */ /* 0x0007e20000000800 */
[----:B----4-:R-:W-:-:S03]  /*1c510*/  F2FP.F16.F32.PACK_AB R15, R75, R74 ;  /* 0x0000004a4b0f723e */ /* 0x010fc600000000ff */
[----:B------:R4:W-:Y:S01]  /*1c520*/  STS [R4+0x3200], R10 ;  /* 0x0032000a04007388 */ /* 0x0009e20000000800 */
[----:B------:R-:W-:-:S03]  /*1c530*/  F2FP.F16.F32.PACK_AB R14, R81, R80 ;  /* 0x00000050510e723e */ /* 0x000fc600000000ff */
[----:B------:R4:W-:Y:S04]  /*1c540*/  STS [R3+0x3000], R7 ;  /* 0x0030000703007388 */ /* 0x0009e80000000800 */
[----:B------:R4:W-:Y:S01]  /*1c550*/  STS [R3+0x3200], R6 ;  /* 0x0032000603007388 */ /* 0x0009e20000000800 */
[----:B--2---:R-:W-:-:S03]  /*1c560*/  F2FP.F16.F32.PACK_AB R13, R83, R82 ;  /* 0x00000052530d723e */ /* 0x004fc600000000ff */
[----:B------:R2:W-:Y:S01]  /*1c570*/  STS [R0+0x4000], R5 ;  /* 0x0040000500007388 */ /* 0x0005e20000000800 */
[----:B-1----:R-:W-:Y:S02]  /*1c580*/  F2FP.F16.F32.PACK_AB R9, R87, R86 ;  /* 0x000000565709723e */ /* 0x002fe400000000ff */
[----:B------:R-:W-:Y:S02]  /*1c590*/  F2FP.F16.F32.PACK_AB R8, R89, R88 ;  /* 0x000000585908723e */ /* 0x000fe400000000ff */
[----:B---3--:R-:W-:Y:S02]  /*1c5a0*/  F2FP.F16.F32.PACK_AB R12, R77, R76 ;  /* 0x0000004c4d0c723e */ /* 0x008fe400000000ff */
[----:B----4-:R-:W-:Y:S02]  /*1c5b0*/  F2FP.F16.F32.PACK_AB R10, R85, R84 ;  /* 0x00000054550a723e */ /* 0x010fe400000000ff */
[----:B------:R-:W-:Y:S02]  /*1c5c0*/  F2FP.F16.F32.PACK_AB R7, R91, R90 ;  /* 0x0000005a5b07723e */ /* 0x000fe400000000ff */
[----:B------:R-:W-:-:S02]  /*1c5d0*/  F2FP.F16.F32.PACK_AB R6, R97, R96 ;  /* 0x000000606106723e */ /* 0x000fc400000000ff */
[----:B--2---:R-:W-:Y:S01]  /*1c5e0*/  F2FP.F16.F32.PACK_AB R5, R99, R98 ;  /* 0x000000626305723e */ /* 0x004fe200000000ff */
[----:B------:R-:W-:Y:S06]  /*1c5f0*/  @P0 BRA `(.L_x_481) ;  /* 0x00000000001c0947 */ /* 0x000fec0003800000 */
[----:B------:R-:W1:Y:S01]  /*1c600*/  S2UR UR8, SR_CTAID.Y ;  /* 0x00000000000879c3 */ /* 0x000e620000002600 */
[----:B------:R-:W-:Y:S01]  /*1c610*/  ULDC.64 UR6, c[0x0][0x290] ;  /* 0x0000a40000067ab9 */ /* 0x000fe20000000a00 */
[----:B-1----:R-:W-:Y:S02]  /*1c620*/  USHF.R.S32.HI UR4, URZ, 0x1f, UR8 ;  /* 0x0000001f3f047899 */ /* 0x002fe40008011408 */
[----:B------:R-:W-:Y:S02]  /*1c630*/  UIMAD.WIDE.U32 UR10, UR8, UR6, URZ ;  /* 0x00000006080a72a5 */ /* 0x000fe4000f8e003f */
[----:B------:R-:W-:-:S04]  /*1c640*/  UIMAD UR4, UR4, UR6, URZ ;  /* 0x00000006040472a4 */ /* 0x000fc8000f8e023f */
[----:B------:R-:W-:-:S04]  /*1c650*/  UIMAD UR4, UR8, UR7, UR4 ;  /* 0x00000007080472a4 */ /* 0x000fc8000f8e0204 */
[----:B------:R-:W-:-:S12]  /*1c660*/  UIADD3 UR4, UR11, UR4, URZ ;  /* 0x000000040b047290 */ /* 0x000fd8000fffe03f */
.L_x_481:
[----:B------:R-:W-:Y:S01]  /*1c670*/  ULDC.U8 UR7, c[0x0][0x3d9] ;  /* 0x0000f64000077ab9 */ /* 0x000fe20000000000 */
[----:B------:R-:W-:Y:S01]  /*1c680*/  STS [R0+0x4200], R19 ;  /* 0x0042001300007388 */ /* 0x000fe20000000800 */
[----:B------:R-:W-:Y:S01]  /*1c690*/  ISETP.NE.AND P1, PT, RZ, UR7, PT ;  /* 0x00000007ff007c0c */ /* 0x000fe2000bf25270 */
[----:B------:R-:W-:Y:S01]  /*1c6a0*/  ULDC.U8 UR9, c[0x0][0x3d8] ;  /* 0x0000f60000097ab9 */ /* 0x000fe20000000000 */
[----:B------:R-:W1:Y:S01]  /*1c6b0*/  S2UR UR6, SR_CTAID.X ;  /* 0x00000000000679c3 */ /* 0x000e620000002500 */
[----:B------:R-:W-:Y:S01]  /*1c6c0*/  STS [R2+0x4000], R14 ;  /* 0x0040000e02007388 */ /* 0x000fe20000000800 */
[----:B------:R-:W-:-:S03]  /*1c6d0*/  ISETP.NE.AND P0, PT, RZ, UR9, PT ;  /* 0x00000009ff007c0c */ /* 0x000fc6000bf05270 */
[----:B------:R2:W-:Y:S01]  /*1c6e0*/  STS [R2+0x4200], R13 ;  /* 0x0042000d02007388 */ /* 0x0005e20000000800 */
[----:B------:R-:W-:-:S03]  /*1c6f0*/  ISETP.EQ.AND P0, PT, RZ, UR7, P0 ;  /* 0x00000007ff007c0c */ /* 0x000fc60008702270 */
[----:B------:R-:W-:Y:S04]  /*1c700*/  STS [R0+0x5000], R18 ;  /* 0x0050001200007388 */ /* 0x000fe80000000800 */
[----:B------:R-:W-:Y:S04]  /*1c710*/  STS [R0+0x5200], R15 ;  /* 0x0052000f00007388 */ /* 0x000fe80000000800 */
[----:B------:R3:W-:Y:S02]  /*1c720*/  STS [R2+0x5000], R12 ;  /* 0x0050000c02007388 */ /* 0x0007e40000000800 */
[----:B------:R-:W-:-:S02]  /*1c730*/  @!P0 PLOP3.LUT P6, PT, PT, PT, PT, 0x8, 0x0 ;  /* 0x000000000000881c */ /* 0x000fc40003fce170 */
[----:B------:R4:W-:Y:S04]  /*1c740*/  STS [R2+0x5200], R11 ;  /* 0x0052000b02007388 */ /* 0x0009e80000000800 */
[----:B------:R1:W-:Y:S04]  /*1c750*/  STS [R4+0x4000], R10 ;  /* 0x0040000a04007388 */ /* 0x0003e80000000800 */
[----:B------:R-:W-:Y:S01]  /*1c760*/  STS [R4+0x4200], R9 ;  /* 0x0042000904007388 */ /* 0x000fe20000000800 */
[----:B--2---:R-:W2:Y:S03]  /*1c770*/  @P4 LDC R13, c[0x0][0x2e8] ;  /* 0x0000ba00ff0d4b82 */ /* 0x004ea60000000800 */
[----:B------:R1:W-:Y:S04]  /*1c780*/  STS [R3+0x4000], R6 ;  /* 0x0040000603007388 */ /* 0x0003e80000000800 */
[----:B------:R-:W-:Y:S04]  /*1c790*/  STS [R3+0x4200], R5 ;  /* 0x0042000503007388 */ /* 0x000fe80000000800 */
[----:B------:R-:W-:Y:S01]  /*1c7a0*/  STS [R4+0x5000], R8 ;  /* 0x0050000804007388 */ /* 0x000fe20000000800 */
[----:B---3--:R-:W-:-:S03]  /*1c7b0*/  SHF.R.S32.HI R12, RZ, 0x1f, R20 ;  /* 0x0000001fff0c7819 */ /* 0x008fc60000011414 */
[----:B------:R3:W-:Y:S01]  /*1c7c0*/  STS [R4+0x5200], R7 ;  /* 0x0052000704007388 */ /* 0x0007e20000000800 */
[----:B----4-:R-:W4:Y:S01]  /*1c7d0*/  @P1 LDC R11, c[0x0][0x2c0] ;  /* 0x0000b000ff0b1b82 */ /* 0x010f220000000800 */
[----:B------:R-:W-:Y:S01]  /*1c7e0*/  LEA.HI R12, R12, R20, RZ, 0x2 ;  /* 0x000000140c0c7211 */ /* 0x000fe200078f10ff */
[----:B------:R-:W2:Y:S03]  /*1c7f0*/  S2R R14, SR_CTAID.Y ;  /* 0x00000000000e7919 */ /* 0x000ea60000002600 */
[----:B------:R-:W-:Y:S01]  /*1c800*/  SHF.R.S32.HI R12, RZ, 0x2, R12 ;  /* 0x00000002ff0c7819 */ /* 0x000fe2000001140c */
[----:B------:R-:W2:Y:S02]  /*1c810*/  S2R R26, SR_CTAID.Z ;  /* 0x00000000001a7919 */ /* 0x000ea40000002700 */
[----:B-1----:R-:W1:Y:S01]  /*1c820*/  @P5 LDC R10, c[0x0][0x2e8] ;  /* 0x0000ba00ff0a5b82 */ /* 0x002e620000000800 */
[----:B------:R-:W-:Y:S01]  /*1c830*/  STS [R3+0x5000], R17 ;  /* 0x0050001103007388 */ /* 0x000fe20000000800 */
[----:B------:R1:W1:Y:S03]  /*1c840*/  @P5 MUFU.LG2 R6, R39 ;  /* 0x0000002700065308 */ /* 0x0002660000000c00 */
[----:B------:R2:W-:Y:S03]  /*1c850*/  STS [R3+0x5200], R16 ;  /* 0x0052001003007388 */ /* 0x0005e60000000800 */
[----:B---3--:R-:W3:Y:S02]  /*1c860*/  @P1 LDC.64 R4, c[0x0][0x2c0] ;  /* 0x0000b000ff041b82 */ /* 0x008ee40000000a00 */
[----:B------:R1:W1:Y:S01]  /*1c870*/  @P4 MUFU.LG2 R7, R40 ;  /* 0x0000002800074308 */ /* 0x0002620000000c00 */
[----:B--2---:R-:W-:Y:S01]  /*1c880*/  @!P0 CS2R R2, SRZ ;  /* 0x0000000000028805 */ /* 0x004fe2000001ff00 */
[----:B---3--:R-:W-:Y:S01]  /*1c890*/  @P1 IMAD R0, R5, R4, RZ ;  /* 0x0000000405001224 */ /* 0x008fe200078e02ff */
[----:B------:R-:W-:Y:S01]  /*1c8a0*/  LOP3.LUT R5, R43, 0xffffffe0, RZ, 0xc0, !PT ;  /* 0xffffffe02b057812 */ /* 0x000fe200078ec0ff */
[----:B------:R-:W-:Y:S01]  /*1c8b0*/  @P1 IMAD.MOV.U32 R4, RZ, RZ, 0x1 ;  /* 0x00000001ff041424 */ /* 0x000fe200078e00ff */
[----:B-1--4-:R-:W-:Y:S06]  /*1c8c0*/  @!P0 BRA `(.L_x_482) ;  /* 0x00000000001c8947 */ /* 0x012fec0003800000 */
[----:B------:R-:W1:Y:S01]  /*1c8d0*/  S2UR UR8, SR_CTAID.Y ;  /* 0x00000000000879c3 */ /* 0x000e620000002600 */
[----:B------:R-:W-:Y:S01]  /*1c8e0*/  ULDC UR7, c[0x0][0x2c4] ;  /* 0x0000b10000077ab9 */ /* 0x000fe20000000800 */
[----:B------:R-:W-:Y:S01]  /*1c8f0*/  PLOP3.LUT P6, PT, PT, PT, PT, 0x80, 0x0 ;  /* 0x000000000000781c */ /* 0x000fe20003fcf070 */
[----:B-1----:R-:W-:-:S04]  /*1c900*/  @!UP0 UIMAD UR13, UR8, UR7, URZ ;  /* 0x00000007080d82a4 */ /* 0x002fc8000f8e023f */
[----:B------:R-:W-:Y:S02]  /*1c910*/  USHF.R.S32.HI UR7, URZ, 0x1f, UR13 ;  /* 0x0000001f3f077899 */ /* 0x000fe4000801140d */
[----:B------:R-:W-:-:S04]  /*1c920*/  IMAD.U32 R2, RZ, RZ, UR13 ;  /* 0x0000000dff027e24 */ /* 0x000fc8000f8e00ff */
[----:B------:R-:W-:Y:S02]  /*1c930*/  MOV R3, UR7 ;  /* 0x0000000700037c02 */ /* 0x000fe40008000f00 */
.L_x_482:
[----:B------:R-:W-:Y:S05]  /*1c940*/  @P1 BRA `(.L_x_483) ;  /* 0x0000000000181947 */ /* 0x000fea0003800000 */
[----:B------:R-:W1:Y:S01]  /*1c950*/  LDC R0, c[0x0][0x2c4] ;  /* 0x0000b100ff007b82 */ /* 0x000e620000000800 */
[----:B------:R-:W-:Y:S02]  /*1c960*/  ISETP.NE.AND P0, PT, RZ, UR9, PT ;  /* 0x00000009ff007c0c */ /* 0x000fe4000bf05270 */
[----:B------:R-:W-:-:S05]  /*1c970*/  MOV R11, 0x1 ;  /* 0x00000001000b7802 */ /* 0x000fca0000000f00 */
[----:B------:R-:W2:Y:S08]  /*1c980*/  LDC R4, c[0x0][0x270] ;  /* 0x00009c00ff047b82 */ /* 0x000eb00000000800 */
[----:B-1----:R-:W2:Y:S02]  /*1c990*/  @P0 LDC R0, c[0x0][0x2e4] ;  /* 0x0000b900ff000b82 */ /* 0x002ea40000000800 */
[----:B--2---:R-:W-:-:S07]  /*1c9a0*/  IMAD R4, R0, R4, RZ ;  /* 0x0000000400047224 */ /* 0x004fce00078e02ff */
.L_x_483:
[----:B------:R-:W-:Y:S01]  /*1c9b0*/  BAR.SYNC.DEFER_BLOCKING 0x0 ;  /* 0x0000000000007b1d */ /* 0x000fe20000010000 */
[----:B------:R-:W-:Y:S01]  /*1c9c0*/  IADD3 R8, -R5, R45, RZ ;  /* 0x0000002d05087210 */ /* 0x000fe20007ffe1ff */
[----:B------:R-:W-:Y:S01]  /*1c9d0*/  IMAD R4, R14, R4, RZ ;  /* 0x000000040e047224 */ /* 0x000fe200078e02ff */
[----:B------:R-:W-:Y:S01]  /*1c9e0*/  IADD3 R5, R12, 0x20, RZ ;  /* 0x000000200c057810 */ /* 0x000fe20007ffe0ff */
[----:B------:R-:W-:Y:S01]  /*1c9f0*/  @P4 FMUL.FTZ R7, R7, 0.69314718246459960938 ;  /* 0x3f31721807074820 */ /* 0x000fe20000410000 */
[----:B------:R-:W-:-:S03]  /*1ca00*/  LOP3.LUT P1, RZ, R8, 0x3, RZ, 0xc0, !PT ;  /* 0x0000000308ff7812 */ /* 0x000fc6000782c0ff */
[----:B------:R-:W1:Y:S01]  /*1ca10*/  @P3 LDC R16, c[0x0][0x2e8] ;  /* 0x0000ba00ff103b82 */ /* 0x000e620000000800 */
[----:B------:R-:W2:Y:S01]  /*1ca20*/  @P3 MUFU.LG2 R9, R41 ;  /* 0x0000002900093308 */ /* 0x000ea20000000c00 */
[----:B------:R-:W-:Y:S01]  /*1ca30*/  ISETP.GE.AND P0, PT, R5, UR5, PT ;  /* 0x0000000505007c0c */ /* 0x000fe2000bf06270 */
[----:B------:R-:W-:Y:S01]  /*1ca40*/  @P5 FMUL.FTZ R5, R6, 0.69314718246459960938 ;  /* 0x3f31721806055820 */ /* 0x000fe20000410000 */
[----:B------:R-:W-:Y:S01]  /*1ca50*/  MOV R24, 0x7f800000 ;  /* 0x7f80000000187802 */ /* 0x000fe20000000f00 */
[----:B------:R-:W-:Y:S01]  /*1ca60*/  IMAD.MOV.U32 R25, RZ, RZ, 0x7f800000 ;  /* 0x7f800000ff197424 */ /* 0x000fe200078e00ff */
[----:B------:R-:W-:Y:S01]  /*1ca70*/  SEL R4, R4, RZ, !P6 ;  /* 0x000000ff04047207 */ /* 0x000fe20007000000 */
[----:B------:R-:W-:Y:S01]  /*1ca80*/  @P5 FFMA.FTZ R24, R104, R10, R5 ;  /* 0x0000000a68185223 */ /* 0x000fe20000010005 */
[----:B------:R-:W3:Y:S01]  /*1ca90*/  @P2 LDC R15, c[0x0][0x2e8] ;  /* 0x0000ba00ff0f2b82 */ /* 0x000ee20000000800 */
[----:B------:R-:W4:Y:S01]  /*1caa0*/  @P2 MUFU.LG2 R8, R42 ;  /* 0x0000002a00082308 */ /* 0x000f220000000c00 */
[----:B------:R-:W-:Y:S01]  /*1cab0*/  IMAD R5, R11, UR6, RZ ;  /* 0x000000060b057c24 */ /* 0x000fe2000f8e02ff */
[----:B------:R-:W-:Y:S01]  /*1cac0*/  IADD3 R6, R12, 0x40, RZ ;  /* 0x000000400c067810 */ /* 0x000fe20007ffe0ff */
[----:B------:R-:W-:-:S02]  /*1cad0*/  IMAD R4, R26, R0, R4 ;  /* 0x000000001a047224 */ /* 0x000fc400078e0204 */
[----:B------:R-:W-:Y:S01]  /*1cae0*/  @P4 FFMA.FTZ R25, R103, R13, R7 ;  /* 0x0000000d67194223 */ /* 0x000fe20000010007 */
[----:B------:R-:W-:Y:S01]  /*1caf0*/  BSSY B0, `(.L_x_484) ;  /* 0x0000040000007945 */ /* 0x000fe20003800000 */
[----:B------:R-:W-:Y:S01]  /*1cb00*/  SHF.L.U32 R0, R5, 0x7, RZ ;  /* 0x0000000705007819 */ /* 0x000fe200000006ff */
[----:B------:R-:W-:Y:S01]  /*1cb10*/  IMAD.MOV.U32 R23, RZ, RZ, 0x7f800000 ;  /* 0x7f800000ff177424 */ /* 0x000fe200078e00ff */
[----:B------:R-:W-:Y:S01]  /*1cb20*/  ISETP.GE.AND P5, PT, R6, UR5, PT ;  /* 0x0000000506007c0c */ /* 0x000fe2000bfa6270 */
[----:B-----5:R1:W3:Y:S01]  /*1cb30*/  LDS.128 R32, [R222+0x1800] ;  /* 0x00180000de207984 */ /* 0x0202e20000000c00 */
[----:B------:R-:W-:Y:S01]  /*1cb40*/  SHF.R.S32.HI R5, RZ, 0x1f, R0 ;  /* 0x0000001fff057819 */ /* 0x000fe20000011400 */
[----:B--2---:R-:W-:Y:S01]  /*1cb50*/  @P3 FMUL.FTZ R7, R9, 0.69314718246459960938 ;  /* 0x3f31721809073820 */ /* 0x004fe20000410000 */
[--C-:B------:R-:W-:Y:S01]  /*1cb60*/  IADD3 R14, P6, P4, R0, R2, R4.reuse ;  /* 0x00000002000e7210 */ /* 0x100fe20007cde004 */
[----:B------:R2:W2:Y:S01]  /*1cb70*/  LDS.128 R28, [R222+0x3800] ;  /* 0x00380000de1c7984 */ /* 0x0004a20000000c00 */
[----:B------:R-:W-:Y:S01]  /*1cb80*/  SHF.R.S32.HI R0, RZ, 0x1f, R4 ;  /* 0x0000001fff007819 */ /* 0x000fe20000011404 */
[----:B-1----:R-:W-:Y:S01]  /*1cb90*/  @P3 FFMA.FTZ R23, R102, R16, R7 ;  /* 0x0000001066173223 */ /* 0x002fe20000010007 */
[----:B------:R-:W-:Y:S01]  /*1cba0*/  MOV R22, 0x7f800000 ;  /* 0x7f80000000167802 */ /* 0x000fe20000000f00 */
[----:B----4-:R-:W-:Y:S01]  /*1cbb0*/  @P2 FMUL.FTZ R6, R8, 0.69314718246459960938 ;  /* 0x3f31721808062820 */ /* 0x010fe20000410000 */
[----:B------:R-:W-:-:S03]  /*1cbc0*/  IADD3.X R10, R5, R3, R0, P6, P4 ;  /* 0x00000003050a7210 */ /* 0x000fc600037e8400 */
[----:B---3--:R-:W-:Y:S01]  /*1cbd0*/  @P2 FFMA.FTZ R22, R101, R15, R6 ;  /* 0x0000000f65162223 */ /* 0x008fe20000010006 */
        /* <DEDUP_REMOVED lines=25> */
[----:B------:R-:W3:Y:S02]  /*1cd70*/  @!P4 LDC.64 R16, c[0x0][0x2b0] ;  /* 0x0000ac00ff10cb82 */ /* 0x000ee40000000a00 */
[----:B------:R-:W-:-:S06]  /*1cd80*/  @!P6 LEA.HI.X.SX32 R0, R0, R10, 0x1, P1 ;  /* 0x0000000a0000e211 */ /* 0x000fcc00008f0eff */
[----:B------:R-:W4:Y:S01]  /*1cd90*/  @!P3 LDC.64 R20, c[0x0][0x2b0] ;  /* 0x0000ac00ff14bb82 */ /* 0x000f220000000a00 */
[----:B-1----:R-:W-:-:S07]  /*1cda0*/  @!P6 LEA R8, P1, R2, R6, 0x2 ;  /* 0x000000060208e211 */ /* 0x002fce00078210ff */
[----:B------:R-:W1:Y:S01]  /*1cdb0*/  @!P2 LDC.64 R18, c[0x0][0x2b0] ;  /* 0x0000ac00ff12ab82 */ /* 0x000e620000000a00 */
[----:B------:R-:W-:Y:S01]  /*1cdc0*/  @!P6 LEA.HI.X R9, R2, R7, R0, 0x2, P1 ;  /* 0x000000070209e211 */ /* 0x000fe200008f1400 */
[----:B------:R-:W-:Y:S01]  /*1cdd0*/  @!P3 IMAD R2, R4, R11, RZ ;  /* 0x0000000b0402b224 */ /* 0x000fe200078e02ff */
[----:B------:R-:W-:-:S03]  /*1cde0*/  @!P4 IADD3 R0, P1, R3, R14, RZ ;  /* 0x0000000e0300c210 */ /* 0x000fc60007f3e0ff */
[----:B------:R1:W-:Y:S01]  /*1cdf0*/  @!P6 STG.E desc[UR22][R8.64], R24 ;  /* 0x000000180800e986 */ /* 0x0003e2000c101916 */
[----:B------:R-:W-:Y:S02]  /*1ce00*/  @!P4 LEA.HI.X.SX32 R3, R3, R10, 0x1, P1 ;  /* 0x0000000a0303c211 */ /* 0x000fe400008f0eff */
[----:B---3--:R-:W-:-:S04]  /*1ce10*/  @!P4 LEA R6, P1, R0, R16, 0x2 ;  /* 0x000000100006c211 */ /* 0x008fc800078210ff */
[----:B------:R-:W-:Y:S01]  /*1ce20*/  @!P4 LEA.HI.X R7, R0, R17, R3, 0x2, P1 ;  /* 0x000000110007c211 */ /* 0x000fe200008f1403 */
[----:B------:R-:W-:Y:S01]  /*1ce30*/  @!P2 IMAD R3, R5, R11, RZ ;  /* 0x0000000b0503a224 */ /* 0x000fe200078e02ff */
[----:B------:R-:W-:-:S03]  /*1ce40*/  @!P3 IADD3 R0, P1, R2, R14, RZ ;  /* 0x0000000e0200b210 */ /* 0x000fc60007f3e0ff */
[----:B------:R3:W-:Y:S01]  /*1ce50*/  @!P4 STG.E desc[UR22][R6.64], R25 ;  /* 0x000000190600c986 */ /* 0x0007e2000c101916 */
[----:B------:R-:W-:Y:S02]  /*1ce60*/  @!P3 LEA.HI.X.SX32 R2, R2, R10, 0x1, P1 ;  /* 0x0000000a0202b211 */ /* 0x000fe400008f0eff */
[----:B----4-:R-:W-:-:S04]  /*1ce70*/  @!P3 LEA R4, P1, R0, R20, 0x2 ;  /* 0x000000140004b211 */ /* 0x010fc800078210ff */
[----:B------:R-:W-:Y:S02]  /*1ce80*/  @!P3 LEA.HI.X R5, R0, R21, R2, 0x2, P1 ;  /* 0x000000150005b211 */ /* 0x000fe400008f1402 */
[----:B------:R-:W-:-:S03]  /*1ce90*/  @!P2 IADD3 R0, P1, R3, R14, RZ ;  /* 0x0000000e0300a210 */ /* 0x000fc60007f3e0ff */
[----:B------:R3:W-:Y:S01]  /*1cea0*/  @!P3 STG.E desc[UR22][R4.64], R23 ;  /* 0x000000170400b986 */ /* 0x0007e2000c101916 */
[----:B------:R-:W-:Y:S02]  /*1ceb0*/  @!P2 LEA.HI.X.SX32 R3, R3, R10, 0x1, P1 ;  /* 0x0000000a0303a211 */ /* 0x000fe400008f0eff */
[----:B-1----:R-:W-:-:S04]  /*1cec0*/  @!P2 LEA R2, P1, R0, R18, 0x2 ;  /* 0x000000120002a211 */ /* 0x002fc800078210ff */
[----:B------:R-:W-:-:S05]  /*1ced0*/  @!P2 LEA.HI.X R3, R0, R19, R3, 0x2, P1 ;  /* 0x000000130003a211 */ /* 0x000fca00008f1403 */
[----:B------:R3:W-:Y:S04]  /*1cee0*/  @!P2 STG.E desc[UR22][R2.64], R22 ;  /* 0x000000160200a986 */ /* 0x0007e8000c101916 */
.L_x_485:
[----:B------:R-:W-:Y:S05]  /*1cef0*/  BSYNC B0 ;  /* 0x0000000000007941 */ /* 0x000fea0003800000 */
.L_x_484:
[----:B---3--:R-:W3:Y:S04]  /*1cf00*/  LDL R2, [R1+0x7c] ;  /* 0x00007c0001027983 */ /* 0x008ee80000100800 */
[----:B------:R-:W4:Y:S04]  /*1cf10*/  LDL R0, [R1+0x98] ;  /* 0x0000980001007983 */ /* 0x000f280000100800 */
[----:B------:R-:W5:Y:S01]  /*1cf20*/  LDL.64 R36, [R1+0xa0] ;  /* 0x0000a00001247983 */ /* 0x000f620000100a00 */
[----:B------:R-:W-:Y:S01]  /*1cf30*/  SHF.R.S32.HI R4, RZ, 0x1f, R26 ;  /* 0x0000001fff047819 */ /* 0x000fe2000001141a */
[----:B------:R-:W-:Y:S01]  /*1cf40*/  UIMAD UR15, UR6, -0x80, UR15 ;  /* 0xffffff80060f78a4 */ /* 0x000fe2000f8e020f */
[----:B------:R-:W-:Y:S01]  /*1cf50*/  SHF.R.S32.HI R13, RZ, 0x1f, R12 ;  /* 0x0000001fff0d7819 */ /* 0x000fe2000001140c */
[----:B------:R1:W1:Y:S01]  /*1cf60*/  LDS.128 R20, [R222] ;  /* 0x00000000de147984 */ /* 0x0002620000000c00 */
[----:B------:R-:W-:Y:S01]  /*1cf70*/  ULDC.64 UR6, c[0x0][0x2a0] ;  /* 0x0000a80000067ab9 */ /* 0x000fe20000000a00 */
[----:B------:R-:W-:Y:S02]  /*1cf80*/  BSSY B0, `(.L_x_486) ;  /* 0x0000022000007945 */ /* 0x000fe40003800000 */
[----:B------:R1:W1:Y:S01]  /*1cf90*/  LDS.128 R16, [R222+0x2000] ;  /* 0x00200000de107984 */ /* 0x0002620000000c00 */
[----:B---3--:R-:W-:-:S02]  /*1cfa0*/  IMAD.MOV.U32 R25, RZ, RZ, R2 ;  /* 0x000000ffff197224 */ /* 0x008fc400078e0002 */
[----:B----4-:R-:W-:Y:S01]  /*1cfb0*/  IMAD.MOV.U32 R24, RZ, RZ, R0 ;  /* 0x000000ffff187224 */ /* 0x010fe200078e0000 */
[----:B------:R-:W-:Y:S02]  /*1cfc0*/  IADD3 R0, R12, 0x60, RZ ;  /* 0x000000600c007810 */ /* 0x000fe40007ffe0ff */
[----:B-----5:R-:W-:Y:S02]  /*1cfd0*/  SHF.R.S32.HI R3, RZ, 0x1f, R36 ;  /* 0x0000001fff037819 */ /* 0x020fe40000011424 */
[----:B------:R-:W-:Y:S02]  /*1cfe0*/  IADD3 R2, P2, R36, UR10, RZ ;  /* 0x0000000a24027c10 */ /* 0x000fe4000ff5e0ff */
[----:B------:R-:W-:Y:S01]  /*1cff0*/  ISETP.GE.AND P1, PT, R0, UR5, PT ;  /* 0x0000000500007c0c */ /* 0x000fe2000bf26270 */
[----:B------:R-:W-:Y:S01]  /*1d000*/  IMAD R0, R4, UR6, RZ ;  /* 0x0000000604007c24 */ /* 0x000fe2000f8e02ff */
[----:B------:R-:W-:Y:S01]  /*1d010*/  IADD3.X R3, R3, UR4, RZ, P2, !PT ;  /* 0x0000000403037c10 */ /* 0x000fe200097fe4ff */
[----:B------:R-:W-:Y:S01]  /*1d020*/  IMAD.U32 R4, RZ, RZ, UR14 ;  /* 0x0000000eff047e24 */ /* 0x000fe2000f8e00ff */
[----:B------:R-:W-:Y:S01]  /*1d030*/  ISETP.GE.AND P2, PT, R44, UR15, PT ;  /* 0x0000000f2c007c0c */ /* 0x000fe2000bf46270 */
[----:B------:R-:W-:-:S02]  /*1d040*/  IMAD R0, R26, UR7, R0 ;  /* 0x000000071a007c24 */ /* 0x000fc4000f8e0200 */
[----:B------:R-:W-:-:S04]  /*1d050*/  IMAD.WIDE.U32 R10, R26, UR6, R2 ;  /* 0x000000061a0a7c25 */ /* 0x000fc8000f8e0002 */
[----:B------:R-:W-:Y:S01]  /*1d060*/  IMAD.WIDE R2, R4, 0x80, R12 ;  /* 0x0000008004027825 */ /* 0x000fe200078e020c */
[----:B------:R-:W-:Y:S01]  /*1d070*/  IADD3 R9, R0, R11, RZ ;  /* 0x0000000b00097210 */ /* 0x000fe20007ffe0ff */
[----:B------:R3:W4:Y:S04]  /*1d080*/  LDS.128 R12, [R222+0x4000] ;  /* 0x00400000de0c7984 */ /* 0x0007280000000c00 */
[----:B-1----:R-:W-:Y:S05]  /*1d090*/  @P2 BRA `(.L_x_487) ;  /* 0x0000000000402947 */ /* 0x002fea0003800000 */
        /* <DEDUP_REMOVED lines=15> */
[----:B----4-:R1:W-:Y:S02]  /*1d190*/  @!P2 STG.E.128 desc[UR22][R4.64+0x80], R12 ;  /* 0x0000800c0400a986 */ /* 0x0103e4000c101d16 */
.L_x_487:
[----:B------:R-:W-:Y:S05]  /*1d1a0*/  BSYNC B0 ;  /* 0x0000000000007941 */ /* 0x000fea0003800000 */
.L_x_486:
[----:B-1----:R1:W1:Y:S01]  /*1d1b0*/  LDS.128 R20, [R222+0x800] ;  /* 0x00080000de147984 */ /* 0x0022620000000c00 */
[----:B------:R-:W-:Y:S03]  /*1d1c0*/  BSSY B0, `(.L_x_488) ;  /* 0x0000017000007945 */ /* 0x000fe60003800000 */
[----:B------:R1:W1:Y:S04]  /*1d1d0*/  LDS.128 R16, [R222+0x2800] ;  /* 0x00280000de107984 */ /* 0x0002680000000c00 */
[----:B----4-:R4:W1:Y:S01]  /*1d1e0*/  LDS.128 R12, [R222+0x4800] ;  /* 0x00480000de0c7984 */ /* 0x0108620000000c00 */
        /* <DEDUP_REMOVED lines=19> */
[----:B------:R1:W-:Y:S02]  /*1d320*/  @!P0 STG.E.128 desc[UR22][R4.64+0x80], R12 ;  /* 0x0000800c04008986 */ /* 0x0003e4000c101d16 */
.L_x_489:
[----:B------:R-:W-:Y:S05]  /*1d330*/  BSYNC B0 ;  /* 0x0000000000007941 */ /* 0x000fea0003800000 */
.L_x_488:
[----:B-1----:R1:W1:Y:S01]  /*1d340*/  LDS.128 R20, [R222+0x1000] ;  /* 0x00100000de147984 */ /* 0x0022620000000c00 */
[----:B------:R-:W-:Y:S03]  /*1d350*/  BSSY B0, `(.L_x_490) ;  /* 0x0000017000007945 */ /* 0x000fe60003800000 */
[----:B------:R1:W1:Y:S04]  /*1d360*/  LDS.128 R16, [R222+0x3000] ;  /* 0x00300000de107984 */ /* 0x0002680000000c00 */
        /* <DEDUP_REMOVED lines=21> */
.L_x_491:
[----:B------:R-:W-:Y:S05]  /*1d4c0*/  BSYNC B0 ;  /* 0x0000000000007941 */ /* 0x000fea0003800000 */
.L_x_490:
[----:B-1234-:R-:W1:Y:S01]  /*1d4d0*/  LDS.128 R220, [R222+0x5800] ;  /* 0x00580000dedc7984 */ /* 0x01ee620000000c00 */
        /* <DEDUP_REMOVED lines=22> */
.L_x_492:
        /* <DEDUP_REMOVED lines=12> */
.L_x_1215:


//--------------------- .text._ZN5flash16flash_fwd_kernelI23Flash_fwd_kernel_traitsILi96ELi128ELi64ELi4ELb0ELb0EN7cutlass6half_tE19Flash_kernel_traitsILi96ELi128ELi64ELi4ES3_EELb1ELb0ELb0ELb0ELb1ELb1ELb0ELb0EEEvNS_16Flash_fwd_paramsE --------------------------
	.section	.text._ZN5flash16flash_fwd_kernelI23Flash_fwd_kernel_traitsILi96ELi128ELi64ELi4ELb0ELb0EN7cutlass6half_tE19Flash_kernel_traitsILi96ELi128ELi64ELi4ES3_EELb1ELb0ELb0ELb0ELb1ELb1ELb0ELb0EEEvNS_16Flash_fwd_paramsE,"ax",@progbits
	.align	128
        .global         _ZN5flash16flash_fwd_kernelI23Flash_fwd_kernel_traitsILi96ELi128ELi64ELi4ELb0ELb0EN7cutlass6half_tE19Flash_kernel_traitsILi96ELi128ELi64ELi4ES3_EELb1ELb0ELb0ELb0ELb1ELb1ELb0ELb0EEEvNS_16Flash_fwd_paramsE
        .type           _ZN5flash16flash_fwd_kernelI23Flash_fwd_kernel_traitsILi96ELi128ELi64ELi4ELb0ELb0EN7cutlass6half_tE19Flash_kernel_traitsILi96ELi128ELi64ELi4ES3_EELb1ELb0ELb0ELb0ELb1ELb1ELb0ELb0EEEvNS_16Flash_fwd_paramsE,@function
        .size           _ZN5flash16flash_fwd_kernelI23Flash_fwd_kernel_traitsILi96ELi128ELi64ELi4ELb0ELb0EN7cutlass6half_tE19Flash_kernel_traitsILi96ELi128ELi64ELi4ES3_EELb1ELb0ELb0ELb0ELb1ELb1ELb0ELb0EEEvNS_16Flash_fwd_paramsE,(.L_x_1216 - _ZN5flash16flash_fwd_kernelI23Flash_fwd_kernel_traitsILi96ELi128ELi64ELi4ELb0ELb0EN7cutlass6half_tE19Flash_kernel_traitsILi96ELi128ELi64ELi4ES3_EELb1ELb0ELb0ELb0ELb1ELb1ELb0ELb0EEEvNS_16Flash_fwd_paramsE)
        .other          _ZN5flash16flash_fwd_kernelI23Flash_fwd_kernel_traitsILi96ELi128ELi64ELi4ELb0ELb0EN7cutlass6half_tE19Flash_kernel_traitsILi96ELi128ELi64ELi4ES3_EELb1ELb0ELb0ELb0ELb1ELb1ELb0ELb0EEEvNS_16Flash_fwd_paramsE,@"STO_CUDA_ENTRY STV_DEFAULT"
_ZN5flash16flash_fwd_kernelI23Flash_fwd_kernel_traitsILi96ELi128ELi64ELi4ELb0ELb0EN7cutlass6half_tE19Flash_kernel_traitsILi96ELi128ELi64ELi4ES3_EELb1ELb0ELb0ELb0ELb1ELb1ELb0ELb0EEEvNS_16Flash_fwd_paramsE:
.text._ZN5flash16flash_fwd_kernelI23Flash_fwd_kernel_traitsILi96ELi128ELi64ELi4ELb0ELb0EN7cutlass6half_tE19Flash_kernel_traitsILi96ELi128ELi64ELi4ES3_EELb1ELb0ELb0ELb0ELb1ELb1ELb0ELb0EEEvNS_16Flash_fwd_paramsE:
[----:B------:R-:W-:Y:S08]  /*0000*/  LDC R1, c[0x0][0x28] ;  /* 0x00000a00ff017b82 */ /* 0x000ff00000000800 */
[----:B------:R-:W1:Y:S01]  /*0010*/  LDC R127, c[0x0][0x3a8] ;  /* 0x0000ea00ff7f7b82 */ /* 0x000e620000000800 */
[----:B------:R-:W-:Y:S01]  /*0020*/  ULDC.U8 UR4, c[0x0][0x3b4] ;  /* 0x0000ed0000047ab9 */ /* 0x000fe20000000000 */
[----:B------:R-:W-:Y:S01]  /*0030*/  ULDC.64 UR32, c[0x0][0x3a0] ;  /* 0x0000e80000207ab9 */ /* 0x000fe20000000a00 */
[----:B------:R-:W-:Y:S01]  /*0040*/  ISETP.NE.AND P3, PT, RZ, UR4, PT ;  /* 0x00000004ff007c0c */ /* 0x000fe2000bf65270 */
[----:B------:R-:W-:Y:S01]  /*0050*/  IMAD.U32 R6, RZ, RZ, UR32 ;  /* 0x00000020ff067e24 */ /* 0x000fe2000f8e00ff */
[----:B------:R-:W-:Y:S01]  /*0060*/  ULDC.64 UR30, c[0x0][0x208] ;  /* 0x00008200001e7ab9 */ /* 0x000fe20000000a00 */
[----:B------:R-:W-:-:S02]  /*0070*/  IMAD.U32 R7, RZ, RZ, UR33 ;  /* 0x00000021ff077e24 */ /* 0x000fc4000f8e00ff */
[----:B------:R-:W2:Y:S01]  /*0080*/  LDC R126, c[0x0][0x3ac] ;  /* 0x0000eb00ff7e7b82 */ /* 0x000ea20000000800 */
[----:B------:R-:W3:Y:S01]  /*0090*/  S2R R124, SR_CTAID.X ;  /* 0x00000000007c7919 */ /* 0x000ee20000002500 */
[----:B------:R-:W3:Y:S01]  /*00a0*/  S2R R130, SR_CTAID.Y ;  /* 0x0000000000827919 */ /* 0x000ee20000002600 */
[----:B------:R-:W3:Y:S01]  /*00b0*/  S2R R129, SR_CTAID.Z ;  /* 0x0000000000817919 */ /* 0x000ee20000002700 */
[----:B------:R-:W4:Y:S01]  /*00c0*/  S2R R128, SR_TID.X ;  /* 0x0000000000807919 */ /* 0x000f220000002100 */
[----:B------:R-:W-:Y:S01]  /*00d0*/  IMAD.MOV.U32 R13, RZ, RZ, RZ ;  /* 0x000000ffff0d7224 */ /* 0x000fe200078e00ff */
[----:B------:R-:W-:Y:S02]  /*00e0*/  ULDC UR4, c[0x0][0x2c4] ;  /* 0x0000b10000047ab9 */ /* 0x000fe40000000800 */
[----:B------:R-:W4:Y:S01]  /*00f0*/  @P3 LDG.E.64 R6, desc[UR30][R6.64] ;  /* 0x0000001e06063981 */ /* 0x000f22000c1e1b00 */
[----:B-1----:R-:W-:Y:S02]  /*0100*/  @P3 IMAD.MOV.U32 R2, RZ, RZ, R127 ;  /* 0x000000ffff023224 */ /* 0x002fe400078e007f */
[----:B--2---:R-:W-:-:S05]  /*0110*/  @P3 IMAD.MOV.U32 R3, RZ, RZ, R126 ;  /* 0x000000ffff033224 */ /* 0x004fca00078e007e */
[----:B------:R1:W2:Y:S01]  /*0120*/  @P3 LDG.E.64 R4, desc[UR30][R2.64] ;  /* 0x0000001e02043981 */ /* 0x0002a2000c1e1b00 */
[----:B---3--:R-:W-:-:S04]  /*0130*/  LOP3.LUT R0, R129, R124, R130, 0xfe, !PT ;  /* 0x0000007c81007212 */ /* 0x008fc800078efe82 */
[----:B----4-:R-:W-:Y:S02]  /*0140*/  LOP3.LUT P4, RZ, R0, R128, RZ, 0xfc, !PT ;  /* 0x0000008000ff7212 */ /* 0x010fe4000788fcff */
[----:B------:R-:W2:Y:S08]  /*0150*/  @P3 LDC R0, c[0x0][0x3b0] ;  /* 0x0000ec00ff003b82 */ /* 0x000eb00000000800 */
[----:B-1----:R-:W1:Y:S08]  /*0160*/  LDC.64 R2, c[0x0][0x300] ;  /* 0x0000c000ff027b82 */ /* 0x002e700000000a00 */
[----:B------:R-:W3:Y:S01]  /*0170*/  @!P4 LDC.64 R10, c[0x0][0x3b8] ;  /* 0x0000ee00ff0acb82 */ /* 0x000ee20000000a00 */
[----:B-1----:R-:W-:-:S04]  /*0180*/  ISETP.NE.U32.AND P2, PT, R2, RZ, PT ;  /* 0x000000ff0200720c */ /* 0x002fc80003f45070 */
[----:B------:R-:W-:-:S03]  /*0190*/  ISETP.NE.AND.EX P2, PT, R3, RZ, PT, P2 ;  /* 0x000000ff0300720c */ /* 0x000fc60003f45320 */
[----:B------:R-:W1:Y:S10]  /*01a0*/  LDC.64 R2, c[0x0][0x308] ;  /* 0x0000c200ff027b82 */ /* 0x000e740000000a00 */
[----:B------:R-:W4:Y:S01]  /*01b0*/  @P2 LDC.64 R8, c[0x0][0x300] ;  /* 0x0000c000ff082b82 */ /* 0x000f220000000a00 */
[----:B-1----:R-:W-:-:S04]  /*01c0*/  ISETP.NE.U32.AND P0, PT, R2, RZ, PT ;  /* 0x000000ff0200720c */ /* 0x002fc80003f05070 */
[----:B------:R-:W-:Y:S01]  /*01d0*/  ISETP.NE.AND.EX P0, PT, R3, RZ, PT, P0 ;  /* 0x000000ff0300720c */ /* 0x000fe20003f05300 */
[----:B----4-:R-:W-:Y:S01]  /*01e0*/  @P2 IMAD.WIDE R8, R130, 0x4, R8 ;  /* 0x0000000482082825 */ /* 0x010fe200078e0208 */
[----:B------:R-:W-:Y:S02]  /*01f0*/  @P3 R2UR UR32, R6 ;  /* 0x00000000062032ca */ /* 0x000fe400000e0000 */
[----:B------:R-:W-:Y:S02]  /*0200*/  @P3 R2UR UR33, R7 ;  /* 0x00000000072132ca */ /* 0x000fe400000e0000 */
[----:B--2---:R-:W-:-:S09]  /*0210*/  @P3 IADD3 R127, P1, R4, R0, RZ ;  /* 0x00000000047f3210 */ /* 0x004fd20007f3e0ff */
[----:B------:R-:W-:Y:S02]  /*0220*/  IMAD.U32 R2, RZ, RZ, UR32 ;  /* 0x00000020ff027e24 */ /* 0x000fe4000f8e00ff */
[----:B------:R-:W-:Y:S01]  /*0230*/  MOV R3, UR33 ;  /* 0x0000002100037c02 */ /* 0x000fe20008000f00 */
[----:B------:R-:W-:-:S04]  /*0240*/  @P3 IMAD.X R126, RZ, RZ, R5, P1 ;  /* 0x000000ffff7e3224 */ /* 0x000fc800008e0605 */
[----:B---3--:R1:W-:Y:S02]  /*0250*/  @!P4 STG.E.64 desc[UR30][R10.64], R2 ;  /* 0x000000020a00c986 */ /* 0x0083e4000c101b1e */
[----:B-1----:R-:W-:Y:S01]  /*0260*/  @!P4 IMAD.MOV.U32 R2, RZ, RZ, R127 ;  /* 0x000000ffff02c224 */ /* 0x002fe200078e007f */
[----:B------:R-:W-:-:S05]  /*0270*/  @!P4 MOV R3, R126 ;  /* 0x0000007e0003c202 */ /* 0x000fca0000000f00 */
[----:B------:R1:W-:Y:S04]  /*0280*/  @!P4 STG.E.64 desc[UR30][R10.64+0x8], R2 ;  /* 0x000008020a00c986 */ /* 0x0003e8000c101b1e */
[----:B------:R2:W5:Y:S01]  /*0290*/  @P2 LDG.E R13, desc[UR30][R8.64] ;  /* 0x0000001e080d2981 */ /* 0x000562000c1e1900 */
[----:B-1----:R-:W1:Y:S02]  /*02a0*/  @P0 LDC.64 R2, c[0x0][0x308] ;  /* 0x0000c200ff020b82 */ /* 0x002e640000000a00 */
[----:B-1----:R-:W-:-:S05]  /*02b0*/  @P0 IMAD.WIDE R2, R130, 0x4, R2 ;  /* 0x0000000482020825 */ /* 0x002fca00078e0202 */
[----:B------:R2:W5:Y:S01]  /*02c0*/  @P0 LDG.E R123, desc[UR30][R2.64] ;  /* 0x0000001e027b0981 */ /* 0x000562000c1e1900 */
[----:B------:R-:W-:-:S05]  /*02d0*/  IMAD.SHL.U32 R0, R124, 0x80, RZ ;  /* 0x000000807c007824 */ /* 0x000fca00078e00ff */
[----:B------:R-:W-:-:S13]  /*02e0*/  ISETP.GE.AND P1, PT, R0, UR4, PT ;  /* 0x0000000400007c0c */ /* 0x000fda000bf26270 */
[----:B------:R-:W-:Y:S05]  /*02f0*/  @P1 EXIT ;  /* 0x000000000000194d */ /* 0x000fea0003800000 */
[----:B--2---:R-:W1:Y:S01]  /*0300*/  LDC R3, c[0x0][0x278] ;  /* 0x00009e00ff037b82 */ /* 0x004e620000000800 */
[----:B------:R-:W-:Y:S01]  /*0310*/  SHF.R.S32.HI R131, RZ, 0x1f, R128 ;  /* 0x0000001fff837819 */ /* 0x000fe20000011480 */
[----:B------:R-:W-:Y:S01]  /*0320*/  ULDC.64 UR4, c[0x0][0x228] ;  /* 0x00008a0000047ab9 */ /* 0x000fe20000000a00 */
[----:B------:R-:W-:Y:S01]  /*0330*/  SHF.R.S32.HI R11, RZ, 0x1f, R130 ;  /* 0x0000001fff0b7819 */ /* 0x000fe20000011482 */
[----:B------:R-:W-:Y:S01]  /*0340*/  ULDC.64 UR6, c[0x0][0x240] ;  /* 0x0000900000067ab9 */ /* 0x000fe20000000a00 */
[CC--:B------:R-:W-:Y:S01]  /*0350*/  LEA.HI R10, R131.reuse, R128.reuse, RZ, 0x4 ;  /* 0x00000080830a7211 */ /* 0x0c0fe200078f20ff */
[----:B------:R-:W-:Y:S01]  /*0360*/  ULDC.64 UR8, c[0x0][0x210] ;  /* 0x0000840000087ab9 */ /* 0x000fe20000000a00 */
[-C--:B------:R-:W-:Y:S01]  /*0370*/  LEA.HI R223, R131, R128.reuse, RZ, 0x2 ;  /* 0x0000008083df7211 */ /* 0x080fe200078f10ff */
[----:B------:R-:W-:Y:S01]  /*0380*/  USHF.L.U32 UR15, UR6, 0x6, URZ ;  /* 0x00000006060f7899 */ /* 0x000fe2000800063f */
[----:B------:R-:W-:Y:S01]  /*0390*/  LOP3.LUT R4, R10, 0xfffffff0, RZ, 0xc0, !PT ;  /* 0xfffffff00a047812 */ /* 0x000fe200078ec0ff */
[----:B-----5:R-:W-:Y:S01]  /*03a0*/  @P0 IMAD.IADD R123, R123, 0x1, -R13 ;  /* 0x000000017b7b0824 */ /* 0x020fe200078e0a0d */
[----:B------:R-:W-:Y:S01]  /*03b0*/  LEA.HI R5, R131, R128, RZ, 0x3 ;  /* 0x0000008083057211 */ /* 0x000fe200078f18ff */
[----:B------:R-:W-:Y:S01]  /*03c0*/  ULDC.64 UR10, c[0x0][0x250] ;  /* 0x00009400000a7ab9 */ /* 0x000fe20000000a00 */
[----:B------:R-:W-:Y:S01]  /*03d0*/  LOP3.LUT R18, R223, 0xfffffffc, RZ, 0xc0, !PT ;  /* 0xfffffffcdf127812 */ /* 0x000fe200078ec0ff */
[C---:B------:R-:W-:Y:S01]  /*03e0*/  IMAD.IADD R4, R128.reuse, 0x1, -R4 ;  /* 0x0000000180047824 */ /* 0x040fe200078e0a04 */
[----:B------:R-:W-:Y:S01]  /*03f0*/  SHF.R.S32.HI R2, RZ, 0x3, R5 ;  /* 0x00000003ff027819 */ /* 0x000fe20000011405 */
[----:B------:R-:W-:Y:S01]  /*0400*/  ULDC.64 UR12, c[0x0][0x260] ;  /* 0x00009800000c7ab9 */ /* 0x000fe20000000a00 */
[----:B------:R-:W-:Y:S01]  /*0410*/  SHF.R.S32.HI R22, RZ, 0x2, R223 ;  /* 0x00000002ff167819 */ /* 0x000fe200000114df */
[----:B------:R-:W-:Y:S01]  /*0420*/  IMAD.IADD R18, R128, 0x1, -R18 ;  /* 0x0000000180127824 */ /* 0x000fe200078e0a12 */
[-C--:B------:R-:W-:Y:S01]  /*0430*/  LEA.HI R0, R4, R4.reuse, RZ, 0x1 ;  /* 0x0000000404007211 */ /* 0x080fe200078f08ff */
[----:B------:R-:W-:Y:S01]  /*0440*/  IMAD.SHL.U32 R2, R2, 0x40, RZ ;  /* 0x0000004002027824 */ /* 0x000fe200078e00ff */
[----:B------:R-:W-:Y:S01]  /*0450*/  SHF.R.S32.HI R8, RZ, 0x1f, R4 ;  /* 0x0000001fff087819 */ /* 0x000fe20000011404 */
[----:B------:R-:W-:Y:S01]  /*0460*/  IMAD.SHL.U32 R18, R18, 0x8, RZ ;  /* 0x0000000812127824 */ /* 0x000fe200078e00ff */
[----:B------:R-:W-:Y:S01]  /*0470*/  LOP3.LUT R122, R0, 0x7fffffe, RZ, 0xc0, !PT ;  /* 0x07fffffe007a7812 */ /* 0x000fe200078ec0ff */
[----:B------:R-:W-:Y:S01]  /*0480*/  USHF.L.U32 UR17, UR10, 0x6, URZ ;  /* 0x000000060a117899 */ /* 0x000fe2000800063f */
[----:B-1----:R-:W-:Y:S01]  /*0490*/  IABS R14, R3 ;  /* 0x00000003000e7213 */ /* 0x002fe20000000000 */
[----:B------:R-:W-:Y:S01]  /*04a0*/  USHF.L.U64.HI UR16, UR10, 0x6, UR11 ;  /* 0x000000060a107899 */ /* 0x000fe2000801020b */
[----:B------:R-:W-:Y:S01]  /*04b0*/  LEA.HI R8, R8, R4, RZ, 0x3 ;  /* 0x0000000408087211 */ /* 0x000fe200078f18ff */
[----:B------:R-:W-:Y:S01]  /*04c0*/  IMAD.IADD R122, R4, 0x1, -R122 ;  /* 0x00000001047a7824 */ /* 0x000fe200078e0a7a */
[----:B------:R-:W1:Y:S01]  /*04d0*/  I2F.RP R20, R14 ;  /* 0x0000000e00147306 */ /* 0x000e620000209400 */
[----:B------:R-:W-:-:S02]  /*04e0*/  LOP3.LUT R4, R5, 0xfffffff8, RZ, 0xc0, !PT ;  /* 0xfffffff805047812 */ /* 0x000fc400078ec0ff */
[----:B------:R-:W-:Y:S01]  /*04f0*/  LOP3.LUT R2, R2, 0xc0, RZ, 0xc0, !PT ;  /* 0x000000c002027812 */ /* 0x000fe200078ec0ff */
[----:B------:R-:W-:Y:S01]  /*0500*/  IMAD.SHL.U32 R8, R8, 0x20, RZ ;  /* 0x0000002008087824 */ /* 0x000fe200078e00ff */
[----:B------:R-:W-:Y:S01]  /*0510*/  LEA.HI R223, R223, R22, RZ, 0x1 ;  /* 0x00000016dfdf7211 */ /* 0x000fe200078f08ff */
[----:B------:R-:W-:Y:S01]  /*0520*/  IMAD.IADD R4, R128, 0x1, -R4 ;  /* 0x0000000180047824 */ /* 0x000fe200078e0a04 */
[----:B------:R-:W-:Y:S02]  /*0530*/  SHF.R.S32.HI R7, RZ, 0x4, R10 ;  /* 0x00000004ff077819 */ /* 0x000fe4000001140a */
[----:B------:R-:W-:Y:S02]  /*0540*/  LOP3.LUT R6, R2, 0x18, R18, 0xf8, !PT ;  /* 0x0000001802067812 */ /* 0x000fe400078ef812 */
[----:B------:R-:W-:Y:S02]  /*0550*/  SHF.R.U32.HI R2, RZ, 0x3, R2 ;  /* 0x00000003ff027819 */ /* 0x000fe40000011602 */
[----:B------:R-:W-:Y:S01]  /*0560*/  LEA.HI R131, R131, R128, RZ, 0x5 ;  /* 0x0000008083837211 */ /* 0x000fe200078f28ff */
[----:B-1----:R-:W1:Y:S01]  /*0570*/  MUFU.RCP R20, R20 ;  /* 0x0000001400147308 */ /* 0x002e620000001000 */
[----:B------:R-:W-:-:S02]  /*0580*/  LOP3.LUT R223, R223, 0x7fffffe, RZ, 0xc0, !PT ;  /* 0x07fffffedfdf7812 */ /* 0x000fc400078ec0ff */
[----:B------:R-:W-:Y:S02]  /*0590*/  LEA.HI R10, R10, R7, RZ, 0x1 ;  /* 0x000000070a0a7211 */ /* 0x000fe400078f08ff */
[----:B------:R-:W-:Y:S01]  /*05a0*/  LOP3.LUT R2, R6, R2, RZ, 0x3c, !PT ;  /* 0x0000000206027212 */ /* 0x000fe200078e3cff */
[----:B------:R-:W-:Y:S01]  /*05b0*/  IMAD R6, R11, UR4, RZ ;  /* 0x000000040b067c24 */ /* 0x000fe2000f8e02ff */
[----:B------:R-:W-:Y:S01]  /*05c0*/  LEA.HI R12, R4, R4, RZ, 0x1 ;  /* 0x00000004040c7211 */ /* 0x000fe200078f08ff */
[----:B------:R-:W-:Y:S01]  /*05d0*/  IMAD.IADD R223, R22, 0x1, -R223 ;  /* 0x0000000116df7824 */ /* 0x000fe200078e0adf */
[----:B------:R-:W-:Y:S01]  /*05e0*/  SHF.R.S32.HI R19, RZ, 0x1f, R18 ;  /* 0x0000001fff137819 */ /* 0x000fe20000011412 */
[----:B------:R-:W-:Y:S01]  /*05f0*/  IMAD R6, R130, UR5, R6 ;  /* 0x0000000582067c24 */ /* 0x000fe2000f8e0206 */
[----:B------:R-:W-:Y:S02]  /*0600*/  SHF.R.S32.HI R125, RZ, 0x5, R131 ;  /* 0x00000005ff7d7819 */ /* 0x000fe40000011483 */
[----:B------:R-:W-:Y:S01]  /*0610*/  LOP3.LUT R10, R10, 0xfffffffe, RZ, 0xc0, !PT ;  /* 0xfffffffe0a0a7812 */ /* 0x000fe200078ec0ff */
[----:B------:R-:W-:Y:S01]  /*0620*/  IMAD.WIDE.U32 R26, R130, UR4, R18 ;  /* 0x00000004821a7c25 */ /* 0x000fe2000f8e0012 */
[----:B------:R-:W-:Y:S01]  /*0630*/  SHF.R.S32.HI R24, RZ, 0x1f, R129 ;  /* 0x0000001fff187819 */ /* 0x000fe20000011481 */
[----:B------:R-:W-:Y:S01]  /*0640*/  ULDC.64 UR4, c[0x0][0x258] ;  /* 0x0000960000047ab9 */ /* 0x000fe20000000a00 */
[----:B------:R-:W-:Y:S01]  /*0650*/  LOP3.LUT R9, R12, 0x3fffffe, RZ, 0xc0, !PT ;  /* 0x03fffffe0c097812 */ /* 0x000fe200078ec0ff */
[----:B-1----:R-:W-:Y:S01]  /*0660*/  VIADD R20, R20, 0xffffffe ;  /* 0x0ffffffe14147836 */ /* 0x002fe20000000000 */
[----:B------:R-:W-:Y:S01]  /*0670*/  SHF.R.S32.HI R23, RZ, 0x1f, R22 ;  /* 0x0000001fff177819 */ /* 0x000fe20000011416 */
[----:B------:R-:W-:Y:S01]  /*0680*/  IMAD R223, R125, 0x8, R223 ;  /* 0x000000087ddf7824 */ /* 0x000fe200078e02df */
[----:B------:R-:W-:Y:S01]  /*0690*/  IABS R17, R129 ;  /* 0x0000008100117213 */ /* 0x000fe20000000000 */
[----:B------:R-:W1:Y:S01]  /*06a0*/  F2I.FTZ.U32.TRUNC.NTZ R21, R20 ;  /* 0x0000001400157305 */ /* 0x000e62000021f000 */
[----:B------:R-:W-:Y:S01]  /*06b0*/  IMAD.IADD R10, R7, 0x1, -R10 ;  /* 0x00000001070a7824 */ /* 0x000fe200078e0a0a */
[----:B------:R-:W-:Y:S01]  /*06c0*/  SHF.R.S32.HI R12, RZ, 0x1, R12 ;  /* 0x00000001ff0c7819 */ /* 0x000fe2000001140c */
[----:B------:R-:W-:Y:S01]  /*06d0*/  IMAD R24, R24, UR4, RZ ;  /* 0x0000000418187c24 */ /* 0x000fe2000f8e02ff */
[----:B------:R-:W-:Y:S01]  /*06e0*/  LOP3.LUT R121, R8, 0xffffff00, RZ, 0xc0, !PT ;  /* 0xffffff0008797812 */ /* 0x000fe200078ec0ff */
[----:B------:R-:W-:Y:S01]  /*06f0*/  IMAD.IADD R9, R4, 0x1, -R9 ;  /* 0x0000000104097824 */ /* 0x000fe200078e0a09 */
[----:B------:R-:W-:Y:S01]  /*0700*/  SHF.R.S32.HI R4, RZ, 0x1, R0 ;  /* 0x00000001ff047819 */ /* 0x000fe20000011400 */
[----:B------:R-:W-:Y:S01]  /*0710*/  IMAD.IADD R7, R27, 0x1, R6 ;  /* 0x000000011b077824 */ /* 0x000fe200078e0206 */
[----:B------:R-:W-:Y:S01]  /*0720*/  LOP3.LUT R131, R131, 0xffffffe0, RZ, 0xc0, !PT ;  /* 0xffffffe083837812 */ /* 0x000fe200078ec0ff */
[----:B------:R-:W-:Y:S01]  /*0730*/  IMAD.U32 R223, R223, 0x20, R2 ;  /* 0x00000020dfdf7824 */ /* 0x000fe200078e0002 */
[----:B------:R-:W-:Y:S01]  /*0740*/  SHF.R.S32.HI R2, RZ, 0x1f, R0 ;  /* 0x0000001fff027819 */ /* 0x000fe20000011400 */
[----:B------:R-:W-:-:S02]  /*0750*/  IMAD.MOV.U32 R6, RZ, RZ, R26 ;  /* 0x000000ffff067224 */ /* 0x000fc400078e001a */
[----:B------:R-:W-:Y:S01]  /*0760*/  IMAD R24, R129, UR5, R24 ;  /* 0x0000000581187c24 */ /* 0x000fe2000f8e0218 */
[----:B------:R-:W2:Y:S01]  /*0770*/  S2UR UR5, SR_CgaCtaId ;  /* 0x00000000000579c3 */ /* 0x000ea20000008800 */
[----:B-1----:R-:W-:Y:S01]  /*0780*/  IMAD.MOV R16, RZ, RZ, -R21 ;  /* 0x000000ffff107224 */ /* 0x002fe200078e0a15 */
[----:B------:R-:W-:Y:S01]  /*0790*/  LEA.HI R2, R2, R4, RZ, 0x2 ;  /* 0x0000000402027211 */ /* 0x000fe200078f10ff */
[----:B------:R-:W-:Y:S02]  /*07a0*/  IMAD.MOV.U32 R20, RZ, RZ, RZ ;  /* 0x000000ffff147224 */ /* 0x000fe400078e00ff */
[----:B------:R-:W-:Y:S01]  /*07b0*/  IMAD R16, R16, R14, RZ ;  /* 0x0000000e10107224 */ /* 0x000fe200078e02ff */
[----:B------:R-:W-:Y:S01]  /*07c0*/  LOP3.LUT R2, R2, 0xfffffffc, RZ, 0xc0, !PT ;  /* 0xfffffffc02027812 */ /* 0x000fe200078ec0ff */
[----:B------:R-:W-:Y:S02]  /*07d0*/  IMAD R9, R10, 0x8, R9 ;  /* 0x000000080a097824 */ /* 0x000fe400078e0209 */
[----:B------:R-:W-:-:S04]  /*07e0*/  IMAD.HI.U32 R16, R21, R16, R20 ;  /* 0x0000001015107227 */ /* 0x000fc800078e0014 */
[----:B------:R-:W-:Y:S01]  /*07f0*/  IMAD.WIDE.U32 R20, R129, UR4, R6 ;  /* 0x0000000481147c25 */ /* 0x000fe2000f8e0006 */
[----:B------:R-:W-:-:S03]  /*0800*/  UMOV UR4, 0x400 ;  /* 0x0000040000047882 */ /* 0x000fc60000000000 */
[----:B------:R-:W-:-:S04]  /*0810*/  IMAD.WIDE R6, R124, 0x80, R22 ;  /* 0x000000807c067825 */ /* 0x000fc800078e0216 */
[----:B------:R-:W-:Y:S02]  /*0820*/  IMAD.IADD R25, R21, 0x1, R24 ;  /* 0x0000000115197824 */ /* 0x000fe400078e0218 */
[----:B------:R-:W-:Y:S01]  /*0830*/  IMAD R0, R7, UR6, RZ ;  /* 0x0000000607007c24 */ /* 0x000fe2000f8e02ff */
[----:B--2---:R-:W-:Y:S01]  /*0840*/  ULEA UR5, UR5, UR4, 0x18 ;  /* 0x0000000405057291 */ /* 0x004fe2000f8ec03f */
[----:B------:R-:W-:Y:S01]  /*0850*/  IMAD.MOV.U32 R24, RZ, RZ, R20 ;  /* 0x000000ffff187224 */ /* 0x000fe200078e0014 */
[----:B------:R-:W-:Y:S01]  /*0860*/  USHF.L.U64.HI UR4, UR6, 0x6, UR7 ;  /* 0x0000000606047899 */ /* 0x000fe20008010207 */
[----:B------:R-:W-:-:S03]  /*0870*/  IMAD.HI.U32 R16, R16, R17, RZ ;  /* 0x0000001110107227 */ /* 0x000fc600078e00ff */
[----:B------:R-:W-:Y:S01]  /*0880*/  LEA R223, R223, UR5, 0x1 ;  /* 0x00000005dfdf7c11 */ /* 0x000fe2000f8e08ff */
[----:B------:R-:W-:Y:S02]  /*0890*/  IMAD.IADD R2, R4, 0x1, -R2 ;  /* 0x0000000104027824 */ /* 0x000fe400078e0a02 */
[C---:B------:R-:W-:Y:S02]  /*08a0*/  IMAD R0, R6.reuse, UR7, R0 ;  /* 0x0000000706007c24 */ /* 0x040fe4000f8e0200 */
[----:B------:R-:W-:Y:S01]  /*08b0*/  IMAD.WIDE.U32 R24, R6, UR6, R24 ;  /* 0x0000000606187c25 */ /* 0x000fe2000f8e0018 */
[----:B------:R-:W-:Y:S01]  /*08c0*/  ULDC.64 UR6, c[0x0][0x230] ;  /* 0x00008c0000067ab9 */ /* 0x000fe20000000a00 */
[----:B------:R-:W1:Y:S02]  /*08d0*/  @!P0 LDC.64 R6, c[0x0][0x318] ;  /* 0x0000c600ff068b82 */ /* 0x000e640000000a00 */
[----:B------:R-:W-:Y:S01]  /*08e0*/  IMAD.SHL.U32 R4, R12, 0x40, RZ ;  /* 0x000000400c047824 */ /* 0x000fe200078e00ff */
[----:B------:R-:W-:Y:S01]  /*08f0*/  LEA R20, P1, R24, UR8, 0x1 ;  /* 0x0000000818147c11 */ /* 0x000fe2000f8208ff */
[----:B------:R-:W-:-:S02]  /*0900*/  IMAD.MOV R15, RZ, RZ, -R16 ;  /* 0x000000ffff0f7224 */ /* 0x000fc400078e0a10 */
[----:B------:R-:W-:Y:S01]  /*0910*/  IMAD.IADD R0, R25, 0x1, R0 ;  /* 0x0000000119007824 */ /* 0x000fe200078e0200 */
[----:B------:R-:W-:Y:S01]  /*0920*/  LOP3.LUT R4, R4, 0xc0, RZ, 0xc0, !PT ;  /* 0x000000c004047812 */ /* 0x000fe200078ec0ff */
[----:B------:R-:W-:Y:S02]  /*0930*/  IMAD R15, R14, R15, R17 ;  /* 0x0000000f0e0f7224 */ /* 0x000fe400078e0211 */
[----:B------:R-:W-:Y:S01]  /*0940*/  IMAD.SHL.U32 R10, R10, 0x8, RZ ;  /* 0x000000080a0a7824 */ /* 0x000fe200078e00ff */
[----:B------:R-:W-:Y:S01]  /*0950*/  LEA.HI.X R21, R24, UR9, R0, 0x1, P1 ;  /* 0x0000000918157c11 */ /* 0x000fe200088f0c00 */
[----:B------:R-:W-:Y:S01]  /*0960*/  ULDC.64 UR8, c[0x0][0x248] ;  /* 0x0000920000087ab9 */ /* 0x000fe20000000a00 */
[----:B------:R-:W-:Y:S01]  /*0970*/  LOP3.LUT R0, R4, 0x8, R5, 0xf8, !PT ;  /* 0x0000000804007812 */ /* 0x000fe200078ef805 */
[----:B------:R-:W-:Y:S01]  /*0980*/  USHF.L.U64.HI UR14, UR8, 0x6, UR9 ;  /* 0x00000006080e7899 */ /* 0x000fe20008010209 */
[----:B------:R-:W-:Y:S01]  /*0990*/  SHF.R.U32.HI R4, RZ, 0x3, R4 ;  /* 0x00000003ff047819 */ /* 0x000fe20000011604 */
[----:B------:R-:W-:Y:S01]  /*09a0*/  @!PT LDS RZ, [RZ] ;  /* 0x00000000fffff984 */ /* 0x000fe20000000800 */
[----:B------:R-:W-:Y:S01]  /*09b0*/  @!PT LDS RZ, [RZ] ;  /* 0x00000000fffff984 */ /* 0x000fe20000000800 */
[----:B------:R-:W-:Y:S01]  /*09c0*/  @!PT LDS RZ, [RZ] ;  /* 0x00000000fffff984 */ /* 0x000fe20000000800 */
[----:B------:R-:W-:Y:S01]  /*09d0*/  LDGSTS.E.BYPASS.LTC128B.128 [R223], desc[UR30][R20.64] ;  /* 0x0000000014df7fae */ /* 0x000fe2000b901d5e */
[----:B------:R-:W-:Y:S01]  /*09e0*/  ISETP.GT.U32.AND P2, PT, R14, R15, PT ;  /* 0x0000000f0e00720c */ /* 0x000fe20003f44070 */
[----:B------:R-:W-:Y:S01]  /*09f0*/  IMAD.IADD R131, R128, 0x1, -R131 ;  /* 0x0000000180837824 */ /* 0x000fe200078e0a83 */
[----:B------:R-:W-:Y:S01]  /*0a00*/  LOP3.LUT R0, R0, R4, RZ, 0x3c, !PT ;  /* 0x0000000400007212 */ /* 0x000fe200078e3cff */
[----:B------:R-:W-:Y:S01]  /*0a10*/  LDGSTS.E.BYPASS.LTC128B.128 [R223+0x2000], desc[UR30][R20.64+0x40] ;  /* 0x0200004014df7fae */ /* 0x000fe2000b901d5e */
[----:B------:R-:W2:Y:S01]  /*0a20*/  @!P0 LDC.64 R4, c[0x0][0x2c8] ;  /* 0x0000b200ff048b82 */ /* 0x000ea20000000a00 */
[----:B------:R-:W-:Y:S01]  /*0a30*/  IADD3 R17, P1, R22, R13, RZ ;  /* 0x0000000d16117210 */ /* 0x000fe20007f3e0ff */
[----:B------:R-:W-:Y:S01]  /*0a40*/  IMAD R176, R124, 0x8, R125 ;  /* 0x000000087cb07824 */ /* 0x000fe200078e027d */
[----:B------:R3:W-:Y:S01]  /*0a50*/  LDGSTS.E.BYPASS.LTC128B.128 [R223+0x4000], desc[UR30][R20.64+0x80] ;  /* 0x0400008014df7fae */ /* 0x0007e2000b901d5e */
[----:B------:R-:W-:Y:S01]  /*0a60*/  IMAD.U32 R0, R9, 0x20, R0 ;  /* 0x0000002009007824 */ /* 0x000fe200078e0000 */
[----:B------:R-:W-:Y:S01]  /*0a70*/  LEA.HI.X.SX32 R22, R13, R23, 0x1, P1 ;  /* 0x000000170d167211 */ /* 0x000fe200008f0eff */
[----:B------:R-:W-:-:S03]  /*0a80*/  IMAD.WIDE.U32 R24, R17, UR8, R18 ;  /* 0x0000000811187c25 */ /* 0x000fc6000f8e0012 */
[----:B------:R-:W-:Y:S01]  /*0a90*/  LEA R132, R0, UR5, 0x1 ;  /* 0x0000000500847c11 */ /* 0x000fe2000f8e08ff */
[----:B------:R-:W-:Y:S02]  /*0aa0*/  @!P2 IMAD.IADD R15, R15, 0x1, -R14 ;  /* 0x000000010f0fa824 */ /* 0x000fe400078e0a0e */
[----:B------:R-:W-:Y:S01]  /*0ab0*/  @!P2 VIADD R16, R16, 0x1 ;  /* 0x000000011010a836 */ /* 0x000fe20000000000 */
[----:B------:R-:W-:Y:S01]  /*0ac0*/  ISETP.NE.AND P2, PT, R3, RZ, PT ;  /* 0x000000ff0300720c */ /* 0x000fe20003f45270 */
[----:B------:R-:W-:Y:S01]  /*0ad0*/  IMAD.WIDE.U32 R18, R17, UR10, R18 ;  /* 0x0000000a11127c25 */ /* 0x000fe2000f8e0012 */
[----:B------:R-:W-:Y:S02]  /*0ae0*/  ISETP.GE.U32.AND P4, PT, R15, R14, PT ;  /* 0x0000000e0f00720c */ /* 0x000fe40003f86070 */
[----:B------:R-:W-:Y:S01]  /*0af0*/  LOP3.LUT R14, R129, R3, RZ, 0x3c, !PT ;  /* 0x00000003810e7212 */ /* 0x000fe200078e3cff */
[----:B------:R-:W-:-:S03]  /*0b00*/  VIADD R171, R176, 0x4 ;  /* 0x00000004b0ab7836 */ /* 0x000fc60000000000 */
[----:B------:R-:W-:-:S07]  /*0b10*/  ISETP.GE.AND P1, PT, R14, RZ, PT ;  /* 0x000000ff0e00720c */ /* 0x000fce0003f26270 */
[----:B------:R-:W-:Y:S01]  /*0b20*/  @P4 VIADD R16, R16, 0x1 ;  /* 0x0000000110104836 */ /* 0x000fe20000000000 */
[----:B---3--:R-:W-:-:S04]  /*0b30*/  IADD3 R20, P3, R20, UR15, RZ ;  /* 0x0000000f14147c10 */ /* 0x008fc8000ff7e0ff */
[----:B------:R-:W-:Y:S01]  /*0b40*/  IADD3.X R21, R21, UR4, RZ, P3, !PT ;  /* 0x0000000415157c10 */ /* 0x000fe20009ffe4ff */
[----:B------:R-:W-:Y:S01]  /*0b50*/  @!P1 IMAD.MOV R16, RZ, RZ, -R16 ;  /* 0x000000ffff109224 */ /* 0x000fe200078e0a10 */
[----:B-1----:R-:W-:Y:S01]  /*0b60*/  @!P0 ISETP.NE.U32.AND P3, PT, R6, RZ, PT ;  /* 0x000000ff0600820c */ /* 0x002fe20003f65070 */
[C---:B------:R-:W-:Y:S01]  /*0b70*/  IMAD R6, R22.reuse, UR8, RZ ;  /* 0x0000000816067c24 */ /* 0x040fe2000f8e02ff */
[----:B------:R-:W-:Y:S01]  /*0b80*/  @!P2 LOP3.LUT R16, RZ, R3, RZ, 0x33, !PT ;  /* 0x00000003ff10a212 */ /* 0x000fe200078e33ff */
[----:B------:R-:W-:Y:S01]  /*0b90*/  IMAD R22, R22, UR10, RZ ;  /* 0x0000000a16167c24 */ /* 0x000fe2000f8e02ff */
[----:B------:R-:W-:Y:S01]  /*0ba0*/  @!P0 ISETP.NE.AND.EX P3, PT, R7, RZ, PT, P3 ;  /* 0x000000ff0700820c */ /* 0x000fe20003f65330 */
[----:B------:R-:W-:Y:S01]  /*0bb0*/  IMAD R6, R17, UR9, R6 ;  /* 0x0000000911067c24 */ /* 0x000fe2000f8e0206 */
[----:B------:R-:W-:Y:S01]  /*0bc0*/  IADD3 R14, P1, R20, UR15, RZ ;  /* 0x0000000f140e7c10 */ /* 0x000fe2000ff3e0ff */
[----:B------:R-:W-:Y:S01]  /*0bd0*/  IMAD R7, R11, UR6, RZ ;  /* 0x000000060b077c24 */ /* 0x000fe2000f8e02ff */
[----:B--2---:R-:W-:Y:S01]  /*0be0*/  @!P0 SEL R5, R5, RZ, P3 ;  /* 0x000000ff05058207 */ /* 0x004fe20001800000 */
[----:B------:R-:W-:Y:S01]  /*0bf0*/  IMAD.IADD R25, R25, 0x1, R6 ;  /* 0x0000000119197824 */ /* 0x000fe200078e0206 */
[----:B------:R-:W-:Y:S01]  /*0c00*/  IADD3.X R15, R21, UR4, RZ, P1, !PT ;  /* 0x00000004150f7c10 */ /* 0x000fe20008ffe4ff */
[C---:B------:R-:W-:Y:S01]  /*0c10*/  IMAD R7, R130.reuse, UR7, R7 ;  /* 0x0000000782077c24 */ /* 0x040fe2000f8e0207 */
[----:B------:R-:W-:Y:S01]  /*0c20*/  @!P0 IADD3 R123, R5, R4, -R13 ;  /* 0x00000004057b8210 */ /* 0x000fe20007ffe80d */
[----:B------:R-:W-:Y:S01]  /*0c30*/  IMAD.WIDE.U32 R24, R130, UR6, R24 ;  /* 0x0000000682187c25 */ /* 0x000fe2000f8e0018 */
[----:B------:R-:W-:Y:S01]  /*0c40*/  SHF.R.S32.HI R4, RZ, 0x1f, R16 ;  /* 0x0000001fff047819 */ /* 0x000fe20000011410 */
[----:B------:R-:W-:Y:S01]  /*0c50*/  LDGSTS.E.BYPASS.LTC128B.128 [R223+0x800], desc[UR30][R20.64] ;  /* 0x0080000014df7fae */ /* 0x000fe2000b901d5e */
[----:B------:R-:W-:Y:S01]  /*0c60*/  ULDC.64 UR6, c[0x0][0x238] ;  /* 0x00008e0000067ab9 */ /* 0x000fe20000000a00 */
[----:B------:R-:W-:Y:S01]  /*0c70*/  VIADD R3, R123, 0x3f ;  /* 0x0000003f7b037836 */ /* 0x000fe20000000000 */
[----:B------:R-:W-:Y:S01]  /*0c80*/  LOP3.LUT P1, RZ, R2, 0x2, RZ, 0xc0, !PT ;  /* 0x0000000202ff7812 */ /* 0x000fe2000782c0ff */
[----:B------:R-:W-:Y:S01]  /*0c90*/  IMAD.IADD R25, R25, 0x1, R7 ;  /* 0x0000000119197824 */ /* 0x000fe200078e0207 */
[----:B------:R-:W-:Y:S01]  /*0ca0*/  LDGSTS.E.BYPASS.LTC128B.128 [R223+0x2800], desc[UR30][R20.64+0x40] ;  /* 0x0280004014df7fae */ /* 0x000fe2000b901d5e */
[----:B------:R-:W-:Y:S01]  /*0cb0*/  IMAD R228, R4, UR12, RZ ;  /* 0x0000000c04e47c24 */ /* 0x000fe2000f8e02ff */
[----:B------:R-:W-:Y:S01]  /*0cc0*/  SHF.R.S32.HI R5, RZ, 0x1f, R3 ;  /* 0x0000001fff057819 */ /* 0x000fe20000011403 */
[----:B------:R-:W-:Y:S01]  /*0cd0*/  IMAD R6, R17, UR11, R22 ;  /* 0x0000000b11067c24 */ /* 0x000fe2000f8e0216 */
[----:B------:R1:W-:Y:S01]  /*0ce0*/  LDGSTS.E.BYPASS.LTC128B.128 [R223+0x4800], desc[UR30][R20.64+0x80] ;  /* 0x0480008014df7fae */ /* 0x0003e2000b901d5e */
[----:B------:R-:W-:Y:S01]  /*0cf0*/  IMAD.WIDE.U32 R226, R16, UR12, R24 ;  /* 0x0000000c10e27c25 */ /* 0x000fe2000f8e0018 */
[----:B------:R-:W-:-:S02]  /*0d00*/  LEA.HI R3, R5, R3, RZ, 0x6 ;  /* 0x0000000305037211 */ /* 0x000fc400078f30ff */
[----:B------:R-:W-:Y:S01]  /*0d10*/  LDGSTS.E.BYPASS.LTC128B.128 [R223+0x1000], desc[UR30][R14.64] ;  /* 0x010000000edf7fae */ /* 0x000fe2000b901d5e */
[----:B------:R-:W-:Y:S01]  /*0d20*/  IMAD R228, R16, UR13, R228 ;  /* 0x0000000d10e47c24 */ /* 0x000fe2000f8e02e4 */
[----:B------:R-:W-:Y:S01]  /*0d30*/  SHF.R.S32.HI R3, RZ, 0x6, R3 ;  /* 0x00000006ff037819 */ /* 0x000fe20000011403 */
[----:B------:R-:W-:Y:S01]  /*0d40*/  IMAD.IADD R19, R19, 0x1, R6 ;  /* 0x0000000113137824 */ /* 0x000fe200078e0206 */
[----:B------:R-:W-:Y:S01]  /*0d50*/  LDGSTS.E.BYPASS.LTC128B.128 [R223+0x3000], desc[UR30][R14.64+0x40] ;  /* 0x030000400edf7fae */ /* 0x000fe2000b901d5e */
[----:B------:R-:W-:Y:S01]  /*0d60*/  IMAD.IADD R229, R227, 0x1, R228 ;  /* 0x00000001e3e57824 */ /* 0x000fe200078e02e4 */
[----:B------:R-:W-:Y:S01]  /*0d70*/  ULDC.64 UR12, c[0x0][0x268] ;  /* 0x00009a00000c7ab9 */ /* 0x000fe20000000a00 */
[----:B------:R-:W-:Y:S01]  /*0d80*/  VIADD R5, R3, 0xffffffff ;  /* 0xffffffff03057836 */ /* 0x000fe20000000000 */
[----:B------:R2:W-:Y:S01]  /*0d90*/  LDGSTS.E.BYPASS.LTC128B.128 [R223+0x5000], desc[UR30][R14.64+0x80] ;  /* 0x050000800edf7fae */ /* 0x0005e2000b901d5e */
[----:B------:R-:W-:Y:S02]  /*0da0*/  IMAD.MOV.U32 R228, RZ, RZ, R226 ;  /* 0x000000ffffe47224 */ /* 0x000fe400078e00e2 */
[----:B------:R-:W-:Y:S01]  /*0db0*/  IMAD R7, R5, UR14, RZ ;  /* 0x0000000e05077c24 */ /* 0x000fe2000f8e02ff */
[----:B------:R-:W-:Y:S01]  /*0dc0*/  SHF.R.S32.HI R6, RZ, 0x1f, R5 ;  /* 0x0000001fff067819 */ /* 0x000fe20000011405 */
[----:B------:R-:W-:-:S02]  /*0dd0*/  IMAD R11, R11, UR6, RZ ;  /* 0x000000060b0b7c24 */ /* 0x000fc4000f8e02ff */
[----:B------:R-:W-:Y:S02]  /*0de0*/  IMAD R4, R4, UR12, RZ ;  /* 0x0000000c04047c24 */ /* 0x000fe4000f8e02ff */
[----:B------:R-:W-:Y:S02]  /*0df0*/  IMAD R11, R130, UR7, R11 ;  /* 0x00000007820b7c24 */ /* 0x000fe4000f8e020b */
[----:B------:R-:W-:Y:S02]  /*0e00*/  IMAD R4, R16, UR13, R4 ;  /* 0x0000000d10047c24 */ /* 0x000fe4000f8e0204 */
[----:B-1----:R-:W-:Y:S01]  /*0e10*/  IMAD.WIDE.U32 R20, R130, UR6, R18 ;  /* 0x0000000682147c25 */ /* 0x002fe2000f8e0012 */
[----:B------:R-:W-:-:S03]  /*0e20*/  ULDC.64 UR6, c[0x0][0x218] ;  /* 0x0000860000067ab9 */ /* 0x000fc60000000a00 */
[----:B------:R-:W-:Y:S02]  /*0e30*/  IMAD.IADD R21, R21, 0x1, R11 ;  /* 0x0000000115157824 */ /* 0x000fe400078e020b */
[----:B------:R-:W-:Y:S01]  /*0e40*/  IMAD.WIDE.U32 R224, R16, UR12, R20 ;  /* 0x0000000c10e07c25 */ /* 0x000fe2000f8e0014 */
[----:B------:R-:W-:Y:S01]  /*0e50*/  ULDC.64 UR12, c[0x0][0x220] ;  /* 0x00008800000c7ab9 */ /* 0x000fe20000000a00 */
[----:B--2---:R-:W-:Y:S01]  /*0e60*/  IADD3 R14, P0, R14, UR15, RZ ;  /* 0x0000000f0e0e7c10 */ /* 0x004fe2000ff1e0ff */
[----:B------:R-:W-:Y:S01]  /*0e70*/  USHF.L.U32 UR15, UR8, 0x6, URZ ;  /* 0x00000006080f7899 */ /* 0x000fe2000800063f */
[----:B------:R-:W-:Y:S02]  /*0e80*/  IMAD.IADD R222, R225, 0x1, R4 ;  /* 0x00000001e1de7824 */ /* 0x000fe400078e0204 */
[----:B------:R-:W-:Y:S01]  /*0e90*/  IADD3.X R15, R15, UR4, RZ, P0, !PT ;  /* 0x000000040f0f7c10 */ /* 0x000fe200087fe4ff */
[----:B------:R-:W-:Y:S01]  /*0ea0*/  IMAD R4, R125, 0x200, R121 ;  /* 0x000002007d047824 */ /* 0x000fe200078e0279 */
[----:B------:R-:W-:Y:S01]  /*0eb0*/  UIADD3 UR4, UR5, 0x6000, URZ ;  /* 0x0000600005047890 */ /* 0x000fe2000fffe03f */
[----:B------:R-:W-:-:S02]  /*0ec0*/  IMAD R7, R6, UR15, R7 ;  /* 0x0000000f06077c24 */ /* 0x000fc4000f8e0207 */
[----:B------:R-:W-:Y:S01]  /*0ed0*/  IMAD.WIDE.U32 R18, R5, UR15, R228 ;  /* 0x0000000f05127c25 */ /* 0x000fe2000f8e00e4 */
[----:B------:R-:W-:Y:S02]  /*0ee0*/  LDGSTS.E.BYPASS.LTC128B.128 [R223+0x1800], desc[UR30][R14.64] ;  /* 0x018000000edf7fae */ /* 0x000fe4000b901d5e */
[----:B------:R-:W-:Y:S01]  /*0ef0*/  LEA R220, R0, UR4, 0x1 ;  /* 0x0000000400dc7c11 */ /* 0x000fe2000f8e08ff */
[----:B------:R-:W-:Y:S01]  /*0f00*/  IMAD.IADD R7, R19, 0x1, R7 ;  /* 0x0000000113077824 */ /* 0x000fe200078e0207 */
[----:B------:R-:W-:Y:S01]  /*0f10*/  LDGSTS.E.BYPASS.LTC128B.128 [R223+0x3800], desc[UR30][R14.64+0x40] ;  /* 0x038000400edf7fae */ /* 0x000fe2000b901d5e */
[----:B------:R-:W-:Y:S01]  /*0f20*/  IMAD R6, R6, UR10, RZ ;  /* 0x0000000a06067c24 */ /* 0x000fe2000f8e02ff */
[----:B------:R-:W-:Y:S01]  /*0f30*/  ULDC UR4, c[0x0][0x270] ;  /* 0x00009c0000047ab9 */ /* 0x000fe20000000800 */
[----:B------:R-:W-:Y:S01]  /*0f40*/  IMAD R4, R122, 0x20, R4 ;  /* 0x000000207a047824 */ /* 0x000fe200078e0204 */
[----:B------:R1:W-:Y:S01]  /*0f50*/  LDGSTS.E.BYPASS.LTC128B.128 [R223+0x5800], desc[UR30][R14.64+0x80] ;  /* 0x058000800edf7fae */ /* 0x0003e2000b901d5e */
[----:B------:R-:W-:-:S02]  /*0f60*/  IMAD R6, R5, UR11, R6 ;  /* 0x0000000b05067c24 */ /* 0x000fc4000f8e0206 */
[----:B------:R-:W-:-:S04]  /*0f70*/  IMAD R129, R130, UR4, R129 ;  /* 0x0000000482817c24 */ /* 0x000fc8000f8e0281 */
[----:B------:R-:W-:-:S05]  /*0f80*/  IMAD.SHL.U32 R129, R129, 0x20, RZ ;  /* 0x0000002081817824 */ /* 0x000fca00078e00ff */
[----:B------:R-:W-:Y:S02]  /*0f90*/  SHF.R.S32.HI R169, RZ, 0x1f, R129 ;  /* 0x0000001fffa97819 */ /* 0x000fe40000011481 */
[----:B-1----:R-:W-:-:S04]  /*0fa0*/  LEA R14, P0, R18, UR6, 0x1 ;  /* 0x00000006120e7c11 */ /* 0x002fc8000f8008ff */
[----:B------:R-:W-:Y:S01]  /*0fb0*/  LEA.HI.X R15, R18, UR7, R7, 0x1, P0 ;  /* 0x00000007120f7c11 */ /* 0x000fe200080f0c07 */
[----:B------:R-:W-:Y:S01]  /*0fc0*/  IMAD.SHL.U32 R7, R2, 0x40, RZ ;  /* 0x0000004002077824 */ /* 0x000fe200078e00ff */
[----:B------:R-:W-:-:S03]  /*0fd0*/  IADD3 R18, P0, R14, UR15, RZ ;  /* 0x0000000f0e127c10 */ /* 0x000fc6000ff1e0ff */
[----:B------:R-:W-:Y:S01]  /*0fe0*/  LDGSTS.E.BYPASS.LTC128B.128 [R223+0x6000], desc[UR30][R14.64] ;  /* 0x060000000edf7fae */ /* 0x000fe2000b901d5e */
[----:B------:R-:W-:Y:S02]  /*0ff0*/  IADD3.X R19, R15, UR14, RZ, P0, !PT ;  /* 0x0000000e0f137c10 */ /* 0x000fe400087fe4ff */
[----:B------:R-:W-:Y:S01]  /*1000*/  LOP3.LUT R7, R7, 0xc0, RZ, 0xc0, !PT ;  /* 0x000000c007077812 */ /* 0x000fe200078ec0ff */
[----:B------:R-:W-:Y:S03]  /*1010*/  LDGSTS.E.BYPASS.LTC128B.128 [R223+0x7000], desc[UR30][R14.64+0x40] ;  /* 0x070000400edf7fae */ /* 0x000fe6000b901d5e */
[----:B------:R-:W-:Y:S01]  /*1020*/  LOP3.LUT R10, R7, 0x8, R10, 0xf8, !PT ;  /* 0x00000008070a7812 */ /* 0x000fe200078ef80a */
[----:B------:R1:W-:Y:S01]  /*1030*/  LDGSTS.E.BYPASS.LTC128B.128 [R223+0x8000], desc[UR30][R14.64+0x80] ;  /* 0x080000800edf7fae */ /* 0x0003e2000b901d5e */
[----:B------:R-:W-:-:S03]  /*1040*/  SHF.R.U32.HI R120, RZ, 0x3, R7 ;  /* 0x00000003ff787819 */ /* 0x000fc60000011607 */
[----:B------:R-:W-:Y:S01]  /*1050*/  LDGSTS.E.BYPASS.LTC128B.128 [R223+0x6800], desc[UR30][R18.64] ;  /* 0x0680000012df7fae */ /* 0x000fe2000b901d5e */
[----:B------:R-:W-:-:S03]  /*1060*/  LOP3.LUT R120, R10, R120, RZ, 0x3c, !PT ;  /* 0x000000780a787212 */ /* 0x000fc600078e3cff */
[----:B------:R-:W-:Y:S02]  /*1070*/  LDGSTS.E.BYPASS.LTC128B.128 [R223+0x7800], desc[UR30][R18.64+0x40] ;  /* 0x0780004012df7fae */ /* 0x000fe4000b901d5e */
[----:B------:R-:W-:Y:S02]  /*1080*/  IMAD.IADD R221, R120, 0x1, R4 ;  /* 0x0000000178dd7824 */ /* 0x000fe400078e0204 */
[----:B------:R-:W-:Y:S03]  /*1090*/  LDGSTS.E.BYPASS.LTC128B.128 [R223+0x8800], desc[UR30][R18.64+0x80] ;  /* 0x0880008012df7fae */ /* 0x000fe6000b901d5e */
[----:B------:R-:W-:Y:S01]  /*10a0*/  LEA R221, R221, UR5, 0x1 ;  /* 0x00000005dddd7c11 */ /* 0x000fe2000f8e08ff */
[----:B------:R-:W0:Y:S01]  /*10b0*/  LDGDEPBAR ;  /* 0x00000000000079af */ /* 0x000e220000000000 */
[----:B-1----:R-:W-:-:S04]  /*10c0*/  IMAD.WIDE.U32 R14, R5, UR10, RZ ;  /* 0x0000000a050e7c25 */ /* 0x002fc8000f8e00ff */
[----:B------:R-:W-:Y:S01]  /*10d0*/  IMAD.IADD R6, R15, 0x1, R6 ;  /* 0x000000010f067824 */ /* 0x000fe200078e0206 */
[----:B------:R-:W-:-:S04]  /*10e0*/  LEA R5, P0, R14, R224, 0x6 ;  /* 0x000000e00e057211 */ /* 0x000fc800078030ff */
[----:B------:R-:W-:Y:S02]  /*10f0*/  LEA.HI.X R6, R14, R222, R6, 0x6, P0 ;  /* 0x000000de0e067211 */ /* 0x000fe400000f3406 */
[----:B------:R-:W-:Y:S01]  /*1100*/  LEA R14, P0, R5, UR12, 0x1 ;  /* 0x0000000c050e7c11 */ /* 0x000fe2000f8008ff */
[----:B------:R-:W-:-:S04]  /*1110*/  DEPBAR.LE SB0, 0x0 ;  /* 0x000080000000791a */ /* 0x000fc80000000000 */
[----:B------:R-:W-:Y:S01]  /*1120*/  LEA.HI.X R15, R5, UR13, R6, 0x1, P0 ;  /* 0x0000000d050f7c11 */ /* 0x000fe200080f0c06 */
[----:B------:R-:W-:Y:S01]  /*1130*/  BAR.SYNC.DEFER_BLOCKING 0x0 ;  /* 0x0000000000007b1d */ /* 0x000fe20000010000 */
[----:B------:R-:W-:-:S04]  /*1140*/  IADD3 R6, P0, R14, UR17, RZ ;  /* 0x000000110e067c10 */ /* 0x000fc8000ff1e0ff */
[----:B------:R-:W-:Y:S02]  /*1150*/  IADD3.X R7, R15, UR16, RZ, P0, !PT ;  /* 0x000000100f077c10 */ /* 0x000fe400087fe4ff */
[----:B------:R-:W-:Y:S01]  /*1160*/  LOP3.LUT P0, RZ, R12, 0x2, RZ, 0xc0, !PT ;  /* 0x000000020cff7812 */ /* 0x000fe2000780c0ff */
[----:B------:R-:W-:-:S05]  /*1170*/  IMAD.MOV.U32 R12, RZ, RZ, 0x20 ;  /* 0x00000020ff0c7424 */ /* 0x000fca00078e00ff */
[C---:B------:R-:W-:Y:S02]  /*1180*/  SEL R2, R12.reuse, 0xffffffe0, !P0 ;  /* 0xffffffe00c027807 */ /* 0x040fe40004000000 */
[----:B------:R-:W-:Y:S02]  /*1190*/  SEL R0, R12, 0xffffffe0, !P1 ;  /* 0xffffffe00c007807 */ /* 0x000fe40004800000 */
[--C-:B------:R-:W-:Y:S01]  /*11a0*/  IADD3 R170, P1, P0, R129, R127, R131.reuse ;  /* 0x0000007f81aa7210 */ /* 0x100fe2000783e083 */
[----:B------:R-:W-:Y:S01]  /*11b0*/  IMAD.IADD R218, R220, 0x1, R2 ;  /* 0x00000001dcda7824 */ /* 0x000fe200078e0202 */
[----:B------:R-:W-:Y:S01]  /*11c0*/  SHF.R.S32.HI R131, RZ, 0x1f, R131 ;  /* 0x0000001fff837819 */ /* 0x000fe20000011483 */
[----:B------:R-:W-:-:S03]  /*11d0*/  IMAD.IADD R219, R221, 0x1, R0 ;  /* 0x00000001dddb7824 */ /* 0x000fc600078e0200 */
[----:B------:R-:W-:Y:S01]  /*11e0*/  IADD3.X R169, R169, R126, R131, P1, P0 ;  /* 0x0000007ea9a97210 */ /* 0x000fe20000fe0483 */
[----:B------:R-:W-:Y:S01]  /*11f0*/  @!PT LDS RZ, [RZ] ;  /* 0x00000000fffff984 */ /* 0x000fe20000000800 */
[----:B------:R-:W-:Y:S01]  /*1200*/  @!PT LDS RZ, [RZ] ;  /* 0x00000000fffff984 */ /* 0x000fe20000000800 */
[----:B------:R-:W-:Y:S01]  /*1210*/  @!PT LDS RZ, [RZ] ;  /* 0x00000000fffff984 */ /* 0x000fe20000000800 */
[----:B------:R-:W-:Y:S01]  /*1220*/  LDGSTS.E.BYPASS.LTC128B.128 [R223+0x9000], desc[UR30][R14.64] ;  /* 0x090000000edf7fae */ /* 0x000fe2000b901d5e */
[----:B------:R-:W-:-:S03]  /*1230*/  ISETP.GE.AND P0, PT, R123, 0x41, PT ;  /* 0x000000417b00780c */ /* 0x000fc60003f06270 */
[----:B------:R-:W-:Y:S04]  /*1240*/  LDGSTS.E.BYPASS.LTC128B.128 [R223+0xa000], desc[UR30][R14.64+0x40] ;  /* 0x0a0000400edf7fae */ /* 0x000fe8000b901d5e */
[----:B------:R-:W-:Y:S04]  /*1250*/  LDGSTS.E.BYPASS.LTC128B.128 [R223+0xb000], desc[UR30][R14.64+0x80] ;  /* 0x0b0000800edf7fae */ /* 0x000fe8000b901d5e */
[----:B------:R-:W-:Y:S04]  /*1260*/  LDGSTS.E.BYPASS.LTC128B.128 [R223+0x9800], desc[UR30][R6.64] ;  /* 0x0980000006df7fae */ /* 0x000fe8000b901d5e */
[----:B------:R-:W-:Y:S04]  /*1270*/  LDGSTS.E.BYPASS.LTC128B.128 [R223+0xa800], desc[UR30][R6.64+0x40] ;  /* 0x0a80004006df7fae */ /* 0x000fe8000b901d5e */
[----:B------:R1:W-:Y:S04]  /*1280*/  LDGSTS.E.BYPASS.LTC128B.128 [R223+0xb800], desc[UR30][R6.64+0x80] ;  /* 0x0b80008006df7fae */ /* 0x0003e8000b901d5e */
[----:B------:R-:W-:Y:S04]  /*1290*/  LDSM.16.M88.4 R44, [R132+0x6000] ;  /* 0x00600000842c783b */ /* 0x000fe80000000200 */
[----:B------:R-:W2:Y:S04]  /*12a0*/  LDSM.16.M88.4 R20, [R221+0x1000] ;  /* 0x00100000dd14783b */ /* 0x000ea80000000200 */
[----:B------:R-:W3:Y:S04]  /*12b0*/  LDSM.16.M88.4 R172, [R132+0x6400] ;  /* 0x0064000084ac783b */ /* 0x000ee80000000200 */
[----:B------:R-:W4:Y:S04]  /*12c0*/  LDSM.16.M88.4 R8, [R132+0x6800] ;  /* 0x006800008408783b */ /* 0x000f280000000200 */
[----:B------:R-:W-:Y:S04]  /*12d0*/  LDSM.16.M88.4 R84, [R132+0x6c00] ;  /* 0x006c00008454783b */ /* 0x000fe80000000200 */
[----:B------:R-:W-:Y:S04]  /*12e0*/  LDSM.16.M88.4 R104, [R218] ;  /* 0x00000000da68783b */ /* 0x000fe80000000200 */
[----:B-1----:R-:W1:Y:S04]  /*12f0*/  LDSM.16.M88.4 R4, [R221] ;  /* 0x00000000dd04783b */ /* 0x002e680000000200 */
[----:B------:R-:W1:Y:S04]  /*1300*/  LDSM.16.M88.4 R80, [R219+0x1000] ;  /* 0x00100000db50783b */ /* 0x000e680000000200 */
[----:B------:R-:W1:Y:S04]  /*1310*/  LDSM.16.M88.4 R76, [R218+0x400] ;  /* 0x00040000da4c783b */ /* 0x000e680000000200 */
[----:B------:R-:W1:Y:S04]  /*1320*/  LDSM.16.M88.4 R72, [R218+0x800] ;  /* 0x00080000da48783b */ /* 0x000e680000000200 */
[----:B------:R-:W1:Y:S04]  /*1330*/  LDSM.16.M88.4 R64, [R219] ;  /* 0x00000000db40783b */ /* 0x000e680000000200 */
[----:B------:R-:W1:Y:S01]  /*1340*/  LDSM.16.M88.4 R68, [R218+0xc00] ;  /* 0x000c0000da44783b */ /* 0x000e620000000200 */
[C---:B--2---:R-:W-:Y:S03]  /*1350*/  HMMA.16816.F32 R56, R20.reuse, R44, RZ ;  /* 0x0000002c1438723c */ /* 0x044fe600000018ff */
[----:B------:R-:W-:Y:S03]  /*1360*/  LDSM.16.M88.4 R100, [R221+0x3000] ;  /* 0x00300000dd64783b */ /* 0x000fe60000000200 */
[C---:B------:R-:W-:Y:S01]  /*1370*/  HMMA.16816.F32 R60, R20.reuse, R46, RZ ;  /* 0x0000002e143c723c */ /* 0x040fe200000018ff */
[----:B------:R-:W2:Y:S04]  /*1380*/  LDSM.16.M88.4 R96, [R132+0x7000] ;  /* 0x007000008460783b */ /* 0x000ea80000000200 */
[----:B------:R-:W2:Y:S01]  /*1390*/  LDSM.16.M88.4 R92, [R132+0x7400] ;  /* 0x00740000845c783b */ /* 0x000ea20000000200 */
[C---:B---3--:R-:W-:Y:S03]  /*13a0*/  HMMA.16816.F32 R16, R20.reuse, R172, RZ ;  /* 0x000000ac1410723c */ /* 0x048fe600000018ff */
[----:B------:R-:W3:Y:S03]  /*13b0*/  LDSM.16.M88.4 R88, [R132+0x7800] ;  /* 0x007800008458783b */ /* 0x000ee60000000200 */
[C---:B----4-:R-:W-:Y:S01]  /*13c0*/  HMMA.16816.F32 R40, R20.reuse, R8, RZ ;  /* 0x000000081428723c */ /* 0x050fe200000018ff */
[----:B------:R-:W-:Y:S04]  /*13d0*/  LDSM.16.M88.4 R116, [R218+0x1c00] ;  /* 0x001c0000da74783b */ /* 0x000fe80000000200 */
[----:B------:R-:W-:Y:S01]  /*13e0*/  LDSM.16.M88.4 R108, [R221+0x5000] ;  /* 0x00500000dd6c783b */ /* 0x000fe20000000200 */
[C---:B------:R-:W-:Y:S03]  /*13f0*/  HMMA.16816.F32 R32, R20.reuse, R174, RZ ;  /* 0x000000ae1420723c */ /* 0x040fe600000018ff */
[----:B------:R-:W-:Y:S03]  /*1400*/  LDSM.16.M88.4 R112, [R219+0x2000] ;  /* 0x00200000db70783b */ /* 0x000fe60000000200 */
[----:B------:R-:W-:Y:S01]  /*1410*/  HMMA.16816.F32 R24, R20, R10, RZ ;  /* 0x0000000a1418723c */ /* 0x000fe200000018ff */
[----:B------:R-:W0:Y:S05]  /*1420*/  LDGDEPBAR ;  /* 0x00000000000079af */ /* 0x000e2a0000000000 */
[C---:B-1----:R-:W-:Y:S06]  /*1430*/  HMMA.16816.F32 R12, R4.reuse, R172, RZ ;  /* 0x000000ac040c723c */ /* 0x042fec00000018ff */
[C---:B------:R-:W-:Y:S06]  /*1440*/  HMMA.16816.F32 R52, R4.reuse, R8, RZ ;  /* 0x000000080434723c */ /* 0x040fec00000018ff */
[C---:B------:R-:W-:Y:S06]  /*1450*/  HMMA.16816.F32 R172, R4.reuse, R174, RZ ;  /* 0x000000ae04ac723c */ /* 0x040fec00000018ff */
[----:B------:R-:W-:Y:S06]  /*1460*/  HMMA.16816.F32 R8, R4, R10, RZ ;  /* 0x0000000a0408723c */ /* 0x000fec00000018ff */
[C---:B------:R-:W-:Y:S06]  /*1470*/  HMMA.16816.F32 R28, R20.reuse, R84, RZ ;  /* 0x00000054141c723c */ /* 0x040fec00000018ff */
[----:B------:R-:W-:Y:S06]  /*1480*/  HMMA.16816.F32 R20, R20, R86, RZ ;  /* 0x000000561414723c */ /* 0x000fec00000018ff */
[C---:B------:R-:W-:Y:S06]  /*1490*/  HMMA.16816.F32 R48, R4.reuse, R44, RZ ;  /* 0x0000002c0430723c */ /* 0x040fec00000018ff */
[C---:B------:R-:W-:Y:S06]  /*14a0*/  HMMA.16816.F32 R44, R4.reuse, R46, RZ ;  /* 0x0000002e042c723c */ /* 0x040fec00000018ff */
[C---:B------:R-:W-:Y:S06]  /*14b0*/  HMMA.16816.F32 R36, R4.reuse, R84, RZ ;  /* 0x000000540424723c */ /* 0x040fec00000018ff */
[----:B------:R-:W-:Y:S01]  /*14c0*/  HMMA.16816.F32 R4, R4, R86, RZ ;  /* 0x000000560404723c */ /* 0x000fe200000018ff */
[----:B------:R-:W1:Y:S05]  /*14d0*/  LDSM.16.M88.4 R84, [R132+0x7c00] ;  /* 0x007c00008454783b */ /* 0x000e6a0000000200 */
        /* <DEDUP_REMOVED lines=8> */
[C---:B------:R-:W-:Y:S01]  /*1560*/  HMMA.16816.F32 R172, R64.reuse, R78, R172 ;  /* 0x0000004e40ac723c */ /* 0x040fe200000018ac */
[----:B------:R-:W-:Y:S05]  /*1570*/  LDSM.16.M88.4 R76, [R219+0x3000] ;  /* 0x00300000db4c783b */ /* 0x000fea0000000200 */
[----:B------:R-:W-:Y:S01]  /*1580*/  HMMA.16816.F32 R8, R64, R74, R8 ;  /* 0x0000004a4008723c */ /* 0x000fe20000001808 */
[----:B------:R-:W4:Y:S05]  /*1590*/  LDSM.16.M88.4 R72, [R218+0x1000] ;  /* 0x00100000da48783b */ /* 0x000f2a0000000200 */
[C---:B------:R-:W-:Y:S06]  /*15a0*/  HMMA.16816.F32 R28, R80.reuse, R68, R28 ;  /* 0x00000044501c723c */ /* 0x040fec000000181c */
[----:B------:R-:W-:Y:S01]  /*15b0*/  HMMA.16816.F32 R20, R80, R70, R20 ;  /* 0x000000465014723c */ /* 0x000fe20000001814 */
[----:B------:R-:W4:Y:S05]  /*15c0*/  LDSM.16.M88.4 R80, [R221+0x2000] ;  /* 0x00200000dd50783b */ /* 0x000f2a0000000200 */
[C---:B------:R-:W-:Y:S06]  /*15d0*/  HMMA.16816.F32 R36, R64.reuse, R68, R36 ;  /* 0x000000444024723c */ /* 0x040fec0000001824 */
[----:B------:R-:W-:Y:S01]  /*15e0*/  HMMA.16816.F32 R4, R64, R70, R4 ;  /* 0x000000464004723c */ /* 0x000fe20000001804 */
[----:B------:R-:W4:Y:S05]  /*15f0*/  LDSM.16.M88.4 R68, [R218+0x1400] ;  /* 0x00140000da44783b */ /* 0x000f2a0000000200 */
[----:B--2---:R-:W-:Y:S06]  /*1600*/  HMMA.16816.F32 R56, R100, R96, R56 ;  /* 0x000000606438723c */ /* 0x004fec0000001838 */
[C---:B------:R-:W-:Y:S06]  /*1610*/  HMMA.16816.F32 R48, R64.reuse, R104, R48 ;  /* 0x000000684030723c */ /* 0x040fec0000001830 */
[----:B------:R-:W-:Y:S01]  /*1620*/  HMMA.16816.F32 R44, R64, R106, R44 ;  /* 0x0000006a402c723c */ /* 0x000fe2000000182c */
[----:B------:R-:W2:Y:S04]  /*1630*/  LDSM.16.M88.4 R64, [R218+0x1800] ;  /* 0x00180000da40783b */ /* 0x000ea80000000200 */
[----:B------:R-:W2:Y:S01]  /*1640*/  LDSM.16.M88.4 R104, [R132+0x8000] ;  /* 0x008000008468783b */ /* 0x000ea20000000200 */
[C---:B------:R-:W-:Y:S06]  /*1650*/  HMMA.16816.F32 R60, R100.reuse, R98, R60 ;  /* 0x00000062643c723c */ /* 0x040fec000000183c */
[C---:B------:R-:W-:Y:S06]  /*1660*/  HMMA.16816.F32 R16, R100.reuse, R92, R16 ;  /* 0x0000005c6410723c */ /* 0x040fec0000001810 */
[C---:B---3--:R-:W-:Y:S06]  /*1670*/  HMMA.16816.F32 R40, R100.reuse, R88, R40 ;  /* 0x000000586428723c */ /* 0x048fec0000001828 */
[C---:B-1----:R-:W-:Y:S06]  /*1680*/  HMMA.16816.F32 R28, R100.reuse, R84, R28 ;  /* 0x00000054641c723c */ /* 0x042fec000000181c */
[C---:B------:R-:W-:Y:S06]  /*1690*/  HMMA.16816.F32 R32, R100.reuse, R94, R32 ;  /* 0x0000005e6420723c */ /* 0x040fec0000001820 */
[C---:B------:R-:W-:Y:S06]  /*16a0*/  HMMA.16816.F32 R24, R100.reuse, R90, R24 ;  /* 0x0000005a6418723c */ /* 0x040fec0000001818 */
[----:B------:R-:W-:Y:S01]  /*16b0*/  HMMA.16816.F32 R20, R100, R86, R20 ;  /* 0x000000566414723c */ /* 0x000fe20000001814 */
[----:B------:R-:W1:Y:S05]  /*16c0*/  LDSM.16.M88.4 R100, [R132+0x8400] ;  /* 0x008400008464783b */ /* 0x000e6a0000000200 */
[C---:B----4-:R-:W-:Y:S06]  /*16d0*/  HMMA.16816.F32 R56, R76.reuse, R72, R56 ;  /* 0x000000484c38723c */ /* 0x050fec0000001838 */
[----:B------:R-:W-:Y:S06]  /*16e0*/  HMMA.16816.F32 R60, R76, R74, R60 ;  /* 0x0000004a4c3c723c */ /* 0x000fec000000183c */
[C---:B------:R-:W-:Y:S06]  /*16f0*/  HMMA.16816.F32 R48, R80.reuse, R96, R48 ;  /* 0x000000605030723c */ /* 0x040fec0000001830 */
[C---:B------:R-:W-:Y:S01]  /*1700*/  HMMA.16816.F32 R44, R80.reuse, R98, R44 ;  /* 0x00000062502c723c */ /* 0x040fe2000000182c */
[----:B------:R-:W-:Y:S05]  /*1710*/  LDSM.16.M88.4 R96, [R132+0x8800] ;  /* 0x008800008460783b */ /* 0x000fea0000000200 */
        /* <DEDUP_REMOVED lines=9> */
[----:B------:R-:W3:Y:S01]  /*17b0*/  LDSM.16.M88.4 R80, [R218+0x2000] ;  /* 0x00200000da50783b */ /* 0x000ee20000000200 */
        /* <DEDUP_REMOVED lines=9> */
[C---:B------:R-:W-:Y:S06]  /*1850*/  HMMA.16816.F32 R48, R112.reuse, R72, R48 ;  /* 0x000000487030723c */ /* 0x040fec0000001830 */
[----:B------:R-:W-:Y:S01]  /*1860*/  HMMA.16816.F32 R44, R112, R74, R44 ;  /* 0x0000004a702c723c */ /* 0x000fe2000000182c */
[----:B------:R-:W4:Y:S05]  /*1870*/  LDSM.16.M88.4 R72, [R218+0x2800] ;  /* 0x00280000da48783b */ /* 0x000f2a0000000200 */
[----:B-1----:R-:W-:Y:S06]  /*1880*/  HMMA.16816.F32 R16, R108, R100, R16 ;  /* 0x000000646c10723c */ /* 0x002fec0000001810 */
[----:B------:R-:W-:Y:S06]  /*1890*/  HMMA.16816.F32 R36, R112, R116, R36 ;  /* 0x000000747024723c */ /* 0x000fec0000001824 */
[----:B------:R-:W-:Y:S06]  /*18a0*/  HMMA.16816.F32 R32, R108, R102, R32 ;  /* 0x000000666c20723c */ /* 0x000fec0000001820 */
[----:B---3--:R-:W-:Y:S06]  /*18b0*/  HMMA.16816.F32 R56, R84, R80, R56 ;  /* 0x000000505438723c */ /* 0x008fec0000001838 */
[C---:B------:R-:W-:Y:S06]  /*18c0*/  HMMA.16816.F32 R12, R112.reuse, R68, R12 ;  /* 0x00000044700c723c */ /* 0x040fec000000180c */
[C---:B------:R-:W-:Y:S01]  /*18d0*/  HMMA.16816.F32 R172, R112.reuse, R70, R172 ;  /* 0x0000004670ac723c */ /* 0x040fe200000018ac */
[----:B------:R-:W1:Y:S05]  /*18e0*/  LDSM.16.M88.4 R68, [R218+0x2c00] ;  /* 0x002c0000da44783b */ /* 0x000e6a0000000200 */
[C---:B------:R-:W-:Y:S06]  /*18f0*/  HMMA.16816.F32 R52, R112.reuse, R64, R52 ;  /* 0x000000407034723c */ /* 0x040fec0000001834 */
[----:B------:R-:W-:Y:S01]  /*1900*/  HMMA.16816.F32 R8, R112, R66, R8 ;  /* 0x000000427008723c */ /* 0x000fe20000001808 */
[----:B------:R-:W3:Y:S01]  /*1910*/  LDSM.16.M88.4 R64, [R219+0x4000] ;  /* 0x00400000db40783b */ /* 0x000ee20000000200 */
[----:B------:R-:W-:Y:S01]  /*1920*/  FMNMX.FTZ R2, R56, R57, !PT ;  /* 0x0000003938027209 */ /* 0x000fe20007810000 */
[----:B------:R-:W-:-:S04]  /*1930*/  DEPBAR.LE SB0, 0x0 ;  /* 0x000080000000791a */ /* 0x000fc80000000000 */
[----:B------:R-:W-:Y:S06]  /*1940*/  HMMA.16816.F32 R4, R112, R118, R4 ;  /* 0x000000767004723c */ /* 0x000fec0000001804 */
[----:B------:R-:W-:Y:S06]  /*1950*/  HMMA.16816.F32 R40, R108, R96, R40 ;  /* 0x000000606c28723c */ /* 0x000fec0000001828 */
[C---:B------:R-:W-:Y:S06]  /*1960*/  HMMA.16816.F32 R60, R84.reuse, R82, R60 ;  /* 0x00000052543c723c */ /* 0x040fec000000183c */
[----:B--2---:R-:W-:Y:S06]  /*1970*/  HMMA.16816.F32 R16, R84, R76, R16 ;  /* 0x0000004c5410723c */ /* 0x004fec0000001810 */
[-C--:B------:R-:W-:Y:S06]  /*1980*/  HMMA.16816.F32 R28, R108, R92.reuse, R28 ;  /* 0x0000005c6c1c723c */ /* 0x080fec000000181c */
[----:B------:R-:W-:Y:S06]  /*1990*/  HMMA.16816.F32 R36, R88, R92, R36 ;  /* 0x0000005c5824723c */ /* 0x000fec0000001824 */
[----:B------:R-:W-:Y:S01]  /*19a0*/  HMMA.16816.F32 R32, R84, R78, R32 ;  /* 0x0000004e5420723c */ /* 0x000fe20000001820 */
[----:B------:R-:W-:-:S04]  /*19b0*/  FMNMX.FTZ R2, R60, R2, !PT ;  /* 0x000000023c027209 */ /* 0x000fc80007810000 */
[----:B------:R-:W-:Y:S01]  /*19c0*/  FMNMX.FTZ R2, R61, R2, !PT ;  /* 0x000000023d027209 */ /* 0x000fe20007810000 */
[----:B------:R-:W-:Y:S03]  /*19d0*/  HMMA.16816.F32 R48, R88, R104, R48 ;  /* 0x000000685830723c */ /* 0x000fe60000001830 */
[----:B------:R-:W-:-:S03]  /*19e0*/  FMNMX.FTZ R2, R16, R2, !PT ;  /* 0x0000000210027209 */ /* 0x000fc60007810000 */
[----:B------:R-:W-:Y:S01]  /*19f0*/  HMMA.16816.F32 R44, R88, R106, R44 ;  /* 0x0000006a582c723c */ /* 0x000fe2000000182c */
[----:B------:R-:W-:-:S05]  /*1a00*/  FMNMX.FTZ R2, R17, R2, !PT ;  /* 0x0000000211027209 */ /* 0x000fca0007810000 */
[C---:B------:R-:W-:Y:S06]  /*1a10*/  HMMA.16816.F32 R12, R88.reuse, R100, R12 ;  /* 0x00000064580c723c */ /* 0x040fec000000180c */
[C---:B------:R-:W-:Y:S06]  /*1a20*/  HMMA.16816.F32 R172, R88.reuse, R102, R172 ;  /* 0x0000006658ac723c */ /* 0x040fec00000018ac */
[C---:B------:R-:W-:Y:S06]  /*1a30*/  HMMA.16816.F32 R52, R88.reuse, R96, R52 ;  /* 0x000000605834723c */ /* 0x040fec0000001834 */
[C---:B------:R-:W-:Y:S06]  /*1a40*/  HMMA.16816.F32 R8, R88.reuse, R98, R8 ;  /* 0x000000625808723c */ /* 0x040fec0000001808 */
[----:B------:R-:W-:Y:S06]  /*1a50*/  HMMA.16816.F32 R4, R88, R94, R4 ;  /* 0x0000005e5804723c */ /* 0x000fec0000001804 */
[----:B----4-:R-:W-:Y:S06]  /*1a60*/  HMMA.16816.F32 R40, R84, R72, R40 ;  /* 0x000000485428723c */ /* 0x010fec0000001828 */
[C---:B------:R-:W-:Y:S06]  /*1a70*/  HMMA.16816.F32 R24, R108.reuse, R98, R24 ;  /* 0x000000626c18723c */ /* 0x040fec0000001818 */
[----:B------:R-:W-:Y:S06]  /*1a80*/  HMMA.16816.F32 R20, R108, R94, R20 ;  /* 0x0000005e6c14723c */ /* 0x000fec0000001814 */
[-C--:B-1----:R-:W-:Y:S06]  /*1a90*/  HMMA.16816.F32 R28, R84, R68.reuse, R28 ;  /* 0x00000044541c723c */ /* 0x082fec000000181c */
[C---:B---3--:R-:W-:Y:S06]  /*1aa0*/  HMMA.16816.F32 R36, R64.reuse, R68, R36 ;  /* 0x000000444024723c */ /* 0x048fec0000001824 */
[----:B------:R-:W-:Y:S01]  /*1ab0*/  HMMA.16816.F32 R48, R64, R80, R48 ;  /* 0x000000504030723c */ /* 0x000fe20000001830 */
[----:B------:R-:W-:Y:S01]  /*1ac0*/  FMNMX.FTZ R68, R32, R2, !PT ;  /* 0x0000000220447209 */ /* 0x000fe20007810000 */
[----:B------:R-:W-:-:S03]  /*1ad0*/  IMAD R2, R122, 0x20, R121 ;  /* 0x000000207a027824 */ /* 0x000fc600078e0279 */
        /* <DEDUP_REMOVED lines=8> */
[----:B------:R-:W-:Y:S06]  /*1b60*/  HMMA.16816.F32 R4, R64, R70, R4 ;  /* 0x000000464004723c */ /* 0x000fec0000001804 */
[----:B------:R-:W-:Y:S01]  /*1b70*/  HMMA.16816.F32 R24, R84, R74, R24 ;  /* 0x0000004a5418723c */ /* 0x000fe20000001818 */
[----:B------:R-:W-:-:S04]  /*1b80*/  FMNMX.FTZ R67, R58, R59, !PT ;  /* 0x0000003b3a437209 */ /* 0x000fc80007810000 */
[----:B------:R-:W-:Y:S01]  /*1b90*/  FMNMX.FTZ R67, R62, R67, !PT ;  /* 0x000000433e437209 */ /* 0x000fe20007810000 */
[----:B------:R-:W-:Y:S01]  /*1ba0*/  HMMA.16816.F32 R20, R84, R70, R20 ;  /* 0x000000465414723c */ /* 0x000fe20000001814 */
[----:B------:R-:W-:Y:S06]  /*1bb0*/  BAR.SYNC.DEFER_BLOCKING 0x0 ;  /* 0x0000000000007b1d */ /* 0x000fec0000010000 */
[----:B------:R-:W-:-:S02]  /*1bc0*/  NOP ;  /* 0x0000000000007918 */ /* 0x000fc40000000000 */
[----:B------:R-:W-:-:S15]  /*1bd0*/  @!P0 BRA `(.L_x_493) ;  /* 0x0000000000608947 */ /* 0x000fde0003800000 */
[----:B------:R-:W-:Y:S01]  /*1be0*/  VIADD R70, R3, 0xfffffffe ;  /* 0xfffffffe03467836 */ /* 0x000fe20000000000 */
[----:B------:R-:W-:Y:S02]  /*1bf0*/  USHF.L.U32 UR4, UR8, 0x5, URZ ;  /* 0x0000000508047899 */ /* 0x000fe4000800063f */
[----:B------:R-:W-:Y:S01]  /*1c00*/  USHF.L.U64.HI UR8, UR8, 0x5, UR9 ;  /* 0x0000000508087899 */ /* 0x000fe20008010209 */
[C---:B------:R-:W-:Y:S01]  /*1c10*/  IMAD R66, R70.reuse, UR14, RZ ;  /* 0x0000000e46427c24 */ /* 0x040fe2000f8e02ff */
[----:B------:R-:W-:Y:S01]  /*1c20*/  SHF.R.S32.HI R64, RZ, 0x1f, R70 ;  /* 0x0000001fff407819 */ /* 0x000fe20000011446 */
[----:B------:R-:W-:-:S04]  /*1c30*/  IMAD.WIDE.U32 R70, R70, UR15, R228 ;  /* 0x0000000f46467c25 */ /* 0x000fc8000f8e00e4 */
[----:B------:R-:W-:Y:S01]  /*1c40*/  IMAD R66, R64, UR15, R66 ;  /* 0x0000000f40427c24 */ /* 0x000fe2000f8e0242 */
[C---:B------:R-:W-:Y:S01]  /*1c50*/  LEA R72, P2, R70.reuse, UR6, 0x1 ;  /* 0x0000000646487c11 */ /* 0x040fe2000f8408ff */
[----:B------:R-:W-:Y:S02]  /*1c60*/  IMAD.U32 R65, RZ, RZ, UR4 ;  /* 0x00000004ff417e24 */ /* 0x000fe4000f8e00ff */
[----:B------:R-:W-:Y:S01]  /*1c70*/  IMAD.U32 R64, RZ, RZ, UR8 ;  /* 0x00000008ff407e24 */ /* 0x000fe2000f8e00ff */
[----:B------:R-:W-:Y:S02]  /*1c80*/  IADD3 R66, R71, R66, RZ ;  /* 0x0000004247427210 */ /* 0x000fe40007ffe0ff */
        /* <DEDUP_REMOVED lines=13> */
.L_x_493:
[----:B------:R-:W-:Y:S01]  /*1d60*/  FMNMX.FTZ R67, R63, R67, !PT ;  /* 0x000000433f437209 */ /* 0x000fe20007810000 */
[----:B------:R-:W-:Y:S01]  /*1d70*/  IMAD.WIDE.U32 R232, R171, -0x326172a9, RZ ;  /* 0xcd9e8d57abe87825 */ /* 0x000fe200078e00ff */
[----:B------:R-:W-:Y:S01]  /*1d80*/  FMNMX.FTZ R65, R24, R68, !PT ;  /* 0x0000004418417209 */ /* 0x000fe20007810000 */
[----:B------:R-:W-:Y:S01]  /*1d90*/  UIADD3 UR25, UR33, -0x4498517b, URZ ;  /* 0xbb67ae8521197890 */ /* 0x000fe2000fffe03f */
[----:B-1----:R-:W-:Y:S01]  /*1da0*/  FMNMX.FTZ R74, R18, R67, !PT ;  /* 0x00000043124a7209 */ /* 0x002fe20007810000 */
[----:B------:R-:W-:Y:S01]  /*1db0*/  IMAD.WIDE.U32 R206, R170, -0x2daee0ad, RZ ;  /* 0xd2511f53aace7825 */ /* 0x000fe200078e00ff */
[----:B------:R-:W-:Y:S01]  /*1dc0*/  FMNMX.FTZ R65, R25, R65, !PT ;  /* 0x0000004119417209 */ /* 0x000fe20007810000 */
[----:B------:R-:W-:Y:S01]  /*1dd0*/  UIADD3 UR26, UR32, -0x61c88647, URZ ;  /* 0x9e3779b9201a7890 */ /* 0x000fe2000fffe03f */
[----:B------:R-:W-:Y:S01]  /*1de0*/  FMNMX.FTZ R74, R19, R74, !PT ;  /* 0x0000004a134a7209 */ /* 0x000fe20007810000 */
[----:B------:R-:W-:Y:S01]  /*1df0*/  UIADD3 UR24, UR32, 0x3c6ef372, URZ ;  /* 0x3c6ef37220187890 */ /* 0x000fe2000fffe03f */
[----:B------:R-:W-:Y:S01]  /*1e00*/  FMNMX.FTZ R65, R28, R65, !PT ;  /* 0x000000411c417209 */ /* 0x000fe20007810000 */
[----:B------:R-:W-:Y:S01]  /*1e10*/  UIADD3 UR23, UR33, 0x76cf5d0a, URZ ;  /* 0x76cf5d0a21177890 */ /* 0x000fe2000fffe03f */
[----:B------:R-:W-:Y:S01]  /*1e20*/  FMNMX.FTZ R74, R34, R74, !PT ;  /* 0x0000004a224a7209 */ /* 0x000fe20007810000 */
[----:B------:R-:W-:Y:S01]  /*1e30*/  UIADD3 UR21, UR33, 0x32370b8f, URZ ;  /* 0x32370b8f21157890 */ /* 0x000fe2000fffe03f */
[----:B------:R-:W-:Y:S01]  /*1e40*/  FMNMX.FTZ R65, R29, R65, !PT ;  /* 0x000000411d417209 */ /* 0x000fe20007810000 */
[----:B------:R-:W-:Y:S01]  /*1e50*/  IMAD.WIDE.U32 R210, R176, -0x326172a9, RZ ;  /* 0xcd9e8d57b0d27825 */ /* 0x000fe200078e00ff */
[----:B------:R-:W-:Y:S01]  /*1e60*/  FMNMX.FTZ R72, R48, R49, !PT ;  /* 0x0000003130487209 */ /* 0x000fe20007810000 */
[----:B------:R-:W-:Y:S01]  /*1e70*/  UIADD3 UR22, UR32, -0x255992d5, URZ ;  /* 0xdaa66d2b20167890 */ /* 0x000fe2000fffe03f */
[----:B------:R-:W-:Y:S01]  /*1e80*/  FMNMX.FTZ R74, R35, R74, !PT ;  /* 0x0000004a234a7209 */ /* 0x000fe20007810000 */
[----:B------:R-:W-:Y:S01]  /*1e90*/  UIADD3 UR20, UR32, 0x78dde6e4, URZ ;  /* 0x78dde6e420147890 */ /* 0x000fe2000fffe03f */
[----:B------:R-:W-:Y:S01]  /*1ea0*/  FMNMX.FTZ R65, R20, R65, !PT ;  /* 0x0000004114417209 */ /* 0x000fe20007810000 */
[----:B------:R-:W-:Y:S01]  /*1eb0*/  UIADD3 UR19, UR33, -0x126145ec, URZ ;  /* 0xed9eba1421137890 */ /* 0x000fe2000fffe03f */
[----:B------:R-:W-:Y:S01]  /*1ec0*/  FMNMX.FTZ R72, R44, R72, !PT ;  /* 0x000000482c487209 */ /* 0x000fe20007810000 */
[----:B------:R-:W-:Y:S01]  /*1ed0*/  UIADD3 UR18, UR33, -0x56f99767, URZ ;  /* 0xa906689921127890 */ /* 0x000fe2000fffe03f */
[----:B------:R-:W-:Y:S01]  /*1ee0*/  FMNMX.FTZ R74, R42, R74, !PT ;  /* 0x0000004a2a4a7209 */ /* 0x000fe20007810000 */
[----:B------:R-:W-:Y:S01]  /*1ef0*/  ULDC UR4, c[0x0][0x2ec] ;  /* 0x0000bb0000047ab9 */ /* 0x000fe20000000800 */
[----:B------:R-:W-:Y:S01]  /*1f00*/  FMNMX.FTZ R65, R21, R65, !PT ;  /* 0x0000004115417209 */ /* 0x000fe20007810000 */
[----:B------:R-:W-:Y:S01]  /*1f10*/  UIADD3 UR27, UR32, -0x4ab325aa, URZ ;  /* 0xb54cda56201b7890 */ /* 0x000fe2000fffe03f */
[----:B------:R-:W-:Y:S01]  /*1f20*/  FMNMX.FTZ R72, R45, R72, !PT ;  /* 0x000000482d487209 */ /* 0x000fe20007810000 */
[----:B------:R-:W-:Y:S01]  /*1f30*/  IMAD.IADD R2, R120, 0x1, R2 ;  /* 0x0000000178027824 */ /* 0x000fe200078e0202 */
[----:B------:R-:W-:Y:S01]  /*1f40*/  FMNMX.FTZ R74, R43, R74, !PT ;  /* 0x0000004a2b4a7209 */ /* 0x000fe20007810000 */
[----:B------:R-:W1:Y:S01]  /*1f50*/  SHFL.BFLY PT, R68, R65, 0x2, 0x1f ;  /* 0x0c401f0041447f89 */ /* 0x000e6200000e0000 */
[----:B------:R-:W-:Y:S01]  /*1f60*/  FMNMX.FTZ R72, R12, R72, !PT ;  /* 0x000000480c487209 */ /* 0x000fe20007810000 */
[----:B------:R-:W-:Y:S01]  /*1f70*/  ULDC.U8 UR28, c[0x0][0x388] ;  /* 0x0000e200001c7ab9 */ /* 0x000fe20000000000 */
[----:B------:R-:W-:Y:S01]  /*1f80*/  FMNMX.FTZ R74, R26, R74, !PT ;  /* 0x0000004a1a4a7209 */ /* 0x000fe20007810000 */
[----:B------:R-:W-:Y:S01]  /*1f90*/  IMAD.U32 R200, RZ, RZ, UR28 ;  /* 0x0000001cffc87e24 */ /* 0x000fe2000f8e00ff */
[----:B------:R-:W-:Y:S01]  /*1fa0*/  LOP3.LUT R169, R169, UR32, RZ, 0x3c, !PT ;  /* 0x00000020a9a97c12 */ /* 0x000fe2000f8e3cff */
[----:B------:R-:W-:Y:S01]  /*1fb0*/  UIADD3 UR29, UR33, 0x646e171e, URZ ;  /* 0x646e171e211d7890 */ /* 0x000fe2000fffe03f */
[----:B------:R-:W-:-:S02]  /*1fc0*/  FMNMX.FTZ R72, R13, R72, !PT ;  /* 0x000000480d487209 */ /* 0x000fc40007810000 */
[----:B------:R-:W-:Y:S02]  /*1fd0*/  FMNMX.FTZ R74, R27, R74, !PT ;  /* 0x0000004a1b4a7209 */ /* 0x000fe40007810000 */
[----:B------:R-:W-:Y:S02]  /*1fe0*/  LOP3.LUT R230, R233, R169, RZ, 0x3c, !PT ;  /* 0x000000a9e9e67212 */ /* 0x000fe400078e3cff */
[----:B------:R-:W-:Y:S02]  /*1ff0*/  FMNMX.FTZ R72, R172, R72, !PT ;  /* 0x00000048ac487209 */ /* 0x000fe40007810000 */
[----:B------:R-:W-:Y:S01]  /*2000*/  FMNMX.FTZ R74, R30, R74, !PT ;  /* 0x0000004a1e4a7209 */ /* 0x000fe20007810000 */
[----:B------:R-:W-:Y:S01]  /*2010*/  IMAD.WIDE.U32 R230, R230, -0x2daee0ad, RZ ;  /* 0xd2511f53e6e67825 */ /* 0x000fe200078e00ff */
[----:B------:R-:W-:Y:S02]  /*2020*/  LEA R201, R3, 0xfffffffe, 0x1 ;  /* 0xfffffffe03c97811 */ /* 0x000fe400078e08ff */
[----:B------:R-:W-:-:S02]  /*2030*/  FMNMX.FTZ R72, R173, R72, !PT ;  /* 0x00000048ad487209 */ /* 0x000fc40007810000 */
[----:B------:R-:W-:Y:S02]  /*2040*/  FMNMX.FTZ R74, R31, R74, !PT ;  /* 0x0000004a1f4a7209 */ /* 0x000fe40007810000 */
[----:B------:R-:W-:Y:S02]  /*2050*/  FMNMX.FTZ R71, R50, R51, !PT ;  /* 0x0000003332477209 */ /* 0x000fe40007810000 */
[----:B------:R-:W-:Y:S01]  /*2060*/  LOP3.LUT R78, R207, UR33, R201, 0x96, !PT ;  /* 0x00000021cf4e7c12 */ /* 0x000fe2000f8e96c9 */
[----:B------:R-:W-:Y:S01]  /*2070*/  VIADD R201, R201, 0x1 ;  /* 0x00000001c9c97836 */ /* 0x000fe20000000000 */
[----:B------:R-:W-:Y:S02]  /*2080*/  FMNMX.FTZ R72, R52, R72, !PT ;  /* 0x0000004834487209 */ /* 0x000fe40007810000 */
[----:B------:R-:W-:Y:S01]  /*2090*/  LOP3.LUT R212, R231, UR25, R206, 0x96, !PT ;  /* 0x00000019e7d47c12 */ /* 0x000fe2000f8e96ce */
[----:B------:R-:W-:Y:S01]  /*20a0*/  IMAD.WIDE.U32 R78, R78, -0x326172a9, RZ ;  /* 0xcd9e8d574e4e7825 */ /* 0x000fe200078e00ff */
[----:B------:R-:W-:-:S02]  /*20b0*/  FMNMX.FTZ R74, R22, R74, !PT ;  /* 0x0000004a164a7209 */ /* 0x000fc40007810000 */
[----:B------:R-:W-:Y:S01]  /*20c0*/  FMNMX.FTZ R71, R46, R71, !PT ;  /* 0x000000472e477209 */ /* 0x000fe20007810000 */
[----:B------:R-:W-:Y:S01]  /*20d0*/  IMAD.WIDE.U32 R212, R212, -0x326172a9, RZ ;  /* 0xcd9e8d57d4d47825 */ /* 0x000fe200078e00ff */
[----:B------:R-:W-:Y:S02]  /*20e0*/  FMNMX.FTZ R72, R53, R72, !PT ;  /* 0x0000004835487209 */ /* 0x000fe40007810000 */
[----:B------:R-:W-:Y:S02]  /*20f0*/  FMNMX.FTZ R74, R23, R74, !PT ;  /* 0x0000004a174a7209 */ /* 0x000fe40007810000 */
[----:B------:R-:W-:Y:S02]  /*2100*/  FMNMX.FTZ R71, R47, R71, !PT ;  /* 0x000000472f477209 */ /* 0x000fe40007810000 */
[----:B-1----:R-:W-:Y:S01]  /*2110*/  FMNMX.FTZ R68, R65, R68, !PT ;  /* 0x0000004441447209 */ /* 0x002fe20007810000 */
[----:B------:R-:W1:Y:S01]  /*2120*/  SHFL.BFLY PT, R73, R74, 0x2, 0x1f ;  /* 0x0c401f004a497f89 */ /* 0x000e6200000e0000 */
[----:B------:R-:W-:-:S02]  /*2130*/  FMNMX.FTZ R72, R8, R72, !PT ;  /* 0x0000004808487209 */ /* 0x000fc40007810000 */
[----:B------:R-:W-:Y:S01]  /*2140*/  FMNMX.FTZ R71, R14, R71, !PT ;  /* 0x000000470e477209 */ /* 0x000fe20007810000 */
[----:B------:R-:W2:Y:S01]  /*2150*/  SHFL.BFLY PT, R166, R68, 0x1, 0x1f ;  /* 0x0c201f0044a67f89 */ /* 0x000ea200000e0000 */
[----:B------:R-:W-:Y:S02]  /*2160*/  LOP3.LUT R64, R79, UR26, R232, 0x96, !PT ;  /* 0x0000001a4f407c12 */ /* 0x000fe4000f8e96e8 */
[----:B------:R-:W-:Y:S02]  /*2170*/  LOP3.LUT R76, R213, UR24, R78, 0x96, !PT ;  /* 0x00000018d54c7c12 */ /* 0x000fe4000f8e964e */
[----:B------:R-:W-:Y:S01]  /*2180*/  FMNMX.FTZ R72, R9, R72, !PT ;  /* 0x0000004809487209 */ /* 0x000fe20007810000 */
[----:B------:R-:W-:Y:S01]  /*2190*/  IMAD.WIDE.U32 R66, R64, -0x2daee0ad, RZ ;  /* 0xd2511f5340427825 */ /* 0x000fe200078e00ff */
[----:B------:R-:W-:Y:S02]  /*21a0*/  FMNMX.FTZ R71, R15, R71, !PT ;  /* 0x000000470f477209 */ /* 0x000fe40007810000 */
[----:B------:R-:W-:Y:S01]  /*21b0*/  FMNMX.FTZ R72, R36, R72, !PT ;  /* 0x0000004824487209 */ /* 0x000fe20007810000 */
[----:B------:R-:W-:Y:S01]  /*21c0*/  IMAD.WIDE.U32 R76, R76, -0x2daee0ad, RZ ;  /* 0xd2511f534c4c7825 */ /* 0x000fe200078e00ff */
[----:B------:R-:W-:-:S02]  /*21d0*/  FMNMX.FTZ R71, R174, R71, !PT ;  /* 0x00000047ae477209 */ /* 0x000fc40007810000 */
[----:B------:R-:W-:Y:S02]  /*21e0*/  LOP3.LUT R64, R67, UR23, R230, 0x96, !PT ;  /* 0x0000001743407c12 */ /* 0x000fe4000f8e96e6 */
[----:B------:R-:W-:Y:S02]  /*21f0*/  FMNMX.FTZ R72, R37, R72, !PT ;  /* 0x0000004825487209 */ /* 0x000fe40007810000 */
[----:B------:R-:W-:Y:S01]  /*2200*/  LOP3.LUT R66, R77, UR21, R66, 0x96, !PT ;  /* 0x000000154d427c12 */ /* 0x000fe2000f8e9642 */
[----:B------:R-:W-:Y:S01]  /*2210*/  IMAD.WIDE.U32 R64, R64, -0x326172a9, RZ ;  /* 0xcd9e8d5740407825 */ /* 0x000fe200078e00ff */
[----:B------:R-:W-:Y:S02]  /*2220*/  FMNMX.FTZ R71, R175, R71, !PT ;  /* 0x00000047af477209 */ /* 0x000fe40007810000 */
[----:B------:R-:W-:Y:S01]  /*2230*/  FMNMX.FTZ R72, R4, R72, !PT ;  /* 0x0000004804487209 */ /* 0x000fe20007810000 */
[----:B------:R-:W-:Y:S01]  /*2240*/  IMAD.WIDE.U32 R66, R66, -0x326172a9, RZ ;  /* 0xcd9e8d5742427825 */ /* 0x000fe200078e00ff */
[----:B------:R-:W-:-:S02]  /*2250*/  FMNMX.FTZ R71, R54, R71, !PT ;  /* 0x0000004736477209 */ /* 0x000fc40007810000 */
[----:B------:R-:W-:Y:S02]  /*2260*/  FMNMX.FTZ R72, R5, R72, !PT ;  /* 0x0000004805487209 */ /* 0x000fe40007810000 */
[----:B------:R-:W-:Y:S02]  /*2270*/  LOP3.LUT R208, R211, R169, RZ, 0x3c, !PT ;  /* 0x000000a9d3d07212 */ /* 0x000fe400078e3cff */
[----:B------:R-:W-:Y:S01]  /*2280*/  FMNMX.FTZ R71, R55, R71, !PT ;  /* 0x0000004737477209 */ /* 0x000fe20007810000 */
[----:B------:R-:W3:Y:S01]  /*2290*/  SHFL.BFLY PT, R168, R72, 0x2, 0x1f ;  /* 0x0c401f0048a87f89 */ /* 0x000ee200000e0000 */
[----:B------:R-:W-:Y:S01]  /*22a0*/  LOP3.LUT R65, R65, UR22, R212, 0x96, !PT ;  /* 0x0000001641417c12 */ /* 0x000fe2000f8e96d4 */
[----:B------:R-:W-:Y:S01]  /*22b0*/  IMAD.WIDE.U32 R208, R208, -0x2daee0ad, RZ ;  /* 0xd2511f53d0d07825 */ /* 0x000fe200078e00ff */
[----:B------:R-:W-:Y:S02]  /*22c0*/  LOP3.LUT R64, R67, UR20, R64, 0x96, !PT ;  /* 0x0000001443407c12 */ /* 0x000fe4000f8e9640 */
[----:B------:R-:W-:-:S02]  /*22d0*/  FMNMX.FTZ R71, R10, R71, !PT ;  /* 0x000000470a477209 */ /* 0x000fc40007810000 */
[----:B-1----:R-:W-:Y:S01]  /*22e0*/  FMNMX.FTZ R67, R74, R73, !PT ;  /* 0x000000494a437209 */ /* 0x002fe20007810000 */
[----:B------:R-:W-:Y:S01]  /*22f0*/  IMAD.WIDE.U32 R74, R65, -0x2daee0ad, RZ ;  /* 0xd2511f53414a7825 */ /* 0x000fe200078e00ff */
[----:B--2---:R-:W-:Y:S02]  /*2300*/  FMNMX.FTZ R166, R68, R166, !PT ;  /* 0x000000a644a67209 */ /* 0x004fe40007810000 */
[----:B------:R-:W-:Y:S01]  /*2310*/  FMNMX.FTZ R71, R11, R71, !PT ;  /* 0x000000470b477209 */ /* 0x000fe20007810000 */
[----:B------:R-:W-:Y:S01]  /*2320*/  IMAD.WIDE.U32 R64, R64, -0x2daee0ad, RZ ;  /* 0xd2511f5340407825 */ /* 0x000fe200078e00ff */
[----:B------:R-:W-:-:S03]  /*2330*/  LOP3.LUT R214, R209, UR25, R206, 0x96, !PT ;  /* 0x00000019d1d67c12 */ /* 0x000fc6000f8e96ce */
[----:B------:R-:W-:Y:S01]  /*2340*/  FMUL.FTZ R206, R166, UR4 ;  /* 0x00000004a6ce7c20 */ /* 0x000fe20008410000 */
[----:B------:R-:W-:Y:S01]  /*2350*/  LOP3.LUT R69, R79, UR26, R210, 0x96, !PT ;  /* 0x0000001a4f457c12 */ /* 0x000fe2000f8e96d2 */
[----:B------:R-:W1:Y:S01]  /*2360*/  SHFL.BFLY PT, R165, R67, 0x1, 0x1f ;  /* 0x0c201f0043a57f89 */ /* 0x000e6200000e0000 */
[----:B------:R-:W-:Y:S01]  /*2370*/  FMNMX.FTZ R71, R38, R71, !PT ;  /* 0x0000004726477209 */ /* 0x000fe20007810000 */
[----:B------:R-:W-:Y:S01]  /*2380*/  IMAD.WIDE.U32 R214, R214, -0x326172a9, RZ ;  /* 0xcd9e8d57d6d67825 */ /* 0x000fe200078e00ff */
[----:B------:R-:W-:Y:S02]  /*2390*/  FSETP.NEU.FTZ.AND P1, PT, R166, -INF , PT ;  /* 0xff800000a600780b */ /* 0x000fe40003f3d000 */
[----:B------:R-:W-:Y:S01]  /*23a0*/  LOP3.LUT R68, R75, UR19, R76, 0x96, !PT ;  /* 0x000000134b447c12 */ /* 0x000fe2000f8e964c */
[----:B------:R-:W-:Y:S01]  /*23b0*/  IMAD.WIDE.U32 R202, R69, -0x2daee0ad, RZ ;  /* 0xd2511f5345ca7825 */ /* 0x000fe200078e00ff */
[----:B------:R-:W-:Y:S02]  /*23c0*/  LOP3.LUT R73, R65, UR18, R74, 0x96, !PT ;  /* 0x0000001241497c12 */ /* 0x000fe4000f8e964a */
[----:B------:R-:W-:Y:S01]  /*23d0*/  FMNMX.FTZ R71, R39, R71, !PT ;  /* 0x0000004727477209 */ /* 0x000fe20007810000 */
[----:B------:R-:W-:Y:S01]  /*23e0*/  IMAD.WIDE.U32 R68, R68, -0x326172a9, RZ ;  /* 0xcd9e8d5744447825 */ /* 0x000fe200078e00ff */
[----:B------:R-:W-:-:S02]  /*23f0*/  FSEL R206, R206, RZ, P1 ;  /* 0x000000ffcece7208 */ /* 0x000fc40000800000 */
[----:B------:R-:W-:Y:S01]  /*2400*/  FMNMX.FTZ R65, R6, R71, !PT ;  /* 0x0000004706417209 */ /* 0x000fe20007810000 */
[----:B------:R-:W-:Y:S01]  /*2410*/  IMAD.WIDE.U32 R74, R73, -0x326172a9, RZ ;  /* 0xcd9e8d57494a7825 */ /* 0x000fe200078e00ff */
[----:B---3--:R-:W-:-:S03]  /*2420*/  FMNMX.FTZ R168, R72, R168, !PT ;  /* 0x000000a848a87209 */ /* 0x008fc60007810000 */
[--C-:B------:R-:W-:Y:S01]  /*2430*/  FFMA.FTZ R184, R57, UR4, -R206.reuse ;  /* 0x0000000439b87c23 */ /* 0x100fe200080108ce */
[----:B------:R-:W-:Y:S01]  /*2440*/  FMNMX.FTZ R65, R7, R65, !PT ;  /* 0x0000004107417209 */ /* 0x000fe20007810000 */
[----:B------:R-:W-:Y:S01]  /*2450*/  FFMA.FTZ R178, R60, UR4, -R206 ;  /* 0x000000043cb27c23 */ /* 0x000fe200080108ce */
[----:B------:R-:W-:Y:S01]  /*2460*/  LOP3.LUT R57, R75, UR27, R68, 0x96, !PT ;  /* 0x0000001b4b397c12 */ /* 0x000fe2000f8e9644 */
[----:B------:R-:W-:Y:S01]  /*2470*/  FFMA.FTZ R185, R56, UR4, -R206 ;  /* 0x0000000438b97c23 */ /* 0x000fe200080108ce */
[C---:B------:R-:W-:Y:S01]  /*2480*/  LOP3.LUT R68, R74.reuse, 0xffff, RZ, 0xc0, !PT ;  /* 0x0000ffff4a447812 */ /* 0x040fe200078ec0ff */
[----:B------:R-:W2:Y:S01]  /*2490*/  SHFL.BFLY PT, R167, R65, 0x2, 0x1f ;  /* 0x0c401f0041a77f89 */ /* 0x000ea200000e0000 */
[----:B------:R-:W-:Y:S01]  /*24a0*/  LOP3.LUT R134, R74, 0xff, RZ, 0xc0, !PT ;  /* 0x000000ff4a867812 */ /* 0x000fe200078ec0ff */
[----:B------:R-:W-:Y:S01]  /*24b0*/  MUFU.EX2 R184, R184 ;  /* 0x000000b800b87308 */ /* 0x000fe20000000800 */
[----:B------:R-:W-:Y:S01]  /*24c0*/  SHF.R.U32.HI R60, RZ, 0x8, R68 ;  /* 0x00000008ff3c7819 */ /* 0x000fe20000011644 */
[--C-:B------:R-:W-:Y:S01]  /*24d0*/  FFMA.FTZ R164, R61, UR4, -R206.reuse ;  /* 0x000000043da47c23 */ /* 0x100fe200080108ce */
[----:B-1----:R-:W-:Y:S01]  /*24e0*/  FMNMX.FTZ R165, R67, R165, !PT ;  /* 0x000000a543a57209 */ /* 0x002fe20007810000 */
[----:B------:R-:W-:Y:S01]  /*24f0*/  FFMA.FTZ R183, R16, UR4, -R206 ;  /* 0x0000000410b77c23 */ /* 0x000fe200080108ce */
[----:B------:R-:W-:Y:S01]  /*2500*/  PRMT R134, R134, 0x5410, R60 ;  /* 0x0000541086867816 */ /* 0x000fe2000000003c */
[--C-:B------:R-:W-:Y:S01]  /*2510*/  FFMA.FTZ R182, R32, UR4, -R206.reuse ;  /* 0x0000000420b67c23 */ /* 0x100fe200080108ce */
[----:B------:R-:W1:Y:S01]  /*2520*/  SHFL.BFLY PT, R60, R168, 0x1, 0x1f ;  /* 0x0c201f00a83c7f89 */ /* 0x000e6200000e0000 */
[C---:B------:R-:W-:Y:S01]  /*2530*/  FMUL.FTZ R205, R165.reuse, UR4 ;  /* 0x00000004a5cd7c20 */ /* 0x040fe20008410000 */
[----:B------:R-:W-:Y:S01]  /*2540*/  FSETP.NEU.FTZ.AND P1, PT, R165, -INF , PT ;  /* 0xff800000a500780b */ /* 0x000fe20003f3d000 */
[----:B------:R-:W3:Y:S01]  /*2550*/  MUFU.EX2 R185, R185 ;  /* 0x000000b900b97308 */ /* 0x000ee20000000800 */
[----:B------:R-:W-:Y:S01]  /*2560*/  SHF.R.U32.HI R133, RZ, 0x10, R57 ;  /* 0x00000010ff857819 */ /* 0x000fe20000011639 */
[--C-:B------:R-:W-:Y:S01]  /*2570*/  FFMA.FTZ R188, R33, UR4, -R206.reuse ;  /* 0x0000000421bc7c23 */ /* 0x100fe200080108ce */
[----:B------:R-:W-:Y:S01]  /*2580*/  FSEL R205, R205, RZ, P1 ;  /* 0x000000ffcdcd7208 */ /* 0x000fe20000800000 */
[----:B------:R-:W-:Y:S01]  /*2590*/  FFMA.FTZ R24, R24, UR4, -R206 ;  /* 0x0000000418187c23 */ /* 0x000fe200080108ce */
[----:B------:R-:W-:-:S02]  /*25a0*/  LOP3.LUT R132, R57, 0xff, RZ, 0xc0, !PT ;  /* 0x000000ff39847812 */ /* 0x000fc400078ec0ff */
[----:B------:R-:W-:Y:S01]  /*25b0*/  SHF.R.U32.HI R61, RZ, 0x18, R57 ;  /* 0x00000018ff3d7819 */ /* 0x000fe20000011639 */
[--C-:B------:R-:W-:Y:S01]  /*25c0*/  FFMA.FTZ R177, R62, UR4, -R205.reuse ;  /* 0x000000043eb17c23 */ /* 0x100fe200080108cd */
[----:B------:R-:W-:Y:S01]  /*25d0*/  LOP3.LUT R62, R57, 0xffff, RZ, 0xc0, !PT ;  /* 0x0000ffff393e7812 */ /* 0x000fe200078ec0ff */
[--C-:B------:R-:W-:Y:S01]  /*25e0*/  FFMA.FTZ R63, R63, UR4, -R205.reuse ;  /* 0x000000043f3f7c23 */ /* 0x100fe200080108cd */
[----:B------:R-:W-:Y:S01]  /*25f0*/  LOP3.LUT R70, R215, UR24, R78, 0x96, !PT ;  /* 0x00000018d7467c12 */ /* 0x000fe2000f8e964e */
[--C-:B------:R-:W-:Y:S01]  /*2600*/  FFMA.FTZ R187, R58, UR4, -R205.reuse ;  /* 0x000000043abb7c23 */ /* 0x100fe200080108cd */
[----:B--2---:R-:W-:Y:S01]  /*2610*/  FMNMX.FTZ R167, R65, R167, !PT ;  /* 0x000000a741a77209 */ /* 0x004fe20007810000 */
[----:B------:R-:W-:Y:S01]  /*2620*/  FFMA.FTZ R186, R59, UR4, -R205 ;  /* 0x000000043bba7c23 */ /* 0x000fe200080108cd */
[----:B------:R-:W-:Y:S01]  /*2630*/  SHF.R.U32.HI R62, RZ, 0x8, R62 ;  /* 0x00000008ff3e7819 */ /* 0x000fe2000001163e */
[----:B------:R-:W-:Y:S01]  /*2640*/  IMAD.WIDE.U32 R70, R70, -0x2daee0ad, RZ ;  /* 0xd2511f5346467825 */ /* 0x000fe200078e00ff */
[----:B------:R-:W-:Y:S01]  /*2650*/  LEA R217, R2, UR5, 0x1 ;  /* 0x0000000502d97c11 */ /* 0x000fe2000f8e08ff */
[----:B------:R-:W2:Y:S01]  /*2660*/  SHFL.BFLY PT, R57, R167, 0x1, 0x1f ;  /* 0x0c201f00a7397f89 */ /* 0x000ea200000e0000 */
[----:B------:R-:W-:Y:S01]  /*2670*/  MUFU.EX2 R177, R177 ;  /* 0x000000b100b17308 */ /* 0x000fe20000000800 */
[----:B------:R-:W-:Y:S01]  /*2680*/  PRMT R132, R132, 0x5410, R62 ;  /* 0x0000541084847816 */ /* 0x000fe2000000003e */
[----:B------:R-:W-:Y:S01]  /*2690*/  UIADD3 UR5, UR32, 0x1715609d, URZ ;  /* 0x1715609d20057890 */ /* 0x000fe2000fffe03f */
[----:B-1----:R-:W-:Y:S01]  /*26a0*/  FMNMX.FTZ R168, R168, R60, !PT ;  /* 0x0000003ca8a87209 */ /* 0x002fe20007810000 */
[----:B------:R-:W-:Y:S01]  /*26b0*/  IMAD.IADD R216, R0, 0x1, R217 ;  /* 0x0000000100d87824 */ /* 0x000fe200078e02d9 */
[----:B------:R-:W-:Y:S01]  /*26c0*/  LEA R200, R200, UR28, 0x10 ;  /* 0x0000001cc8c87c11 */ /* 0x000fe2000f8e80ff */
[----:B------:R-:W1:Y:S01]  /*26d0*/  LDSM.16.MT88.4 R148, [R217+0x9000] ;  /* 0x00900000d994783b */ /* 0x000e620000004200 */
[C---:B------:R-:W-:Y:S01]  /*26e0*/  FSETP.NEU.FTZ.AND P1, PT, R168.reuse, -INF , PT ;  /* 0xff800000a800780b */ /* 0x040fe20003f3d000 */
[----:B------:R-:W-:Y:S01]  /*26f0*/  FMUL.FTZ R204, R168, UR4 ;  /* 0x00000004a8cc7c20 */ /* 0x000fe20008410000 */
[----:B------:R-:W4:Y:S01]  /*2700*/  MUFU.EX2 R2, R63 ;  /* 0x0000003f00027308 */ /* 0x000f220000000800 */
[----:B------:R-:W-:Y:S01]  /*2710*/  LOP3.LUT R56, R203, UR23, R208, 0x96, !PT ;  /* 0x00000017cb387c12 */ /* 0x000fe2000f8e96d0 */
[----:B------:R-:W5:Y:S01]  /*2720*/  LDSM.16.MT88.4 R80, [R216+0x9000] ;  /* 0x00900000d850783b */ /* 0x000f620000004200 */
[----:B------:R-:W-:Y:S01]  /*2730*/  LOP3.LUT R202, R71, UR21, R202, 0x96, !PT ;  /* 0x0000001547ca7c12 */ /* 0x000fe2000f8e96ca */
[----:B------:R-:W-:Y:S01]  /*2740*/  FFMA.FTZ R194, R34, UR4, -R205 ;  /* 0x0000000422c27c23 */ /* 0x000fe200080108cd */
[----:B------:R-:W-:Y:S01]  /*2750*/  FSEL R204, R204, RZ, P1 ;  /* 0x000000ffcccc7208 */ /* 0x000fe20000800000 */
[----:B------:R-:W-:Y:S01]  /*2760*/  IMAD.WIDE.U32 R234, R56, -0x326172a9, RZ ;  /* 0xcd9e8d5738ea7825 */ /* 0x000fe200078e00ff */
[--C-:B------:R-:W-:Y:S01]  /*2770*/  SHF.R.U32.HI R135, RZ, 0x10, R74.reuse ;  /* 0x00000010ff877819 */ /* 0x100fe2000001164a */
[----:B------:R-:W-:Y:S01]  /*2780*/  MUFU.EX2 R187, R187 ;  /* 0x000000bb00bb7308 */ /* 0x000fe20000000800 */
[----:B------:R-:W-:Y:S01]  /*2790*/  SHF.R.U32.HI R67, RZ, 0x18, R74 ;  /* 0x00000018ff437819 */ /* 0x000fe2000001164a */
[----:B------:R-:W-:Y:S01]  /*27a0*/  FFMA.FTZ R193, R48, UR4, -R204 ;  /* 0x0000000430c17c23 */ /* 0x000fe200080108cc */
[----:B------:R-:W-:Y:S01]  /*27b0*/  LOP3.LUT R135, R135, 0xff, RZ, 0xc0, !PT ;  /* 0x000000ff87877812 */ /* 0x000fe200078ec0ff */
[----:B------:R-:W-:Y:S01]  /*27c0*/  IMAD.WIDE.U32 R202, R202, -0x326172a9, RZ ;  /* 0xcd9e8d57caca7825 */ /* 0x000fe200078e00ff */
[----:B------:R-:W-:-:S03]  /*27d0*/  HSET2.LE.AND R132, R132, R200, PT ;  /* 0x000000c884847233 */ /* 0x000fc60003803000 */
[--C-:B------:R-:W-:Y:S01]  /*27e0*/  FFMA.FTZ R192, R49, UR4, -R204.reuse ;  /* 0x0000000431c07c23 */ /* 0x100fe200080108cc */
[----:B---3--:R-:W-:Y:S01]  /*27f0*/  F2FP.F16.F32.PACK_AB R48, R184, R185 ;  /* 0x000000b9b830723e */ /* 0x008fe200000000ff */
[----:B------:R-:W3:Y:S01]  /*2800*/  MUFU.EX2 R186, R186 ;  /* 0x000000ba00ba7308 */ /* 0x000ee20000000800 */
[----:B------:R-:W-:Y:S01]  /*2810*/  PRMT R135, R135, 0x5410, R67 ;  /* 0x0000541087877816 */ /* 0x000fe20000000043 */
[--C-:B------:R-:W-:Y:S01]  /*2820*/  FFMA.FTZ R181, R45, UR4, -R204.reuse ;  /* 0x000000042db57c23 */ /* 0x100fe200080108cc */
[----:B------:R-:W-:Y:S01]  /*2830*/  LOP3.LUT R133, R133, 0xff, RZ, 0xc0, !PT ;  /* 0x000000ff85857812 */ /* 0x000fe200078ec0ff */
[----:B------:R-:W-:Y:S01]  /*2840*/  FFMA.FTZ R191, R44, UR4, -R204 ;  /* 0x000000042cbf7c23 */ /* 0x000fe200080108cc */
[----:B------:R-:W-:Y:S01]  /*2850*/  LOP3.LUT R132, R132, R48, RZ, 0xc0, !PT ;  /* 0x0000003084847212 */ /* 0x000fe200078ec0ff */
[----:B------:R-:W5:Y:S01]  /*2860*/  LDSM.16.MT88.4 R96, [R217+0xa000] ;  /* 0x00a00000d960783b */ /* 0x000f620000004200 */
[----:B------:R-:W-:Y:S01]  /*2870*/  LOP3.LUT R48, R235, UR22, R214, 0x96, !PT ;  /* 0x00000016eb307c12 */ /* 0x000fe2000f8e96d6 */
[----:B------:R-:W-:Y:S01]  /*2880*/  MUFU.EX2 R178, R178 ;  /* 0x000000b200b27308 */ /* 0x000fe20000000800 */
[----:B------:R-:W-:Y:S01]  /*2890*/  LOP3.LUT R234, R203, UR20, R234, 0x96, !PT ;  /* 0x00000014cbea7c12 */ /* 0x000fe2000f8e96ea */
[----:B------:R-:W5:Y:S01]  /*28a0*/  LDSM.16.MT88.4 R108, [R216+0xa000] ;  /* 0x00a00000d86c783b */ /* 0x000f620000004200 */
[----:B------:R-:W-:Y:S01]  /*28b0*/  PRMT R133, R133, 0x5410, R61 ;  /* 0x0000541085857816 */ /* 0x000fe2000000003d */
[----:B------:R-:W-:Y:S01]  /*28c0*/  IMAD.WIDE.U32 R48, R48, -0x2daee0ad, RZ ;  /* 0xd2511f5330307825 */ /* 0x000fe200078e00ff */
[--C-:B------:R-:W-:Y:S01]  /*28d0*/  HSET2.LE.AND R135, R135, R200.reuse, PT ;  /* 0x000000c887877233 */ /* 0x100fe20003803000 */
[----:B------:R-:W5:Y:S01]  /*28e0*/  LDSM.16.MT88.4 R120, [R217+0xb000] ;  /* 0x00b00000d978783b */ /* 0x000f620000004200 */
[----:B----4-:R-:W-:Y:S01]  /*28f0*/  F2FP.F16.F32.PACK_AB R0, R2, R177 ;  /* 0x000000b10200723e */ /* 0x010fe200000000ff */
[----:B------:R-:W-:Y:S01]  /*2900*/  IMAD.WIDE.U32 R234, R234, -0x2daee0ad, RZ ;  /* 0xd2511f53eaea7825 */ /* 0x000fe200078e00ff */
[----:B--2---:R-:W-:Y:S01]  /*2910*/  FMNMX.FTZ R167, R167, R57, !PT ;  /* 0x00000039a7a77209 */ /* 0x004fe20007810000 */
[----:B------:R-:W2:Y:S01]  /*2920*/  MUFU.EX2 R164, R164 ;  /* 0x000000a400a47308 */ /* 0x000ea20000000800 */
[----:B------:R-:W-:Y:S01]  /*2930*/  LOP3.LUT R135, R135, R0, RZ, 0xc0, !PT ;  /* 0x0000000087877212 */ /* 0x000fe200078ec0ff */
[--C-:B------:R-:W-:Y:S01]  /*2940*/  FFMA.FTZ R195, R35, UR4, -R205.reuse ;  /* 0x0000000423c37c23 */ /* 0x100fe200080108cd */
[----:B------:R-:W-:Y:S01]  /*2950*/  HSET2.LE.AND R133, R133, R200, PT ;  /* 0x000000c885857233 */ /* 0x000fe20003803000 */
[C---:B------:R-:W-:Y:S01]  /*2960*/  FMUL.FTZ R203, R167.reuse, UR4 ;  /* 0x00000004a7cb7c20 */ /* 0x040fe20008410000 */
[----:B---3--:R-:W-:Y:S01]  /*2970*/  F2FP.F16.F32.PACK_AB R0, R186, R187 ;  /* 0x000000bbba00723e */ /* 0x008fe200000000ff */
[--C-:B------:R-:W-:Y:S01]  /*2980*/  FFMA.FTZ R196, R18, UR4, -R205.reuse ;  /* 0x0000000412c47c23 */ /* 0x100fe200080108cd */
[----:B------:R-:W-:Y:S01]  /*2990*/  FSETP.NEU.FTZ.AND P1, PT, R167, -INF , PT ;  /* 0xff800000a700780b */ /* 0x000fe20003f3d000 */
[----:B------:R-:W-:Y:S01]  /*29a0*/  MUFU.EX2 R193, R193 ;  /* 0x000000c100c17308 */ /* 0x000fe20000000800 */
[----:B------:R-:W-:Y:S01]  /*29b0*/  LOP3.LUT R48, R235, UR18, R48, 0x96, !PT ;  /* 0x00000012eb307c12 */ /* 0x000fe2000f8e9630 */
[----:B------:R-:W-:Y:S01]  /*29c0*/  FFMA.FTZ R197, R19, UR4, -R205 ;  /* 0x0000000413c57c23 */ /* 0x000fe200080108cd */
[----:B------:R-:W-:Y:S01]  /*29d0*/  LOP3.LUT R133, R133, R0, RZ, 0xc0, !PT ;  /* 0x0000000085857212 */ /* 0x000fe200078ec0ff */
[----:B------:R-:W-:Y:S01]  /*29e0*/  FFMA.FTZ R199, R12, UR4, -R204 ;  /* 0x000000040cc77c23 */ /* 0x000fe200080108cc */
[----:B------:R-:W-:Y:S01]  /*29f0*/  FSEL R203, R203, RZ, P1 ;  /* 0x000000ffcbcb7208 */ /* 0x000fe20000800000 */
[----:B------:R-:W-:Y:S01]  /*2a00*/  LDSM.16.MT88.4 R60, [R217+0x9400] ;  /* 0x00940000d93c783b */ /* 0x000fe20000004200 */
[----:B------:R-:W-:Y:S01]  /*2a10*/  LOP3.LUT R0, R49, UR19, R70, 0x96, !PT ;  /* 0x0000001331007c12 */ /* 0x000fe2000f8e9646 */
[----:B------:R-:W-:Y:S01]  /*2a20*/  IMAD.WIDE.U32 R48, R48, -0x326172a9, RZ ;  /* 0xcd9e8d5730307825 */ /* 0x000fe200078e00ff */
[----:B------:R-:W3:Y:S03]  /*2a30*/  MUFU.EX2 R192, R192 ;  /* 0x000000c000c07308 */ /* 0x000ee60000000800 */
[--C-:B------:R-:W-:Y:S01]  /*2a40*/  FFMA.FTZ R180, R46, UR4, -R203.reuse ;  /* 0x000000042eb47c23 */ /* 0x100fe200080108cb */
[----:B------:R-:W-:Y:S01]  /*2a50*/  FFMA.FTZ R179, R47, UR4, -R203 ;  /* 0x000000042fb37c23 */ /* 0x000fe200080108cb */
[----:B------:R-:W-:Y:S01]  /*2a60*/  IMAD.WIDE.U32 R46, R0, -0x326172a9, RZ ;  /* 0xcd9e8d57002e7825 */ /* 0x000fe200078e00ff */
[----:B------:R-:W-:-:S03]  /*2a70*/  LOP3.LUT R45, R48, 0xffff, RZ, 0xc0, !PT ;  /* 0x0000ffff302d7812 */ /* 0x000fc600078ec0ff */
[--C-:B------:R-:W-:Y:S01]  /*2a80*/  FFMA.FTZ R190, R50, UR4, -R203.reuse ;  /* 0x0000000432be7c23 */ /* 0x100fe200080108cb */
[----:B------:R-:W-:Y:S01]  /*2a90*/  LOP3.LUT R130, R48, 0xff, RZ, 0xc0, !PT ;  /* 0x000000ff30827812 */ /* 0x000fe200078ec0ff */
[----:B------:R-:W-:Y:S01]  /*2aa0*/  FFMA.FTZ R189, R51, UR4, -R203 ;  /* 0x0000000433bd7c23 */ /* 0x000fe200080108cb */
[----:B------:R-:W-:Y:S01]  /*2ab0*/  SHF.R.U32.HI R45, RZ, 0x8, R45 ;  /* 0x00000008ff2d7819 */ /* 0x000fe2000001162d */
[----:B------:R-:W-:Y:S01]  /*2ac0*/  MUFU.EX2 R191, R191 ;  /* 0x000000bf00bf7308 */ /* 0x000fe20000000800 */
[----:B------:R-:W-:Y:S01]  /*2ad0*/  LOP3.LUT R44, R49, UR27, R46, 0x96, !PT ;  /* 0x0000001b312c7c12 */ /* 0x000fe2000f8e962e */
[--C-:B------:R-:W-:Y:S01]  /*2ae0*/  FFMA.FTZ R172, R172, UR4, -R204.reuse ;  /* 0x00000004acac7c23 */ /* 0x100fe200080108cc */
[----:B------:R-:W-:Y:S01]  /*2af0*/  PRMT R130, R130, 0x5410, R45 ;  /* 0x0000541082827816 */ /* 0x000fe2000000002d */
[--C-:B------:R-:W-:Y:S01]  /*2b00*/  FFMA.FTZ R173, R173, UR4, -R204.reuse ;  /* 0x00000004adad7c23 */ /* 0x100fe200080108cc */
[----:B------:R-:W-:Y:S01]  /*2b10*/  LOP3.LUT R45, R44, 0xffff, RZ, 0xc0, !PT ;  /* 0x0000ffff2c2d7812 */ /* 0x000fe200078ec0ff */
[--C-:B------:R-:W-:Y:S01]  /*2b20*/  FFMA.FTZ R174, R174, UR4, -R203.reuse ;  /* 0x00000004aeae7c23 */ /* 0x100fe200080108cb */
[--C-:B------:R-:W-:Y:S01]  /*2b30*/  HSET2.LE.AND R134, R134, R200.reuse, PT ;  /* 0x000000c886867233 */ /* 0x100fe20003803000 */
[----:B------:R-:W4:Y:S01]  /*2b40*/  MUFU.EX2 R181, R181 ;  /* 0x000000b500b57308 */ /* 0x000f220000000800 */
[----:B--2---:R-:W-:Y:S01]  /*2b50*/  F2FP.F16.F32.PACK_AB R58, R164, R178 ;  /* 0x000000b2a43a723e */ /* 0x004fe200000000ff */
[----:B------:R-:W-:Y:S01]  /*2b60*/  FFMA.FTZ R175, R175, UR4, -R203 ;  /* 0x00000004afaf7c23 */ /* 0x000fe200080108cb */
[----:B------:R-:W-:Y:S01]  /*2b70*/  LOP3.LUT R128, R44, 0xff, RZ, 0xc0, !PT ;  /* 0x000000ff2c807812 */ /* 0x000fe200078ec0ff */
[--C-:B------:R-:W-:Y:S01]  /*2b80*/  FFMA.FTZ R52, R52, UR4, -R204.reuse ;  /* 0x0000000434347c23 */ /* 0x100fe200080108cc */
[----:B------:R-:W-:Y:S01]  /*2b90*/  SHF.R.U32.HI R45, RZ, 0x8, R45 ;  /* 0x00000008ff2d7819 */ /* 0x000fe2000001162d */
[----:B------:R-:W-:Y:S01]  /*2ba0*/  FFMA.FTZ R53, R53, UR4, -R204 ;  /* 0x0000000435357c23 */ /* 0x000fe200080108cc */
[----:B------:R-:W-:Y:S01]  /*2bb0*/  SHF.R.U32.HI R131, RZ, 0x10, R48 ;  /* 0x00000010ff837819 */ /* 0x000fe20000011630 */
[----:B------:R-:W-:Y:S01]  /*2bc0*/  MUFU.EX2 R180, R180 ;  /* 0x000000b400b47308 */ /* 0x000fe20000000800 */
[----:B------:R-:W-:Y:S01]  /*2bd0*/  SHF.R.U32.HI R129, RZ, 0x10, R44 ;  /* 0x00000010ff817819 */ /* 0x000fe2000001162c */
[----:B------:R-:W-:Y:S01]  /*2be0*/  FFMA.FTZ R54, R54, UR4, -R203 ;  /* 0x0000000436367c23 */ /* 0x000fe200080108cb */
[----:B------:R-:W-:Y:S01]  /*2bf0*/  PRMT R128, R128, 0x5410, R45 ;  /* 0x0000541080807816 */ /* 0x000fe2000000002d */
[----:B------:R-:W-:Y:S01]  /*2c00*/  FFMA.FTZ R55, R55, UR4, -R203 ;  /* 0x0000000437377c23 */ /* 0x000fe200080108cb */
[----:B------:R-:W-:Y:S01]  /*2c10*/  LOP3.LUT R134, R134, R58, RZ, 0xc0, !PT ;  /* 0x0000003a86867212 */ /* 0x000fe200078ec0ff */
[----:B------:R-:W-:Y:S01]  /*2c20*/  FADD.FTZ R184, R185, R184 ;  /* 0x000000b8b9b87221 */ /* 0x000fe20000010000 */
[----:B------:R-:W-:Y:S01]  /*2c30*/  SHF.R.U32.HI R0, RZ, 0x18, R48 ;  /* 0x00000018ff007819 */ /* 0x000fe20000011630 */
[----:B------:R-:W2:Y:S01]  /*2c40*/  MUFU.EX2 R179, R179 ;  /* 0x000000b300b37308 */ /* 0x000ea20000000800 */
[----:B------:R-:W-:Y:S01]  /*2c50*/  LOP3.LUT R131, R131, 0xff, RZ, 0xc0, !PT ;  /* 0x000000ff83837812 */ /* 0x000fe200078ec0ff */
[----:B------:R-:W2:Y:S01]  /*2c60*/  LDSM.16.MT88.4 R56, [R216+0xb000] ;  /* 0x00b00000d838783b */ /* 0x000ea20000004200 */
[----:B------:R-:W-:Y:S01]  /*2c70*/  SHF.R.U32.HI R44, RZ, 0x18, R44 ;  /* 0x00000018ff2c7819 */ /* 0x000fe2000001162c */
[C---:B-1----:R-:W-:Y:S01]  /*2c80*/  HMMA.16816.F32 R156, R132.reuse, R148, RZ ;  /* 0x00000094849c723c */ /* 0x042fe200000018ff */
[----:B------:R-:W-:Y:S01]  /*2c90*/  LOP3.LUT R129, R129, 0xff, RZ, 0xc0, !PT ;  /* 0x000000ff81817812 */ /* 0x000fe200078ec0ff */
[----:B------:R-:W1:Y:S01]  /*2ca0*/  LDSM.16.MT88.4 R48, [R216+0x9400] ;  /* 0x00940000d830783b */ /* 0x000e620000004200 */
[----:B------:R-:W-:Y:S01]  /*2cb0*/  PRMT R131, R131, 0x5410, R0 ;  /* 0x0000541083837816 */ /* 0x000fe20000000000 */
[----:B------:R-:W-:Y:S01]  /*2cc0*/  MUFU.EX2 R190, R190 ;  /* 0x000000be00be7308 */ /* 0x000fe20000000800 */
[----:B------:R-:W-:Y:S01]  /*2cd0*/  PRMT R129, R129, 0x5410, R44 ;  /* 0x0000541081817816 */ /* 0x000fe2000000002c */
[C---:B-----5:R-:W-:Y:S01]  /*2ce0*/  HMMA.16816.F32 R72, R132.reuse, R80, RZ ;  /* 0x000000508448723c */ /* 0x060fe200000018ff */
[--C-:B------:R-:W-:Y:S01]  /*2cf0*/  HSET2.LE.AND R128, R128, R200.reuse, PT ;  /* 0x000000c880807233 */ /* 0x100fe20003803000 */
[----:B------:R-:W-:Y:S01]  /*2d00*/  FADD.FTZ R186, R187, R186 ;  /* 0x000000babbba7221 */ /* 0x000fe20000010000 */
[----:B---3--:R-:W-:Y:S01]  /*2d10*/  F2FP.F16.F32.PACK_AB R44, R192, R193 ;  /* 0x000000c1c02c723e */ /* 0x008fe200000000ff */
[----:B------:R-:W-:Y:S01]  /*2d20*/  FADD.FTZ R192, R193, R192 ;  /* 0x000000c0c1c07221 */ /* 0x000fe20000010000 */
[--C-:B------:R-:W-:Y:S01]  /*2d30*/  HSET2.LE.AND R130, R130, R200.reuse, PT ;  /* 0x000000c882827233 */ /* 0x100fe20003803000 */
[----:B------:R-:W3:Y:S01]  /*2d40*/  MUFU.EX2 R189, R189 ;  /* 0x000000bd00bd7308 */ /* 0x000ee20000000800 */
[----:B----4-:R-:W-:Y:S01]  /*2d50*/  F2FP.F16.F32.PACK_AB R0, R181, R191 ;  /* 0x000000bfb500723e */ /* 0x010fe200000000ff */
[C---:B------:R-:W-:Y:S01]  /*2d60*/  HMMA.16816.F32 R88, R132.reuse, R96, RZ ;  /* 0x000000608458723c */ /* 0x040fe200000018ff */
[--C-:B------:R-:W-:Y:S01]  /*2d70*/  HSET2.LE.AND R131, R131, R200.reuse, PT ;  /* 0x000000c883837233 */ /* 0x100fe20003803000 */
[----:B------:R-:W-:Y:S01]  /*2d80*/  FADD.FTZ R192, R191, R192 ;  /* 0x000000c0bfc07221 */ /* 0x000fe20000010000 */
[----:B------:R-:W-:Y:S01]  /*2d90*/  LOP3.LUT R128, R128, R44, RZ, 0xc0, !PT ;  /* 0x0000002c80807212 */ /* 0x000fe200078ec0ff */
[----:B------:R-:W-:Y:S01]  /*2da0*/  FADD.FTZ R184, R178, R184 ;  /* 0x000000b8b2b87221 */ /* 0x000fe20000010000 */
[----:B--2---:R-:W-:Y:S01]  /*2db0*/  F2FP.F16.F32.PACK_AB R45, R179, R180 ;  /* 0x000000b4b32d723e */ /* 0x004fe200000000ff */
[----:B------:R-:W2:Y:S01]  /*2dc0*/  MUFU.EX2 R183, R183 ;  /* 0x000000b700b77308 */ /* 0x000ea20000000800 */
[----:B------:R-:W-:Y:S01]  /*2dd0*/  LOP3.LUT R44, R69, UR5, R66, 0x96, !PT ;  /* 0x00000005452c7c12 */ /* 0x000fe2000f8e9642 */
[C---:B------:R-:W-:Y:S01]  /*2de0*/  HMMA.16816.F32 R104, R132.reuse, R108, RZ ;  /* 0x0000006c8468723c */ /* 0x040fe200000018ff */
[----:B------:R-:W-:Y:S01]  /*2df0*/  LOP3.LUT R130, R130, R0, RZ, 0xc0, !PT ;  /* 0x0000000082827212 */ /* 0x000fe200078ec0ff */
[----:B------:R-:W-:Y:S01]  /*2e00*/  FADD.FTZ R186, R177, R186 ;  /* 0x000000bab1ba7221 */ /* 0x000fe20000010000 */
[--C-:B------:R-:W-:Y:S01]  /*2e10*/  HSET2.LE.AND R129, R129, R200.reuse, PT ;  /* 0x000000c881817233 */ /* 0x100fe20003803000 */
[----:B------:R-:W-:Y:S01]  /*2e20*/  FADD.FTZ R192, R181, R192 ;  /* 0x000000c0b5c07221 */ /* 0x000fe20000010000 */
[----:B------:R-:W-:Y:S01]  /*2e30*/  LOP3.LUT R131, R131, R45, RZ, 0xc0, !PT ;  /* 0x0000002d83837212 */ /* 0x000fe200078ec0ff */
[----:B------:R-:W-:Y:S01]  /*2e40*/  IMAD.WIDE.U32 R44, R44, -0x2daee0ad, RZ ;  /* 0xd2511f532c2c7825 */ /* 0x000fe200078e00ff */
[----:B---3--:R-:W-:Y:S01]  /*2e50*/  F2FP.F16.F32.PACK_AB R0, R189, R190 ;  /* 0x000000bebd00723e */ /* 0x008fe200000000ff */
[----:B------:R-:W-:Y:S01]  /*2e60*/  MUFU.EX2 R182, R182 ;  /* 0x000000b600b67308 */ /* 0x000fe20000000800 */
[C---:B------:R-:W-:Y:S01]  /*2e70*/  HMMA.16816.F32 R116, R132.reuse, R120, RZ ;  /* 0x000000788474723c */ /* 0x040fe200000018ff */
[----:B------:R-:W-:Y:S01]  /*2e80*/  LOP3.LUT R202, R47, UR5, R202, 0x96, !PT ;  /* 0x000000052fca7c12 */ /* 0x000fe2000f8e96ca */
[----:B------:R-:W-:Y:S01]  /*2e90*/  FADD.FTZ R189, R190, R189 ;  /* 0x000000bdbebd7221 */ /* 0x000fe20000010000 */
[----:B------:R-:W-:Y:S01]  /*2ea0*/  LOP3.LUT R129, R129, R0, RZ, 0xc0, !PT ;  /* 0x0000000081817212 */ /* 0x000fe200078ec0ff */
[----:B------:R-:W-:Y:S01]  /*2eb0*/  FFMA.FTZ R0, R17, UR4, -R206 ;  /* 0x0000000411007c23 */ /* 0x000fe200080108ce */
[--C-:B------:R-:W-:Y:S01]  /*2ec0*/  SHF.R.U32.HI R17, RZ, 0x10, R44.reuse ;  /* 0x00000010ff117819 */ /* 0x100fe2000001162c */
[C---:B------:R-:W-:Y:S01]  /*2ed0*/  HMMA.16816.F32 R152, R132.reuse, R150, RZ ;  /* 0x000000968498723c */ /* 0x040fe200000018ff */
[----:B------:R-:W-:Y:S01]  /*2ee0*/  SHF.R.U32.HI R67, RZ, 0x18, R44 ;  /* 0x00000018ff437819 */ /* 0x000fe2000001162c */
[----:B------:R-:W3:Y:S01]  /*2ef0*/  MUFU.EX2 R188, R188 ;  /* 0x000000bc00bc7308 */ /* 0x000ee20000000800 */
[----:B------:R-:W-:Y:S01]  /*2f00*/  LOP3.LUT R17, R17, 0xff, RZ, 0xc0, !PT ;  /* 0x000000ff11117812 */ /* 0x000fe200078ec0ff */
[----:B------:R-:W-:Y:S01]  /*2f10*/  FADD.FTZ R189, R180, R189 ;  /* 0x000000bdb4bd7221 */ /* 0x000fe20000010000 */
[----:B------:R-:W-:Y:S01]  /*2f20*/  LOP3.LUT R16, R45, UR29, R64, 0x96, !PT ;  /* 0x0000001d2d107c12 */ /* 0x000fe2000f8e9640 */
[-C--:B------:R-:W-:Y:S01]  /*2f30*/  HMMA.16816.F32 R124, R132, R56.reuse, RZ ;  /* 0x00000038847c723c */ /* 0x080fe200000018ff */
[----:B------:R-:W-:Y:S01]  /*2f40*/  PRMT R67, R17, 0x5410, R67 ;  /* 0x0000541011437816 */ /* 0x000fe20000000043 */
[----:B------:R-:W-:Y:S01]  /*2f50*/  FADD.FTZ R189, R179, R189 ;  /* 0x000000bdb3bd7221 */ /* 0x000fe20000010000 */
[----:B------:R-:W-:Y:S01]  /*2f60*/  LOP3.LUT R32, R44, 0xffff, RZ, 0xc0, !PT ;  /* 0x0000ffff2c207812 */ /* 0x000fe200078ec0ff */
[----:B------:R-:W4:Y:S01]  /*2f70*/  MUFU.EX2 R0, R0 ;  /* 0x0000000000007308 */ /* 0x000f220000000800 */
[----:B------:R-:W-:Y:S01]  /*2f80*/  LOP3.LUT R17, R16, 0xffff, RZ, 0xc0, !PT ;  /* 0x0000ffff10117812 */ /* 0x000fe200078ec0ff */
[----:B------:R-:W-:Y:S01]  /*2f90*/  HMMA.16816.F32 R136, R128, R56, RZ ;  /* 0x000000388088723c */ /* 0x000fe200000018ff */
[----:B------:R-:W-:Y:S01]  /*2fa0*/  LOP3.LUT R66, R44, 0xff, RZ, 0xc0, !PT ;  /* 0x000000ff2c427812 */ /* 0x000fe200078ec0ff */
[----:B------:R-:W-:Y:S01]  /*2fb0*/  FADD.FTZ R184, R164, R184 ;  /* 0x000000b8a4b87221 */ /* 0x000fe20000010000 */
[----:B------:R-:W-:Y:S01]  /*2fc0*/  SHF.R.U32.HI R32, RZ, 0x8, R32 ;  /* 0x00000008ff207819 */ /* 0x000fe20000011620 */
[----:B------:R-:W5:Y:S01]  /*2fd0*/  LDSM.16.MT88.4 R44, [R217+0xa400] ;  /* 0x00a40000d92c783b */ /* 0x000f620000004200 */
[----:B------:R-:W-:Y:S01]  /*2fe0*/  LOP3.LUT R64, R16, 0xff, RZ, 0xc0, !PT ;  /* 0x000000ff10407812 */ /* 0x000fe200078ec0ff */
[----:B------:R-:W-:Y:S01]  /*2ff0*/  MUFU.EX2 R194, R194 ;  /* 0x000000c200c27308 */ /* 0x000fe20000000800 */
[----:B------:R-:W-:Y:S01]  /*3000*/  SHF.R.U32.HI R65, RZ, 0x10, R16 ;  /* 0x00000010ff417819 */ /* 0x000fe20000011610 */
[C---:B------:R-:W-:Y:S01]  /*3010*/  HMMA.16816.F32 R76, R132.reuse, R82, RZ ;  /* 0x00000052844c723c */ /* 0x040fe200000018ff */
[----:B------:R-:W-:Y:S01]  /*3020*/  SHF.R.U32.HI R17, RZ, 0x8, R17 ;  /* 0x00000008ff117819 */ /* 0x000fe20000011611 */
[----:B------:R-:W-:Y:S01]  /*3030*/  FADD.FTZ R186, R2, R186 ;  /* 0x000000ba02ba7221 */ /* 0x000fe20000010000 */
[----:B------:R-:W-:Y:S01]  /*3040*/  PRMT R66, R66, 0x5410, R32 ;  /* 0x0000541042427816 */ /* 0x000fe20000000020 */
[----:B--2---:R-:W-:Y:S01]  /*3050*/  FADD.FTZ R184, R183, R184 ;  /* 0x000000b8b7b87221 */ /* 0x004fe20000010000 */
[----:B------:R-:W-:Y:S01]  /*3060*/  SHF.R.U32.HI R16, RZ, 0x18, R16 ;  /* 0x00000018ff107819 */ /* 0x000fe20000011610 */
[----:B------:R-:W2:Y:S01]  /*3070*/  MUFU.EX2 R195, R195 ;  /* 0x000000c300c37308 */ /* 0x000ea20000000800 */
[----:B------:R-:W-:Y:S01]  /*3080*/  LOP3.LUT R65, R65, 0xff, RZ, 0xc0, !PT ;  /* 0x000000ff41417812 */ /* 0x000fe200078ec0ff */
[C---:B------:R-:W-:Y:S01]  /*3090*/  HMMA.16816.F32 R92, R132.reuse, R98, RZ ;  /* 0x00000062845c723c */ /* 0x040fe200000018ff */
[----:B------:R-:W-:Y:S01]  /*30a0*/  PRMT R64, R64, 0x5410, R17 ;  /* 0x0000541040407816 */ /* 0x000fe20000000011 */
[----:B------:R-:W5:Y:S01]  /*30b0*/  LDSM.16.MT88.4 R32, [R216+0xa400] ;  /* 0x00a40000d820783b */ /* 0x000f620000004200 */
[----:B------:R-:W-:Y:S01]  /*30c0*/  PRMT R65, R65, 0x5410, R16 ;  /* 0x0000541041417816 */ /* 0x000fe20000000010 */
[----:B------:R-:W-:Y:S01]  /*30d0*/  FFMA.FTZ R237, R5, UR4, -R204 ;  /* 0x0000000405ed7c23 */ /* 0x000fe200080108cc */
[--C-:B------:R-:W-:Y:S01]  /*30e0*/  HSET2.LE.AND R66, R66, R200.reuse, PT ;  /* 0x000000c842427233 */ /* 0x100fe20003803000 */
[----:B------:R-:W1:Y:S01]  /*30f0*/  MUFU.EX2 R196, R196 ;  /* 0x000000c400c47308 */ /* 0x000e620000000800 */
[--C-:B------:R-:W-:Y:S01]  /*3100*/  HSET2.LE.AND R64, R64, R200.reuse, PT ;  /* 0x000000c840407233 */ /* 0x100fe20003803000 */
[C---:B------:R-:W-:Y:S01]  /*3110*/  HMMA.16816.F32 R144, R132.reuse, R110, RZ ;  /* 0x0000006e8490723c */ /* 0x040fe200000018ff */
[----:B---3--:R-:W-:Y:S01]  /*3120*/  F2FP.F16.F32.PACK_AB R16, R188, R182 ;  /* 0x000000b6bc10723e */ /* 0x008fe200000000ff */
[C---:B----4-:R-:W-:Y:S01]  /*3130*/  FADD.FTZ R184, R0.reuse, R184 ;  /* 0x000000b800b87221 */ /* 0x050fe20000010000 */
[----:B------:R-:W-:Y:S01]  /*3140*/  F2FP.F16.F32.PACK_AB R56, R0, R183 ;  /* 0x000000b70038723e */ /* 0x000fe200000000ff */
[--C-:B------:R-:W-:Y:S01]  /*3150*/  FFMA.FTZ R36, R36, UR4, -R204.reuse ;  /* 0x0000000424247c23 */ /* 0x100fe200080108cc */
[--C-:B------:R-:W-:Y:S01]  /*3160*/  HSET2.LE.AND R67, R67, R200.reuse, PT ;  /* 0x000000c843437233 */ /* 0x100fe20003803000 */
[----:B------:R-:W3:Y:S01]  /*3170*/  MUFU.EX2 R197, R197 ;  /* 0x000000c500c57308 */ /* 0x000ee20000000800 */
[----:B------:R-:W-:Y:S01]  /*3180*/  HMMA.16816.F32 R140, R132, R122, RZ ;  /* 0x0000007a848c723c */ /* 0x000fe200000018ff */
[----:B--2---:R-:W-:Y:S01]  /*3190*/  F2FP.F16.F32.PACK_AB R198, R195, R194 ;  /* 0x000000c2c3c6723e */ /* 0x004fe200000000ff */
[--C-:B------:R-:W-:Y:S01]  /*31a0*/  FFMA.FTZ R37, R37, UR4, -R204.reuse ;  /* 0x0000000425257c23 */ /* 0x100fe200080108cc */
[----:B------:R-:W-:Y:S01]  /*31b0*/  HSET2.LE.AND R65, R65, R200, PT ;  /* 0x000000c841417233 */ /* 0x000fe20003803000 */
[----:B------:R-:W-:Y:S01]  /*31c0*/  FFMA.FTZ R38, R38, UR4, -R203 ;  /* 0x0000000426267c23 */ /* 0x000fe200080108cb */
[----:B------:R-:W-:Y:S01]  /*31d0*/  LOP3.LUT R66, R66, R16, RZ, 0xc0, !PT ;  /* 0x0000001042427212 */ /* 0x000fe200078ec0ff */
[C---:B------:R-:W-:Y:S01]  /*31e0*/  HMMA.16816.F32 R160, R128.reuse, R148, RZ ;  /* 0x0000009480a0723c */ /* 0x040fe200000018ff */
[----:B------:R-:W-:Y:S01]  /*31f0*/  LOP3.LUT R64, R64, R56, RZ, 0xc0, !PT ;  /* 0x0000003840407212 */ /* 0x000fe200078ec0ff */
[----:B------:R-:W2:Y:S01]  /*3200*/  LDSM.16.MT88.4 R16, [R217+0xb400] ;  /* 0x00b40000d910783b */ /* 0x000ea20000004200 */
[----:B------:R-:W-:Y:S01]  /*3210*/  LOP3.LUT R67, R67, R198, RZ, 0xc0, !PT ;  /* 0x000000c643437212 */ /* 0x000fe200078ec0ff */
[----:B------:R-:W-:Y:S01]  /*3220*/  FFMA.FTZ R198, R13, UR4, -R204 ;  /* 0x000000040dc67c23 */ /* 0x000fe200080108cc */
[----:B------:R-:W-:Y:S01]  /*3230*/  LOP3.LUT R207, R207, UR33, R201, 0x96, !PT ;  /* 0x00000021cfcf7c12 */ /* 0x000fe2000f8e96c9 */
[C---:B------:R-:W-:Y:S01]  /*3240*/  HMMA.16816.F32 R68, R128.reuse, R80, RZ ;  /* 0x000000508044723c */ /* 0x040fe200000018ff */
[----:B------:R-:W-:Y:S01]  /*3250*/  MUFU.EX2 R172, R172 ;  /* 0x000000ac00ac7308 */ /* 0x000fe20000000800 */
[----:B-1----:R-:W-:Y:S01]  /*3260*/  FADD.FTZ R186, R196, R186 ;  /* 0x000000bac4ba7221 */ /* 0x002fe20000010000 */
[--C-:B------:R-:W-:Y:S01]  /*3270*/  FFMA.FTZ R236, R7, UR4, -R203.reuse ;  /* 0x0000000407ec7c23 */ /* 0x100fe200080108cb */
[----:B---3--:R-:W-:Y:S01]  /*3280*/  F2FP.F16.F32.PACK_AB R12, R197, R196 ;  /* 0x000000c4c50c723e */ /* 0x008fe200000000ff */
[----:B------:R-:W-:Y:S01]  /*3290*/  FFMA.FTZ R39, R39, UR4, -R203 ;  /* 0x0000000427277c23 */ /* 0x000fe200080108cb */
[C---:B------:R-:W-:Y:S01]  /*32a0*/  HMMA.16816.F32 R84, R128.reuse, R96, RZ ;  /* 0x000000608054723c */ /* 0x040fe200000018ff */
[----:B------:R-:W-:Y:S01]  /*32b0*/  FADD.FTZ R186, R197, R186 ;  /* 0x000000bac5ba7221 */ /* 0x000fe20000010000 */
[----:B------:R-:W-:Y:S01]  /*32c0*/  LOP3.LUT R65, R65, R12, RZ, 0xc0, !PT ;  /* 0x0000000c41417212 */ /* 0x000fe200078ec0ff */
[----:B------:R-:W-:Y:S01]  /*32d0*/  IMAD.WIDE.U32 R12, R202, -0x2daee0ad, RZ ;  /* 0xd2511f53ca0c7825 */ /* 0x000fe200078e00ff */
[----:B------:R-:W1:Y:S03]  /*32e0*/  MUFU.EX2 R173, R173 ;  /* 0x000000ad00ad7308 */ /* 0x000e660000000800 */
[----:B------:R-:W-:Y:S01]  /*32f0*/  FADD.FTZ R184, R182, R184 ;  /* 0x000000b8b6b87221 */ /* 0x000fe20000010000 */
[C---:B------:R-:W-:Y:S01]  /*3300*/  HMMA.16816.F32 R100, R128.reuse, R108, RZ ;  /* 0x0000006c8064723c */ /* 0x040fe200000018ff */
[----:B------:R-:W-:Y:S01]  /*3310*/  FADD.FTZ R186, R194, R186 ;  /* 0x000000bac2ba7221 */ /* 0x000fe20000010000 */
[----:B------:R-:W-:Y:S01]  /*3320*/  LOP3.LUT R234, R13, UR29, R234, 0x96, !PT ;  /* 0x0000001d0dea7c12 */ /* 0x000fe2000f8e96ea */
[----:B------:R-:W-:Y:S01]  /*3330*/  FADD.FTZ R184, R188, R184 ;  /* 0x000000b8bcb87221 */ /* 0x000fe20000010000 */
[----:B------:R-:W-:Y:S01]  /*3340*/  LOP3.LUT R13, R12, 0xffff, RZ, 0xc0, !PT ;  /* 0x0000ffff0c0d7812 */ /* 0x000fe200078ec0ff */
[----:B------:R-:W-:Y:S01]  /*3350*/  FADD.FTZ R186, R195, R186 ;  /* 0x000000bac3ba7221 */ /* 0x000fe20000010000 */
[----:B------:R-:W-:Y:S01]  /*3360*/  HMMA.16816.F32 R112, R128, R120, RZ ;  /* 0x000000788070723c */ /* 0x000fe200000018ff */
[----:B------:R-:W-:Y:S01]  /*3370*/  SHF.R.U32.HI R201, RZ, 0x10, R12 ;  /* 0x00000010ffc97819 */ /* 0x000fe2000001160c */
[----:B------:R-:W-:Y:S01]  /*3380*/  MUFU.EX2 R174, R174 ;  /* 0x000000ae00ae7308 */ /* 0x000fe20000000800 */
[----:B------:R-:W-:-:S02]  /*3390*/  SHF.R.U32.HI R13, RZ, 0x8, R13 ;  /* 0x00000008ff0d7819 */ /* 0x000fc4000001160d */
[----:B------:R-:W-:Y:S01]  /*33a0*/  LOP3.LUT R209, R12, 0xff, RZ, 0xc0, !PT ;  /* 0x000000ff0cd17812 */ /* 0x000fe200078ec0ff */
[C---:B------:R-:W-:Y:S01]  /*33b0*/  HMMA.16816.F32 R148, R128.reuse, R150, RZ ;  /* 0x000000968094723c */ /* 0x040fe200000018ff */
[----:B------:R-:W-:Y:S02]  /*33c0*/  SHF.R.U32.HI R202, RZ, 0x18, R12 ;  /* 0x00000018ffca7819 */ /* 0x000fe4000001160c */
[----:B------:R-:W-:Y:S01]  /*33d0*/  LOP3.LUT R201, R201, 0xff, RZ, 0xc0, !PT ;  /* 0x000000ffc9c97812 */ /* 0x000fe200078ec0ff */
[----:B------:R-:W-:Y:S01]  /*33e0*/  MUFU.EX2 R175, R175 ;  /* 0x000000af00af7308 */ /* 0x000fe20000000800 */
[----:B------:R-:W-:Y:S01]  /*33f0*/  PRMT R12, R209, 0x5410, R13 ;  /* 0x00005410d10c7816 */ /* 0x000fe2000000000d */
[----:B------:R-:W-:Y:S01]  /*3400*/  HMMA.16816.F32 R80, R128, R82, RZ ;  /* 0x000000528050723c */ /* 0x000fe200000018ff */
[----:B------:R-:W-:Y:S01]  /*3410*/  PRMT R13, R201, 0x5410, R202 ;  /* 0x00005410c90d7816 */ /* 0x000fe200000000ca */
[--C-:B------:R-:W-:Y:S01]  /*3420*/  FFMA.FTZ R202, R15, UR4, -R203.reuse ;  /* 0x000000040fca7c23 */ /* 0x100fe200080108cb */
[----:B------:R-:W-:Y:S01]  /*3430*/  FFMA.FTZ R209, R14, UR4, -R203 ;  /* 0x000000040ed17c23 */ /* 0x000fe200080108cb */
[----:B------:R-:W-:-:S02]  /*3440*/  LOP3.LUT R14, R234, 0xffff, RZ, 0xc0, !PT ;  /* 0x0000ffffea0e7812 */ /* 0x000fc400078ec0ff */
[C---:B------:R-:W-:Y:S01]  /*3450*/  HMMA.16816.F32 R96, R128.reuse, R98, RZ ;  /* 0x000000628060723c */ /* 0x040fe200000018ff */
[----:B------:R3:W4:Y:S01]  /*3460*/  MUFU.EX2 R201, R209 ;  /* 0x000000d100c97308 */ /* 0x0007220000000800 */
[----:B------:R-:W-:Y:S02]  /*3470*/  LOP3.LUT R211, R234, 0xff, RZ, 0xc0, !PT ;  /* 0x000000ffead37812 */ /* 0x000fe400078ec0ff */
[----:B------:R-:W-:Y:S02]  /*3480*/  SHF.R.U32.HI R14, RZ, 0x8, R14 ;  /* 0x00000008ff0e7819 */ /* 0x000fe4000001160e */
[----:B------:R-:W-:Y:S01]  /*3490*/  HMMA.16816.F32 R108, R128, R110, RZ ;  /* 0x0000006e806c723c */ /* 0x000fe200000018ff */
[----:B------:R-:W-:Y:S02]  /*34a0*/  HSET2.LE.AND R12, R12, R200, PT ;  /* 0x000000c80c0c7233 */ /* 0x000fe40003803000 */
[----:B------:R-:W5:Y:S01]  /*34b0*/  MUFU.EX2 R199, R199 ;  /* 0x000000c700c77308 */ /* 0x000f620000000800 */
[----:B------:R-:W-:-:S02]  /*34c0*/  PRMT R211, R211, 0x5410, R14 ;  /* 0x00005410d3d37816 */ /* 0x000fc4000000000e */
[----:B------:R-:W-:Y:S01]  /*34d0*/  HMMA.16816.F32 R120, R128, R122, RZ ;  /* 0x0000007a8078723c */ /* 0x000fe200000018ff */
[--C-:B------:R-:W-:Y:S02]  /*34e0*/  HSET2.LE.AND R13, R13, R200.reuse, PT ;  /* 0x000000c80d0d7233 */ /* 0x100fe40003803000 */
[----:B-1----:R-:W-:Y:S02]  /*34f0*/  F2FP.F16.F32.PACK_AB R14, R173, R172 ;  /* 0x000000acad0e723e */ /* 0x002fe400000000ff */
[----:B------:R-:W1:Y:S01]  /*3500*/  MUFU.EX2 R198, R198 ;  /* 0x000000c600c67308 */ /* 0x000e620000000800 */
[-C--:B------:R-:W-:Y:S01]  /*3510*/  HMMA.16816.F32 R132, R132, R58.reuse, RZ ;  /* 0x0000003a8484723c */ /* 0x080fe200000018ff */
[--C-:B---3--:R-:W-:Y:S01]  /*3520*/  SHF.R.U32.HI R209, RZ, 0x10, R234.reuse ;  /* 0x00000010ffd17819 */ /* 0x108fe200000116ea */
[----:B----4-:R-:W-:Y:S01]  /*3530*/  FADD.FTZ R189, R201, R189 ;  /* 0x000000bdc9bd7221 */ /* 0x010fe20000010000 */
[----:B------:R-:W-:Y:S02]  /*3540*/  SHF.R.U32.HI R234, RZ, 0x18, R234 ;  /* 0x00000018ffea7819 */ /* 0x000fe400000116ea */
[----:B------:R-:W-:Y:S01]  /*3550*/  LOP3.LUT R209, R209, 0xff, RZ, 0xc0, !PT ;  /* 0x000000ffd1d17812 */ /* 0x000fe200078ec0ff */
[----:B------:R-:W-:Y:S01]  /*3560*/  HMMA.16816.F32 R128, R128, R58, RZ ;  /* 0x0000003a8080723c */ /* 0x000fe200000018ff */
[----:B------:R-:W3:Y:S01]  /*3570*/  LDSM.16.MT88.4 R56, [R216+0xb400] ;  /* 0x00b40000d838783b */ /* 0x000ee20000004200 */
[----:B------:R-:W4:Y:S01]  /*3580*/  MUFU.EX2 R202, R202 ;  /* 0x000000ca00ca7308 */ /* 0x000f220000000800 */
[----:B------:R-:W-:Y:S01]  /*3590*/  PRMT R209, R209, 0x5410, R234 ;  /* 0x00005410d1d17816 */ /* 0x000fe200000000ea */
[----:B------:R-:W-:Y:S01]  /*35a0*/  IMAD.WIDE.U32 R234, R207, -0x326172a9, RZ ;  /* 0xcd9e8d57cfea7825 */ /* 0x000fe200078e00ff */
[----:B------:R-:W-:Y:S01]  /*35b0*/  F2FP.F16.F32.PACK_AB R15, R175, R174 ;  /* 0x000000aeaf0f723e */ /* 0x000fe200000000ff */
[C---:B------:R-:W-:Y:S01]  /*35c0*/  HMMA.16816.F32 R156, R64.reuse, R60, R156 ;  /* 0x0000003c409c723c */ /* 0x040fe2000000189c */
[----:B------:R-:W-:Y:S01]  /*35d0*/  LOP3.LUT R14, R12, R14, RZ, 0xc0, !PT ;  /* 0x0000000e0c0e7212 */ /* 0x000fe200078ec0ff */
[----:B-----5:R-:W-:Y:S01]  /*35e0*/  FADD.FTZ R192, R199, R192 ;  /* 0x000000c0c7c07221 */ /* 0x020fe20000010000 */
[----:B------:R-:W-:Y:S01]  /*35f0*/  LOP3.LUT R232, R235, UR26, R232, 0x96, !PT ;  /* 0x0000001aebe87c12 */ /* 0x000fe2000f8e96e8 */
[----:B------:R-:W5:Y:S01]  /*3600*/  MUFU.EX2 R52, R52 ;  /* 0x0000003400347308 */ /* 0x000f620000000800 */
[----:B------:R-:W-:Y:S01]  /*3610*/  LOP3.LUT R15, R13, R15, RZ, 0xc0, !PT ;  /* 0x0000000f0d0f7212 */ /* 0x000fe200078ec0ff */
[----:B------:R-:W-:Y:S01]  /*3620*/  HMMA.16816.F32 R72, R64, R48, R72 ;  /* 0x000000304048723c */ /* 0x000fe20000001848 */
[--C-:B------:R-:W-:Y:S01]  /*3630*/  HSET2.LE.AND R12, R211, R200.reuse, PT ;  /* 0x000000c8d30c7233 */ /* 0x100fe20003803000 */
[----:B------:R-:W-:Y:S01]  /*3640*/  IMAD.WIDE.U32 R232, R232, -0x2daee0ad, RZ ;  /* 0xd2511f53e8e87825 */ /* 0x000fe200078e00ff */
[----:B------:R-:W-:-:S03]  /*3650*/  HSET2.LE.AND R13, R209, R200, PT ;  /* 0x000000c8d10d7233 */ /* 0x000fc60003803000 */
[C---:B-1----:R-:W-:Y:S01]  /*3660*/  FADD.FTZ R192, R198.reuse, R192 ;  /* 0x000000c0c6c07221 */ /* 0x042fe20000010000 */
[----:B------:R-:W-:Y:S01]  /*3670*/  F2FP.F16.F32.PACK_AB R211, R198, R199 ;  /* 0x000000c7c6d3723e */ /* 0x000fe200000000ff */
[C---:B------:R-:W-:Y:S01]  /*3680*/  HMMA.16816.F32 R88, R64.reuse, R44, R88 ;  /* 0x0000002c4058723c */ /* 0x040fe20000001858 */
[----:B----4-:R-:W-:Y:S01]  /*3690*/  F2FP.F16.F32.PACK_AB R209, R202, R201 ;  /* 0x000000c9cad1723e */ /* 0x010fe200000000ff */
[----:B------:R-:W1:Y:S01]  /*36a0*/  MUFU.EX2 R53, R53 ;  /* 0x0000003500357308 */ /* 0x000e620000000800 */
[----:B------:R-:W-:Y:S01]  /*36b0*/  LOP3.LUT R12, R12, R211, RZ, 0xc0, !PT ;  /* 0x000000d30c0c7212 */ /* 0x000fe200078ec0ff */
[----:B------:R-:W-:Y:S01]  /*36c0*/  FADD.FTZ R189, R202, R189 ;  /* 0x000000bdcabd7221 */ /* 0x000fe20000010000 */
[----:B------:R-:W-:Y:S01]  /*36d0*/  LOP3.LUT R13, R13, R209, RZ, 0xc0, !PT ;  /* 0x000000d10d0d7212 */ /* 0x000fe200078ec0ff */
[C---:B------:R-:W-:Y:S01]  /*36e0*/  HMMA.16816.F32 R104, R64.reuse, R32, R104 ;  /* 0x000000204068723c */ /* 0x040fe20000001868 */
[----:B------:R-:W-:Y:S01]  /*36f0*/  LOP3.LUT R230, R233, UR23, R230, 0x96, !PT ;  /* 0x00000017e9e67c12 */ /* 0x000fe2000f8e96e6 */
[----:B------:R-:W-:Y:S01]  /*3700*/  FADD.FTZ R192, R172, R192 ;  /* 0x000000c0acc07221 */ /* 0x000fe20000010000 */
[----:B------:R-:W-:Y:S01]  /*3710*/  FADD.FTZ R189, R174, R189 ;  /* 0x000000bdaebd7221 */ /* 0x000fe20000010000 */
[----:B------:R-:W4:Y:S02]  /*3720*/  MUFU.EX2 R54, R54 ;  /* 0x0000003600367308 */ /* 0x000f240000000800 */
[----:B--2---:R-:W-:Y:S01]  /*3730*/  HMMA.16816.F32 R116, R64, R16, R116 ;  /* 0x000000104074723c */ /* 0x004fe20000001874 */
[----:B------:R-:W-:-:S04]  /*3740*/  IMAD.WIDE.U32 R230, R230, -0x326172a9, RZ ;  /* 0xcd9e8d57e6e67825 */ /* 0x000fc800078e00ff */
[----:B------:R-:W-:Y:S01]  /*3750*/  FADD.FTZ R192, R173, R192 ;  /* 0x000000c0adc07221 */ /* 0x000fe20000010000 */
[----:B------:R-:W-:Y:S01]  /*3760*/  FADD.FTZ R189, R175, R189 ;  /* 0x000000bdafbd7221 */ /* 0x000fe20000010000 */
[----:B------:R-:W-:Y:S01]  /*3770*/  HMMA.16816.F32 R152, R64, R62, R152 ;  /* 0x0000003e4098723c */ /* 0x000fe20000001898 */
[----:B------:R-:W2:Y:S01]  /*3780*/  MUFU.EX2 R55, R55 ;  /* 0x0000003700377308 */ /* 0x000ea20000000800 */
[----:B-----5:R-:W-:-:S04]  /*3790*/  FADD.FTZ R192, R52, R192 ;  /* 0x000000c034c07221 */ /* 0x020fc80000010000 */
[C---:B---3--:R-:W-:Y:S01]  /*37a0*/  HMMA.16816.F32 R124, R64.reuse, R56, R124 ;  /* 0x00000038407c723c */ /* 0x048fe2000000187c */
[----:B-1----:R-:W-:Y:S02]  /*37b0*/  FADD.FTZ R192, R53, R192 ;  /* 0x000000c035c07221 */ /* 0x002fe40000010000 */
[----:B------:R-:W-:Y:S01]  /*37c0*/  MUFU.EX2 R237, R237 ;  /* 0x000000ed00ed7308 */ /* 0x000fe20000000800 */
[----:B----4-:R-:W-:Y:S02]  /*37d0*/  FADD.FTZ R189, R54, R189 ;  /* 0x000000bd36bd7221 */ /* 0x010fe40000010000 */
[C---:B------:R-:W-:Y:S05]  /*37e0*/  HMMA.16816.F32 R76, R64.reuse, R50, R76 ;  /* 0x00000032404c723c */ /* 0x040fea000000184c */
[----:B------:R-:W-:Y:S01]  /*37f0*/  MUFU.EX2 R36, R36 ;  /* 0x0000002400247308 */ /* 0x000fe20000000800 */
[----:B------:R-:W-:Y:S01]  /*3800*/  HMMA.16816.F32 R92, R64, R46, R92 ;  /* 0x0000002e405c723c */ /* 0x000fe2000000185c */
[----:B--2---:R-:W-:-:S05]  /*3810*/  FADD.FTZ R189, R55, R189 ;  /* 0x000000bd37bd7221 */ /* 0x004fca0000010000 */
[C---:B------:R-:W-:Y:S01]  /*3820*/  HMMA.16816.F32 R144, R64.reuse, R34, R144 ;  /* 0x000000224090723c */ /* 0x040fe20000001890 */
[----:B------:R-:W-:Y:S05]  /*3830*/  MUFU.EX2 R37, R37 ;  /* 0x0000002500257308 */ /* 0x000fea0000000800 */
[C---:B------:R-:W-:Y:S03]  /*3840*/  HMMA.16816.F32 R140, R64.reuse, R18, R140 ;  /* 0x00000012408c723c */ /* 0x040fe6000000188c */
[----:B------:R-:W-:Y:S03]  /*3850*/  MUFU.EX2 R38, R38 ;  /* 0x0000002600267308 */ /* 0x000fe60000000800 */
[----:B------:R-:W-:Y:S05]  /*3860*/  HMMA.16816.F32 R132, R64, R58, R132 ;  /* 0x0000003a4084723c */ /* 0x000fea0000001884 */
[----:B------:R-:W-:Y:S01]  /*3870*/  MUFU.EX2 R236, R236 ;  /* 0x000000ec00ec7308 */ /* 0x000fe20000000800 */
[----:B------:R-:W-:Y:S01]  /*3880*/  HMMA.16816.F32 R68, R12, R48, R68 ;  /* 0x000000300c44723c */ /* 0x000fe20000001844 */
[----:B------:R-:W-:-:S02]  /*3890*/  LOP3.LUT R64, R213, UR24, R234, 0x96, !PT ;  /* 0x00000018d5407c12 */ /* 0x000fc4000f8e96ea */
[----:B------:R-:W-:Y:S02]  /*38a0*/  LOP3.LUT R213, R231, UR22, R212, 0x96, !PT ;  /* 0x00000016e7d57c12 */ /* 0x000fe4000f8e96d4 */
[----:B------:R-:W-:Y:S01]  /*38b0*/  LOP3.LUT R66, R215, UR24, R234, 0x96, !PT ;  /* 0x00000018d7427c12 */ /* 0x000fe2000f8e96ea */
[----:B------:R-:W-:Y:S01]  /*38c0*/  IMAD.WIDE.U32 R64, R64, -0x2daee0ad, RZ ;  /* 0xd2511f5340407825 */ /* 0x000fe200078e00ff */
[----:B------:R-:W-:Y:S01]  /*38d0*/  LOP3.LUT R48, R235, UR26, R210, 0x96, !PT ;  /* 0x0000001aeb307c12 */ /* 0x000fe2000f8e96d2 */
[----:B------:R-:W-:Y:S01]  /*38e0*/  HMMA.16816.F32 R100, R12, R32, R100 ;  /* 0x000000200c64723c */ /* 0x000fe20000001864 */
[----:B------:R-:W-:Y:S01]  /*38f0*/  MUFU.EX2 R39, R39 ;  /* 0x0000002700277308 */ /* 0x000fe20000000800 */
[----:B------:R-:W-:Y:S01]  /*3900*/  IMAD.WIDE.U32 R66, R66, -0x2daee0ad, RZ ;  /* 0xd2511f5342427825 */ /* 0x000fe200078e00ff */
[----:B------:R-:W-:-:S03]  /*3910*/  LOP3.LUT R211, R65, UR21, R232, 0x96, !PT ;  /* 0x0000001541d37c12 */ /* 0x000fc6000f8e96e8 */
[----:B------:R-:W-:Y:S01]  /*3920*/  FFMA.FTZ R65, R27, UR4, -R205 ;  /* 0x000000041b417c23 */ /* 0x000fe200080108cd */
[----:B------:R-:W-:Y:S01]  /*3930*/  IMAD.WIDE.U32 R48, R48, -0x2daee0ad, RZ ;  /* 0xd2511f5330307825 */ /* 0x000fe200078e00ff */
[C---:B------:R-:W-:Y:S03]  /*3940*/  HMMA.16816.F32 R112, R12.reuse, R16, R112 ;  /* 0x000000100c70723c */ /* 0x040fe60000001870 */
[----:B------:R-:W-:Y:S01]  /*3950*/  IMAD.WIDE.U32 R210, R211, -0x326172a9, RZ ;  /* 0xcd9e8d57d3d27825 */ /* 0x000fe200078e00ff */
[----:B------:R-:W-:Y:S01]  /*3960*/  LOP3.LUT R208, R49, UR23, R208, 0x96, !PT ;  /* 0x0000001731d07c12 */ /* 0x000fe2000f8e96d0 */
[----:B------:R-:W-:Y:S01]  /*3970*/  MUFU.EX2 R65, R65 ;  /* 0x0000004100417308 */ /* 0x000fe20000000800 */
[----:B------:R-:W-:Y:S01]  /*3980*/  LOP3.LUT R209, R67, UR21, R48, 0x96, !PT ;  /* 0x0000001543d17c12 */ /* 0x000fe2000f8e9630 */
[----:B------:R-:W-:Y:S01]  /*3990*/  IMAD.WIDE.U32 R32, R213, -0x2daee0ad, RZ ;  /* 0xd2511f53d5207825 */ /* 0x000fe200078e00ff */
[----:B------:R-:W-:Y:S01]  /*39a0*/  LOP3.LUT R212, R211, UR20, R230, 0x96, !PT ;  /* 0x00000014d3d47c12 */ /* 0x000fe2000f8e96e6 */
[C---:B------:R-:W-:Y:S03]  /*39b0*/  HMMA.16816.F32 R136, R12.reuse, R56, R136 ;  /* 0x000000380c88723c */ /* 0x040fe60000001888 */
[----:B------:R-:W-:Y:S01]  /*39c0*/  LOP3.LUT R230, R33, UR19, R64, 0x96, !PT ;  /* 0x0000001321e67c12 */ /* 0x000fe2000f8e9640 */
[----:B------:R-:W-:Y:S01]  /*39d0*/  IMAD.WIDE.U32 R212, R212, -0x2daee0ad, RZ ;  /* 0xd2511f53d4d47825 */ /* 0x000fe200078e00ff */
[----:B------:R1:W-:Y:S01]  /*39e0*/  MUFU.EX2 R64, R24 ;  /* 0x0000001800407308 */ /* 0x0003e20000000800 */
[----:B------:R-:W-:Y:S02]  /*39f0*/  HMMA.16816.F32 R160, R12, R60, R160 ;  /* 0x0000003c0ca0723c */ /* 0x000fe400000018a0 */
[----:B------:R-:W-:Y:S01]  /*3a00*/  FFMA.FTZ R56, R25, UR4, -R206 ;  /* 0x0000000419387c23 */ /* 0x000fe200080108ce */
[----:B------:R-:W-:Y:S01]  /*3a10*/  IMAD.WIDE.U32 R230, R230, -0x326172a9, RZ ;  /* 0xcd9e8d57e6e67825 */ /* 0x000fe200078e00ff */
[----:B------:R-:W-:-:S03]  /*3a20*/  LOP3.LUT R16, R213, UR18, R32, 0x96, !PT ;  /* 0x00000012d5107c12 */ /* 0x000fc6000f8e9620 */
[----:B------:R-:W-:Y:S01]  /*3a30*/  FFMA.FTZ R57, R42, UR4, -R205 ;  /* 0x000000042a397c23 */ /* 0x000fe200080108cd */
[----:B------:R-:W-:-:S04]  /*3a40*/  IMAD.WIDE.U32 R32, R208, -0x326172a9, RZ ;  /* 0xcd9e8d57d0207825 */ /* 0x000fc800078e00ff */
[--C-:B------:R-:W-:Y:S01]  /*3a50*/  FFMA.FTZ R60, R40, UR4, -R206.reuse ;  /* 0x00000004283c7c23 */ /* 0x100fe200080108ce */
[----:B------:R-:W-:Y:S01]  /*3a60*/  FFMA.FTZ R61, R41, UR4, -R206 ;  /* 0x00000004293d7c23 */ /* 0x000fe200080108ce */
[----:B------:R-:W-:Y:S01]  /*3a70*/  HMMA.16816.F32 R148, R12, R62, R148 ;  /* 0x0000003e0c94723c */ /* 0x000fe20000001894 */
[----:B------:R-:W-:Y:S01]  /*3a80*/  IMAD.WIDE.U32 R208, R209, -0x326172a9, RZ ;  /* 0xcd9e8d57d1d07825 */ /* 0x000fe200078e00ff */
[----:B------:R-:W-:Y:S01]  /*3a90*/  LOP3.LUT R215, R33, UR22, R214, 0x96, !PT ;  /* 0x0000001621d77c12 */ /* 0x000fe2000f8e96d6 */
[----:B------:R-:W-:Y:S01]  /*3aa0*/  MUFU.EX2 R56, R56 ;  /* 0x0000003800387308 */ /* 0x000fe20000000800 */
[----:B------:R-:W-:Y:S02]  /*3ab0*/  LOP3.LUT R210, R231, UR5, R210, 0x96, !PT ;  /* 0x00000005e7d27c12 */ /* 0x000fe4000f8e96d2 */
[----:B------:R-:W-:Y:S01]  /*3ac0*/  LOP3.LUT R214, R209, UR20, R32, 0x96, !PT ;  /* 0x00000014d1d67c12 */ /* 0x000fe2000f8e9620 */
[----:B-1----:R-:W-:-:S04]  /*3ad0*/  IMAD.WIDE.U32 R24, R16, -0x326172a9, RZ ;  /* 0xcd9e8d5710187825 */ /* 0x002fc800078e00ff */
[--C-:B------:R-:W-:Y:S01]  /*3ae0*/  FFMA.FTZ R62, R43, UR4, -R205.reuse ;  /* 0x000000042b3e7c23 */ /* 0x100fe200080108cd */
[----:B------:R-:W-:Y:S01]  /*3af0*/  FFMA.FTZ R63, R26, UR4, -R205 ;  /* 0x000000041a3f7c23 */ /* 0x000fe200080108cd */
[C---:B------:R-:W-:Y:S01]  /*3b00*/  HMMA.16816.F32 R80, R12.reuse, R50, R80 ;  /* 0x000000320c50723c */ /* 0x040fe20000001850 */
[----:B------:R-:W1:Y:S01]  /*3b10*/  MUFU.EX2 R60, R60 ;  /* 0x0000003c003c7308 */ /* 0x000e620000000800 */
[----:B------:R-:W-:Y:S01]  /*3b20*/  LOP3.LUT R17, R25, UR27, R230, 0x96, !PT ;  /* 0x0000001b19117c12 */ /* 0x000fe2000f8e96e6 */
[----:B------:R-:W-:Y:S01]  /*3b30*/  IMAD.WIDE.U32 R232, R215, -0x2daee0ad, RZ ;  /* 0xd2511f53d7e87825 */ /* 0x000fe200078e00ff */
[----:B------:R-:W-:Y:S02]  /*3b40*/  LOP3.LUT R25, R24, 0xffff, RZ, 0xc0, !PT ;  /* 0x0000ffff18197812 */ /* 0x000fe400078ec0ff */
[--C-:B------:R-:W-:Y:S01]  /*3b50*/  SHF.R.U32.HI R32, RZ, 0x10, R24.reuse ;  /* 0x00000010ff207819 */ /* 0x100fe20000011618 */
[----:B------:R-:W-:Y:S01]  /*3b60*/  IMAD.WIDE.U32 R214, R214, -0x2daee0ad, RZ ;  /* 0xd2511f53d6d67825 */ /* 0x000fe200078e00ff */
[----:B------:R-:W-:Y:S01]  /*3b70*/  LOP3.LUT R40, R17, 0xffff, RZ, 0xc0, !PT ;  /* 0x0000ffff11287812 */ /* 0x000fe200078ec0ff */
[----:B------:R-:W2:Y:S01]  /*3b80*/  MUFU.EX2 R61, R61 ;  /* 0x0000003d003d7308 */ /* 0x000ea20000000800 */
[----:B------:R-:W-:Y:S01]  /*3b90*/  LOP3.LUT R16, R24, 0xff, RZ, 0xc0, !PT ;  /* 0x000000ff18107812 */ /* 0x000fe200078ec0ff */
[----:B------:R-:W-:Y:S01]  /*3ba0*/  HMMA.16816.F32 R84, R12, R44, R84 ;  /* 0x0000002c0c54723c */ /* 0x000fe20000001854 */
[----:B------:R-:W-:-:S02]  /*3bb0*/  SHF.R.U32.HI R24, RZ, 0x18, R24 ;  /* 0x00000018ff187819 */ /* 0x000fc40000011618 */
[----:B------:R-:W-:Y:S02]  /*3bc0*/  SHF.R.U32.HI R33, RZ, 0x8, R25 ;  /* 0x00000008ff217819 */ /* 0x000fe40000011619 */
[----:B------:R-:W-:Y:S01]  /*3bd0*/  LOP3.LUT R51, R32, 0xff, RZ, 0xc0, !PT ;  /* 0x000000ff20337812 */ /* 0x000fe200078ec0ff */
[----:B------:R-:W-:Y:S01]  /*3be0*/  MUFU.EX2 R57, R57 ;  /* 0x0000003900397308 */ /* 0x000fe20000000800 */
[----:B------:R-:W-:Y:S01]  /*3bf0*/  LOP3.LUT R25, R17, 0xff, RZ, 0xc0, !PT ;  /* 0x000000ff11197812 */ /* 0x000fe200078ec0ff */
[C---:B------:R-:W-:Y:S01]  /*3c00*/  HMMA.16816.F32 R96, R12.reuse, R46, R96 ;  /* 0x0000002e0c60723c */ /* 0x040fe20000001860 */
[----:B------:R-:W-:Y:S01]  /*3c10*/  SHF.R.U32.HI R32, RZ, 0x8, R40 ;  /* 0x00000008ff207819 */ /* 0x000fe20000011628 */
[----:B------:R-:W3:Y:S01]  /*3c20*/  LDSM.16.MT88.4 R44, [R217+0x9800] ;  /* 0x00980000d92c783b */ /* 0x000ee20000004200 */
[--C-:B------:R-:W-:Y:S01]  /*3c30*/  SHF.R.U32.HI R26, RZ, 0x10, R17.reuse ;  /* 0x00000010ff1a7819 */ /* 0x100fe20000011611 */
[----:B-1----:R-:W-:Y:S01]  /*3c40*/  FADD.FTZ R184, R60, R184 ;  /* 0x000000b83cb87221 */ /* 0x002fe20000010000 */
[----:B------:R-:W-:Y:S01]  /*3c50*/  PRMT R51, R51, 0x5410, R24 ;  /* 0x0000541033337816 */ /* 0x000fe20000000018 */
[----:B------:R-:W1:Y:S01]  /*3c60*/  MUFU.EX2 R62, R62 ;  /* 0x0000003e003e7308 */ /* 0x000e620000000800 */
[----:B------:R-:W-:Y:S01]  /*3c70*/  PRMT R24, R25, 0x5410, R32 ;  /* 0x0000541019187816 */ /* 0x000fe20000000020 */
[----:B------:R-:W-:Y:S01]  /*3c80*/  HMMA.16816.F32 R128, R12, R58, R128 ;  /* 0x0000003a0c80723c */ /* 0x000fe20000001880 */
[----:B------:R-:W-:Y:S01]  /*3c90*/  SHF.R.U32.HI R25, RZ, 0x18, R17 ;  /* 0x00000018ff197819 */ /* 0x000fe20000011611 */
[----:B------:R-:W4:Y:S01]  /*3ca0*/  LDSM.16.MT88.4 R40, [R216+0x9800] ;  /* 0x00980000d828783b */ /* 0x000f220000004200 */
[----:B------:R-:W-:Y:S01]  /*3cb0*/  LOP3.LUT R17, R26, 0xff, RZ, 0xc0, !PT ;  /* 0x000000ff1a117812 */ /* 0x000fe200078ec0ff */
[----:B--2---:R-:W-:Y:S01]  /*3cc0*/  FADD.FTZ R184, R61, R184 ;  /* 0x000000b83db87221 */ /* 0x004fe20000010000 */
[----:B------:R-:W-:Y:S01]  /*3cd0*/  LOP3.LUT R234, R215, UR18, R232, 0x96, !PT ;  /* 0x00000012d7ea7c12 */ /* 0x000fe2000f8e96e8 */
[----:B------:R-:W2:Y:S01]  /*3ce0*/  MUFU.EX2 R63, R63 ;  /* 0x0000003f003f7308 */ /* 0x000ea20000000800 */
[----:B------:R-:W-:Y:S01]  /*3cf0*/  PRMT R16, R16, 0x5410, R33 ;  /* 0x0000541010107816 */ /* 0x000fe20000000021 */
[----:B------:R-:W-:Y:S01]  /*3d00*/  FFMA.FTZ R58, R8, UR4, -R204 ;  /* 0x00000004083a7c23 */ /* 0x000fe200080108cc */
[----:B------:R-:W-:Y:S01]  /*3d10*/  PRMT R17, R17, 0x5410, R25 ;  /* 0x0000541011117816 */ /* 0x000fe20000000019 */
[----:B------:R-:W-:Y:S01]  /*3d20*/  IMAD.WIDE.U32 R234, R234, -0x326172a9, RZ ;  /* 0xcd9e8d57eaea7825 */ /* 0x000fe200078e00ff */
[----:B------:R-:W-:-:S03]  /*3d30*/  LOP3.LUT R232, R233, UR19, R66, 0x96, !PT ;  /* 0x00000013e9e87c12 */ /* 0x000fc6000f8e9642 */
[----:B------:R-:W-:Y:S01]  /*3d40*/  FFMA.FTZ R59, R9, UR4, -R204 ;  /* 0x00000004093b7c23 */ /* 0x000fe200080108cc */
[--C-:B------:R-:W-:Y:S01]  /*3d50*/  HSET2.LE.AND R24, R24, R200.reuse, PT ;  /* 0x000000c818187233 */ /* 0x100fe20003803000 */
[--C-:B------:R-:W-:Y:S01]  /*3d60*/  FFMA.FTZ R66, R10, UR4, -R203.reuse ;  /* 0x000000040a427c23 */ /* 0x100fe200080108cb */
[----:B------:R-:W-:Y:S01]  /*3d70*/  F2FP.F16.F32.PACK_AB R48, R61, R60 ;  /* 0x0000003c3d30723e */ /* 0x000fe200000000ff */
[----:B------:R-:W-:Y:S01]  /*3d80*/  IMAD.WIDE.U32 R232, R232, -0x326172a9, RZ ;  /* 0xcd9e8d57e8e87825 */ /* 0x000fe200078e00ff */
[--C-:B------:R-:W-:Y:S01]  /*3d90*/  HSET2.LE.AND R50, R16, R200.reuse, PT ;  /* 0x000000c810327233 */ /* 0x100fe20003803000 */
[----:B------:R-:W5:Y:S01]  /*3da0*/  MUFU.EX2 R58, R58 ;  /* 0x0000003a003a7308 */ /* 0x000f620000000800 */
[--C-:B------:R-:W-:Y:S01]  /*3db0*/  HSET2.LE.AND R49, R17, R200.reuse, PT ;  /* 0x000000c811317233 */ /* 0x100fe20003803000 */
[C---:B------:R-:W-:Y:S01]  /*3dc0*/  HMMA.16816.F32 R120, R12.reuse, R18, R120 ;  /* 0x000000120c78723c */ /* 0x040fe20000001878 */
[--C-:B------:R-:W-:Y:S01]  /*3dd0*/  HSET2.LE.AND R51, R51, R200.reuse, PT ;  /* 0x000000c833337233 */ /* 0x100fe20003803000 */
[----:B------:R-:W4:Y:S01]  /*3de0*/  LDSM.16.MT88.4 R16, [R217+0xb800] ;  /* 0x00b80000d910783b */ /* 0x000f220000004200 */
[----:B-1----:R-:W-:Y:S01]  /*3df0*/  F2FP.F16.F32.PACK_AB R207, R62, R57 ;  /* 0x000000393ecf723e */ /* 0x002fe200000000ff */
[----:B------:R-:W-:Y:S01]  /*3e00*/  FADD.FTZ R186, R57, R186 ;  /* 0x000000ba39ba7221 */ /* 0x000fe20000010000 */
[----:B------:R-:W-:Y:S01]  /*3e10*/  F2FP.F16.F32.PACK_AB R67, R56, R64 ;  /* 0x000000403843723e */ /* 0x000fe200000000ff */
[----:B------:R-:W-:Y:S01]  /*3e20*/  MUFU.EX2 R59, R59 ;  /* 0x0000003b003b7308 */ /* 0x000fe20000000800 */
[----:B--2---:R-:W-:Y:S01]  /*3e30*/  F2FP.F16.F32.PACK_AB R8, R65, R63 ;  /* 0x0000003f4108723e */ /* 0x004fe200000000ff */
[----:B------:R-:W-:Y:S01]  /*3e40*/  HMMA.16816.F32 R108, R12, R34, R108 ;  /* 0x000000220c6c723c */ /* 0x000fe2000000186c */
[----:B------:R-:W-:Y:S01]  /*3e50*/  LOP3.LUT R209, R234, 0xffff, RZ, 0xc0, !PT ;  /* 0x0000ffffead17812 */ /* 0x000fe200078ec0ff */
[----:B------:R-:W-:Y:S01]  /*3e60*/  LDSM.16.MT88.4 R32, [R217+0xa800] ;  /* 0x00a80000d920783b */ /* 0x000fe20000004200 */
[----:B------:R-:W-:Y:S01]  /*3e70*/  LOP3.LUT R48, R24, R48, RZ, 0xc0, !PT ;  /* 0x0000003018307212 */ /* 0x000fe200078ec0ff */
[----:B------:R-:W-:Y:S01]  /*3e80*/  FADD.FTZ R186, R62, R186 ;  /* 0x000000ba3eba7221 */ /* 0x000fe20000010000 */
[----:B------:R-:W-:Y:S01]  /*3e90*/  LOP3.LUT R49, R49, R207, RZ, 0xc0, !PT ;  /* 0x000000cf31317212 */ /* 0x000fe200078ec0ff */
[----:B------:R-:W1:Y:S01]  /*3ea0*/  LDSM.16.MT88.4 R24, [R216+0xa800] ;  /* 0x00a80000d818783b */ /* 0x000e620000004200 */
[----:B------:R-:W-:Y:S01]  /*3eb0*/  LOP3.LUT R50, R50, R67, RZ, 0xc0, !PT ;  /* 0x0000004332327212 */ /* 0x000fe200078ec0ff */
[----:B------:R-:W-:Y:S01]  /*3ec0*/  FFMA.FTZ R67, R11, UR4, -R203 ;  /* 0x000000040b437c23 */ /* 0x000fe200080108cb */
[----:B------:R-:W-:Y:S01]  /*3ed0*/  LOP3.LUT R51, R51, R8, RZ, 0xc0, !PT ;  /* 0x0000000833337212 */ /* 0x000fe200078ec0ff */
[----:B------:R-:W2:Y:S01]  /*3ee0*/  MUFU.EX2 R66, R66 ;  /* 0x0000004200427308 */ /* 0x000ea20000000800 */
[----:B------:R-:W-:Y:S01]  /*3ef0*/  LOP3.LUT R9, R234, 0xff, RZ, 0xc0, !PT ;  /* 0x000000ffea097812 */ /* 0x000fe200078ec0ff */
[----:B------:R-:W1:Y:S01]  /*3f00*/  LDSM.16.MT88.4 R12, [R216+0xb800] ;  /* 0x00b80000d80c783b */ /* 0x000e620000004200 */
[----:B------:R-:W-:Y:S01]  /*3f10*/  SHF.R.U32.HI R209, RZ, 0x8, R209 ;  /* 0x00000008ffd17819 */ /* 0x000fe200000116d1 */
[----:B-----5:R-:W-:Y:S01]  /*3f20*/  FADD.FTZ R192, R58, R192 ;  /* 0x000000c03ac07221 */ /* 0x020fe20000010000 */
[----:B------:R-:W-:Y:S01]  /*3f30*/  LOP3.LUT R8, R235, UR27, R232, 0x96, !PT ;  /* 0x0000001beb087c12 */ /* 0x000fe2000f8e96e8 */
[C---:B---3--:R-:W-:Y:S01]  /*3f40*/  HMMA.16816.F32 R156, R48.reuse, R44, R156 ;  /* 0x0000002c309c723c */ /* 0x048fe2000000189c */
[----:B------:R-:W-:Y:S01]  /*3f50*/  SHF.R.U32.HI R207, RZ, 0x10, R234 ;  /* 0x00000010ffcf7819 */ /* 0x000fe200000116ea */
[----:B------:R-:W3:Y:S01]  /*3f60*/  MUFU.EX2 R67, R67 ;  /* 0x0000004300437308 */ /* 0x000ee20000000800 */
[----:B------:R-:W-:Y:S01]  /*3f70*/  PRMT R9, R9, 0x5410, R209 ;  /* 0x0000541009097816 */ /* 0x000fe200000000d1 */
[----:B------:R-:W-:Y:S01]  /*3f80*/  FFMA.FTZ R235, R21, UR4, -R206 ;  /* 0x0000000415eb7c23 */ /* 0x000fe200080108ce */
[----:B------:R-:W-:Y:S01]  /*3f90*/  SHF.R.U32.HI R10, RZ, 0x18, R234 ;  /* 0x00000018ff0a7819 */ /* 0x000fe200000116ea */
[C---:B----4-:R-:W-:Y:S01]  /*3fa0*/  HMMA.16816.F32 R72, R48.reuse, R40, R72 ;  /* 0x000000283048723c */ /* 0x050fe20000001848 */
[C---:B------:R-:W-:Y:S01]  /*3fb0*/  LOP3.LUT R209, R8.reuse, 0xffff, RZ, 0xc0, !PT ;  /* 0x0000ffff08d17812 */ /* 0x040fe200078ec0ff */
[----:B------:R-:W-:Y:S01]  /*3fc0*/  FFMA.FTZ R234, R23, UR4, -R205 ;  /* 0x0000000417ea7c23 */ /* 0x000fe200080108cd */
[----:B------:R-:W-:Y:S01]  /*3fd0*/  LOP3.LUT R11, R207, 0xff, RZ, 0xc0, !PT ;  /* 0x000000ffcf0b7812 */ /* 0x000fe200078ec0ff */
[----:B------:R-:W-:Y:S01]  /*3fe0*/  MUFU.EX2 R235, R235 ;  /* 0x000000eb00eb7308 */ /* 0x000fe20000000800 */
[----:B------:R-:W-:Y:S01]  /*3ff0*/  LOP3.LUT R207, R8, 0xff, RZ, 0xc0, !PT ;  /* 0x000000ff08cf7812 */ /* 0x000fe200078ec0ff */
[C---:B------:R-:W-:Y:S01]  /*4000*/  HMMA.16816.F32 R76, R48.reuse, R42, R76 ;  /* 0x0000002a304c723c */ /* 0x040fe2000000184c */
[----:B------:R-:W-:Y:S01]  /*4010*/  SHF.R.U32.HI R209, RZ, 0x8, R209 ;  /* 0x00000008ffd17819 */ /* 0x000fe200000116d1 */
[----:B--2---:R-:W-:Y:S01]  /*4020*/  FADD.FTZ R189, R66, R189 ;  /* 0x000000bd42bd7221 */ /* 0x004fe20000010000 */
[----:B------:R-:W-:Y:S01]  /*4030*/  PRMT R11, R11, 0x5410, R10 ;  /* 0x000054100b0b7816 */ /* 0x000fe2000000000a */
[----:B------:R-:W-:Y:S01]  /*4040*/  FADD.FTZ R184, R64, R184 ;  /* 0x000000b840b87221 */ /* 0x000fe20000010000 */
[--C-:B------:R-:W-:Y:S01]  /*4050*/  SHF.R.U32.HI R10, RZ, 0x10, R8.reuse ;  /* 0x00000010ff0a7819 */ /* 0x100fe20000011608 */
[----:B------:R-:W-:Y:S01]  /*4060*/  MUFU.EX2 R234, R234 ;  /* 0x000000ea00ea7308 */ /* 0x000fe20000000800 */
[----:B------:R-:W-:Y:S01]  /*4070*/  PRMT R207, R207, 0x5410, R209 ;  /* 0x00005410cfcf7816 */ /* 0x000fe200000000d1 */
[C---:B------:R-:W-:Y:S01]  /*4080*/  HMMA.16816.F32 R116, R48.reuse, R16, R116 ;  /* 0x000000103074723c */ /* 0x040fe20000001874 */
[----:B------:R-:W-:Y:S01]  /*4090*/  SHF.R.U32.HI R8, RZ, 0x18, R8 ;  /* 0x00000018ff087819 */ /* 0x000fe20000011608 */
[----:B------:R-:W-:Y:S01]  /*40a0*/  FADD.FTZ R186, R63, R186 ;  /* 0x000000ba3fba7221 */ /* 0x000fe20000010000 */
[----:B------:R-:W-:Y:S01]  /*40b0*/  LOP3.LUT R209, R10, 0xff, RZ, 0xc0, !PT ;  /* 0x000000ff0ad17812 */ /* 0x000fe200078ec0ff */
[----:B------:R-:W-:Y:S01]  /*40c0*/  FADD.FTZ R192, R59, R192 ;  /* 0x000000c03bc07221 */ /* 0x000fe20000010000 */
[--C-:B------:R-:W-:Y:S01]  /*40d0*/  HSET2.LE.AND R10, R9, R200.reuse, PT ;  /* 0x000000c8090a7233 */ /* 0x100fe20003803000 */
[C---:B------:R-:W-:Y:S01]  /*40e0*/  HMMA.16816.F32 R140, R48.reuse, R18, R140 ;  /* 0x00000012308c723c */ /* 0x040fe2000000188c */
[----:B------:R-:W-:Y:S01]  /*40f0*/  PRMT R9, R209, 0x5410, R8 ;  /* 0x00005410d1097816 */ /* 0x000fe20000000008 */
[----:B---3--:R-:W-:Y:S01]  /*4100*/  FADD.FTZ R189, R67, R189 ;  /* 0x000000bd43bd7221 */ /* 0x008fe20000010000 */
[----:B------:R-:W-:Y:S01]  /*4110*/  F2FP.F16.F32.PACK_AB R211, R59, R58 ;  /* 0x0000003a3bd3723e */ /* 0x000fe200000000ff */
[----:B------:R-:W-:Y:S01]  /*4120*/  FADD.FTZ R184, R56, R184 ;  /* 0x000000b838b87221 */ /* 0x000fe20000010000 */
[--C-:B------:R-:W-:Y:S01]  /*4130*/  HSET2.LE.AND R11, R11, R200.reuse, PT ;  /* 0x000000c80b0b7233 */ /* 0x100fe20003803000 */
[C---:B-1----:R-:W-:Y:S01]  /*4140*/  HMMA.16816.F32 R144, R48.reuse, R26, R144 ;  /* 0x0000001a3090723c */ /* 0x042fe20000001890 */
[----:B------:R-:W-:Y:S01]  /*4150*/  LOP3.LUT R10, R10, R211, RZ, 0xc0, !PT ;  /* 0x000000d30a0a7212 */ /* 0x000fe200078ec0ff */
[----:B------:R-:W-:Y:S01]  /*4160*/  FADD.FTZ R186, R65, R186 ;  /* 0x000000ba41ba7221 */ /* 0x000fe20000010000 */
[--C-:B------:R-:W-:Y:S01]  /*4170*/  HSET2.LE.AND R8, R207, R200.reuse, PT ;  /* 0x000000c8cf087233 */ /* 0x100fe20003803000 */
[----:B------:R-:W-:Y:S01]  /*4180*/  FADD.FTZ R192, R36, R192 ;  /* 0x000000c024c07221 */ /* 0x000fe20000010000 */
[----:B------:R-:W-:Y:S01]  /*4190*/  HSET2.LE.AND R9, R9, R200, PT ;  /* 0x000000c809097233 */ /* 0x000fe20003803000 */
[C---:B------:R-:W-:Y:S01]  /*41a0*/  HMMA.16816.F32 R104, R48.reuse, R24, R104 ;  /* 0x000000183068723c */ /* 0x040fe20000001868 */
[----:B------:R-:W-:Y:S01]  /*41b0*/  F2FP.F16.F32.PACK_AB R209, R67, R66 ;  /* 0x0000004243d1723e */ /* 0x000fe200000000ff */
[----:B------:R-:W-:Y:S01]  /*41c0*/  FADD.FTZ R189, R38, R189 ;  /* 0x000000bd26bd7221 */ /* 0x000fe20000010000 */
[----:B------:R-:W-:Y:S01]  /*41d0*/  F2FP.F16.F32.PACK_AB R211, R53, R52 ;  /* 0x0000003435d3723e */ /* 0x000fe200000000ff */
[----:B------:R-:W-:Y:S01]  /*41e0*/  FADD.FTZ R192, R37, R192 ;  /* 0x000000c025c07221 */ /* 0x000fe20000010000 */
[----:B------:R-:W-:Y:S01]  /*41f0*/  F2FP.F16.F32.PACK_AB R207, R55, R54 ;  /* 0x0000003637cf723e */ /* 0x000fe200000000ff */
[C---:B------:R-:W-:Y:S01]  /*4200*/  HMMA.16816.F32 R88, R48.reuse, R32, R88 ;  /* 0x000000203058723c */ /* 0x040fe20000001858 */
[----:B------:R-:W-:Y:S01]  /*4210*/  LOP3.LUT R11, R11, R209, RZ, 0xc0, !PT ;  /* 0x000000d10b0b7212 */ /* 0x000fe200078ec0ff */
[----:B------:R-:W-:Y:S01]  /*4220*/  FADD.FTZ R189, R39, R189 ;  /* 0x000000bd27bd7221 */ /* 0x000fe20000010000 */
[----:B------:R-:W-:Y:S01]  /*4230*/  LOP3.LUT R8, R8, R211, RZ, 0xc0, !PT ;  /* 0x000000d308087212 */ /* 0x000fe200078ec0ff */
[----:B------:R-:W-:Y:S01]  /*4240*/  IMAD.WIDE.U32 R210, R210, -0x2daee0ad, RZ ;  /* 0xd2511f53d2d27825 */ /* 0x000fe200078e00ff */
[----:B------:R-:W-:Y:S01]  /*4250*/  LOP3.LUT R9, R9, R207, RZ, 0xc0, !PT ;  /* 0x000000cf09097212 */ /* 0x000fe200078ec0ff */
[----:B------:R-:W-:Y:S03]  /*4260*/  HMMA.16816.F32 R124, R48, R12, R124 ;  /* 0x0000000c307c723c */ /* 0x000fe6000000187c */
[----:B------:R-:W-:-:S02]  /*4270*/  LOP3.LUT R212, R211, UR29, R212, 0x96, !PT ;  /* 0x0000001dd3d47c12 */ /* 0x000fc4000f8e96d4 */
[----:B------:R-:W-:Y:S01]  /*4280*/  SHF.R.U32.HI R21, RZ, 0x18, R210 ;  /* 0x00000018ff157819 */ /* 0x000fe200000116d2 */
[C---:B------:R-:W-:Y:S06]  /*4290*/  HMMA.16816.F32 R160, R8.reuse, R44, R160 ;  /* 0x0000002c08a0723c */ /* 0x040fec00000018a0 */
[----:B------:R-:W-:Y:S01]  /*42a0*/  HMMA.16816.F32 R68, R8, R40, R68 ;  /* 0x000000280844723c */ /* 0x000fe20000001844 */
[----:B------:R-:W-:Y:S01]  /*42b0*/  FFMA.FTZ R44, R28, UR4, -R206 ;  /* 0x000000041c2c7c23 */ /* 0x000fe200080108ce */
[----:B------:R-:W-:-:S04]  /*42c0*/  FFMA.FTZ R45, R22, UR4, -R205 ;  /* 0x00000004162d7c23 */ /* 0x000fc800080108cd */
[C---:B------:R-:W-:Y:S01]  /*42d0*/  HMMA.16816.F32 R80, R8.reuse, R42, R80 ;  /* 0x0000002a0850723c */ /* 0x040fe20000001850 */
[--C-:B------:R-:W-:Y:S01]  /*42e0*/  FFMA.FTZ R40, R29, UR4, -R206.reuse ;  /* 0x000000041d287c23 */ /* 0x100fe200080108ce */
[----:B------:R-:W-:Y:S01]  /*42f0*/  FFMA.FTZ R41, R20, UR4, -R206 ;  /* 0x0000000414297c23 */ /* 0x000fe200080108ce */
[----:B------:R-:W1:Y:S01]  /*4300*/  MUFU.EX2 R44, R44 ;  /* 0x0000002c002c7308 */ /* 0x000e620000000800 */
[----:B------:R-:W-:Y:S02]  /*4310*/  LOP3.LUT R20, R210, 0xffff, RZ, 0xc0, !PT ;  /* 0x0000ffffd2147812 */ /* 0x000fe400078ec0ff */
[C---:B------:R-:W-:Y:S01]  /*4320*/  HMMA.16816.F32 R108, R8.reuse, R26, R108 ;  /* 0x0000001a086c723c */ /* 0x040fe2000000186c */
[--C-:B------:R-:W-:Y:S01]  /*4330*/  FFMA.FTZ R42, R30, UR4, -R205.reuse ;  /* 0x000000041e2a7c23 */ /* 0x100fe200080108cd */
[----:B------:R-:W-:Y:S01]  /*4340*/  FFMA.FTZ R43, R31, UR4, -R205 ;  /* 0x000000041f2b7c23 */ /* 0x000fe200080108cd */
[----:B------:R-:W-:Y:S01]  /*4350*/  SHF.R.U32.HI R20, RZ, 0x8, R20 ;  /* 0x00000008ff147819 */ /* 0x000fe20000011614 */
[----:B------:R-:W2:Y:S01]  /*4360*/  LDSM.16.MT88.4 R28, [R217+0x9c00] ;  /* 0x009c0000d91c783b */ /* 0x000ea20000004200 */
[----:B------:R-:W3:Y:S01]  /*4370*/  MUFU.EX2 R40, R40 ;  /* 0x0000002800287308 */ /* 0x000ee20000000800 */
[----:B------:R-:W-:Y:S01]  /*4380*/  HMMA.16816.F32 R100, R8, R24, R100 ;  /* 0x000000180864723c */ /* 0x000fe20000001864 */
[----:B------:R-:W-:-:S02]  /*4390*/  LOP3.LUT R26, R212, 0xffff, RZ, 0xc0, !PT ;  /* 0x0000ffffd41a7812 */ /* 0x000fc400078ec0ff */
[----:B------:R-:W-:Y:S02]  /*43a0*/  LOP3.LUT R27, R210, 0xff, RZ, 0xc0, !PT ;  /* 0x000000ffd21b7812 */ /* 0x000fe400078ec0ff */
[----:B------:R-:W-:Y:S01]  /*43b0*/  SHF.R.U32.HI R26, RZ, 0x8, R26 ;  /* 0x00000008ff1a7819 */ /* 0x000fe2000001161a */
[C---:B------:R-:W-:Y:S01]  /*43c0*/  HMMA.16816.F32 R112, R8.reuse, R16, R112 ;  /* 0x000000100870723c */ /* 0x040fe20000001870 */
[----:B------:R-:W4:Y:S01]  /*43d0*/  MUFU.EX2 R41, R41 ;  /* 0x0000002900297308 */ /* 0x000f220000000800 */
[----:B------:R-:W-:Y:S01]  /*43e0*/  LOP3.LUT R25, R212, 0xff, RZ, 0xc0, !PT ;  /* 0x000000ffd4197812 */ /* 0x000fe200078ec0ff */
[----:B-1----:R-:W-:Y:S01]  /*43f0*/  FADD.FTZ R184, R44, R184 ;  /* 0x000000b82cb87221 */ /* 0x002fe20000010000 */
[----:B------:R-:W-:Y:S02]  /*4400*/  SHF.R.U32.HI R24, RZ, 0x10, R210 ;  /* 0x00000010ff187819 */ /* 0x000fe400000116d2 */
[----:B------:R-:W-:Y:S01]  /*4410*/  HMMA.16816.F32 R120, R8, R18, R120 ;  /* 0x000000120878723c */ /* 0x000fe20000001878 */
[----:B------:R-:W-:-:S02]  /*4420*/  SHF.R.U32.HI R17, RZ, 0x10, R212 ;  /* 0x00000010ff117819 */ /* 0x000fc400000116d4 */
[----:B------:R-:W-:Y:S01]  /*4430*/  MUFU.EX2 R45, R45 ;  /* 0x0000002d002d7308 */ /* 0x000fe20000000800 */
[----:B------:R-:W-:Y:S01]  /*4440*/  PRMT R16, R25, 0x5410, R26 ;  /* 0x0000541019107816 */ /* 0x000fe2000000001a */
[----:B---3--:R-:W-:Y:S01]  /*4450*/  FADD.FTZ R184, R40, R184 ;  /* 0x000000b828b87221 */ /* 0x008fe20000010000 */
[----:B------:R-:W-:Y:S01]  /*4460*/  SHF.R.U32.HI R212, RZ, 0x18, R212 ;  /* 0x00000018ffd47819 */ /* 0x000fe200000116d4 */
[----:B------:R-:W-:Y:S01]  /*4470*/  HMMA.16816.F32 R84, R8, R32, R84 ;  /* 0x000000200854723c */ /* 0x000fe20000001854 */
[----:B------:R-:W-:Y:S02]  /*4480*/  LOP3.LUT R18, R24, 0xff, RZ, 0xc0, !PT ;  /* 0x000000ff18127812 */ /* 0x000fe400078ec0ff */
[----:B------:R-:W-:Y:S01]  /*4490*/  LOP3.LUT R17, R17, 0xff, RZ, 0xc0, !PT ;  /* 0x000000ff11117812 */ /* 0x000fe200078ec0ff */
[----:B------:R-:W1:Y:S01]  /*44a0*/  MUFU.EX2 R42, R42 ;  /* 0x0000002a002a7308 */ /* 0x000e620000000800 */
[----:B------:R-:W-:Y:S01]  /*44b0*/  PRMT R20, R27, 0x5410, R20 ;  /* 0x000054101b147816 */ /* 0x000fe20000000014 */
[-C--:B------:R-:W-:Y:S01]  /*44c0*/  HMMA.16816.F32 R92, R48, R34.reuse, R92 ;  /* 0x00000022305c723c */ /* 0x080fe2000000185c */
[----:B------:R-:W-:Y:S01]  /*44d0*/  HSET2.LE.AND R32, R16, R200, PT ;  /* 0x000000c810207233 */ /* 0x000fe20003803000 */
[----:B------:R-:W3:Y:S01]  /*44e0*/  LDSM.16.MT88.4 R24, [R216+0x9c00] ;  /* 0x009c0000d818783b */ /* 0x000ee20000004200 */
[----:B------:R-:W-:Y:S01]  /*44f0*/  PRMT R21, R18, 0x5410, R21 ;  /* 0x0000541012157816 */ /* 0x000fe20000000015 */
[----:B----4-:R-:W-:Y:S01]  /*4500*/  FADD.FTZ R184, R41, R184 ;  /* 0x000000b829b87221 */ /* 0x010fe20000010000 */
[----:B------:R-:W-:Y:S01]  /*4510*/  PRMT R16, R17, 0x5410, R212 ;  /* 0x0000541011107816 */ /* 0x000fe200000000d4 */
[----:B------:R-:W4:Y:S01]  /*4520*/  MUFU.EX2 R43, R43 ;  /* 0x0000002b002b7308 */ /* 0x000f220000000800 */
[----:B------:R-:W-:Y:S01]  /*4530*/  HMMA.16816.F32 R96, R8, R34, R96 ;  /* 0x000000220860723c */ /* 0x000fe20000001860 */
[----:B------:R-:W-:-:S02]  /*4540*/  F2FP.F16.F32.PACK_AB R19, R40, R44 ;  /* 0x0000002c2813723e */ /* 0x000fc400000000ff */
[--C-:B------:R-:W-:Y:S02]  /*4550*/  HSET2.LE.AND R16, R16, R200.reuse, PT ;  /* 0x000000c810107233 */ /* 0x100fe40003803000 */
[----:B------:R-:W-:Y:S01]  /*4560*/  LOP3.LUT R32, R32, R19, RZ, 0xc0, !PT ;  /* 0x0000001320207212 */ /* 0x000fe200078ec0ff */
[----:B------:R-:W-:Y:S01]  /*4570*/  HMMA.16816.F32 R136, R8, R12, R136 ;  /* 0x0000000c0888723c */ /* 0x000fe20000001888 */
[--C-:B------:R-:W-:Y:S01]  /*4580*/  HSET2.LE.AND R34, R20, R200.reuse, PT ;  /* 0x000000c814227233 */ /* 0x100fe20003803000 */
[----:B-1----:R-:W-:Y:S01]  /*4590*/  FADD.FTZ R186, R42, R186 ;  /* 0x000000ba2aba7221 */ /* 0x002fe20000010000 */
[----:B------:R-:W-:Y:S02]  /*45a0*/  HSET2.LE.AND R35, R21, R200, PT ;  /* 0x000000c815237233 */ /* 0x000fe40003803000 */
[----:B------:R-:W1:Y:S01]  /*45b0*/  LDSM.16.MT88.4 R20, [R217+0xac00] ;  /* 0x00ac0000d914783b */ /* 0x000e620000004200 */
[C---:B------:R-:W-:Y:S01]  /*45c0*/  HMMA.16816.F32 R152, R48.reuse, R46, R152 ;  /* 0x0000002e3098723c */ /* 0x040fe20000001898 */
[C---:B------:R-:W-:Y:S01]  /*45d0*/  F2FP.F16.F32.PACK_AB R13, R235.reuse, R41 ;  /* 0x00000029eb0d723e */ /* 0x040fe200000000ff */
[----:B------:R-:W-:Y:S01]  /*45e0*/  FADD.FTZ R235, R235, R184 ;  /* 0x000000b8ebeb7221 */ /* 0x000fe20000010000 */
[----:B------:R-:W-:Y:S01]  /*45f0*/  F2FP.F16.F32.PACK_AB R12, R234, R45 ;  /* 0x0000002dea0c723e */ /* 0x000fe200000000ff */
[C---:B----4-:R-:W-:Y:S01]  /*4600*/  FADD.FTZ R186, R43.reuse, R186 ;  /* 0x000000ba2bba7221 */ /* 0x050fe20000010000 */
[----:B------:R-:W-:Y:S01]  /*4610*/  F2FP.F16.F32.PACK_AB R33, R43, R42 ;  /* 0x0000002a2b21723e */ /* 0x000fe200000000ff */
[----:B------:R-:W-:Y:S01]  /*4620*/  HMMA.16816.F32 R132, R48, R14, R132 ;  /* 0x0000000e3084723c */ /* 0x000fe20000001884 */
[----:B------:R-:W-:Y:S01]  /*4630*/  LOP3.LUT R34, R34, R13, RZ, 0xc0, !PT ;  /* 0x0000000d22227212 */ /* 0x000fe200078ec0ff */
[----:B------:R-:W-:Y:S01]  /*4640*/  FADD.FTZ R186, R45, R186 ;  /* 0x000000ba2dba7221 */ /* 0x000fe20000010000 */
[----:B------:R-:W-:-:S02]  /*4650*/  LOP3.LUT R33, R16, R33, RZ, 0xc0, !PT ;  /* 0x0000002110217212 */ /* 0x000fc400078ec0ff */
[----:B------:R-:W-:Y:S01]  /*4660*/  LOP3.LUT R35, R35, R12, RZ, 0xc0, !PT ;  /* 0x0000000c23237212 */ /* 0x000fe200078ec0ff */
[----:B------:R-:W-:Y:S01]  /*4670*/  HMMA.16816.F32 R148, R8, R46, R148 ;  /* 0x0000002e0894723c */ /* 0x000fe20000001894 */
[----:B------:R-:W-:Y:S01]  /*4680*/  LOP3.LUT R50, R233, UR5, R208, 0x96, !PT ;  /* 0x00000005e9327c12 */ /* 0x000fe2000f8e96d0 */
[----:B------:R-:W4:Y:S01]  /*4690*/  LDSM.16.MT88.4 R16, [R216+0xac00] ;  /* 0x00ac0000d810783b */ /* 0x000f220000004200 */
[----:B------:R-:W-:-:S03]  /*46a0*/  FADD.FTZ R234, R234, R186 ;  /* 0x000000baeaea7221 */ /* 0x000fc60000010000 */
[----:B------:R-:W-:Y:S01]  /*46b0*/  HMMA.16816.F32 R128, R8, R14, R128 ;  /* 0x0000000e0880723c */ /* 0x000fe20000001880 */
[----:B------:R-:W5:Y:S01]  /*46c0*/  LDSM.16.MT88.4 R12, [R217+0xbc00] ;  /* 0x00bc0000d90c783b */ /* 0x000f620000004200 */
[----:B------:R-:W-:Y:S01]  /*46d0*/  FFMA.FTZ R46, R4, UR4, -R204 ;  /* 0x00000004042e7c23 */ /* 0x000fe200080108cc */
[----:B------:R-:W-:-:S04]  /*46e0*/  IMAD.WIDE.U32 R50, R50, -0x2daee0ad, RZ ;  /* 0xd2511f5332327825 */ /* 0x000fc800078e00ff */
[----:B------:R-:W-:Y:S01]  /*46f0*/  FFMA.FTZ R47, R6, UR4, -R203 ;  /* 0x00000004062f7c23 */ /* 0x000fe200080108cb */
[----:B------:R-:W5:Y:S01]  /*4700*/  LDSM.16.MT88.4 R8, [R216+0xbc00] ;  /* 0x00bc0000d808783b */ /* 0x000f620000004200 */
[C---:B--2---:R-:W-:Y:S01]  /*4710*/  HMMA.16816.F32 R156, R32.reuse, R28, R156 ;  /* 0x0000001c209c723c */ /* 0x044fe2000000189c */
[----:B------:R-:W-:Y:S01]  /*4720*/  LOP3.LUT R214, R51, UR29, R214, 0x96, !PT ;  /* 0x0000001d33d67c12 */ /* 0x000fe2000f8e96d6 */
[----:B------:R-:W2:Y:S01]  /*4730*/  MUFU.EX2 R46, R46 ;  /* 0x0000002e002e7308 */ /* 0x000ea20000000800 */
[----:B------:R-:W-:Y:S02]  /*4740*/  LOP3.LUT R6, R50, 0xffff, RZ, 0xc0, !PT ;  /* 0x0000ffff32067812 */ /* 0x000fe400078ec0ff */
[----:B------:R-:W-:Y:S01]  /*4750*/  SHF.R.U32.HI R48, RZ, 0x10, R50 ;  /* 0x00000010ff307819 */ /* 0x000fe20000011632 */
[C---:B------:R-:W-:Y:S01]  /*4760*/  HMMA.16816.F32 R152, R32.reuse, R30, R152 ;  /* 0x0000001e2098723c */ /* 0x040fe20000001898 */
[----:B------:R-:W-:Y:S02]  /*4770*/  LOP3.LUT R49, R214, 0xffff, RZ, 0xc0, !PT ;  /* 0x0000ffffd6317812 */ /* 0x000fe400078ec0ff */
[----:B------:R-:W-:Y:S01]  /*4780*/  SHF.R.U32.HI R7, RZ, 0x8, R6 ;  /* 0x00000008ff077819 */ /* 0x000fe20000011606 */
[----:B------:R-:W4:Y:S01]  /*4790*/  MUFU.EX2 R47, R47 ;  /* 0x0000002f002f7308 */ /* 0x000f220000000800 */
[----:B------:R-:W-:Y:S01]  /*47a0*/  LOP3.LUT R4, R50, 0xff, RZ, 0xc0, !PT ;  /* 0x000000ff32047812 */ /* 0x000fe200078ec0ff */
[----:B---3--:R-:W-:Y:S01]  /*47b0*/  HMMA.16816.F32 R72, R32, R24, R72 ;  /* 0x000000182048723c */ /* 0x008fe20000001848 */
[----:B------:R-:W-:-:S02]  /*47c0*/  LOP3.LUT R6, R48, 0xff, RZ, 0xc0, !PT ;  /* 0x000000ff30067812 */ /* 0x000fc400078ec0ff */
[----:B------:R-:W-:Y:S02]  /*47d0*/  SHF.R.U32.HI R5, RZ, 0x18, R50 ;  /* 0x00000018ff057819 */ /* 0x000fe40000011632 */
[----:B------:R-:W-:Y:S01]  /*47e0*/  LOP3.LUT R48, R214, 0xff, RZ, 0xc0, !PT ;  /* 0x000000ffd6307812 */ /* 0x000fe200078ec0ff */
[C---:B------:R-:W-:Y:S01]  /*47f0*/  HMMA.16816.F32 R76, R32.reuse, R26, R76 ;  /* 0x0000001a204c723c */ /* 0x040fe2000000184c */
[----:B------:R-:W-:Y:S01]  /*4800*/  SHF.R.U32.HI R49, RZ, 0x8, R49 ;  /* 0x00000008ff317819 */ /* 0x000fe20000011631 */
[----:B--2---:R-:W-:Y:S01]  /*4810*/  FADD.FTZ R192, R46, R192 ;  /* 0x000000c02ec07221 */ /* 0x004fe20000010000 */
[----:B------:R-:W-:Y:S02]  /*4820*/  SHF.R.U32.HI R50, RZ, 0x10, R214 ;  /* 0x00000010ff327819 */ /* 0x000fe400000116d6 */
[----:B------:R-:W-:Y:S01]  /*4830*/  PRMT R4, R4, 0x5410, R7 ;  /* 0x0000541004047816 */ /* 0x000fe20000000007 */
[----:B-1----:R-:W-:Y:S01]  /*4840*/  HMMA.16816.F32 R88, R32, R20, R88 ;  /* 0x000000142058723c */ /* 0x002fe20000001858 */
[----:B------:R-:W-:-:S02]  /*4850*/  PRMT R48, R48, 0x5410, R49 ;  /* 0x0000541030307816 */ /* 0x000fc40000000031 */
[----:B------:R-:W-:Y:S01]  /*4860*/  SHF.R.U32.HI R214, RZ, 0x18, R214 ;  /* 0x00000018ffd67819 */ /* 0x000fe200000116d6 */
[----:B----4-:R-:W-:Y:S01]  /*4870*/  FADD.FTZ R189, R47, R189 ;  /* 0x000000bd2fbd7221 */ /* 0x010fe20000010000 */
[----:B------:R-:W-:Y:S01]  /*4880*/  LOP3.LUT R50, R50, 0xff, RZ, 0xc0, !PT ;  /* 0x000000ff32327812 */ /* 0x000fe200078ec0ff */
[C---:B------:R-:W-:Y:S01]  /*4890*/  HMMA.16816.F32 R92, R32.reuse, R22, R92 ;  /* 0x00000016205c723c */ /* 0x040fe2000000185c */
[----:B------:R-:W-:Y:S02]  /*48a0*/  PRMT R5, R6, 0x5410, R5 ;  /* 0x0000541006057816 */ /* 0x000fe40000000005 */
[--C-:B------:R-:W-:Y:S02]  /*48b0*/  HSET2.LE.AND R6, R4, R200.reuse, PT ;  /* 0x000000c804067233 */ /* 0x100fe40003803000 */
[----:B------:R-:W-:Y:S01]  /*48c0*/  PRMT R50, R50, 0x5410, R214 ;  /* 0x0000541032327816 */ /* 0x000fe200000000d6 */
[----:B------:R-:W-:Y:S01]  /*48d0*/  HMMA.16816.F32 R104, R32, R16, R104 ;  /* 0x000000102068723c */ /* 0x000fe20000001868 */
[----:B------:R-:W-:-:S02]  /*48e0*/  HSET2.LE.AND R4, R48, R200, PT ;  /* 0x000000c830047233 */ /* 0x000fc40003803000 */
[C---:B------:R-:W-:Y:S01]  /*48f0*/  F2FP.F16.F32.PACK_AB R48, R237.reuse, R46 ;  /* 0x0000002eed30723e */ /* 0x040fe200000000ff */
[----:B------:R-:W-:Y:S01]  /*4900*/  FADD.FTZ R237, R237, R192 ;  /* 0x000000c0eded7221 */ /* 0x000fe20000010000 */
[--C-:B------:R-:W-:Y:S01]  /*4910*/  HSET2.LE.AND R7, R5, R200.reuse, PT ;  /* 0x000000c805077233 */ /* 0x100fe20003803000 */
[C---:B------:R-:W-:Y:S01]  /*4920*/  HMMA.16816.F32 R144, R32.reuse, R18, R144 ;  /* 0x000000122090723c */ /* 0x040fe20000001890 */
[----:B------:R-:W-:Y:S02]  /*4930*/  HSET2.LE.AND R5, R50, R200, PT ;  /* 0x000000c832057233 */ /* 0x000fe40003803000 */
[----:B------:R-:W-:Y:S02]  /*4940*/  LOP3.LUT R6, R6, R48, RZ, 0xc0, !PT ;  /* 0x0000003006067212 */ /* 0x000fe400078ec0ff */
[C---:B------:R-:W-:Y:S01]  /*4950*/  F2FP.F16.F32.PACK_AB R49, R236.reuse, R47 ;  /* 0x0000002fec31723e */ /* 0x040fe200000000ff */
[----:B-----5:R-:W-:Y:S01]  /*4960*/  HMMA.16816.F32 R116, R32, R12, R116 ;  /* 0x0000000c2074723c */ /* 0x020fe20000001874 */
[----:B------:R-:W-:Y:S01]  /*4970*/  F2FP.F16.F32.PACK_AB R50, R37, R36 ;  /* 0x000000242532723e */ /* 0x000fe200000000ff */
[----:B------:R-:W-:Y:S01]  /*4980*/  FADD.FTZ R236, R236, R189 ;  /* 0x000000bdecec7221 */ /* 0x000fe20000010000 */
[----:B------:R-:W-:-:S02]  /*4990*/  F2FP.F16.F32.PACK_AB R48, R39, R38 ;  /* 0x000000262730723e */ /* 0x000fc400000000ff */
[----:B------:R-:W-:Y:S01]  /*49a0*/  LOP3.LUT R7, R7, R49, RZ, 0xc0, !PT ;  /* 0x0000003107077212 */ /* 0x000fe200078ec0ff */
[----:B------:R-:W-:Y:S01]  /*49b0*/  HMMA.16816.F32 R140, R32, R14, R140 ;  /* 0x0000000e208c723c */ /* 0x000fe2000000188c */
[----:B------:R-:W-:Y:S02]  /*49c0*/  LOP3.LUT R4, R4, R50, RZ, 0xc0, !PT ;  /* 0x0000003204047212 */ /* 0x000fe400078ec0ff */
[----:B------:R-:W-:-:S03]  /*49d0*/  LOP3.LUT R5, R5, R48, RZ, 0xc0, !PT ;  /* 0x0000003005057212 */ /* 0x000fc600078ec0ff */
        /* <DEDUP_REMOVED lines=16> */
[----:B------:R-:W-:Y:S01]  /*4ae0*/  IMAD.WIDE.U32 R242, R176, -0x326172a9, RZ ;  /* 0xcd9e8d57b0f27825 */ /* 0x000fe200078e00ff */
[----:B------:R-:W-:Y:S01]  /*4af0*/  IADD3 R231, R3, -0x2, RZ ;  /* 0xfffffffe03e77810 */ /* 0x000fe20007ffe0ff */
[----:B------:R-:W-:Y:S01]  /*4b00*/  ULDC UR4, c[0x0][0x2ec] ;  /* 0x0000bb0000047ab9 */ /* 0x000fe20000000800 */
[----:B------:R-:W-:Y:S01]  /*4b10*/  MOV R164, R167 ;  /* 0x000000a700a47202 */ /* 0x000fe20000000f00 */
[----:B------:R-:W-:Y:S01]  /*4b20*/  IMAD.WIDE.U32 R238, R171, -0x326172a9, RZ ;  /* 0xcd9e8d57abee7825 */ /* 0x000fe200078e00ff */
[-C--:B------:R-:W-:Y:S01]  /*4b30*/  LOP3.LUT R240, R243, R169.reuse, RZ, 0x3c, !PT ;  /* 0x000000a9f3f07212 */ /* 0x080fe200078e3cff */
[----:B------:R-:W-:Y:S01]  /*4b40*/  ULDC.64 UR10, c[0x0][0x220] ;  /* 0x00008800000a7ab9 */ /* 0x000fe20000000a00 */
[----:B------:R-:W-:Y:S01]  /*4b50*/  MOV R3, R168 ;  /* 0x000000a800037202 */ /* 0x000fe20000000f00 */
[----:B------:R-:W-:Y:S01]  /*4b60*/  IMAD.WIDE.U32 R244, R170, -0x2daee0ad, RZ ;  /* 0xd2511f53aaf47825 */ /* 0x000fe200078e00ff */
[----:B------:R-:W-:Y:S01]  /*4b70*/  LOP3.LUT R232, R239, R169, RZ, 0x3c, !PT ;  /* 0x000000a9efe87212 */ /* 0x000fe200078e3cff */
[----:B------:R-:W-:Y:S01]  /*4b80*/  ULDC.64 UR12, c[0x0][0x250] ;  /* 0x00009400000c7ab9 */ /* 0x000fe20000000a00 */
[----:B------:R-:W-:Y:S01]  /*4b90*/  MOV R2, R165 ;  /* 0x000000a500027202 */ /* 0x000fe20000000f00 */
[----:B------:R-:W-:Y:S01]  /*4ba0*/  IMAD.WIDE.U32 R240, R240, -0x2daee0ad, RZ ;  /* 0xd2511f53f0f07825 */ /* 0x000fe200078e00ff */
[----:B------:R-:W-:Y:S01]  /*4bb0*/  MOV R0, R166 ;  /* 0x000000a600007202 */ /* 0x000fe20000000f00 */
[----:B------:R-:W-:Y:S01]  /*4bc0*/  ULDC.64 UR6, c[0x0][0x218] ;  /* 0x0000860000067ab9 */ /* 0x000fe20000000a00 */
[----:B------:R-:W-:Y:S01]  /*4bd0*/  MOV R230, 0x7054 ;  /* 0x0000705400e67802 */ /* 0x000fe20000000f00 */
[----:B------:R-:W-:Y:S01]  /*4be0*/  IMAD.WIDE.U32 R232, R232, -0x2daee0ad, RZ ;  /* 0xd2511f53e8e87825 */ /* 0x000fe200078e00ff */
[----:B------:R-:W-:Y:S01]  /*4bf0*/  ULDC.64 UR8, c[0x0][0x248] ;  /* 0x0000920000087ab9 */ /* 0x000fe20000000a00 */
[----:B------:R-:W-:Y:S05]  /*4c00*/  BRA `(.L_x_495) ;  /* 0x00000000005c7947 */ /* 0x000fea0003800000 */
.L_x_497:
[----:B------:R-:W-:Y:S04]  /*4c10*/  VIADD R166, R231, 0xffffffff ;  /* 0xffffffffe7a67836 */ /* 0x000fe80000000000 */
[C---:B------:R-:W-:Y:S01]  /*4c20*/  IMAD.WIDE.U32 R170, R166.reuse, UR8, RZ ;  /* 0x00000008a6aa7c25 */ /* 0x040fe2000f8e00ff */
[----:B------:R-:W-:Y:S05]  /*4c30*/  SHF.R.S32.HI R165, RZ, 0x1f, R166 ;  /* 0x0000001fffa57819 */ /* 0x000fea00000114a6 */
[----:B------:R-:W-:Y:S04]  /*4c40*/  IMAD R165, R165, UR8, RZ ;  /* 0x00000008a5a57c24 */ /* 0x000fe8000f8e02ff */
        /* <DEDUP_REMOVED lines=17> */
[----:B------:R-:W0:Y:S01]  /*4d60*/  LDGDEPBAR ;  /* 0x00000000000079af */ /* 0x000e220000000000 */
[----:B------:R-:W-:Y:S05]  /*4d70*/  BRA `(.L_x_496) ;  /* 0x0000000800fc7947 */ /* 0x000fea0003800000 */
.L_x_495:
[----:B------:R-:W-:Y:S01]  /*4d80*/  SHF.R.S32.HI R4, RZ, 0x1f, R231 ;  /* 0x0000001fff047819 */ /* 0x000fe200000114e7 */
[----:B------:R-:W-:Y:S04]  /*4d90*/  DEPBAR.LE SB0, 0x0 ;  /* 0x000080000000791a */ /* 0x000fe80000000000 */
[----:B------:R-:W-:Y:S01]  /*4da0*/  BAR.SYNC.DEFER_BLOCKING 0x0 ;  /* 0x0000000000007b1d */ /* 0x000fe20000010000 */
[----:B------:R-:W-:Y:S02]  /*4db0*/  IMAD R4, R4, UR12, RZ ;  /* 0x0000000c04047c24 */ /* 0x000fe4000f8e02ff */
[C---:B------:R-:W-:Y:S04]  /*4dc0*/  IMAD.WIDE.U32 R6, R231.reuse, UR12, RZ ;  /* 0x0000000ce7067c25 */ /* 0x040fe8000f8e00ff */
[----:B------:R-:W-:Y:S01]  /*4dd0*/  IMAD R4, R231, UR13, R4 ;  /* 0x0000000de7047c24 */ /* 0x000fe2000f8e0204 */
[C---:B------:R-:W-:Y:S03]  /*4de0*/  LEA R5, P0, R6.reuse, R224, 0x6 ;  /* 0x000000e006057211 */ /* 0x040fe600078030ff */
[----:B------:R-:W-:Y:S01]  /*4df0*/  IMAD.IADD R4, R7, 0x1, R4 ;  /* 0x0000000107047824 */ /* 0x000fe200078e0204 */
[C---:B------:R-:W-:Y:S04]  /*4e00*/  LEA R8, P1, R5.reuse, UR10, 0x1 ;  /* 0x0000000a05087c11 */ /* 0x040fe8000f8208ff */
        /* <DEDUP_REMOVED lines=15> */
[----:B------:R-:W1:Y:S06]  /*4f00*/  LDSM.16.M88.4 R16, [R220] ;  /* 0x00000000dc10783b */ /* 0x000e6c0000000200 */
[----:B------:R-:W2:Y:S06]  /*4f10*/  LDSM.16.M88.4 R60, [R221+0x1000] ;  /* 0x00100000dd3c783b */ /* 0x000eac0000000200 */
[----:B------:R-:W3:Y:S06]  /*4f20*/  LDSM.16.M88.4 R32, [R220+0x400] ;  /* 0x00040000dc20783b */ /* 0x000eec0000000200 */
[----:B------:R-:W0:Y:S06]  /*4f30*/  LDGDEPBAR ;  /* 0x00000000000079af */ /* 0x000e2c0000000000 */
[----:B------:R-:W4:Y:S06]  /*4f40*/  LDSM.16.M88.4 R48, [R220+0x800] ;  /* 0x00080000dc30783b */ /* 0x000f2c0000000200 */
[----:B------:R-:W5:Y:S06]  /*4f50*/  LDSM.16.M88.4 R168, [R220+0xc00] ;  /* 0x000c0000dca8783b */ /* 0x000f6c0000000200 */
[----:B------:R-:W-:Y:S01]  /*4f60*/  LDSM.16.M88.4 R172, [R219] ;  /* 0x00000000dbac783b */ /* 0x000fe20000000200 */
[-C--:B-1----:R-:W-:Y:S05]  /*4f70*/  HMMA.16816.F32 R4, R64, R16.reuse, RZ ;  /* 0x000000104004723c */ /* 0x082fea00000018ff */
[----:B------:R-:W1:Y:S01]  /*4f80*/  LDSM.16.M88.4 R176, [R218] ;  /* 0x00000000dab0783b */ /* 0x000e620000000200 */
        /* <DEDUP_REMOVED lines=39> */
[----:B------:R-:W5:Y:S05]  /*5200*/  LDSM.16.M88.4 R188, [R220+0x1c00] ;  /* 0x001c0000dcbc783b */ /* 0x000f6a0000000200 */
[-C--:B---3--:R-:W-:Y:S06]  /*5210*/  HMMA.16816.F32 R52, R172, R192.reuse, R52 ;  /* 0x000000c0ac34723c */ /* 0x088fec0000001834 */
        /* <DEDUP_REMOVED lines=21> */
[-C--:B-----5:R-:W-:Y:S06]  /*5370*/  HMMA.16816.F32 R52, R168, R188.reuse, R52 ;  /* 0x000000bca834723c */ /* 0x0a0fec0000001834 */
[C---:B------:R-:W-:Y:S06]  /*5380*/  HMMA.16816.F32 R56, R200.reuse, R188, R56 ;  /* 0x000000bcc838723c */ /* 0x040fec0000001838 */
[-C--:B------:R-:W-:Y:S01]  /*5390*/  HMMA.16816.F32 R60, R200, R190.reuse, R60 ;  /* 0x000000bec83c723c */ /* 0x080fe2000000183c */
[----:B------:R-:W-:Y:S05]  /*53a0*/  LDSM.16.M88.4 R200, [R218+0x2000] ;  /* 0x00200000dac8783b */ /* 0x000fea0000000200 */
[----:B------:R-:W-:Y:S01]  /*53b0*/  HMMA.16816.F32 R64, R168, R190, R64 ;  /* 0x000000bea840723c */ /* 0x000fe20000001840 */
[----:B------:R-:W2:Y:S05]  /*53c0*/  LDSM.16.M88.4 R168, [R221+0x4000] ;  /* 0x00400000dda8783b */ /* 0x000eaa0000000200 */
[-C--:B------:R-:W-:Y:S01]  /*53d0*/  HMMA.16816.F32 R4, R204, R208.reuse, R4 ;  /* 0x000000d0cc04723c */ /* 0x080fe20000001804 */
[----:B------:R-:W4:Y:S05]  /*53e0*/  LDSM.16.M88.4 R188, [R221+0x5000] ;  /* 0x00500000ddbc783b */ /* 0x000f2a0000000200 */
[C---:B------:R-:W-:Y:S06]  /*53f0*/  HMMA.16816.F32 R8, R212.reuse, R208, R8 ;  /* 0x000000d0d408723c */ /* 0x040fec0000001808 */
[-C--:B------:R-:W-:Y:S06]  /*5400*/  HMMA.16816.F32 R12, R212, R210.reuse, R12 ;  /* 0x000000d2d40c723c */ /* 0x080fec000000180c */
[C---:B------:R-:W-:Y:S01]  /*5410*/  HMMA.16816.F32 R16, R204.reuse, R210, R16 ;  /* 0x000000d2cc10723c */ /* 0x040fe20000001810 */
[----:B------:R-:W-:Y:S05]  /*5420*/  LDSM.16.M88.4 R208, [R219+0x5000] ;  /* 0x00500000dbd0783b */ /* 0x000fea0000000200 */
[-C--:B---3--:R-:W-:Y:S06]  /*5430*/  HMMA.16816.F32 R20, R204, R172.reuse, R20 ;  /* 0x000000accc14723c */ /* 0x088fec0000001814 */
[C---:B------:R-:W-:Y:S06]  /*5440*/  HMMA.16816.F32 R24, R212.reuse, R172, R24 ;  /* 0x000000acd418723c */ /* 0x040fec0000001818 */
[-C--:B------:R-:W-:Y:S06]  /*5450*/  HMMA.16816.F32 R28, R212, R174.reuse, R28 ;  /* 0x000000aed41c723c */ /* 0x080fec000000181c */
[C---:B------:R-:W-:Y:S01]  /*5460*/  HMMA.16816.F32 R32, R204.reuse, R174, R32 ;  /* 0x000000aecc20723c */ /* 0x040fe20000001820 */
[----:B------:R-:W3:Y:S05]  /*5470*/  LDSM.16.M88.4 R172, [R220+0x2400] ;  /* 0x00240000dcac783b */ /* 0x000eea0000000200 */
        /* <DEDUP_REMOVED lines=8> */
[----:B------:R-:W-:Y:S01]  /*5500*/  HMMA.16816.F32 R64, R204, R178, R64 ;  /* 0x000000b2cc40723c */ /* 0x000fe20000001840 */
[----:B------:R-:W1:Y:S05]  /*5510*/  LDSM.16.M88.4 R176, [R218+0x2400] ;  /* 0x00240000dab0783b */ /* 0x000e6a0000000200 */
[-C--:B--2---:R-:W-:Y:S06]  /*5520*/  HMMA.16816.F32 R4, R168, R184.reuse, R4 ;  /* 0x000000b8a804723c */ /* 0x084fec0000001804 */
[C---:B----4-:R-:W-:Y:S06]  /*5530*/  HMMA.16816.F32 R8, R188.reuse, R184, R8 ;  /* 0x000000b8bc08723c */ /* 0x050fec0000001808 */
[-C--:B------:R-:W-:Y:S06]  /*5540*/  HMMA.16816.F32 R12, R188, R186.reuse, R12 ;  /* 0x000000babc0c723c */ /* 0x080fec000000180c */
[C---:B------:R-:W-:Y:S01]  /*5550*/  HMMA.16816.F32 R16, R168.reuse, R186, R16 ;  /* 0x000000baa810723c */ /* 0x040fe20000001810 */
[----:B------:R-:W2:Y:S05]  /*5560*/  LDSM.16.M88.4 R184, [R218+0x2800] ;  /* 0x00280000dab8783b */ /* 0x000eaa0000000200 */
[-C--:B---3--:R-:W-:Y:S06]  /*5570*/  HMMA.16816.F32 R20, R168, R172.reuse, R20 ;  /* 0x000000aca814723c */ /* 0x088fec0000001814 */
[C---:B------:R-:W-:Y:S06]  /*5580*/  HMMA.16816.F32 R24, R188.reuse, R172, R24 ;  /* 0x000000acbc18723c */ /* 0x040fec0000001818 */
[-C--:B------:R-:W-:Y:S06]  /*5590*/  HMMA.16816.F32 R28, R188, R174.reuse, R28 ;  /* 0x000000aebc1c723c */ /* 0x080fec000000181c */
[C---:B------:R-:W-:Y:S06]  /*55a0*/  HMMA.16816.F32 R32, R168.reuse, R174, R32 ;  /* 0x000000aea820723c */ /* 0x040fec0000001820 */
[-C--:B-----5:R-:W-:Y:S06]  /*55b0*/  HMMA.16816.F32 R36, R168, R180.reuse, R36 ;  /* 0x000000b4a824723c */ /* 0x0a0fec0000001824 */
[C---:B------:R-:W-:Y:S06]  /*55c0*/  HMMA.16816.F32 R40, R188.reuse, R180, R40 ;  /* 0x000000b4bc28723c */ /* 0x040fec0000001828 */
[-C--:B------:R-:W-:Y:S06]  /*55d0*/  HMMA.16816.F32 R44, R188, R182.reuse, R44 ;  /* 0x000000b6bc2c723c */ /* 0x080fec000000182c */
[C---:B------:R-:W-:Y:S06]  /*55e0*/  HMMA.16816.F32 R48, R168.reuse, R182, R48 ;  /* 0x000000b6a830723c */ /* 0x040fec0000001830 */
[-C--:B------:R-:W-:Y:S06]  /*55f0*/  HMMA.16816.F32 R52, R168, R192.reuse, R52 ;  /* 0x000000c0a834723c */ /* 0x080fec0000001834 */
[C---:B------:R-:W-:Y:S06]  /*5600*/  HMMA.16816.F32 R56, R188.reuse, R192, R56 ;  /* 0x000000c0bc38723c */ /* 0x040fec0000001838 */
[-C--:B------:R-:W-:Y:S06]  /*5610*/  HMMA.16816.F32 R60, R188, R194.reuse, R60 ;  /* 0x000000c2bc3c723c */ /* 0x080fec000000183c */
[----:B------:R-:W-:Y:S01]  /*5620*/  HMMA.16816.F32 R64, R168, R194, R64 ;  /* 0x000000c2a840723c */ /* 0x000fe20000001840 */
[----:B------:R-:W3:Y:S01]  /*5630*/  LDSM.16.M88.4 R168, [R218+0x2c00] ;  /* 0x002c0000daa8783b */ /* 0x000ee20000000200 */
[----:B------:R-:W-:Y:S04]  /*5640*/  DEPBAR.LE SB0, 0x0 ;  /* 0x000080000000791a */ /* 0x000fe80000000000 */
[-C--:B------:R-:W-:Y:S01]  /*5650*/  HMMA.16816.F32 R4, R196, R200.reuse, R4 ;  /* 0x000000c8c404723c */ /* 0x080fe20000001804 */
[----:B------:R-:W-:Y:S05]  /*5660*/  BAR.SYNC.DEFER_BLOCKING 0x0 ;  /* 0x0000000000007b1d */ /* 0x000fea0000010000 */
[C---:B------:R-:W-:Y:S06]  /*5670*/  HMMA.16816.F32 R8, R208.reuse, R200, R8 ;  /* 0x000000c8d008723c */ /* 0x040fec0000001808 */
[-C--:B------:R-:W-:Y:S06]  /*5680*/  HMMA.16816.F32 R12, R208, R202.reuse, R12 ;  /* 0x000000cad00c723c */ /* 0x080fec000000180c */
[C---:B------:R-:W-:Y:S06]  /*5690*/  HMMA.16816.F32 R16, R196.reuse, R202, R16 ;  /* 0x000000cac410723c */ /* 0x040fec0000001810 */
        /* <DEDUP_REMOVED lines=45> */
.L_x_496:
[----:B------:R-:W-:Y:S01]  /*5970*/  FMNMX.FTZ R167, R8, R0, !PT ;  /* 0x0000000008a77209 */ /* 0x000fe20007810000 */
[----:B-1----:R-:W1:Y:S01]  /*5980*/  SHFL.BFLY PT, R170, R169, 0x2, 0x1f ;  /* 0x0c401f00a9aa7f89 */ /* 0x002e6200000e0000 */
[----:B------:R-:W-:Y:S01]  /*5990*/  FMNMX.FTZ R166, R10, R2, !PT ;  /* 0x000000020aa67209 */ /* 0x000fe20007810000 */
[----:B------:R-:W-:Y:S01]  /*59a0*/  IMAD.SHL.U32 R213, R231, 0x2, RZ ;  /* 0x00000002e7d57824 */ /* 0x000fe200078e00ff */
[----:B------:R-:W-:Y:S05]  /*59b0*/  FMNMX.FTZ R167, R9, R167, !PT ;  /* 0x000000a709a77209 */ /* 0x000fea0007810000 */
[----:B------:R-:W2:Y:S01]  /*59c0*/  SHFL.BFLY PT, R165, R168, 0x2, 0x1f ;  /* 0x0c401f00a8a57f89 */ /* 0x000ea200000e0000 */
[----:B------:R-:W-:Y:S01]  /*59d0*/  FMNMX.FTZ R166, R11, R166, !PT ;  /* 0x000000a60ba67209 */ /* 0x000fe20007810000 */
[----:B------:R-:W-:Y:S01]  /*59e0*/  IMAD.U32 R201, RZ, RZ, UR28 ;  /* 0x0000001cffc97e24 */ /* 0x000fe2000f8e00ff */
[----:B------:R-:W-:Y:S05]  /*59f0*/  FMNMX.FTZ R167, R12, R167, !PT ;  /* 0x000000a70ca77209 */ /* 0x000fea0007810000 */
[----:B------:R-:W-:Y:S01]  /*5a00*/  LDSM.16.MT88.4 R184, [R216+0x9000] ;  /* 0x00900000d8b8783b */ /* 0x000fe20000004200 */
[----:B------:R-:W-:Y:S01]  /*5a10*/  FMNMX.FTZ R166, R14, R166, !PT ;  /* 0x000000a60ea67209 */ /* 0x000fe20007810000 */
[----:B------:R-:W-:Y:S01]  /*5a20*/  VIADD R231, R231, 0xffffffff ;  /* 0xffffffffe7e77836 */ /* 0x000fe20000000000 */
[----:B------:R-:W-:Y:S02]  /*5a30*/  FMNMX.FTZ R167, R13, R167, !PT ;  /* 0x000000a70da77209 */ /* 0x000fe40007810000 */
[----:B------:R-:W-:Y:S02]  /*5a40*/  FMNMX.FTZ R166, R15, R166, !PT ;  /* 0x000000a60fa67209 */ /* 0x000fe40007810000 */
[----:B------:R-:W-:Y:S02]  /*5a50*/  FMNMX.FTZ R167, R24, R167, !PT ;  /* 0x000000a718a77209 */ /* 0x000fe40007810000 */
[--C-:B------:R-:W-:Y:S02]  /*5a60*/  LOP3.LUT R246, R241, UR25, R244.reuse, 0x96, !PT ;  /* 0x00000019f1f67c12 */ /* 0x100fe4000f8e96f4 */
[----:B------:R-:W-:Y:S02]  /*5a70*/  FMNMX.FTZ R167, R25, R167, !PT ;  /* 0x000000a719a77209 */ /* 0x000fe40007810000 */
[----:B------:R-:W-:Y:S01]  /*5a80*/  LOP3.LUT R214, R233, UR25, R244, 0x96, !PT ;  /* 0x00000019e9d67c12 */ /* 0x000fe2000f8e96f4 */
[----:B------:R-:W-:Y:S01]  /*5a90*/  IMAD.WIDE.U32 R246, R246, -0x326172a9, RZ ;  /* 0xcd9e8d57f6f67825 */ /* 0x000fe200078e00ff */
[----:B------:R-:W-:Y:S02]  /*5aa0*/  FMNMX.FTZ R167, R28, R167, !PT ;  /* 0x000000a71ca77209 */ /* 0x000fe40007810000 */
[----:B-1----:R-:W-:Y:S01]  /*5ab0*/  FMNMX.FTZ R170, R169, R170, !PT ;  /* 0x000000aaa9aa7209 */ /* 0x002fe20007810000 */
[----:B------:R-:W-:Y:S01]  /*5ac0*/  IMAD.WIDE.U32 R214, R214, -0x326172a9, RZ ;  /* 0xcd9e8d57d6d67825 */ /* 0x000fe200078e00ff */
[----:B------:R-:W-:Y:S02]  /*5ad0*/  FMNMX.FTZ R169, R26, R166, !PT ;  /* 0x000000a61aa97209 */ /* 0x000fe40007810000 */
[----:B--2---:R-:W-:Y:S02]  /*5ae0*/  FMNMX.FTZ R165, R168, R165, !PT ;  /* 0x000000a5a8a57209 */ /* 0x004fe40007810000 */
[----:B------:R-:W-:Y:S01]  /*5af0*/  FMNMX.FTZ R166, R29, R167, !PT ;  /* 0x000000a71da67209 */ /* 0x000fe20007810000 */
[----:B------:R-:W1:Y:S01]  /*5b00*/  SHFL.BFLY PT, R168, R170, 0x1, 0x1f ;  /* 0x0c201f00aaa87f89 */ /* 0x000e6200000e0000 */
[----:B------:R-:W-:Y:S02]  /*5b10*/  FMNMX.FTZ R169, R27, R169, !PT ;  /* 0x000000a91ba97209 */ /* 0x000fe40007810000 */
[----:B------:R-:W-:Y:S05]  /*5b20*/  FMNMX.FTZ R166, R40, R166, !PT ;  /* 0x000000a628a67209 */ /* 0x000fea0007810000 */
[----:B------:R-:W2:Y:S01]  /*5b30*/  SHFL.BFLY PT, R167, R165, 0x1, 0x1f ;  /* 0x0c201f00a5a77f89 */ /* 0x000ea200000e0000 */
        /* <DEDUP_REMOVED lines=10> */
[----:B-1----:R-:W-:Y:S02]  /*5be0*/  FMNMX.FTZ R168, R170, R168, !PT ;  /* 0x000000a8aaa87209 */ /* 0x002fe40007810000 */
[----:B------:R-:W-:Y:S02]  /*5bf0*/  FMNMX.FTZ R169, R47, R169, !PT ;  /* 0x000000a92fa97209 */ /* 0x000fe40007810000 */
[----:B--2---:R-:W-:Y:S01]  /*5c00*/  FMNMX.FTZ R167, R165, R167, !PT ;  /* 0x000000a7a5a77209 */ /* 0x004fe20007810000 */
[C---:B------:R-:W-:Y:S01]  /*5c10*/  FADD.FTZ R165, -R168.reuse, R3 ;  /* 0x00000003a8a57221 */ /* 0x040fe20000010100 */
[C---:B------:R-:W-:Y:S01]  /*5c20*/  FSETP.NEU.FTZ.AND P1, PT, R168.reuse, -INF , PT ;  /* 0xff800000a800780b */ /* 0x040fe20003f3d000 */
[----:B------:R-:W-:Y:S01]  /*5c30*/  FMUL.FTZ R205, R168, UR4 ;  /* 0x00000004a8cd7c20 */ /* 0x000fe20008410000 */
[----:B------:R-:W-:Y:S01]  /*5c40*/  FMNMX.FTZ R169, R58, R169, !PT ;  /* 0x000000a93aa97209 */ /* 0x000fe20007810000 */
[----:B------:R-:W-:Y:S01]  /*5c50*/  FMUL.FTZ R165, R165, UR4 ;  /* 0x00000004a5a57c20 */ /* 0x000fe20008410000 */
[C---:B------:R-:W-:Y:S01]  /*5c60*/  FADD.FTZ R3, -R167.reuse, R164 ;  /* 0x000000a4a7037221 */ /* 0x040fe20000010100 */
[----:B------:R-:W-:Y:S01]  /*5c70*/  FMNMX.FTZ R166, R60, R166, !PT ;  /* 0x000000a63ca67209 */ /* 0x000fe20007810000 */
[----:B------:R-:W-:Y:S01]  /*5c80*/  FMUL.FTZ R204, R167, UR4 ;  /* 0x00000004a7cc7c20 */ /* 0x000fe20008410000 */
[----:B------:R1:W2:Y:S01]  /*5c90*/  MUFU.EX2 R164, R165 ;  /* 0x000000a500a47308 */ /* 0x0002a20000000800 */
[----:B------:R-:W-:Y:S01]  /*5ca0*/  FSEL R205, R205, RZ, P1 ;  /* 0x000000ffcdcd7208 */ /* 0x000fe20000800000 */
[----:B------:R-:W-:Y:S01]  /*5cb0*/  FMUL.FTZ R3, R3, UR4 ;  /* 0x0000000403037c20 */ /* 0x000fe20008410000 */
[----:B------:R-:W-:Y:S02]  /*5cc0*/  FMNMX.FTZ R166, R61, R166, !PT ;  /* 0x000000a63da67209 */ /* 0x000fe40007810000 */
[----:B------:R-:W-:Y:S01]  /*5cd0*/  FSETP.NEU.FTZ.AND P1, PT, R167, -INF , PT ;  /* 0xff800000a700780b */ /* 0x000fe20003f3d000 */
[--C-:B------:R-:W-:Y:S01]  /*5ce0*/  FFMA.FTZ R16, R16, UR4, -R205.reuse ;  /* 0x0000000410107c23 */ /* 0x100fe200080108cd */
[--C-:B------:R-:W-:Y:S01]  /*5cf0*/  FFMA.FTZ R170, R17, UR4, -R205.reuse ;  /* 0x0000000411aa7c23 */ /* 0x100fe200080108cd */
[----:B------:R-:W3:Y:S01]  /*5d00*/  SHFL.BFLY PT, R171, R166, 0x2, 0x1f ;  /* 0x0c401f00a6ab7f89 */ /* 0x000ee200000e0000 */
[----:B------:R-:W-:Y:S01]  /*5d10*/  FSEL R204, R204, RZ, P1 ;  /* 0x000000ffcccc7208 */ /* 0x000fe20000800000 */
[--C-:B------:R-:W-:Y:S01]  /*5d20*/  FFMA.FTZ R190, R5, UR4, -R205.reuse ;  /* 0x0000000405be7c23 */ /* 0x100fe200080108cd */
[----:B------:R-:W-:Y:S01]  /*5d30*/  FFMA.FTZ R189, R4, UR4, -R205 ;  /* 0x0000000404bd7c23 */ /* 0x000fe200080108cd */
[----:B------:R-:W-:Y:S01]  /*5d40*/  PRMT R201, R201, R230, UR28 ;  /* 0x0000001cc9c97e16 */ /* 0x000fe200080000e6 */
[----:B------:R-:W-:Y:S01]  /*5d50*/  MUFU.EX2 R170, R170 ;  /* 0x000000aa00aa7308 */ /* 0x000fe20000000800 */
[--C-:B------:R-:W-:Y:S01]  /*5d60*/  FFMA.FTZ R188, R18, UR4, -R204.reuse ;  /* 0x0000000412bc7c23 */ /* 0x100fe200080108cc */
[--C-:B------:R-:W-:Y:S01]  /*5d70*/  FFMA.FTZ R194, R7, UR4, -R204.reuse ;  /* 0x0000000407c27c23 */ /* 0x100fe200080108cc */
[----:B------:R-:W-:Y:S01]  /*5d80*/  FFMA.FTZ R192, R6, UR4, -R204 ;  /* 0x0000000406c07c23 */ /* 0x000fe200080108cc */
[----:B-1----:R-:W-:Y:S01]  /*5d90*/  FMNMX.FTZ R165, R59, R169, !PT ;  /* 0x000000a93ba57209 */ /* 0x002fe20007810000 */
[C---:B--2---:R-:W-:Y:S01]  /*5da0*/  FMUL.FTZ R68, R164.reuse, R68 ;  /* 0x00000044a4447220 */ /* 0x044fe20000410000 */
[----:B------:R-:W-:Y:S01]  /*5db0*/  LOP3.LUT R169, R245, UR33, R213, 0x96, !PT ;  /* 0x00000021f5a97c12 */ /* 0x000fe2000f8e96d5 */
[----:B------:R-:W-:Y:S01]  /*5dc0*/  FMUL.FTZ R69, R164, R69 ;  /* 0x00000045a4457220 */ /* 0x000fe20000410000 */
[----:B------:R-:W-:Y:S02]  /*5dd0*/  FMNMX.FTZ R165, R62, R165, !PT ;  /* 0x000000a53ea57209 */ /* 0x000fe40007810000 */
[----:B------:R-:W-:Y:S01]  /*5de0*/  MUFU.EX2 R188, R188 ;  /* 0x000000bc00bc7308 */ /* 0x000fe20000000800 */
[C---:B------:R-:W-:Y:S01]  /*5df0*/  FMUL.FTZ R80, R164.reuse, R80 ;  /* 0x00000050a4507220 */ /* 0x040fe20000410000 */
[----:B------:R-:W-:Y:S01]  /*5e00*/  IMAD.WIDE.U32 R248, R169, -0x326172a9, RZ ;  /* 0xcd9e8d57a9f87825 */ /* 0x000fe200078e00ff */
[----:B------:R-:W-:Y:S03]  /*5e10*/  FMNMX.FTZ R165, R63, R165, !PT ;  /* 0x000000a53fa57209 */ /* 0x000fe60007810000 */
[C---:B------:R-:W-:Y:S01]  /*5e20*/  FMUL.FTZ R81, R164.reuse, R81 ;  /* 0x00000051a4517220 */ /* 0x040fe20000410000 */
[C---:B------:R-:W-:Y:S01]  /*5e30*/  FMUL.FTZ R84, R164.reuse, R84 ;  /* 0x00000054a4547220 */ /* 0x040fe20000410000 */
[----:B------:R-:W-:Y:S02]  /*5e40*/  LOP3.LUT R17, R249, UR26, R238, 0x96, !PT ;  /* 0x0000001af9117c12 */ /* 0x000fe4000f8e96ee */
[----:B------:R1:W-:Y:S01]  /*5e50*/  MUFU.EX2 R169, R16 ;  /* 0x0000001000a97308 */ /* 0x0003e20000000800 */
[----:B------:R-:W-:Y:S01]  /*5e60*/  LOP3.LUT R172, R247, UR24, R248, 0x96, !PT ;  /* 0x00000018f7ac7c12 */ /* 0x000fe2000f8e96f8 */
[----:B------:R-:W-:Y:S01]  /*5e70*/  FMUL.FTZ R85, R164, R85 ;  /* 0x00000055a4557220 */ /* 0x000fe20000410000 */
[----:B---3--:R-:W-:Y:S01]  /*5e80*/  FMNMX.FTZ R166, R166, R171, !PT ;  /* 0x000000aba6a67209 */ /* 0x008fe20007810000 */
[----:B------:R-:W-:Y:S01]  /*5e90*/  IMAD.WIDE.U32 R210, R17, -0x2daee0ad, RZ ;  /* 0xd2511f5311d27825 */ /* 0x000fe200078e00ff */
[----:B------:R-:W-:Y:S02]  /*5ea0*/  LOP3.LUT R173, R249, UR26, R242, 0x96, !PT ;  /* 0x0000001af9ad7c12 */ /* 0x000fe4000f8e96f2 */
[----:B------:R-:W-:Y:S01]  /*5eb0*/  LOP3.LUT R248, R215, UR24, R248, 0x96, !PT ;  /* 0x00000018d7f87c12 */ /* 0x000fe2000f8e96f8 */
[----:B------:R-:W2:Y:S01]  /*5ec0*/  SHFL.BFLY PT, R17, R166, 0x1, 0x1f ;  /* 0x0c201f00a6117f89 */ /* 0x000ea200000e0000 */
[----:B------:R-:W-:Y:S01]  /*5ed0*/  FFMA.FTZ R171, R19, UR4, -R204 ;  /* 0x0000000413ab7c23 */ /* 0x000fe200080108cc */
[----:B------:R-:W-:Y:S01]  /*5ee0*/  IMAD.WIDE.U32 R250, R173, -0x2daee0ad, RZ ;  /* 0xd2511f53adfa7825 */ /* 0x000fe200078e00ff */
[----:B------:R-:W-:Y:S01]  /*5ef0*/  LOP3.LUT R18, R211, UR23, R232, 0x96, !PT ;  /* 0x00000017d3127c12 */ /* 0x000fe2000f8e96e8 */
[----:B------:R-:W-:Y:S02]  /*5f00*/  MUFU.EX2 R189, R189 ;  /* 0x000000bd00bd7308 */ /* 0x000fe40000000800 */
[----:B------:R-:W-:Y:S01]  /*5f10*/  FMUL.FTZ R96, R164, R96 ;  /* 0x00000060a4607220 */ /* 0x000fe20000410000 */
[----:B------:R-:W-:Y:S01]  /*5f20*/  IMAD.WIDE.U32 R248, R248, -0x2daee0ad, RZ ;  /* 0xd2511f53f8f87825 */ /* 0x000fe200078e00ff */
[----:B------:R-:W-:Y:S01]  /*5f30*/  LOP3.LUT R19, R251, UR23, R240, 0x96, !PT ;  /* 0x00000017fb137c12 */ /* 0x000fe2000f8e96f0 */
[----:B-1----:R-:W1:Y:S02]  /*5f40*/  SHFL.BFLY PT, R16, R165, 0x2, 0x1f ;  /* 0x0c401f00a5107f89 */ /* 0x002e6400000e0000 */
[----:B------:R-:W-:Y:S01]  /*5f50*/  IMAD.WIDE.U32 R172, R172, -0x2daee0ad, RZ ;  /* 0xd2511f53acac7825 */ /* 0x000fe200078e00ff */
[----:B------:R-:W-:Y:S02]  /*5f60*/  LOP3.LUT R210, R249, UR21, R210, 0x96, !PT ;  /* 0x00000015f9d27c12 */ /* 0x000fe4000f8e96d2 */
[----:B------:R-:W-:Y:S01]  /*5f70*/  MUFU.EX2 R171, R171 ;  /* 0x000000ab00ab7308 */ /* 0x000fe20000000800 */
[C---:B------:R-:W-:Y:S01]  /*5f80*/  FMUL.FTZ R97, R164.reuse, R97 ;  /* 0x00000061a4617220 */ /* 0x040fe20000410000 */
[----:B------:R-:W-:Y:S01]  /*5f90*/  IMAD.WIDE.U32 R208, R19, -0x326172a9, RZ ;  /* 0xcd9e8d5713d07825 */ /* 0x000fe200078e00ff */
[----:B------:R-:W-:Y:S03]  /*5fa0*/  LOP3.LUT R250, R173, UR21, R250, 0x96, !PT ;  /* 0x00000015adfa7c12 */ /* 0x000fe6000f8e96fa */
[----:B------:R-:W-:Y:S01]  /*5fb0*/  FMUL.FTZ R100, R164, R100 ;  /* 0x00000064a4647220 */ /* 0x000fe20000410000 */
[----:B------:R-:W-:Y:S01]  /*5fc0*/  IMAD.WIDE.U32 R210, R210, -0x326172a9, RZ ;  /* 0xcd9e8d57d2d27825 */ /* 0x000fe200078e00ff */
[----:B------:R-:W-:Y:S02]  /*5fd0*/  LOP3.LUT R4, R209, UR22, R246, 0x96, !PT ;  /* 0x00000016d1047c12 */ /* 0x000fe4000f8e96f6 */
[----:B------:R-:W-:Y:S01]  /*5fe0*/  MUFU.EX2 R190, R190 ;  /* 0x000000be00be7308 */ /* 0x000fe20000000800 */
[----:B------:R-:W-:Y:S01]  /*5ff0*/  FMUL.FTZ R101, R164, R101 ;  /* 0x00000065a4657220 */ /* 0x000fe20000410000 */
[----:B------:R-:W-:Y:S04]  /*6000*/  IMAD.WIDE.U32 R18, R18, -0x326172a9, RZ ;  /* 0xcd9e8d5712127825 */ /* 0x000fe800078e00ff */
[----:B------:R-:W-:Y:S01]  /*6010*/  FMUL.FTZ R128, R164, R128 ;  /* 0x00000080a4807220 */ /* 0x000fe20000410000 */
[----:B--2---:R-:W-:Y:S01]  /*6020*/  FMNMX.FTZ R166, R166, R17, !PT ;  /* 0x00000011a6a67209 */ /* 0x004fe20007810000 */
[----:B------:R-:W-:Y:S01]  /*6030*/  IMAD.WIDE.U32 R250, R250, -0x326172a9, RZ ;  /* 0xcd9e8d57fafa7825 */ /* 0x000fe200078e00ff */
[----:B------:R-:W-:Y:S01]  /*6040*/  LOP3.LUT R5, R19, UR22, R214, 0x96, !PT ;  /* 0x0000001613057c12 */ /* 0x000fe2000f8e96d6 */
[----:B------:R-:W-:Y:S01]  /*6050*/  MUFU.EX2 R192, R192 ;  /* 0x000000c000c07308 */ /* 0x000fe20000000800 */
[----:B------:R-:W-:Y:S01]  /*6060*/  LOP3.LUT R206, R211, UR20, R18, 0x96, !PT ;  /* 0x00000014d3ce7c12 */ /* 0x000fe2000f8e9612 */
[----:B------:R-:W-:Y:S01]  /*6070*/  IMAD.WIDE.U32 R174, R4, -0x2daee0ad, RZ ;  /* 0xd2511f5304ae7825 */ /* 0x000fe200078e00ff */
[----:B------:R-:W-:Y:S02]  /*6080*/  LOP3.LUT R208, R251, UR20, R208, 0x96, !PT ;  /* 0x00000014fbd07c12 */ /* 0x000fe4000f8e96d0 */
[----:B-1----:R-:W-:Y:S01]  /*6090*/  FMNMX.FTZ R16, R165, R16, !PT ;  /* 0x00000010a5107209 */ /* 0x002fe20007810000 */
[----:B------:R-:W-:Y:S04]  /*60a0*/  IMAD.WIDE.U32 R18, R5, -0x2daee0ad, RZ ;  /* 0xd2511f5305127825 */ /* 0x000fe800078e00ff */
[C---:B------:R-:W-:Y:S01]  /*60b0*/  FMUL.FTZ R203, R166.reuse, UR4 ;  /* 0x00000004a6cb7c20 */ /* 0x040fe20008410000 */
[----:B------:R-:W-:Y:S01]  /*60c0*/  FSETP.NEU.FTZ.AND P1, PT, R166, -INF , PT ;  /* 0xff800000a600780b */ /* 0x000fe20003f3d000 */
[----:B------:R-:W-:Y:S01]  /*60d0*/  MUFU.EX2 R194, R194 ;  /* 0x000000c200c27308 */ /* 0x000fe20000000800 */
[----:B------:R-:W1:Y:S01]  /*60e0*/  SHFL.BFLY PT, R165, R16, 0x1, 0x1f ;  /* 0x0c201f0010a57f89 */ /* 0x000e6200000e0000 */
[----:B------:R-:W-:Y:S01]  /*60f0*/  IMAD.WIDE.U32 R206, R206, -0x2daee0ad, RZ ;  /* 0xd2511f53cece7825 */ /* 0x000fe200078e00ff */
[----:B------:R-:W-:Y:S02]  /*6100*/  LOP3.LUT R4, R175, UR19, R172, 0x96, !PT ;  /* 0x00000013af047c12 */ /* 0x000fe4000f8e96ac */
[----:B------:R-:W-:Y:S01]  /*6110*/  FSEL R203, R203, RZ, P1 ;  /* 0x000000ffcbcb7208 */ /* 0x000fe20000800000 */
[----:B------:R-:W-:Y:S01]  /*6120*/  IMAD.WIDE.U32 R208, R208, -0x2daee0ad, RZ ;  /* 0xd2511f53d0d07825 */ /* 0x000fe200078e00ff */
[----:B------:R-:W-:Y:S03]  /*6130*/  LOP3.LUT R17, R207, UR18, R18, 0x96, !PT ;  /* 0x00000012cf117c12 */ /* 0x000fe6000f8e9612 */
[----:B------:R-:W2:Y:S01]  /*6140*/  MUFU.EX2 R3, R3 ;  /* 0x0000000300037308 */ /* 0x000ea20000000800 */
[----:B------:R-:W-:Y:S01]  /*6150*/  LOP3.LUT R248, R19, UR19, R248, 0x96, !PT ;  /* 0x0000001313f87c12 */ /* 0x000fe2000f8e96f8 */
[----:B------:R-:W-:Y:S01]  /*6160*/  IMAD.WIDE.U32 R176, R4, -0x326172a9, RZ ;  /* 0xcd9e8d5704b07825 */ /* 0x000fe200078e00ff */
[----:B------:R-:W-:Y:S03]  /*6170*/  LOP3.LUT R5, R209, UR18, R174, 0x96, !PT ;  /* 0x00000012d1057c12 */ /* 0x000fe6000f8e96ae */
[--C-:B------:R-:W-:Y:S01]  /*6180*/  FFMA.FTZ R191, R12, UR4, -R203.reuse ;  /* 0x000000040cbf7c23 */ /* 0x100fe200080108cb */
[--C-:B------:R-:W-:Y:S01]  /*6190*/  FFMA.FTZ R193, R13, UR4, -R203.reuse ;  /* 0x000000040dc17c23 */ /* 0x100fe200080108cb */
[--C-:B------:R-:W-:Y:S01]  /*61a0*/  FFMA.FTZ R198, R8, UR4, -R203.reuse ;  /* 0x0000000408c67c23 */ /* 0x100fe200080108cb */
[----:B------:R-:W-:Y:S04]  /*61b0*/  IMAD.WIDE.U32 R18, R5, -0x326172a9, RZ ;  /* 0xcd9e8d5705127825 */ /* 0x000fe800078e00ff */
[----:B------:R-:W-:Y:S01]  /*61c0*/  FFMA.FTZ R197, R9, UR4, -R203 ;  /* 0x0000000409c57c23 */ /* 0x000fe200080108cb */
[----:B------:R-:W-:Y:S01]  /*61d0*/  MUFU.EX2 R191, R191 ;  /* 0x000000bf00bf7308 */ /* 0x000fe20000000800 */
[----:B------:R-:W-:Y:S01]  /*61e0*/  IMAD.WIDE.U32 R248, R248, -0x326172a9, RZ ;  /* 0xcd9e8d57f8f87825 */ /* 0x000fe200078e00ff */
[----:B------:R-:W-:Y:S02]  /*61f0*/  LOP3.LUT R12, R18, 0xffff, RZ, 0xc0, !PT ;  /* 0x0000ffff120c7812 */ /* 0x000fe400078ec0ff */
[----:B------:R-:W-:Y:S01]  /*6200*/  LOP3.LUT R4, R19, UR27, R176, 0x96, !PT ;  /* 0x0000001b13047c12 */ /* 0x000fe2000f8e96b0 */
[----:B------:R-:W-:Y:S01]  /*6210*/  IMAD.MOV.U32 R19, RZ, RZ, R177 ;  /* 0x000000ffff137224 */ /* 0x000fe200078e00b1 */
[----:B-1----:R-:W-:Y:S01]  /*6220*/  FMNMX.FTZ R165, R16, R165, !PT ;  /* 0x000000a510a57209 */ /* 0x002fe20007810000 */
[----:B------:R-:W-:Y:S01]  /*6230*/  IMAD.WIDE.U32 R16, R17, -0x326172a9, RZ ;  /* 0xcd9e8d5711107825 */ /* 0x000fe200078e00ff */
[----:B------:R-:W-:Y:S02]  /*6240*/  LOP3.LUT R174, R18, 0xff, RZ, 0xc0, !PT ;  /* 0x000000ff12ae7812 */ /* 0x000fe400078ec0ff */
[----:B------:R-:W-:Y:S01]  /*6250*/  MUFU.EX2 R193, R193 ;  /* 0x000000c100c17308 */ /* 0x000fe20000000800 */
[----:B------:R-:W-:Y:S01]  /*6260*/  SHF.R.U32.HI R12, RZ, 0x8, R12 ;  /* 0x00000008ff0c7819 */ /* 0x000fe2000001160c */
[----:B------:R-:W-:Y:S01]  /*6270*/  FMUL.FTZ R202, R165, UR4 ;  /* 0x00000004a5ca7c20 */ /* 0x000fe20008410000 */
[C---:B------:R-:W-:Y:S01]  /*6280*/  LOP3.LUT R5, R16.reuse, 0xffff, RZ, 0xc0, !PT ;  /* 0x0000ffff10057812 */ /* 0x040fe200078ec0ff */
[C---:B--2---:R-:W-:Y:S01]  /*6290*/  FMUL.FTZ R70, R3.reuse, R70 ;  /* 0x0000004603467220 */ /* 0x044fe20000410000 */
[----:B------:R-:W-:Y:S01]  /*62a0*/  LOP3.LUT R182, R16, 0xff, RZ, 0xc0, !PT ;  /* 0x000000ff10b67812 */ /* 0x000fe200078ec0ff */
[----:B------:R-:W-:Y:S01]  /*62b0*/  FMUL.FTZ R71, R3, R71 ;  /* 0x0000004703477220 */ /* 0x000fe20000410000 */
[----:B------:R-:W-:Y:S03]  /*62c0*/  SHF.R.U32.HI R5, RZ, 0x8, R5 ;  /* 0x00000008ff057819 */ /* 0x000fe60000011605 */
[----:B------:R-:W-:Y:S01]  /*62d0*/  MUFU.EX2 R198, R198 ;  /* 0x000000c600c67308 */ /* 0x000fe20000000800 */
[----:B------:R-:W-:Y:S01]  /*62e0*/  FSETP.NEU.FTZ.AND P1, PT, R165, -INF , PT ;  /* 0xff800000a500780b */ /* 0x000fe20003f3d000 */
[C---:B------:R-:W-:Y:S01]  /*62f0*/  FMUL.FTZ R82, R3.reuse, R82 ;  /* 0x0000005203527220 */ /* 0x040fe20000410000 */
[--C-:B------:R-:W-:Y:S01]  /*6300*/  SHF.R.U32.HI R7, RZ, 0x10, R18.reuse ;  /* 0x00000010ff077819 */ /* 0x100fe20000011612 */
[C---:B------:R-:W-:Y:S01]  /*6310*/  FMUL.FTZ R83, R3.reuse, R83 ;  /* 0x0000005303537220 */ /* 0x040fe20000410000 */
[----:B------:R-:W-:Y:S01]  /*6320*/  SHF.R.U32.HI R175, RZ, 0x18, R18 ;  /* 0x00000018ffaf7819 */ /* 0x000fe20000011612 */
[----:B------:R-:W-:Y:S01]  /*6330*/  IMAD.MOV.U32 R18, RZ, RZ, R176 ;  /* 0x000000ffff127224 */ /* 0x000fe200078e00b0 */
[----:B------:R-:W-:Y:S01]  /*6340*/  SHF.R.U32.HI R173, RZ, 0x10, R4 ;  /* 0x00000010ffad7819 */ /* 0x000fe20000011604 */
[----:B------:R-:W1:Y:S01]  /*6350*/  LDSM.16.MT88.4 R176, [R217+0x9000] ;  /* 0x00900000d9b0783b */ /* 0x000e620000004200 */
[----:B------:R-:W-:Y:S01]  /*6360*/  PRMT R182, R182, 0x5410, R5 ;  /* 0x00005410b6b67816 */ /* 0x000fe20000000005 */
[----:B------:R-:W-:Y:S01]  /*6370*/  MUFU.EX2 R197, R197 ;  /* 0x000000c500c57308 */ /* 0x000fe20000000800 */
[----:B------:R-:W-:Y:S01]  /*6380*/  FSEL R202, R202, RZ, P1 ;  /* 0x000000ffcaca7208 */ /* 0x000fe20000800000 */
[C---:B------:R-:W-:Y:S01]  /*6390*/  FMUL.FTZ R86, R3.reuse, R86 ;  /* 0x0000005603567220 */ /* 0x040fe20000410000 */
[----:B------:R-:W-:Y:S01]  /*63a0*/  PRMT R174, R174, 0x5410, R12 ;  /* 0x00005410aeae7816 */ /* 0x000fe2000000000c */
[----:B------:R-:W-:Y:S01]  /*63b0*/  FMUL.FTZ R87, R3, R87 ;  /* 0x0000005703577220 */ /* 0x000fe20000410000 */
[----:B------:R-:W-:Y:S01]  /*63c0*/  LOP3.LUT R5, R4, 0xffff, RZ, 0xc0, !PT ;  /* 0x0000ffff04057812 */ /* 0x000fe200078ec0ff */
[--C-:B------:R-:W-:Y:S01]  /*63d0*/  FFMA.FTZ R195, R14, UR4, -R202.reuse ;  /* 0x000000040ec37c23 */ /* 0x100fe200080108ca */
[----:B------:R-:W-:Y:S01]  /*63e0*/  LOP3.LUT R172, R4, 0xff, RZ, 0xc0, !PT ;  /* 0x000000ff04ac7812 */ /* 0x000fe200078ec0ff */
[----:B------:R-:W-:Y:S01]  /*63f0*/  FFMA.FTZ R196, R15, UR4, -R202 ;  /* 0x000000040fc47c23 */ /* 0x000fe200080108ca */
[----:B------:R-:W-:Y:S01]  /*6400*/  SHF.R.U32.HI R4, RZ, 0x18, R4 ;  /* 0x00000018ff047819 */ /* 0x000fe20000011604 */
[--C-:B------:R-:W-:Y:S01]  /*6410*/  FFMA.FTZ R200, R10, UR4, -R202.reuse ;  /* 0x000000040ac87c23 */ /* 0x100fe200080108ca */
[----:B------:R-:W-:Y:S01]  /*6420*/  LOP3.LUT R173, R173, 0xff, RZ, 0xc0, !PT ;  /* 0x000000ffadad7812 */ /* 0x000fe200078ec0ff */
[----:B------:R-:W-:Y:S01]  /*6430*/  FFMA.FTZ R199, R11, UR4, -R202 ;  /* 0x000000040bc77c23 */ /* 0x000fe200080108ca */
[----:B------:R-:W-:Y:S01]  /*6440*/  SHF.R.U32.HI R6, RZ, 0x10, R16 ;  /* 0x00000010ff067819 */ /* 0x000fe20000011610 */
[----:B------:R-:W-:Y:S01]  /*6450*/  MUFU.EX2 R195, R195 ;  /* 0x000000c300c37308 */ /* 0x000fe20000000800 */
[--C-:B------:R-:W-:Y:S01]  /*6460*/  HSET2.LE.AND R174, R174, R201.reuse, PT ;  /* 0x000000c9aeae7233 */ /* 0x100fe20003803000 */
[----:B------:R-:W-:Y:S01]  /*6470*/  FMUL.FTZ R98, R3, R98 ;  /* 0x0000006203627220 */ /* 0x000fe20000410000 */
[----:B------:R-:W-:Y:S01]  /*6480*/  PRMT R173, R173, 0x5410, R4 ;  /* 0x00005410adad7816 */ /* 0x000fe20000000004 */
[C---:B------:R-:W-:Y:S01]  /*6490*/  FMUL.FTZ R99, R3.reuse, R99 ;  /* 0x0000006303637220 */ /* 0x040fe20000410000 */
[----:B------:R-:W-:Y:S01]  /*64a0*/  F2FP.F16.F32.PACK_AB R4, R170, R169 ;  /* 0x000000a9aa04723e */ /* 0x000fe200000000ff */
[C---:B------:R-:W-:Y:S01]  /*64b0*/  FMUL.FTZ R102, R3.reuse, R102 ;  /* 0x0000006603667220 */ /* 0x040fe20000410000 */
[----:B------:R-:W-:Y:S03]  /*64c0*/  SHF.R.U32.HI R183, RZ, 0x18, R16 ;  /* 0x00000018ffb77819 */ /* 0x000fe60000011610 */
[----:B------:R-:W-:Y:S01]  /*64d0*/  MUFU.EX2 R196, R196 ;  /* 0x000000c400c47308 */ /* 0x000fe20000000800 */
[----:B------:R-:W-:Y:S01]  /*64e0*/  LOP3.LUT R6, R6, 0xff, RZ, 0xc0, !PT ;  /* 0x000000ff06067812 */ /* 0x000fe200078ec0ff */
[C---:B------:R-:W-:Y:S01]  /*64f0*/  FMUL.FTZ R16, R164.reuse, R148 ;  /* 0x00000094a4107220 */ /* 0x040fe20000410000 */
[----:B------:R-:W-:Y:S01]  /*6500*/  SHF.R.U32.HI R5, RZ, 0x8, R5 ;  /* 0x00000008ff057819 */ /* 0x000fe20000011605 */
[----:B------:R-:W-:Y:S01]  /*6510*/  FMUL.FTZ R103, R3, R103 ;  /* 0x0000006703677220 */ /* 0x000fe20000410000 */
[----:B------:R-:W-:Y:S01]  /*6520*/  LOP3.LUT R181, R17, UR27, R248, 0x96, !PT ;  /* 0x0000001b11b57c12 */ /* 0x000fe2000f8e96f8 */
[----:B------:R-:W-:Y:S01]  /*6530*/  FMUL.FTZ R17, R164, R149 ;  /* 0x00000095a4117220 */ /* 0x000fe20000410000 */
[----:B------:R-:W-:Y:S03]  /*6540*/  LOP3.LUT R174, R174, R4, RZ, 0xc0, !PT ;  /* 0x00000004aeae7212 */ /* 0x000fe600078ec0ff */
[----:B------:R-:W-:Y:S01]  /*6550*/  MUFU.EX2 R200, R200 ;  /* 0x000000c800c87308 */ /* 0x000fe20000000800 */
[----:B------:R-:W-:Y:S01]  /*6560*/  FADD.FTZ R4, -R166, R0 ;  /* 0x00000000a6047221 */ /* 0x000fe20000010100 */
[----:B------:R-:W-:Y:S01]  /*6570*/  FADD.FTZ R0, -R165, R2 ;  /* 0x00000002a5007221 */ /* 0x000fe20000010100 */
[----:B------:R-:W-:Y:S01]  /*6580*/  LOP3.LUT R7, R7, 0xff, RZ, 0xc0, !PT ;  /* 0x000000ff07077812 */ /* 0x000fe200078ec0ff */
[--C-:B------:R-:W-:Y:S01]  /*6590*/  FFMA.FTZ R62, R62, UR4, -R202.reuse ;  /* 0x000000043e3e7c23 */ /* 0x100fe200080108ca */
[----:B------:R-:W-:Y:S01]  /*65a0*/  PRMT R183, R6, 0x5410, R183 ;  /* 0x0000541006b77816 */ /* 0x000fe200000000b7 */
[----:B------:R-:W-:Y:S01]  /*65b0*/  FMUL.FTZ R2, R4, UR4 ;  /* 0x0000000404027c20 */ /* 0x000fe20008410000 */
[----:B------:R-:W-:Y:S03]  /*65c0*/  PRMT R172, R172, 0x5410, R5 ;  /* 0x00005410acac7816 */ /* 0x000fe60000000005 */
[----:B------:R-:W-:Y:S01]  /*65d0*/  MUFU.EX2 R199, R199 ;  /* 0x000000c700c77308 */ /* 0x000fe20000000800 */
[----:B------:R-:W-:Y:S01]  /*65e0*/  LOP3.LUT R6, R181, 0xffff, RZ, 0xc0, !PT ;  /* 0x0000ffffb5067812 */ /* 0x000fe200078ec0ff */
[----:B------:R-:W-:Y:S01]  /*65f0*/  FMUL.FTZ R0, R0, UR4 ;  /* 0x0000000400007c20 */ /* 0x000fe20008410000 */
[----:B------:R-:W-:Y:S01]  /*6600*/  SHF.R.U32.HI R5, RZ, 0x10, R181 ;  /* 0x00000010ff057819 */ /* 0x000fe200000116b5 */
[--C-:B------:R-:W-:Y:S01]  /*6610*/  FFMA.FTZ R58, R58, UR4, -R202.reuse ;  /* 0x000000043a3a7c23 */ /* 0x100fe200080108ca */
[----:B------:R-:W-:Y:S01]  /*6620*/  PRMT R175, R7, 0x5410, R175 ;  /* 0x0000541007af7816 */ /* 0x000fe200000000af */
[----:B------:R-:W-:Y:S01]  /*6630*/  FFMA.FTZ R59, R59, UR4, -R202 ;  /* 0x000000043b3b7c23 */ /* 0x000fe200080108ca */
[----:B------:R-:W-:Y:S03]  /*6640*/  LOP3.LUT R180, R181, 0xff, RZ, 0xc0, !PT ;  /* 0x000000ffb5b47812 */ /* 0x000fe600078ec0ff */
[----:B------:R-:W2:Y:S01]  /*6650*/  MUFU.EX2 R2, R2 ;  /* 0x0000000200027308 */ /* 0x000ea20000000800 */
[----:B------:R-:W-:Y:S01]  /*6660*/  SHF.R.U32.HI R6, RZ, 0x8, R6 ;  /* 0x00000008ff067819 */ /* 0x000fe20000011606 */
[--C-:B------:R-:W-:Y:S01]  /*6670*/  FFMA.FTZ R56, R56, UR4, -R203.reuse ;  /* 0x0000000438387c23 */ /* 0x100fe200080108cb */
[----:B------:R-:W-:Y:S01]  /*6680*/  LOP3.LUT R5, R5, 0xff, RZ, 0xc0, !PT ;  /* 0x000000ff05057812 */ /* 0x000fe200078ec0ff */
[----:B------:R-:W-:Y:S01]  /*6690*/  FFMA.FTZ R57, R57, UR4, -R203 ;  /* 0x0000000439397c23 */ /* 0x000fe200080108cb */
[----:B------:R-:W-:Y:S01]  /*66a0*/  SHF.R.U32.HI R181, RZ, 0x18, R181 ;  /* 0x00000018ffb57819 */ /* 0x000fe200000116b5 */
[--C-:B------:R-:W-:Y:S01]  /*66b0*/  FFMA.FTZ R60, R60, UR4, -R203.reuse ;  /* 0x000000043c3c7c23 */ /* 0x100fe200080108cb */
[--C-:B------:R-:W-:Y:S03]  /*66c0*/  HSET2.LE.AND R175, R175, R201.reuse, PT ;  /* 0x000000c9afaf7233 */ /* 0x100fe60003803000 */
[----:B------:R-:W3:Y:S01]  /*66d0*/  MUFU.EX2 R0, R0 ;  /* 0x0000000000007308 */ /* 0x000ee20000000800 */
[--C-:B------:R-:W-:Y:S01]  /*66e0*/  HSET2.LE.AND R172, R172, R201.reuse, PT ;  /* 0x000000c9acac7233 */ /* 0x100fe20003803000 */
[----:B------:R-:W-:Y:S01]  /*66f0*/  FFMA.FTZ R207, R25, UR4, -R203 ;  /* 0x0000000419cf7c23 */ /* 0x000fe200080108cb */
[--C-:B------:R-:W-:Y:S01]  /*6700*/  HSET2.LE.AND R173, R173, R201.reuse, PT ;  /* 0x000000c9adad7233 */ /* 0x100fe20003803000 */
[----:B------:R-:W-:Y:S01]  /*6710*/  FMUL.FTZ R25, R164, R137 ;  /* 0x00000089a4197220 */ /* 0x000fe20000410000 */
[----:B------:R-:W-:Y:S01]  /*6720*/  PRMT R180, R180, 0x5410, R6 ;  /* 0x00005410b4b47816 */ /* 0x000fe20000000006 */
[----:B------:R-:W-:Y:S01]  /*6730*/  FFMA.FTZ R209, R27, UR4, -R202 ;  /* 0x000000041bd17c23 */ /* 0x000fe200080108ca */
[----:B------:R-:W-:Y:S01]  /*6740*/  PRMT R181, R5, 0x5410, R181 ;  /* 0x0000541005b57816 */ /* 0x000fe200000000b5 */
[----:B------:R-:W-:Y:S01]  /*6750*/  FMUL.FTZ R27, R3, R139 ;  /* 0x0000008b031b7220 */ /* 0x000fe20000410000 */
[----:B------:R-:W-:Y:S01]  /*6760*/  F2FP.F16.F32.PACK_AB R6, R171, R188 ;  /* 0x000000bcab06723e */ /* 0x000fe200000000ff */
[----:B--2---:R-:W-:Y:S01]  /*6770*/  FMUL.FTZ R8, R2, R156 ;  /* 0x0000009c02087220 */ /* 0x004fe20000410000 */
[----:B------:R-:W-:Y:S01]  /*6780*/  F2FP.F16.F32.PACK_AB R5, R190, R189 ;  /* 0x000000bdbe05723e */ /* 0x000fe200000000ff */
[----:B------:R-:W-:Y:S01]  /*6790*/  FMUL.FTZ R9, R2, R157 ;  /* 0x0000009d02097220 */ /* 0x000fe20000410000 */
[----:B------:R-:W-:Y:S01]  /*67a0*/  F2FP.F16.F32.PACK_AB R4, R194, R192 ;  /* 0x000000c0c204723e */ /* 0x000fe200000000ff */
[C---:B------:R-:W-:Y:S01]  /*67b0*/  FMUL.FTZ R12, R2.reuse, R152 ;  /* 0x00000098020c7220 */ /* 0x040fe20000410000 */
[----:B------:R-:W-:Y:S01]  /*67c0*/  LOP3.LUT R175, R175, R6, RZ, 0xc0, !PT ;  /* 0x00000006afaf7212 */ /* 0x000fe200078ec0ff */
[----:B------:R-:W-:Y:S01]  /*67d0*/  FMUL.FTZ R13, R2, R153 ;  /* 0x00000099020d7220 */ /* 0x000fe20000410000 */
[----:B------:R-:W-:Y:S01]  /*67e0*/  LOP3.LUT R172, R172, R5, RZ, 0xc0, !PT ;  /* 0x00000005acac7212 */ /* 0x000fe200078ec0ff */
[C---:B---3--:R-:W-:Y:S01]  /*67f0*/  FMUL.FTZ R10, R0.reuse, R158 ;  /* 0x0000009e000a7220 */ /* 0x048fe20000410000 */
[----:B------:R-:W-:Y:S01]  /*6800*/  LOP3.LUT R173, R173, R4, RZ, 0xc0, !PT ;  /* 0x00000004adad7212 */ /* 0x000fe200078ec0ff */
[C---:B------:R-:W-:Y:S01]  /*6810*/  FMUL.FTZ R11, R0.reuse, R159 ;  /* 0x0000009f000b7220 */ /* 0x040fe20000410000 */
[--C-:B------:R-:W-:Y:S01]  /*6820*/  HSET2.LE.AND R182, R182, R201.reuse, PT ;  /* 0x000000c9b6b67233 */ /* 0x100fe20003803000 */
[C---:B------:R-:W-:Y:S01]  /*6830*/  FMUL.FTZ R14, R0.reuse, R154 ;  /* 0x0000009a000e7220 */ /* 0x040fe20000410000 */
[--C-:B------:R-:W-:Y:S01]  /*6840*/  HSET2.LE.AND R183, R183, R201.reuse, PT ;  /* 0x000000c9b7b77233 */ /* 0x100fe20003803000 */
[----:B------:R-:W-:Y:S01]  /*6850*/  FMUL.FTZ R15, R0, R155 ;  /* 0x0000009b000f7220 */ /* 0x000fe20000410000 */
[--C-:B------:R-:W-:Y:S01]  /*6860*/  HSET2.LE.AND R180, R180, R201.reuse, PT ;  /* 0x000000c9b4b47233 */ /* 0x100fe20003803000 */
[----:B------:R-:W2:Y:S01]  /*6870*/  LDSM.16.MT88.4 R152, [R217+0xa000] ;  /* 0x00a00000d998783b */ /* 0x000ea20000004200 */
[--C-:B------:R-:W-:Y:S01]  /*6880*/  HSET2.LE.AND R181, R181, R201.reuse, PT ;  /* 0x000000c9b5b57233 */ /* 0x100fe20003803000 */
[C---:B------:R-:W-:Y:S01]  /*6890*/  FMUL.FTZ R72, R2.reuse, R72 ;  /* 0x0000004802487220 */ /* 0x040fe20000410000 */
[----:B------:R-:W-:Y:S01]  /*68a0*/  F2FP.F16.F32.PACK_AB R7, R193, R191 ;  /* 0x000000bfc107723e */ /* 0x000fe200000000ff */
[----:B------:R-:W-:Y:S01]  /*68b0*/  FMUL.FTZ R73, R2, R73 ;  /* 0x0000004902497220 */ /* 0x000fe20000410000 */
[----:B------:R-:W-:Y:S01]  /*68c0*/  F2FP.F16.F32.PACK_AB R6, R196, R195 ;  /* 0x000000c3c406723e */ /* 0x000fe200000000ff */
[C---:B------:R-:W-:Y:S01]  /*68d0*/  FMUL.FTZ R74, R0.reuse, R74 ;  /* 0x0000004a004a7220 */ /* 0x040fe20000410000 */
[----:B------:R-:W-:Y:S01]  /*68e0*/  F2FP.F16.F32.PACK_AB R5, R197, R198 ;  /* 0x000000c6c505723e */ /* 0x000fe200000000ff */
[----:B------:R-:W-:Y:S01]  /*68f0*/  FMUL.FTZ R75, R0, R75 ;  /* 0x0000004b004b7220 */ /* 0x000fe20000410000 */
[----:B------:R-:W-:Y:S01]  /*6900*/  F2FP.F16.F32.PACK_AB R4, R199, R200 ;  /* 0x000000c8c704723e */ /* 0x000fe200000000ff */
[----:B------:R-:W-:Y:S01]  /*6910*/  FMUL.FTZ R76, R2, R76 ;  /* 0x0000004c024c7220 */ /* 0x000fe20000410000 */
[----:B------:R-:W-:Y:S01]  /*6920*/  LOP3.LUT R182, R182, R7, RZ, 0xc0, !PT ;  /* 0x00000007b6b67212 */ /* 0x000fe200078ec0ff */
[----:B------:R-:W-:Y:S01]  /*6930*/  FMUL.FTZ R7, R3, R163 ;  /* 0x000000a303077220 */ /* 0x000fe20000410000 */
[----:B------:R-:W-:Y:S01]  /*6940*/  LOP3.LUT R183, R183, R6, RZ, 0xc0, !PT ;  /* 0x00000006b7b77212 */ /* 0x000fe200078ec0ff */
[----:B------:R-:W-:Y:S01]  /*6950*/  FMUL.FTZ R6, R3, R162 ;  /* 0x000000a203067220 */ /* 0x000fe20000410000 */
[----:B------:R-:W-:Y:S01]  /*6960*/  LOP3.LUT R180, R180, R5, RZ, 0xc0, !PT ;  /* 0x00000005b4b47212 */ /* 0x000fe200078ec0ff */
[C---:B------:R-:W-:Y:S01]  /*6970*/  FMUL.FTZ R5, R164.reuse, R161 ;  /* 0x000000a1a4057220 */ /* 0x040fe20000410000 */
[----:B------:R-:W-:Y:S01]  /*6980*/  LOP3.LUT R181, R181, R4, RZ, 0xc0, !PT ;  /* 0x00000004b5b57212 */ /* 0x000fe200078ec0ff */
[----:B------:R-:W-:Y:S01]  /*6990*/  FMUL.FTZ R4, R164, R160 ;  /* 0x000000a0a4047220 */ /* 0x000fe20000410000 */
[----:B------:R-:W-:Y:S02]  /*69a0*/  IMAD.MOV.U32 R160, RZ, RZ, R18 ;  /* 0x000000ffffa07224 */ /* 0x000fe400078e0012 */
[C---:B------:R-:W-:Y:S01]  /*69b0*/  FMUL.FTZ R18, R3.reuse, R150 ;  /* 0x0000009603127220 */ /* 0x040fe20000410000 */
[----:B------:R-:W-:Y:S02]  /*69c0*/  IMAD.MOV.U32 R161, RZ, RZ, R19 ;  /* 0x000000ffffa17224 */ /* 0x000fe400078e0013 */
[----:B------:R-:W-:Y:S01]  /*69d0*/  FMUL.FTZ R19, R3, R151 ;  /* 0x0000009703137220 */ /* 0x000fe20000410000 */
[C---:B------:R-:W-:Y:S01]  /*69e0*/  FMUL.FTZ R88, R2.reuse, R88 ;  /* 0x0000005802587220 */ /* 0x040fe20000410000 */
[----:B------:R-:W3:Y:S01]  /*69f0*/  LDSM.16.MT88.4 R148, [R216+0xa000] ;  /* 0x00a00000d894783b */ /* 0x000ee20000004200 */
[-C--:B-1----:R-:W-:Y:S01]  /*6a00*/  HMMA.16816.F32 R4, R172, R176.reuse, R4 ;  /* 0x000000b0ac04723c */ /* 0x082fe20000001804 */
[----:B------:R-:W-:Y:S04]  /*6a10*/  MUFU.EX2 R209, R209 ;  /* 0x000000d100d17308 */ /* 0x000fe80000000800 */
[----:B------:R-:W-:Y:S01]  /*6a20*/  FMUL.FTZ R89, R2, R89 ;  /* 0x0000005902597220 */ /* 0x000fe20000410000 */
[C---:B------:R-:W-:Y:S05]  /*6a30*/  HMMA.16816.F32 R8, R180.reuse, R176, R8 ;  /* 0x000000b0b408723c */ /* 0x040fea0000001808 */
[----:B------:R-:W-:Y:S01]  /*6a40*/  MUFU.EX2 R207, R207 ;  /* 0x000000cf00cf7308 */ /* 0x000fe20000000800 */
[C---:B------:R-:W-:Y:S01]  /*6a50*/  FMUL.FTZ R90, R0.reuse, R90 ;  /* 0x0000005a005a7220 */ /* 0x040fe20000410000 */
[-C--:B------:R-:W-:Y:S04]  /*6a60*/  HMMA.16816.F32 R12, R180, R178.reuse, R12 ;  /* 0x000000b2b40c723c */ /* 0x080fe8000000180c */
[----:B------:R-:W-:Y:S02]  /*6a70*/  FMUL.FTZ R91, R0, R91 ;  /* 0x0000005b005b7220 */ /* 0x000fe40000410000 */
[C---:B------:R-:W-:Y:S05]  /*6a80*/  HMMA.16816.F32 R16, R172.reuse, R178, R16 ;  /* 0x000000b2ac10723c */ /* 0x040fea0000001810 */
[C---:B------:R-:W-:Y:S01]  /*6a90*/  FMUL.FTZ R92, R2.reuse, R92 ;  /* 0x0000005c025c7220 */ /* 0x040fe20000410000 */
[-C--:B------:R-:W-:Y:S05]  /*6aa0*/  HMMA.16816.F32 R68, R172, R184.reuse, R68 ;  /* 0x000000b8ac44723c */ /* 0x080fea0000001844 */
[----:B------:R-:W-:Y:S01]  /*6ab0*/  FMUL.FTZ R77, R2, R77 ;  /* 0x0000004d024d7220 */ /* 0x000fe20000410000 */
[C---:B------:R-:W-:Y:S05]  /*6ac0*/  HMMA.16816.F32 R72, R180.reuse, R184, R72 ;  /* 0x000000b8b448723c */ /* 0x040fea0000001848 */
[C---:B------:R-:W-:Y:S01]  /*6ad0*/  FMUL.FTZ R78, R0.reuse, R78 ;  /* 0x0000004e004e7220 */ /* 0x040fe20000410000 */
[----:B------:R-:W-:Y:S01]  /*6ae0*/  FMUL.FTZ R79, R0, R79 ;  /* 0x0000004f004f7220 */ /* 0x000fe20000410000 */
[----:B------:R-:W-:Y:S01]  /*6af0*/  FMUL.FTZ R93, R2, R93 ;  /* 0x0000005d025d7220 */ /* 0x000fe20000410000 */
[C---:B------:R-:W-:Y:S03]  /*6b00*/  FMUL.FTZ R94, R0.reuse, R94 ;  /* 0x0000005e005e7220 */ /* 0x040fe60000410000 */
[----:B------:R-:W-:Y:S01]  /*6b10*/  FMUL.FTZ R95, R0, R95 ;  /* 0x0000005f005f7220 */ /* 0x000fe20000410000 */
[--C-:B------:R-:W-:Y:S01]  /*6b20*/  FFMA.FTZ R177, R34, UR4, -R204.reuse ;  /* 0x0000000422b17c23 */ /* 0x100fe200080108cc */
[-C--:B------:R-:W-:Y:S03]  /*6b30*/  HMMA.16816.F32 R76, R180, R186.reuse, R76 ;  /* 0x000000bab44c723c */ /* 0x080fe6000000184c */
[C---:B------:R-:W-:Y:S01]  /*6b40*/  FMUL.FTZ R34, R0.reuse, R146 ;  /* 0x0000009200227220 */ /* 0x040fe20000410000 */
[----:B------:R-:W-:Y:S01]  /*6b50*/  FFMA.FTZ R179, R35, UR4, -R204 ;  /* 0x0000000423b37c23 */ /* 0x000fe200080108cc */
[----:B------:R-:W-:Y:S01]  /*6b60*/  FMUL.FTZ R35, R0, R147 ;  /* 0x0000009300237220 */ /* 0x000fe20000410000 */
[C---:B------:R-:W-:Y:S01]  /*6b70*/  HMMA.16816.F32 R80, R172.reuse, R186, R80 ;  /* 0x000000baac50723c */ /* 0x040fe20000001850 */
[----:B------:R-:W-:Y:S04]  /*6b80*/  MUFU.EX2 R177, R177 ;  /* 0x000000b100b17308 */ /* 0x000fe80000000800 */
[----:B------:R-:W-:Y:S01]  /*6b90*/  FFMA.FTZ R212, R30, UR4, -R202 ;  /* 0x000000041ed47c23 */ /* 0x000fe200080108ca */
[-C--:B--2---:R-:W-:Y:S05]  /*6ba0*/  HMMA.16816.F32 R84, R172, R152.reuse, R84 ;  /* 0x00000098ac54723c */ /* 0x084fea0000001854 */
[----:B------:R-:W-:Y:S01]  /*6bb0*/  MUFU.EX2 R179, R179 ;  /* 0x000000b300b37308 */ /* 0x000fe20000000800 */
[----:B------:R-:W-:Y:S01]  /*6bc0*/  FMUL.FTZ R30, R0, R134 ;  /* 0x00000086001e7220 */ /* 0x000fe20000410000 */
[C---:B------:R-:W-:Y:S04]  /*6bd0*/  HMMA.16816.F32 R88, R180.reuse, R152, R88 ;  /* 0x00000098b458723c */ /* 0x040fe80000001858 */
[----:B------:R-:W-:Y:S02]  /*6be0*/  FMUL.FTZ R129, R164, R129 ;  /* 0x00000081a4817220 */ /* 0x000fe40000410000 */
[-C--:B------:R-:W-:Y:S02]  /*6bf0*/  HMMA.16816.F32 R92, R180, R154.reuse, R92 ;  /* 0x0000009ab45c723c */ /* 0x080fe4000000185c */
[----:B------:R-:W-:Y:S03]  /*6c00*/  MUFU.EX2 R212, R212 ;  /* 0x000000d400d47308 */ /* 0x000fe60000000800 */
[----:B------:R-:W-:Y:S01]  /*6c10*/  FMUL.FTZ R130, R3, R130 ;  /* 0x0000008203827220 */ /* 0x000fe20000410000 */
[C---:B------:R-:W-:Y:S01]  /*6c20*/  HMMA.16816.F32 R96, R172.reuse, R154, R96 ;  /* 0x0000009aac60723c */ /* 0x040fe20000001860 */
[----:B------:R-:W1:Y:S04]  /*6c30*/  LDSM.16.MT88.4 R152, [R217+0xb000] ;  /* 0x00b00000d998783b */ /* 0x000e680000004200 */
[----:B------:R-:W-:Y:S01]  /*6c40*/  LOP3.LUT R250, R161, UR5, R250, 0x96, !PT ;  /* 0x00000005a1fa7c12 */ /* 0x000fe2000f8e96fa */
[-C--:B---3--:R-:W-:Y:S05]  /*6c50*/  HMMA.16816.F32 R100, R172, R148.reuse, R100 ;  /* 0x00000094ac64723c */ /* 0x088fea0000001864 */
[C---:B------:R-:W-:Y:S01]  /*6c60*/  FMUL.FTZ R104, R2.reuse, R104 ;  /* 0x0000006802687220 */ /* 0x040fe20000410000 */
[----:B------:R-:W-:Y:S01]  /*6c70*/  FMUL.FTZ R105, R2, R105 ;  /* 0x0000006902697220 */ /* 0x000fe20000410000 */
[C---:B------:R-:W-:Y:S01]  /*6c80*/  FMUL.FTZ R106, R0.reuse, R106 ;  /* 0x0000006a006a7220 */ /* 0x040fe20000410000 */
[----:B------:R-:W-:Y:S03]  /*6c90*/  FMUL.FTZ R107, R0, R107 ;  /* 0x0000006b006b7220 */ /* 0x000fe60000410000 */
[----:B------:R-:W-:Y:S01]  /*6ca0*/  LOP3.LUT R210, R249, UR5, R210, 0x96, !PT ;  /* 0x00000005f9d27c12 */ /* 0x000fe2000f8e96d2 */
[----:B------:R-:W-:Y:S04]  /*6cb0*/  IMAD.WIDE.U32 R250, R250, -0x2daee0ad, RZ ;  /* 0xd2511f53fafa7825 */ /* 0x000fe800078e00ff */
[----:B------:R-:W-:Y:S01]  /*6cc0*/  FMUL.FTZ R131, R3, R131 ;  /* 0x0000008303837220 */ /* 0x000fe20000410000 */
[C---:B------:R-:W-:Y:S04]  /*6cd0*/  HMMA.16816.F32 R104, R180.reuse, R148, R104 ;  /* 0x00000094b468723c */ /* 0x040fe80000001868 */
[--C-:B------:R-:W-:Y:S01]  /*6ce0*/  SHF.R.U32.HI R159, RZ, 0x10, R250.reuse ;  /* 0x00000010ff9f7819 */ /* 0x100fe200000116fa */
[----:B------:R-:W-:Y:S01]  /*6cf0*/  IMAD.WIDE.U32 R210, R210, -0x2daee0ad, RZ ;  /* 0xd2511f53d2d27825 */ /* 0x000fe200078e00ff */
[C---:B------:R-:W-:Y:S02]  /*6d00*/  LOP3.LUT R160, R250.reuse, 0xffff, RZ, 0xc0, !PT ;  /* 0x0000fffffaa07812 */ /* 0x040fe400078ec0ff */
[----:B------:R-:W-:Y:S03]  /*6d10*/  LOP3.LUT R157, R250, 0xff, RZ, 0xc0, !PT ;  /* 0x000000fffa9d7812 */ /* 0x000fe600078ec0ff */
[----:B------:R-:W-:Y:S01]  /*6d20*/  SHF.R.U32.HI R156, RZ, 0x18, R250 ;  /* 0x00000018ff9c7819 */ /* 0x000fe200000116fa */
[--C-:B------:R-:W-:Y:S01]  /*6d30*/  FFMA.FTZ R176, R32, UR4, -R205.reuse ;  /* 0x0000000420b07c23 */ /* 0x100fe200080108cd */
[----:B------:R-:W-:Y:S01]  /*6d40*/  SHF.R.U32.HI R149, RZ, 0x8, R160 ;  /* 0x00000008ff957819 */ /* 0x000fe200000116a0 */
[----:B------:R-:W-:Y:S01]  /*6d50*/  FFMA.FTZ R178, R33, UR4, -R205 ;  /* 0x0000000421b27c23 */ /* 0x000fe200080108cd */
[----:B------:R-:W-:Y:S01]  /*6d60*/  LOP3.LUT R148, R159, 0xff, RZ, 0xc0, !PT ;  /* 0x000000ff9f947812 */ /* 0x000fe200078ec0ff */
[----:B------:R-:W-:Y:S01]  /*6d70*/  FMUL.FTZ R32, R2, R144 ;  /* 0x0000009002207220 */ /* 0x000fe20000410000 */
[----:B------:R-:W-:Y:S01]  /*6d80*/  LOP3.LUT R161, R210, 0xffff, RZ, 0xc0, !PT ;  /* 0x0000ffffd2a17812 */ /* 0x000fe200078ec0ff */
[----:B------:R-:W-:Y:S01]  /*6d90*/  FMUL.FTZ R33, R2, R145 ;  /* 0x0000009102217220 */ /* 0x000fe20000410000 */
[----:B------:R-:W-:Y:S01]  /*6da0*/  SHF.R.U32.HI R162, RZ, 0x10, R210 ;  /* 0x00000010ffa27819 */ /* 0x000fe200000116d2 */
[C---:B------:R-:W-:Y:S01]  /*6db0*/  FMUL.FTZ R108, R164.reuse, R108 ;  /* 0x0000006ca46c7220 */ /* 0x040fe20000410000 */
[----:B------:R-:W-:Y:S01]  /*6dc0*/  PRMT R149, R157, 0x5410, R149 ;  /* 0x000054109d957816 */ /* 0x000fe20000000095 */
[----:B------:R-:W-:Y:S01]  /*6dd0*/  FMUL.FTZ R109, R164, R109 ;  /* 0x0000006da46d7220 */ /* 0x000fe20000410000 */
[----:B------:R-:W-:Y:S01]  /*6de0*/  PRMT R148, R148, 0x5410, R156 ;  /* 0x0000541094947816 */ /* 0x000fe2000000009c */
[C---:B------:R-:W-:Y:S01]  /*6df0*/  FMUL.FTZ R110, R3.reuse, R110 ;  /* 0x0000006e036e7220 */ /* 0x040fe20000410000 */
[-C--:B------:R-:W-:Y:S01]  /*6e00*/  HMMA.16816.F32 R32, R180, R150.reuse, R32 ;  /* 0x00000096b420723c */ /* 0x080fe20000001820 */
[----:B------:R-:W-:Y:S02]  /*6e10*/  MUFU.EX2 R176, R176 ;  /* 0x000000b000b07308 */ /* 0x000fe40000000800 */
[----:B------:R-:W-:Y:S01]  /*6e20*/  LOP3.LUT R145, R210, 0xff, RZ, 0xc0, !PT ;  /* 0x000000ffd2917812 */ /* 0x000fe200078ec0ff */
[----:B------:R-:W-:Y:S01]  /*6e30*/  FMUL.FTZ R111, R3, R111 ;  /* 0x0000006f036f7220 */ /* 0x000fe20000410000 */
[----:B------:R-:W-:Y:S01]  /*6e40*/  SHF.R.U32.HI R144, RZ, 0x18, R210 ;  /* 0x00000018ff907819 */ /* 0x000fe200000116d2 */
[----:B------:R-:W-:Y:S01]  /*6e50*/  FFMA.FTZ R210, R28, UR4, -R203 ;  /* 0x000000041cd27c23 */ /* 0x000fe200080108cb */
[----:B------:R-:W-:Y:S01]  /*6e60*/  SHF.R.U32.HI R157, RZ, 0x8, R161 ;  /* 0x00000008ff9d7819 */ /* 0x000fe200000116a1 */
[----:B------:R-:W-:Y:S03]  /*6e70*/  FMUL.FTZ R28, R2, R132 ;  /* 0x00000084021c7220 */ /* 0x000fe60000410000 */
[----:B------:R-:W-:Y:S01]  /*6e80*/  MUFU.EX2 R159, R56 ;  /* 0x00000038009f7308 */ /* 0x000fe20000000800 */
[C---:B------:R-:W-:Y:S04]  /*6e90*/  HMMA.16816.F32 R108, R172.reuse, R150, R108 ;  /* 0x00000096ac6c723c */ /* 0x040fe8000000186c */
[----:B------:R-:W-:Y:S01]  /*6ea0*/  LOP3.LUT R156, R162, 0xff, RZ, 0xc0, !PT ;  /* 0x000000ffa29c7812 */ /* 0x000fe200078ec0ff */
[----:B------:R-:W-:Y:S01]  /*6eb0*/  FFMA.FTZ R184, R20, UR4, -R205 ;  /* 0x0000000414b87c23 */ /* 0x000fe200080108cd */
[----:B------:R-:W-:Y:S01]  /*6ec0*/  PRMT R157, R145, 0x5410, R157 ;  /* 0x00005410919d7816 */ /* 0x000fe2000000009d */
[----:B------:R-:W-:Y:S01]  /*6ed0*/  FMUL.FTZ R112, R164, R112 ;  /* 0x00000070a4707220 */ /* 0x000fe20000410000 */
[----:B------:R-:W-:Y:S01]  /*6ee0*/  PRMT R156, R156, 0x5410, R144 ;  /* 0x000054109c9c7816 */ /* 0x000fe20000000090 */
[----:B------:R-:W-:Y:S01]  /*6ef0*/  MUFU.EX2 R178, R178 ;  /* 0x000000b200b27308 */ /* 0x000fe20000000800 */
[----:B------:R-:W2:Y:S01]  /*6f00*/  LDSM.16.MT88.4 R144, [R216+0xb000] ;  /* 0x00b00000d890783b */ /* 0x000ea20000004200 */
[----:B------:R-:W-:Y:S01]  /*6f10*/  LOP3.LUT R208, R251, UR29, R208, 0x96, !PT ;  /* 0x0000001dfbd07c12 */ /* 0x000fe2000f8e96d0 */
[----:B------:R-:W-:Y:S01]  /*6f20*/  FMUL.FTZ R113, R164, R113 ;  /* 0x00000071a4717220 */ /* 0x000fe20000410000 */
[C---:B------:R-:W-:Y:S01]  /*6f30*/  FMUL.FTZ R114, R3.reuse, R114 ;  /* 0x0000007203727220 */ /* 0x040fe20000410000 */
[----:B------:R-:W-:Y:S01]  /*6f40*/  FMUL.FTZ R115, R3, R115 ;  /* 0x0000007303737220 */ /* 0x000fe20000410000 */
[----:B------:R-:W-:Y:S01]  /*6f50*/  LOP3.LUT R20, R208, 0xffff, RZ, 0xc0, !PT ;  /* 0x0000ffffd0147812 */ /* 0x000fe200078ec0ff */
[----:B------:R-:W-:Y:S01]  /*6f60*/  FMUL.FTZ R116, R2, R116 ;  /* 0x0000007402747220 */ /* 0x000fe20000410000 */
[----:B------:R-:W-:Y:S01]  /*6f70*/  LOP3.LUT R150, R208, 0xff, RZ, 0xc0, !PT ;  /* 0x000000ffd0967812 */ /* 0x000fe200078ec0ff */
[----:B------:R-:W-:Y:S01]  /*6f80*/  FMUL.FTZ R117, R2, R117 ;  /* 0x0000007502757220 */ /* 0x000fe20000410000 */
[----:B------:R-:W-:Y:S01]  /*6f90*/  SHF.R.U32.HI R20, RZ, 0x8, R20 ;  /* 0x00000008ff147819 */ /* 0x000fe20000011614 */
[C---:B------:R-:W-:Y:S01]  /*6fa0*/  FMUL.FTZ R118, R0.reuse, R118 ;  /* 0x0000007600767220 */ /* 0x040fe20000410000 */
[-C--:B-1----:R-:W-:Y:S01]  /*6fb0*/  HMMA.16816.F32 R112, R172, R152.reuse, R112 ;  /* 0x00000098ac70723c */ /* 0x082fe20000001870 */
[----:B------:R-:W-:Y:S02]  /*6fc0*/  MUFU.EX2 R184, R184 ;  /* 0x000000b800b87308 */ /* 0x000fe40000000800 */
[----:B------:R-:W-:Y:S01]  /*6fd0*/  LOP3.LUT R158, R211, UR29, R206, 0x96, !PT ;  /* 0x0000001dd39e7c12 */ /* 0x000fe2000f8e96ce */
[----:B------:R-:W-:Y:S01]  /*6fe0*/  FMUL.FTZ R119, R0, R119 ;  /* 0x0000007700777220 */ /* 0x000fe20000410000 */
[----:B------:R-:W-:Y:S01]  /*6ff0*/  PRMT R150, R150, 0x5410, R20 ;  /* 0x0000541096967816 */ /* 0x000fe20000000014 */
[----:B------:R-:W-:Y:S01]  /*7000*/  FFMA.FTZ R206, R24, UR4, -R203 ;  /* 0x0000000418ce7c23 */ /* 0x000fe200080108cb */
[----:B------:R-:W-:Y:S01]  /*7010*/  LOP3.LUT R20, R158, 0xffff, RZ, 0xc0, !PT ;  /* 0x0000ffff9e147812 */ /* 0x000fe200078ec0ff */
[----:B------:R-:W-:Y:S03]  /*7020*/  FFMA.FTZ R185, R21, UR4, -R205 ;  /* 0x0000000415b97c23 */ /* 0x000fe600080108cd */
[----:B------:R-:W-:Y:S01]  /*7030*/  MUFU.EX2 R162, R57 ;  /* 0x0000003900a27308 */ /* 0x000fe20000000800 */
[C---:B------:R-:W-:Y:S04]  /*7040*/  HMMA.16816.F32 R116, R180.reuse, R152, R116 ;  /* 0x00000098b474723c */ /* 0x040fe80000001874 */
[----:B------:R-:W-:Y:S01]  /*7050*/  SHF.R.U32.HI R24, RZ, 0x8, R20 ;  /* 0x00000008ff187819 */ /* 0x000fe20000011614 */
[--C-:B------:R-:W-:Y:S01]  /*7060*/  FFMA.FTZ R186, R22, UR4, -R204.reuse ;  /* 0x0000000416ba7c23 */ /* 0x100fe200080108cc */
[----:B------:R-:W-:Y:S01]  /*7070*/  FFMA.FTZ R187, R23, UR4, -R204 ;  /* 0x0000000417bb7c23 */ /* 0x000fe200080108cc */
[C---:B------:R-:W-:Y:S01]  /*7080*/  FMUL.FTZ R20, R2.reuse, R140 ;  /* 0x0000008c02147220 */ /* 0x040fe20000410000 */
[----:B------:R-:W-:Y:S01]  /*7090*/  FMUL.FTZ R21, R2, R141 ;  /* 0x0000008d02157220 */ /* 0x000fe20000410000 */
[----:B------:R-:W1:Y:S02]  /*70a0*/  MUFU.EX2 R185, R185 ;  /* 0x000000b900b97308 */ /* 0x000e640000000800 */
[C---:B------:R-:W-:Y:S01]  /*70b0*/  FMUL.FTZ R22, R0.reuse, R142 ;  /* 0x0000008e00167220 */ /* 0x040fe20000410000 */
[----:B------:R-:W-:Y:S01]  /*70c0*/  FMUL.FTZ R23, R0, R143 ;  /* 0x0000008f00177220 */ /* 0x000fe20000410000 */
[--C-:B------:R-:W-:Y:S01]  /*70d0*/  SHF.R.U32.HI R151, RZ, 0x10, R208.reuse ;  /* 0x00000010ff977819 */ /* 0x100fe200000116d0 */
[C---:B------:R-:W-:Y:S01]  /*70e0*/  FMUL.FTZ R120, R164.reuse, R120 ;  /* 0x00000078a4787220 */ /* 0x040fe20000410000 */
[----:B------:R-:W-:Y:S01]  /*70f0*/  SHF.R.U32.HI R208, RZ, 0x18, R208 ;  /* 0x00000018ffd07819 */ /* 0x000fe200000116d0 */
[----:B------:R-:W-:Y:S01]  /*7100*/  FMUL.FTZ R121, R164, R121 ;  /* 0x00000079a4797220 */ /* 0x000fe20000410000 */
[----:B------:R-:W-:Y:S01]  /*7110*/  LOP3.LUT R151, R151, 0xff, RZ, 0xc0, !PT ;  /* 0x000000ff97977812 */ /* 0x000fe200078ec0ff */
[C---:B------:R-:W-:Y:S01]  /*7120*/  FMUL.FTZ R122, R3.reuse, R122 ;  /* 0x0000007a037a7220 */ /* 0x040fe20000410000 */
[-C--:B------:R-:W-:Y:S01]  /*7130*/  HMMA.16816.F32 R20, R180, R154.reuse, R20 ;  /* 0x0000009ab414723c */ /* 0x080fe20000001814 */
[----:B------:R-:W-:Y:S02]  /*7140*/  MUFU.EX2 R186, R186 ;  /* 0x000000ba00ba7308 */ /* 0x000fe40000000800 */
[----:B------:R-:W-:Y:S01]  /*7150*/  FMUL.FTZ R123, R3, R123 ;  /* 0x0000007b037b7220 */ /* 0x000fe20000410000 */
[----:B------:R-:W-:Y:S01]  /*7160*/  LOP3.LUT R152, R158, 0xff, RZ, 0xc0, !PT ;  /* 0x000000ff9e987812 */ /* 0x000fe200078ec0ff */
[--C-:B------:R-:W-:Y:S01]  /*7170*/  FFMA.FTZ R211, R29, UR4, -R203.reuse ;  /* 0x000000041dd37c23 */ /* 0x100fe200080108cb */
[----:B------:R-:W-:Y:S01]  /*7180*/  PRMT R151, R151, 0x5410, R208 ;  /* 0x0000541097977816 */ /* 0x000fe200000000d0 */
[----:B------:R-:W-:Y:S01]  /*7190*/  FFMA.FTZ R208, R26, UR4, -R202 ;  /* 0x000000041ad07c23 */ /* 0x000fe200080108ca */
[----:B------:R-:W-:Y:S03]  /*71a0*/  PRMT R143, R152, 0x5410, R24 ;  /* 0x00005410988f7816 */ /* 0x000fe60000000018 */
[----:B------:R-:W-:Y:S01]  /*71b0*/  MUFU.EX2 R161, R58 ;  /* 0x0000003a00a17308 */ /* 0x000fe20000000800 */
[C---:B------:R-:W-:Y:S04]  /*71c0*/  HMMA.16816.F32 R120, R172.reuse, R154, R120 ;  /* 0x0000009aac78723c */ /* 0x040fe80000001878 */
[----:B------:R-:W-:Y:S01]  /*71d0*/  FMUL.FTZ R24, R164, R136 ;  /* 0x00000088a4187220 */ /* 0x000fe20000410000 */
[----:B------:R-:W-:Y:S01]  /*71e0*/  FMUL.FTZ R26, R3, R138 ;  /* 0x0000008a031a7220 */ /* 0x000fe20000410000 */
[C---:B------:R-:W-:Y:S01]  /*71f0*/  FMUL.FTZ R124, R2.reuse, R124 ;  /* 0x0000007c027c7220 */ /* 0x040fe20000410000 */
[----:B------:R-:W3:Y:S01]  /*7200*/  LDSM.16.MT88.4 R136, [R217+0x9400] ;  /* 0x00940000d988783b */ /* 0x000ee20000004200 */
[----:B------:R-:W-:Y:S01]  /*7210*/  FMUL.FTZ R125, R2, R125 ;  /* 0x0000007d027d7220 */ /* 0x000fe20000410000 */
[----:B------:R-:W-:Y:S02]  /*7220*/  MUFU.EX2 R208, R208 ;  /* 0x000000d000d07308 */ /* 0x000fe40000000800 */
[C---:B------:R-:W-:Y:S01]  /*7230*/  FMUL.FTZ R126, R0.reuse, R126 ;  /* 0x0000007e007e7220 */ /* 0x040fe20000410000 */
[-C--:B--2---:R-:W-:Y:S03]  /*7240*/  HMMA.16816.F32 R24, R172, R144.reuse, R24 ;  /* 0x00000090ac18723c */ /* 0x084fe60000001818 */
[----:B------:R-:W-:Y:S01]  /*7250*/  FMUL.FTZ R127, R0, R127 ;  /* 0x0000007f007f7220 */ /* 0x000fe20000410000 */
[----:B------:R-:W-:Y:S01]  /*7260*/  FFMA.FTZ R153, R31, UR4, -R202 ;  /* 0x000000041f997c23 */ /* 0x000fe200080108ca */
[----:B------:R-:W-:Y:S01]  /*7270*/  FMUL.FTZ R29, R2, R133 ;  /* 0x00000085021d7220 */ /* 0x000fe20000410000 */
[----:B------:R-:W-:Y:S01]  /*7280*/  FMUL.FTZ R31, R0, R135 ;  /* 0x00000087001f7220 */ /* 0x000fe20000410000 */
[--C-:B------:R-:W-:Y:S01]  /*7290*/  HSET2.LE.AND R140, R150, R201.reuse, PT ;  /* 0x000000c9968c7233 */ /* 0x100fe20003803000 */
[----:B------:R-:W-:Y:S01]  /*72a0*/  VIADD R213, R213, 0x1 ;  /* 0x00000001d5d57836 */ /* 0x000fe20000000000 */
[----:B------:R-:W-:Y:S01]  /*72b0*/  MUFU.EX2 R210, R210 ;  /* 0x000000d200d27308 */ /* 0x000fe20000000800 */
[C---:B------:R-:W-:Y:S04]  /*72c0*/  HMMA.16816.F32 R124, R180.reuse, R144, R124 ;  /* 0x00000090b47c723c */ /* 0x040fe8000000187c */
[--C-:B------:R-:W-:Y:S01]  /*72d0*/  HSET2.LE.AND R142, R149, R201.reuse, PT ;  /* 0x000000c9958e7233 */ /* 0x100fe20003803000 */
[----:B------:R-:W-:Y:S01]  /*72e0*/  FFMA.FTZ R248, R44, UR4, -R203 ;  /* 0x000000042cf87c23 */ /* 0x000fe200080108cb */
[-C--:B------:R-:W-:Y:S03]  /*72f0*/  HMMA.16816.F32 R28, R180, R146.reuse, R28 ;  /* 0x00000092b41c723c */ /* 0x080fe6000000181c */
[----:B------:R-:W2:Y:S02]  /*7300*/  MUFU.EX2 R187, R187 ;  /* 0x000000bb00bb7308 */ /* 0x000ea40000000800 */
[----:B------:R-:W-:Y:S01]  /*7310*/  SHF.R.U32.HI R152, RZ, 0x10, R158 ;  /* 0x00000010ff987819 */ /* 0x000fe2000001169e */
[----:B------:R-:W-:Y:S07]  /*7320*/  HMMA.16816.F32 R128, R172, R146, R128 ;  /* 0x00000092ac80723c */ /* 0x000fee0000001880 */
[----:B------:R-:W4:Y:S01]  /*7330*/  MUFU.EX2 R206, R206 ;  /* 0x000000ce00ce7308 */ /* 0x000f220000000800 */
[--C-:B------:R-:W-:Y:S03]  /*7340*/  HSET2.LE.AND R141, R148, R201.reuse, PT ;  /* 0x000000c9948d7233 */ /* 0x100fe60003803000 */
[--C-:B------:R-:W-:Y:S01]  /*7350*/  FFMA.FTZ R183, R39, UR4, -R204.reuse ;  /* 0x0000000427b77c23 */ /* 0x100fe200080108cc */
[----:B-1----:R-:W-:Y:S01]  /*7360*/  F2FP.F16.F32.PACK_AB R132, R185, R184 ;  /* 0x000000b8b984723e */ /* 0x002fe200000000ff */
[--C-:B------:R-:W-:Y:S04]  /*7370*/  FFMA.FTZ R172, R48, UR4, -R205.reuse ;  /* 0x0000000430ac7c23 */ /* 0x100fe800080108cd */
[----:B------:R-:W1:Y:S01]  /*7380*/  MUFU.EX2 R211, R211 ;  /* 0x000000d300d37308 */ /* 0x000e620000000800 */
[----:B------:R-:W-:Y:S01]  /*7390*/  F2FP.F16.F32.PACK_AB R134, R178, R176 ;  /* 0x000000b0b286723e */ /* 0x000fe200000000ff */
[--C-:B------:R-:W-:Y:S01]  /*73a0*/  FFMA.FTZ R173, R49, UR4, -R205.reuse ;  /* 0x0000000431ad7c23 */ /* 0x100fe200080108cd */
[----:B------:R-:W-:Y:S01]  /*73b0*/  F2FP.F16.F32.PACK_AB R135, R179, R177 ;  /* 0x000000b1b387723e */ /* 0x000fe200000000ff */
[----:B------:R-:W-:Y:S01]  /*73c0*/  FFMA.FTZ R174, R50, UR4, -R204 ;  /* 0x0000000432ae7c23 */ /* 0x000fe200080108cc */
[----:B------:R-:W-:Y:S01]  /*73d0*/  SHF.R.U32.HI R158, RZ, 0x18, R158 ;  /* 0x00000018ff9e7819 */ /* 0x000fe2000001169e */
[----:B------:R-:W-:Y:S01]  /*73e0*/  FFMA.FTZ R175, R51, UR4, -R204 ;  /* 0x0000000433af7c23 */ /* 0x000fe200080108cc */
[----:B------:R-:W-:Y:S03]  /*73f0*/  LOP3.LUT R152, R152, 0xff, RZ, 0xc0, !PT ;  /* 0x000000ff98987812 */ /* 0x000fe600078ec0ff */
[----:B------:R-:W5:Y:S01]  /*7400*/  MUFU.EX2 R180, R153 ;  /* 0x0000009900b47308 */ /* 0x000f620000000800 */
[----:B------:R-:W-:Y:S01]  /*7410*/  LOP3.LUT R132, R140, R132, RZ, 0xc0, !PT ;  /* 0x000000848c847212 */ /* 0x000fe200078ec0ff */
[----:B------:R-:W-:Y:S01]  /*7420*/  FFMA.FTZ R182, R37, UR4, -R205 ;  /* 0x0000000425b67c23 */ /* 0x000fe200080108cd */
[--C-:B------:R-:W-:Y:S01]  /*7430*/  HSET2.LE.AND R133, R151, R201.reuse, PT ;  /* 0x000000c997857233 */ /* 0x100fe20003803000 */
[----:B------:R-:W-:Y:S01]  /*7440*/  FFMA.FTZ R249, R45, UR4, -R203 ;  /* 0x000000042df97c23 */ /* 0x000fe200080108cb */
[----:B------:R-:W-:Y:S01]  /*7450*/  LOP3.LUT R134, R142, R134, RZ, 0xc0, !PT ;  /* 0x000000868e867212 */ /* 0x000fe200078ec0ff */
[----:B------:R-:W5:Y:S01]  /*7460*/  LDSM.16.MT88.4 R148, [R216+0x9400] ;  /* 0x00940000d894783b */ /* 0x000f620000004200 */
[----:B------:R-:W-:Y:S01]  /*7470*/  LOP3.LUT R135, R141, R135, RZ, 0xc0, !PT ;  /* 0x000000878d877212 */ /* 0x000fe200078ec0ff */
[--C-:B------:R-:W-:Y:S01]  /*7480*/  FFMA.FTZ R250, R46, UR4, -R202.reuse ;  /* 0x000000042efa7c23 */ /* 0x100fe200080108ca */
[--C-:B------:R-:W-:Y:S01]  /*7490*/  HSET2.LE.AND R140, R143, R201.reuse, PT ;  /* 0x000000c98f8c7233 */ /* 0x100fe20003803000 */
[----:B------:R-:W-:Y:S01]  /*74a0*/  FFMA.FTZ R251, R47, UR4, -R202 ;  /* 0x000000042ffb7c23 */ /* 0x000fe200080108ca */
[----:B------:R-:W-:Y:S01]  /*74b0*/  PRMT R152, R152, 0x5410, R158 ;  /* 0x0000541098987816 */ /* 0x000fe2000000009e */
[----:B------:R-:W-:Y:S01]  /*74c0*/  MUFU.EX2 R248, R248 ;  /* 0x000000f800f87308 */ /* 0x000fe20000000800 */
[----:B--2---:R-:W-:Y:S01]  /*74d0*/  F2FP.F16.F32.PACK_AB R142, R187, R186 ;  /* 0x000000babb8e723e */ /* 0x004fe200000000ff */
[--C-:B------:R-:W-:Y:S01]  /*74e0*/  FFMA.FTZ R66, R66, UR4, -R204.reuse ;  /* 0x0000000442427c23 */ /* 0x100fe200080108cc */
[----:B----4-:R-:W-:Y:S01]  /*74f0*/  F2FP.F16.F32.PACK_AB R141, R207, R206 ;  /* 0x000000cecf8d723e */ /* 0x010fe200000000ff */
[--C-:B------:R-:W-:Y:S01]  /*7500*/  FFMA.FTZ R181, R36, UR4, -R205.reuse ;  /* 0x0000000424b57c23 */ /* 0x100fe200080108cd */
[----:B------:R-:W-:Y:S01]  /*7510*/  LOP3.LUT R133, R133, R142, RZ, 0xc0, !PT ;  /* 0x0000008e85857212 */ /* 0x000fe200078ec0ff */
[--C-:B------:R-:W-:Y:S01]  /*7520*/  FFMA.FTZ R52, R52, UR4, -R205.reuse ;  /* 0x0000000434347c23 */ /* 0x100fe200080108cd */
[----:B------:R-:W-:Y:S03]  /*7530*/  LOP3.LUT R140, R140, R141, RZ, 0xc0, !PT ;  /* 0x0000008d8c8c7212 */ /* 0x000fe600078ec0ff */
[----:B------:R2:W-:Y:S01]  /*7540*/  MUFU.EX2 R158, R59 ;  /* 0x0000003b009e7308 */ /* 0x0005e20000000800 */
[--C-:B------:R-:W-:Y:S01]  /*7550*/  HSET2.LE.AND R141, R152, R201.reuse, PT ;  /* 0x000000c9988d7233 */ /* 0x100fe20003803000 */
[--C-:B------:R-:W-:Y:S01]  /*7560*/  FFMA.FTZ R54, R54, UR4, -R204.reuse ;  /* 0x0000000436367c23 */ /* 0x100fe200080108cc */
[--C-:B------:R-:W-:Y:S01]  /*7570*/  HSET2.LE.AND R142, R157, R201.reuse, PT ;  /* 0x000000c99d8e7233 */ /* 0x100fe20003803000 */
[-C--:B---3--:R-:W-:Y:S06]  /*7580*/  HMMA.16816.F32 R4, R132, R136.reuse, R4 ;  /* 0x000000888404723c */ /* 0x088fec0000001804 */
[----:B------:R-:W-:Y:S01]  /*7590*/  MUFU.EX2 R249, R249 ;  /* 0x000000f900f97308 */ /* 0x000fe20000000800 */
[--C-:B------:R-:W-:Y:S01]  /*75a0*/  HSET2.LE.AND R143, R156, R201.reuse, PT ;  /* 0x000000c99c8f7233 */ /* 0x100fe20003803000 */
[----:B------:R-:W-:Y:S03]  /*75b0*/  FFMA.FTZ R65, R65, UR4, -R205 ;  /* 0x0000000441417c23 */ /* 0x000fe600080108cd */
[----:B------:R-:W-:Y:S01]  /*75c0*/  F2FP.F16.F32.PACK_AB R146, R209, R208 ;  /* 0x000000d0d192723e */ /* 0x000fe200000000ff */
[--C-:B------:R-:W-:Y:S01]  /*75d0*/  FFMA.FTZ R67, R67, UR4, -R204.reuse ;  /* 0x0000000443437c23 */ /* 0x100fe200080108cc */
[----:B-1----:R-:W-:Y:S03]  /*75e0*/  F2FP.F16.F32.PACK_AB R145, R211, R210 ;  /* 0x000000d2d391723e */ /* 0x002fe600000000ff */
[----:B------:R-:W-:Y:S01]  /*75f0*/  MUFU.EX2 R250, R250 ;  /* 0x000000fa00fa7308 */ /* 0x000fe20000000800 */
[----:B-----5:R-:W-:Y:S01]  /*7600*/  F2FP.F16.F32.PACK_AB R144, R180, R212 ;  /* 0x000000d4b490723e */ /* 0x020fe200000000ff */
[----:B--2---:R-:W-:Y:S01]  /*7610*/  LDSM.16.MT88.4 R56, [R217+0xac00] ;  /* 0x00ac0000d938783b */ /* 0x004fe20000004200 */
[----:B------:R-:W-:Y:S01]  /*7620*/  LOP3.LUT R153, R245, UR33, R213, 0x96, !PT ;  /* 0x00000021f5997c12 */ /* 0x000fe2000f8e96d5 */
[--C-:B------:R-:W-:Y:S01]  /*7630*/  FFMA.FTZ R213, R38, UR4, -R204.reuse ;  /* 0x0000000426d57c23 */ /* 0x100fe200080108cc */
[----:B------:R-:W-:Y:S01]  /*7640*/  LOP3.LUT R141, R141, R146, RZ, 0xc0, !PT ;  /* 0x000000928d8d7212 */ /* 0x000fe200078ec0ff */
[--C-:B------:R-:W-:Y:S01]  /*7650*/  FFMA.FTZ R252, R64, UR4, -R205.reuse ;  /* 0x0000000440fc7c23 */ /* 0x100fe200080108cd */
[----:B------:R-:W-:Y:S01]  /*7660*/  LOP3.LUT R142, R142, R145, RZ, 0xc0, !PT ;  /* 0x000000918e8e7212 */ /* 0x000fe200078ec0ff */
[----:B------:R-:W-:Y:S01]  /*7670*/  IMAD.WIDE.U32 R152, R153, -0x326172a9, RZ ;  /* 0xcd9e8d5799987825 */ /* 0x000fe200078e00ff */
[----:B------:R-:W-:Y:S01]  /*7680*/  LOP3.LUT R143, R143, R144, RZ, 0xc0, !PT ;  /* 0x000000908f8f7212 */ /* 0x000fe200078ec0ff */
[----:B------:R-:W-:Y:S02]  /*7690*/  MUFU.EX2 R251, R251 ;  /* 0x000000fb00fb7308 */ /* 0x000fe40000000800 */
[----:B------:R-:W-:Y:S01]  /*76a0*/  FFMA.FTZ R205, R53, UR4, -R205 ;  /* 0x0000000435cd7c23 */ /* 0x000fe200080108cd */
[----:B------:R-:W-:Y:S01]  /*76b0*/  FFMA.FTZ R204, R55, UR4, -R204 ;  /* 0x0000000437cc7c23 */ /* 0x000fe200080108cc */
[----:B------:R-:W-:Y:S01]  /*76c0*/  LOP3.LUT R145, R153, UR26, R242, 0x96, !PT ;  /* 0x0000001a99917c12 */ /* 0x000fe2000f8e96f2 */
[----:B------:R-:W-:Y:S01]  /*76d0*/  FFMA.FTZ R189, R164, R237, R189 ;  /* 0x000000eda4bd7223 */ /* 0x000fe200000100bd */
[----:B------:R-:W-:Y:S01]  /*76e0*/  LOP3.LUT R144, R247, UR24, R152, 0x96, !PT ;  /* 0x00000018f7907c12 */ /* 0x000fe2000f8e9698 */
[C---:B------:R-:W-:Y:S03]  /*76f0*/  HMMA.16816.F32 R8, R140.reuse, R136, R8 ;  /* 0x000000888c08723c */ /* 0x040fe60000001808 */
[----:B------:R-:W-:Y:S01]  /*7700*/  MUFU.EX2 R163, R52 ;  /* 0x0000003400a37308 */ /* 0x000fe20000000800 */
[----:B------:R-:W-:Y:S01]  /*7710*/  IMAD.WIDE.U32 R154, R145, -0x2daee0ad, RZ ;  /* 0xd2511f53919a7825 */ /* 0x000fe200078e00ff */
[----:B------:R-:W-:Y:S01]  /*7720*/  LOP3.LUT R48, R153, UR26, R238, 0x96, !PT ;  /* 0x0000001a99307c12 */ /* 0x000fe2000f8e96ee */
[-C--:B------:R-:W-:Y:S07]  /*7730*/  HMMA.16816.F32 R12, R140, R138.reuse, R12 ;  /* 0x0000008a8c0c723c */ /* 0x080fee000000180c */
[----:B------:R-:W-:Y:S04]  /*7740*/  MUFU.EX2 R160, R54 ;  /* 0x0000003600a07308 */ /* 0x000fe80000000800 */
[----:B------:R-:W-:Y:S01]  /*7750*/  IMAD.WIDE.U32 R136, R144, -0x2daee0ad, RZ ;  /* 0xd2511f5390887825 */ /* 0x000fe200078e00ff */
[C---:B------:R-:W-:Y:S01]  /*7760*/  HMMA.16816.F32 R16, R132.reuse, R138, R16 ;  /* 0x0000008a8410723c */ /* 0x040fe20000001810 */
[----:B------:R-:W1:Y:S03]  /*7770*/  LDSM.16.MT88.4 R144, [R217+0xa400] ;  /* 0x00a40000d990783b */ /* 0x000e660000004200 */
[----:B------:R-:W-:Y:S02]  /*7780*/  LOP3.LUT R49, R155, UR23, R240, 0x96, !PT ;  /* 0x000000179b317c12 */ /* 0x000fe4000f8e96f0 */
[-C--:B------:R-:W-:Y:S01]  /*7790*/  HMMA.16816.F32 R68, R132, R148.reuse, R68 ;  /* 0x000000948444723c */ /* 0x080fe20000001844 */
[----:B------:R-:W-:Y:S04]  /*77a0*/  MUFU.EX2 R181, R181 ;  /* 0x000000b500b57308 */ /* 0x000fe80000000800 */
[----:B------:R-:W-:Y:S01]  /*77b0*/  LOP3.LUT R153, R215, UR24, R152, 0x96, !PT ;  /* 0x00000018d7997c12 */ /* 0x000fe2000f8e9698 */
[C---:B------:R-:W-:Y:S05]  /*77c0*/  HMMA.16816.F32 R72, R140.reuse, R148, R72 ;  /* 0x000000948c48723c */ /* 0x040fea0000001848 */
[----:B------:R-:W-:Y:S01]  /*77d0*/  MUFU.EX2 R182, R182 ;  /* 0x000000b600b67308 */ /* 0x000fe20000000800 */
[----:B------:R-:W-:Y:S01]  /*77e0*/  LOP3.LUT R152, R137, UR21, R154, 0x96, !PT ;  /* 0x0000001589987c12 */ /* 0x000fe2000f8e969a */
[-C--:B------:R-:W-:Y:S04]  /*77f0*/  HMMA.16816.F32 R76, R140, R150.reuse, R76 ;  /* 0x000000968c4c723c */ /* 0x080fe8000000184c */
[----:B------:R-:W-:Y:S02]  /*7800*/  IMAD.WIDE.U32 R154, R48, -0x2daee0ad, RZ ;  /* 0xd2511f53309a7825 */ /* 0x000fe400078e00ff */
[C---:B------:R-:W-:Y:S02]  /*7810*/  HMMA.16816.F32 R80, R132.reuse, R150, R80 ;  /* 0x000000968450723c */ /* 0x040fe40000001850 */
[----:B------:R-:W-:Y:S03]  /*7820*/  MUFU.EX2 R213, R213 ;  /* 0x000000d500d57308 */ /* 0x000fe60000000800 */
[----:B------:R-:W-:Y:S06]  /*7830*/  IMAD.WIDE.U32 R138, R153, -0x2daee0ad, RZ ;  /* 0xd2511f53998a7825 */ /* 0x000fec00078e00ff */
[----:B------:R-:W-:Y:S01]  /*7840*/  FFMA.FTZ R192, R3, R236, R192 ;  /* 0x000000ec03c07223 */ /* 0x000fe200000100c0 */
[----:B------:R-:W-:Y:S01]  /*7850*/  FFMA.FTZ R198, R2, R235, R198 ;  /* 0x000000eb02c67223 */ /* 0x000fe200000100c6 */
[----:B------:R-:W-:Y:S01]  /*7860*/  MUFU.EX2 R183, R183 ;  /* 0x000000b700b77308 */ /* 0x000fe20000000800 */
[----:B------:R-:W-:Y:S01]  /*7870*/  IMAD.WIDE.U32 R156, R49, -0x326172a9, RZ ;  /* 0xcd9e8d57319c7825 */ /* 0x000fe200078e00ff */
[----:B------:R-:W-:Y:S02]  /*7880*/  LOP3.LUT R49, R155, UR23, R232, 0x96, !PT ;  /* 0x000000179b317c12 */ /* 0x000fe4000f8e96e8 */
[----:B------:R-:W-:Y:S01]  /*7890*/  LOP3.LUT R48, R139, UR21, R154, 0x96, !PT ;  /* 0x000000158b307c12 */ /* 0x000fe2000f8e969a */
[----:B------:R-:W-:Y:S01]  /*78a0*/  IMAD.WIDE.U32 R152, R152, -0x326172a9, RZ ;  /* 0xcd9e8d5798987825 */ /* 0x000fe200078e00ff */
[----:B------:R-:W-:Y:S01]  /*78b0*/  LOP3.LUT R246, R157, UR22, R246, 0x96, !PT ;  /* 0x000000169df67c12 */ /* 0x000fe2000f8e96f6 */
[-C--:B-1----:R-:W-:Y:S03]  /*78c0*/  HMMA.16816.F32 R84, R132, R144.reuse, R84 ;  /* 0x000000908454723c */ /* 0x082fe60000001854 */
[----:B------:R-:W-:Y:S01]  /*78d0*/  MUFU.EX2 R204, R204 ;  /* 0x000000cc00cc7308 */ /* 0x000fe20000000800 */
[----:B------:R-:W-:Y:S01]  /*78e0*/  LOP3.LUT R154, R153, UR20, R156, 0x96, !PT ;  /* 0x00000014999a7c12 */ /* 0x000fe2000f8e969c */
[----:B------:R-:W-:Y:S06]  /*78f0*/  IMAD.WIDE.U32 R156, R49, -0x326172a9, RZ ;  /* 0xcd9e8d57319c7825 */ /* 0x000fec00078e00ff */
[----:B------:R-:W-:Y:S01]  /*7900*/  FFMA.FTZ R200, R0, R234, R200 ;  /* 0x000000ea00c87223 */ /* 0x000fe200000100c8 */
[C---:B------:R-:W-:Y:S01]  /*7910*/  HMMA.16816.F32 R88, R140.reuse, R144, R88 ;  /* 0x000000908c58723c */ /* 0x040fe20000001858 */
[----:B------:R-:W-:Y:S03]  /*7920*/  MUFU.EX2 R205, R205 ;  /* 0x000000cd00cd7308 */ /* 0x000fe60000000800 */
[----:B------:R-:W-:Y:S02]  /*7930*/  IMAD.WIDE.U32 R148, R48, -0x326172a9, RZ ;  /* 0xcd9e8d5730947825 */ /* 0x000fe400078e00ff */
[-C--:B------:R-:W-:Y:S01]  /*7940*/  HMMA.16816.F32 R92, R140, R146.reuse, R92 ;  /* 0x000000928c5c723c */ /* 0x080fe2000000185c */
[----:B------:R-:W1:Y:S04]  /*7950*/  LDSM.16.MT88.4 R48, [R216+0xa400] ;  /* 0x00a40000d830783b */ /* 0x000e680000004200 */
[----:B------:R-:W-:Y:S01]  /*7960*/  IMAD.WIDE.U32 R246, R246, -0x2daee0ad, RZ ;  /* 0xd2511f53f6f67825 */ /* 0x000fe200078e00ff */
[C---:B------:R-:W-:Y:S01]  /*7970*/  HMMA.16816.F32 R96, R132.reuse, R146, R96 ;  /* 0x000000928460723c */ /* 0x040fe20000001860 */
[----:B------:R-:W-:Y:S04]  /*7980*/  MUFU.EX2 R172, R172 ;  /* 0x000000ac00ac7308 */ /* 0x000fe80000000800 */
[----:B------:R-:W-:Y:S01]  /*7990*/  IMAD.WIDE.U32 R154, R154, -0x2daee0ad, RZ ;  /* 0xd2511f539a9a7825 */ /* 0x000fe200078e00ff */
[----:B------:R-:W-:Y:S02]  /*79a0*/  LOP3.LUT R214, R157, UR22, R214, 0x96, !PT ;  /* 0x000000169dd67c12 */ /* 0x000fe4000f8e96d6 */
[----:B------:R-:W-:Y:S03]  /*79b0*/  LOP3.LUT R36, R149, UR20, R156, 0x96, !PT ;  /* 0x0000001495247c12 */ /* 0x000fe6000f8e969c */
[----:B------:R-:W2:Y:S01]  /*79c0*/  MUFU.EX2 R173, R173 ;  /* 0x000000ad00ad7308 */ /* 0x000ea20000000800 */
[----:B------:R-:W-:Y:S01]  /*79d0*/  LOP3.LUT R37, R155, UR18, R246, 0x96, !PT ;  /* 0x000000129b257c12 */ /* 0x000fe2000f8e96f6 */
[----:B------:R-:W-:Y:S01]  /*79e0*/  IMAD.WIDE.U32 R214, R214, -0x2daee0ad, RZ ;  /* 0xd2511f53d6d67825 */ /* 0x000fe200078e00ff */
[----:B------:R-:W-:Y:S03]  /*79f0*/  LOP3.LUT R136, R247, UR19, R136, 0x96, !PT ;  /* 0x00000013f7887c12 */ /* 0x000fe6000f8e9688 */
[----:B------:R-:W-:Y:S01]  /*7a00*/  FFMA.FTZ R246, R42, UR4, -R202 ;  /* 0x000000042af67c23 */ /* 0x000fe200080108ca */
[----:B------:R-:W-:Y:S01]  /*7a10*/  IMAD.WIDE.U32 R150, R36, -0x2daee0ad, RZ ;  /* 0xd2511f5324967825 */ /* 0x000fe200078e00ff */
[----:B------:R-:W-:Y:S02]  /*7a20*/  LOP3.LUT R138, R215, UR19, R138, 0x96, !PT ;  /* 0x00000013d78a7c12 */ /* 0x000fe4000f8e968a */
[----:B------:R-:W-:Y:S01]  /*7a30*/  MUFU.EX2 R174, R174 ;  /* 0x000000ae00ae7308 */ /* 0x000fe20000000800 */
[----:B------:R-:W-:Y:S01]  /*7a40*/  FFMA.FTZ R247, R43, UR4, -R202 ;  /* 0x000000042bf77c23 */ /* 0x000fe200080108ca */
[----:B------:R-:W-:Y:S01]  /*7a50*/  IMAD.WIDE.U32 R156, R37, -0x326172a9, RZ ;  /* 0xcd9e8d57259c7825 */ /* 0x000fe200078e00ff */
[----:B------:R-:W-:Y:S03]  /*7a60*/  LOP3.LUT R36, R151, UR18, R214, 0x96, !PT ;  /* 0x0000001297247c12 */ /* 0x000fe6000f8e96d6 */
[----:B------:R-:W-:Y:S01]  /*7a70*/  FFMA.FTZ R202, R63, UR4, -R202 ;  /* 0x000000043fca7c23 */ /* 0x000fe200080108ca */
[----:B------:R-:W-:Y:S01]  /*7a80*/  IMAD.WIDE.U32 R144, R136, -0x326172a9, RZ ;  /* 0xcd9e8d5788907825 */ /* 0x000fe200078e00ff */
[C---:B------:R-:W-:Y:S02]  /*7a90*/  LOP3.LUT R139, R156.reuse, 0xffff, RZ, 0xc0, !PT ;  /* 0x0000ffff9c8b7812 */ /* 0x040fe400078ec0ff */
[----:B------:R-:W3:Y:S01]  /*7aa0*/  MUFU.EX2 R175, R175 ;  /* 0x000000af00af7308 */ /* 0x000ee20000000800 */
[----:B------:R-:W-:Y:S01]  /*7ab0*/  LOP3.LUT R151, R156, 0xff, RZ, 0xc0, !PT ;  /* 0x000000ff9c977812 */ /* 0x000fe200078ec0ff */
[----:B------:R-:W-:Y:S01]  /*7ac0*/  IMAD.WIDE.U32 R146, R138, -0x326172a9, RZ ;  /* 0xcd9e8d578a927825 */ /* 0x000fe200078e00ff */
[--C-:B------:R-:W-:Y:S02]  /*7ad0*/  SHF.R.U32.HI R149, RZ, 0x10, R156.reuse ;  /* 0x00000010ff957819 */ /* 0x100fe4000001169c */
[----:B------:R-:W-:Y:S01]  /*7ae0*/  SHF.R.U32.HI R136, RZ, 0x18, R156 ;  /* 0x00000018ff887819 */ /* 0x000fe2000001169c */
[----:B------:R-:W-:Y:S01]  /*7af0*/  FFMA.FTZ R214, R40, UR4, -R203 ;  /* 0x0000000428d67c23 */ /* 0x000fe200080108cb */
[----:B------:R-:W-:Y:S01]  /*7b00*/  LOP3.LUT R137, R157, UR27, R144, 0x96, !PT ;  /* 0x0000001b9d897c12 */ /* 0x000fe2000f8e9690 */
[----:B------:R-:W-:Y:S01]  /*7b10*/  IMAD.WIDE.U32 R156, R36, -0x326172a9, RZ ;  /* 0xcd9e8d57249c7825 */ /* 0x000fe200078e00ff */
[-C--:B-1----:R-:W-:Y:S01]  /*7b20*/  HMMA.16816.F32 R100, R132, R48.reuse, R100 ;  /* 0x000000308464723c */ /* 0x082fe20000001864 */
[----:B------:R-:W1:Y:S01]  /*7b30*/  LDSM.16.MT88.4 R36, [R217+0xb400] ;  /* 0x00b40000d924783b */ /* 0x000e620000004200 */
[----:B------:R-:W-:Y:S01]  /*7b40*/  MUFU.EX2 R246, R246 ;  /* 0x000000f600f67308 */ /* 0x000fe20000000800 */
[----:B------:R-:W-:Y:S01]  /*7b50*/  SHF.R.U32.HI R138, RZ, 0x8, R139 ;  /* 0x00000008ff8a7819 */ /* 0x000fe2000001168b */
[--C-:B------:R-:W-:Y:S01]  /*7b60*/  FFMA.FTZ R215, R41, UR4, -R203.reuse ;  /* 0x0000000429d77c23 */ /* 0x100fe200080108cb */
[----:B------:R-:W-:Y:S01]  /*7b70*/  SHF.R.U32.HI R155, RZ, 0x10, R156 ;  /* 0x00000010ff9b7819 */ /* 0x000fe2000001169c */
[C---:B------:R-:W-:Y:S06]  /*7b80*/  HMMA.16816.F32 R104, R140.reuse, R48, R104 ;  /* 0x000000308c68723c */ /* 0x040fec0000001868 */
[----:B------:R-:W-:Y:S01]  /*7b90*/  MUFU.EX2 R214, R214 ;  /* 0x000000d600d67308 */ /* 0x000fe20000000800 */
[----:B------:R-:W-:Y:S01]  /*7ba0*/  LOP3.LUT R139, R157, UR27, R146, 0x96, !PT ;  /* 0x0000001b9d8b7c12 */ /* 0x000fe2000f8e9692 */
[-C--:B------:R-:W-:Y:S03]  /*7bb0*/  HMMA.16816.F32 R32, R140, R50.reuse, R32 ;  /* 0x000000328c20723c */ /* 0x080fe60000001820 */
[----:B------:R-:W-:Y:S03]  /*7bc0*/  SHF.R.U32.HI R40, RZ, 0x18, R156 ;  /* 0x00000018ff287819 */ /* 0x000fe6000001169c */
[C---:B------:R-:W-:Y:S02]  /*7bd0*/  HMMA.16816.F32 R108, R132.reuse, R50, R108 ;  /* 0x00000032846c723c */ /* 0x040fe4000000186c */
[----:B------:R-:W4:Y:S03]  /*7be0*/  MUFU.EX2 R215, R215 ;  /* 0x000000d700d77308 */ /* 0x000f260000000800 */
[----:B------:R-:W-:Y:S01]  /*7bf0*/  LOP3.LUT R41, R149, 0xff, RZ, 0xc0, !PT ;  /* 0x000000ff95297812 */ /* 0x000fe200078ec0ff */
[----:B------:R-:W-:Y:S01]  /*7c00*/  FFMA.FTZ R203, R61, UR4, -R203 ;  /* 0x000000043dcb7c23 */ /* 0x000fe200080108cb */
[----:B------:R-:W-:Y:S01]  /*7c10*/  LOP3.LUT R146, R155, 0xff, RZ, 0xc0, !PT ;  /* 0x000000ff9b927812 */ /* 0x000fe200078ec0ff */
[----:B------:R-:W-:Y:S04]  /*7c20*/  FADD.FTZ R189, R190, R189 ;  /* 0x000000bdbebd7221 */ /* 0x000fe80000010000 */
[----:B------:R-:W5:Y:S01]  /*7c30*/  MUFU.EX2 R247, R247 ;  /* 0x000000f700f77308 */ /* 0x000f620000000800 */
[----:B------:R-:W-:Y:S01]  /*7c40*/  PRMT R136, R41, 0x5410, R136 ;  /* 0x0000541029887816 */ /* 0x000fe20000000088 */
[----:B------:R-:W-:Y:S01]  /*7c50*/  IMAD.MOV.U32 R2, RZ, RZ, R165 ;  /* 0x000000ffff027224 */ /* 0x000fe200078e00a5 */
[----:B------:R-:W-:Y:S01]  /*7c60*/  PRMT R146, R146, 0x5410, R40 ;  /* 0x0000541092927816 */ /* 0x000fe20000000028 */
[----:B------:R-:W-:Y:S01]  /*7c70*/  FADD.FTZ R192, R194, R192 ;  /* 0x000000c0c2c07221 */ /* 0x000fe20000010000 */
[----:B------:R-:W2:Y:S01]  /*7c80*/  LDSM.16.MT88.4 R40, [R216+0xb400] ;  /* 0x00b40000d828783b */ /* 0x000ea20000004200 */
[C---:B------:R-:W-:Y:S04]  /*7c90*/  LOP3.LUT R153, R156.reuse, 0xffff, RZ, 0xc0, !PT ;  /* 0x0000ffff9c997812 */ /* 0x040fe800078ec0ff */
[----:B------:R-:W-:Y:S01]  /*7ca0*/  MUFU.EX2 R203, R203 ;  /* 0x000000cb00cb7308 */ /* 0x000fe20000000800 */
[----:B------:R-:W-:Y:S01]  /*7cb0*/  LOP3.LUT R144, R156, 0xff, RZ, 0xc0, !PT ;  /* 0x000000ff9c907812 */ /* 0x000fe200078ec0ff */
[----:B------:R-:W-:Y:S01]  /*7cc0*/  FADD.FTZ R198, R197, R198 ;  /* 0x000000c6c5c67221 */ /* 0x000fe20000010000 */
[----:B------:R-:W-:Y:S01]  /*7cd0*/  SHF.R.U32.HI R149, RZ, 0x8, R153 ;  /* 0x00000008ff957819 */ /* 0x000fe20000011699 */
[----:B------:R-:W-:Y:S01]  /*7ce0*/  FADD.FTZ R200, R199, R200 ;  /* 0x000000c8c7c87221 */ /* 0x000fe20000010000 */
[----:B------:R-:W-:Y:S01]  /*7cf0*/  LOP3.LUT R51, R137, 0xffff, RZ, 0xc0, !PT ;  /* 0x0000ffff89337812 */ /* 0x000fe200078ec0ff */
[-C--:B-1----:R-:W-:Y:S04]  /*7d00*/  HMMA.16816.F32 R112, R132, R36.reuse, R112 ;  /* 0x000000248470723c */ /* 0x082fe80000001870 */
[----:B------:R-:W-:Y:S01]  /*7d10*/  MUFU.EX2 R156, R60 ;  /* 0x0000003c009c7308 */ /* 0x000fe20000000800 */
[----:B------:R-:W-:Y:S01]  /*7d20*/  SHF.R.U32.HI R50, RZ, 0x10, R137 ;  /* 0x00000010ff327819 */ /* 0x000fe20000011689 */
[----:B------:R-:W-:Y:S01]  /*7d30*/  FADD.FTZ R189, R169, R189 ;  /* 0x000000bda9bd7221 */ /* 0x000fe20000010000 */
[----:B------:R-:W-:Y:S01]  /*7d40*/  LOP3.LUT R48, R139, 0xffff, RZ, 0xc0, !PT ;  /* 0x0000ffff8b307812 */ /* 0x000fe200078ec0ff */
[C---:B------:R-:W-:Y:S06]  /*7d50*/  HMMA.16816.F32 R116, R140.reuse, R36, R116 ;  /* 0x000000248c74723c */ /* 0x040fec0000001874 */
[----:B------:R-:W-:Y:S01]  /*7d60*/  MUFU.EX2 R157, R66 ;  /* 0x00000042009d7308 */ /* 0x000fe20000000800 */
[----:B------:R-:W-:Y:S01]  /*7d70*/  PRMT R149, R144, 0x5410, R149 ;  /* 0x0000541090957816 */ /* 0x000fe20000000095 */
[-C--:B------:R-:W-:Y:S03]  /*7d80*/  HMMA.16816.F32 R20, R140, R38.reuse, R20 ;  /* 0x000000268c14723c */ /* 0x080fe60000001814 */
[----:B------:R-:W-:Y:S03]  /*7d90*/  LOP3.LUT R49, R137, 0xff, RZ, 0xc0, !PT ;  /* 0x000000ff89317812 */ /* 0x000fe600078ec0ff */
[C---:B------:R-:W-:Y:S02]  /*7da0*/  HMMA.16816.F32 R120, R132.reuse, R38, R120 ;  /* 0x000000268478723c */ /* 0x040fe40000001878 */
[----:B------:R-:W-:Y:S03]  /*7db0*/  MUFU.EX2 R252, R252 ;  /* 0x000000fc00fc7308 */ /* 0x000fe60000000800 */
[----:B------:R-:W-:Y:S01]  /*7dc0*/  SHF.R.U32.HI R144, RZ, 0x18, R137 ;  /* 0x00000018ff907819 */ /* 0x000fe20000011689 */
[----:B------:R-:W-:Y:S01]  /*7dd0*/  FADD.FTZ R192, R188, R192 ;  /* 0x000000c0bcc07221 */ /* 0x000fe20000010000 */
[----:B------:R-:W-:Y:S01]  /*7de0*/  SHF.R.U32.HI R44, RZ, 0x8, R51 ;  /* 0x00000008ff2c7819 */ /* 0x000fe20000011633 */
[----:B------:R-:W-:Y:S04]  /*7df0*/  FADD.FTZ R198, R191, R198 ;  /* 0x000000c6bfc67221 */ /* 0x000fe80000010000 */
[----:B------:R-:W-:Y:S01]  /*7e00*/  MUFU.EX2 R202, R202 ;  /* 0x000000ca00ca7308 */ /* 0x000fe20000000800 */
[----:B------:R-:W-:Y:S01]  /*7e10*/  LOP3.LUT R50, R50, 0xff, RZ, 0xc0, !PT ;  /* 0x000000ff32327812 */ /* 0x000fe200078ec0ff */
[----:B------:R-:W-:Y:S01]  /*7e20*/  FADD.FTZ R200, R195, R200 ;  /* 0x000000c8c3c87221 */ /* 0x000fe20000010000 */
[----:B------:R-:W-:Y:S01]  /*7e30*/  SHF.R.U32.HI R48, RZ, 0x8, R48 ;  /* 0x00000008ff307819 */ /* 0x000fe20000011630 */
[-C--:B--2---:R-:W-:Y:S03]  /*7e40*/  HMMA.16816.F32 R24, R132, R40.reuse, R24 ;  /* 0x000000288418723c */ /* 0x084fe60000001818 */
[----:B------:R-:W-:Y:S01]  /*7e50*/  LOP3.LUT R137, R139, 0xff, RZ, 0xc0, !PT ;  /* 0x000000ff8b897812 */ /* 0x000fe200078ec0ff */
[----:B------:R-:W-:Y:S01]  /*7e60*/  FADD.FTZ R189, R170, R189 ;  /* 0x000000bdaabd7221 */ /* 0x000fe20000010000 */
[----:B------:R-:W-:Y:S01]  /*7e70*/  PRMT R44, R49, 0x5410, R44 ;  /* 0x00005410312c7816 */ /* 0x000fe2000000002c */
[C---:B------:R-:W-:Y:S05]  /*7e80*/  HMMA.16816.F32 R124, R140.reuse, R40, R124 ;  /* 0x000000288c7c723c */ /* 0x040fea000000187c */
[----:B------:R-:W-:Y:S01]  /*7e90*/  PRMT R144, R50, 0x5410, R144 ;  /* 0x0000541032907816 */ /* 0x000fe20000000090 */
[-C--:B------:R-:W-:Y:S01]  /*7ea0*/  HMMA.16816.F32 R28, R140, R42.reuse, R28 ;  /* 0x0000002a8c1c723c */ /* 0x080fe2000000181c */
[----:B------:R1:W-:Y:S04]  /*7eb0*/  MUFU.EX2 R143, R62 ;  /* 0x0000003e008f7308 */ /* 0x0003e80000000800 */
[----:B------:R-:W-:Y:S01]  /*7ec0*/  PRMT R137, R137, 0x5410, R48 ;  /* 0x0000541089897816 */ /* 0x000fe20000000030 */
[----:B------:R-:W-:Y:S01]  /*7ed0*/  HMMA.16816.F32 R128, R132, R42, R128 ;  /* 0x0000002a8480723c */ /* 0x000fe20000001880 */
[----:B------:R-:W2:Y:S04]  /*7ee0*/  LDSM.16.MT88.4 R48, [R217+0x9800] ;  /* 0x00980000d930783b */ /* 0x000ea80000004200 */
[----:B------:R5:W-:Y:S01]  /*7ef0*/  MUFU.EX2 R142, R65 ;  /* 0x00000041008e7308 */ /* 0x000be20000000800 */
[----:B------:R-:W-:Y:S01]  /*7f00*/  PRMT R138, R151, 0x5410, R138 ;  /* 0x00005410978a7816 */ /* 0x000fe2000000008a */
[----:B------:R-:W-:Y:S01]  /*7f10*/  FADD.FTZ R192, R171, R192 ;  /* 0x000000c0abc07221 */ /* 0x000fe20000010000 */
[--C-:B------:R-:W-:Y:S03]  /*7f20*/  SHF.R.U32.HI R151, RZ, 0x10, R139.reuse ;  /* 0x00000010ff977819 */ /* 0x100fe6000001168b */
[----:B------:R-:W-:Y:S01]  /*7f30*/  FADD.FTZ R198, R193, R198 ;  /* 0x000000c6c1c67221 */ /* 0x000fe20000010000 */
[--C-:B------:R-:W-:Y:S01]  /*7f40*/  HSET2.LE.AND R36, R138, R201.reuse, PT ;  /* 0x000000c98a247233 */ /* 0x100fe20003803000 */
[----:B-1----:R-:W-:Y:S01]  /*7f50*/  LDSM.16.MT88.4 R60, [R216+0xac00] ;  /* 0x00ac0000d83c783b */ /* 0x002fe20000004200 */
[----:B------:R-:W-:Y:S01]  /*7f60*/  F2FP.F16.F32.PACK_AB R46, R173, R172 ;  /* 0x000000acad2e723e */ /* 0x000fe200000000ff */
[----:B------:R1:W1:Y:S01]  /*7f70*/  MUFU.EX2 R141, R67 ;  /* 0x00000043008d7308 */ /* 0x0002620000000800 */
[----:B------:R-:W-:Y:S01]  /*7f80*/  SHF.R.U32.HI R139, RZ, 0x18, R139 ;  /* 0x00000018ff8b7819 */ /* 0x000fe2000001168b */
[----:B------:R-:W-:Y:S01]  /*7f90*/  FADD.FTZ R200, R196, R200 ;  /* 0x000000c8c4c87221 */ /* 0x000fe20000010000 */
[----:B------:R-:W-:Y:S01]  /*7fa0*/  LOP3.LUT R151, R151, 0xff, RZ, 0xc0, !PT ;  /* 0x000000ff97977812 */ /* 0x000fe200078ec0ff */
[----:B------:R-:W-:Y:S01]  /*7fb0*/  FADD.FTZ R189, R184, R189 ;  /* 0x000000bdb8bd7221 */ /* 0x000fe20000010000 */
[----:B------:R-:W-:Y:S01]  /*7fc0*/  LOP3.LUT R46, R36, R46, RZ, 0xc0, !PT ;  /* 0x0000002e242e7212 */ /* 0x000fe200078ec0ff */
[----:B------:R-:W-:Y:S01]  /*7fd0*/  FADD.FTZ R192, R186, R192 ;  /* 0x000000c0bac07221 */ /* 0x000fe20000010000 */
[----:B------:R-:W-:Y:S01]  /*7fe0*/  PRMT R151, R151, 0x5410, R139 ;  /* 0x0000541097977816 */ /* 0x000fe2000000008b */
[----:B------:R-:W-:Y:S01]  /*7ff0*/  FADD.FTZ R198, R206, R198 ;  /* 0x000000c6cec67221 */ /* 0x000fe20000010000 */
[--C-:B------:R-:W-:Y:S01]  /*8000*/  HSET2.LE.AND R47, R136, R201.reuse, PT ;  /* 0x000000c9882f7233 */ /* 0x100fe20003803000 */
[----:B------:R-:W-:Y:S01]  /*8010*/  FADD.FTZ R200, R208, R200 ;  /* 0x000000c8d0c87221 */ /* 0x000fe20000010000 */
[--C-:B------:R-:W-:Y:S01]  /*8020*/  HSET2.LE.AND R36, R137, R201.reuse, PT ;  /* 0x000000c989247233 */ /* 0x100fe20003803000 */
[----:B------:R-:W-:Y:S01]  /*8030*/  FADD.FTZ R189, R185, R189 ;  /* 0x000000bdb9bd7221 */ /* 0x000fe20000010000 */
[----:B------:R-:W1:Y:S01]  /*8040*/  LDSM.16.MT88.4 R136, [R216+0x9800] ;  /* 0x00980000d888783b */ /* 0x000e620000004200 */
[--C-:B------:R-:W-:Y:S01]  /*8050*/  HSET2.LE.AND R44, R44, R201.reuse, PT ;  /* 0x000000c92c2c7233 */ /* 0x100fe20003803000 */
[----:B------:R-:W-:Y:S01]  /*8060*/  FADD.FTZ R192, R187, R192 ;  /* 0x000000c0bbc07221 */ /* 0x000fe20000010000 */
[--C-:B------:R-:W-:Y:S01]  /*8070*/  HSET2.LE.AND R45, R144, R201.reuse, PT ;  /* 0x000000c9902d7233 */ /* 0x100fe20003803000 */
[----:B------:R-:W-:Y:S01]  /*8080*/  FADD.FTZ R198, R207, R198 ;  /* 0x000000c6cfc67221 */ /* 0x000fe20000010000 */
[----:B------:R-:W-:Y:S01]  /*8090*/  F2FP.F16.F32.PACK_AB R38, R182, R181 ;  /* 0x000000b5b626723e */ /* 0x000fe200000000ff */
[----:B------:R-:W-:Y:S01]  /*80a0*/  FADD.FTZ R200, R209, R200 ;  /* 0x000000c8d1c87221 */ /* 0x000fe20000010000 */
[----:B------:R-:W-:Y:S01]  /*80b0*/  F2FP.F16.F32.PACK_AB R37, R183, R213 ;  /* 0x000000d5b725723e */ /* 0x000fe200000000ff */
[----:B------:R-:W-:Y:S01]  /*80c0*/  FADD.FTZ R189, R176, R189 ;  /* 0x000000bdb0bd7221 */ /* 0x000fe20000010000 */
[----:B---3--:R-:W-:Y:S01]  /*80d0*/  F2FP.F16.F32.PACK_AB R39, R175, R174 ;  /* 0x000000aeaf27723e */ /* 0x008fe200000000ff */
[----:B------:R-:W-:Y:S01]  /*80e0*/  FADD.FTZ R192, R177, R192 ;  /* 0x000000c0b1c07221 */ /* 0x000fe20000010000 */
[----:B----4-:R-:W-:Y:S01]  /*80f0*/  F2FP.F16.F32.PACK_AB R144, R215, R214 ;  /* 0x000000d6d790723e */ /* 0x010fe200000000ff */
[----:B------:R-:W-:Y:S01]  /*8100*/  FADD.FTZ R198, R210, R198 ;  /* 0x000000c6d2c67221 */ /* 0x000fe20000010000 */
[----:B------:R-:W-:Y:S01]  /*8110*/  LOP3.LUT R47, R47, R39, RZ, 0xc0, !PT ;  /* 0x000000272f2f7212 */ /* 0x000fe200078ec0ff */
[----:B------:R-:W-:Y:S01]  /*8120*/  FADD.FTZ R200, R212, R200 ;  /* 0x000000c8d4c87221 */ /* 0x000fe20000010000 */
[----:B------:R-:W-:Y:S01]  /*8130*/  LOP3.LUT R44, R44, R38, RZ, 0xc0, !PT ;  /* 0x000000262c2c7212 */ /* 0x000fe200078ec0ff */
[----:B------:R-:W-:Y:S01]  /*8140*/  FADD.FTZ R189, R178, R189 ;  /* 0x000000bdb2bd7221 */ /* 0x000fe20000010000 */
[----:B------:R-:W-:Y:S01]  /*8150*/  LOP3.LUT R45, R45, R37, RZ, 0xc0, !PT ;  /* 0x000000252d2d7212 */ /* 0x000fe200078ec0ff */
[----:B------:R-:W-:Y:S01]  /*8160*/  FADD.FTZ R192, R179, R192 ;  /* 0x000000c0b3c07221 */ /* 0x000fe20000010000 */
[--C-:B------:R-:W-:Y:S01]  /*8170*/  HSET2.LE.AND R38, R149, R201.reuse, PT ;  /* 0x000000c995267233 */ /* 0x100fe20003803000 */
[----:B------:R-:W-:Y:S01]  /*8180*/  FADD.FTZ R198, R211, R198 ;  /* 0x000000c6d3c67221 */ /* 0x000fe20000010000 */
[--C-:B------:R-:W-:Y:S01]  /*8190*/  HSET2.LE.AND R37, R151, R201.reuse, PT ;  /* 0x000000c997257233 */ /* 0x100fe20003803000 */
[----:B------:R-:W-:Y:S01]  /*81a0*/  FADD.FTZ R200, R180, R200 ;  /* 0x000000c8b4c87221 */ /* 0x000fe20000010000 */
[----:B------:R-:W-:Y:S01]  /*81b0*/  LOP3.LUT R36, R36, R144, RZ, 0xc0, !PT ;  /* 0x0000009024247212 */ /* 0x000fe200078ec0ff */
[-C--:B--2---:R-:W-:Y:S05]  /*81c0*/  HMMA.16816.F32 R4, R44, R48.reuse, R4 ;  /* 0x000000302c04723c */ /* 0x084fea0000001804 */
[--C-:B------:R-:W-:Y:S01]  /*81d0*/  HSET2.LE.AND R39, R146, R201.reuse, PT ;  /* 0x000000c992277233 */ /* 0x100fe20003803000 */
[----:B------:R-:W-:Y:S01]  /*81e0*/  FADD.FTZ R189, R181, R189 ;  /* 0x000000bdb5bd7221 */ /* 0x000fe20000010000 */
[----:B------:R-:W-:Y:S01]  /*81f0*/  F2FP.F16.F32.PACK_AB R41, R249, R248 ;  /* 0x000000f8f929723e */ /* 0x000fe200000000ff */
[----:B------:R-:W-:Y:S03]  /*8200*/  FADD.FTZ R192, R213, R192 ;  /* 0x000000c0d5c07221 */ /* 0x000fe60000010000 */
[----:B------:R-:W-:Y:S01]  /*8210*/  F2FP.F16.F32.PACK_AB R40, R251, R250 ;  /* 0x000000fafb28723e */ /* 0x000fe200000000ff */
[----:B------:R-:W-:Y:S01]  /*8220*/  FADD.FTZ R198, R214, R198 ;  /* 0x000000c6d6c67221 */ /* 0x000fe20000010000 */
[----:B-----5:R-:W-:Y:S01]  /*8230*/  F2FP.F16.F32.PACK_AB R144, R247, R246 ;  /* 0x000000f6f790723e */ /* 0x020fe200000000ff */
[----:B------:R-:W-:Y:S01]  /*8240*/  FADD.FTZ R200, R246, R200 ;  /* 0x000000c8f6c87221 */ /* 0x000fe20000010000 */
[----:B------:R-:W-:Y:S01]  /*8250*/  LOP3.LUT R38, R38, R41, RZ, 0xc0, !PT ;  /* 0x0000002926267212 */ /* 0x000fe200078ec0ff */
[----:B------:R-:W-:Y:S01]  /*8260*/  FADD.FTZ R189, R182, R189 ;  /* 0x000000bdb6bd7221 */ /* 0x000fe20000010000 */
[----:B------:R-:W-:Y:S01]  /*8270*/  LOP3.LUT R39, R39, R40, RZ, 0xc0, !PT ;  /* 0x0000002827277212 */ /* 0x000fe200078ec0ff */
[----:B------:R-:W-:Y:S01]  /*8280*/  FADD.FTZ R192, R183, R192 ;  /* 0x000000c0b7c07221 */ /* 0x000fe20000010000 */
[----:B------:R-:W-:Y:S01]  /*8290*/  LOP3.LUT R37, R37, R144, RZ, 0xc0, !PT ;  /* 0x0000009025257212 */ /* 0x000fe200078ec0ff */
[----:B------:R-:W2:Y:S01]  /*82a0*/  LDSM.16.MT88.4 R40, [R217+0xa800] ;  /* 0x00a80000d928783b */ /* 0x000ea20000004200 */
[----:B------:R-:W-:Y:S01]  /*82b0*/  LOP3.LUT R66, R147, UR5, R148, 0x96, !PT ;  /* 0x0000000593427c12 */ /* 0x000fe2000f8e9694 */
[----:B------:R-:W-:Y:S01]  /*82c0*/  FADD.FTZ R198, R215, R198 ;  /* 0x000000c6d7c67221 */ /* 0x000fe20000010000 */
[----:B------:R-:W-:Y:S01]  /*82d0*/  LOP3.LUT R144, R145, UR5, R152, 0x96, !PT ;  /* 0x0000000591907c12 */ /* 0x000fe2000f8e9698 */
[----:B------:R-:W-:Y:S01]  /*82e0*/  FADD.FTZ R200, R247, R200 ;  /* 0x000000c8f7c87221 */ /* 0x000fe20000010000 */
[----:B------:R-:W-:Y:S01]  /*82f0*/  FADD.FTZ R189, R172, R189 ;  /* 0x000000bdacbd7221 */ /* 0x000fe20000010000 */
[C---:B------:R-:W-:Y:S04]  /*8300*/  HMMA.16816.F32 R8, R36.reuse, R48, R8 ;  /* 0x000000302408723c */ /* 0x040fe80000001808 */
[----:B------:R-:W-:Y:S04]  /*8310*/  IMAD.WIDE.U32 R144, R144, -0x2daee0ad, RZ ;  /* 0xd2511f5390907825 */ /* 0x000fe800078e00ff */
[----:B------:R-:W-:Y:S01]  /*8320*/  FADD.FTZ R192, R174, R192 ;  /* 0x000000c0aec07221 */ /* 0x000fe20000010000 */
[-C--:B------:R-:W-:Y:S03]  /*8330*/  HMMA.16816.F32 R12, R36, R50.reuse, R12 ;  /* 0x00000032240c723c */ /* 0x080fe6000000180c */
[--C-:B------:R-:W-:Y:S03]  /*8340*/  SHF.R.U32.HI R52, RZ, 0x18, R144.reuse ;  /* 0x00000018ff347819 */ /* 0x100fe60000011690 */
[C---:B------:R-:W-:Y:S01]  /*8350*/  HMMA.16816.F32 R16, R44.reuse, R50, R16 ;  /* 0x000000322c10723c */ /* 0x040fe20000001810 */
[----:B------:R-:W3:Y:S04]  /*8360*/  LDSM.16.MT88.4 R48, [R216+0xa800] ;  /* 0x00a80000d830783b */ /* 0x000ee80000004200 */
[----:B------:R-:W-:Y:S01]  /*8370*/  LOP3.LUT R53, R144, 0xff, RZ, 0xc0, !PT ;  /* 0x000000ff90357812 */ /* 0x000fe200078ec0ff */
[-C--:B-1----:R-:W-:Y:S05]  /*8380*/  HMMA.16816.F32 R68, R44, R136.reuse, R68 ;  /* 0x000000882c44723c */ /* 0x082fea0000001844 */
[----:B------:R-:W-:Y:S01]  /*8390*/  SHF.R.U32.HI R65, RZ, 0x10, R144 ;  /* 0x00000010ff417819 */ /* 0x000fe20000011690 */
[C---:B------:R-:W-:Y:S05]  /*83a0*/  HMMA.16816.F32 R72, R36.reuse, R136, R72 ;  /* 0x000000882448723c */ /* 0x040fea0000001848 */
[----:B------:R-:W-:Y:S01]  /*83b0*/  LOP3.LUT R65, R65, 0xff, RZ, 0xc0, !PT ;  /* 0x000000ff41417812 */ /* 0x000fe200078ec0ff */
[-C--:B------:R-:W-:Y:S05]  /*83c0*/  HMMA.16816.F32 R76, R36, R138.reuse, R76 ;  /* 0x0000008a244c723c */ /* 0x080fea000000184c */
[----:B------:R-:W-:Y:S01]  /*83d0*/  PRMT R52, R65, 0x5410, R52 ;  /* 0x0000541041347816 */ /* 0x000fe20000000034 */
[C---:B------:R-:W-:Y:S05]  /*83e0*/  HMMA.16816.F32 R80, R44.reuse, R138, R80 ;  /* 0x0000008a2c50723c */ /* 0x040fea0000001850 */
[----:B------:R-:W-:Y:S01]  /*83f0*/  LOP3.LUT R154, R145, UR29, R154, 0x96, !PT ;  /* 0x0000001d919a7c12 */ /* 0x000fe2000f8e969a */
[-C--:B--2---:R-:W-:Y:S05]  /*8400*/  HMMA.16816.F32 R84, R44, R40.reuse, R84 ;  /* 0x000000282c54723c */ /* 0x084fea0000001854 */
[----:B------:R-:W-:Y:S01]  /*8410*/  LOP3.LUT R65, R154, 0xff, RZ, 0xc0, !PT ;  /* 0x000000ff9a417812 */ /* 0x000fe200078ec0ff */
[C---:B------:R-:W-:Y:S05]  /*8420*/  HMMA.16816.F32 R88, R36.reuse, R40, R88 ;  /* 0x000000282458723c */ /* 0x040fea0000001858 */
[----:B------:R-:W-:Y:S01]  /*8430*/  IMAD.WIDE.U32 R66, R66, -0x2daee0ad, RZ ;  /* 0xd2511f5342427825 */ /* 0x000fe200078e00ff */
[-C--:B------:R-:W-:Y:S05]  /*8440*/  HMMA.16816.F32 R92, R36, R42.reuse, R92 ;  /* 0x0000002a245c723c */ /* 0x080fea000000185c */
[----:B------:R-:W-:Y:S01]  /*8450*/  LOP3.LUT R150, R67, UR29, R150, 0x96, !PT ;  /* 0x0000001d43967c12 */ /* 0x000fe2000f8e9696 */
[C---:B------:R-:W-:Y:S01]  /*8460*/  HMMA.16816.F32 R96, R44.reuse, R42, R96 ;  /* 0x0000002a2c60723c */ /* 0x040fe20000001860 */
[----:B------:R-:W1:Y:S04]  /*8470*/  LDSM.16.MT88.4 R40, [R217+0xb800] ;  /* 0x00b80000d928783b */ /* 0x000e680000004200 */
[----:B------:R-:W-:Y:S01]  /*8480*/  SHF.R.U32.HI R133, RZ, 0x10, R150 ;  /* 0x00000010ff857819 */ /* 0x000fe20000011696 */
[-C--:B---3--:R-:W-:Y:S05]  /*8490*/  HMMA.16816.F32 R100, R44, R48.reuse, R100 ;  /* 0x000000302c64723c */ /* 0x088fea0000001864 */
[----:B------:R-:W-:Y:S01]  /*84a0*/  LOP3.LUT R132, R150, 0xff, RZ, 0xc0, !PT ;  /* 0x000000ff96847812 */ /* 0x000fe200078ec0ff */
[C---:B------:R-:W-:Y:S05]  /*84b0*/  HMMA.16816.F32 R104, R36.reuse, R48, R104 ;  /* 0x000000302468723c */ /* 0x040fea0000001868 */
[----:B------:R-:W-:Y:S01]  /*84c0*/  LOP3.LUT R133, R133, 0xff, RZ, 0xc0, !PT ;  /* 0x000000ff85857812 */ /* 0x000fe200078ec0ff */
[-C--:B------:R-:W-:Y:S05]  /*84d0*/  HMMA.16816.F32 R32, R36, R50.reuse, R32 ;  /* 0x000000322420723c */ /* 0x080fea0000001820 */
[----:B------:R-:W-:Y:S01]  /*84e0*/  LOP3.LUT R48, R154, 0xffff, RZ, 0xc0, !PT ;  /* 0x0000ffff9a307812 */ /* 0x000fe200078ec0ff */
[C---:B------:R-:W-:Y:S05]  /*84f0*/  HMMA.16816.F32 R108, R44.reuse, R50, R108 ;  /* 0x000000322c6c723c */ /* 0x040fea000000186c */
[----:B------:R-:W-:Y:S01]  /*8500*/  SHF.R.U32.HI R48, RZ, 0x8, R48 ;  /* 0x00000008ff307819 */ /* 0x000fe20000011630 */
[----:B------:R-:W-:Y:S01]  /*8510*/  IMAD.MOV.U32 R164, RZ, RZ, R167 ;  /* 0x000000ffffa47224 */ /* 0x000fe200078e00a7 */
[----:B------:R-:W-:Y:S01]  /*8520*/  SHF.R.U32.HI R54, RZ, 0x10, R66 ;  /* 0x00000010ff367819 */ /* 0x000fe20000011642 */
[----:B------:R-:W-:Y:S03]  /*8530*/  FADD.FTZ R198, R248, R198 ;  /* 0x000000c6f8c67221 */ /* 0x000fe60000010000 */
[----:B------:R-:W-:Y:S01]  /*8540*/  PRMT R65, R65, 0x5410, R48 ;  /* 0x0000541041417816 */ /* 0x000fe20000000030 */
[----:B------:R-:W-:Y:S01]  /*8550*/  FADD.FTZ R200, R250, R200 ;  /* 0x000000c8fac87221 */ /* 0x000fe20000010000 */
[----:B------:R-:W2:Y:S01]  /*8560*/  LDSM.16.MT88.4 R48, [R216+0xb800] ;  /* 0x00b80000d830783b */ /* 0x000ea20000004200 */
[----:B------:R-:W-:Y:S01]  /*8570*/  SHF.R.U32.HI R135, RZ, 0x18, R66 ;  /* 0x00000018ff877819 */ /* 0x000fe20000011642 */
[----:B------:R-:W-:Y:S01]  /*8580*/  FADD.FTZ R189, R173, R189 ;  /* 0x000000bdadbd7221 */ /* 0x000fe20000010000 */
[----:B------:R-:W-:Y:S01]  /*8590*/  LOP3.LUT R54, R54, 0xff, RZ, 0xc0, !PT ;  /* 0x000000ff36367812 */ /* 0x000fe200078ec0ff */
[-C--:B-1----:R-:W-:Y:S03]  /*85a0*/  HMMA.16816.F32 R112, R44, R40.reuse, R112 ;  /* 0x000000282c70723c */ /* 0x082fe60000001870 */
[----:B------:R-:W-:Y:S01]  /*85b0*/  PRMT R135, R54, 0x5410, R135 ;  /* 0x0000541036877816 */ /* 0x000fe20000000087 */
[----:B------:R-:W-:Y:S01]  /*85c0*/  FADD.FTZ R192, R175, R192 ;  /* 0x000000c0afc07221 */ /* 0x000fe20000010000 */
[----:B------:R-:W-:Y:S01]  /*85d0*/  LOP3.LUT R54, R150, 0xffff, RZ, 0xc0, !PT ;  /* 0x0000ffff96367812 */ /* 0x000fe200078ec0ff */
[C---:B------:R-:W-:Y:S05]  /*85e0*/  HMMA.16816.F32 R116, R36.reuse, R40, R116 ;  /* 0x000000282474723c */ /* 0x040fea0000001874 */
[----:B------:R-:W-:Y:S01]  /*85f0*/  SHF.R.U32.HI R150, RZ, 0x18, R150 ;  /* 0x00000018ff967819 */ /* 0x000fe20000011696 */
[-C--:B------:R-:W-:Y:S05]  /*8600*/  HMMA.16816.F32 R20, R36, R42.reuse, R20 ;  /* 0x0000002a2414723c */ /* 0x080fea0000001814 */
[----:B------:R-:W-:Y:S01]  /*8610*/  PRMT R133, R133, 0x5410, R150 ;  /* 0x0000541085857816 */ /* 0x000fe20000000096 */
[C---:B------:R-:W-:Y:S01]  /*8620*/  HMMA.16816.F32 R120, R44.reuse, R42, R120 ;  /* 0x0000002a2c78723c */ /* 0x040fe20000001878 */
[----:B------:R-:W1:Y:S04]  /*8630*/  LDSM.16.MT88.4 R148, [R217+0x9c00] ;  /* 0x009c0000d994783b */ /* 0x000e680000004200 */
[----:B------:R-:W-:Y:S01]  /*8640*/  LOP3.LUT R55, R66, 0xffff, RZ, 0xc0, !PT ;  /* 0x0000ffff42377812 */ /* 0x000fe200078ec0ff */
[----:B------:R-:W-:Y:S01]  /*8650*/  FADD.FTZ R198, R249, R198 ;  /* 0x000000c6f9c67221 */ /* 0x000fe20000010000 */
[----:B------:R-:W-:Y:S01]  /*8660*/  LOP3.LUT R64, R144, 0xffff, RZ, 0xc0, !PT ;  /* 0x0000ffff90407812 */ /* 0x000fe200078ec0ff */
[----:B------:R-:W-:Y:S03]  /*8670*/  FADD.FTZ R200, R251, R200 ;  /* 0x000000c8fbc87221 */ /* 0x000fe60000010000 */
[----:B------:R-:W-:Y:S01]  /*8680*/  LOP3.LUT R134, R66, 0xff, RZ, 0xc0, !PT ;  /* 0x000000ff42867812 */ /* 0x000fe200078ec0ff */
[----:B------:R-:W-:Y:S01]  /*8690*/  IMAD.MOV.U32 R3, RZ, RZ, R168 ;  /* 0x000000ffff037224 */ /* 0x000fe200078e00a8 */
[----:B------:R-:W-:Y:S01]  /*86a0*/  SHF.R.U32.HI R55, RZ, 0x8, R55 ;  /* 0x00000008ff377819 */ /* 0x000fe20000011637 */
[----:B------:R-:W-:Y:S01]  /*86b0*/  IMAD.MOV.U32 R0, RZ, RZ, R166 ;  /* 0x000000ffff007224 */ /* 0x000fe200078e00a6 */
[----:B------:R-:W-:Y:S02]  /*86c0*/  SHF.R.U32.HI R64, RZ, 0x8, R64 ;  /* 0x00000008ff407819 */ /* 0x000fe40000011640 */
[----:B------:R-:W-:Y:S01]  /*86d0*/  PRMT R134, R134, 0x5410, R55 ;  /* 0x0000541086867816 */ /* 0x000fe20000000037 */
[-C--:B--2---:R-:W-:Y:S03]  /*86e0*/  HMMA.16816.F32 R24, R44, R48.reuse, R24 ;  /* 0x000000302c18723c */ /* 0x084fe60000001818 */
[----:B------:R-:W-:Y:S02]  /*86f0*/  SHF.R.U32.HI R55, RZ, 0x10, R154 ;  /* 0x00000010ff377819 */ /* 0x000fe4000001169a */
[----:B------:R-:W-:Y:S01]  /*8700*/  PRMT R53, R53, 0x5410, R64 ;  /* 0x0000541035357816 */ /* 0x000fe20000000040 */
[C---:B------:R-:W-:Y:S05]  /*8710*/  HMMA.16816.F32 R124, R36.reuse, R48, R124 ;  /* 0x00000030247c723c */ /* 0x040fea000000187c */
[----:B------:R-:W-:Y:S01]  /*8720*/  LOP3.LUT R55, R55, 0xff, RZ, 0xc0, !PT ;  /* 0x000000ff37377812 */ /* 0x000fe200078ec0ff */
[-C--:B------:R-:W-:Y:S05]  /*8730*/  HMMA.16816.F32 R28, R36, R50.reuse, R28 ;  /* 0x00000032241c723c */ /* 0x080fea000000181c */
[----:B------:R-:W-:Y:S01]  /*8740*/  SHF.R.U32.HI R54, RZ, 0x8, R54 ;  /* 0x00000008ff367819 */ /* 0x000fe20000011636 */
[----:B------:R-:W-:Y:S05]  /*8750*/  HMMA.16816.F32 R128, R44, R50, R128 ;  /* 0x000000322c80723c */ /* 0x000fea0000001880 */
[----:B------:R-:W-:Y:S01]  /*8760*/  SHF.R.U32.HI R64, RZ, 0x18, R154 ;  /* 0x00000018ff407819 */ /* 0x000fe2000001169a */
[----:B------:R-:W-:Y:S01]  /*8770*/  IMAD.MOV.U32 R39, RZ, RZ, R162 ;  /* 0x000000ffff277224 */ /* 0x000fe200078e00a2 */
[----:B------:R-:W-:Y:S01]  /*8780*/  PRMT R132, R132, 0x5410, R54 ;  /* 0x0000541084847816 */ /* 0x000fe20000000036 */
[----:B------:R-:W-:Y:S03]  /*8790*/  IMAD.MOV.U32 R38, RZ, RZ, R161 ;  /* 0x000000ffff267224 */ /* 0x000fe600078e00a1 */
[----:B------:R-:W-:Y:S01]  /*87a0*/  PRMT R64, R55, 0x5410, R64 ;  /* 0x0000541037407816 */ /* 0x000fe20000000040 */
[----:B------:R-:W-:Y:S01]  /*87b0*/  IMAD.MOV.U32 R36, RZ, RZ, R160 ;  /* 0x000000ffff247224 */ /* 0x000fe200078e00a0 */
[--C-:B------:R-:W-:Y:S01]  /*87c0*/  HSET2.LE.AND R41, R53, R201.reuse, PT ;  /* 0x000000c935297233 */ /* 0x100fe20003803000 */
[----:B------:R-:W-:Y:S01]  /*87d0*/  IMAD.MOV.U32 R37, RZ, RZ, R159 ;  /* 0x000000ffff257224 */ /* 0x000fe200078e009f */
[--C-:B------:R-:W-:Y:S01]  /*87e0*/  HSET2.LE.AND R40, R52, R201.reuse, PT ;  /* 0x000000c934287233 */ /* 0x100fe20003803000 */
[----:B------:R-:W-:Y:S01]  /*87f0*/  FADD.FTZ R192, R36, R192 ;  /* 0x000000c024c07221 */ /* 0x000fe20000010000 */
[--C-:B------:R-:W-:Y:S01]  /*8800*/  HSET2.LE.AND R134, R134, R201.reuse, PT ;  /* 0x000000c986867233 */ /* 0x100fe20003803000 */
[----:B------:R-:W2:Y:S01]  /*8810*/  LDSM.16.MT88.4 R52, [R216+0x9c00] ;  /* 0x009c0000d834783b */ /* 0x000ea20000004200 */
[--C-:B------:R-:W-:Y:S01]  /*8820*/  HSET2.LE.AND R135, R135, R201.reuse, PT ;  /* 0x000000c987877233 */ /* 0x100fe20003803000 */
[----:B------:R-:W-:Y:S01]  /*8830*/  FADD.FTZ R198, R37, R198 ;  /* 0x000000c625c67221 */ /* 0x000fe20000010000 */
[--C-:B------:R-:W-:Y:S01]  /*8840*/  HSET2.LE.AND R65, R65, R201.reuse, PT ;  /* 0x000000c941417233 */ /* 0x100fe20003803000 */
[----:B------:R-:W-:Y:S01]  /*8850*/  FADD.FTZ R200, R38, R200 ;  /* 0x000000c826c87221 */ /* 0x000fe20000010000 */
[--C-:B------:R-:W-:Y:S01]  /*8860*/  HSET2.LE.AND R64, R64, R201.reuse, PT ;  /* 0x000000c940407233 */ /* 0x100fe20003803000 */
[----:B------:R-:W-:Y:S01]  /*8870*/  FADD.FTZ R192, R204, R192 ;  /* 0x000000c0ccc07221 */ /* 0x000fe20000010000 */
[--C-:B------:R-:W-:Y:S01]  /*8880*/  HSET2.LE.AND R132, R132, R201.reuse, PT ;  /* 0x000000c984847233 */ /* 0x100fe20003803000 */
[----:B------:R-:W-:Y:S01]  /*8890*/  FADD.FTZ R198, R39, R198 ;  /* 0x000000c627c67221 */ /* 0x000fe20000010000 */
[----:B------:R-:W-:Y:S01]  /*88a0*/  HSET2.LE.AND R133, R133, R201, PT ;  /* 0x000000c985857233 */ /* 0x000fe20003803000 */
[----:B------:R-:W-:Y:S01]  /*88b0*/  IMAD.MOV.U32 R201, RZ, RZ, R141 ;  /* 0x000000ffffc97224 */ /* 0x000fe200078e008d */
[----:B------:R-:W-:Y:S02]  /*88c0*/  F2FP.F16.F32.PACK_AB R42, R142, R252 ;  /* 0x000000fc8e2a723e */ /* 0x000fe400000000ff */
[----:B------:R-:W-:Y:S02]  /*88d0*/  F2FP.F16.F32.PACK_AB R66, R204, R160 ;  /* 0x000000a0cc42723e */ /* 0x000fe400000000ff */
[----:B------:R-:W-:Y:S02]  /*88e0*/  LOP3.LUT R42, R41, R42, RZ, 0xc0, !PT ;  /* 0x0000002a292a7212 */ /* 0x000fe400078ec0ff */
[----:B------:R-:W-:Y:S01]  /*88f0*/  LOP3.LUT R41, R64, R66, RZ, 0xc0, !PT ;  /* 0x0000004240297212 */ /* 0x000fe200078ec0ff */
        /* <DEDUP_REMOVED lines=8> */
[----:B------:R-:W-:Y:S02]  /*8980*/  F2FP.F16.F32.PACK_AB R65, R158, R161 ;  /* 0x000000a19e41723e */ /* 0x000fe400000000ff */
[----:B------:R-:W-:Y:S02]  /*8990*/  F2FP.F16.F32.PACK_AB R49, R203, R156 ;  /* 0x0000009ccb31723e */ /* 0x000fe400000000ff */
[----:B------:R-:W-:Y:S01]  /*89a0*/  LOP3.LUT R135, R135, R48, RZ, 0xc0, !PT ;  /* 0x0000003087877212 */ /* 0x000fe200078ec0ff */
[----:B------:R-:W-:Y:S01]  /*89b0*/  IMAD.MOV.U32 R48, RZ, RZ, R163 ;  /* 0x000000ffff307224 */ /* 0x000fe200078e00a3 */
[----:B------:R-:W-:Y:S01]  /*89c0*/  LOP3.LUT R132, R132, R64, RZ, 0xc0, !PT ;  /* 0x0000004084847212 */ /* 0x000fe200078ec0ff */
[-C--:B-1----:R-:W-:Y:S01]  /*89d0*/  HMMA.16816.F32 R160, R40, R148.reuse, R4 ;  /* 0x0000009428a0723c */ /* 0x082fe20000001804 */
[----:B------:R-:W1:Y:S04]  /*89e0*/  LDSM.16.MT88.4 R4, [R217+0xbc00] ;  /* 0x00bc0000d904783b */ /* 0x000e680000004200 */
[----:B------:R-:W-:Y:S01]  /*89f0*/  LOP3.LUT R133, R133, R65, RZ, 0xc0, !PT ;  /* 0x0000004185857212 */ /* 0x000fe200078ec0ff */
[----:B------:R-:W-:Y:S01]  /*8a00*/  IMAD.MOV.U32 R64, RZ, RZ, R156 ;  /* 0x000000ffff407224 */ /* 0x000fe200078e009c */
[----:B------:R-:W-:Y:S01]  /*8a10*/  LOP3.LUT R134, R134, R49, RZ, 0xc0, !PT ;  /* 0x0000003186867212 */ /* 0x000fe200078ec0ff */
[----:B------:R-:W-:Y:S03]  /*8a20*/  IMAD.MOV.U32 R65, RZ, RZ, R157 ;  /* 0x000000ffff417224 */ /* 0x000fe600078e009d */
[----:B------:R-:W-:Y:S02]  /*8a30*/  IMAD.MOV.U32 R49, RZ, RZ, R158 ;  /* 0x000000ffff317224 */ /* 0x000fe400078e009e */
[----:B------:R-:W-:Y:S01]  /*8a40*/  FADD.FTZ R189, R48, R189 ;  /* 0x000000bd30bd7221 */ /* 0x000fe20000010000 */
[----:B------:R-:W-:Y:S01]  /*8a50*/  FADD.FTZ R192, R65, R192 ;  /* 0x000000c041c07221 */ /* 0x000fe20000010000 */
[C---:B------:R-:W-:Y:S01]  /*8a60*/  HMMA.16816.F32 R156, R132.reuse, R148, R8 ;  /* 0x00000094849c723c */ /* 0x040fe20000001808 */
[----:B------:R-:W3:Y:S03]  /*8a70*/  LDSM.16.MT88.4 R8, [R216+0xbc00] ;  /* 0x00bc0000d808783b */ /* 0x000ee60000004200 */
[----:B------:R-:W-:Y:S01]  /*8a80*/  FADD.FTZ R189, R205, R189 ;  /* 0x000000bdcdbd7221 */ /* 0x000fe20000010000 */
        /* <DEDUP_REMOVED lines=33> */
.L_x_494:
[----:B------:R-:W1:Y:S01]  /*8ca0*/  SHFL.BFLY PT, R3, R237, 0x2, 0x1f ;  /* 0x0c401f00ed037f89 */ /* 0x000e6200000e0000 */
[----:B------:R-:W-:Y:S01]  /*8cb0*/  MOV R10, 0x3f800000 ;  /* 0x3f800000000a7802 */ /* 0x000fe20000000f00 */
[----:B------:R-:W-:Y:S01]  /*8cc0*/  ULDC UR4, c[0x0][0x38c] ;  /* 0x0000e30000047ab9 */ /* 0x000fe20000000800 */
[----:B------:R-:W-:Y:S01]  /*8cd0*/  MOV R11, 0x3f800000 ;  /* 0x3f800000000b7802 */ /* 0x000fe20000000f00 */
[----:B------:R-:W2:Y:S01]  /*8ce0*/  SHFL.BFLY PT, R0, R236, 0x2, 0x1f ;  /* 0x0c401f00ec007f89 */ /* 0x000ea200000e0000 */
[----:B------:R-:W-:Y:S01]  /*8cf0*/  UMOV UR5, 0x400 ;  /* 0x0000040000057882 */ /* 0x000fe20000000000 */
[----:B------:R-:W-:Y:S01]  /*8d00*/  CS2R R26, SRZ ;  /* 0x00000000001a7805 */ /* 0x000fe2000001ff00 */
[----:B------:R-:W-:Y:S01]  /*8d10*/  BSSY B0, `(.L_x_498) ;  /* 0x0000169000007945 */ /* 0x000fe20003800000 */
[----:B------:R-:W3:Y:S04]  /*8d20*/  SHFL.BFLY PT, R8, R235, 0x2, 0x1f ;  /* 0x0c401f00eb087f89 */ /* 0x000ee800000e0000 */
[----:B------:R-:W4:Y:S01]  /*8d30*/  SHFL.BFLY PT, R4, R234, 0x2, 0x1f ;  /* 0x0c401f00ea047f89 */ /* 0x000f2200000e0000 */
[----:B------:R-:W5:Y:S01]  /*8d40*/  S2R R2, SR_TID.X ;  /* 0x0000000000027919 */ /* 0x000f620000002100 */
[----:B------:R-:W5:Y:S01]  /*8d50*/  S2R R19, SR_CTAID.Y ;  /* 0x0000000000137919 */ /* 0x000f620000002600 */
[----:B-1----:R-:W-:Y:S01]  /*8d60*/  FADD.FTZ R3, R3, R237 ;  /* 0x000000ed03037221 */ /* 0x002fe20000010000 */
[----:B--2---:R-:W-:-:S04]  /*8d70*/  FADD.FTZ R236, R0, R236 ;  /* 0x000000ec00ec7221 */ /* 0x004fc80000010000 */
[----:B------:R-:W1:Y:S01]  /*8d80*/  SHFL.BFLY PT, R5, R3, 0x1, 0x1f ;  /* 0x0c201f0003057f89 */ /* 0x000e6200000e0000 */
[----:B---3--:R-:W-:Y:S01]  /*8d90*/  FADD.FTZ R8, R8, R235 ;  /* 0x000000eb08087221 */ /* 0x008fe20000010000 */
[----:B------:R-:W2:Y:S01]  /*8da0*/  S2R R0, SR_TID.X ;  /* 0x0000000000007919 */ /* 0x000ea20000002100 */
[----:B----4-:R-:W-:Y:S01]  /*8db0*/  FADD.FTZ R234, R4, R234 ;  /* 0x000000ea04ea7221 */ /* 0x010fe20000010000 */
[----:B------:R-:W3:Y:S04]  /*8dc0*/  SHFL.BFLY PT, R9, R236, 0x1, 0x1f ;  /* 0x0c201f00ec097f89 */ /* 0x000ee800000e0000 */
[----:B------:R-:W4:Y:S01]  /*8dd0*/  SHFL.BFLY PT, R12, R234, 0x1, 0x1f ;  /* 0x0c201f00ea0c7f89 */ /* 0x000f2200000e0000 */
[----:B-----5:R-:W-:-:S04]  /*8de0*/  SHF.R.S32.HI R7, RZ, 0x1f, R2 ;  /* 0x0000001fff077819 */ /* 0x020fc80000011402 */
[-C--:B------:R-:W-:Y:S01]  /*8df0*/  LEA.HI R6, R7, R2.reuse, RZ, 0x2 ;  /* 0x0000000207067211 */ /* 0x080fe200078f10ff */
[----:B-1----:R-:W-:Y:S01]  /*8e00*/  FADD.FTZ R3, R3, R5 ;  /* 0x0000000503037221 */ /* 0x002fe20000010000 */
[----:B------:R-:W-:Y:S01]  /*8e10*/  LEA.HI R7, R7, R2, RZ, 0x5 ;  /* 0x0000000207077211 */ /* 0x000fe200078f28ff */
[----:B------:R-:W1:Y:S03]  /*8e20*/  SHFL.BFLY PT, R5, R8, 0x1, 0x1f ;  /* 0x0c201f0008057f89 */ /* 0x000e6600000e0000 */
[----:B------:R-:W-:Y:S02]  /*8e30*/  FSETP.NE.FTZ.AND P5, PT, R3, RZ, PT ;  /* 0x000000ff0300720b */ /* 0x000fe40003fb5000 */
[----:B------:R-:W-:Y:S01]  /*8e40*/  SHF.R.S32.HI R16, RZ, 0x5, R7 ;  /* 0x00000005ff107819 */ /* 0x000fe20000011407 */
[----:B---3--:R-:W-:Y:S01]  /*8e50*/  FADD.FTZ R9, R236, R9 ;  /* 0x00000009ec097221 */ /* 0x008fe20000010000 */
[----:B--2---:R-:W-:Y:S01]  /*8e60*/  SHF.R.S32.HI R4, RZ, 0x1f, R0 ;  /* 0x0000001fff047819 */ /* 0x004fe20000011400 */
[----:B----4-:R-:W-:-:S03]  /*8e70*/  FADD.FTZ R12, R234, R12 ;  /* 0x0000000cea0c7221 */ /* 0x010fc60000010000 */
[----:B------:R-:W-:Y:S02]  /*8e80*/  FSETP.NE.FTZ.AND P4, PT, R9, RZ, PT ;  /* 0x000000ff0900720b */ /* 0x000fe40003f95000 */
[-C--:B------:R-:W-:Y:S02]  /*8e90*/  LEA.HI R4, R4, R0.reuse, RZ, 0x5 ;  /* 0x0000000004047211 */ /* 0x080fe400078f28ff */
[----:B------:R-:W-:Y:S01]  /*8ea0*/  FSETP.NE.FTZ.AND P2, PT, R12, RZ, PT ;  /* 0x000000ff0c00720b */ /* 0x000fe20003f55000 */
[----:B------:R-:W2:Y:S01]  /*8eb0*/  @P5 MUFU.RCP R10, R3 ;  /* 0x00000003000a5308 */ /* 0x000ea20000001000 */
[----:B------:R-:W-:Y:S01]  /*8ec0*/  LOP3.LUT R4, R4, 0xffffffe0, RZ, 0xc0, !PT ;  /* 0xffffffe004047812 */ /* 0x000fe200078ec0ff */
[----:B------:R-:W3:Y:S03]  /*8ed0*/  @P5 LDC R23, c[0x0][0x2e8] ;  /* 0x0000ba00ff175b82 */ /* 0x000ee60000000800 */
[----:B------:R-:W-:Y:S01]  /*8ee0*/  IADD3 R4, -R4, R0, RZ ;  /* 0x0000000004047210 */ /* 0x000fe20007ffe1ff */
[----:B-1----:R-:W-:Y:S01]  /*8ef0*/  FADD.FTZ R8, R8, R5 ;  /* 0x0000000508087221 */ /* 0x002fe20000010000 */
[----:B------:R-:W-:Y:S01]  /*8f00*/  LOP3.LUT R5, R6, 0xfffffffc, RZ, 0xc0, !PT ;  /* 0xfffffffc06057812 */ /* 0x000fe200078ec0ff */
[----:B------:R-:W1:Y:S01]  /*8f10*/  @P4 MUFU.RCP R11, R9 ;  /* 0x00000009000b4308 */ /* 0x000e620000001000 */
[----:B------:R-:W-:-:S02]  /*8f20*/  MOV R0, 0x3f800000 ;  /* 0x3f80000000007802 */ /* 0x000fc40000000f00 */
[----:B------:R-:W-:Y:S02]  /*8f30*/  FSETP.NE.FTZ.AND P3, PT, R8, RZ, PT ;  /* 0x000000ff0800720b */ /* 0x000fe40003f75000 */
[----:B------:R-:W-:Y:S02]  /*8f40*/  IADD3 R5, -R5, R2, RZ ;  /* 0x0000000205057210 */ /* 0x000fe40007ffe1ff */
[----:B------:R-:W-:Y:S01]  /*8f50*/  MOV R2, 0x3f800000 ;  /* 0x3f80000000027802 */ /* 0x000fe20000000f00 */
[----:B--2---:R-:W-:Y:S01]  /*8f60*/  FMUL.FTZ R10, R10, UR4 ;  /* 0x000000040a0a7c20 */ /* 0x004fe20008410000 */
[----:B------:R-:W-:Y:S01]  /*8f70*/  SHF.R.S32.HI R6, RZ, 0x2, R6 ;  /* 0x00000002ff067819 */ /* 0x000fe20000011406 */
[----:B------:R-:W-:Y:S02]  /*8f80*/  @P5 MUFU.LG2 R21, R3 ;  /* 0x0000000300155308 */ /* 0x000fe40000000c00 */
[C---:B------:R-:W-:Y:S01]  /*8f90*/  FMUL.FTZ R160, R10.reuse, R160 ;  /* 0x000000a00aa07220 */ /* 0x040fe20000410000 */
[----:B------:R-:W-:Y:S01]  /*8fa0*/  SHF.R.S32.HI R13, RZ, 0x1f, R6 ;  /* 0x0000001fff0d7819 */ /* 0x000fe20000011406 */
[C---:B------:R-:W-:Y:S01]  /*8fb0*/  FMUL.FTZ R161, R10.reuse, R161 ;  /* 0x000000a10aa17220 */ /* 0x040fe20000410000 */
[C---:B------:R-:W-:Y:S01]  /*8fc0*/  FMUL.FTZ R148, R10.reuse, R148 ;  /* 0x000000940a947220 */ /* 0x040fe20000410000 */
[C---:B------:R-:W-:Y:S01]  /*8fd0*/  FMUL.FTZ R149, R10.reuse, R149 ;  /* 0x000000950a957220 */ /* 0x040fe20000410000 */
[----:B------:R-:W-:Y:S01]  /*8fe0*/  LEA.HI R13, R13, R6, RZ, 0x3 ;  /* 0x000000060d0d7211 */ /* 0x000fe200078f18ff */
[----:B------:R-:W2:Y:S01]  /*8ff0*/  @P3 MUFU.RCP R0, R8 ;  /* 0x0000000800003308 */ /* 0x000ea20000001000 */
[----:B-1----:R-:W-:Y:S01]  /*9000*/  FMUL.FTZ R11, R11, UR4 ;  /* 0x000000040b0b7c20 */ /* 0x002fe20008410000 */
[C---:B------:R-:W-:Y:S01]  /*9010*/  FMUL.FTZ R68, R10.reuse, R68 ;  /* 0x000000440a447220 */ /* 0x040fe20000410000 */
[----:B------:R-:W-:Y:S01]  /*9020*/  LOP3.LUT R13, R13, 0xfffffff8, RZ, 0xc0, !PT ;  /* 0xfffffff80d0d7812 */ /* 0x000fe200078ec0ff */
[C---:B------:R-:W-:Y:S01]  /*9030*/  FMUL.FTZ R69, R10.reuse, R69 ;  /* 0x000000450a457220 */ /* 0x040fe20000410000 */
[C---:B------:R-:W-:Y:S01]  /*9040*/  FMUL.FTZ R80, R10.reuse, R80 ;  /* 0x000000500a507220 */ /* 0x040fe20000410000 */
[----:B------:R-:W-:Y:S01]  /*9050*/  FMUL.FTZ R81, R10, R81 ;  /* 0x000000510a517220 */ /* 0x000fe20000410000 */
[----:B------:R-:W-:Y:S01]  /*9060*/  IADD3 R13, R6, -R13, RZ ;  /* 0x8000000d060d7210 */ /* 0x000fe20007ffe0ff */
[----:B------:R-:W1:Y:S01]  /*9070*/  @P2 MUFU.RCP R2, R12 ;  /* 0x0000000c00022308 */ /* 0x000e620000001000 */
[C---:B------:R-:W-:Y:S01]  /*9080*/  FMUL.FTZ R84, R10.reuse, R84 ;  /* 0x000000540a547220 */ /* 0x040fe20000410000 */
[C---:B------:R-:W-:Y:S01]  /*9090*/  FMUL.FTZ R85, R10.reuse, R85 ;  /* 0x000000550a557220 */ /* 0x040fe20000410000 */
[C---:B------:R-:W-:Y:S01]  /*90a0*/  LEA.HI R14, R13.reuse, R13, RZ, 0x1 ;  /* 0x0000000d0d0e7211 */ /* 0x040fe200078f08ff */
[C---:B------:R-:W-:Y:S01]  /*90b0*/  FMUL.FTZ R96, R10.reuse, R96 ;  /* 0x000000600a607220 */ /* 0x040fe20000410000 */
[C---:B------:R-:W-:Y:S01]  /*90c0*/  FMUL.FTZ R97, R10.reuse, R97 ;  /* 0x000000610a617220 */ /* 0x040fe20000410000 */
[----:B------:R-:W-:Y:S01]  /*90d0*/  FMUL.FTZ R100, R10, R100 ;  /* 0x000000640a647220 */ /* 0x000fe20000410000 */
[----:B------:R-:W-:Y:S01]  /*90e0*/  LOP3.LUT R15, R14, 0x3fffffe, RZ, 0xc0, !PT ;  /* 0x03fffffe0e0f7812 */ /* 0x000fe200078ec0ff */
[----:B------:R-:W-:Y:S01]  /*90f0*/  FMUL.FTZ R101, R10, R101 ;  /* 0x000000650a657220 */ /* 0x000fe20000410000 */
[----:B--2---:R-:W-:Y:S01]  /*9100*/  FMUL.FTZ R0, R0, UR4 ;  /* 0x0000000400007c20 */ /* 0x004fe20008410000 */
[----:B------:R-:W-:Y:S01]  /*9110*/  SHF.R.S32.HI R14, RZ, 0x1, R14 ;  /* 0x00000001ff0e7819 */ /* 0x000fe2000001140e */
[C---:B------:R-:W-:Y:S01]  /*9120*/  FMUL.FTZ R108, R10.reuse, R108 ;  /* 0x0000006c0a6c7220 */ /* 0x040fe20000410000 */
[----:B------:R-:W-:Y:S01]  /*9130*/  IADD3 R15, R13, -R15, RZ ;  /* 0x8000000f0d0f7210 */ /* 0x000fe20007ffe0ff */
[----:B------:R-:W-:Y:S01]  /*9140*/  FMUL.FTZ R109, R10, R109 ;  /* 0x0000006d0a6d7220 */ /* 0x000fe20000410000 */
[----:B------:R-:W-:Y:S01]  /*9150*/  LEA R13, R16, R5, 0x8 ;  /* 0x00000005100d7211 */ /* 0x000fe200078e40ff */
[----:B------:R-:W-:Y:S01]  /*9160*/  FMUL.FTZ R112, R10, R112 ;  /* 0x000000700a707220 */ /* 0x000fe20000410000 */
[----:B------:R-:W-:Y:S01]  /*9170*/  SHF.L.U32 R17, R14, 0x6, RZ ;  /* 0x000000060e117819 */ /* 0x000fe200000006ff */
[----:B-1----:R-:W-:Y:S01]  /*9180*/  FMUL.FTZ R2, R2, UR4 ;  /* 0x0000000402027c20 */ /* 0x002fe20008410000 */
[----:B------:R-:W1:Y:S01]  /*9190*/  S2UR UR4, SR_CgaCtaId ;  /* 0x00000000000479c3 */ /* 0x000e620000008800 */
[----:B------:R-:W-:Y:S01]  /*91a0*/  LEA R13, R15, R13, 0x4 ;  /* 0x0000000d0f0d7211 */ /* 0x000fe200078e20ff */
[C---:B------:R-:W-:Y:S01]  /*91b0*/  FMUL.FTZ R113, R10.reuse, R113 ;  /* 0x000000710a717220 */ /* 0x040fe20000410000 */
[----:B------:R-:W-:Y:S01]  /*91c0*/  LOP3.LUT R17, R17, 0xc0, RZ, 0xc0, !PT ;  /* 0x000000c011117812 */ /* 0x000fe200078ec0ff */
[----:B------:R-:W-:Y:S01]  /*91d0*/  FMUL.FTZ R120, R10, R120 ;  /* 0x000000780a787220 */ /* 0x000fe20000410000 */
[----:B------:R-:W-:Y:S01]  /*91e0*/  LOP3.LUT R15, R14, 0x1, RZ, 0xc0, !PT ;  /* 0x000000010e0f7812 */ /* 0x000fe200078ec0ff */
[C---:B------:R-:W-:Y:S01]  /*91f0*/  FMUL.FTZ R121, R10.reuse, R121 ;  /* 0x000000790a797220 */ /* 0x040fe20000410000 */
[----:B------:R-:W-:Y:S01]  /*9200*/  LEA.HI R17, R17, R17, RZ, 0x1d ;  /* 0x0000001111117211 */ /* 0x000fe200078fe8ff */
[C---:B------:R-:W-:Y:S01]  /*9210*/  FMUL.FTZ R136, R10.reuse, R136 ;  /* 0x000000880a887220 */ /* 0x040fe20000410000 */
[----:B------:R-:W-:Y:S01]  /*9220*/  ISETP.NE.U32.AND P0, PT, R15, 0x1, PT ;  /* 0x000000010f00780c */ /* 0x000fe20003f05070 */
[C---:B------:R-:W-:Y:S01]  /*9230*/  FMUL.FTZ R137, R10.reuse, R137 ;  /* 0x000000890a897220 */ /* 0x040fe20000410000 */
[----:B------:R-:W-:Y:S01]  /*9240*/  LEA R13, R13, R17, 0x1 ;  /* 0x000000110d0d7211 */ /* 0x000fe200078e08ff */
[C---:B------:R-:W-:Y:S01]  /*9250*/  FMUL.FTZ R128, R10.reuse, R128 ;  /* 0x000000800a807220 */ /* 0x040fe20000410000 */
[----:B------:R-:W-:Y:S01]  /*9260*/  FMUL.FTZ R10, R10, R129 ;  /* 0x000000810a0a7220 */ /* 0x000fe20000410000 */
[C---:B------:R-:W-:Y:S01]  /*9270*/  FMUL.FTZ R162, R11.reuse, R162 ;  /* 0x000000a20ba27220 */ /* 0x040fe20000410000 */
[C---:B------:R-:W-:Y:S01]  /*9280*/  FMUL.FTZ R163, R11.reuse, R163 ;  /* 0x000000a30ba37220 */ /* 0x040fe20000410000 */
[C---:B------:R-:W-:Y:S01]  /*9290*/  FMUL.FTZ R150, R11.reuse, R150 ;  /* 0x000000960b967220 */ /* 0x040fe20000410000 */
[C---:B------:R-:W-:Y:S01]  /*92a0*/  FMUL.FTZ R151, R11.reuse, R151 ;  /* 0x000000970b977220 */ /* 0x040fe20000410000 */
[----:B------:R-:W-:Y:S01]  /*92b0*/  F2FP.F16.F32.PACK_AB R128, R10, R128 ;  /* 0x000000800a80723e */ /* 0x000fe200000000ff */
[C---:B------:R-:W-:Y:S01]  /*92c0*/  FMUL.FTZ R70, R11.reuse, R70 ;  /* 0x000000460b467220 */ /* 0x040fe20000410000 */
[----:B------:R-:W-:Y:S01]  /*92d0*/  MOV R10, 0x20 ;  /* 0x00000020000a7802 */ /* 0x000fe20000000f00 */
[C---:B------:R-:W-:Y:S01]  /*92e0*/  FMUL.FTZ R71, R11.reuse, R71 ;  /* 0x000000470b477220 */ /* 0x040fe20000410000 */
[C---:B------:R-:W-:Y:S01]  /*92f0*/  FMUL.FTZ R82, R11.reuse, R82 ;  /* 0x000000520b527220 */ /* 0x040fe20000410000 */
[C---:B------:R-:W-:Y:S01]  /*9300*/  FMUL.FTZ R83, R11.reuse, R83 ;  /* 0x000000530b537220 */ /* 0x040fe20000410000 */
[----:B-1----:R-:W-:Y:S01]  /*9310*/  ULEA UR4, UR4, UR5, 0x18 ;  /* 0x0000000504047291 */ /* 0x002fe2000f8ec03f */
[C---:B------:R-:W-:Y:S01]  /*9320*/  FMUL.FTZ R86, R11.reuse, R86 ;  /* 0x000000560b567220 */ /* 0x040fe20000410000 */
[C---:B------:R-:W-:Y:S01]  /*9330*/  FMUL.FTZ R87, R11.reuse, R87 ;  /* 0x000000570b577220 */ /* 0x040fe20000410000 */
[C---:B------:R-:W-:Y:S01]  /*9340*/  FMUL.FTZ R98, R11.reuse, R98 ;  /* 0x000000620b627220 */ /* 0x040fe20000410000 */
[C---:B------:R-:W-:Y:S01]  /*9350*/  FMUL.FTZ R99, R11.reuse, R99 ;  /* 0x000000630b637220 */ /* 0x040fe20000410000 */
[----:B------:R-:W-:Y:S01]  /*9360*/  FMUL.FTZ R102, R11, R102 ;  /* 0x000000660b667220 */ /* 0x000fe20000410000 */
[----:B------:R-:W-:Y:S01]  /*9370*/  LEA R13, R13, UR4, 0x1 ;  /* 0x000000040d0d7c11 */ /* 0x000fe2000f8e08ff */
[----:B------:R-:W-:Y:S01]  /*9380*/  ULDC.U8 UR4, c[0x0][0x3d9] ;  /* 0x0000f64000047ab9 */ /* 0x000fe20000000000 */
[C---:B------:R-:W-:Y:S01]  /*9390*/  FMUL.FTZ R103, R11.reuse, R103 ;  /* 0x000000670b677220 */ /* 0x040fe20000410000 */
[----:B------:R-:W-:Y:S01]  /*93a0*/  FMUL.FTZ R110, R11, R110 ;  /* 0x0000006e0b6e7220 */ /* 0x000fe20000410000 */
[----:B------:R-:W-:Y:S01]  /*93b0*/  IADD3 R15, R13, -0x10, RZ ;  /* 0xfffffff00d0f7810 */ /* 0x000fe20007ffe0ff */
[----:B------:R-:W-:Y:S01]  /*93c0*/  FMUL.FTZ R111, R11, R111 ;  /* 0x0000006f0b6f7220 */ /* 0x000fe20000410000 */
[----:B------:R-:W-:Y:S01]  /*93d0*/  @P0 IADD3 R15, R13, 0x10, RZ ;  /* 0x000000100d0f0810 */ /* 0x000fe20007ffe0ff */
[C---:B------:R-:W-:Y:S01]  /*93e0*/  FMUL.FTZ R114, R11.reuse, R114 ;  /* 0x000000720b727220 */ /* 0x040fe20000410000 */
[----:B------:R-:W-:Y:S01]  /*93f0*/  LOP3.LUT P0, RZ, R14, 0x2, RZ, 0xc0, !PT ;  /* 0x000000020eff7812 */ /* 0x000fe2000780c0ff */
[C---:B------:R-:W-:Y:S01]  /*9400*/  FMUL.FTZ R115, R11.reuse, R115 ;  /* 0x000000730b737220 */ /* 0x040fe20000410000 */
[C---:B------:R-:W-:Y:S01]  /*9410*/  FMUL.FTZ R122, R11.reuse, R122 ;  /* 0x0000007a0b7a7220 */ /* 0x040fe20000410000 */
[C---:B------:R-:W-:Y:S01]  /*9420*/  FMUL.FTZ R123, R11.reuse, R123 ;  /* 0x0000007b0b7b7220 */ /* 0x040fe20000410000 */
[----:B------:R-:W-:Y:S01]  /*9430*/  SEL R10, R10, 0xffffffe0, !P0 ;  /* 0xffffffe00a0a7807 */ /* 0x000fe20004000000 */
[C---:B------:R-:W-:Y:S01]  /*9440*/  FMUL.FTZ R138, R11.reuse, R138 ;  /* 0x0000008a0b8a7220 */ /* 0x040fe20000410000 */
[----:B------:R-:W-:Y:S01]  /*9450*/  ISETP.NE.AND P0, PT, RZ, UR4, PT ;  /* 0x00000004ff007c0c */ /* 0x000fe2000bf05270 */
[C---:B------:R-:W-:Y:S01]  /*9460*/  FMUL.FTZ R139, R11.reuse, R139 ;  /* 0x0000008b0b8b7220 */ /* 0x040fe20000410000 */
[C---:B------:R-:W-:Y:S01]  /*9470*/  FMUL.FTZ R130, R11.reuse, R130 ;  /* 0x000000820b827220 */ /* 0x040fe20000410000 */
[----:B------:R-:W-:Y:S01]  /*9480*/  FMUL.FTZ R11, R11, R131 ;  /* 0x000000830b0b7220 */ /* 0x000fe20000410000 */
[----:B------:R-:W-:Y:S01]  /*9490*/  IADD3 R14, R13, R10, RZ ;  /* 0x0000000a0d0e7210 */ /* 0x000fe20007ffe0ff */
[----:B------:R-:W-:Y:S01]  /*94a0*/  FMUL.FTZ R156, R0, R156 ;  /* 0x0000009c009c7220 */ /* 0x000fe20000410000 */
[----:B------:R-:W-:Y:S01]  /*94b0*/  IADD3 R17, R10, R15, RZ ;  /* 0x0000000f0a117210 */ /* 0x000fe20007ffe0ff */
[----:B------:R-:W-:Y:S01]  /*94c0*/  FMUL.FTZ R157, R0, R157 ;  /* 0x0000009d009d7220 */ /* 0x000fe20000410000 */
[----:B------:R-:W-:Y:S01]  /*94d0*/  F2FP.F16.F32.PACK_AB R130, R11, R130 ;  /* 0x000000820b82723e */ /* 0x000fe200000000ff */
[C---:B------:R-:W-:Y:S01]  /*94e0*/  FMUL.FTZ R158, R2.reuse, R158 ;  /* 0x0000009e029e7220 */ /* 0x040fe20000410000 */
[----:B------:R-:W-:Y:S01]  /*94f0*/  FMUL.FTZ R159, R2, R159 ;  /* 0x0000009f029f7220 */ /* 0x000fe20000410000 */
[C---:B------:R-:W-:Y:S01]  /*9500*/  FMUL.FTZ R152, R0.reuse, R152 ;  /* 0x0000009800987220 */ /* 0x040fe20000410000 */
[----:B------:R-:W-:Y:S01]  /*9510*/  FMUL.FTZ R153, R0, R153 ;  /* 0x0000009900997220 */ /* 0x000fe20000410000 */
[----:B------:R-:W1:Y:S01]  /*9520*/  @P0 LDC.64 R10, c[0x0][0x2c0] ;  /* 0x0000b000ff0a0b82 */ /* 0x000e620000000a00 */
[C---:B------:R-:W-:Y:S01]  /*9530*/  FMUL.FTZ R154, R2.reuse, R154 ;  /* 0x0000009a029a7220 */ /* 0x040fe20000410000 */
[----:B------:R-:W-:Y:S01]  /*9540*/  FMUL.FTZ R155, R2, R155 ;  /* 0x0000009b029b7220 */ /* 0x000fe20000410000 */
[----:B------:R-:W-:Y:S01]  /*9550*/  F2FP.F16.F32.PACK_AB R160, R161, R160 ;  /* 0x000000a0a1a0723e */ /* 0x000fe200000000ff */
[C---:B------:R-:W-:Y:S01]  /*9560*/  FMUL.FTZ R72, R0.reuse, R72 ;  /* 0x0000004800487220 */ /* 0x040fe20000410000 */
[----:B------:R-:W-:Y:S01]  /*9570*/  F2FP.F16.F32.PACK_AB R162, R163, R162 ;  /* 0x000000a2a3a2723e */ /* 0x000fe200000000ff */
[----:B------:R-:W-:Y:S01]  /*9580*/  FMUL.FTZ R73, R0, R73 ;  /* 0x0000004900497220 */ /* 0x000fe20000410000 */
        /* <DEDUP_REMOVED lines=17> */
[----:B------:R-:W-:Y:S01]  /*96a0*/  STS [R13], R160 ;  /* 0x000000a00d007388 */ /* 0x000fe20000000800 */
[----:B------:R-:W-:Y:S01]  /*96b0*/  F2FP.F16.F32.PACK_AB R70, R71, R70 ;  /* 0x000000464746723e */ /* 0x000fe200000000ff */
[----:B------:R-:W-:Y:S01]  /*96c0*/  ULDC.U8 UR5, c[0x0][0x3d8] ;  /* 0x0000f60000057ab9 */ /* 0x000fe20000000000 */
[----:B------:R-:W-:Y:S01]  /*96d0*/  F2FP.F16.F32.PACK_AB R80, R81, R80 ;  /* 0x000000505150723e */ /* 0x000fe200000000ff */
[----:B------:R-:W-:Y:S01]  /*96e0*/  STS [R13+0x200], R162 ;  /* 0x000200a20d007388 */ /* 0x000fe20000000800 */
[----:B------:R-:W-:Y:S01]  /*96f0*/  F2FP.F16.F32.PACK_AB R82, R83, R82 ;  /* 0x000000525352723e */ /* 0x000fe200000000ff */
[C---:B------:R-:W-:Y:S01]  /*9700*/  FMUL.FTZ R92, R0.reuse, R92 ;  /* 0x0000005c005c7220 */ /* 0x040fe20000410000 */
[----:B------:R-:W-:Y:S01]  /*9710*/  FMUL.FTZ R93, R0, R93 ;  /* 0x0000005d005d7220 */ /* 0x000fe20000410000 */
[C---:B------:R-:W-:Y:S01]  /*9720*/  FMUL.FTZ R94, R2.reuse, R94 ;  /* 0x0000005e025e7220 */ /* 0x040fe20000410000 */
[----:B------:R-:W-:Y:S01]  /*9730*/  FMUL.FTZ R95, R2, R95 ;  /* 0x0000005f025f7220 */ /* 0x000fe20000410000 */
[----:B------:R-:W-:Y:S01]  /*9740*/  F2FP.F16.F32.PACK_AB R72, R73, R72 ;  /* 0x000000484948723e */ /* 0x000fe200000000ff */
[----:B------:R-:W-:Y:S01]  /*9750*/  STS [R15], R148 ;  /* 0x000000940f007388 */ /* 0x000fe20000000800 */
[----:B------:R-:W-:Y:S01]  /*9760*/  F2FP.F16.F32.PACK_AB R74, R75, R74 ;  /* 0x0000004a4b4a723e */ /* 0x000fe200000000ff */
[C---:B------:R-:W-:Y:S01]  /*9770*/  FMUL.FTZ R104, R0.reuse, R104 ;  /* 0x0000006800687220 */ /* 0x040fe20000410000 */
[----:B------:R-:W-:Y:S01]  /*9780*/  F2FP.F16.F32.PACK_AB R76, R77, R76 ;  /* 0x0000004c4d4c723e */ /* 0x000fe200000000ff */
[----:B------:R-:W-:Y:S01]  /*9790*/  STS [R15+0x200], R150 ;  /* 0x000200960f007388 */ /* 0x000fe20000000800 */
[----:B------:R-:W-:Y:S01]  /*97a0*/  F2FP.F16.F32.PACK_AB R78, R79, R78 ;  /* 0x0000004e4f4e723e */ /* 0x000fe200000000ff */
[----:B------:R-:W-:Y:S01]  /*97b0*/  FMUL.FTZ R105, R0, R105 ;  /* 0x0000006900697220 */ /* 0x000fe20000410000 */
[----:B------:R-:W-:Y:S01]  /*97c0*/  ISETP.NE.AND P1, PT, RZ, UR5, PT ;  /* 0x00000005ff007c0c */ /* 0x000fe2000bf25270 */
[----:B------:R-:W-:Y:S01]  /*97d0*/  STS [R13+0x1000], R156 ;  /* 0x0010009c0d007388 */ /* 0x000fe20000000800 */
[----:B------:R-:W-:Y:S01]  /*97e0*/  F2FP.F16.F32.PACK_AB R84, R85, R84 ;  /* 0x000000545554723e */ /* 0x000fe200000000ff */
[C---:B------:R-:W-:Y:S01]  /*97f0*/  FMUL.FTZ R106, R2.reuse, R106 ;  /* 0x0000006a026a7220 */ /* 0x040fe20000410000 */
        /* <DEDUP_REMOVED lines=13> */
[----:B------:R-:W-:Y:S01]  /*98d0*/  STS [R14], R68 ;  /* 0x000000440e007388 */ /* 0x000fe20000000800 */
[----:B------:R-:W-:Y:S01]  /*98e0*/  F2FP.F16.F32.PACK_AB R90, R91, R90 ;  /* 0x0000005a5b5a723e */ /* 0x000fe200000000ff */
[----:B------:R-:W-:Y:S01]  /*98f0*/  FMUL.FTZ R117, R0, R117 ;  /* 0x0000007500757220 */ /* 0x000fe20000410000 */
[----:B------:R-:W-:Y:S01]  /*9900*/  F2FP.F16.F32.PACK_AB R92, R93, R92 ;  /* 0x0000005c5d5c723e */ /* 0x000fe200000000ff */
[----:B------:R-:W-:Y:S01]  /*9910*/  STS [R14+0x200], R70 ;  /* 0x000200460e007388 */ /* 0x000fe20000000800 */
[----:B------:R-:W-:Y:S01]  /*9920*/  F2FP.F16.F32.PACK_AB R94, R95, R94 ;  /* 0x0000005e5f5e723e */ /* 0x000fe200000000ff */
[C---:B------:R-:W-:Y:S01]  /*9930*/  FMUL.FTZ R118, R2.reuse, R118 ;  /* 0x0000007602767220 */ /* 0x040fe20000410000 */
[----:B------:R-:W-:Y:S01]  /*9940*/  ISETP.NE.OR P6, PT, RZ, UR4, !P1 ;  /* 0x00000004ff007c0c */ /* 0x000fe2000cfc5670 */
[----:B------:R-:W-:Y:S01]  /*9950*/  STS [R17], R80 ;  /* 0x0000005011007388 */ /* 0x000fe20000000800 */
[----:B------:R-:W-:Y:S01]  /*9960*/  F2FP.F16.F32.PACK_AB R100, R101, R100 ;  /* 0x000000646564723e */ /* 0x000fe200000000ff */
[----:B------:R-:W-:Y:S01]  /*9970*/  FMUL.FTZ R119, R2, R119 ;  /* 0x0000007702777220 */ /* 0x000fe20000410000 */
        /* <DEDUP_REMOVED lines=10> */
[C---:B------:R-:W-:Y:S01]  /*9a20*/  FMUL.FTZ R142, R2.reuse, R142 ;  /* 0x0000008e028e7220 */ /* 0x040fe20000410000 */
[----:B------:R-:W-:Y:S01]  /*9a30*/  FMUL.FTZ R143, R2, R143 ;  /* 0x0000008f028f7220 */ /* 0x000fe20000410000 */
[----:B------:R-:W-:Y:S01]  /*9a40*/  F2FP.F16.F32.PACK_AB R144, R145, R144 ;  /* 0x000000909190723e */ /* 0x000fe200000000ff */
[----:B------:R-:W-:Y:S01]  /*9a50*/  STS [R17+0x1000], R76 ;  /* 0x0010004c11007388 */ /* 0x000fe20000000800 */
[----:B------:R-:W-:Y:S01]  /*9a60*/  F2FP.F16.F32.PACK_AB R146, R147, R146 ;  /* 0x000000929392723e */ /* 0x000fe200000000ff */
[----:B-1----:R-:W-:Y:S01]  /*9a70*/  @P0 IMAD R10, R11, R10, RZ ;  /* 0x0000000a0b0a0224 */ /* 0x002fe200078e02ff */
[----:B------:R-:W-:Y:S01]  /*9a80*/  F2FP.F16.F32.PACK_AB R112, R113, R112 ;  /* 0x000000707170723e */ /* 0x000fe200000000ff */
[----:B------:R-:W-:Y:S01]  /*9a90*/  STS [R17+0x1200], R78 ;  /* 0x0012004e11007388 */ /* 0x000fe20000000800 */
[----:B------:R-:W-:Y:S01]  /*9aa0*/  F2FP.F16.F32.PACK_AB R114, R115, R114 ;  /* 0x000000727372723e */ /* 0x000fe200000000ff */
[----:B------:R-:W1:Y:S01]  /*9ab0*/  @!P0 LDC R18, c[0x0][0x2e4] ;  /* 0x0000b900ff128b82 */ /* 0x000e620000000800 */
[----:B------:R-:W-:Y:S01]  /*9ac0*/  F2FP.F16.F32.PACK_AB R120, R121, R120 ;  /* 0x000000787978723e */ /* 0x000fe200000000ff */
[----:B------:R-:W-:Y:S01]  /*9ad0*/  STS [R13+0x2000], R84 ;  /* 0x002000540d007388 */ /* 0x000fe20000000800 */
[----:B------:R-:W-:Y:S01]  /*9ae0*/  F2FP.F16.F32.PACK_AB R122, R123, R122 ;  /* 0x0000007a7b7a723e */ /* 0x000fe200000000ff */
[----:B------:R2:W4:Y:S01]  /*9af0*/  @P4 MUFU.LG2 R24, R9 ;  /* 0x0000000900184308 */ /* 0x0005220000000c00 */
[----:B------:R-:W-:Y:S01]  /*9b00*/  F2FP.F16.F32.PACK_AB R116, R117, R116 ;  /* 0x000000747574723e */ /* 0x000fe200000000ff */
[----:B------:R-:W-:Y:S01]  /*9b10*/  STS [R13+0x2200], R86 ;  /* 0x002200560d007388 */ /* 0x000fe20000000800 */
[----:B------:R-:W-:Y:S01]  /*9b20*/  F2FP.F16.F32.PACK_AB R118, R119, R118 ;  /* 0x000000767776723e */ /* 0x000fe200000000ff */
[----:B------:R-:W1:Y:S01]  /*9b30*/  @!P0 LDC R11, c[0x0][0x2c4] ;  /* 0x0000b100ff0b8b82 */ /* 0x000e620000000800 */
[----:B------:R-:W-:Y:S01]  /*9b40*/  F2FP.F16.F32.PACK_AB R140, R141, R140 ;  /* 0x0000008c8d8c723e */ /* 0x000fe200000000ff */
[----:B------:R-:W-:Y:S01]  /*9b50*/  STS [R15+0x2000], R96 ;  /* 0x002000600f007388 */ /* 0x000fe20000000800 */
[----:B------:R-:W-:Y:S01]  /*9b60*/  F2FP.F16.F32.PACK_AB R142, R143, R142 ;  /* 0x0000008e8f8e723e */ /* 0x000fe200000000ff */
[C---:B------:R-:W-:Y:S01]  /*9b70*/  FMUL.FTZ R124, R0.reuse, R124 ;  /* 0x0000007c007c7220 */ /* 0x040fe20000410000 */
[C---:B------:R-:W-:Y:S01]  /*9b80*/  FMUL.FTZ R125, R0.reuse, R125 ;  /* 0x0000007d007d7220 */ /* 0x040fe20000410000 */
[----:B------:R-:W-:Y:S01]  /*9b90*/  STS [R15+0x2200], R98 ;  /* 0x002200620f007388 */ /* 0x000fe20000000800 */
[----:B------:R-:W-:Y:S01]  /*9ba0*/  FMUL.FTZ R132, R0, R132 ;  /* 0x0000008400847220 */ /* 0x000fe20000410000 */
[----:B------:R-:W5:Y:S01]  /*9bb0*/  @!P0 LDC R20, c[0x0][0x270] ;  /* 0x00009c00ff148b82 */ /* 0x000f620000000800 */
[C---:B------:R-:W-:Y:S01]  /*9bc0*/  FMUL.FTZ R126, R2.reuse, R126 ;  /* 0x0000007e027e7220 */ /* 0x040fe20000410000 */
[----:B------:R-:W-:Y:S01]  /*9bd0*/  STS [R13+0x3000], R88 ;  /* 0x003000580d007388 */ /* 0x000fe20000000800 */
[C---:B------:R-:W-:Y:S01]  /*9be0*/  FMUL.FTZ R127, R2.reuse, R127 ;  /* 0x0000007f027f7220 */ /* 0x040fe20000410000 */
[----:B------:R-:W-:Y:S01]  /*9bf0*/  FMUL.FTZ R134, R2, R134 ;  /* 0x0000008602867220 */ /* 0x000fe20000410000 */
[----:B------:R-:W-:Y:S01]  /*9c00*/  FMUL.FTZ R0, R0, R133 ;  /* 0x0000008500007220 */ /* 0x000fe20000410000 */
[----:B------:R-:W-:Y:S01]  /*9c10*/  STS [R13+0x3200], R90 ;  /* 0x0032005a0d007388 */ /* 0x000fe20000000800 */
[----:B------:R-:W-:Y:S01]  /*9c20*/  FMUL.FTZ R2, R2, R135 ;  /* 0x0000008702027220 */ /* 0x000fe20000410000 */
[----:B------:R-:W3:Y:S01]  /*9c30*/  @P0 LDC R22, c[0x0][0x2c0] ;  /* 0x0000b000ff160b82 */ /* 0x000ee20000000800 */
[----:B------:R-:W-:Y:S01]  /*9c40*/  F2FP.F16.F32.PACK_AB R136, R137, R136 ;  /* 0x000000888988723e */ /* 0x000fe200000000ff */
[----:B------:R-:W-:Y:S01]  /*9c50*/  STS [R15+0x3000], R92 ;  /* 0x0030005c0f007388 */ /* 0x000fe20000000800 */
[----:B------:R-:W-:Y:S01]  /*9c60*/  F2FP.F16.F32.PACK_AB R138, R139, R138 ;  /* 0x0000008a8b8a723e */ /* 0x000fe200000000ff */
[----:B------:R-:W-:Y:S01]  /*9c70*/  @P3 MUFU.LG2 R8, R8 ;  /* 0x0000000800083308 */ /* 0x000fe20000000c00 */
[----:B------:R-:W-:Y:S01]  /*9c80*/  F2FP.F16.F32.PACK_AB R124, R125, R124 ;  /* 0x0000007c7d7c723e */ /* 0x000fe200000000ff */
[----:B------:R-:W-:Y:S01]  /*9c90*/  STS [R15+0x3200], R94 ;  /* 0x0032005e0f007388 */ /* 0x000fe20000000800 */
[----:B------:R-:W-:Y:S01]  /*9ca0*/  F2FP.F16.F32.PACK_AB R126, R127, R126 ;  /* 0x0000007e7f7e723e */ /* 0x000fe200000000ff */
[----:B--2---:R-:W2:Y:S01]  /*9cb0*/  @P4 LDC R9, c[0x0][0x2e8] ;  /* 0x0000ba00ff094b82 */ /* 0x004ea20000000800 */
[----:B------:R-:W-:Y:S01]  /*9cc0*/  F2FP.F16.F32.PACK_AB R0, R0, R132 ;  /* 0x000000840000723e */ /* 0x000fe200000000ff */
[----:B------:R-:W-:Y:S01]  /*9cd0*/  STS [R14+0x2000], R100 ;  /* 0x002000640e007388 */ /* 0x000fe20000000800 */
[----:B------:R-:W-:Y:S01]  /*9ce0*/  F2FP.F16.F32.PACK_AB R2, R2, R134 ;  /* 0x000000860202723e */ /* 0x000fe200000000ff */
[----:B------:R-:W5:Y:S01]  /*9cf0*/  @P2 MUFU.LG2 R12, R12 ;  /* 0x0000000c000c2308 */ /* 0x000f620000000c00 */
[----:B-1----:R-:W-:Y:S01]  /*9d00*/  @!P0 SEL R10, R11, R18, !P1 ;  /* 0x000000120b0a8207 */ /* 0x002fe20004800000 */
[----:B------:R-:W-:Y:S01]  /*9d10*/  STS [R14+0x2200], R102 ;  /* 0x002200660e007388 */ /* 0x000fe20000000800 */
[----:B------:R-:W-:Y:S01]  /*9d20*/  @P0 MOV R18, 0x1 ;  /* 0x0000000100120802 */ /* 0x000fe20000000f00 */
[----:B----4-:R-:W-:Y:S01]  /*9d30*/  @P4 FMUL.FTZ R24, R24, 0.69314718246459960938 ;  /* 0x3f31721818184820 */ /* 0x010fe20000410000 */
[----:B------:R-:W-:Y:S01]  /*9d40*/  @P5 FMUL.FTZ R21, R21, 0.69314718246459960938 ;  /* 0x3f31721815155820 */ /* 0x000fe20000410000 */
[----:B------:R-:W-:Y:S01]  /*9d50*/  STS [R17+0x2000], R108 ;  /* 0x0020006c11007388 */ /* 0x000fe20000000800 */
[----:B-----5:R-:W-:-:S03]  /*9d60*/  @!P0 IMAD R18, R10, R20, RZ ;  /* 0x000000140a128224 */ /* 0x020fc600078e02ff */
[----:B------:R-:W-:Y:S01]  /*9d70*/  STS [R17+0x2200], R110 ;  /* 0x0022006e11007388 */ /* 0x000fe20000000800 */
[----:B------:R-:W-:Y:S01]  /*9d80*/  IMAD R18, R19, R18, RZ ;  /* 0x0000001213127224 */ /* 0x000fe200078e02ff */
[----:B------:R-:W-:Y:S02]  /*9d90*/  @!P0 MOV R22, 0x1 ;  /* 0x0000000100168802 */ /* 0x000fe40000000f00 */
[----:B------:R-:W-:Y:S02]  /*9da0*/  STS [R14+0x3000], R104 ;  /* 0x003000680e007388 */ /* 0x000fe40000000800 */
[----:B------:R-:W-:Y:S01]  /*9db0*/  SEL R18, R18, RZ, P6 ;  /* 0x000000ff12127207 */ /* 0x000fe20003000000 */
[----:B------:R-:W-:Y:S01]  /*9dc0*/  @P2 FMUL.FTZ R12, R12, 0.69314718246459960938 ;  /* 0x3f3172180c0c2820 */ /* 0x000fe20000410000 */
        /* <DEDUP_REMOVED lines=10> */
[----:B------:R4:W-:Y:S01]  /*9e70*/  STS [R15+0x5200], R142 ;  /* 0x0052008e0f007388 */ /* 0x0009e20000000800 */
[----:B------:R-:W5:Y:S03]  /*9e80*/  S2R R3, SR_CTAID.Z ;  /* 0x0000000000037919 */ /* 0x000f660000002700 */
[----:B------:R-:W-:Y:S04]  /*9e90*/  STS [R14+0x4000], R136 ;  /* 0x004000880e007388 */ /* 0x000fe80000000800 */
[----:B------:R-:W-:Y:S04]  /*9ea0*/  STS [R14+0x4200], R138 ;  /* 0x0042008a0e007388 */ /* 0x000fe80000000800 */
[----:B------:R-:W-:Y:S01]  /*9eb0*/  STS [R17+0x4000], R128 ;  /* 0x0040008011007388 */ /* 0x000fe20000000800 */
[----:B-1----:R-:W1:Y:S03]  /*9ec0*/  @!P6 LDC R13, c[0x0][0x2c4] ;  /* 0x0000b100ff0deb82 */ /* 0x002e660000000800 */
[----:B------:R-:W-:Y:S04]  /*9ed0*/  STS [R17+0x4200], R130 ;  /* 0x0042008211007388 */ /* 0x000fe80000000800 */
[----:B------:R-:W-:Y:S01]  /*9ee0*/  STS [R14+0x5000], R124 ;  /* 0x0050007c0e007388 */ /* 0x000fe20000000800 */
[----:B----4-:R-:W3:Y:S03]  /*9ef0*/  S2R R15, SR_CTAID.X ;  /* 0x00000000000f7919 */ /* 0x010ee60000002500 */
[----:B------:R4:W-:Y:S04]  /*9f00*/  STS [R14+0x5200], R126 ;  /* 0x0052007e0e007388 */ /* 0x0009e80000000800 */
[----:B------:R2:W-:Y:S01]  /*9f10*/  STS [R17+0x5000], R0 ;  /* 0x0050000011007388 */ /* 0x0005e20000000800 */
[----:B-----5:R-:W-:Y:S01]  /*9f20*/  IMAD R10, R3, R10, R18 ;  /* 0x0000000a030a7224 */ /* 0x020fe200078e0212 */
[----:B------:R-:W-:-:S02]  /*9f30*/  MOV R18, 0x7f800000 ;  /* 0x7f80000000127802 */ /* 0x000fc40000000f00 */
[----:B------:R1:W-:Y:S01]  /*9f40*/  STS [R17+0x5200], R2 ;  /* 0x0052000211007388 */ /* 0x0003e20000000800 */
[----:B----4-:R-:W4:Y:S01]  /*9f50*/  @P3 LDC R14, c[0x0][0x2e8] ;  /* 0x0000ba00ff0e3b82 */ /* 0x010f220000000800 */
[----:B---3--:R-:W-:Y:S01]  /*9f60*/  IMAD R20, R15, R22, RZ ;  /* 0x000000160f147224 */ /* 0x008fe200078e02ff */
[----:B--2---:R-:W-:Y:S01]  /*9f70*/  MOV R0, 0x7f800000 ;  /* 0x7f80000000007802 */ /* 0x004fe20000000f00 */
[----:B------:R-:W-:Y:S01]  /*9f80*/  @P5 FFMA.FTZ R0, R168, R23, R21 ;  /* 0x00000017a8005223 */ /* 0x000fe20000010015 */
[----:B-1----:R-:W-:Y:S01]  /*9f90*/  @!P6 IMAD R17, R19, R13, RZ ;  /* 0x0000000d1311e224 */ /* 0x002fe200078e02ff */
[----:B------:R-:W-:-:S03]  /*9fa0*/  MOV R2, 0x7f800000 ;  /* 0x7f80000000027802 */ /* 0x000fc60000000f00 */
[----:B------:R-:W1:Y:S01]  /*9fb0*/  @P2 LDC R13, c[0x0][0x2e8] ;  /* 0x0000ba00ff0d2b82 */ /* 0x000e620000000800 */
[----:B------:R-:W-:-:S07]  /*9fc0*/  @P4 FFMA.FTZ R2, R167, R9, R24 ;  /* 0x00000009a7024223 */ /* 0x000fce0000010018 */
[----:B------:R-:W-:Y:S01]  /*9fd0*/  BAR.SYNC.DEFER_BLOCKING 0x0 ;  /* 0x0000000000007b1d */ /* 0x000fe20000010000 */
[----:B------:R-:W-:Y:S01]  /*9fe0*/  LOP3.LUT P4, RZ, R4, 0x3, RZ, 0xc0, !PT ;  /* 0x0000000304ff7812 */ /* 0x000fe2000788c0ff */
[----:B------:R-:W-:Y:S01]  /*9ff0*/  @P3 FMUL.FTZ R9, R8, 0.69314718246459960938 ;  /* 0x3f31721808093820 */ /* 0x000fe20000410000 */
[----:B------:R-:W-:Y:S02]  /*a000*/  SHF.L.U32 R20, R20, 0x7, RZ ;  /* 0x0000000714147819 */ /* 0x000fe400000006ff */
[----:B------:R-:W-:Y:S02]  /*a010*/  @!P6 MOV R26, R17 ;  /* 0x00000011001ae202 */ /* 0x000fe40000000f00 */
[----:B------:R-:W-:Y:S02]  /*a020*/  SHF.R.S32.HI R8, RZ, 0x1f, R20 ;  /* 0x0000001fff087819 */ /* 0x000fe40000011414 */
[----:B------:R-:W-:Y:S02]  /*a030*/  IADD3 R20, P1, P0, R20, R26, R10 ;  /* 0x0000001a14147210 */ /* 0x000fe4000783e00a */
[----:B------:R-:W-:-:S02]  /*a040*/  @!P6 SHF.R.S32.HI R27, RZ, 0x1f, R17 ;  /* 0x0000001fff1be819 */ /* 0x000fc40000011411 */
[----:B------:R-:W-:Y:S02]  /*a050*/  SHF.R.S32.HI R26, RZ, 0x1f, R10 ;  /* 0x0000001fff1a7819 */ /* 0x000fe4000001140a */
[----:B------:R-:W-:Y:S02]  /*a060*/  SHF.L.U32 R24, R5, 0x3, RZ ;  /* 0x0000000305187819 */ /* 0x000fe400000006ff */
[----:B------:R-:W-:Y:S01]  /*a070*/  MOV R17, 0x7f800000 ;  /* 0x7f80000000117802 */ /* 0x000fe20000000f00 */
[----:B----4-:R-:W-:Y:S01]  /*a080*/  @P3 FFMA.FTZ R17, R166, R14, R9 ;  /* 0x0000000ea6113223 */ /* 0x010fe20000010009 */
[----:B------:R-:W-:Y:S02]  /*a090*/  IADD3.X R26, R8, R27, R26, P1, P0 ;  /* 0x0000001b081a7210 */ /* 0x000fe40000fe041a */
[----:B------:R-:W-:Y:S01]  /*a0a0*/  SHF.R.S32.HI R14, RZ, 0x1f, R19 ;  /* 0x0000001fff0e7819 */ /* 0x000fe20000011413 */
[----:B-1----:R-:W-:Y:S01]  /*a0b0*/  @P2 FFMA.FTZ R18, R165, R13, R12 ;  /* 0x0000000da5122223 */ /* 0x002fe2000001000c */
[----:B------:R-:W-:Y:S01]  /*a0c0*/  SHF.R.S32.HI R25, RZ, 0x1f, R24 ;  /* 0x0000001fff197819 */ /* 0x000fe20000011418 */
        /* <DEDUP_REMOVED lines=21> */
[C---:B------:R-:W-:Y:S01]  /*a220*/  @!P6 IADD3 R16, P0, R28.reuse, R20, RZ ;  /* 0x000000141c10e210 */ /* 0x040fe20007f1e0ff */
[----:B------:R-:W2:Y:S01]  /*a230*/  @!P5 LDC.64 R10, c[0x0][0x2b0] ;  /* 0x0000ac00ff0adb82 */ /* 0x000ea20000000a00 */
[----:B------:R-:W-:Y:S01]  /*a240*/  @!P3 IMAD R29, R29, R22, RZ ;  /* 0x000000161d1db224 */ /* 0x000fe200078e02ff */
[----:B------:R-:W-:Y:S02]  /*a250*/  @!P5 IADD3 R27, P2, R23, R20, RZ ;  /* 0x00000014171bd210 */ /* 0x000fe40007f5e0ff */
[----:B------:R-:W-:Y:S02]  /*a260*/  @!P6 LEA.HI.X.SX32 R22, R28, R26, 0x1, P0 ;  /* 0x0000001a1c16e211 */ /* 0x000fe400000f0eff */
[----:B------:R-:W-:-:S02]  /*a270*/  @!P4 IADD3 R28, P1, R21, R20, RZ ;  /* 0x00000014151cc210 */ /* 0x000fc40007f3e0ff */
[----:B------:R-:W3:Y:S01]  /*a280*/  @!P4 LDC.64 R8, c[0x0][0x2b0] ;  /* 0x0000ac00ff08cb82 */ /* 0x000ee20000000a00 */
[-C--:B------:R-:W-:Y:S02]  /*a290*/  @!P5 LEA.HI.X.SX32 R23, R23, R26.reuse, 0x1, P2 ;  /* 0x0000001a1717d211 */ /* 0x080fe400010f0eff */
[----:B------:R-:W-:Y:S02]  /*a2a0*/  @!P4 LEA.HI.X.SX32 R21, R21, R26, 0x1, P1 ;  /* 0x0000001a1515c211 */ /* 0x000fe400008f0eff */
[----:B------:R-:W-:-:S03]  /*a2b0*/  @!P3 IADD3 R20, P0, R29, R20, RZ ;  /* 0x000000141d14b210 */ /* 0x000fc60007f1e0ff */
[----:B------:R-:W4:Y:S01]  /*a2c0*/  @!P3 LDC.64 R4, c[0x0][0x2b0] ;  /* 0x0000ac00ff04bb82 */ /* 0x000f220000000a00 */
[C---:B-1----:R-:W-:Y:S02]  /*a2d0*/  @!P6 LEA R12, P2, R16.reuse, R12, 0x2 ;  /* 0x0000000c100ce211 */ /* 0x042fe400078410ff */
        /* <DEDUP_REMOVED lines=12> */
.L_x_499:
[----:B------:R-:W-:Y:S05]  /*a3a0*/  BSYNC B0 ;  /* 0x0000000000007941 */ /* 0x000fea0003800000 */
.L_x_498:
[----:B------:R-:W-:Y:S01]  /*a3b0*/  ULDC.64 UR4, c[0x0][0x290] ;  /* 0x0000a40000047ab9 */ /* 0x000fe20000000a00 */
[----:B------:R-:W-:Y:S01]  /*a3c0*/  SHF.R.S32.HI R7, RZ, 0x1f, R6 ;  /* 0x0000001fff077819 */ /* 0x000fe20000011406 */
[----:B------:R-:W-:Y:S01]  /*a3d0*/  IMAD R14, R14, UR4, RZ ;  /* 0x000000040e0e7c24 */ /* 0x000fe2000f8e02ff */
[----:B------:R-:W2:Y:S01]  /*a3e0*/  LDS.128 R44, [R223] ;  /* 0x00000000df2c7984 */ /* 0x000ea20000000c00 */
[C---:B------:R-:W-:Y:S01]  /*a3f0*/  IMAD.WIDE.U32 R24, R19.reuse, UR4, R24 ;  /* 0x0000000413187c25 */ /* 0x040fe2000f8e0018 */
[----:B-1----:R-:W-:Y:S01]  /*a400*/  SHF.R.S32.HI R0, RZ, 0x1f, R3 ;  /* 0x0000001fff007819 */ /* 0x002fe20000011403 */
[----:B------:R-:W-:Y:S01]  /*a410*/  ULDC.64 UR6, c[0x0][0x298] ;  /* 0x0000a60000067ab9 */ /* 0x000fe20000000a00 */
[----:B------:R-:W-:Y:S01]  /*a420*/  LDS.128 R28, [R223+0x2000] ;  /* 0x00200000df1c7984 */ /* 0x000fe20000000c00 */
[----:B------:R-:W-:Y:S01]  /*a430*/  IMAD R19, R19, UR5, R14 ;  /* 0x0000000513137c24 */ /* 0x000fe2000f8e020e */
[----:B------:R-:W-:Y:S01]  /*a440*/  ULDC.64 UR4, c[0x0][0x2a0] ;  /* 0x0000a80000047ab9 */ /* 0x000fe20000000a00 */
[----:B------:R-:W-:Y:S01]  /*a450*/  IMAD.WIDE R52, R15, 0x80, R6 ;  /* 0x000000800f347825 */ /* 0x000fe200078e0206 */
[----:B------:R-:W-:Y:S02]  /*a460*/  LDS.128 R40, [R223+0x800] ;  /* 0x00080000df287984 */ /* 0x000fe40000000c00 */
[----:B------:R-:W-:Y:S01]  /*a470*/  IADD3 R25, R25, R19, RZ ;  /* 0x0000001319197210 */ /* 0x000fe20007ffe0ff */
[----:B------:R-:W-:Y:S01]  /*a480*/  IMAD R0, R0, UR4, RZ ;  /* 0x0000000400007c24 */ /* 0x000fe2000f8e02ff */
[----:B------:R-:W1:Y:S03]  /*a490*/  LDS.128 R12, [R223+0x4000] ;  /* 0x00400000df0c7984 */ /* 0x000e660000000c00 */
[C---:B------:R-:W-:Y:S01]  /*a4a0*/  IMAD R0, R3.reuse, UR5, R0 ;  /* 0x0000000503007c24 */ /* 0x040fe2000f8e0200 */
[----:B------:R-:W-:Y:S01]  /*a4b0*/  LDS.128 R8, [R223+0x4800] ;  /* 0x00480000df087984 */ /* 0x000fe20000000c00 */
[----:B------:R-:W-:Y:S01]  /*a4c0*/  IMAD.WIDE.U32 R2, R3, UR4, R24 ;  /* 0x0000000403027c25 */ /* 0x000fe2000f8e0018 */
[----:B------:R-:W-:-:S02]  /*a4d0*/  ULDC.64 UR4, c[0x0][0x280] ;  /* 0x0000a00000047ab9 */ /* 0x000fc40000000a00 */
[----:B------:R-:W3:Y:S02]  /*a4e0*/  LDS.128 R24, [R223+0x2800] ;  /* 0x00280000df187984 */ /* 0x000ee40000000c00 */
[----:B------:R-:W-:Y:S01]  /*a4f0*/  IADD3 R3, R3, R0, RZ ;  /* 0x0000000003037210 */ /* 0x000fe20007ffe0ff */
[----:B------:R-:W-:Y:S01]  /*a500*/  IMAD R0, R53, UR6, RZ ;  /* 0x0000000635007c24 */ /* 0x000fe2000f8e02ff */
[----:B------:R-:W4:Y:S01]  /*a510*/  LDS.128 R36, [R223+0x1000] ;  /* 0x00100000df247984 */ /* 0x000f220000000c00 */
[----:B------:R-:W-:-:S03]  /*a520*/  IMAD.WIDE.U32 R2, R52, UR6, R2 ;  /* 0x0000000634027c25 */ /* 0x000fc6000f8e0002 */
[----:B------:R-:W5:Y:S01]  /*a530*/  LDS.128 R20, [R223+0x3000] ;  /* 0x00300000df147984 */ /* 0x000f620000000c00 */
[----:B------:R-:W-:-:S03]  /*a540*/  IMAD R0, R52, UR7, R0 ;  /* 0x0000000734007c24 */ /* 0x000fc6000f8e0200 */
        /* <DEDUP_REMOVED lines=11> */
[----:B--2---:R2:W-:Y:S04]  /*a600*/  STG.E.128 desc[UR30][R52.64], R44 ;  /* 0x0000002c34007986 */ /* 0x0045e8000c101d1e */
[----:B-1----:R1:W-:Y:S04]  /*a610*/  STG.E.128 desc[UR30][R52.64+0x80], R12 ;  /* 0x0000800c34007986 */ /* 0x0023e8000c101d1e */
[----:B------:R-:W-:Y:S04]  /*a620*/  STG.E.128 desc[UR30][R52.64+0x40], R28 ;  /* 0x0000401c34007986 */ /* 0x000fe8000c101d1e */
[----:B------:R-:W-:Y:S04]  /*a630*/  STG.E.128 desc[UR30][R2.64], R40 ;  /* 0x0000002802007986 */ /* 0x000fe8000c101d1e */
[----:B---3--:R-:W-:Y:S04]  /*a640*/  STG.E.128 desc[UR30][R2.64+0x40], R24 ;  /* 0x0000401802007986 */ /* 0x008fe8000c101d1e */
[----:B------:R-:W-:Y:S01]  /*a650*/  STG.E.128 desc[UR30][R2.64+0x80], R8 ;  /* 0x0000800802007986 */ /* 0x000fe2000c101d1e */
[----:B--2---:R-:W-:-:S04]  /*a660*/  IADD3 R44, P0, R2, UR4, RZ ;  /* 0x00000004022c7c10 */ /* 0x004fc8000ff1e0ff */
[----:B------:R-:W-:Y:S02]  /*a670*/  IADD3.X R45, R3, UR6, RZ, P0, !PT ;  /* 0x00000006032d7c10 */ /* 0x000fe400087fe4ff */
[----:B-1----:R-:W-:-:S03]  /*a680*/  IADD3 R12, P0, R44, UR4, RZ ;  /* 0x000000042c0c7c10 */ /* 0x002fc6000ff1e0ff */
[----:B----4-:R-:W-:Y:S01]  /*a690*/  STG.E.128 desc[UR30][R44.64], R36 ;  /* 0x000000242c007986 */ /* 0x010fe2000c101d1e */
[----:B------:R-:W-:-:S03]  /*a6a0*/  IADD3.X R13, R45, UR6, RZ, P0, !PT ;  /* 0x000000062d0d7c10 */ /* 0x000fc600087fe4ff */
[----:B-----5:R-:W-:Y:S04]  /*a6b0*/  STG.E.128 desc[UR30][R44.64+0x40], R20 ;  /* 0x000040142c007986 */ /* 0x020fe8000c101d1e */
[----:B------:R-:W-:Y:S04]  /*a6c0*/  STG.E.128 desc[UR30][R44.64+0x80], R4 ;  /* 0x000080042c007986 */ /* 0x000fe8000c101d1e */
[----:B------:R-:W-:Y:S04]  /*a6d0*/  STG.E.128 desc[UR30][R12.64], R32 ;  /* 0x000000200c007986 */ /* 0x000fe8000c101d1e */
[----:B------:R-:W-:Y:S04]  /*a6e0*/  STG.E.128 desc[UR30][R12.64+0x40], R16 ;  /* 0x000040100c007986 */ /* 0x000fe8000c101d1e */
[----:B------:R-:W-:Y:S01]  /*a6f0*/  STG.E.128 desc[UR30][R12.64+0x80], R48 ;  /* 0x000080300c007986 */ /* 0x000fe2000c101d1e */
[----:B------:R-:W-:Y:S05]  /*a700*/  EXIT ;  /* 0x000000000000794d */ /* 0x000fea0003800000 */
.L_x_500:
        /* <DEDUP_REMOVED lines=15> */
.L_x_1216:


//--------------------- .text._ZN5flash16flash_fwd_kernelI23Flash_fwd_kernel_traitsILi96ELi128ELi64ELi4ELb0ELb0EN7cutlass6half_tE19Flash_kernel_traitsILi96ELi128ELi64ELi4ES3_EELb0ELb0ELb0ELb0ELb1ELb1ELb1ELb0EEEvNS_16Flash_fwd_paramsE --------------------------
	.section	.text._ZN5flash16flash_fwd_kernelI23Flash_fwd_kernel_traitsILi96ELi128ELi64ELi4ELb0ELb0EN7cutlass6half_tE19Flash_kernel_traitsILi96ELi128ELi64ELi4ES3_EELb0ELb0ELb0ELb0ELb1ELb1ELb1ELb0EEEvNS_16Flash_fwd_paramsE,"ax",@progbits
	.align	128
        .global         _ZN5flash16flash_fwd_kernelI23Flash_fwd_kernel_traitsILi96ELi128ELi64ELi4ELb0ELb0EN7cutlass6half_tE19Flash_kernel_traitsILi96ELi128ELi64ELi4ES3_EELb0ELb0ELb0ELb0ELb1ELb1ELb1ELb0EEEvNS_16Flash_fwd_paramsE
        .type           _ZN5flash16flash_fwd_kernelI23Flash_fwd_kernel_traitsILi96ELi128ELi64ELi4ELb0ELb0EN7cutlass6half_tE19Flash_kernel_traitsILi96ELi128ELi64ELi4ES3_EELb0ELb0ELb0ELb0ELb1ELb1ELb1ELb0EEEvNS_16Flash_fwd_paramsE,@function
        .size           _ZN5flash16flash_fwd_kernelI23Flash_fwd_kernel_traitsILi96ELi128ELi64ELi4ELb0ELb0EN7cutlass6half_tE19Flash_kernel_traitsILi96ELi128ELi64ELi4ES3_EELb0ELb0ELb0ELb0ELb1ELb1ELb1ELb0EEEvNS_16Flash_fwd_paramsE,(.L_x_1217 - _ZN5flash16flash_fwd_kernelI23Flash_fwd_kernel_traitsILi96ELi128ELi64ELi4ELb0ELb0EN7cutlass6half_tE19Flash_kernel_traitsILi96ELi128ELi64ELi4ES3_EELb0ELb0ELb0ELb0ELb1ELb1ELb1ELb0EEEvNS_16Flash_fwd_paramsE)
        .other          _ZN5flash16flash_fwd_kernelI23Flash_fwd_kernel_traitsILi96ELi128ELi64ELi4ELb0ELb0EN7cutlass6half_tE19Flash_kernel_traitsILi96ELi128ELi64ELi4ES3_EELb0ELb0ELb0ELb0ELb1ELb1ELb1ELb0EEEvNS_16Flash_fwd_paramsE,@"STO_CUDA_ENTRY STV_DEFAULT"
_ZN5flash16flash_fwd_kernelI23Flash_fwd_kernel_traitsILi96ELi128ELi64ELi4ELb0ELb0EN7cutlass6half_tE19Flash_kernel_traitsILi96ELi128ELi64ELi4ES3_EELb0ELb0ELb0ELb0ELb1ELb1ELb1ELb0EEEvNS_16Flash_fwd_paramsE:
.text._ZN5flash16flash_fwd_kernelI23Flash_fwd_kernel_traitsILi96ELi128ELi64ELi4ELb0ELb0EN7cutlass6half_tE19Flash_kernel_traitsILi96ELi128ELi64ELi4ES3_EELb0ELb0ELb0ELb0ELb1ELb1ELb1ELb0EEEvNS_16Flash_fwd_paramsE:
        /* <DEDUP_REMOVED lines=35> */
[C---:B--2---:R-:W-:Y:S02]  /*0230*/  SHF.L.U64.HI R227, R136.reuse, 0x6, R137 ;  /* 0x0000000688e37819 */ /* 0x044fe40000010289 */
[----:B---3--:R-:W-:Y:S02]  /*0240*/  SHF.R.S32.HI R42, RZ, 0x1f, R41 ;  /* 0x0000001fff2a7819 */ /* 0x008fe40000011429 */
[----:B------:R-:W-:Y:S02]  /*0250*/  SHF.L.U32 R228, R136, 0x6, RZ ;  /* 0x0000000688e47819 */ /* 0x000fe400000006ff */
[CC--:B------:R-:W-:Y:S02]  /*0260*/  LEA.HI R0, R42.reuse, R41.reuse, RZ, 0x4 ;  /* 0x000000292a007211 */ /* 0x0c0fe400078f20ff */
[CC--:B------:R-:W-:Y:S02]  /*0270*/  LEA.HI R31, R42.reuse, R41.reuse, RZ, 0x2 ;  /* 0x000000292a1f7211 */ /* 0x0c0fe400078f10ff */
[----:B------:R-:W-:Y:S01]  /*0280*/  SHF.R.S32.HI R2, RZ, 0x4, R0 ;  /* 0x00000004ff027819 */ /* 0x000fe20000011400 */
[----:B-1----:R-:W1:Y:S01]  /*0290*/  MUFU.RCP R28, R28 ;  /* 0x0000001c001c7308 */ /* 0x002e620000001000 */
[----:B------:R-:W-:-:S02]  /*02a0*/  LEA.HI R5, R42, R41, RZ, 0x3 ;  /* 0x000000292a057211 */ /* 0x000fc400078f18ff */
        /* <DEDUP_REMOVED lines=11> */
[----:B------:R-:W-:Y:S01]  /*0360*/  SHF.L.U32 R16, R16, 0x3, RZ ;  /* 0x0000000310107819 */ /* 0x000fe200000006ff */
[----:B------:R-:W-:Y:S01]  /*0370*/  IMAD.IADD R11, R2, 0x1, -R11 ;  /* 0x00000001020b7824 */ /* 0x000fe200078e0a0b */
[----:B------:R-:W-:Y:S01]  /*0380*/  LOP3.LUT R139, R3, 0x7fffffe, RZ, 0xc0, !PT ;  /* 0x07fffffe038b7812 */ /* 0x000fe200078ec0ff */
[----:B------:R-:W1:Y:S01]  /*0390*/  F2I.FTZ.U32.TRUNC.NTZ R29, R28 ;  /* 0x0000001c001d7305 */ /* 0x000e62000021f000 */
[----:B------:R-:W-:-:S02]  /*03a0*/  LOP3.LUT R9, R9, 0xc0, RZ, 0xc0, !PT ;  /* 0x000000c009097812 */ /* 0x000fc400078ec0ff */
[----:B------:R-:W-:Y:S01]  /*03b0*/  SHF.R.S32.HI R25, RZ, 0x1f, R0 ;  /* 0x0000001fff197819 */ /* 0x000fe20000011400 */
[----:B------:R-:W-:Y:S01]  /*03c0*/  IMAD.IADD R139, R0, 0x1, -R139 ;  /* 0x00000001008b7824 */ /* 0x000fe200078e0a8b */
[----:B------:R-:W-:Y:S02]  /*03d0*/  LEA.HI R31, R31, R26, RZ, 0x1 ;  /* 0x0000001a1f1f7211 */ /* 0x000fe400078f08ff */
[--C-:B------:R-:W-:Y:S02]  /*03e0*/  SHF.R.S32.HI R17, RZ, 0x1f, R16.reuse ;  /* 0x0000001fff117819 */ /* 0x100fe40000011410 */
[--C-:B------:R-:W-:Y:S02]  /*03f0*/  LOP3.LUT R7, R9, 0x18, R16.reuse, 0xf8, !PT ;  /* 0x0000001809077812 */ /* 0x100fe400078ef810 */
[----:B------:R-:W-:Y:S01]  /*0400*/  SHF.R.U32.HI R18, RZ, 0x3, R9 ;  /* 0x00000003ff127819 */ /* 0x000fe20000011609 */
[----:B------:R-:W-:Y:S01]  /*0410*/  IMAD.WIDE.U32 R32, R12, UR4, R16 ;  /* 0x000000040c207c25 */ /* 0x000fe2000f8e0010 */
[----:B------:R-:W-:Y:S01]  /*0420*/  LEA.HI R8, R25, R0, RZ, 0x3 ;  /* 0x0000000019087211 */ /* 0x000fe200078f18ff */
[----:B------:R-:W-:Y:S01]  /*0430*/  ULDC.64 UR4, c[0x0][0x258] ;  /* 0x0000960000047ab9 */ /* 0x000fe20000000a00 */
[----:B----4-:R-:W-:Y:S01]  /*0440*/  SHF.R.S32.HI R0, RZ, 0x1f, R21 ;  /* 0x0000001fff007819 */ /* 0x010fe20000011415 */
[----:B-1----:R-:W-:Y:S01]  /*0450*/  IMAD.MOV R2, RZ, RZ, -R29 ;  /* 0x000000ffff027224 */ /* 0x002fe200078e0a1d */
[----:B------:R-:W-:Y:S01]  /*0460*/  LEA.HI R42, R42, R41, RZ, 0x5 ;  /* 0x000000292a2a7211 */ /* 0x000fe200078f28ff */
[----:B------:R-:W-:Y:S01]  /*0470*/  IMAD.MOV.U32 R28, RZ, RZ, RZ ;  /* 0x000000ffff1c7224 */ /* 0x000fe200078e00ff */
[----:B------:R-:W-:Y:S01]  /*0480*/  LOP3.LUT R31, R31, 0x7fffffe, RZ, 0xc0, !PT ;  /* 0x07fffffe1f1f7812 */ /* 0x000fe200078ec0ff */
[----:B------:R-:W-:Y:S01]  /*0490*/  IMAD R0, R0, UR4, RZ ;  /* 0x0000000400007c24 */ /* 0x000fe2000f8e02ff */
[----:B------:R-:W-:Y:S01]  /*04a0*/  LOP3.LUT R18, R7, R18, RZ, 0x3c, !PT ;  /* 0x0000001207127212 */ /* 0x000fe200078e3cff */
[----:B------:R-:W-:Y:S01]  /*04b0*/  IMAD R7, R2, R19, RZ ;  /* 0x0000001302077224 */ /* 0x000fe200078e02ff */
[----:B------:R-:W-:Y:S01]  /*04c0*/  LOP3.LUT R2, R5, 0xfffffff8, RZ, 0xc0, !PT ;  /* 0xfffffff805027812 */ /* 0x000fe200078ec0ff */
[----:B------:R-:W-:Y:S01]  /*04d0*/  IMAD.IADD R20, R26, 0x1, -R31 ;  /* 0x000000011a147824 */ /* 0x000fe200078e0a1f */
[----:B------:R-:W-:Y:S01]  /*04e0*/  SHF.R.S32.HI R9, RZ, 0x5, R42 ;  /* 0x00000005ff097819 */ /* 0x000fe2000001142a */
[----:B------:R-:W-:Y:S01]  /*04f0*/  IMAD.IADD R25, R33, 0x1, R24 ;  /* 0x0000000121197824 */ /* 0x000fe200078e0218 */
[----:B------:R-:W-:Y:S01]  /*0500*/  MOV R24, R32 ;  /* 0x0000002000187202 */ /* 0x000fe20000000f00 */
[----:B------:R-:W-:Y:S01]  /*0510*/  IMAD.HI.U32 R7, R29, R7, R28 ;  /* 0x000000071d077227 */ /* 0x000fe200078e001c */
[----:B------:R-:W-:-:S02]  /*0520*/  IABS R6, R21 ;  /* 0x0000001500067213 */ /* 0x000fc40000000000 */
[--C-:B------:R-:W-:Y:S01]  /*0530*/  SHF.R.S32.HI R4, RZ, 0x1, R3.reuse ;  /* 0x00000001ff047819 */ /* 0x100fe20000011403 */
[----:B------:R-:W-:Y:S01]  /*0540*/  IMAD R0, R21, UR5, R0 ;  /* 0x0000000515007c24 */ /* 0x000fe2000f8e0200 */
[----:B------:R-:W1:Y:S01]  /*0550*/  S2UR UR5, SR_CgaCtaId ;  /* 0x00000000000579c3 */ /* 0x000e620000008800 */
[----:B------:R-:W-:Y:S01]  /*0560*/  IMAD.IADD R29, R41, 0x1, -R2 ;  /* 0x00000001291d7824 */ /* 0x000fe200078e0a02 */
[----:B------:R-:W-:Y:S01]  /*0570*/  SHF.R.S32.HI R3, RZ, 0x1f, R3 ;  /* 0x0000001fff037819 */ /* 0x000fe20000011403 */
[----:B------:R-:W-:Y:S01]  /*0580*/  IMAD R229, R9, 0x8, R20 ;  /* 0x0000000809e57824 */ /* 0x000fe200078e0214 */
[----:B------:R-:W-:Y:S01]  /*0590*/  SHF.R.S32.HI R27, RZ, 0x1f, R26 ;  /* 0x0000001fff1b7819 */ /* 0x000fe2000001141a */
[----:B------:R-:W-:Y:S01]  /*05a0*/  IMAD.WIDE.U32 R24, R21, UR4, R24 ;  /* 0x0000000415187c25 */ /* 0x000fe2000f8e0018 */
[----:B------:R-:W-:Y:S01]  /*05b0*/  LEA.HI R2, R29, R29, RZ, 0x1 ;  /* 0x0000001d1d027211 */ /* 0x000fe200078f08ff */
[----:B------:R-:W-:Y:S01]  /*05c0*/  UMOV UR4, 0x400 ;  /* 0x0000040000047882 */ /* 0x000fe20000000000 */
[----:B------:R-:W-:Y:S01]  /*05d0*/  LEA.HI R3, R3, R4, RZ, 0x2 ;  /* 0x0000000403037211 */ /* 0x000fe200078f10ff */
[----:B------:R-:W-:Y:S01]  /*05e0*/  IMAD.U32 R229, R229, 0x20, R18 ;  /* 0x00000020e5e57824 */ /* 0x000fe200078e0012 */
[----:B------:R-:W-:Y:S01]  /*05f0*/  LOP3.LUT R10, R2, 0x3fffffe, RZ, 0xc0, !PT ;  /* 0x03fffffe020a7812 */ /* 0x000fe200078ec0ff */
[----:B------:R-:W-:Y:S01]  /*0600*/  IMAD.HI.U32 R18, R7, R6, RZ ;  /* 0x0000000607127227 */ /* 0x000fe200078e00ff */
[----:B------:R-:W-:-:S02]  /*0610*/  LOP3.LUT R3, R3, 0xfffffffc, RZ, 0xc0, !PT ;  /* 0xfffffffc03037812 */ /* 0x000fc400078ec0ff */
[----:B------:R-:W-:Y:S01]  /*0620*/  LOP3.LUT R21, R21, R14, RZ, 0x3c, !PT ;  /* 0x0000000e15157212 */ /* 0x000fe200078e3cff */
[----:B------:R-:W-:Y:S01]  /*0630*/  IMAD.WIDE R22, R23, 0x80, R26 ;  /* 0x0000008017167825 */ /* 0x000fe200078e021a */
[----:B------:R-:W-:-:S03]  /*0640*/  IADD3 R10, R29, -R10, RZ ;  /* 0x8000000a1d0a7210 */ /* 0x000fc60007ffe0ff */
[----:B------:R-:W-:Y:S01]  /*0650*/  IMAD.IADD R25, R25, 0x1, R0 ;  /* 0x0000000119197824 */ /* 0x000fe200078e0200 */
[----:B------:R-:W-:Y:S01]  /*0660*/  SHF.R.S32.HI R0, RZ, 0x1, R2 ;  /* 0x00000001ff007819 */ /* 0x000fe20000011402 */
[----:B------:R-:W-:Y:S02]  /*0670*/  IMAD.MOV R20, RZ, RZ, -R18 ;  /* 0x000000ffff147224 */ /* 0x000fe400078e0a12 */
[----:B------:R-:W-:Y:S01]  /*0680*/  IMAD R7, R23, UR6, RZ ;  /* 0x0000000617077c24 */ /* 0x000fe2000f8e02ff */
[----:B------:R-:W-:Y:S01]  /*0690*/  SHF.L.U32 R2, R0, 0x6, RZ ;  /* 0x0000000600027819 */ /* 0x000fe200000006ff */
[C---:B------:R-:W-:Y:S01]  /*06a0*/  IMAD R20, R19.reuse, R20, R6 ;  /* 0x0000001413147224 */ /* 0x040fe200078e0206 */
[----:B-1----:R-:W-:Y:S01]  /*06b0*/  ULEA UR5, UR5, UR4, 0x18 ;  /* 0x0000000405057291 */ /* 0x002fe2000f8ec03f */
[----:B------:R-:W-:Y:S01]  /*06c0*/  IMAD.IADD R3, R4, 0x1, -R3 ;  /* 0x0000000104037824 */ /* 0x000fe200078e0a03 */
[----:B------:R-:W-:Y:S01]  /*06d0*/  LOP3.LUT R2, R2, 0xc0, RZ, 0xc0, !PT ;  /* 0x000000c002027812 */ /* 0x000fe200078ec0ff */
[C---:B------:R-:W-:Y:S01]  /*06e0*/  IMAD R4, R22.reuse, UR7, R7 ;  /* 0x0000000716047c24 */ /* 0x040fe2000f8e0207 */
[----:B------:R-:W-:Y:S01]  /*06f0*/  ISETP.GT.U32.AND P2, PT, R19, R20, PT ;  /* 0x000000141300720c */ /* 0x000fe20003f44070 */
[----:B------:R-:W-:Y:S01]  /*0700*/  IMAD.WIDE.U32 R22, R22, UR6, R24 ;  /* 0x0000000616167c25 */ /* 0x000fe2000f8e0018 */
[----:B------:R-:W1:Y:S01]  /*0710*/  @!P3 LDC.64 R6, c[0x0][0x318] ;  /* 0x0000c600ff06bb82 */ /* 0x000e620000000a00 */
[----:B------:R-:W-:Y:S01]  /*0720*/  LOP3.LUT R5, R2, 0x8, R5, 0xf8, !PT ;  /* 0x0000000802057812 */ /* 0x000fe200078ef805 */
[----:B------:R-:W-:Y:S01]  /*0730*/  USHF.L.U32 UR4, UR6, 0x6, URZ ;  /* 0x0000000606047899 */ /* 0x000fe2000800063f */
[----:B------:R-:W-:Y:S01]  /*0740*/  IMAD.IADD R4, R23, 0x1, R4 ;  /* 0x0000000117047824 */ /* 0x000fe200078e0204 */
[----:B------:R-:W-:Y:S01]  /*0750*/  SHF.R.U32.HI R2, RZ, 0x3, R2 ;  /* 0x00000003ff027819 */ /* 0x000fe20000011602 */
[----:B------:R-:W-:Y:S01]  /*0760*/  ULDC.64 UR6, c[0x0][0x230] ;  /* 0x00008c0000067ab9 */ /* 0x000fe20000000a00 */
[----:B------:R-:W-:Y:S01]  /*0770*/  LEA R24, P0, R22, UR8, 0x1 ;  /* 0x0000000816187c11 */ /* 0x000fe2000f8008ff */
[----:B------:R-:W-:Y:S01]  /*0780*/  IMAD.SHL.U32 R8, R8, 0x20, RZ ;  /* 0x0000002008087824 */ /* 0x000fe200078e00ff */
[----:B------:R-:W-:-:S02]  /*0790*/  LOP3.LUT R2, R5, R2, RZ, 0x3c, !PT ;  /* 0x0000000205027212 */ /* 0x000fc400078e3cff */
[----:B------:R-:W-:Y:S01]  /*07a0*/  LEA.HI.X R25, R22, UR9, R4, 0x1, P0 ;  /* 0x0000000916197c11 */ /* 0x000fe200080f0c04 */
[----:B------:R-:W-:Y:S01]  /*07b0*/  @!P2 IMAD.IADD R20, R20, 0x1, -R19 ;  /* 0x000000011414a824 */ /* 0x000fe200078e0a13 */
[----:B------:R-:W2:Y:S01]  /*07c0*/  @!P3 LDC.64 R4, c[0x0][0x2c8] ;  /* 0x0000b200ff04bb82 */ /* 0x000ea20000000a00 */
[----:B------:R-:W-:Y:S01]  /*07d0*/  IADD3 R22, P0, R24, UR4, RZ ;  /* 0x0000000418167c10 */ /* 0x000fe2000ff1e0ff */
[----:B------:R-:W-:Y:S01]  /*07e0*/  ULDC.64 UR8, c[0x0][0x250] ;  /* 0x0000940000087ab9 */ /* 0x000fe20000000a00 */
[----:B------:R-:W-:Y:S01]  /*07f0*/  @!P2 IADD3 R18, R18, 0x1, RZ ;  /* 0x000000011212a810 */ /* 0x000fe20007ffe0ff */
[----:B------:R-:W-:Y:S01]  /*0800*/  USHF.L.U32 UR14, UR8, 0x6, URZ ;  /* 0x00000006080e7899 */ /* 0x000fe2000800063f */
[----:B------:R-:W-:Y:S01]  /*0810*/  IADD3.X R23, R25, UR10, RZ, P0, !PT ;  /* 0x0000000a19177c10 */ /* 0x000fe200087fe4ff */
[----:B------:R-:W-:Y:S01]  /*0820*/  USHF.L.U64.HI UR15, UR8, 0x6, UR9 ;  /* 0x00000006080f7899 */ /* 0x000fe20008010209 */
[----:B------:R-:W-:Y:S02]  /*0830*/  ISETP.GE.U32.AND P4, PT, R20, R19, PT ;  /* 0x000000131400720c */ /* 0x000fe40003f86070 */
[----:B------:R-:W-:-:S02]  /*0840*/  IADD3 R19, P0, R26, R15, RZ ;  /* 0x0000000f1a137210 */ /* 0x000fc40007f1e0ff */
[----:B------:R-:W-:Y:S02]  /*0850*/  ISETP.NE.AND P2, PT, R14, RZ, PT ;  /* 0x000000ff0e00720c */ /* 0x000fe40003f45270 */
[----:B------:R-:W-:Y:S02]  /*0860*/  LEA.HI.X.SX32 R27, R15, R27, 0x1, P0 ;  /* 0x0000001b0f1b7211 */ /* 0x000fe400000f0eff */
[----:B-1----:R-:W-:Y:S02]  /*0870*/  @!P3 ISETP.NE.U32.AND P1, PT, R6, RZ, PT ;  /* 0x000000ff0600b20c */ /* 0x002fe40003f25070 */
[----:B------:R-:W-:Y:S01]  /*0880*/  ISETP.GE.AND P0, PT, R21, RZ, PT ;  /* 0x000000ff1500720c */ /* 0x000fe20003f06270 */
[----:B------:R-:W-:Y:S01]  /*0890*/  IMAD R20, R27, R136, RZ ;  /* 0x000000881b147224 */ /* 0x000fe200078e02ff */
[----:B------:R-:W-:Y:S01]  /*08a0*/  @!P3 ISETP.NE.AND.EX P1, PT, R7, RZ, PT, P1 ;  /* 0x000000ff0700b20c */ /* 0x000fe20003f25310 */
[----:B------:R-:W-:Y:S01]  /*08b0*/  @P4 VIADD R18, R18, 0x1 ;  /* 0x0000000112124836 */ /* 0x000fe20000000000 */
[----:B------:R-:W-:Y:S01]  /*08c0*/  LEA R229, R229, UR5, 0x1 ;  /* 0x00000005e5e57c11 */ /* 0x000fe2000f8e08ff */
[----:B------:R-:W-:Y:S01]  /*08d0*/  IMAD R7, R19, R137, R20 ;  /* 0x0000008913077224 */ /* 0x000fe200078e0214 */
[----:B------:R-:W-:Y:S01]  /*08e0*/  LOP3.LUT R138, R8, 0xffffff00, RZ, 0xc0, !PT ;  /* 0xffffff00088a7812 */ /* 0x000fe200078ec0ff */
[----:B------:R-:W-:Y:S01]  /*08f0*/  IMAD R6, R27, UR8, RZ ;  /* 0x000000081b067c24 */ /* 0x000fe2000f8e02ff */
[----:B--2---:R-:W-:Y:S01]  /*0900*/  @!P3 SEL R20, R5, RZ, P1 ;  /* 0x000000ff0514b207 */ /* 0x004fe20000800000 */
[----:B------:R-:W-:Y:S01]  /*0910*/  @!PT LDS RZ, [RZ] ;  /* 0x00000000fffff984 */ /* 0x000fe20000000800 */
[----:B------:R-:W-:Y:S01]  /*0920*/  @!PT LDS RZ, [RZ] ;  /* 0x00000000fffff984 */ /* 0x000fe20000000800 */
[----:B------:R-:W-:Y:S01]  /*0930*/  @!PT LDS RZ, [RZ] ;  /* 0x00000000fffff984 */ /* 0x000fe20000000800 */
[----:B------:R-:W-:Y:S01]  /*0940*/  LDGSTS.E.BYPASS.LTC128B.128 [R229], desc[UR16][R24.64] ;  /* 0x0000000018e57fae */ /* 0x000fe2000b901d50 */
[----:B------:R-:W-:Y:S01]  /*0950*/  IMAD.MOV.U32 R5, RZ, RZ, R18 ;  /* 0x000000ffff057224 */ /* 0x000fe200078e0012 */
[----:B------:R-:W-:Y:S01]  /*0960*/  LOP3.LUT P1, RZ, R3, 0x2, RZ, 0xc0, !PT ;  /* 0x0000000203ff7812 */ /* 0x000fe2000782c0ff */
[----:B------:R-:W-:Y:S01]  /*0970*/  IMAD R6, R19, UR9, R6 ;  /* 0x0000000913067c24 */ /* 0x000fe2000f8e0206 */
[----:B------:R-:W-:Y:S01]  /*0980*/  LDGSTS.E.BYPASS.LTC128B.128 [R229+0x2000], desc[UR16][R24.64+0x40] ;  /* 0x0200004018e57fae */ /* 0x000fe2000b901d50 */
[----:B------:R-:W-:-:S02]  /*0990*/  @!P3 IADD3 R140, R20, R4, -R15 ;  /* 0x00000004148cb210 */ /* 0x000fc40007ffe80f */
[----:B------:R-:W-:Y:S01]  /*09a0*/  @!P0 IADD3 R5, -R5, RZ, RZ ;  /* 0x000000ff05058210 */ /* 0x000fe20007ffe1ff */
[----:B------:R1:W-:Y:S01]  /*09b0*/  LDGSTS.E.BYPASS.LTC128B.128 [R229+0x4000], desc[UR16][R24.64+0x80] ;  /* 0x0400008018e57fae */ /* 0x0003e2000b901d50 */
[----:B------:R-:W-:Y:S01]  /*09c0*/  @!P2 LOP3.LUT R5, RZ, R14, RZ, 0x33, !PT ;  /* 0x0000000eff05a212 */ /* 0x000fe200078e33ff */
[----:B------:R-:W-:Y:S01]  /*09d0*/  VIADD R40, R140, 0x3f ;  /* 0x0000003f8c287836 */ /* 0x000fe20000000000 */
[----:B------:R-:W-:Y:S01]  /*09e0*/  IADD3 R18, P0, R22, UR4, RZ ;  /* 0x0000000416127c10 */ /* 0x000fe2000ff1e0ff */
[----:B------:R-:W-:Y:S01]  /*09f0*/  LDGSTS.E.BYPASS.LTC128B.128 [R229+0x800], desc[UR16][R22.64] ;  /* 0x0080000016e57fae */ /* 0x000fe2000b901d50 */
[----:B------:R-:W-:Y:S02]  /*0a00*/  SHF.R.S32.HI R4, RZ, 0x1f, R5 ;  /* 0x0000001fff047819 */ /* 0x000fe40000011405 */
[----:B------:R-:W-:Y:S01]  /*0a10*/  SHF.R.S32.HI R15, RZ, 0x1f, R40 ;  /* 0x0000001fff0f7819 */ /* 0x000fe20000011428 */
[----:B------:R-:W-:Y:S03]  /*0a20*/  LDGSTS.E.BYPASS.LTC128B.128 [R229+0x2800], desc[UR16][R22.64+0x40] ;  /* 0x0280004016e57fae */ /* 0x000fe6000b901d50 */
[----:B------:R-:W-:Y:S01]  /*0a30*/  LEA.HI R40, R15, R40, RZ, 0x6 ;  /* 0x000000280f287211 */ /* 0x000fe200078f30ff */
[----:B------:R-:W-:Y:S01]  /*0a40*/  LDGSTS.E.BYPASS.LTC128B.128 [R229+0x4800], desc[UR16][R22.64+0x80] ;  /* 0x0480008016e57fae */ /* 0x000fe2000b901d50 */
        /* <DEDUP_REMOVED lines=28> */
[----:B------:R-:W-:Y:S01]  /*0c10*/  IMAD.IADD R21, R21, 0x1, R14 ;  /* 0x0000000115157824 */ /* 0x000fe200078e020e */
[----:B------:R-:W-:Y:S01]  /*0c20*/  IADD3 R15, R17, R6, RZ ;  /* 0x00000006110f7210 */ /* 0x000fe20007ffe0ff */
[----:B------:R-:W-:Y:S01]  /*0c30*/  IMAD.SHL.U32 R6, R3, 0x40, RZ ;  /* 0x0000004003067824 */ /* 0x000fe200078e00ff */
[----:B-1----:R-:W-:Y:S01]  /*0c40*/  IADD3 R18, P0, R18, UR4, RZ ;  /* 0x0000000412127c10 */ /* 0x002fe2000ff1e0ff */
[----:B------:R-:W-:-:S03]  /*0c50*/  UIADD3 UR4, UR5, 0x6000, URZ ;  /* 0x0000600005047890 */ /* 0x000fc6000fffe03f */
[----:B------:R-:W-:Y:S02]  /*0c60*/  LOP3.LUT R6, R6, 0xc0, RZ, 0xc0, !PT ;  /* 0x000000c006067812 */ /* 0x000fe400078ec0ff */
[----:B------:R-:W-:Y:S01]  /*0c70*/  IADD3.X R19, R19, UR10, RZ, P0, !PT ;  /* 0x0000000a13137c10 */ /* 0x000fe200087fe4ff */
[----:B------:R-:W-:Y:S01]  /*0c80*/  ULDC.64 UR10, c[0x0][0x268] ;  /* 0x00009a00000a7ab9 */ /* 0x000fe20000000a00 */
[----:B------:R-:W-:Y:S01]  /*0c90*/  LEA R14, P0, R16, UR6, 0x1 ;  /* 0x00000006100e7c11 */ /* 0x000fe2000f8008ff */
[----:B------:R-:W-:Y:S01]  /*0ca0*/  IMAD R4, R4, UR10, RZ ;  /* 0x0000000a04047c24 */ /* 0x000fe2000f8e02ff */
[----:B------:R-:W-:Y:S01]  /*0cb0*/  SHF.R.U32.HI R8, RZ, 0x3, R6 ;  /* 0x00000003ff087819 */ /* 0x000fe20000011606 */
        /* <DEDUP_REMOVED lines=13> */
[----:B------:R-:W-:Y:S01]  /*0d90*/  IMAD R7, R11, 0x8, R10 ;  /* 0x000000080b077824 */ /* 0x000fe200078e020a */
[----:B------:R-:W-:Y:S01]  /*0da0*/  IADD3 R17, R17, R4, RZ ;  /* 0x0000000411117210 */ /* 0x000fe20007ffe0ff */
[----:B------:R-:W-:Y:S01]  /*0db0*/  IMAD.SHL.U32 R11, R11, 0x8, RZ ;  /* 0x000000080b0b7824 */ /* 0x000fe200078e00ff */
[----:B------:R-:W-:Y:S01]  /*0dc0*/  LDGSTS.E.BYPASS.LTC128B.128 [R229+0x7000], desc[UR16][R14.64+0x40] ;  /* 0x070000400ee57fae */ /* 0x000fe2000b901d50 */
[----:B------:R-:W-:Y:S01]  /*0dd0*/  IMAD.IADD R226, R231, 0x1, R5 ;  /* 0x00000001e7e27824 */ /* 0x000fe200078e0205 */
[----:B------:R-:W-:Y:S01]  /*0de0*/  LEA R4, P0, R16, R230, 0x6 ;  /* 0x000000e610047211 */ /* 0x000fe200078030ff */
[----:B------:R-:W-:Y:S01]  /*0df0*/  IMAD.U32 R2, R7, 0x20, R2 ;  /* 0x0000002007027824 */ /* 0x000fe200078e0002 */
[----:B------:R-:W-:Y:S01]  /*0e00*/  LDGSTS.E.BYPASS.LTC128B.128 [R229+0x8000], desc[UR16][R14.64+0x80] ;  /* 0x080000800ee57fae */ /* 0x000fe2000b901d50 */
[----:B------:R-:W-:Y:S02]  /*0e10*/  LOP3.LUT R11, R6, 0x8, R11, 0xf8, !PT ;  /* 0x00000008060b7812 */ /* 0x000fe400078ef80b */
[----:B------:R-:W-:Y:S01]  /*0e20*/  LEA R6, R9, R138, 0x9 ;  /* 0x0000008a09067211 */ /* 0x000fe200078e48ff */
[----:B------:R-:W-:Y:S01]  /*0e30*/  LDGSTS.E.BYPASS.LTC128B.128 [R229+0x6800], desc[UR16][R12.64] ;  /* 0x068000000ce57fae */ /* 0x000fe2000b901d50 */
[----:B------:R-:W-:-:S02]  /*0e40*/  LEA.HI.X R17, R16, R226, R17, 0x6, P0 ;  /* 0x000000e210117211 */ /* 0x000fc400000f3411 */
[C---:B------:R-:W-:Y:S01]  /*0e50*/  LEA R10, P0, R4.reuse, UR10, 0x1 ;  /* 0x0000000a040a7c11 */ /* 0x040fe2000f8008ff */
[----:B------:R-:W-:Y:S01]  /*0e60*/  LDGSTS.E.BYPASS.LTC128B.128 [R229+0x7800], desc[UR16][R12.64+0x40] ;  /* 0x078000400ce57fae */ /* 0x000fe2000b901d50 */
[----:B------:R-:W-:Y:S01]  /*0e70*/  LOP3.LUT R43, R11, R8, RZ, 0x3c, !PT ;  /* 0x000000080b2b7212 */ /* 0x000fe200078e3cff */
[----:B------:R-:W-:Y:S01]  /*0e80*/  IMAD R6, R139, 0x20, R6 ;  /* 0x000000208b067824 */ /* 0x000fe200078e0206 */
[----:B------:R-:W-:Y:S01]  /*0e90*/  LEA.HI.X R11, R4, UR11, R17, 0x1, P0 ;  /* 0x0000000b040b7c11 */ /* 0x000fe200080f0c11 */
[----:B------:R-:W-:Y:S01]  /*0ea0*/  LDGSTS.E.BYPASS.LTC128B.128 [R229+0x8800], desc[UR16][R12.64+0x80] ;  /* 0x088000800ce57fae */ /* 0x000fe2000b901d50 */
[----:B------:R-:W-:Y:S01]  /*0eb0*/  IADD3 R4, P0, R10, UR14, RZ ;  /* 0x0000000e0a047c10 */ /* 0x000fe2000ff1e0ff */
[----:B------:R-:W-:Y:S01]  /*0ec0*/  IMAD.IADD R225, R43, 0x1, R6 ;  /* 0x000000012be17824 */ /* 0x000fe200078e0206 */
[----:B------:R-:W-:Y:S01]  /*0ed0*/  LEA R141, R2, UR5, 0x1 ;  /* 0x00000005028d7c11 */ /* 0x000fe2000f8e08ff */
[----:B------:R-:W0:Y:S01]  /*0ee0*/  LDGDEPBAR ;  /* 0x00000000000079af */ /* 0x000e220000000000 */
[----:B------:R-:W-:-:S02]  /*0ef0*/  IADD3.X R5, R11, UR15, RZ, P0, !PT ;  /* 0x0000000f0b057c10 */ /* 0x000fc400087fe4ff */
[----:B------:R-:W-:Y:S02]  /*0f00*/  LEA R225, R225, UR5, 0x1 ;  /* 0x00000005e1e17c11 */ /* 0x000fe4000f8e08ff */
[----:B------:R-:W-:Y:S02]  /*0f10*/  LOP3.LUT P0, RZ, R0, 0x2, RZ, 0xc0, !PT ;  /* 0x0000000200ff7812 */ /* 0x000fe4000780c0ff */
[----:B------:R-:W-:Y:S02]  /*0f20*/  MOV R0, 0x20 ;  /* 0x0000002000007802 */ /* 0x000fe40000000f00 */
[----:B------:R-:W-:Y:S01]  /*0f30*/  LEA R224, R2, UR4, 0x1 ;  /* 0x0000000402e07c11 */ /* 0x000fe2000f8e08ff */
[----:B------:R-:W-:Y:S01]  /*0f40*/  ULDC UR4, c[0x0][0x39c] ;  /* 0x0000e70000047ab9 */ /* 0x000fe20000000800 */
[C---:B------:R-:W-:Y:S02]  /*0f50*/  SEL R3, R0.reuse, 0xffffffe0, !P0 ;  /* 0xffffffe000037807 */ /* 0x040fe40004000000 */
[----:B------:R-:W-:-:S02]  /*0f60*/  SEL R0, R0, 0xffffffe0, !P1 ;  /* 0xffffffe000007807 */ /* 0x000fc40004800000 */
[----:B------:R-:W-:Y:S01]  /*0f70*/  ISETP.GE.AND P0, PT, R140, 0x41, PT ;  /* 0x000000418c00780c */ /* 0x000fe20003f06270 */
[----:B------:R-:W-:Y:S02]  /*0f80*/  IMAD.IADD R222, R224, 0x1, R3 ;  /* 0x00000001e0de7824 */ /* 0x000fe400078e0203 */
[----:B------:R-:W-:Y:S01]  /*0f90*/  IMAD.IADD R223, R225, 0x1, R0 ;  /* 0x00000001e1df7824 */ /* 0x000fe200078e0200 */
[----:B------:R-:W-:-:S04]  /*0fa0*/  DEPBAR.LE SB0, 0x0 ;  /* 0x000080000000791a */ /* 0x000fc80000000000 */
[----:B------:R-:W-:Y:S06]  /*0fb0*/  BAR.SYNC.DEFER_BLOCKING 0x0 ;  /* 0x0000000000007b1d */ /* 0x000fec0000010000 */
        /* <DEDUP_REMOVED lines=11> */
[----:B------:R-:W-:Y:S04]  /*1070*/  LDSM.16.M88.4 R124, [R223] ;  /* 0x00000000df7c783b */ /* 0x000fe80000000200 */
[----:B------:R-:W-:Y:S04]  /*1080*/  LDSM.16.M88.4 R20, [R222] ;  /* 0x00000000de14783b */ /* 0x000fe80000000200 */
[----:B------:R-:W-:Y:S04]  /*1090*/  LDSM.16.M88.4 R132, [R141+0x7000] ;  /* 0x007000008d84783b */ /* 0x000fe80000000200 */
[----:B------:R-:W-:Y:S04]  /*10a0*/  LDSM.16.M88.4 R92, [R225+0x2000] ;  /* 0x00200000e15c783b */ /* 0x000fe80000000200 */
[----:B------:R-:W4:Y:S04]  /*10b0*/  LDSM.16.M88.4 R48, [R225+0x1000] ;  /* 0x00100000e130783b */ /* 0x000f280000000200 */
[----:B------:R-:W4:Y:S04]  /*10c0*/  LDSM.16.M88.4 R112, [R141+0x6400] ;  /* 0x006400008d70783b */ /* 0x000f280000000200 */
[----:B------:R-:W4:Y:S04]  /*10d0*/  LDSM.16.M88.4 R104, [R141+0x6800] ;  /* 0x006800008d68783b */ /* 0x000f280000000200 */
[----:B-1----:R-:W1:Y:S04]  /*10e0*/  LDSM.16.M88.4 R8, [R141+0x6c00] ;  /* 0x006c00008d08783b */ /* 0x002e680000000200 */
[----:B------:R-:W-:Y:S01]  /*10f0*/  LDSM.16.M88.4 R32, [R222+0x1000] ;  /* 0x00100000de20783b */ /* 0x000fe20000000200 */
[-C--:B---3--:R-:W-:Y:S03]  /*1100*/  HMMA.16816.F32 R12, R96, R76.reuse, RZ ;  /* 0x0000004c600c723c */ /* 0x088fe600000018ff */
[----:B------:R-:W3:Y:S04]  /*1110*/  LDSM.16.M88.4 R44, [R223+0x2000] ;  /* 0x00200000df2c783b */ /* 0x000ee80000000200 */
[----:B--2---:R-:W2:Y:S04]  /*1120*/  LDSM.16.M88.4 R4, [R223+0x1000] ;  /* 0x00100000df04783b */ /* 0x004ea80000000200 */
[----:B------:R-:W2:Y:S04]  /*1130*/  LDSM.16.M88.4 R128, [R222+0x400] ;  /* 0x00040000de80783b */ /* 0x000ea80000000200 */
[----:B------:R-:W2:Y:S04]  /*1140*/  LDSM.16.M88.4 R120, [R222+0x800] ;  /* 0x00080000de78783b */ /* 0x000ea80000000200 */
[----:B------:R-:W2:Y:S01]  /*1150*/  LDSM.16.M88.4 R116, [R222+0xc00] ;  /* 0x000c0000de74783b */ /* 0x000ea20000000200 */
[----:B----4-:R-:W-:Y:S03]  /*1160*/  HMMA.16816.F32 R28, R48, R76, RZ ;  /* 0x0000004c301c723c */ /* 0x010fe600000018ff */
[----:B------:R-:W-:Y:S04]  /*1170*/  LDSM.16.M88.4 R16, [R141+0x8000] ;  /* 0x008000008d10783b */ /* 0x000fe80000000200 */
[----:B------:R-:W4:Y:S01]  /*1180*/  LDSM.16.M88.4 R24, [R225+0x4000] ;  /* 0x00400000e118783b */ /* 0x000f220000000200 */
[----:B------:R-:W-:Y:S03]  /*1190*/  HMMA.16816.F32 R12, R124, R20, R12 ;  /* 0x000000147c0c723c */ /* 0x000fe6000000180c */
[----:B------:R-:W4:Y:S03]  /*11a0*/  LDSM.16.M88.4 R88, [R225+0x3000] ;  /* 0x00300000e158783b */ /* 0x000f260000000200 */
[-C--:B------:R-:W-:Y:S01]  /*11b0*/  HMMA.16816.F32 R80, R48, R78.reuse, RZ ;  /* 0x0000004e3050723c */ /* 0x080fe200000018ff */
[----:B------:R-:W4:Y:S04]  /*11c0*/  LDSM.16.M88.4 R84, [R141+0x7400] ;  /* 0x007400008d54783b */ /* 0x000f280000000200 */
[----:B------:R-:W-:Y:S01]  /*11d0*/  LDSM.16.M88.4 R36, [R223+0x3000] ;  /* 0x00300000df24783b */ /* 0x000fe20000000200 */
[----:B------:R-:W-:Y:S03]  /*11e0*/  HMMA.16816.F32 R76, R96, R78, RZ ;  /* 0x0000004e604c723c */ /* 0x000fe600000018ff */
[----:B------:R-:W0:Y:S03]  /*11f0*/  LDGDEPBAR ;  /* 0x00000000000079af */ /* 0x000e260000000000 */
[----:B------:R-:W-:Y:S06]  /*1200*/  HMMA.16816.F32 R68, R48, R112, RZ ;  /* 0x000000703044723c */ /* 0x000fec00000018ff */
[----:B------:R-:W-:Y:S06]  /*1210*/  HMMA.16816.F32 R12, R92, R132, R12 ;  /* 0x000000845c0c723c */ /* 0x000fec000000180c */
[C---:B------:R-:W-:Y:S06]  /*1220*/  HMMA.16816.F32 R60, R48.reuse, R104, RZ ;  /* 0x00000068303c723c */ /* 0x040fec00000018ff */
[C---:B-1----:R-:W-:Y:S06]  /*1230*/  HMMA.16816.F32 R52, R48.reuse, R8, RZ ;  /* 0x000000083034723c */ /* 0x042fec00000018ff */
[C---:B------:R-:W-:Y:S06]  /*1240*/  HMMA.16816.F32 R64, R48.reuse, R114, RZ ;  /* 0x000000723040723c */ /* 0x040fec00000018ff */
[C---:B------:R-:W-:Y:S06]  /*1250*/  HMMA.16816.F32 R56, R48.reuse, R106, RZ ;  /* 0x0000006a3038723c */ /* 0x040fec00000018ff */
[----:B------:R-:W-:Y:S06]  /*1260*/  HMMA.16816.F32 R48, R48, R10, RZ ;  /* 0x0000000a3030723c */ /* 0x000fec00000018ff */
[C---:B------:R-:W-:Y:S06]  /*1270*/  HMMA.16816.F32 R72, R96.reuse, R112, RZ ;  /* 0x000000706048723c */ /* 0x040fec00000018ff */
[----:B------:R-:W-:Y:S06]  /*1280*/  HMMA.16816.F32 R112, R96, R114, RZ ;  /* 0x000000726070723c */ /* 0x000fec00000018ff */
[----:B---3--:R-:W-:Y:S06]  /*1290*/  HMMA.16816.F32 R12, R44, R32, R12 ;  /* 0x000000202c0c723c */ /* 0x008fec000000180c */
[C---:B------:R-:W-:Y:S06]  /*12a0*/  HMMA.16816.F32 R108, R96.reuse, R104, RZ ;  /* 0x00000068606c723c */ /* 0x040fec00000018ff */
[C---:B------:R-:W-:Y:S06]  /*12b0*/  HMMA.16816.F32 R104, R96.reuse, R106, RZ ;  /* 0x0000006a6068723c */ /* 0x040fec00000018ff */
[----:B------:R-:W-:Y:S06]  /*12c0*/  HMMA.16816.F32 R100, R96, R8, RZ ;  /* 0x000000086064723c */ /* 0x000fec00000018ff */
[----:B--2---:R-:W-:Y:S06]  /*12d0*/  HMMA.16816.F32 R28, R4, R20, R28 ;  /* 0x00000014041c723c */ /* 0x004fec000000181c */
[----:B------:R-:W-:Y:S01]  /*12e0*/  HMMA.16816.F32 R96, R96, R10, RZ ;  /* 0x0000000a6060723c */ /* 0x000fe200000018ff */
[----:B------:R-:W-:Y:S05]  /*12f0*/  LDSM.16.M88.4 R8, [R223+0x4000] ;  /* 0x00400000df08783b */ /* 0x000fea0000000200 */
[-C--:B------:R-:W-:Y:S06]  /*1300*/  HMMA.16816.F32 R80, R4, R22.reuse, R80 ;  /* 0x000000160450723c */ /* 0x080fec0000001850 */
[----:B------:R-:W-:Y:S01]  /*1310*/  HMMA.16816.F32 R76, R124, R22, R76 ;  /* 0x000000167c4c723c */ /* 0x000fe2000000184c */
[----:B------:R-:W-:Y:S05]  /*1320*/  LDSM.16.M88.4 R20, [R225+0x5000] ;  /* 0x00500000e114783b */ /* 0x000fea0000000200 */
[C---:B------:R-:W-:Y:S06]  /*1330*/  HMMA.16816.F32 R68, R4.reuse, R128, R68 ;  /* 0x000000800444723c */ /* 0x040fec0000001844 */
[C---:B------:R-:W-:Y:S06]  /*1340*/  HMMA.16816.F32 R60, R4.reuse, R120, R60 ;  /* 0x00000078043c723c */ /* 0x040fec000000183c */
[C---:B------:R-:W-:Y:S06]  /*1350*/  HMMA.16816.F32 R52, R4.reuse, R116, R52 ;  /* 0x000000740434723c */ /* 0x040fec0000001834 */
[C---:B------:R-:W-:Y:S06]  /*1360*/  HMMA.16816.F32 R64, R4.reuse, R130, R64 ;  /* 0x000000820440723c */ /* 0x040fec0000001840 */
[C---:B------:R-:W-:Y:S06]  /*1370*/  HMMA.16816.F32 R56, R4.reuse, R122, R56 ;  /* 0x0000007a0438723c */ /* 0x040fec0000001838 */
[----:B------:R-:W-:Y:S01]  /*1380*/  HMMA.16816.F32 R48, R4, R118, R48 ;  /* 0x000000760430723c */ /* 0x000fe20000001830 */
[----:B------:R-:W1:Y:S05]  /*1390*/  LDSM.16.M88.4 R4, [R222+0x2000] ;  /* 0x00200000de04783b */ /* 0x000e6a0000000200 */
[C---:B------:R-:W-:Y:S06]  /*13a0*/  HMMA.16816.F32 R72, R124.reuse, R128, R72 ;  /* 0x000000807c48723c */ /* 0x040fec0000001848 */
[----:B------:R-:W-:Y:S01]  /*13b0*/  HMMA.16816.F32 R128, R124, R130, R112 ;  /* 0x000000827c80723c */ /* 0x000fe20000001870 */
[----:B------:R-:W-:Y:S05]  /*13c0*/  LDSM.16.M88.4 R112, [R223+0x5000] ;  /* 0x00500000df70783b */ /* 0x000fea0000000200 */
[----:B----4-:R-:W-:Y:S06]  /*13d0*/  HMMA.16816.F32 R12, R24, R16, R12 ;  /* 0x00000010180c723c */ /* 0x010fec000000180c */
[C---:B------:R-:W-:Y:S06]  /*13e0*/  HMMA.16816.F32 R108, R124.reuse, R120, R108 ;  /* 0x000000787c6c723c */ /* 0x040fec000000186c */
[C---:B------:R-:W-:Y:S06]  /*13f0*/  HMMA.16816.F32 R100, R124.reuse, R116, R100 ;  /* 0x000000747c64723c */ /* 0x040fec0000001864 */
[----:B------:R-:W-:Y:S06]  /*1400*/  HMMA.16816.F32 R104, R124, R122, R104 ;  /* 0x0000007a7c68723c */ /* 0x000fec0000001868 */
[----:B------:R-:W-:Y:S06]  /*1410*/  HMMA.16816.F32 R28, R88, R132, R28 ;  /* 0x00000084581c723c */ /* 0x000fec000000181c */
[----:B------:R-:W-:Y:S06]  /*1420*/  HMMA.16816.F32 R76, R92, R134, R76 ;  /* 0x000000865c4c723c */ /* 0x000fec000000184c */
[----:B------:R-:W-:Y:S01]  /*1430*/  HMMA.16816.F32 R124, R124, R118, R96 ;  /* 0x000000767c7c723c */ /* 0x000fe20000001860 */
[----:B------:R-:W2:Y:S04]  /*1440*/  LDSM.16.M88.4 R96, [R222+0x1400] ;  /* 0x00140000de60783b */ /* 0x000ea80000000200 */
[----:B------:R-:W-:Y:S01]  /*1450*/  LDSM.16.M88.4 R116, [R141+0x7c00] ;  /* 0x007c00008d74783b */ /* 0x000fe20000000200 */
[----:B------:R-:W-:Y:S06]  /*1460*/  HMMA.16816.F32 R80, R88, R134, R80 ;  /* 0x000000865850723c */ /* 0x000fec0000001850 */
[-C--:B------:R-:W-:Y:S06]  /*1470*/  HMMA.16816.F32 R72, R92, R84.reuse, R72 ;  /* 0x000000545c48723c */ /* 0x080fec0000001848 */
[C---:B------:R-:W-:Y:S06]  /*1480*/  HMMA.16816.F32 R68, R88.reuse, R84, R68 ;  /* 0x000000545844723c */ /* 0x040fec0000001844 */
[-C--:B------:R-:W-:Y:S06]  /*1490*/  HMMA.16816.F32 R64, R88, R86.reuse, R64 ;  /* 0x000000565840723c */ /* 0x080fec0000001840 */
[----:B------:R-:W-:Y:S01]  /*14a0*/  HMMA.16816.F32 R128, R92, R86, R128 ;  /* 0x000000565c80723c */ /* 0x000fe20000001880 */
[----:B------:R-:W3:Y:S05]  /*14b0*/  LDSM.16.M88.4 R84, [R141+0x8400] ;  /* 0x008400008d54783b */ /* 0x000eea0000000200 */
[----:B-1----:R-:W-:Y:S06]  /*14c0*/  HMMA.16816.F32 R12, R8, R4, R12 ;  /* 0x00000004080c723c */ /* 0x002fec000000180c */
[----:B------:R-:W-:Y:S06]  /*14d0*/  HMMA.16816.F32 R28, R36, R32, R28 ;  /* 0x00000020241c723c */ /* 0x000fec000000181c */
[-C--:B------:R-:W-:Y:S06]  /*14e0*/  HMMA.16816.F32 R76, R44, R34.reuse, R76 ;  /* 0x000000222c4c723c */ /* 0x080fec000000184c */
[----:B------:R-:W-:Y:S01]  /*14f0*/  HMMA.16816.F32 R80, R36, R34, R80 ;  /* 0x000000222450723c */ /* 0x000fe20000001850 */
[----:B------:R-:W1:Y:S05]  /*1500*/  LDSM.16.M88.4 R32, [R141+0x7800] ;  /* 0x007800008d20783b */ /* 0x000e6a0000000200 */
[----:B--2---:R-:W-:Y:S01]  /*1510*/  HMMA.16816.F32 R72, R44, R96, R72 ;  /* 0x000000602c48723c */ /* 0x004fe20000001848 */
[----:B------:R-:W-:Y:S01]  /*1520*/  FMUL.FTZ R12, R12, UR4 ;  /* 0x000000040c0c7c20 */ /* 0x000fe20008410000 */
[----:B------:R-:W-:Y:S01]  /*1530*/  FMUL.FTZ R2, R13, UR4 ;  /* 0x000000040d027c20 */ /* 0x000fe20008410000 */
[----:B------:R-:W-:-:S02]  /*1540*/  FMUL.FTZ R3, R14, UR4 ;  /* 0x000000040e037c20 */ /* 0x000fc40008410000 */
[----:B------:R2:W-:Y:S01]  /*1550*/  MUFU.TANH R120, R12 ;  /* 0x0000000c00787308 */ /* 0x0005e20000002400 */
[----:B------:R-:W-:Y:S06]  /*1560*/  HMMA.16816.F32 R68, R36, R96, R68 ;  /* 0x000000602444723c */ /* 0x000fec0000001844 */
[-C--:B------:R-:W-:Y:S01]  /*1570*/  HMMA.16816.F32 R128, R44, R98.reuse, R128 ;  /* 0x000000622c80723c */ /* 0x080fe20000001880 */
[----:B------:R-:W-:Y:S01]  /*1580*/  FMUL.FTZ R97, R15, UR4 ;  /* 0x000000040f617c20 */ /* 0x000fe20008410000 */
[----:B------:R-:W4:Y:S04]  /*1590*/  MUFU.TANH R2, R2 ;  /* 0x0000000200027308 */ /* 0x000f280000002400 */
[----:B------:R-:W-:Y:S01]  /*15a0*/  HMMA.16816.F32 R64, R36, R98, R64 ;  /* 0x000000622440723c */ /* 0x000fe20000001840 */
[----:B--2---:R-:W2:Y:S03]  /*15b0*/  LDSM.16.M88.4 R12, [R222+0x2400] ;  /* 0x00240000de0c783b */ /* 0x004ea60000000200 */
[----:B------:R-:W-:Y:S02]  /*15c0*/  MUFU.TANH R3, R3 ;  /* 0x0000000300037308 */ /* 0x000fe40000002400 */
[----:B------:R-:W-:Y:S06]  /*15d0*/  HMMA.16816.F32 R28, R20, R16, R28 ;  /* 0x00000010141c723c */ /* 0x000fec000000181c */
[-C--:B------:R-:W-:Y:S01]  /*15e0*/  HMMA.16816.F32 R76, R24, R18.reuse, R76 ;  /* 0x00000012184c723c */ /* 0x080fe2000000184c */
[----:B------:R-:W-:Y:S05]  /*15f0*/  MUFU.TANH R97, R97 ;  /* 0x0000006100617308 */ /* 0x000fea0000002400 */
[----:B------:R-:W-:Y:S01]  /*1600*/  HMMA.16816.F32 R80, R20, R18, R80 ;  /* 0x000000121450723c */ /* 0x000fe20000001850 */
[----:B------:R-:W-:Y:S05]  /*1610*/  LDSM.16.M88.4 R16, [R141+0x8800] ;  /* 0x008800008d10783b */ /* 0x000fea0000000200 */
[-C--:B---3--:R-:W-:Y:S06]  /*1620*/  HMMA.16816.F32 R72, R24, R84.reuse, R72 ;  /* 0x000000541848723c */ /* 0x088fec0000001848 */
[----:B------:R-:W-:Y:S06]  /*1630*/  HMMA.16816.F32 R68, R20, R84, R68 ;  /* 0x000000541444723c */ /* 0x000fec0000001844 */
[-C--:B------:R-:W-:Y:S06]  /*1640*/  HMMA.16816.F32 R128, R24, R86.reuse, R128 ;  /* 0x000000561880723c */ /* 0x080fec0000001880 */
[----:B------:R-:W-:Y:S06]  /*1650*/  HMMA.16816.F32 R64, R20, R86, R64 ;  /* 0x000000561440723c */ /* 0x000fec0000001840 */
[----:B------:R-:W-:Y:S06]  /*1660*/  HMMA.16816.F32 R28, R112, R4, R28 ;  /* 0x00000004701c723c */ /* 0x000fec000000181c */
[-C--:B------:R-:W-:Y:S06]  /*1670*/  HMMA.16816.F32 R76, R8, R6.reuse, R76 ;  /* 0x00000006084c723c */ /* 0x080fec000000184c */
[----:B------:R-:W-:Y:S01]  /*1680*/  HMMA.16816.F32 R80, R112, R6, R80 ;  /* 0x000000067050723c */ /* 0x000fe20000001850 */
[----:B------:R-:W3:Y:S05]  /*1690*/  LDSM.16.M88.4 R4, [R222+0x1800] ;  /* 0x00180000de04783b */ /* 0x000eea0000000200 */
[C---:B-1----:R-:W-:Y:S06]  /*16a0*/  HMMA.16816.F32 R108, R92.reuse, R32, R108 ;  /* 0x000000205c6c723c */ /* 0x042fec000000186c */
[----:B------:R-:W-:Y:S01]  /*16b0*/  HMMA.16816.F32 R104, R92, R34, R104 ;  /* 0x000000225c68723c */ /* 0x000fe20000001868 */
[----:B------:R-:W-:Y:S01]  /*16c0*/  FMUL.FTZ R28, R28, UR4 ;  /* 0x000000041c1c7c20 */ /* 0x000fe20008410000 */
[----:B------:R-:W-:Y:S01]  /*16d0*/  FMUL.FTZ R29, R29, UR4 ;  /* 0x000000041d1d7c20 */ /* 0x000fe20008410000 */
[----:B------:R-:W-:Y:S01]  /*16e0*/  FMUL.FTZ R30, R30, UR4 ;  /* 0x000000041e1e7c20 */ /* 0x000fe20008410000 */
[----:B------:R-:W-:Y:S01]  /*16f0*/  FMUL.FTZ R31, R31, UR4 ;  /* 0x000000041f1f7c20 */ /* 0x000fe20008410000 */
[----:B------:R-:W-:Y:S01]  /*1700*/  MUFU.TANH R96, R28 ;  /* 0x0000001c00607308 */ /* 0x000fe20000002400 */
[----:B--2---:R-:W-:Y:S01]  /*1710*/  HMMA.16816.F32 R72, R8, R12, R72 ;  /* 0x0000000c0848723c */ /* 0x004fe20000001848 */
[----:B------:R-:W-:Y:S01]  /*1720*/  FMUL.FTZ R84, R76, UR4 ;  /* 0x000000044c547c20 */ /* 0x000fe20008410000 */
[----:B------:R-:W-:Y:S01]  /*1730*/  FMUL.FTZ R78, R78, UR4 ;  /* 0x000000044e4e7c20 */ /* 0x000fe20008410000 */
[----:B------:R-:W-:Y:S01]  /*1740*/  FMUL.FTZ R76, R77, UR4 ;  /* 0x000000044d4c7c20 */ /* 0x000fe20008410000 */
[----:B------:R-:W-:-:S02]  /*1750*/  FMUL.FTZ R77, R79, UR4 ;  /* 0x000000044f4d7c20 */ /* 0x000fc40008410000 */
[----:B------:R-:W-:Y:S01]  /*1760*/  HMMA.16816.F32 R68, R112, R12, R68 ;  /* 0x0000000c7044723c */ /* 0x000fe20000001844 */
[----:B------:R-:W-:Y:S01]  /*1770*/  MUFU.TANH R122, R29 ;  /* 0x0000001d007a7308 */ /* 0x000fe20000002400 */
[----:B------:R-:W-:Y:S01]  /*1780*/  FMUL.FTZ R80, R80, UR4 ;  /* 0x0000000450507c20 */ /* 0x000fe20008410000 */
[----:B------:R-:W-:-:S03]  /*1790*/  FMUL.FTZ R79, R83, UR4 ;  /* 0x00000004534f7c20 */ /* 0x000fc60008410000 */
[----:B------:R-:W-:Y:S03]  /*17a0*/  HMMA.16816.F32 R60, R88, R32, R60 ;  /* 0x00000020583c723c */ /* 0x000fe6000000183c */
[----:B------:R-:W-:Y:S03]  /*17b0*/  MUFU.TANH R123, R30 ;  /* 0x0000001e007b7308 */ /* 0x000fe60000002400 */
[----:B------:R-:W-:Y:S05]  /*17c0*/  HMMA.16816.F32 R128, R8, R14, R128 ;  /* 0x0000000e0880723c */ /* 0x000fea0000001880 */
[----:B------:R1:W2:Y:S01]  /*17d0*/  MUFU.TANH R133, R31 ;  /* 0x0000001f00857308 */ /* 0x0002a20000002400 */
[----:B------:R-:W-:Y:S01]  /*17e0*/  HMMA.16816.F32 R56, R88, R34, R56 ;  /* 0x000000225838723c */ /* 0x000fe20000001838 */
[----:B------:R-:W-:Y:S01]  /*17f0*/  FMUL.FTZ R74, R74, UR4 ;  /* 0x000000044a4a7c20 */ /* 0x000fe20008410000 */
[----:B------:R-:W-:-:S04]  /*1800*/  FMUL.FTZ R75, R75, UR4 ;  /* 0x000000044b4b7c20 */ /* 0x000fc80008410000 */
[----:B------:R-:W-:Y:S01]  /*1810*/  HMMA.16816.F32 R64, R112, R14, R64 ;  /* 0x0000000e7040723c */ /* 0x000fe20000001840 */
[----:B------:R-:W4:Y:S01]  /*1820*/  LDSM.16.M88.4 R12, [R222+0x1c00] ;  /* 0x001c0000de0c783b */ /* 0x000f220000000200 */
[----:B------:R-:W2:Y:S01]  /*1830*/  MUFU.TANH R84, R84 ;  /* 0x0000005400547308 */ /* 0x000ea20000002400 */
[----:B------:R-:W-:Y:S01]  /*1840*/  FMUL.FTZ R32, R68, UR4 ;  /* 0x0000000444207c20 */ /* 0x000fe20008410000 */
[----:B------:R-:W-:Y:S01]  /*1850*/  FMUL.FTZ R68, R69, UR4 ;  /* 0x0000000445447c20 */ /* 0x000fe20008410000 */
[----:B------:R-:W-:Y:S01]  /*1860*/  FMUL.FTZ R33, R70, UR4 ;  /* 0x0000000446217c20 */ /* 0x000fe20008410000 */
[----:B------:R-:W-:Y:S01]  /*1870*/  HMMA.16816.F32 R100, R92, R116, R100 ;  /* 0x000000745c64723c */ /* 0x000fe20000001864 */
[----:B------:R-:W-:Y:S01]  /*1880*/  FMUL.FTZ R35, R71, UR4 ;  /* 0x0000000447237c20 */ /* 0x000fe20008410000 */
[----:B-1----:R-:W-:Y:S02]  /*1890*/  LDSM.16.M88.4 R28, [R222+0x2800] ;  /* 0x00280000de1c783b */ /* 0x002fe40000000200 */
[----:B------:R1:W-:Y:S02]  /*18a0*/  MUFU.TANH R121, R78 ;  /* 0x0000004e00797308 */ /* 0x0003e40000002400 */
[----:B---3--:R-:W-:Y:S01]  /*18b0*/  HMMA.16816.F32 R108, R44, R4, R108 ;  /* 0x000000042c6c723c */ /* 0x008fe2000000186c */
[----:B------:R-:W-:Y:S01]  /*18c0*/  FMUL.FTZ R86, R128, UR4 ;  /* 0x0000000480567c20 */ /* 0x000fe20008410000 */
[----:B------:R-:W-:Y:S01]  /*18d0*/  FMUL.FTZ R98, R129, UR4 ;  /* 0x0000000481627c20 */ /* 0x000fe20008410000 */
[----:B------:R-:W-:Y:S01]  /*18e0*/  FMUL.FTZ R130, R130, UR4 ;  /* 0x0000000482827c20 */ /* 0x000fe20008410000 */
[----:B------:R-:W-:-:S02]  /*18f0*/  FMUL.FTZ R131, R131, UR4 ;  /* 0x0000000483837c20 */ /* 0x000fc40008410000 */
[C---:B------:R-:W-:Y:S01]  /*1900*/  HMMA.16816.F32 R60, R36.reuse, R4, R60 ;  /* 0x00000004243c723c */ /* 0x040fe2000000183c */
[----:B------:R-:W3:Y:S05]  /*1910*/  MUFU.TANH R76, R76 ;  /* 0x0000004c004c7308 */ /* 0x000eea0000002400 */
[-C--:B------:R-:W-:Y:S01]  /*1920*/  HMMA.16816.F32 R56, R36, R6.reuse, R56 ;  /* 0x000000062438723c */ /* 0x080fe20000001838 */
[----:B------:R-:W-:Y:S01]  /*1930*/  FMUL.FTZ R34, R64, UR4 ;  /* 0x0000000440227c20 */ /* 0x000fe20008410000 */
[----:B------:R-:W-:Y:S01]  /*1940*/  FMUL.FTZ R65, R65, UR4 ;  /* 0x0000000441417c20 */ /* 0x000fe20008410000 */
[----:B------:R-:W-:Y:S01]  /*1950*/  MUFU.TANH R80, R80 ;  /* 0x0000005000507308 */ /* 0x000fe20000002400 */
[----:B-1----:R-:W-:Y:S01]  /*1960*/  FMUL.FTZ R78, R72, UR4 ;  /* 0x00000004484e7c20 */ /* 0x002fe20008410000 */
[----:B------:R-:W-:Y:S01]  /*1970*/  FMUL.FTZ R72, R73, UR4 ;  /* 0x0000000449487c20 */ /* 0x000fe20008410000 */
[----:B------:R-:W-:Y:S01]  /*1980*/  HMMA.16816.F32 R104, R44, R6, R104 ;  /* 0x000000062c68723c */ /* 0x000fe20000001868 */
[----:B------:R-:W1:Y:S01]  /*1990*/  LDSM.16.M88.4 R4, [R141+0x8c00] ;  /* 0x008c00008d04783b */ /* 0x000e620000000200 */
[----:B------:R-:W-:-:S03]  /*19a0*/  FMUL.FTZ R67, R67, UR4 ;  /* 0x0000000443437c20 */ /* 0x000fc60008410000 */
[----:B------:R-:W-:Y:S01]  /*19b0*/  MUFU.TANH R78, R78 ;  /* 0x0000004e004e7308 */ /* 0x000fe20000002400 */
[----:B------:R-:W-:Y:S06]  /*19c0*/  HMMA.16816.F32 R124, R92, R118, R124 ;  /* 0x000000765c7c723c */ /* 0x000fec000000187c */
[----:B------:R-:W-:Y:S01]  /*19d0*/  HMMA.16816.F32 R52, R88, R116, R52 ;  /* 0x000000745834723c */ /* 0x000fe20000001834 */
[----:B------:R-:W-:Y:S01]  /*19e0*/  FMUL.FTZ R92, R81, UR4 ;  /* 0x00000004515c7c20 */ /* 0x000fe20008410000 */
[----:B------:R-:W-:Y:S01]  /*19f0*/  MUFU.TANH R72, R72 ;  /* 0x0000004800487308 */ /* 0x000fe20000002400 */
[----:B------:R-:W-:-:S03]  /*1a00*/  FMUL.FTZ R81, R82, UR4 ;  /* 0x0000000452517c20 */ /* 0x000fc60008410000 */
[----:B------:R-:W-:Y:S04]  /*1a10*/  HMMA.16816.F32 R48, R88, R118, R48 ;  /* 0x000000765830723c */ /* 0x000fe80000001830 */
[----:B------:R-:W-:Y:S02]  /*1a20*/  MUFU.TANH R92, R92 ;  /* 0x0000005c005c7308 */ /* 0x000fe40000002400 */
[----:B----4-:R-:W-:Y:S06]  /*1a30*/  HMMA.16816.F32 R100, R44, R12, R100 ;  /* 0x0000000c2c64723c */ /* 0x010fec0000001864 */
[-C--:B------:R-:W-:Y:S01]  /*1a40*/  HMMA.16816.F32 R108, R24, R16.reuse, R108 ;  /* 0x00000010186c723c */ /* 0x080fe2000000186c */
[----:B------:R-:W-:Y:S05]  /*1a50*/  MUFU.TANH R86, R86 ;  /* 0x0000005600567308 */ /* 0x000fea0000002400 */
[----:B------:R-:W-:Y:S03]  /*1a60*/  HMMA.16816.F32 R60, R20, R16, R60 ;  /* 0x00000010143c723c */ /* 0x000fe6000000183c */
[----:B------:R-:W-:Y:S03]  /*1a70*/  MUFU.TANH R32, R32 ;  /* 0x0000002000207308 */ /* 0x000fe60000002400 */
[-C--:B------:R-:W-:Y:S05]  /*1a80*/  HMMA.16816.F32 R104, R24, R18.reuse, R104 ;  /* 0x000000121868723c */ /* 0x080fea0000001868 */
[----:B------:R-:W-:Y:S01]  /*1a90*/  MUFU.TANH R98, R98 ;  /* 0x0000006200627308 */ /* 0x000fe20000002400 */
[----:B------:R-:W-:Y:S01]  /*1aa0*/  HMMA.16816.F32 R56, R20, R18, R56 ;  /* 0x000000121438723c */ /* 0x000fe20000001838 */
[----:B------:R-:W4:Y:S01]  /*1ab0*/  LDSM.16.M88.4 R16, [R222+0x2c00] ;  /* 0x002c0000de10783b */ /* 0x000f220000000200 */
[----:B------:R-:W-:-:S04]  /*1ac0*/  DEPBAR.LE SB0, 0x0 ;  /* 0x000080000000791a */ /* 0x000fc80000000000 */
[----:B------:R-:W-:Y:S01]  /*1ad0*/  HMMA.16816.F32 R124, R44, R14, R124 ;  /* 0x0000000e2c7c723c */ /* 0x000fe2000000187c */
[----:B------:R-:W-:Y:S05]  /*1ae0*/  MUFU.TANH R68, R68 ;  /* 0x0000004400447308 */ /* 0x000fea0000002400 */
[C---:B------:R-:W-:Y:S03]  /*1af0*/  HMMA.16816.F32 R52, R36.reuse, R12, R52 ;  /* 0x0000000c2434723c */ /* 0x040fe60000001834 */
[----:B------:R-:W-:Y:S03]  /*1b00*/  MUFU.TANH R34, R34 ;  /* 0x0000002200227308 */ /* 0x000fe60000002400 */
[----:B------:R-:W-:Y:S05]  /*1b10*/  HMMA.16816.F32 R48, R36, R14, R48 ;  /* 0x0000000e2430723c */ /* 0x000fea0000001830 */
[----:B------:R-:W3:Y:S01]  /*1b20*/  MUFU.TANH R81, R81 ;  /* 0x0000005100517308 */ /* 0x000ee20000002400 */
[----:B-1----:R-:W-:Y:S06]  /*1b30*/  HMMA.16816.F32 R100, R24, R4, R100 ;  /* 0x000000041864723c */ /* 0x002fec0000001864 */
[----:B------:R-:W-:Y:S01]  /*1b40*/  HMMA.16816.F32 R108, R8, R28, R108 ;  /* 0x0000001c086c723c */ /* 0x000fe2000000186c */
[----:B------:R-:W-:Y:S05]  /*1b50*/  MUFU.TANH R70, R65 ;  /* 0x0000004100467308 */ /* 0x000fea0000002400 */
[----:B------:R-:W-:Y:S03]  /*1b60*/  HMMA.16816.F32 R124, R24, R6, R124 ;  /* 0x00000006187c723c */ /* 0x000fe6000000187c */
[----:B------:R-:W1:Y:S03]  /*1b70*/  MUFU.TANH R79, R79 ;  /* 0x0000004f004f7308 */ /* 0x000e660000002400 */
[----:B------:R-:W-:Y:S05]  /*1b80*/  HMMA.16816.F32 R52, R20, R4, R52 ;  /* 0x000000041434723c */ /* 0x000fea0000001834 */
[----:B------:R-:W4:Y:S01]  /*1b90*/  MUFU.TANH R33, R33 ;  /* 0x0000002100217308 */ /* 0x000f220000002400 */
[----:B------:R-:W-:Y:S01]  /*1ba0*/  HMMA.16816.F32 R104, R8, R30, R104 ;  /* 0x0000001e0868723c */ /* 0x000fe20000001868 */
[----:B------:R-:W-:-:S02]  /*1bb0*/  FMNMX.FTZ R5, R120, R2, !PT ;  /* 0x0000000278057209 */ /* 0x000fc40007810000 */
[----:B--2---:R-:W-:Y:S02]  /*1bc0*/  FMNMX.FTZ R4, R123, R133, !PT ;  /* 0x000000857b047209 */ /* 0x004fe40007810000 */
[----:B------:R-:W-:Y:S01]  /*1bd0*/  FMNMX.FTZ R5, R84, R5, !PT ;  /* 0x0000000554057209 */ /* 0x000fe20007810000 */
[----:B------:R-:W-:Y:S01]  /*1be0*/  HMMA.16816.F32 R48, R20, R6, R48 ;  /* 0x000000061430723c */ /* 0x000fe20000001830 */
[----:B------:R-:W-:Y:S01]  /*1bf0*/  FMUL.FTZ R108, R108, UR4 ;  /* 0x000000046c6c7c20 */ /* 0x000fe20008410000 */
[----:B------:R-:W-:Y:S01]  /*1c00*/  FMUL.FTZ R109, R109, UR4 ;  /* 0x000000046d6d7c20 */ /* 0x000fe20008410000 */
[----:B---3--:R-:W-:Y:S01]  /*1c10*/  FMNMX.FTZ R5, R76, R5, !PT ;  /* 0x000000054c057209 */ /* 0x008fe20007810000 */
[----:B------:R-:W2:Y:S01]  /*1c20*/  MUFU.TANH R35, R35 ;  /* 0x0000002300237308 */ /* 0x000ea20000002400 */
[----:B------:R-:W-:Y:S01]  /*1c30*/  FMNMX.FTZ R4, R81, R4, !PT ;  /* 0x0000000451047209 */ /* 0x000fe20007810000 */
[----:B------:R-:W-:Y:S01]  /*1c40*/  HMMA.16816.F32 R60, R112, R28, R60 ;  /* 0x0000001c703c723c */ /* 0x000fe2000000183c */
[----:B------:R-:W-:Y:S01]  /*1c50*/  FMNMX.FTZ R7, R96, R122, !PT ;  /* 0x0000007a60077209 */ /* 0x000fe20007810000 */
[----:B------:R-:W-:Y:S01]  /*1c60*/  FMUL.FTZ R110, R110, UR4 ;  /* 0x000000046e6e7c20 */ /* 0x000fe20008410000 */
[----:B-1----:R-:W-:-:S03]  /*1c70*/  FMNMX.FTZ R4, R79, R4, !PT ;  /* 0x000000044f047209 */ /* 0x002fc60007810000 */
[----:B----4-:R-:W-:Y:S01]  /*1c80*/  HMMA.16816.F32 R100, R8, R16, R100 ;  /* 0x000000100864723c */ /* 0x010fe20000001864 */
[----:B------:R-:W1:Y:S01]  /*1c90*/  MUFU.TANH R172, R108 ;  /* 0x0000006c00ac7308 */ /* 0x000e620000002400 */
[----:B------:R-:W-:Y:S01]  /*1ca0*/  FMUL.FTZ R29, R66, UR4 ;  /* 0x00000004421d7c20 */ /* 0x000fe20008410000 */
[----:B------:R-:W-:-:S03]  /*1cb0*/  FMNMX.FTZ R4, R33, R4, !PT ;  /* 0x0000000421047209 */ /* 0x000fc60007810000 */
[----:B------:R-:W-:Y:S01]  /*1cc0*/  HMMA.16816.F32 R56, R112, R30, R56 ;  /* 0x0000001e7038723c */ /* 0x000fe20000001838 */
[----:B------:R-:W-:Y:S01]  /*1cd0*/  FMUL.FTZ R104, R104, UR4 ;  /* 0x0000000468687c20 */ /* 0x000fe20008410000 */
[----:B------:R-:W-:Y:S01]  /*1ce0*/  FMUL.FTZ R105, R105, UR4 ;  /* 0x0000000469697c20 */ /* 0x000fe20008410000 */
[----:B------:R-:W3:Y:S01]  /*1cf0*/  MUFU.TANH R186, R109 ;  /* 0x0000006d00ba7308 */ /* 0x000ee20000002400 */
[----:B--2---:R-:W-:Y:S02]  /*1d00*/  FMNMX.FTZ R4, R35, R4, !PT ;  /* 0x0000000423047209 */ /* 0x004fe40007810000 */
[----:B------:R-:W-:Y:S05]  /*1d10*/  HMMA.16816.F32 R124, R8, R18, R124 ;  /* 0x00000012087c723c */ /* 0x000fea000000187c */
[----:B------:R-:W2:Y:S01]  /*1d20*/  MUFU.TANH R202, R104 ;  /* 0x0000006800ca7308 */ /* 0x000ea20000002400 */
[C---:B------:R-:W-:Y:S01]  /*1d30*/  HMMA.16816.F32 R52, R112.reuse, R16, R52 ;  /* 0x000000107034723c */ /* 0x040fe20000001834 */
[----:B------:R-:W-:Y:S01]  /*1d40*/  FMNMX.FTZ R9, R78, R5, !PT ;  /* 0x000000054e097209 */ /* 0x000fe20007810000 */
[----:B------:R-:W-:Y:S01]  /*1d50*/  FMUL.FTZ R60, R60, UR4 ;  /* 0x000000043c3c7c20 */ /* 0x000fe20008410000 */
[----:B------:R-:W-:Y:S01]  /*1d60*/  FMNMX.FTZ R5, R80, R7, !PT ;  /* 0x0000000750057209 */ /* 0x000fe20007810000 */
[----:B------:R-:W-:Y:S01]  /*1d70*/  FMUL.FTZ R61, R61, UR4 ;  /* 0x000000043d3d7c20 */ /* 0x000fe20008410000 */
[----:B------:R-:W-:Y:S01]  /*1d80*/  FMNMX.FTZ R7, R72, R9, !PT ;  /* 0x0000000948077209 */ /* 0x000fe20007810000 */
[----:B------:R-:W-:Y:S01]  /*1d90*/  HMMA.16816.F32 R48, R112, R18, R48 ;  /* 0x000000127030723c */ /* 0x000fe20000001830 */
[----:B------:R-:W-:Y:S01]  /*1da0*/  FMNMX.FTZ R5, R92, R5, !PT ;  /* 0x000000055c057209 */ /* 0x000fe20007810000 */
[----:B------:R-:W4:Y:S01]  /*1db0*/  MUFU.TANH R174, R60 ;  /* 0x0000003c00ae7308 */ /* 0x000f220000002400 */
[----:B------:R-:W-:Y:S01]  /*1dc0*/  FMNMX.FTZ R7, R86, R7, !PT ;  /* 0x0000000756077209 */ /* 0x000fe20007810000 */
[----:B------:R-:W-:Y:S01]  /*1dd0*/  FMUL.FTZ R100, R100, UR4 ;  /* 0x0000000464647c20 */ /* 0x000fe20008410000 */
[----:B------:R-:W-:Y:S01]  /*1de0*/  FMNMX.FTZ R5, R32, R5, !PT ;  /* 0x0000000520057209 */ /* 0x000fe20007810000 */
[----:B------:R-:W-:Y:S01]  /*1df0*/  FMUL.FTZ R56, R56, UR4 ;  /* 0x0000000438387c20 */ /* 0x000fe20008410000 */
[----:B------:R-:W-:Y:S01]  /*1e00*/  FMNMX.FTZ R9, R98, R7, !PT ;  /* 0x0000000762097209 */ /* 0x000fe20007810000 */
[----:B------:R-:W-:Y:S01]  /*1e10*/  FMUL.FTZ R101, R101, UR4 ;  /* 0x0000000465657c20 */ /* 0x000fe20008410000 */
[----:B------:R-:W-:Y:S01]  /*1e20*/  FMNMX.FTZ R7, R68, R5, !PT ;  /* 0x0000000544077209 */ /* 0x000fe20007810000 */
[----:B------:R-:W4:Y:S01]  /*1e30*/  MUFU.TANH R196, R105 ;  /* 0x0000006900c47308 */ /* 0x000f220000002400 */
[----:B-1----:R-:W-:Y:S01]  /*1e40*/  FMNMX.FTZ R5, R172, R9, !PT ;  /* 0x00000009ac057209 */ /* 0x002fe20007810000 */
[----:B------:R-:W-:Y:S01]  /*1e50*/  FMUL.FTZ R36, R57, UR4 ;  /* 0x0000000439247c20 */ /* 0x000fe20008410000 */
[----:B------:R-:W-:Y:S01]  /*1e60*/  FMUL.FTZ R124, R124, UR4 ;  /* 0x000000047c7c7c20 */ /* 0x000fe20008410000 */
[----:B------:R-:W-:Y:S01]  /*1e70*/  FMNMX.FTZ R7, R34, R7, !PT ;  /* 0x0000000722077209 */ /* 0x000fe20007810000 */
[----:B------:R-:W-:Y:S01]  /*1e80*/  FMUL.FTZ R125, R125, UR4 ;  /* 0x000000047d7d7c20 */ /* 0x000fe20008410000 */
[----:B---3--:R-:W-:Y:S01]  /*1e90*/  FMNMX.FTZ R5, R186, R5, !PT ;  /* 0x00000005ba057209 */ /* 0x008fe20007810000 */
[----:B------:R-:W-:Y:S01]  /*1ea0*/  FMUL.FTZ R39, R58, UR4 ;  /* 0x000000043a277c20 */ /* 0x000fe20008410000 */
[----:B------:R-:W1:Y:S01]  /*1eb0*/  MUFU.TANH R178, R61 ;  /* 0x0000003d00b27308 */ /* 0x000e620000002400 */
[----:B------:R-:W-:Y:S01]  /*1ec0*/  FMUL.FTZ R52, R52, UR4 ;  /* 0x0000000434347c20 */ /* 0x000fe20008410000 */
[----:B------:R-:W-:Y:S01]  /*1ed0*/  FMNMX.FTZ R7, R70, R7, !PT ;  /* 0x0000000746077209 */ /* 0x000fe20007810000 */
[----:B------:R-:W-:Y:S01]  /*1ee0*/  FMUL.FTZ R37, R59, UR4 ;  /* 0x000000043b257c20 */ /* 0x000fe20008410000 */
[----:B--2---:R-:W-:Y:S01]  /*1ef0*/  FMNMX.FTZ R5, R202, R5, !PT ;  /* 0x00000005ca057209 */ /* 0x004fe20007810000 */
[----:B------:R-:W-:Y:S01]  /*1f00*/  FMUL.FTZ R62, R62, UR4 ;  /* 0x000000043e3e7c20 */ /* 0x000fe20008410000 */
[----:B------:R-:W-:Y:S01]  /*1f10*/  FMUL.FTZ R63, R63, UR4 ;  /* 0x000000043f3f7c20 */ /* 0x000fe20008410000 */
[----:B------:R-:W-:Y:S01]  /*1f20*/  FMUL.FTZ R53, R53, UR4 ;  /* 0x0000000435357c20 */ /* 0x000fe20008410000 */
[----:B------:R-:W2:Y:S01]  /*1f30*/  MUFU.TANH R200, R100 ;  /* 0x0000006400c87308 */ /* 0x000ea20000002400 */
[----:B------:R-:W-:Y:S01]  /*1f40*/  FMUL.FTZ R54, R54, UR4 ;  /* 0x0000000436367c20 */ /* 0x000fe20008410000 */
[----:B------:R-:W-:Y:S01]  /*1f50*/  FMUL.FTZ R55, R55, UR4 ;  /* 0x0000000437377c20 */ /* 0x000fe20008410000 */
[----:B------:R-:W-:Y:S01]  /*1f60*/  FMUL.FTZ R48, R48, UR4 ;  /* 0x0000000430307c20 */ /* 0x000fe20008410000 */
[----:B----4-:R-:W-:Y:S01]  /*1f70*/  FMNMX.FTZ R7, R174, R7, !PT ;  /* 0x00000007ae077209 */ /* 0x010fe20007810000 */
[----:B------:R-:W-:Y:S01]  /*1f80*/  FMUL.FTZ R49, R49, UR4 ;  /* 0x0000000431317c20 */ /* 0x000fe20008410000 */
[----:B------:R-:W-:Y:S01]  /*1f90*/  FMNMX.FTZ R5, R196, R5, !PT ;  /* 0x00000005c4057209 */ /* 0x000fe20007810000 */
[----:B------:R-:W-:Y:S01]  /*1fa0*/  FMUL.FTZ R50, R50, UR4 ;  /* 0x0000000432327c20 */ /* 0x000fe20008410000 */
[----:B------:R-:W3:Y:S01]  /*1fb0*/  MUFU.TANH R180, R56 ;  /* 0x0000003800b47308 */ /* 0x000ee20000002400 */
[----:B-1----:R-:W-:-:S07]  /*1fc0*/  FMNMX.FTZ R7, R178, R7, !PT ;  /* 0x00000007b2077209 */ /* 0x002fce0007810000 */
[----:B------:R-:W1:Y:S01]  /*1fd0*/  MUFU.TANH R198, R101 ;  /* 0x0000006500c67308 */ /* 0x000e620000002400 */
[----:B--2---:R-:W-:-:S07]  /*1fe0*/  FMNMX.FTZ R5, R200, R5, !PT ;  /* 0x00000005c8057209 */ /* 0x004fce0007810000 */
[----:B------:R-:W2:Y:S01]  /*1ff0*/  MUFU.TANH R29, R29 ;  /* 0x0000001d001d7308 */ /* 0x000ea20000002400 */
[----:B---3--:R-:W-:-:S07]  /*2000*/  FMNMX.FTZ R7, R180, R7, !PT ;  /* 0x00000007b4077209 */ /* 0x008fce0007810000 */
        /* <DEDUP_REMOVED lines=12> */
[----:B------:R3:W4:Y:S01]  /*20d0*/  MUFU.TANH R87, R74 ;  /* 0x0000004a00577308 */ /* 0x0007220000002400 */
[----:B-1----:R-:W-:-:S07]  /*20e0*/  FMNMX.FTZ R168, R204, R5, !PT ;  /* 0x00000005cca87209 */ /* 0x002fce0007810000 */
[----:B------:R3:W1:Y:S08]  /*20f0*/  MUFU.TANH R85, R75 ;  /* 0x0000004b00557308 */ /* 0x0006700000002400 */
[----:B------:R3:W1:Y:S08]  /*2100*/  MUFU.TANH R171, R130 ;  /* 0x0000008200ab7308 */ /* 0x0006700000002400 */
[----:B------:R3:W1:Y:S08]  /*2110*/  MUFU.TANH R173, R131 ;  /* 0x0000008300ad7308 */ /* 0x0006700000002400 */
[----:B------:R3:W1:Y:S08]  /*2120*/  MUFU.TANH R201, R110 ;  /* 0x0000006e00c97308 */ /* 0x0006700000002400 */
[----:B------:R3:W1:Y:S08]  /*2130*/  MUFU.TANH R183, R62 ;  /* 0x0000003e00b77308 */ /* 0x0006700000002400 */
[----:B------:R3:W1:Y:S08]  /*2140*/  MUFU.TANH R185, R63 ;  /* 0x0000003f00b97308 */ /* 0x0006700000002400 */
[----:B------:R-:W1:Y:S08]  /*2150*/  MUFU.TANH R39, R39 ;  /* 0x0000002700277308 */ /* 0x000e700000002400 */
[----:B------:R-:W1:Y:S08]  /*2160*/  MUFU.TANH R37, R37 ;  /* 0x0000002500257308 */ /* 0x000e700000002400 */
[----:B------:R3:W1:Y:S08]  /*2170*/  MUFU.TANH R190, R53 ;  /* 0x0000003500be7308 */ /* 0x0006700000002400 */
[----:B------:R3:W1:Y:S08]  /*2180*/  MUFU.TANH R195, R54 ;  /* 0x0000003600c37308 */ /* 0x0006700000002400 */
[----:B------:R3:W1:Y:S08]  /*2190*/  MUFU.TANH R193, R55 ;  /* 0x0000003700c17308 */ /* 0x0006700000002400 */
[----:B------:R3:W1:Y:S08]  /*21a0*/  MUFU.TANH R194, R48 ;  /* 0x0000003000c27308 */ /* 0x0006700000002400 */
[----:B------:R3:W1:Y:S01]  /*21b0*/  MUFU.TANH R188, R49 ;  /* 0x0000003100bc7308 */ /* 0x0006620000002400 */
[----:B------:R-:W-:Y:S06]  /*21c0*/  BAR.SYNC.DEFER_BLOCKING 0x0 ;  /* 0x0000000000007b1d */ /* 0x000fec0000010000 */
[----:B--2-4-:R-:W-:Y:S05]  /*21d0*/  @!P0 BRA `(.L_x_501) ;  /* 0x0000000000588947 */ /* 0x014fea0003800000 */
        /* <DEDUP_REMOVED lines=22> */
.L_x_501:
[----:B-1----:R-:W-:Y:S01]  /*2340*/  FMNMX.FTZ R4, R183, R4, !PT ;  /* 0x00000004b7047209 */ /* 0x002fe20007810000 */
[----:B------:R-:W1:Y:S01]  /*2350*/  MUFU.TANH R191, R50 ;  /* 0x0000003200bf7308 */ /* 0x000e620000002400 */
[----:B------:R-:W-:Y:S01]  /*2360*/  FMNMX.FTZ R5, R190, R7, !PT ;  /* 0x00000007be057209 */ /* 0x000fe20007810000 */
[----:B------:R-:W-:Y:S01]  /*2370*/  FMUL.FTZ R51, R51, UR4 ;  /* 0x0000000433337c20 */ /* 0x000fe20008410000 */
[----:B------:R-:W4:Y:S01]  /*2380*/  SHFL.BFLY PT, R7, R168, 0x2, 0x1f ;  /* 0x0c401f00a8077f89 */ /* 0x000f2200000e0000 */
[----:B------:R-:W-:Y:S01]  /*2390*/  FMNMX.FTZ R4, R185, R4, !PT ;  /* 0x00000004b9047209 */ /* 0x000fe20007810000 */
[----:B------:R-:W-:Y:S01]  /*23a0*/  FMUL.FTZ R111, R111, UR4 ;  /* 0x000000046f6f7c20 */ /* 0x000fe20008410000 */
[----:B------:R-:W-:Y:S01]  /*23b0*/  FMNMX.FTZ R5, R194, R5, !PT ;  /* 0x00000005c2057209 */ /* 0x000fe20007810000 */
[----:B------:R-:W-:Y:S01]  /*23c0*/  FMUL.FTZ R106, R106, UR4 ;  /* 0x000000046a6a7c20 */ /* 0x000fe20008410000 */
[----:B------:R-:W-:Y:S01]  /*23d0*/  FMNMX.FTZ R4, R39, R4, !PT ;  /* 0x0000000427047209 */ /* 0x000fe20007810000 */
[----:B------:R-:W5:Y:S01]  /*23e0*/  MUFU.TANH R187, R51 ;  /* 0x0000003300bb7308 */ /* 0x000f620000002400 */
[----:B------:R-:W-:Y:S01]  /*23f0*/  FMNMX.FTZ R6, R3, R97, !PT ;  /* 0x0000006103067209 */ /* 0x000fe20007810000 */
[----:B------:R-:W-:Y:S01]  /*2400*/  FMUL.FTZ R107, R107, UR4 ;  /* 0x000000046b6b7c20 */ /* 0x000fe20008410000 */
[----:B------:R-:W-:Y:S01]  /*2410*/  FMNMX.FTZ R4, R37, R4, !PT ;  /* 0x0000000425047209 */ /* 0x000fe20007810000 */
[----:B------:R-:W-:Y:S01]  /*2420*/  FMUL.FTZ R102, R102, UR4 ;  /* 0x0000000466667c20 */ /* 0x000fe20008410000 */
[----:B------:R-:W-:Y:S01]  /*2430*/  FMNMX.FTZ R5, R188, R5, !PT ;  /* 0x00000005bc057209 */ /* 0x000fe20007810000 */
[----:B------:R-:W-:Y:S01]  /*2440*/  FMUL.FTZ R103, R103, UR4 ;  /* 0x0000000467677c20 */ /* 0x000fe20008410000 */
[----:B------:R-:W-:Y:S01]  /*2450*/  FMNMX.FTZ R4, R195, R4, !PT ;  /* 0x00000004c3047209 */ /* 0x000fe20007810000 */
[----:B------:R-:W3:Y:S01]  /*2460*/  MUFU.TANH R213, R111 ;  /* 0x0000006f00d57308 */ /* 0x000ee20000002400 */
[----:B------:R-:W-:Y:S01]  /*2470*/  FMNMX.FTZ R6, R121, R6, !PT ;  /* 0x0000000679067209 */ /* 0x000fe20007810000 */
[----:B------:R-:W2:Y:S01]  /*2480*/  SHFL.BFLY PT, R166, R5, 0x2, 0x1f ;  /* 0x0c401f0005a67f89 */ /* 0x000ea200000e0000 */
[----:B------:R-:W-:Y:S01]  /*2490*/  FMNMX.FTZ R4, R193, R4, !PT ;  /* 0x00000004c1047209 */ /* 0x000fe20007810000 */
[----:B------:R-:W-:Y:S01]  /*24a0*/  FMUL.FTZ R126, R126, UR4 ;  /* 0x000000047e7e7c20 */ /* 0x000fe20008410000 */
[----:B------:R-:W-:Y:S01]  /*24b0*/  FMNMX.FTZ R6, R77, R6, !PT ;  /* 0x000000064d067209 */ /* 0x000fe20007810000 */
[----:B------:R-:W-:Y:S01]  /*24c0*/  FMUL.FTZ R127, R127, UR4 ;  /* 0x000000047f7f7c20 */ /* 0x000fe20008410000 */
[----:B-1----:R-:W-:Y:S01]  /*24d0*/  FMNMX.FTZ R4, R191, R4, !PT ;  /* 0x00000004bf047209 */ /* 0x002fe20007810000 */
[----:B------:R-:W1:Y:S01]  /*24e0*/  MUFU.TANH R211, R106 ;  /* 0x0000006a00d37308 */ /* 0x000e620000002400 */
[----:B------:R-:W-:Y:S01]  /*24f0*/  FMNMX.FTZ R6, R87, R6, !PT ;  /* 0x0000000657067209 */ /* 0x000fe20007810000 */
[----:B------:R-:W-:Y:S01]  /*2500*/  ULDC UR4, c[0x0][0x2ec] ;  /* 0x0000bb0000047ab9 */ /* 0x000fe20000000800 */
[----:B----4-:R-:W-:-:S02]  /*2510*/  FMNMX.FTZ R168, R168, R7, !PT ;  /* 0x00000007a8a87209 */ /* 0x010fc40007810000 */
[----:B-----5:R-:W-:Y:S02]  /*2520*/  FMNMX.FTZ R7, R187, R4, !PT ;  /* 0x00000004bb077209 */ /* 0x020fe40007810000 */
[----:B------:R-:W-:Y:S01]  /*2530*/  FMNMX.FTZ R6, R85, R6, !PT ;  /* 0x0000000655067209 */ /* 0x000fe20007810000 */
[----:B------:R-:W4:Y:S01]  /*2540*/  MUFU.TANH R209, R107 ;  /* 0x0000006b00d17308 */ /* 0x000f220000002400 */
[----:B------:R-:W5:Y:S01]  /*2550*/  SHFL.BFLY PT, R9, R168, 0x1, 0x1f ;  /* 0x0c201f00a8097f89 */ /* 0x000f6200000e0000 */
[----:B------:R-:W-:Y:S02]  /*2560*/  LEA R138, R139, R138, 0x5 ;  /* 0x0000008a8b8a7211 */ /* 0x000fe400078e28ff */
[----:B------:R-:W-:Y:S01]  /*2570*/  FMNMX.FTZ R6, R171, R6, !PT ;  /* 0x00000006ab067209 */ /* 0x000fe20007810000 */
[----:B------:R-:W5:Y:S01]  /*2580*/  SHFL.BFLY PT, R4, R7, 0x2, 0x1f ;  /* 0x0c401f0007047f89 */ /* 0x000f6200000e0000 */
[----:B------:R-:W-:Y:S02]  /*2590*/  IADD3 R221, R43, R138, RZ ;  /* 0x0000008a2bdd7210 */ /* 0x000fe40007ffe0ff */
[----:B------:R-:W-:Y:S01]  /*25a0*/  FMNMX.FTZ R6, R173, R6, !PT ;  /* 0x00000006ad067209 */ /* 0x000fe20007810000 */
[----:B------:R-:W5:Y:S01]  /*25b0*/  MUFU.TANH R205, R102 ;  /* 0x0000006600cd7308 */ /* 0x000f620000002400 */
[----:B--2---:R-:W-:-:S02]  /*25c0*/  FMNMX.FTZ R166, R5, R166, !PT ;  /* 0x000000a605a67209 */ /* 0x004fc40007810000 */
[----:B------:R-:W-:Y:S02]  /*25d0*/  FMNMX.FTZ R6, R201, R6, !PT ;  /* 0x00000006c9067209 */ /* 0x000fe40007810000 */
[----:B------:R-:W-:Y:S01]  /*25e0*/  LEA R221, R221, UR5, 0x1 ;  /* 0x00000005dddd7c11 */ /* 0x000fe2000f8e08ff */
[----:B------:R-:W2:Y:S01]  /*25f0*/  SHFL.BFLY PT, R5, R166, 0x1, 0x1f ;  /* 0x0c201f00a6057f89 */ /* 0x000ea200000e0000 */
[----:B---3--:R-:W-:Y:S01]  /*2600*/  FMNMX.FTZ R6, R213, R6, !PT ;  /* 0x00000006d5067209 */ /* 0x008fe20007810000 */
[----:B------:R-:W3:Y:S01]  /*2610*/  MUFU.TANH R181, R103 ;  /* 0x0000006700b57308 */ /* 0x000ee20000002400 */
[----:B------:R-:W-:Y:S01]  /*2620*/  IADD3 R220, R0, R221, RZ ;  /* 0x000000dd00dc7210 */ /* 0x000fe20007ffe0ff */
[----:B------:R-:W-:Y:S01]  /*2630*/  LDSM.16.MT88.4 R148, [R221+0x9000] ;  /* 0x00900000dd94783b */ /* 0x000fe20000004200 */
[----:B-1----:R-:W-:Y:S02]  /*2640*/  FMNMX.FTZ R6, R211, R6, !PT ;  /* 0x00000006d3067209 */ /* 0x002fe40007810000 */
[----:B------:R-:W-:Y:S01]  /*2650*/  LOP3.LUT R42, R42, 0xffffffe0, RZ, 0xc0, !PT ;  /* 0xffffffe02a2a7812 */ /* 0x000fe200078ec0ff */
[----:B------:R-:W-:Y:S01]  /*2660*/  LDSM.16.MT88.4 R116, [R221+0xa000] ;  /* 0x00a00000dd74783b */ /* 0x000fe20000004200 */
[----:B----4-:R-:W-:Y:S01]  /*2670*/  FMNMX.FTZ R6, R209, R6, !PT ;  /* 0x00000006d1067209 */ /* 0x010fe20007810000 */
[----:B------:R-:W1:Y:S01]  /*2680*/  MUFU.TANH R179, R126 ;  /* 0x0000007e00b37308 */ /* 0x000e620000002400 */
[----:B-----5:R-:W-:Y:S01]  /*2690*/  FMNMX.FTZ R168, R168, R9, !PT ;  /* 0x00000009a8a87209 */ /* 0x020fe20007810000 */
[----:B------:R-:W-:Y:S01]  /*26a0*/  LDSM.16.MT88.4 R20, [R221+0x9400] ;  /* 0x00940000dd14783b */ /* 0x000fe20000004200 */
[----:B------:R-:W-:-:S02]  /*26b0*/  FMNMX.FTZ R6, R205, R6, !PT ;  /* 0x00000006cd067209 */ /* 0x000fc40007810000 */
[----:B------:R-:W-:Y:S01]  /*26c0*/  FMNMX.FTZ R4, R7, R4, !PT ;  /* 0x0000000407047209 */ /* 0x000fe20007810000 */
[C---:B------:R-:W-:Y:S01]  /*26d0*/  FMUL.FTZ R207, R168.reuse, UR4 ;  /* 0x00000004a8cf7c20 */ /* 0x040fe20008410000 */
[----:B------:R-:W-:Y:S01]  /*26e0*/  FSETP.NEU.FTZ.AND P1, PT, R168, -INF , PT ;  /* 0xff800000a800780b */ /* 0x000fe20003f3d000 */
[----:B------:R-:W4:Y:S01]  /*26f0*/  MUFU.TANH R175, R127 ;  /* 0x0000007f00af7308 */ /* 0x000f220000002400 */
[----:B---3--:R-:W-:Y:S01]  /*2700*/  FMNMX.FTZ R6, R181, R6, !PT ;  /* 0x00000006b5067209 */ /* 0x008fe20007810000 */
[----:B------:R-:W3:Y:S01]  /*2710*/  SHFL.BFLY PT, R165, R4, 0x1, 0x1f ;  /* 0x0c201f0004a57f89 */ /* 0x000ee200000e0000 */
[----:B------:R-:W-:Y:S02]  /*2720*/  FSEL R207, R207, RZ, P1 ;  /* 0x000000ffcfcf7208 */ /* 0x000fe40000800000 */
[----:B------:R-:W-:Y:S01]  /*2730*/  IADD3 R237, -R42, R41, RZ ;  /* 0x000000292aed7210 */ /* 0x000fe20007ffe1ff */
[----:B------:R-:W-:Y:S01]  /*2740*/  LDSM.16.MT88.4 R100, [R220+0xa000] ;  /* 0x00a00000dc64783b */ /* 0x000fe20000004200 */
[----:B--2---:R-:W-:Y:S01]  /*2750*/  FMNMX.FTZ R166, R166, R5, !PT ;  /* 0x00000005a6a67209 */ /* 0x004fe20007810000 */
[--C-:B------:R-:W-:Y:S01]  /*2760*/  FFMA.FTZ R164, R120, UR4, -R207.reuse ;  /* 0x0000000478a47c23 */ /* 0x100fe200080108cf */
[--C-:B------:R-:W-:Y:S01]  /*2770*/  FFMA.FTZ R169, R2, UR4, -R207.reuse ;  /* 0x0000000402a97c23 */ /* 0x100fe200080108cf */
[--C-:B------:R-:W-:Y:S01]  /*2780*/  FFMA.FTZ R64, R84, UR4, -R207.reuse ;  /* 0x0000000454407c23 */ /* 0x100fe200080108cf */
[C---:B------:R-:W-:Y:S01]  /*2790*/  FSETP.NEU.FTZ.AND P1, PT, R166.reuse, -INF , PT ;  /* 0xff800000a600780b */ /* 0x040fe20003f3d000 */
[----:B------:R-:W-:Y:S01]  /*27a0*/  FMUL.FTZ R197, R166, UR4 ;  /* 0x00000004a6c57c20 */ /* 0x000fe20008410000 */
[--C-:B------:R-:W-:Y:S01]  /*27b0*/  FFMA.FTZ R57, R76, UR4, -R207.reuse ;  /* 0x000000044c397c23 */ /* 0x100fe200080108cf */
[----:B------:R-:W-:Y:S01]  /*27c0*/  MUFU.EX2 R164, R164 ;  /* 0x000000a400a47308 */ /* 0x000fe20000000800 */
[----:B------:R-:W-:Y:S01]  /*27d0*/  LDSM.16.MT88.4 R16, [R220+0x9400] ;  /* 0x00940000dc10783b */ /* 0x000fe20000004200 */
[--C-:B------:R-:W-:Y:S01]  /*27e0*/  FFMA.FTZ R44, R98, UR4, -R207.reuse ;  /* 0x00000004622c7c23 */ /* 0x100fe200080108cf */
[----:B------:R-:W-:Y:S01]  /*27f0*/  FSEL R197, R197, RZ, P1 ;  /* 0x000000ffc5c57208 */ /* 0x000fe20000800000 */
[--C-:B------:R-:W-:Y:S01]  /*2800*/  FFMA.FTZ R51, R78, UR4, -R207.reuse ;  /* 0x000000044e337c23 */ /* 0x100fe200080108cf */
[----:B------:R-:W-:Y:S01]  /*2810*/  LDSM.16.MT88.4 R12, [R221+0xa400] ;  /* 0x00a40000dd0c783b */ /* 0x000fe20000004200 */
[--C-:B------:R-:W-:Y:S01]  /*2820*/  FFMA.FTZ R46, R72, UR4, -R207.reuse ;  /* 0x00000004482e7c23 */ /* 0x100fe200080108cf */
[----:B------:R-:W-:Y:S01]  /*2830*/  FFMA.FTZ R45, R86, UR4, -R207 ;  /* 0x00000004562d7c23 */ /* 0x000fe200080108cf */
[--C-:B------:R-:W-:Y:S01]  /*2840*/  FFMA.FTZ R54, R80, UR4, -R197.reuse ;  /* 0x0000000450367c23 */ /* 0x100fe200080108c5 */
[--C-:B------:R-:W-:Y:S01]  /*2850*/  FFMA.FTZ R59, R96, UR4, -R197.reuse ;  /* 0x00000004603b7c23 */ /* 0x100fe200080108c5 */
[--C-:B------:R-:W-:Y:S01]  /*2860*/  FFMA.FTZ R58, R122, UR4, -R197.reuse ;  /* 0x000000047a3a7c23 */ /* 0x100fe200080108c5 */
[--C-:B------:R-:W-:Y:S01]  /*2870*/  FFMA.FTZ R53, R92, UR4, -R197.reuse ;  /* 0x000000045c357c23 */ /* 0x100fe200080108c5 */
[----:B---3--:R-:W-:Y:S01]  /*2880*/  FMNMX.FTZ R165, R4, R165, !PT ;  /* 0x000000a504a57209 */ /* 0x008fe20007810000 */
[----:B------:R-:W2:Y:S01]  /*2890*/  MUFU.EX2 R169, R169 ;  /* 0x000000a900a97308 */ /* 0x000ea20000000800 */
[----:B-1----:R-:W-:Y:S01]  /*28a0*/  FMNMX.FTZ R4, R179, R6, !PT ;  /* 0x00000006b3047209 */ /* 0x002fe20007810000 */
[--C-:B------:R-:W-:Y:S01]  /*28b0*/  FFMA.FTZ R52, R32, UR4, -R197.reuse ;  /* 0x0000000420347c23 */ /* 0x100fe200080108c5 */
[C---:B------:R-:W-:Y:S01]  /*28c0*/  FSETP.NEU.FTZ.AND P1, PT, R165.reuse, -INF , PT ;  /* 0xff800000a500780b */ /* 0x040fe20003f3d000 */
[----:B------:R-:W-:Y:S01]  /*28d0*/  FMUL.FTZ R184, R165, UR4 ;  /* 0x00000004a5b87c20 */ /* 0x000fe20008410000 */
[----:B----4-:R-:W-:Y:S01]  /*28e0*/  FMNMX.FTZ R4, R175, R4, !PT ;  /* 0x00000004af047209 */ /* 0x010fe20007810000 */
[----:B------:R-:W-:Y:S01]  /*28f0*/  LDSM.16.MT88.4 R8, [R220+0xa400] ;  /* 0x00a40000dc08783b */ /* 0x000fe20000004200 */
[--C-:B------:R-:W-:Y:S01]  /*2900*/  FFMA.FTZ R43, R68, UR4, -R197.reuse ;  /* 0x00000004442b7c23 */ /* 0x100fe200080108c5 */
[----:B------:R-:W-:Y:S01]  /*2910*/  MUFU.EX2 R59, R59 ;  /* 0x0000003b003b7308 */ /* 0x000fe20000000800 */
[----:B------:R-:W-:Y:S01]  /*2920*/  FSEL R184, R184, RZ, P1 ;  /* 0x000000ffb8b87208 */ /* 0x000fe20000800000 */
[----:B------:R-:W1:Y:S01]  /*2930*/  SHFL.BFLY PT, R5, R4, 0x2, 0x1f ;  /* 0x0c401f0004057f89 */ /* 0x000e6200000e0000 */
[--C-:B------:R-:W-:Y:S01]  /*2940*/  FFMA.FTZ R2, R70, UR4, -R197.reuse ;  /* 0x0000000446027c23 */ /* 0x100fe200080108c5 */
[----:B------:R-:W-:Y:S01]  /*2950*/  FFMA.FTZ R177, R180, UR4, -R197 ;  /* 0x00000004b4b17c23 */ /* 0x000fe200080108c5 */
[--C-:B------:R-:W-:Y:S01]  /*2960*/  FFMA.FTZ R199, R196, UR4, -R207.reuse ;  /* 0x00000004c4c77c23 */ /* 0x100fe200080108cf */
[--C-:B------:R-:W-:Y:S01]  /*2970*/  FFMA.FTZ R61, R133, UR4, -R184.reuse ;  /* 0x00000004853d7c23 */ /* 0x100fe200080108b8 */
[--C-:B------:R-:W-:Y:S01]  /*2980*/  FFMA.FTZ R55, R81, UR4, -R184.reuse ;  /* 0x0000000451377c23 */ /* 0x100fe200080108b8 */
[----:B------:R-:W-:Y:S01]  /*2990*/  LDSM.16.MT88.4 R132, [R220+0x9000] ;  /* 0x00900000dc84783b */ /* 0x000fe20000004200 */
[--C-:B------:R-:W-:Y:S01]  /*29a0*/  FFMA.FTZ R60, R123, UR4, -R184.reuse ;  /* 0x000000047b3c7c23 */ /* 0x100fe200080108b8 */
[--C-:B------:R-:W-:Y:S01]  /*29b0*/  FFMA.FTZ R50, R79, UR4, -R184.reuse ;  /* 0x000000044f327c23 */ /* 0x100fe200080108b8 */
[----:B------:R-:W3:Y:S01]  /*29c0*/  MUFU.EX2 R58, R58 ;  /* 0x0000003a003a7308 */ /* 0x000ee20000000800 */
[----:B------:R-:W-:Y:S01]  /*29d0*/  LDSM.16.MT88.4 R80, [R221+0xb000] ;  /* 0x00b00000dd50783b */ /* 0x000fe20000004200 */
[--C-:B------:R-:W-:Y:S01]  /*29e0*/  FFMA.FTZ R49, R33, UR4, -R184.reuse ;  /* 0x0000000421317c23 */ /* 0x100fe200080108b8 */
[--C-:B------:R-:W-:Y:S01]  /*29f0*/  FFMA.FTZ R47, R29, UR4, -R184.reuse ;  /* 0x000000041d2f7c23 */ /* 0x100fe200080108b8 */
[----:B--2---:R-:W-:Y:S01]  /*2a00*/  F2FP.F16.F32.PACK_AB R96, R169, R164 ;  /* 0x000000a4a960723e */ /* 0x004fe200000000ff */
[----:B------:R-:W-:Y:S01]  /*2a10*/  LDSM.16.MT88.4 R28, [R221+0xb400] ;  /* 0x00b40000dd1c783b */ /* 0x000fe20000004200 */
[--C-:B------:R-:W-:Y:S01]  /*2a20*/  FFMA.FTZ R48, R67, UR4, -R184.reuse ;  /* 0x0000000443307c23 */ /* 0x100fe200080108b8 */
[--C-:B------:R-:W-:Y:S01]  /*2a30*/  FFMA.FTZ R180, R183, UR4, -R184.reuse ;  /* 0x00000004b7b47c23 */ /* 0x100fe200080108b8 */
[----:B------:R-:W-:Y:S01]  /*2a40*/  MUFU.EX2 R54, R54 ;  /* 0x0000003600367308 */ /* 0x000fe20000000800 */
[--C-:B------:R-:W-:Y:S01]  /*2a50*/  FFMA.FTZ R183, R185, UR4, -R184.reuse ;  /* 0x00000004b9b77c23 */ /* 0x100fe200080108b8 */
[--C-:B------:R-:W-:Y:S01]  /*2a60*/  FFMA.FTZ R182, R39, UR4, -R184.reuse ;  /* 0x0000000427b67c23 */ /* 0x100fe200080108b8 */
[----:B------:R-:W-:Y:S01]  /*2a70*/  FFMA.FTZ R185, R37, UR4, -R184 ;  /* 0x0000000425b97c23 */ /* 0x000fe200080108b8 */
[--C-:B------:R-:W-:Y:S01]  /*2a80*/  FFMA.FTZ R189, R186, UR4, -R207.reuse ;  /* 0x00000004babd7c23 */ /* 0x100fe200080108cf */
[--C-:B------:R-:W-:Y:S01]  /*2a90*/  FFMA.FTZ R196, R200, UR4, -R207.reuse ;  /* 0x00000004c8c47c23 */ /* 0x100fe200080108cf */
[--C-:B------:R-:W-:Y:S01]  /*2aa0*/  FFMA.FTZ R186, R202, UR4, -R207.reuse ;  /* 0x00000004caba7c23 */ /* 0x100fe200080108cf */
[----:B-1----:R-:W-:Y:S01]  /*2ab0*/  FMNMX.FTZ R0, R4, R5, !PT ;  /* 0x0000000504007209 */ /* 0x002fe20007810000 */
[----:B------:R-:W1:Y:S01]  /*2ac0*/  MUFU.EX2 R53, R53 ;  /* 0x0000003500357308 */ /* 0x000e620000000800 */
[----:B------:R-:W-:Y:S01]  /*2ad0*/  LDSM.16.MT88.4 R4, [R220+0xb000] ;  /* 0x00b00000dc04783b */ /* 0x000fe20000004200 */
[----:B---3--:R-:W-:Y:S01]  /*2ae0*/  F2FP.F16.F32.PACK_AB R92, R58, R59 ;  /* 0x0000003b3a5c723e */ /* 0x008fe200000000ff */
[----:B------:R-:W-:Y:S01]  /*2af0*/  FFMA.FTZ R172, R172, UR4, -R207 ;  /* 0x00000004acac7c23 */ /* 0x000fe200080108cf */
[----:B------:R-:W-:Y:S01]  /*2b00*/  FADD.FTZ R169, R164, R169 ;  /* 0x000000a9a4a97221 */ /* 0x000fe20000010000 */
[----:B------:R-:W2:Y:S01]  /*2b10*/  SHFL.BFLY PT, R167, R0, 0x1, 0x1f ;  /* 0x0c201f0000a77f89 */ /* 0x000ea200000e0000 */
[----:B------:R-:W-:Y:S01]  /*2b20*/  FADD.FTZ R59, R59, R58 ;  /* 0x0000003a3b3b7221 */ /* 0x000fe20000010000 */
[----:B------:R-:W-:Y:S01]  /*2b30*/  FFMA.FTZ R243, R204, UR4, -R207 ;  /* 0x00000004ccf37c23 */ /* 0x000fe200080108cf */
[----:B------:R-:W-:Y:S01]  /*2b40*/  MUFU.EX2 R60, R60 ;  /* 0x0000003c003c7308 */ /* 0x000fe20000000800 */
[----:B------:R-:W-:Y:S01]  /*2b50*/  FFMA.FTZ R241, R188, UR4, -R197 ;  /* 0x00000004bcf17c23 */ /* 0x000fe200080108c5 */
[----:B------:R-:W-:Y:S01]  /*2b60*/  FFMA.FTZ R203, R198, UR4, -R207 ;  /* 0x00000004c6cb7c23 */ /* 0x000fe200080108cf */
[----:B------:R-:W-:Y:S01]  /*2b70*/  FFMA.FTZ R192, R192, UR4, -R197 ;  /* 0x00000004c0c07c23 */ /* 0x000fe200080108c5 */
[--C-:B------:R-:W-:Y:S01]  /*2b80*/  FFMA.FTZ R188, R195, UR4, -R184.reuse ;  /* 0x00000004c3bc7c23 */ /* 0x100fe200080108b8 */
[--C-:B------:R-:W-:Y:S01]  /*2b90*/  FFMA.FTZ R193, R193, UR4, -R184.reuse ;  /* 0x00000004c1c17c23 */ /* 0x100fe200080108b8 */
[----:B------:R-:W-:Y:S01]  /*2ba0*/  FFMA.FTZ R191, R191, UR4, -R184 ;  /* 0x00000004bfbf7c23 */ /* 0x000fe200080108b8 */
[----:B------:R-:W-:Y:S01]  /*2bb0*/  FFMA.FTZ R198, R206, UR4, -R207 ;  /* 0x00000004cec67c23 */ /* 0x000fe200080108cf */
[----:B------:R-:W3:Y:S01]  /*2bc0*/  MUFU.EX2 R61, R61 ;  /* 0x0000003d003d7308 */ /* 0x000ee20000000800 */
[----:B-1----:R-:W-:Y:S01]  /*2bd0*/  F2FP.F16.F32.PACK_AB R94, R53, R54 ;  /* 0x00000036355e723e */ /* 0x002fe200000000ff */
[----:B------:R-:W-:-:S04]  /*2be0*/  FADD.FTZ R54, R54, R59 ;  /* 0x0000003b36367221 */ /* 0x000fc80000010000 */
[----:B------:R-:W-:Y:S02]  /*2bf0*/  FADD.FTZ R53, R53, R54 ;  /* 0x0000003635357221 */ /* 0x000fe40000010000 */
[----:B------:R-:W-:Y:S01]  /*2c00*/  MUFU.EX2 R55, R55 ;  /* 0x0000003700377308 */ /* 0x000fe20000000800 */
[----:B--2---:R-:W-:Y:S01]  /*2c10*/  FMNMX.FTZ R167, R0, R167, !PT ;  /* 0x000000a700a77209 */ /* 0x004fe20007810000 */
[--C-:B------:R-:W-:Y:S01]  /*2c20*/  FFMA.FTZ R0, R35, UR4, -R184.reuse ;  /* 0x0000000423007c23 */ /* 0x100fe200080108b8 */
[----:B------:R-:W-:-:S05]  /*2c30*/  FFMA.FTZ R184, R187, UR4, -R184 ;  /* 0x00000004bbb87c23 */ /* 0x000fca00080108b8 */
[----:B------:R-:W1:Y:S01]  /*2c40*/  MUFU.EX2 R50, R50 ;  /* 0x0000003200327308 */ /* 0x000e620000000800 */
[C---:B------:R-:W-:Y:S01]  /*2c50*/  FSETP.NEU.FTZ.AND P1, PT, R167.reuse, -INF , PT ;  /* 0xff800000a700780b */ /* 0x040fe20003f3d000 */
[----:B------:R-:W-:Y:S01]  /*2c60*/  FMUL.FTZ R176, R167, UR4 ;  /* 0x00000004a7b07c20 */ /* 0x000fe20008410000 */
[----:B---3--:R-:W-:Y:S01]  /*2c70*/  F2FP.F16.F32.PACK_AB R93, R61, R60 ;  /* 0x0000003c3d5d723e */ /* 0x008fe200000000ff */
[----:B------:R-:W-:-:S03]  /*2c80*/  FADD.FTZ R60, R60, R61 ;  /* 0x0000003d3c3c7221 */ /* 0x000fc60000010000 */
[----:B------:R-:W-:Y:S01]  /*2c90*/  FSEL R176, R176, RZ, P1 ;  /* 0x000000ffb0b07208 */ /* 0x000fe20000800000 */
[----:B------:R-:W-:Y:S04]  /*2ca0*/  MUFU.EX2 R64, R64 ;  /* 0x0000004000407308 */ /* 0x000fe80000000800 */
[--C-:B------:R-:W-:Y:S01]  /*2cb0*/  FFMA.FTZ R65, R3, UR4, -R176.reuse ;  /* 0x0000000403417c23 */ /* 0x100fe200080108b0 */
[--C-:B------:R-:W-:Y:S01]  /*2cc0*/  FFMA.FTZ R62, R97, UR4, -R176.reuse ;  /* 0x00000004613e7c23 */ /* 0x100fe200080108b0 */
[--C-:B------:R-:W-:Y:S01]  /*2cd0*/  FFMA.FTZ R63, R121, UR4, -R176.reuse ;  /* 0x00000004793f7c23 */ /* 0x100fe200080108b0 */
[--C-:B------:R-:W-:Y:S01]  /*2ce0*/  FFMA.FTZ R56, R77, UR4, -R176.reuse ;  /* 0x000000044d387c23 */ /* 0x100fe200080108b0 */
[----:B------:R-:W2:Y:S01]  /*2cf0*/  MUFU.EX2 R57, R57 ;  /* 0x0000003900397308 */ /* 0x000ea20000000800 */
[--C-:B------:R-:W-:Y:S01]  /*2d00*/  FFMA.FTZ R3, R34, UR4, -R197.reuse ;  /* 0x0000000422037c23 */ /* 0x100fe200080108c5 */
[----:B-1----:R-:W-:Y:S01]  /*2d10*/  F2FP.F16.F32.PACK_AB R95, R50, R55 ;  /* 0x00000037325f723e */ /* 0x002fe200000000ff */
[----:B------:R-:W1:Y:S01]  /*2d20*/  LDSM.16.MT88.4 R32, [R220+0xb400] ;  /* 0x00b40000dc20783b */ /* 0x000e620000004200 */
[--C-:B------:R-:W-:Y:S01]  /*2d30*/  FFMA.FTZ R170, R171, UR4, -R176.reuse ;  /* 0x00000004abaa7c23 */ /* 0x100fe200080108b0 */
[--C-:B------:R-:W-:Y:S01]  /*2d40*/  FFMA.FTZ R67, R87, UR4, -R176.reuse ;  /* 0x0000000457437c23 */ /* 0x100fe200080108b0 */
[--C-:B------:R-:W-:Y:S01]  /*2d50*/  FFMA.FTZ R66, R85, UR4, -R176.reuse ;  /* 0x0000000455427c23 */ /* 0x100fe200080108b0 */
[--C-:B------:R-:W-:Y:S01]  /*2d60*/  FFMA.FTZ R171, R173, UR4, -R176.reuse ;  /* 0x00000004adab7c23 */ /* 0x100fe200080108b0 */
[----:B------:R-:W-:Y:S01]  /*2d70*/  MUFU.EX2 R65, R65 ;  /* 0x0000004100417308 */ /* 0x000fe20000000800 */
[C---:B------:R-:W-:Y:S01]  /*2d80*/  HMMA.16816.F32 R156, R92.reuse, R148, RZ ;  /* 0x000000945c9c723c */ /* 0x040fe200000018ff */
[--C-:B------:R-:W-:Y:S01]  /*2d90*/  FFMA.FTZ R173, R174, UR4, -R197.reuse ;  /* 0x00000004aead7c23 */ /* 0x100fe200080108c5 */
[--C-:B------:R-:W-:Y:S01]  /*2da0*/  FFMA.FTZ R174, R178, UR4, -R197.reuse ;  /* 0x00000004b2ae7c23 */ /* 0x100fe200080108c5 */
[----:B------:R-:W-:Y:S01]  /*2db0*/  FFMA.FTZ R178, R36, UR4, -R197 ;  /* 0x0000000424b27c23 */ /* 0x000fe200080108c5 */
[--C-:B------:R-:W-:Y:S01]  /*2dc0*/  FFMA.FTZ R200, R201, UR4, -R176.reuse ;  /* 0x00000004c9c87c23 */ /* 0x100fe200080108b0 */
[----:B------:R-:W-:Y:S01]  /*2dd0*/  LDSM.16.MT88.4 R36, [R220+0xb800] ;  /* 0x00b80000dc24783b */ /* 0x000fe20000004200 */
[C---:B------:R-:W-:Y:S01]  /*2de0*/  HMMA.16816.F32 R140, R92.reuse, R132, RZ ;  /* 0x000000845c8c723c */ /* 0x040fe200000018ff */
[----:B------:R-:W3:Y:S01]  /*2df0*/  MUFU.EX2 R62, R62 ;  /* 0x0000003e003e7308 */ /* 0x000ee20000000800 */
[----:B--2---:R-:W-:Y:S01]  /*2e00*/  F2FP.F16.F32.PACK_AB R98, R57, R64 ;  /* 0x000000403962723e */ /* 0x004fe200000000ff */
[--C-:B------:R-:W-:Y:S01]  /*2e10*/  FFMA.FTZ R201, R213, UR4, -R176.reuse ;  /* 0x00000004d5c97c23 */ /* 0x100fe200080108b0 */
[--C-:B------:R-:W-:Y:S01]  /*2e20*/  FFMA.FTZ R202, R211, UR4, -R176.reuse ;  /* 0x00000004d3ca7c23 */ /* 0x100fe200080108b0 */
[----:B------:R-:W-:Y:S01]  /*2e30*/  FFMA.FTZ R209, R209, UR4, -R176 ;  /* 0x00000004d1d17c23 */ /* 0x000fe200080108b0 */
[C---:B------:R-:W-:Y:S01]  /*2e40*/  HMMA.16816.F32 R124, R92.reuse, R116, RZ ;  /* 0x000000745c7c723c */ /* 0x040fe200000018ff */
[----:B------:R-:W-:Y:S01]  /*2e50*/  FADD.FTZ R64, R64, R169 ;  /* 0x000000a940407221 */ /* 0x000fe20000010000 */
[----:B------:R-:W-:Y:S01]  /*2e60*/  FADD.FTZ R55, R55, R60 ;  /* 0x0000003c37377221 */ /* 0x000fe20000010000 */
[----:B------:R-:W-:Y:S01]  /*2e70*/  MUFU.EX2 R63, R63 ;  /* 0x0000003f003f7308 */ /* 0x000fe20000000800 */
[----:B------:R-:W-:Y:S01]  /*2e80*/  FFMA.FTZ R204, R205, UR4, -R176 ;  /* 0x00000004cdcc7c23 */ /* 0x000fe200080108b0 */
[----:B------:R-:W-:Y:S01]  /*2e90*/  FADD.FTZ R64, R57, R64 ;  /* 0x0000004039407221 */ /* 0x000fe20000010000 */
[C---:B------:R-:W-:Y:S01]  /*2ea0*/  HMMA.16816.F32 R108, R92.reuse, R100, RZ ;  /* 0x000000645c6c723c */ /* 0x040fe200000018ff */
[----:B------:R-:W-:Y:S01]  /*2eb0*/  FADD.FTZ R50, R50, R55 ;  /* 0x0000003732327221 */ /* 0x000fe20000010000 */
[--C-:B------:R-:W-:Y:S01]  /*2ec0*/  FFMA.FTZ R205, R190, UR4, -R197.reuse ;  /* 0x00000004becd7c23 */ /* 0x100fe200080108c5 */
[----:B------:R-:W-:Y:S01]  /*2ed0*/  FFMA.FTZ R181, R181, UR4, -R176 ;  /* 0x00000004b5b57c23 */ /* 0x000fe200080108b0 */
[----:B------:R-:W-:Y:S01]  /*2ee0*/  FFMA.FTZ R190, R194, UR4, -R197 ;  /* 0x00000004c2be7c23 */ /* 0x000fe200080108c5 */
[----:B------:R-:W2:Y:S01]  /*2ef0*/  MUFU.EX2 R56, R56 ;  /* 0x0000003800387308 */ /* 0x000ea20000000800 */
[----:B---3--:R-:W-:Y:S01]  /*2f00*/  F2FP.F16.F32.PACK_AB R97, R62, R65 ;  /* 0x000000413e61723e */ /* 0x008fe200000000ff */
[----:B------:R-:W-:Y:S01]  /*2f10*/  HMMA.16816.F32 R72, R92, R80, RZ ;  /* 0x000000505c48723c */ /* 0x000fe200000018ff */
[----:B------:R-:W-:Y:S01]  /*2f20*/  FADD.FTZ R62, R65, R62 ;  /* 0x0000003e413e7221 */ /* 0x000fe20000010000 */
[----:B------:R-:W-:-:S04]  /*2f30*/  FFMA.FTZ R179, R179, UR4, -R176 ;  /* 0x00000004b3b37c23 */ /* 0x000fc800080108b0 */
[C---:B------:R-:W-:Y:S01]  /*2f40*/  HMMA.16816.F32 R88, R92.reuse, R4, RZ ;  /* 0x000000045c58723c */ /* 0x040fe200000018ff */
[----:B------:R-:W-:Y:S05]  /*2f50*/  MUFU.EX2 R51, R51 ;  /* 0x0000003300337308 */ /* 0x000fea0000000800 */
[----:B------:R-:W-:Y:S01]  /*2f60*/  HMMA.16816.F32 R152, R92, R150, RZ ;  /* 0x000000965c98723c */ /* 0x000fe200000018ff */
[----:B--2---:R-:W-:Y:S02]  /*2f70*/  F2FP.F16.F32.PACK_AB R99, R56, R63 ;  /* 0x0000003f3863723e */ /* 0x004fe400000000ff */
[----:B------:R-:W-:Y:S01]  /*2f80*/  MUFU.EX2 R46, R46 ;  /* 0x0000002e002e7308 */ /* 0x000fe20000000800 */
[----:B------:R-:W-:-:S02]  /*2f90*/  FADD.FTZ R63, R63, R62 ;  /* 0x0000003e3f3f7221 */ /* 0x000fc40000010000 */
[----:B------:R-:W-:Y:S02]  /*2fa0*/  HMMA.16816.F32 R136, R92, R134, RZ ;  /* 0x000000865c88723c */ /* 0x000fe400000018ff */
[----:B------:R-:W-:-:S04]  /*2fb0*/  FADD.FTZ R56, R56, R63 ;  /* 0x0000003f38387221 */ /* 0x000fc80000010000 */
[C---:B------:R-:W-:Y:S01]  /*2fc0*/  HMMA.16816.F32 R120, R92.reuse, R118, RZ ;  /* 0x000000765c78723c */ /* 0x040fe200000018ff */
[----:B------:R-:W-:Y:S05]  /*2fd0*/  MUFU.EX2 R45, R45 ;  /* 0x0000002d002d7308 */ /* 0x000fea0000000800 */
[C---:B------:R-:W-:Y:S03]  /*2fe0*/  HMMA.16816.F32 R104, R92.reuse, R102, RZ ;  /* 0x000000665c68723c */ /* 0x040fe600000018ff */
[----:B------:R-:W-:Y:S03]  /*2ff0*/  MUFU.EX2 R44, R44 ;  /* 0x0000002c002c7308 */ /* 0x000fe60000000800 */
[----:B------:R-:W-:Y:S05]  /*3000*/  HMMA.16816.F32 R76, R92, R82, RZ ;  /* 0x000000525c4c723c */ /* 0x000fea00000018ff */
[----:B------:R-:W-:Y:S01]  /*3010*/  MUFU.EX2 R52, R52 ;  /* 0x0000003400347308 */ /* 0x000fe20000000800 */
[C---:B------:R-:W-:Y:S06]  /*3020*/  HMMA.16816.F32 R160, R96.reuse, R148, RZ ;  /* 0x0000009460a0723c */ /* 0x040fec00000018ff */
[C---:B------:R-:W-:Y:S01]  /*3030*/  HMMA.16816.F32 R144, R96.reuse, R132, RZ ;  /* 0x000000846090723c */ /* 0x040fe200000018ff */
[----:B------:R-:W2:Y:S05]  /*3040*/  MUFU.EX2 R43, R43 ;  /* 0x0000002b002b7308 */ /* 0x000eaa0000000800 */
[C---:B------:R-:W-:Y:S03]  /*3050*/  HMMA.16816.F32 R128, R96.reuse, R116, RZ ;  /* 0x000000746080723c */ /* 0x040fe600000018ff */
[----:B------:R-:W-:Y:S03]  /*3060*/  MUFU.EX2 R3, R3 ;  /* 0x0000000300037308 */ /* 0x000fe60000000800 */
[----:B------:R-:W-:Y:S05]  /*3070*/  HMMA.16816.F32 R112, R96, R100, RZ ;  /* 0x000000646070723c */ /* 0x000fea00000018ff */
[----:B------:R-:W3:Y:S01]  /*3080*/  MUFU.EX2 R2, R2 ;  /* 0x0000000200027308 */ /* 0x000ee20000000800 */
[----:B------:R-:W-:Y:S01]  /*3090*/  HMMA.16816.F32 R92, R92, R6, RZ ;  /* 0x000000065c5c723c */ /* 0x000fe200000018ff */
[----:B--2---:R-:W-:Y:S01]  /*30a0*/  F2FP.F16.F32.PACK_AB R24, R43, R52 ;  /* 0x000000342b18723e */ /* 0x004fe200000000ff */
[----:B------:R-:W-:-:S04]  /*30b0*/  FADD.FTZ R52, R52, R53 ;  /* 0x0000003534347221 */ /* 0x000fc80000010000 */
[----:B------:R-:W-:Y:S01]  /*30c0*/  HMMA.16816.F32 R148, R96, R150, RZ ;  /* 0x000000966094723c */ /* 0x000fe200000018ff */
[----:B------:R-:W-:Y:S01]  /*30d0*/  MUFU.EX2 R49, R49 ;  /* 0x0000003100317308 */ /* 0x000fe20000000800 */
[----:B------:R-:W-:-:S04]  /*30e0*/  FADD.FTZ R52, R43, R52 ;  /* 0x000000342b347221 */ /* 0x000fc80000010000 */
[C---:B------:R-:W-:Y:S03]  /*30f0*/  HMMA.16816.F32 R132, R96.reuse, R134, RZ ;  /* 0x000000866084723c */ /* 0x040fe600000018ff */
[----:B------:R-:W2:Y:S01]  /*3100*/  MUFU.EX2 R0, R0 ;  /* 0x0000000000007308 */ /* 0x000ea20000000800 */
[C---:B---3--:R-:W-:Y:S01]  /*3110*/  F2FP.F16.F32.PACK_AB R26, R2.reuse, R3 ;  /* 0x00000003021a723e */ /* 0x048fe200000000ff */
[----:B------:R-:W-:Y:S01]  /*3120*/  FADD.FTZ R3, R3, R52 ;  /* 0x0000003403037221 */ /* 0x000fe20000010000 */
[C---:B------:R-:W-:Y:S03]  /*3130*/  HMMA.16816.F32 R116, R96.reuse, R118, RZ ;  /* 0x000000766074723c */ /* 0x040fe600000018ff */
[----:B------:R-:W-:Y:S02]  /*3140*/  FADD.FTZ R2, R2, R3 ;  /* 0x0000000302027221 */ /* 0x000fe40000010000 */
[----:B------:R-:W-:Y:S01]  /*3150*/  MUFU.EX2 R47, R47 ;  /* 0x0000002f002f7308 */ /* 0x000fe20000000800 */
[C---:B------:R-:W-:Y:S06]  /*3160*/  HMMA.16816.F32 R100, R96.reuse, R102, RZ ;  /* 0x000000666064723c */ /* 0x040fec00000018ff */
[----:B------:R-:W-:Y:S01]  /*3170*/  HMMA.16816.F32 R68, R96, R80, RZ ;  /* 0x000000506044723c */ /* 0x000fe200000018ff */
[----:B------:R-:W3:Y:S01]  /*3180*/  MUFU.EX2 R48, R48 ;  /* 0x0000003000307308 */ /* 0x000ee20000000800 */
[----:B--2---:R-:W-:Y:S01]  /*3190*/  F2FP.F16.F32.PACK_AB R25, R0, R49 ;  /* 0x000000310019723e */ /* 0x004fe200000000ff */
[----:B------:R-:W-:-:S03]  /*31a0*/  FADD.FTZ R49, R49, R50 ;  /* 0x0000003231317221 */ /* 0x000fc60000010000 */
[C---:B------:R-:W-:Y:S01]  /*31b0*/  HMMA.16816.F32 R80, R96.reuse, R82, RZ ;  /* 0x000000526050723c */ /* 0x040fe200000018ff */
[----:B------:R-:W-:Y:S02]  /*31c0*/  FADD.FTZ R0, R0, R49 ;  /* 0x0000003100007221 */ /* 0x000fe40000010000 */
[----:B------:R-:W-:Y:S03]  /*31d0*/  MUFU.EX2 R67, R67 ;  /* 0x0000004300437308 */ /* 0x000fe60000000800 */
[C---:B------:R-:W-:Y:S05]  /*31e0*/  HMMA.16816.F32 R84, R96.reuse, R4, RZ ;  /* 0x000000046054723c */ /* 0x040fea00000018ff */
[----:B------:R-:W2:Y:S01]  /*31f0*/  MUFU.EX2 R66, R66 ;  /* 0x0000004200427308 */ /* 0x000ea20000000800 */
[----:B------:R-:W-:Y:S01]  /*3200*/  HMMA.16816.F32 R96, R96, R6, RZ ;  /* 0x000000066060723c */ /* 0x000fe200000018ff */
[----:B---3--:R-:W-:Y:S01]  /*3210*/  F2FP.F16.F32.PACK_AB R27, R48, R47 ;  /* 0x0000002f301b723e */ /* 0x008fe200000000ff */
[----:B------:R-:W-:Y:S01]  /*3220*/  FADD.FTZ R47, R47, R0 ;  /* 0x000000002f2f7221 */ /* 0x000fe20000010000 */
[----:B------:R-:W-:Y:S01]  /*3230*/  F2FP.F16.F32.PACK_AB R4, R46, R51 ;  /* 0x000000332e04723e */ /* 0x000fe200000000ff */
[----:B------:R-:W-:-:S02]  /*3240*/  FADD.FTZ R51, R51, R64 ;  /* 0x0000004033337221 */ /* 0x000fc40000010000 */
[----:B------:R-:W-:Y:S01]  /*3250*/  FADD.FTZ R47, R48, R47 ;  /* 0x0000002f302f7221 */ /* 0x000fe20000010000 */
[----:B------:R-:W-:Y:S01]  /*3260*/  MUFU.EX2 R170, R170 ;  /* 0x000000aa00aa7308 */ /* 0x000fe20000000800 */
[----:B------:R-:W-:Y:S01]  /*3270*/  F2FP.F16.F32.PACK_AB R6, R44, R45 ;  /* 0x0000002d2c06723e */ /* 0x000fe200000000ff */
[----:B------:R-:W-:Y:S01]  /*3280*/  HMMA.16816.F32 R156, R24, R20, R156 ;  /* 0x00000014189c723c */ /* 0x000fe2000000189c */
[----:B------:R-:W-:-:S04]  /*3290*/  FADD.FTZ R46, R46, R51 ;  /* 0x000000332e2e7221 */ /* 0x000fc80000010000 */
[----:B------:R-:W-:Y:S01]  /*32a0*/  FADD.FTZ R45, R45, R46 ;  /* 0x0000002e2d2d7221 */ /* 0x000fe20000010000 */
[----:B------:R-:W3:Y:S01]  /*32b0*/  MUFU.EX2 R171, R171 ;  /* 0x000000ab00ab7308 */ /* 0x000ee20000000800 */
[----:B--2---:R-:W-:Y:S01]  /*32c0*/  F2FP.F16.F32.PACK_AB R5, R66, R67 ;  /* 0x000000434205723e */ /* 0x004fe200000000ff */
        /* <DEDUP_REMOVED lines=10> */
[----:B------:R-:W-:Y:S02]  /*3370*/  HMMA.16816.F32 R72, R24, R28, R72 ;  /* 0x0000001c1848723c */ /* 0x000fe40000001848 */
[----:B------:R-:W-:-:S04]  /*3380*/  FADD.FTZ R171, R171, R170 ;  /* 0x000000aaabab7221 */ /* 0x000fc80000010000 */
[C---:B-1----:R-:W-:Y:S01]  /*3390*/  HMMA.16816.F32 R88, R24.reuse, R32, R88 ;  /* 0x000000201858723c */ /* 0x042fe20000001858 */
[----:B------:R-:W1:Y:S05]  /*33a0*/  MUFU.EX2 R174, R174 ;  /* 0x000000ae00ae7308 */ /* 0x000e6a0000000800 */
[C---:B------:R-:W-:Y:S03]  /*33b0*/  HMMA.16816.F32 R152, R24.reuse, R22, R152 ;  /* 0x000000161898723c */ /* 0x040fe60000001898 */
[----:B------:R-:W-:Y:S03]  /*33c0*/  MUFU.EX2 R177, R177 ;  /* 0x000000b100b17308 */ /* 0x000fe60000000800 */
[C---:B------:R-:W-:Y:S05]  /*33d0*/  HMMA.16816.F32 R136, R24.reuse, R18, R136 ;  /* 0x000000121888723c */ /* 0x040fea0000001888 */
[----:B------:R-:W-:Y:S01]  /*33e0*/  MUFU.EX2 R178, R178 ;  /* 0x000000b200b27308 */ /* 0x000fe20000000800 */
[C---:B------:R-:W-:Y:S06]  /*33f0*/  HMMA.16816.F32 R120, R24.reuse, R14, R120 ;  /* 0x0000000e1878723c */ /* 0x040fec0000001878 */
[C---:B------:R-:W-:Y:S01]  /*3400*/  HMMA.16816.F32 R104, R24.reuse, R10, R104 ;  /* 0x0000000a1868723c */ /* 0x040fe20000001868 */
[----:B------:R-:W-:Y:S05]  /*3410*/  MUFU.EX2 R180, R180 ;  /* 0x000000b400b47308 */ /* 0x000fea0000000800 */
[C---:B------:R-:W-:Y:S03]  /*3420*/  HMMA.16816.F32 R76, R24.reuse, R30, R76 ;  /* 0x0000001e184c723c */ /* 0x040fe6000000184c */
[----:B------:R-:W2:Y:S03]  /*3430*/  MUFU.EX2 R183, R183 ;  /* 0x000000b700b77308 */ /* 0x000ea60000000800 */
[----:B------:R-:W-:Y:S01]  /*3440*/  HMMA.16816.F32 R92, R24, R34, R92 ;  /* 0x00000022185c723c */ /* 0x000fe2000000185c */
[----:B------:R-:W3:Y:S04]  /*3450*/  LDSM.16.MT88.4 R24, [R221+0x9800] ;  /* 0x00980000dd18783b */ /* 0x000ee80000004200 */
[----:B------:R-:W-:Y:S01]  /*3460*/  MUFU.EX2 R182, R182 ;  /* 0x000000b600b67308 */ /* 0x000fe20000000800 */
[C---:B------:R-:W-:Y:S06]  /*3470*/  HMMA.16816.F32 R160, R4.reuse, R20, R160 ;  /* 0x0000001404a0723c */ /* 0x040fec00000018a0 */
[C---:B------:R-:W-:Y:S01]  /*3480*/  HMMA.16816.F32 R144, R4.reuse, R16, R144 ;  /* 0x000000100490723c */ /* 0x040fe20000001890 */
[----:B------:R-:W4:Y:S05]  /*3490*/  MUFU.EX2 R185, R185 ;  /* 0x000000b900b97308 */ /* 0x000f2a0000000800 */
[C---:B------:R-:W-:Y:S03]  /*34a0*/  HMMA.16816.F32 R128, R4.reuse, R12, R128 ;  /* 0x0000000c0480723c */ /* 0x040fe60000001880 */
[----:B------:R-:W5:Y:S03]  /*34b0*/  MUFU.EX2 R189, R189 ;  /* 0x000000bd00bd7308 */ /* 0x000f660000000800 */
[C---:B------:R-:W-:Y:S05]  /*34c0*/  HMMA.16816.F32 R112, R4.reuse, R8, R112 ;  /* 0x000000080470723c */ /* 0x040fea0000001870 */
[----:B------:R-:W-:Y:S01]  /*34d0*/  MUFU.EX2 R186, R186 ;  /* 0x000000ba00ba7308 */ /* 0x000fe20000000800 */
[C---:B------:R-:W-:Y:S01]  /*34e0*/  HMMA.16816.F32 R148, R4.reuse, R22, R148 ;  /* 0x000000160494723c */ /* 0x040fe20000001894 */
[----:B------:R-:W5:Y:S05]  /*34f0*/  LDSM.16.MT88.4 R20, [R220+0x9800] ;  /* 0x00980000dc14783b */ /* 0x000f6a0000004200 */
[C---:B------:R-:W-:Y:S01]  /*3500*/  HMMA.16816.F32 R132, R4.reuse, R18, R132 ;  /* 0x000000120484723c */ /* 0x040fe20000001884 */
[----:B------:R-:W5:Y:S01]  /*3510*/  LDSM.16.MT88.4 R16, [R221+0xa800] ;  /* 0x00a80000dd10783b */ /* 0x000f620000004200 */
[----:B------:R-:W-:Y:S04]  /*3520*/  MUFU.EX2 R199, R199 ;  /* 0x000000c700c77308 */ /* 0x000fe80000000800 */
[C---:B------:R-:W-:Y:S01]  /*3530*/  HMMA.16816.F32 R116, R4.reuse, R14, R116 ;  /* 0x0000000e0474723c */ /* 0x040fe20000001874 */
[----:B------:R-:W5:Y:S03]  /*3540*/  LDSM.16.MT88.4 R12, [R220+0xa800] ;  /* 0x00a80000dc0c783b */ /* 0x000f660000004200 */
[----:B------:R-:W-:Y:S02]  /*3550*/  MUFU.EX2 R200, R200 ;  /* 0x000000c800c87308 */ /* 0x000fe40000000800 */
[C---:B------:R-:W-:Y:S01]  /*3560*/  HMMA.16816.F32 R100, R4.reuse, R10, R100 ;  /* 0x0000000a0464723c */ /* 0x040fe20000001864 */
[----:B------:R-:W5:Y:S05]  /*3570*/  LDSM.16.MT88.4 R8, [R221+0xb800] ;  /* 0x00b80000dd08783b */ /* 0x000f6a0000004200 */
[C---:B------:R-:W-:Y:S01]  /*3580*/  HMMA.16816.F32 R68, R4.reuse, R28, R68 ;  /* 0x0000001c0444723c */ /* 0x040fe20000001844 */
[----:B------:R-:W5:Y:S05]  /*3590*/  MUFU.EX2 R201, R201 ;  /* 0x000000c900c97308 */ /* 0x000f6a0000000800 */
[C---:B------:R-:W-:Y:S01]  /*35a0*/  HMMA.16816.F32 R80, R4.reuse, R30, R80 ;  /* 0x0000001e0450723c */ /* 0x040fe20000001850 */
[----:B-1----:R-:W-:Y:S01]  /*35b0*/  F2FP.F16.F32.PACK_AB R28, R174, R173 ;  /* 0x000000adae1c723e */ /* 0x002fe200000000ff */
[----:B------:R-:W-:Y:S01]  /*35c0*/  FADD.FTZ R173, R173, R2 ;  /* 0x00000002adad7221 */ /* 0x000fe20000010000 */
[----:B------:R-:W-:Y:S01]  /*35d0*/  MUFU.EX2 R202, R202 ;  /* 0x000000ca00ca7308 */ /* 0x000fe20000000800 */
[----:B--2---:R-:W-:Y:S01]  /*35e0*/  F2FP.F16.F32.PACK_AB R29, R183, R180 ;  /* 0x000000b4b71d723e */ /* 0x004fe200000000ff */
[----:B------:R-:W-:Y:S01]  /*35f0*/  FADD.FTZ R180, R180, R47 ;  /* 0x0000002fb4b47221 */ /* 0x000fe20000010000 */
[C---:B------:R-:W-:Y:S01]  /*3600*/  HMMA.16816.F32 R84, R4.reuse, R32, R84 ;  /* 0x000000200454723c */ /* 0x040fe20000001854 */
[----:B------:R-:W-:Y:S01]  /*3610*/  F2FP.F16.F32.PACK_AB R30, R178, R177 ;  /* 0x000000b1b21e723e */ /* 0x000fe200000000ff */
[----:B------:R-:W-:Y:S01]  /*3620*/  FADD.FTZ R174, R174, R173 ;  /* 0x000000adaeae7221 */ /* 0x000fe20000010000 */
[----:B----4-:R-:W-:Y:S01]  /*3630*/  F2FP.F16.F32.PACK_AB R31, R185, R182 ;  /* 0x000000b6b91f723e */ /* 0x010fe200000000ff */
[----:B------:R-:W-:Y:S01]  /*3640*/  FADD.FTZ R183, R183, R180 ;  /* 0x000000b4b7b77221 */ /* 0x000fe20000010000 */
[----:B------:R-:W1:Y:S01]  /*3650*/  MUFU.EX2 R209, R209 ;  /* 0x000000d100d17308 */ /* 0x000e620000000800 */
[----:B------:R-:W-:Y:S01]  /*3660*/  HMMA.16816.F32 R96, R4, R34, R96 ;  /* 0x000000220460723c */ /* 0x000fe20000001860 */
[----:B------:R-:W-:Y:S01]  /*3670*/  FADD.FTZ R177, R177, R174 ;  /* 0x000000aeb1b17221 */ /* 0x000fe20000010000 */
[----:B------:R-:W-:-:S03]  /*3680*/  FADD.FTZ R182, R182, R183 ;  /* 0x000000b7b6b67221 */ /* 0x000fc60000010000 */
[----:B------:R-:W-:Y:S01]  /*3690*/  FADD.FTZ R177, R178, R177 ;  /* 0x000000b1b2b17221 */ /* 0x000fe20000010000 */
[C---:B---3--:R-:W-:Y:S01]  /*36a0*/  HMMA.16816.F32 R156, R28.reuse, R24, R156 ;  /* 0x000000181c9c723c */ /* 0x048fe2000000189c */
[----:B-----5:R-:W-:Y:S01]  /*36b0*/  F2FP.F16.F32.PACK_AB R4, R189, R172 ;  /* 0x000000acbd04723e */ /* 0x020fe200000000ff */
[----:B------:R-:W-:Y:S01]  /*36c0*/  MUFU.EX2 R196, R196 ;  /* 0x000000c400c47308 */ /* 0x000fe20000000800 */
[----:B------:R-:W-:Y:S01]  /*36d0*/  F2FP.F16.F32.PACK_AB R5, R201, R200 ;  /* 0x000000c8c905723e */ /* 0x000fe200000000ff */
[----:B------:R-:W-:Y:S01]  /*36e0*/  FADD.FTZ R172, R172, R45 ;  /* 0x0000002dacac7221 */ /* 0x000fe20000010000 */
[----:B------:R-:W-:Y:S01]  /*36f0*/  F2FP.F16.F32.PACK_AB R6, R199, R186 ;  /* 0x000000bac706723e */ /* 0x000fe200000000ff */
[C---:B------:R-:W-:Y:S01]  /*3700*/  HMMA.16816.F32 R140, R28.reuse, R20, R140 ;  /* 0x000000141c8c723c */ /* 0x040fe2000000188c */
[----:B------:R-:W-:Y:S01]  /*3710*/  FADD.FTZ R200, R200, R171 ;  /* 0x000000abc8c87221 */ /* 0x000fe20000010000 */
[----:B------:R-:W-:Y:S01]  /*3720*/  FADD.FTZ R189, R189, R172 ;  /* 0x000000acbdbd7221 */ /* 0x000fe20000010000 */
[----:B------:R-:W-:Y:S01]  /*3730*/  FADD.FTZ R185, R185, R182 ;  /* 0x000000b6b9b97221 */ /* 0x000fe20000010000 */
[----:B-1----:R-:W-:Y:S01]  /*3740*/  F2FP.F16.F32.PACK_AB R7, R209, R202 ;  /* 0x000000cad107723e */ /* 0x002fe200000000ff */
[----:B------:R-:W-:Y:S01]  /*3750*/  MUFU.EX2 R203, R203 ;  /* 0x000000cb00cb7308 */ /* 0x000fe20000000800 */
[----:B------:R-:W-:Y:S01]  /*3760*/  HMMA.16816.F32 R124, R28, R16, R124 ;  /* 0x000000101c7c723c */ /* 0x000fe2000000187c */
[----:B------:R-:W-:Y:S01]  /*3770*/  FADD.FTZ R201, R201, R200 ;  /* 0x000000c8c9c97221 */ /* 0x000fe20000010000 */
[----:B------:R-:W-:-:S03]  /*3780*/  FADD.FTZ R186, R186, R189 ;  /* 0x000000bdbaba7221 */ /* 0x000fc60000010000 */
[----:B------:R-:W-:Y:S01]  /*3790*/  FADD.FTZ R202, R202, R201 ;  /* 0x000000c9caca7221 */ /* 0x000fe20000010000 */
[----:B------:R-:W-:Y:S01]  /*37a0*/  HMMA.16816.F32 R108, R28, R12, R108 ;  /* 0x0000000c1c6c723c */ /* 0x000fe2000000186c */
[----:B------:R-:W-:Y:S01]  /*37b0*/  MUFU.EX2 R204, R204 ;  /* 0x000000cc00cc7308 */ /* 0x000fe20000000800 */
[----:B------:R-:W-:Y:S01]  /*37c0*/  FADD.FTZ R199, R199, R186 ;  /* 0x000000bac7c77221 */ /* 0x000fe20000010000 */
[----:B------:R-:W-:-:S03]  /*37d0*/  FADD.FTZ R209, R209, R202 ;  /* 0x000000cad1d17221 */ /* 0x000fc60000010000 */
[C---:B------:R-:W-:Y:S03]  /*37e0*/  HMMA.16816.F32 R72, R28.reuse, R8, R72 ;  /* 0x000000081c48723c */ /* 0x040fe60000001848 */
[----:B------:R-:W-:Y:S03]  /*37f0*/  MUFU.EX2 R192, R192 ;  /* 0x000000c000c07308 */ /* 0x000fe60000000800 */
[C---:B------:R-:W-:Y:S05]  /*3800*/  HMMA.16816.F32 R88, R28.reuse, R36, R88 ;  /* 0x000000241c58723c */ /* 0x040fea0000001858 */
[----:B------:R-:W1:Y:S01]  /*3810*/  MUFU.EX2 R205, R205 ;  /* 0x000000cd00cd7308 */ /* 0x000e620000000800 */
[C---:B------:R-:W-:Y:S06]  /*3820*/  HMMA.16816.F32 R152, R28.reuse, R26, R152 ;  /* 0x0000001a1c98723c */ /* 0x040fec0000001898 */
[C---:B------:R-:W-:Y:S01]  /*3830*/  HMMA.16816.F32 R136, R28.reuse, R22, R136 ;  /* 0x000000161c88723c */ /* 0x040fe20000001888 */
[----:B------:R-:W-:Y:S05]  /*3840*/  MUFU.EX2 R188, R188 ;  /* 0x000000bc00bc7308 */ /* 0x000fea0000000800 */
[C---:B------:R-:W-:Y:S03]  /*3850*/  HMMA.16816.F32 R120, R28.reuse, R18, R120 ;  /* 0x000000121c78723c */ /* 0x040fe60000001878 */
[----:B------:R-:W2:Y:S01]  /*3860*/  MUFU.EX2 R193, R193 ;  /* 0x000000c100c17308 */ /* 0x000ea20000000800 */
[C---:B-1----:R-:W-:Y:S01]  /*3870*/  F2FP.F16.F32.PACK_AB R32, R205.reuse, R192 ;  /* 0x000000c0cd20723e */ /* 0x042fe200000000ff */
[----:B------:R-:W-:Y:S01]  /*3880*/  FADD.FTZ R192, R192, R177 ;  /* 0x000000b1c0c07221 */ /* 0x000fe20000010000 */
[----:B------:R-:W-:Y:S03]  /*3890*/  HMMA.16816.F32 R104, R28, R14, R104 ;  /* 0x0000000e1c68723c */ /* 0x000fe60000001868 */
[----:B------:R-:W-:-:S02]  /*38a0*/  FADD.FTZ R205, R205, R192 ;  /* 0x000000c0cdcd7221 */ /* 0x000fc40000010000 */
[----:B------:R-:W-:Y:S01]  /*38b0*/  MUFU.EX2 R181, R181 ;  /* 0x000000b500b57308 */ /* 0x000fe20000000800 */
[C---:B------:R-:W-:Y:S06]  /*38c0*/  HMMA.16816.F32 R76, R28.reuse, R10, R76 ;  /* 0x0000000a1c4c723c */ /* 0x040fec000000184c */
[----:B------:R-:W-:Y:S01]  /*38d0*/  HMMA.16816.F32 R92, R28, R38, R92 ;  /* 0x000000261c5c723c */ /* 0x000fe2000000185c */
[----:B------:R-:W1:Y:S01]  /*38e0*/  LDSM.16.MT88.4 R28, [R221+0x9c00] ;  /* 0x009c0000dd1c783b */ /* 0x000e620000004200 */
[----:B------:R-:W-:Y:S01]  /*38f0*/  MUFU.EX2 R198, R198 ;  /* 0x000000c600c67308 */ /* 0x000fe20000000800 */
[----:B--2---:R-:W-:Y:S01]  /*3900*/  F2FP.F16.F32.PACK_AB R33, R193, R188 ;  /* 0x000000bcc121723e */ /* 0x004fe200000000ff */
[----:B------:R-:W-:-:S02]  /*3910*/  FADD.FTZ R188, R188, R185 ;  /* 0x000000b9bcbc7221 */ /* 0x000fc40000010000 */
[C---:B------:R-:W-:Y:S02]  /*3920*/  HMMA.16816.F32 R160, R4.reuse, R24, R160 ;  /* 0x0000001804a0723c */ /* 0x040fe400000018a0 */
[----:B------:R-:W-:Y:S02]  /*3930*/  FADD.FTZ R188, R193, R188 ;  /* 0x000000bcc1bc7221 */ /* 0x000fe40000010000 */
[----:B------:R-:W-:Y:S02]  /*3940*/  MUFU.EX2 R243, R243 ;  /* 0x000000f300f37308 */ /* 0x000fe40000000800 */
[C---:B------:R-:W-:Y:S01]  /*3950*/  HMMA.16816.F32 R148, R4.reuse, R26, R148 ;  /* 0x0000001a0494723c */ /* 0x040fe20000001894 */
[----:B------:R-:W2:Y:S05]  /*3960*/  LDSM.16.MT88.4 R24, [R220+0x9c00] ;  /* 0x009c0000dc18783b */ /* 0x000eaa0000004200 */
[C---:B------:R-:W-:Y:S01]  /*3970*/  HMMA.16816.F32 R144, R4.reuse, R20, R144 ;  /* 0x000000140490723c */ /* 0x040fe20000001890 */
[----:B------:R-:W-:Y:S05]  /*3980*/  MUFU.EX2 R190, R190 ;  /* 0x000000be00be7308 */ /* 0x000fea0000000800 */
[C---:B------:R-:W-:Y:S01]  /*3990*/  HMMA.16816.F32 R132, R4.reuse, R22, R132 ;  /* 0x000000160484723c */ /* 0x040fe20000001884 */
[----:B------:R-:W3:Y:S02]  /*39a0*/  LDSM.16.MT88.4 R20, [R221+0xac00] ;  /* 0x00ac0000dd14783b */ /* 0x000ee40000004200 */
[----:B------:R-:W4:Y:S03]  /*39b0*/  MUFU.EX2 R241, R241 ;  /* 0x000000f100f17308 */ /* 0x000f260000000800 */
[C---:B------:R-:W-:Y:S05]  /*39c0*/  HMMA.16816.F32 R128, R4.reuse, R16, R128 ;  /* 0x000000100480723c */ /* 0x040fea0000001880 */
[----:B------:R-:W-:Y:S01]  /*39d0*/  MUFU.EX2 R191, R191 ;  /* 0x000000bf00bf7308 */ /* 0x000fe20000000800 */
[C---:B------:R-:W-:Y:S01]  /*39e0*/  HMMA.16816.F32 R116, R4.reuse, R18, R116 ;  /* 0x000000120474723c */ /* 0x040fe20000001874 */
[----:B------:R-:W5:Y:S05]  /*39f0*/  LDSM.16.MT88.4 R16, [R220+0xac00] ;  /* 0x00ac0000dc10783b */ /* 0x000f6a0000004200 */
[----:B------:R-:W-:Y:S01]  /*3a00*/  HMMA.16816.F32 R112, R4, R12, R112 ;  /* 0x0000000c0470723c */ /* 0x000fe20000001870 */
[----:B------:R-:W1:Y:S01]  /*3a10*/  MUFU.EX2 R184, R184 ;  /* 0x000000b800b87308 */ /* 0x000e620000000800 */
[----:B----4-:R-:W-:Y:S01]  /*3a20*/  F2FP.F16.F32.PACK_AB R34, R241, R190 ;  /* 0x000000bef122723e */ /* 0x010fe200000000ff */
[----:B------:R-:W-:-:S03]  /*3a30*/  FADD.FTZ R190, R190, R205 ;  /* 0x000000cdbebe7221 */ /* 0x000fc60000010000 */
[----:B------:R-:W-:Y:S01]  /*3a40*/  HMMA.16816.F32 R100, R4, R14, R100 ;  /* 0x0000000e0464723c */ /* 0x000fe20000001864 */
[----:B------:R-:W4:Y:S01]  /*3a50*/  LDSM.16.MT88.4 R12, [R221+0xbc00] ;  /* 0x00bc0000dd0c783b */ /* 0x000f220000004200 */
[----:B------:R-:W-:-:S04]  /*3a60*/  FADD.FTZ R241, R241, R190 ;  /* 0x000000bef1f17221 */ /* 0x000fc80000010000 */
[C---:B------:R-:W-:Y:S06]  /*3a70*/  HMMA.16816.F32 R68, R4.reuse, R8, R68 ;  /* 0x000000080444723c */ /* 0x040fec0000001844 */
[----:B------:R-:W-:Y:S01]  /*3a80*/  HMMA.16816.F32 R80, R4, R10, R80 ;  /* 0x0000000a0450723c */ /* 0x000fe20000001850 */
[----:B------:R-:W4:Y:S01]  /*3a90*/  LDSM.16.MT88.4 R8, [R220+0xbc00] ;  /* 0x00bc0000dc08783b */ /* 0x000f220000004200 */
[----:B-1----:R-:W-:Y:S01]  /*3aa0*/  F2FP.F16.F32.PACK_AB R35, R184, R191 ;  /* 0x000000bfb823723e */ /* 0x002fe200000000ff */
[----:B------:R-:W-:-:S03]  /*3ab0*/  FADD.FTZ R191, R191, R188 ;  /* 0x000000bcbfbf7221 */ /* 0x000fc60000010000 */
[----:B------:R-:W-:Y:S01]  /*3ac0*/  HMMA.16816.F32 R84, R4, R36, R84 ;  /* 0x000000240454723c */ /* 0x000fe20000001854 */
[----:B------:R-:W-:Y:S01]  /*3ad0*/  MUFU.EX2 R36, R179 ;  /* 0x000000b300247308 */ /* 0x000fe20000000800 */
[----:B------:R-:W-:-:S04]  /*3ae0*/  FADD.FTZ R239, R184, R191 ;  /* 0x000000bfb8ef7221 */ /* 0x000fc80000010000 */
[----:B------:R-:W-:Y:S01]  /*3af0*/  HMMA.16816.F32 R96, R4, R38, R96 ;  /* 0x000000260460723c */ /* 0x000fe20000001860 */
[----:B------:R-:W-:-:S05]  /*3b00*/  FFMA.FTZ R37, R175, UR4, -R176 ;  /* 0x00000004af257c23 */ /* 0x000fca00080108b0 */
[C---:B------:R-:W-:Y:S01]  /*3b10*/  HMMA.16816.F32 R156, R32.reuse, R28, R156 ;  /* 0x0000001c209c723c */ /* 0x040fe2000000189c */
[----:B------:R-:W1:Y:S01]  /*3b20*/  MUFU.EX2 R37, R37 ;  /* 0x0000002500257308 */ /* 0x000e620000000800 */
[----:B------:R-:W-:Y:S01]  /*3b30*/  F2FP.F16.F32.PACK_AB R4, R203, R196 ;  /* 0x000000c4cb04723e */ /* 0x000fe200000000ff */
[----:B------:R-:W-:Y:S01]  /*3b40*/  FADD.FTZ R196, R196, R199 ;  /* 0x000000c7c4c47221 */ /* 0x000fe20000010000 */
[----:B------:R-:W-:Y:S01]  /*3b50*/  F2FP.F16.F32.PACK_AB R5, R181, R204 ;  /* 0x000000ccb505723e */ /* 0x000fe200000000ff */
[----:B------:R-:W-:Y:S01]  /*3b60*/  FADD.FTZ R204, R204, R209 ;  /* 0x000000d1cccc7221 */ /* 0x000fe20000010000 */
[----:B------:R-:W-:Y:S01]  /*3b70*/  F2FP.F16.F32.PACK_AB R6, R243, R198 ;  /* 0x000000c6f306723e */ /* 0x000fe200000000ff */
[----:B------:R-:W-:Y:S01]  /*3b80*/  FADD.FTZ R203, R203, R196 ;  /* 0x000000c4cbcb7221 */ /* 0x000fe20000010000 */
[----:B------:R-:W-:Y:S01]  /*3b90*/  HMMA.16816.F32 R152, R32, R30, R152 ;  /* 0x0000001e2098723c */ /* 0x000fe20000001898 */
[----:B------:R-:W-:Y:S02]  /*3ba0*/  FADD.FTZ R181, R181, R204 ;  /* 0x000000ccb5b57221 */ /* 0x000fe40000010000 */
[----:B------:R-:W-:-:S03]  /*3bb0*/  FADD.FTZ R198, R198, R203 ;  /* 0x000000cbc6c67221 */ /* 0x000fc60000010000 */
[----:B--2---:R-:W-:Y:S01]  /*3bc0*/  HMMA.16816.F32 R140, R32, R24, R140 ;  /* 0x00000018208c723c */ /* 0x004fe2000000188c */
[----:B------:R-:W-:Y:S01]  /*3bd0*/  FADD.FTZ R243, R243, R198 ;  /* 0x000000c6f3f37221 */ /* 0x000fe20000010000 */
[----:B-1----:R-:W-:Y:S01]  /*3be0*/  F2FP.F16.F32.PACK_AB R7, R37, R36 ;  /* 0x000000242507723e */ /* 0x002fe200000000ff */
[----:B------:R-:W-:-:S03]  /*3bf0*/  FADD.FTZ R36, R36, R181 ;  /* 0x000000b524247221 */ /* 0x000fc60000010000 */
[----:B------:R-:W-:Y:S01]  /*3c00*/  HMMA.16816.F32 R136, R32, R26, R136 ;  /* 0x0000001a2088723c */ /* 0x000fe20000001888 */
[----:B------:R-:W-:-:S05]  /*3c10*/  FADD.FTZ R238, R37, R36 ;  /* 0x0000002425ee7221 */ /* 0x000fca0000010000 */
[C---:B---3--:R-:W-:Y:S06]  /*3c20*/  HMMA.16816.F32 R124, R32.reuse, R20, R124 ;  /* 0x00000014207c723c */ /* 0x048fec000000187c */
[C---:B------:R-:W-:Y:S06]  /*3c30*/  HMMA.16816.F32 R120, R32.reuse, R22, R120 ;  /* 0x000000162078723c */ /* 0x040fec0000001878 */
[C---:B-----5:R-:W-:Y:S06]  /*3c40*/  HMMA.16816.F32 R108, R32.reuse, R16, R108 ;  /* 0x00000010206c723c */ /* 0x060fec000000186c */
[C---:B------:R-:W-:Y:S06]  /*3c50*/  HMMA.16816.F32 R104, R32.reuse, R18, R104 ;  /* 0x000000122068723c */ /* 0x040fec0000001868 */
[C---:B----4-:R-:W-:Y:S06]  /*3c60*/  HMMA.16816.F32 R72, R32.reuse, R12, R72 ;  /* 0x0000000c2048723c */ /* 0x050fec0000001848 */
        /* <DEDUP_REMOVED lines=23> */
[----:B------:R-:W-:Y:S01]  /*3de0*/  ULDC UR4, c[0x0][0x2ec] ;  /* 0x0000bb0000047ab9 */ /* 0x000fe20000000800 */
[----:B------:R-:W-:Y:S01]  /*3df0*/  ULDC.64 UR10, c[0x0][0x220] ;  /* 0x00008800000a7ab9 */ /* 0x000fe20000000a00 */
[----:B------:R-:W-:Y:S01]  /*3e00*/  ULDC.64 UR12, c[0x0][0x250] ;  /* 0x00009400000c7ab9 */ /* 0x000fe20000000a00 */
[----:B------:R-:W-:Y:S01]  /*3e10*/  ULDC.64 UR6, c[0x0][0x218] ;  /* 0x0000860000067ab9 */ /* 0x000fe20000000a00 */
[----:B------:R-:W-:Y:S01]  /*3e20*/  ULDC.64 UR8, c[0x0][0x248] ;  /* 0x0000920000087ab9 */ /* 0x000fe20000000a00 */
[----:B------:R-:W-:Y:S05]  /*3e30*/  BRA `(.L_x_503) ;  /* 0x00000000005c7947 */ /* 0x000fea0003800000 */
.L_x_505:
        /* <DEDUP_REMOVED lines=23> */
.L_x_503:
[----:B------:R-:W-:Y:S01]  /*3fb0*/  SHF.R.S32.HI R52, RZ, 0x1f, R236 ;  /* 0x0000001fff347819 */ /* 0x000fe200000114ec */
[----:B------:R-:W-:Y:S04]  /*3fc0*/  DEPBAR.LE SB0, 0x0 ;  /* 0x000080000000791a */ /* 0x000fe80000000000 */
[----:B------:R-:W-:Y:S01]  /*3fd0*/  BAR.SYNC.DEFER_BLOCKING 0x0 ;  /* 0x0000000000007b1d */ /* 0x000fe20000010000 */
[----:B------:R-:W-:Y:S02]  /*3fe0*/  IMAD R52, R52, UR12, RZ ;  /* 0x0000000c34347c24 */ /* 0x000fe4000f8e02ff */
[C---:B------:R-:W-:Y:S04]  /*3ff0*/  IMAD.WIDE.U32 R54, R236.reuse, UR12, RZ ;  /* 0x0000000cec367c25 */ /* 0x040fe8000f8e00ff */
[----:B------:R-:W-:Y:S01]  /*4000*/  IMAD R52, R236, UR13, R52 ;  /* 0x0000000dec347c24 */ /* 0x000fe2000f8e0234 */
[C---:B------:R-:W-:Y:S04]  /*4010*/  LEA R53, P0, R54.reuse, R230, 0x6 ;  /* 0x000000e636357211 */ /* 0x040fe800078030ff */
[----:B------:R-:W-:Y:S02]  /*4020*/  IADD3 R55, R55, R52, RZ ;  /* 0x0000003437377210 */ /* 0x000fe40007ffe0ff */
[C---:B------:R-:W-:Y:S02]  /*4030*/  LEA R56, P1, R53.reuse, UR10, 0x1 ;  /* 0x0000000a35387c11 */ /* 0x040fe4000f8208ff */
        /* <DEDUP_REMOVED lines=8> */
[----:B------:R-:W-:Y:S07]  /*40c0*/  ISETP.GT.AND P0, PT, R236, RZ, PT ;  /* 0x000000ffec00720c */ /* 0x000fee0003f04270 */
[----:B------:R-:W-:Y:S08]  /*40d0*/  LDGSTS.E.BYPASS.LTC128B.128 [R229+0xa000], desc[UR16][R56.64+0x40] ;  /* 0x0a00004038e57fae */ /* 0x000ff0000b901d50 */
[----:B------:R-:W-:Y:S08]  /*40e0*/  LDGSTS.E.BYPASS.LTC128B.128 [R229+0xb000], desc[UR16][R56.64+0x80] ;  /* 0x0b00008038e57fae */ /* 0x000ff0000b901d50 */
[----:B------:R-:W-:Y:S08]  /*40f0*/  LDGSTS.E.BYPASS.LTC128B.128 [R229+0x9800], desc[UR16][R52.64] ;  /* 0x0980000034e57fae */ /* 0x000ff0000b901d50 */
[----:B------:R-:W-:Y:S08]  /*4100*/  LDGSTS.E.BYPASS.LTC128B.128 [R229+0xa800], desc[UR16][R52.64+0x40] ;  /* 0x0a80004034e57fae */ /* 0x000ff0000b901d50 */
[----:B------:R1:W-:Y:S08]  /*4110*/  LDGSTS.E.BYPASS.LTC128B.128 [R229+0xb800], desc[UR16][R52.64+0x80] ;  /* 0x0b80008034e57fae */ /* 0x0003f0000b901d50 */
[----:B------:R-:W-:Y:S08]  /*4120*/  LDSM.16.M88.4 R164, [R225] ;  /* 0x00000000e1a4783b */ /* 0x000ff00000000200 */
[----:B------:R-:W2:Y:S08]  /*4130*/  LDSM.16.M88.4 R172, [R224] ;  /* 0x00000000e0ac783b */ /* 0x000eb00000000200 */
[----:B------:R-:W3:Y:S08]  /*4140*/  LDSM.16.M88.4 R176, [R225+0x1000] ;  /* 0x00100000e1b0783b */ /* 0x000ef00000000200 */
[----:B------:R-:W4:Y:S08]  /*4150*/  LDSM.16.M88.4 R180, [R224+0x400] ;  /* 0x00040000e0b4783b */ /* 0x000f300000000200 */
[----:B------:R-:W0:Y:S08]  /*4160*/  LDGDEPBAR ;  /* 0x00000000000079af */ /* 0x000e300000000000 */
[----:B------:R-:W5:Y:S08]  /*4170*/  LDSM.16.M88.4 R184, [R224+0x800] ;  /* 0x00080000e0b8783b */ /* 0x000f700000000200 */
[----:B------:R-:W1:Y:S01]  /*4180*/  LDSM.16.M88.4 R188, [R224+0xc00] ;  /* 0x000c0000e0bc783b */ /* 0x000e620000000200 */
[-C--:B--2---:R-:W-:Y:S07]  /*4190*/  HMMA.16816.F32 R4, R164, R172.reuse, RZ ;  /* 0x000000aca404723c */ /* 0x084fee00000018ff */
[----:B------:R-:W-:Y:S01]  /*41a0*/  LDSM.16.M88.4 R192, [R223] ;  /* 0x00000000dfc0783b */ /* 0x000fe20000000200 */
[C---:B---3--:R-:W-:Y:S07]  /*41b0*/  HMMA.16816.F32 R8, R176.reuse, R172, RZ ;  /* 0x000000acb008723c */ /* 0x048fee00000018ff */
[----:B------:R-:W2:Y:S01]  /*41c0*/  LDSM.16.M88.4 R196, [R222] ;  /* 0x00000000dec4783b */ /* 0x000ea20000000200 */
[-C--:B------:R-:W-:Y:S06]  /*41d0*/  HMMA.16816.F32 R12, R176, R174.reuse, RZ ;  /* 0x000000aeb00c723c */ /* 0x080fec00000018ff */
[C---:B------:R-:W-:Y:S01]  /*41e0*/  HMMA.16816.F32 R16, R164.reuse, R174, RZ ;  /* 0x000000aea410723c */ /* 0x040fe200000018ff */
[----:B------:R-:W3:Y:S05]  /*41f0*/  LDSM.16.M88.4 R200, [R223+0x1000] ;  /* 0x00100000dfc8783b */ /* 0x000eea0000000200 */
[-C--:B----4-:R-:W-:Y:S03]  /*4200*/  HMMA.16816.F32 R20, R164, R180.reuse, RZ ;  /* 0x000000b4a414723c */ /* 0x090fe600000018ff */
[----:B------:R-:W4:Y:S03]  /*4210*/  LDSM.16.M88.4 R204, [R222+0x400] ;  /* 0x00040000decc783b */ /* 0x000f260000000200 */
        /* <DEDUP_REMOVED lines=10> */
[C---:B------:R-:W-:Y:S01]  /*42c0*/  HMMA.16816.F32 R48, R164.reuse, R186, RZ ;  /* 0x000000baa430723c */ /* 0x040fe200000018ff */
[----:B------:R-:W5:Y:S05]  /*42d0*/  LDSM.16.M88.4 R184, [R225+0x2000] ;  /* 0x00200000e1b8783b */ /* 0x000f6a0000000200 */
[-C--:B-1----:R-:W-:Y:S03]  /*42e0*/  HMMA.16816.F32 R52, R164, R188.reuse, RZ ;  /* 0x000000bca434723c */ /* 0x082fe600000018ff */
[----:B------:R-:W-:Y:S03]  /*42f0*/  LDSM.16.M88.4 R216, [R222+0x2000] ;  /* 0x00200000ded8783b */ /* 0x000fe60000000200 */
[C---:B------:R-:W-:Y:S06]  /*4300*/  HMMA.16816.F32 R56, R176.reuse, R188, RZ ;  /* 0x000000bcb038723c */ /* 0x040fec00000018ff */
[-C--:B------:R-:W-:Y:S01]  /*4310*/  HMMA.16816.F32 R60, R176, R190.reuse, RZ ;  /* 0x000000beb03c723c */ /* 0x080fe200000018ff */
[----:B------:R-:W-:Y:S05]  /*4320*/  LDSM.16.M88.4 R176, [R224+0x1800] ;  /* 0x00180000e0b0783b */ /* 0x000fea0000000200 */
[----:B------:R-:W-:Y:S03]  /*4330*/  HMMA.16816.F32 R64, R164, R190, RZ ;  /* 0x000000bea440723c */ /* 0x000fe600000018ff */
[----:B------:R-:W1:Y:S03]  /*4340*/  LDSM.16.M88.4 R164, [R224+0x1400] ;  /* 0x00140000e0a4783b */ /* 0x000e660000000200 */
[-C--:B--2---:R-:W-:Y:S05]  /*4350*/  HMMA.16816.F32 R4, R192, R196.reuse, R4 ;  /* 0x000000c4c004723c */ /* 0x084fea0000001804 */
[----:B------:R-:W2:Y:S01]  /*4360*/  LDSM.16.M88.4 R188, [R224+0x1c00] ;  /* 0x001c0000e0bc783b */ /* 0x000ea20000000200 */
[C---:B---3--:R-:W-:Y:S06]  /*4370*/  HMMA.16816.F32 R8, R200.reuse, R196, R8 ;  /* 0x000000c4c808723c */ /* 0x048fec0000001808 */
[-C--:B------:R-:W-:Y:S06]  /*4380*/  HMMA.16816.F32 R12, R200, R198.reuse, R12 ;  /* 0x000000c6c80c723c */ /* 0x080fec000000180c */
[C---:B------:R-:W-:Y:S01]  /*4390*/  HMMA.16816.F32 R16, R192.reuse, R198, R16 ;  /* 0x000000c6c010723c */ /* 0x040fe20000001810 */
[----:B------:R-:W-:Y:S05]  /*43a0*/  LDSM.16.M88.4 R196, [R222+0x1400] ;  /* 0x00140000dec4783b */ /* 0x000fea0000000200 */
[-C--:B----4-:R-:W-:Y:S06]  /*43b0*/  HMMA.16816.F32 R20, R192, R204.reuse, R20 ;  /* 0x000000ccc014723c */ /* 0x090fec0000001814 */
        /* <DEDUP_REMOVED lines=14> */
[----:B------:R-:W3:Y:S03]  /*44a0*/  LDSM.16.M88.4 R180, [R222+0x1000] ;  /* 0x00100000deb4783b */ /* 0x000ee60000000200 */
[-C--:B-----5:R-:W-:Y:S05]  /*44b0*/  HMMA.16816.F32 R4, R184, R208.reuse, R4 ;  /* 0x000000d0b804723c */ /* 0x0a0fea0000001804 */
[----:B------:R-:W4:Y:S01]  /*44c0*/  LDSM.16.M88.4 R192, [R223+0x3000] ;  /* 0x00300000dfc0783b */ /* 0x000f220000000200 */
        /* <DEDUP_REMOVED lines=13> */
[----:B------:R-:W5:Y:S05]  /*45a0*/  LDSM.16.M88.4 R176, [R222+0x1c00] ;  /* 0x001c0000deb0783b */ /* 0x000f6a0000000200 */
[-C--:B--2---:R-:W-:Y:S06]  /*45b0*/  HMMA.16816.F32 R52, R184, R188.reuse, R52 ;  /* 0x000000bcb834723c */ /* 0x084fec0000001834 */
[C---:B------:R-:W-:Y:S06]  /*45c0*/  HMMA.16816.F32 R56, R212.reuse, R188, R56 ;  /* 0x000000bcd438723c */ /* 0x040fec0000001838 */
[-C--:B------:R-:W-:Y:S01]  /*45d0*/  HMMA.16816.F32 R60, R212, R190.reuse, R60 ;  /* 0x000000bed43c723c */ /* 0x080fe2000000183c */
[----:B------:R-:W-:Y:S05]  /*45e0*/  LDSM.16.M88.4 R212, [R223+0x4000] ;  /* 0x00400000dfd4783b */ /* 0x000fea0000000200 */
[----:B------:R-:W-:Y:S03]  /*45f0*/  HMMA.16816.F32 R64, R184, R190, R64 ;  /* 0x000000beb840723c */ /* 0x000fe60000001840 */
[----:B------:R-:W2:Y:S03]  /*4600*/  LDSM.16.M88.4 R184, [R225+0x5000] ;  /* 0x00500000e1b8783b */ /* 0x000ea60000000200 */
[-C--:B---3--:R-:W-:Y:S05]  /*4610*/  HMMA.16816.F32 R4, R172, R180.reuse, R4 ;  /* 0x000000b4ac04723c */ /* 0x088fea0000001804 */
[----:B------:R-:W3:Y:S01]  /*4620*/  LDSM.16.M88.4 R188, [R224+0x2400] ;  /* 0x00240000e0bc783b */ /* 0x000ee20000000200 */
[C---:B----4-:R-:W-:Y:S06]  /*4630*/  HMMA.16816.F32 R8, R192.reuse, R180, R8 ;  /* 0x000000b4c008723c */ /* 0x050fec0000001808 */
[-C--:B------:R-:W-:Y:S06]  /*4640*/  HMMA.16816.F32 R12, R192, R182.reuse, R12 ;  /* 0x000000b6c00c723c */ /* 0x080fec000000180c */
[C---:B------:R-:W-:Y:S01]  /*4650*/  HMMA.16816.F32 R16, R172.reuse, R182, R16 ;  /* 0x000000b6ac10723c */ /* 0x040fe20000001810 */
[----:B------:R-:W4:Y:S05]  /*4660*/  LDSM.16.M88.4 R180, [R224+0x2800] ;  /* 0x00280000e0b4783b */ /* 0x000f2a0000000200 */
[-C--:B------:R-:W-:Y:S06]  /*4670*/  HMMA.16816.F32 R20, R172, R196.reuse, R20 ;  /* 0x000000c4ac14723c */ /* 0x080fec0000001814 */
[C---:B------:R-:W-:Y:S06]  /*4680*/  HMMA.16816.F32 R24, R192.reuse, R196, R24 ;  /* 0x000000c4c018723c */ /* 0x040fec0000001818 */
[-C--:B------:R-:W-:Y:S06]  /*4690*/  HMMA.16816.F32 R28, R192, R198.reuse, R28 ;  /* 0x000000c6c01c723c */ /* 0x080fec000000181c */
[C---:B------:R-:W-:Y:S06]  /*46a0*/  HMMA.16816.F32 R32, R172.reuse, R198, R32 ;  /* 0x000000c6ac20723c */ /* 0x040fec0000001820 */
[-C--:B-1----:R-:W-:Y:S06]  /*46b0*/  HMMA.16816.F32 R36, R172, R164.reuse, R36 ;  /* 0x000000a4ac24723c */ /* 0x082fec0000001824 */
[C---:B------:R-:W-:Y:S06]  /*46c0*/  HMMA.16816.F32 R40, R192.reuse, R164, R40 ;  /* 0x000000a4c028723c */ /* 0x040fec0000001828 */
[-C--:B------:R-:W-:Y:S06]  /*46d0*/  HMMA.16816.F32 R44, R192, R166.reuse, R44 ;  /* 0x000000a6c02c723c */ /* 0x080fec000000182c */
[C---:B------:R-:W-:Y:S01]  /*46e0*/  HMMA.16816.F32 R48, R172.reuse, R166, R48 ;  /* 0x000000a6ac30723c */ /* 0x040fe20000001830 */
[----:B------:R-:W1:Y:S05]  /*46f0*/  LDSM.16.M88.4 R164, [R223+0x5000] ;  /* 0x00500000dfa4783b */ /* 0x000e6a0000000200 */
[-C--:B-----5:R-:W-:Y:S06]  /*4700*/  HMMA.16816.F32 R52, R172, R176.reuse, R52 ;  /* 0x000000b0ac34723c */ /* 0x0a0fec0000001834 */
[C---:B------:R-:W-:Y:S06]  /*4710*/  HMMA.16816.F32 R56, R192.reuse, R176, R56 ;  /* 0x000000b0c038723c */ /* 0x040fec0000001838 */
[-C--:B------:R-:W-:Y:S06]  /*4720*/  HMMA.16816.F32 R60, R192, R178.reuse, R60 ;  /* 0x000000b2c03c723c */ /* 0x080fec000000183c */
[----:B------:R-:W-:Y:S01]  /*4730*/  HMMA.16816.F32 R64, R172, R178, R64 ;  /* 0x000000b2ac40723c */ /* 0x000fe20000001840 */
[----:B------:R-:W5:Y:S05]  /*4740*/  LDSM.16.M88.4 R172, [R222+0x2400] ;  /* 0x00240000deac783b */ /* 0x000f6a0000000200 */
[-C--:B------:R-:W-:Y:S03]  /*4750*/  HMMA.16816.F32 R4, R200, R204.reuse, R4 ;  /* 0x000000ccc804723c */ /* 0x080fe60000001804 */
[----:B------:R-:W5:Y:S03]  /*4760*/  LDSM.16.M88.4 R176, [R222+0x2800] ;  /* 0x00280000deb0783b */ /* 0x000f660000000200 */
[C---:B--2---:R-:W-:Y:S06]  /*4770*/  HMMA.16816.F32 R8, R184.reuse, R204, R8 ;  /* 0x000000ccb808723c */ /* 0x044fec0000001808 */
[-C--:B------:R-:W-:Y:S06]  /*4780*/  HMMA.16816.F32 R12, R184, R206.reuse, R12 ;  /* 0x000000ceb80c723c */ /* 0x080fec000000180c */
[C---:B------:R-:W-:Y:S06]  /*4790*/  HMMA.16816.F32 R16, R200.reuse, R206, R16 ;  /* 0x000000cec810723c */ /* 0x040fec0000001810 */
[-C--:B---3--:R-:W-:Y:S06]  /*47a0*/  HMMA.16816.F32 R20, R200, R188.reuse, R20 ;  /* 0x000000bcc814723c */ /* 0x088fec0000001814 */
        /* <DEDUP_REMOVED lines=12> */
[C---:B-1----:R-:W-:Y:S06]  /*4870*/  HMMA.16816.F32 R8, R164.reuse, R216, R8 ;  /* 0x000000d8a408723c */ /* 0x042fec0000001808 */
[-C--:B------:R-:W-:Y:S06]  /*4880*/  HMMA.16816.F32 R12, R164, R218.reuse, R12 ;  /* 0x000000daa40c723c */ /* 0x080fec000000180c */
[C---:B------:R-:W-:Y:S06]  /*4890*/  HMMA.16816.F32 R16, R212.reuse, R218, R16 ;  /* 0x000000dad410723c */ /* 0x040fec0000001810 */
[-C--:B-----5:R-:W-:Y:S05]  /*48a0*/  HMMA.16816.F32 R20, R212, R172.reuse, R20 ;  /* 0x000000acd414723c */ /* 0x0a0fea0000001814 */
[----:B------:R-:W-:Y:S01]  /*48b0*/  FMUL.FTZ R170, R4, UR5 ;  /* 0x0000000504aa7c20 */ /* 0x000fe20008410000 */
[C---:B------:R-:W-:Y:S03]  /*48c0*/  HMMA.16816.F32 R24, R164.reuse, R172, R24 ;  /* 0x000000aca418723c */ /* 0x040fe60000001818 */
[----:B------:R1:W2:Y:S02]  /*48d0*/  MUFU.TANH R198, R170 ;  /* 0x000000aa00c67308 */ /* 0x0002a40000002400 */
[----:B------:R-:W-:Y:S01]  /*48e0*/  FMUL.FTZ R217, R8, UR5 ;  /* 0x0000000508d97c20 */ /* 0x000fe20008410000 */
[-C--:B------:R-:W-:Y:S07]  /*48f0*/  HMMA.16816.F32 R28, R164, R174.reuse, R28 ;  /* 0x000000aea41c723c */ /* 0x080fee000000181c */
[----:B------:R3:W-:Y:S01]  /*4900*/  MUFU.TANH R190, R217 ;  /* 0x000000d900be7308 */ /* 0x0007e20000002400 */
[C---:B------:R-:W-:Y:S01]  /*4910*/  HMMA.16816.F32 R32, R212.reuse, R174, R32 ;  /* 0x000000aed420723c */ /* 0x040fe20000001820 */
[----:B------:R-:W4:Y:S01]  /*4920*/  LDSM.16.M88.4 R172, [R222+0x2c00] ;  /* 0x002c0000deac783b */ /* 0x000f220000000200 */
[----:B------:R-:W-:Y:S04]  /*4930*/  DEPBAR.LE SB0, 0x0 ;  /* 0x000080000000791a */ /* 0x000fe80000000000 */
[-C--:B------:R-:W-:Y:S01]  /*4940*/  HMMA.16816.F32 R36, R212, R176.reuse, R36 ;  /* 0x000000b0d424723c */ /* 0x080fe20000001824 */
[----:B------:R-:W-:Y:S04]  /*4950*/  BAR.SYNC.DEFER_BLOCKING 0x0 ;  /* 0x0000000000007b1d */ /* 0x000fe80000010000 */
[----:B------:R-:W-:Y:S01]  /*4960*/  FMUL.FTZ R216, R9, UR5 ;  /* 0x0000000509d87c20 */ /* 0x000fe20008410000 */
[----:B-1----:R-:W-:Y:S01]  /*4970*/  FMUL.FTZ R170, R10, UR5 ;  /* 0x000000050aaa7c20 */ /* 0x002fe20008410000 */
[----:B------:R-:W-:Y:S01]  /*4980*/  FMUL.FTZ R169, R7, UR5 ;  /* 0x0000000507a97c20 */ /* 0x000fe20008410000 */
[----:B------:R-:W-:Y:S01]  /*4990*/  FMUL.FTZ R219, R12, UR5 ;  /* 0x000000050cdb7c20 */ /* 0x000fe20008410000 */
[----:B------:R1:W-:Y:S01]  /*49a0*/  MUFU.TANH R10, R216 ;  /* 0x000000d8000a7308 */ /* 0x0003e20000002400 */
[C---:B------:R-:W-:Y:S04]  /*49b0*/  HMMA.16816.F32 R40, R164.reuse, R176, R40 ;  /* 0x000000b0a428723c */ /* 0x040fe80000001828 */
[----:B------:R-:W-:Y:S01]  /*49c0*/  FMUL.FTZ R168, R6, UR5 ;  /* 0x0000000506a87c20 */ /* 0x000fe20008410000 */
[----:B---3--:R-:W-:Y:S01]  /*49d0*/  FMUL.FTZ R217, R13, UR5 ;  /* 0x000000050dd97c20 */ /* 0x008fe20008410000 */
[----:B------:R-:W-:Y:S03]  /*49e0*/  FMUL.FTZ R218, R14, UR5 ;  /* 0x000000050eda7c20 */ /* 0x000fe60008410000 */
[----:B------:R3:W-:Y:S01]  /*49f0*/  MUFU.TANH R7, R170 ;  /* 0x000000aa00077308 */ /* 0x0007e20000002400 */
[-C--:B------:R-:W-:Y:S03]  /*4a00*/  HMMA.16816.F32 R44, R164, R178.reuse, R44 ;  /* 0x000000b2a42c723c */ /* 0x080fe6000000182c */
[----:B------:R-:W-:Y:S01]  /*4a10*/  FMUL.FTZ R249, R26, UR5 ;  /* 0x000000051af97c20 */ /* 0x000fe20008410000 */
[----:B------:R-:W-:Y:S01]  /*4a20*/  FMUL.FTZ R240, R5, UR5 ;  /* 0x0000000505f07c20 */ /* 0x000fe20008410000 */
[----:B------:R-:W-:Y:S01]  /*4a30*/  FMUL.FTZ R251, R27, UR5 ;  /* 0x000000051bfb7c20 */ /* 0x000fe20008410000 */
[C---:B------:R-:W-:Y:S03]  /*4a40*/  HMMA.16816.F32 R48, R212.reuse, R178, R48 ;  /* 0x000000b2d430723c */ /* 0x040fe60000001830 */
[----:B------:R5:W-:Y:S02]  /*4a50*/  MUFU.TANH R191, R219 ;  /* 0x000000db00bf7308 */ /* 0x000be40000002400 */
[----:B-1----:R-:W-:Y:S01]  /*4a60*/  FMUL.FTZ R216, R17, UR5 ;  /* 0x0000000511d87c20 */ /* 0x002fe20008410000 */
[----:B------:R-:W-:Y:S01]  /*4a70*/  FMUL.FTZ R252, R28, UR5 ;  /* 0x000000051cfc7c20 */ /* 0x000fe20008410000 */
[----:B------:R-:W-:Y:S06]  /*4a80*/  FMUL.FTZ R248, R25, UR5 ;  /* 0x0000000519f87c20 */ /* 0x000fec0008410000 */
[----:B------:R1:W2:Y:S01]  /*4a90*/  MUFU.TANH R189, R168 ;  /* 0x000000a800bd7308 */ /* 0x0002a20000002400 */
[----:B---3--:R-:W-:Y:S01]  /*4aa0*/  FMUL.FTZ R170, R18, UR5 ;  /* 0x0000000512aa7c20 */ /* 0x008fe20008410000 */
[-C--:B----4-:R-:W-:Y:S08]  /*4ab0*/  HMMA.16816.F32 R52, R212, R172.reuse, R52 ;  /* 0x000000acd434723c */ /* 0x090ff00000001834 */
[----:B------:R3:W-:Y:S03]  /*4ac0*/  MUFU.TANH R14, R217 ;  /* 0x000000d9000e7308 */ /* 0x0007e60000002400 */
[----:B-----5:R-:W-:Y:S01]  /*4ad0*/  FMUL.FTZ R219, R20, UR5 ;  /* 0x0000000514db7c20 */ /* 0x020fe20008410000 */
[C---:B------:R-:W-:Y:S04]  /*4ae0*/  HMMA.16816.F32 R56, R164.reuse, R172, R56 ;  /* 0x000000aca438723c */ /* 0x040fe80000001838 */
[----:B------:R-:W-:Y:S02]  /*4af0*/  FMUL.FTZ R250, R47, UR5 ;  /* 0x000000052ffa7c20 */ /* 0x000fe40008410000 */
[----:B------:R4:W5:Y:S01]  /*4b00*/  MUFU.TANH R193, R169 ;  /* 0x000000a900c17308 */ /* 0x0009620000002400 */
[----:B-1----:R-:W-:Y:S01]  /*4b10*/  FMUL.FTZ R168, R11, UR5 ;  /* 0x000000050ba87c20 */ /* 0x002fe20008410000 */
[-C--:B------:R-:W-:Y:S08]  /*4b20*/  HMMA.16816.F32 R60, R164, R174.reuse, R60 ;  /* 0x000000aea43c723c */ /* 0x080ff0000000183c */
[----:B------:R1:W-:Y:S03]  /*4b30*/  MUFU.TANH R18, R216 ;  /* 0x000000d800127308 */ /* 0x0003e60000002400 */
[----:B---3--:R-:W-:Y:S01]  /*4b40*/  FMUL.FTZ R217, R22, UR5 ;  /* 0x0000000516d97c20 */ /* 0x008fe20008410000 */
[----:B------:R-:W-:Y:S04]  /*4b50*/  HMMA.16816.F32 R64, R212, R174, R64 ;  /* 0x000000aed440723c */ /* 0x000fe80000001840 */
[----:B------:R-:W-:Y:S01]  /*4b60*/  FMUL.FTZ R52, R52, UR5 ;  /* 0x0000000534347c20 */ /* 0x000fe20008410000 */
[----:B------:R-:W-:Y:S01]  /*4b70*/  FMUL.FTZ R53, R53, UR5 ;  /* 0x0000000535357c20 */ /* 0x000fe20008410000 */
[----:B------:R3:W5:Y:S01]  /*4b80*/  MUFU.TANH R13, R170 ;  /* 0x000000aa000d7308 */ /* 0x0007620000002400 */
[----:B----4-:R-:W-:Y:S01]  /*4b90*/  FMUL.FTZ R169, R15, UR5 ;  /* 0x000000050fa97c20 */ /* 0x010fe20008410000 */
[----:B------:R-:W-:Y:S03]  /*4ba0*/  FMUL.FTZ R57, R57, UR5 ;  /* 0x0000000539397c20 */ /* 0x000fe60008410000 */
[----:B------:R-:W-:Y:S01]  /*4bb0*/  FMUL.FTZ R58, R58, UR5 ;  /* 0x000000053a3a7c20 */ /* 0x000fe20008410000 */
[----:B------:R-:W-:Y:S01]  /*4bc0*/  FMUL.FTZ R55, R55, UR5 ;  /* 0x0000000537377c20 */ /* 0x000fe20008410000 */
[----:B------:R-:W-:Y:S03]  /*4bd0*/  FMUL.FTZ R56, R56, UR5 ;  /* 0x0000000538387c20 */ /* 0x000fe60008410000 */
[----:B------:R4:W-:Y:S01]  /*4be0*/  MUFU.TANH R202, R219 ;  /* 0x000000db00ca7308 */ /* 0x0009e20000002400 */
[----:B-1----:R-:W-:Y:S01]  /*4bf0*/  FMUL.FTZ R216, R35, UR5 ;  /* 0x0000000523d87c20 */ /* 0x002fe20008410000 */
[----:B------:R-:W-:Y:S01]  /*4c00*/  FMUL.FTZ R54, R54, UR5 ;  /* 0x0000000536367c20 */ /* 0x000fe20008410000 */
[----:B------:R-:W-:Y:S01]  /*4c10*/  FMUL.FTZ R59, R59, UR5 ;  /* 0x000000053b3b7c20 */ /* 0x000fe20008410000 */
[----:B------:R-:W-:Y:S01]  /*4c20*/  FMUL.FTZ R60, R60, UR5 ;  /* 0x000000053c3c7c20 */ /* 0x000fe20008410000 */
[----:B------:R-:W-:Y:S01]  /*4c30*/  FMUL.FTZ R61, R61, UR5 ;  /* 0x000000053d3d7c20 */ /* 0x000fe20008410000 */
[----:B------:R-:W-:Y:S01]  /*4c40*/  FMUL.FTZ R62, R62, UR5 ;  /* 0x000000053e3e7c20 */ /* 0x000fe20008410000 */
[----:B------:R-:W-:Y:S03]  /*4c50*/  FMUL.FTZ R63, R63, UR5 ;  /* 0x000000053f3f7c20 */ /* 0x000fe60008410000 */
[----:B------:R1:W-:Y:S01]  /*4c60*/  MUFU.TANH R188, R168 ;  /* 0x000000a800bc7308 */ /* 0x0003e20000002400 */
[----:B---3--:R-:W-:Y:S01]  /*4c70*/  FMUL.FTZ R170, R23, UR5 ;  /* 0x0000000517aa7c20 */ /* 0x008fe20008410000 */
[----:B------:R-:W-:Y:S01]  /*4c80*/  FMUL.FTZ R64, R64, UR5 ;  /* 0x0000000540407c20 */ /* 0x000fe20008410000 */
[----:B------:R-:W-:Y:S01]  /*4c90*/  FMUL.FTZ R66, R66, UR5 ;  /* 0x0000000542427c20 */ /* 0x000fe20008410000 */
[----:B------:R-:W-:Y:S01]  /*4ca0*/  FMUL.FTZ R65, R65, UR5 ;  /* 0x0000000541417c20 */ /* 0x000fe20008410000 */
[----:B------:R-:W-:Y:S05]  /*4cb0*/  FMUL.FTZ R67, R67, UR5 ;  /* 0x0000000543437c20 */ /* 0x000fea0008410000 */
[----:B------:R3:W-:Y:S01]  /*4cc0*/  MUFU.TANH R205, R217 ;  /* 0x000000d900cd7308 */ /* 0x0007e20000002400 */
[----:B----4-:R-:W-:Y:S09]  /*4cd0*/  FMUL.FTZ R219, R32, UR5 ;  /* 0x0000000520db7c20 */ /* 0x010ff20008410000 */
[----:B------:R4:W-:Y:S01]  /*4ce0*/  MUFU.TANH R11, R169 ;  /* 0x000000a9000b7308 */ /* 0x0009e20000002400 */
[----:B-1----:R-:W-:Y:S09]  /*4cf0*/  FMUL.FTZ R168, R19, UR5 ;  /* 0x0000000513a87c20 */ /* 0x002ff20008410000 */
[----:B------:R1:W-:Y:S01]  /*4d00*/  MUFU.TANH R9, R218 ;  /* 0x000000da00097308 */ /* 0x0003e20000002400 */
[----:B---3--:R-:W-:Y:S09]  /*4d10*/  FMUL.FTZ R217, R34, UR5 ;  /* 0x0000000522d97c20 */ /* 0x008ff20008410000 */
[----:B------:R3:W-:Y:S01]  /*4d20*/  MUFU.TANH R211, R216 ;  /* 0x000000d800d37308 */ /* 0x0007e20000002400 */
[----:B----4-:R-:W-:Y:S09]  /*4d30*/  FMUL.FTZ R169, R24, UR5 ;  /* 0x0000000518a97c20 */ /* 0x010ff20008410000 */
[----:B------:R4:W-:Y:S01]  /*4d40*/  MUFU.TANH R207, R170 ;  /* 0x000000aa00cf7308 */ /* 0x0009e20000002400 */
[----:B-1----:R-:W-:Y:S09]  /*4d50*/  FMUL.FTZ R218, R21, UR5 ;  /* 0x0000000515da7c20 */ /* 0x002ff20008410000 */
[----:B------:R1:W-:Y:S01]  /*4d60*/  MUFU.TANH R206, R219 ;  /* 0x000000db00ce7308 */ /* 0x0003e20000002400 */
[----:B---3--:R-:W-:Y:S09]  /*4d70*/  FMUL.FTZ R216, R41, UR5 ;  /* 0x0000000529d87c20 */ /* 0x008ff20008410000 */
[----:B------:R3:W5:Y:S01]  /*4d80*/  MUFU.TANH R17, R168 ;  /* 0x000000a800117308 */ /* 0x0007620000002400 */
        /* <DEDUP_REMOVED lines=21> */
[----:B------:R-:W-:Y:S01]  /*4ee0*/  MUFU.TANH R176, R216 ;  /* 0x000000d800b07308 */ /* 0x000fe20000002400 */
[----:B---3--:R-:W-:Y:S09]  /*4ef0*/  FMUL.FTZ R240, R16, UR5 ;  /* 0x0000000510f07c20 */ /* 0x008ff20008410000 */
[----:B------:R2:W-:Y:S01]  /*4f00*/  MUFU.TANH R216, R57 ;  /* 0x0000003900d87308 */ /* 0x0005e20000002400 */
[----:B----4-:R-:W-:Y:S09]  /*4f10*/  FMUL.FTZ R218, R44, UR5 ;  /* 0x000000052cda7c20 */ /* 0x010ff20008410000 */
[----:B------:R1:W-:Y:S10]  /*4f20*/  MUFU.TANH R27, R170 ;  /* 0x000000aa001b7308 */ /* 0x0003f40000002400 */
[----:B------:R3:W-:Y:S01]  /*4f30*/  MUFU.TANH R244, R52 ;  /* 0x0000003400f47308 */ /* 0x0007e20000002400 */
[----:B--2---:R-:W-:Y:S09]  /*4f40*/  FMNMX.FTZ R57, R198, R171, !PT ;  /* 0x000000abc6397209 */ /* 0x004ff20007810000 */
[----:B------:R2:W-:Y:S01]  /*4f50*/  MUFU.TANH R242, R53 ;  /* 0x0000003500f27308 */ /* 0x0005e20000002400 */
[----:B-1----:R-:W-:Y:S09]  /*4f60*/  FMUL.FTZ R170, R42, UR5 ;  /* 0x000000052aaa7c20 */ /* 0x002ff20008410000 */
[----:B------:R1:W-:Y:S01]  /*4f70*/  MUFU.TANH R215, R58 ;  /* 0x0000003a00d77308 */ /* 0x0003e20000002400 */
[----:B---3--:R-:W-:Y:S04]  /*4f80*/  FMNMX.FTZ R52, R189, R2, !PT ;  /* 0x00000002bd347209 */ /* 0x008fe80007810000 */
[----:B-----5:R-:W-:Y:S05]  /*4f90*/  FMNMX.FTZ R52, R193, R52, !PT ;  /* 0x00000034c1347209 */ /* 0x020fea0007810000 */
[----:B------:R3:W-:Y:S01]  /*4fa0*/  MUFU.TANH R184, R168 ;  /* 0x000000a800b87308 */ /* 0x0007e20000002400 */
[----:B--2---:R-:W-:Y:S02]  /*4fb0*/  FMNMX.FTZ R53, R7, R0, !PT ;  /* 0x0000000007357209 */ /* 0x004fe40007810000 */
[----:B------:R-:W-:Y:S04]  /*4fc0*/  FMNMX.FTZ R52, R13, R52, !PT ;  /* 0x000000340d347209 */ /* 0x000fe80007810000 */
[----:B------:R-:W-:Y:S03]  /*4fd0*/  FMNMX.FTZ R52, R17, R52, !PT ;  /* 0x0000003411347209 */ /* 0x000fe60007810000 */
[----:B------:R-:W-:Y:S01]  /*4fe0*/  MUFU.TANH R31, R219 ;  /* 0x000000db001f7308 */ /* 0x000fe20000002400 */
[----:B-1----:R-:W-:Y:S02]  /*4ff0*/  FMNMX.FTZ R58, R194, R57, !PT ;  /* 0x00000039c23a7209 */ /* 0x002fe40007810000 */
[----:B------:R-:W-:Y:S04]  /*5000*/  FMNMX.FTZ R52, R205, R52, !PT ;  /* 0x00000034cd347209 */ /* 0x000fe80007810000 */
[----:B------:R-:W-:Y:S03]  /*5010*/  FMNMX.FTZ R52, R207, R52, !PT ;  /* 0x00000034cf347209 */ /* 0x000fe60007810000 */
[----:B------:R-:W-:Y:S01]  /*5020*/  MUFU.TANH R182, R217 ;  /* 0x000000d900b67308 */ /* 0x000fe20000002400 */
[----:B---3--:R-:W-:Y:S01]  /*5030*/  FMUL.FTZ R168, R43, UR5 ;  /* 0x000000052ba87c20 */ /* 0x008fe20008410000 */
[----:B------:R-:W-:Y:S08]  /*5040*/  FMNMX.FTZ R52, R209, R52, !PT ;  /* 0x00000034d1347209 */ /* 0x000ff00007810000 */
[----:B------:R1:W-:Y:S10]  /*5050*/  MUFU.TANH R219, R55 ;  /* 0x0000003700db7308 */ /* 0x0003f40000002400 */
[----:B------:R2:W-:Y:S10]  /*5060*/  MUFU.TANH R217, R56 ;  /* 0x0000003800d97308 */ /* 0x0005f40000002400 */
[----:B------:R-:W3:Y:S01]  /*5070*/  MUFU.TANH R15, R240 ;  /* 0x000000f0000f7308 */ /* 0x000ee20000002400 */
[----:B-1----:R-:W-:Y:S09]  /*5080*/  FMNMX.FTZ R55, R190, R3, !PT ;  /* 0x00000003be377209 */ /* 0x002ff20007810000 */
[----:B------:R-:W-:Y:S01]  /*5090*/  MUFU.TANH R186, R218 ;  /* 0x000000da00ba7308 */ /* 0x000fe20000002400 */
[----:B--2---:R-:W-:Y:S04]  /*50a0*/  FMNMX.FTZ R56, R188, R53, !PT ;  /* 0x00000035bc387209 */ /* 0x004fe80007810000 */
[----:B------:R-:W-:Y:S05]  /*50b0*/  FMNMX.FTZ R56, R9, R56, !PT ;  /* 0x0000003809387209 */ /* 0x000fea0007810000 */
[----:B------:R1:W-:Y:S01]  /*50c0*/  MUFU.TANH R218, R54 ;  /* 0x0000003600da7308 */ /* 0x0003e20000002400 */
[----:B---3--:R-:W-:Y:S02]  /*50d0*/  FMNMX.FTZ R53, R15, R58, !PT ;  /* 0x0000003a0f357209 */ /* 0x008fe40007810000 */
[----:B------:R-:W-:Y:S02]  /*50e0*/  FMNMX.FTZ R56, R11, R56, !PT ;  /* 0x000000380b387209 */ /* 0x000fe40007810000 */
[----:B------:R-:W-:Y:S05]  /*50f0*/  FMNMX.FTZ R53, R18, R53, !PT ;  /* 0x0000003512357209 */ /* 0x000fea0007810000 */
[----:B------:R2:W-:Y:S01]  /*5100*/  MUFU.TANH R28, R169 ;  /* 0x000000a9001c7308 */ /* 0x0005e20000002400 */
[----:B------:R-:W-:Y:S04]  /*5110*/  FMNMX.FTZ R53, R202, R53, !PT ;  /* 0x00000035ca357209 */ /* 0x000fe80007810000 */
[----:B------:R-:W-:Y:S05]  /*5120*/  FMNMX.FTZ R53, R204, R53, !PT ;  /* 0x00000035cc357209 */ /* 0x000fea0007810000 */
[----:B------:R3:W-:Y:S01]  /*5130*/  MUFU.TANH R183, R170 ;  /* 0x000000aa00b77308 */ /* 0x0007e20000002400 */
[----:B-1----:R-:W-:Y:S02]  /*5140*/  FMNMX.FTZ R54, R10, R55, !PT ;  /* 0x000000370a367209 */ /* 0x002fe40007810000 */
[----:B------:R-:W-:Y:S02]  /*5150*/  FMNMX.FTZ R53, R206, R53, !PT ;  /* 0x00000035ce357209 */ /* 0x000fe40007810000 */
[----:B------:R-:W-:Y:S02]  /*5160*/  FMNMX.FTZ R55, R191, R54, !PT ;  /* 0x00000036bf377209 */ /* 0x000fe40007810000 */
[----:B------:R-:W-:Y:S03]  /*5170*/  FMNMX.FTZ R53, R208, R53, !PT ;  /* 0x00000035d0357209 */ /* 0x000fe60007810000 */
[----:B------:R-:W1:Y:S01]  /*5180*/  MUFU.TANH R248, R248 ;  /* 0x000000f800f87308 */ /* 0x000e620000002400 */
[----:B--2---:R-:W-:Y:S01]  /*5190*/  FMUL.FTZ R169, R39, UR5 ;  /* 0x0000000527a97c20 */ /* 0x004fe20008410000 */
[----:B------:R-:W-:Y:S02]  /*51a0*/  FMNMX.FTZ R55, R14, R55, !PT ;  /* 0x000000370e377209 */ /* 0x000fe40007810000 */
[----:B------:R-:W-:Y:S02]  /*51b0*/  FMNMX.FTZ R53, R27, R53, !PT ;  /* 0x000000351b357209 */ /* 0x000fe40007810000 */
[----:B------:R-:W-:Y:S04]  /*51c0*/  FMNMX.FTZ R55, R210, R55, !PT ;  /* 0x00000037d2377209 */ /* 0x000fe80007810000 */
[----:B------:R2:W-:Y:S01]  /*51d0*/  MUFU.TANH R185, R168 ;  /* 0x000000a800b97308 */ /* 0x0005e20000002400 */
[----:B---3--:R-:W-:Y:S01]  /*51e0*/  FMUL.FTZ R170, R50, UR5 ;  /* 0x0000000532aa7c20 */ /* 0x008fe20008410000 */
[----:B------:R-:W-:Y:S04]  /*51f0*/  FMNMX.FTZ R53, R30, R53, !PT ;  /* 0x000000351e357209 */ /* 0x000fe80007810000 */
[----:B------:R-:W-:Y:S04]  /*5200*/  FMNMX.FTZ R53, R31, R53, !PT ;  /* 0x000000351f357209 */ /* 0x000fe80007810000 */
[----:B------:R-:W3:Y:S01]  /*5210*/  MUFU.TANH R252, R252 ;  /* 0x000000fc00fc7308 */ /* 0x000ee20000002400 */
[----:B-1----:R-:W-:Y:S02]  /*5220*/  FMNMX.FTZ R55, R248, R55, !PT ;  /* 0x00000037f8377209 */ /* 0x002fe40007810000 */
[----:B------:R-:W-:Y:S04]  /*5230*/  FMNMX.FTZ R53, R176, R53, !PT ;  /* 0x00000035b0357209 */ /* 0x000fe80007810000 */
[----:B------:R-:W-:Y:S03]  /*5240*/  FMNMX.FTZ R53, R244, R53, !PT ;  /* 0x00000035f4357209 */ /* 0x000fe60007810000 */
[----:B------:R-:W1:Y:S01]  /*5250*/  MUFU.TANH R249, R249 ;  /* 0x000000f900f97308 */ /* 0x000e620000002400 */
[----:B--2---:R-:W-:Y:S09]  /*5260*/  FMUL.FTZ R168, R51, UR5 ;  /* 0x0000000533a87c20 */ /* 0x004ff20008410000 */
[----:B------:R2:W4:Y:S01]  /*5270*/  MUFU.TANH R180, R169 ;  /* 0x000000a900b47308 */ /* 0x0005220000002400 */
[----:B---3--:R-:W-:Y:S02]  /*5280*/  FMNMX.FTZ R54, R252, R55, !PT ;  /* 0x00000037fc367209 */ /* 0x008fe40007810000 */
[----:B------:R-:W-:Y:S02]  /*5290*/  FMNMX.FTZ R55, R211, R52, !PT ;  /* 0x00000034d3377209 */ /* 0x000fe40007810000 */
[----:B------:R-:W-:Y:S02]  /*52a0*/  FMNMX.FTZ R54, R26, R54, !PT ;  /* 0x000000361a367209 */ /* 0x000fe40007810000 */
[----:B------:R-:W-:Y:S03]  /*52b0*/  FMNMX.FTZ R55, R184, R55, !PT ;  /* 0x00000037b8377209 */ /* 0x000fe60007810000 */
[----:B------:R-:W3:Y:S01]  /*52c0*/  MUFU.TANH R251, R251 ;  /* 0x000000fb00fb7308 */ /* 0x000ee20000002400 */
[----:B-1----:R-:W-:Y:S02]  /*52d0*/  FMNMX.FTZ R56, R249, R56, !PT ;  /* 0x00000038f9387209 */ /* 0x002fe40007810000 */
[----:B------:R-:W-:Y:S07]  /*52e0*/  FMNMX.FTZ R54, R177, R54, !PT ;  /* 0x00000036b1367209 */ /* 0x000fee0007810000 */
[----:B------:R-:W1:Y:S01]  /*52f0*/  MUFU.TANH R178, R170 ;  /* 0x000000aa00b27308 */ /* 0x000e620000002400 */
[----:B--2---:R-:W-:Y:S01]  /*5300*/  FMUL.FTZ R169, R46, UR5 ;  /* 0x000000052ea97c20 */ /* 0x004fe20008410000 */
[----:B----4-:R-:W-:Y:S08]  /*5310*/  FMNMX.FTZ R55, R180, R55, !PT ;  /* 0x00000037b4377209 */ /* 0x010ff00007810000 */
[----:B------:R-:W2:Y:S01]  /*5320*/  MUFU.TANH R179, R168 ;  /* 0x000000a800b37308 */ /* 0x000ea20000002400 */
[----:B---3--:R-:W-:Y:S04]  /*5330*/  FMNMX.FTZ R56, R251, R56, !PT ;  /* 0x00000038fb387209 */ /* 0x008fe80007810000 */
[----:B------:R-:W-:Y:S05]  /*5340*/  FMNMX.FTZ R56, R28, R56, !PT ;  /* 0x000000381c387209 */ /* 0x000fea0007810000 */
[----:B------:R-:W3:Y:S01]  /*5350*/  MUFU.TANH R181, R169 ;  /* 0x000000a900b57308 */ /* 0x000ee20000002400 */
[----:B------:R-:W-:Y:S02]  /*5360*/  FMNMX.FTZ R56, R29, R56, !PT ;  /* 0x000000381d387209 */ /* 0x000fe40007810000 */
[----:B-1----:R-:W-:Y:S02]  /*5370*/  FMNMX.FTZ R52, R178, R55, !PT ;  /* 0x00000037b2347209 */ /* 0x002fe40007810000 */
[----:B------:R-:W-:Y:S02]  /*5380*/  FMNMX.FTZ R56, R183, R56, !PT ;  /* 0x00000038b7387209 */ /* 0x000fe40007810000 */
[----:B------:R-:W-:Y:S03]  /*5390*/  FMNMX.FTZ R55, R187, R54, !PT ;  /* 0x00000036bb377209 */ /* 0x000fe60007810000 */
[----:B------:R-:W1:Y:S01]  /*53a0*/  MUFU.TANH R247, R64 ;  /* 0x0000004000f77308 */ /* 0x000e620000002400 */
[----:B--2---:R-:W-:Y:S02]  /*53b0*/  FMNMX.FTZ R57, R179, R52, !PT ;  /* 0x00000034b3397209 */ /* 0x004fe40007810000 */
[----:B------:R-:W-:Y:S02]  /*53c0*/  FMNMX.FTZ R56, R185, R56, !PT ;  /* 0x00000038b9387209 */ /* 0x000fe40007810000 */
[----:B------:R-:W-:Y:S02]  /*53d0*/  FMNMX.FTZ R52, R218, R57, !PT ;  /* 0x00000039da347209 */ /* 0x000fe40007810000 */
[----:B------:R-:W-:Y:S03]  /*53e0*/  FMNMX.FTZ R55, R186, R55, !PT ;  /* 0x00000037ba377209 */ /* 0x000fe60007810000 */
[----:B------:R-:W2:Y:S01]  /*53f0*/  MUFU.TANH R250, R250 ;  /* 0x000000fa00fa7308 */ /* 0x000ea20000002400 */
[----:B------:R-:W-:Y:S02]  /*5400*/  FMNMX.FTZ R54, R242, R53, !PT ;  /* 0x00000035f2367209 */ /* 0x000fe40007810000 */
[----:B---3--:R-:W-:Y:S02]  /*5410*/  FMNMX.FTZ R53, R181, R56, !PT ;  /* 0x00000038b5357209 */ /* 0x008fe40007810000 */
[----:B------:R-:W-:Y:S02]  /*5420*/  FMNMX.FTZ R52, R219, R52, !PT ;  /* 0x00000034db347209 */ /* 0x000fe40007810000 */
[----:B------:R-:W-:Y:S03]  /*5430*/  FMNMX.FTZ R56, R182, R55, !PT ;  /* 0x00000037b6387209 */ /* 0x000fe60007810000 */
[----:B------:R-:W-:Y:S01]  /*5440*/  MUFU.TANH R213, R59 ;  /* 0x0000003b00d57308 */ /* 0x000fe20000002400 */
[----:B-1----:R-:W-:Y:S09]  /*5450*/  FMNMX.FTZ R57, R247, R54, !PT ;  /* 0x00000036f7397209 */ /* 0x002ff20007810000 */
[----:B------:R-:W-:Y:S01]  /*5460*/  MUFU.TANH R214, R60 ;  /* 0x0000003c00d67308 */ /* 0x000fe20000002400 */
[----:B--2---:R-:W-:Y:S02]  /*5470*/  FMNMX.FTZ R54, R250, R53, !PT ;  /* 0x00000035fa367209 */ /* 0x004fe40007810000 */
[----:B------:R-:W-:Y:S07]  /*5480*/  FMNMX.FTZ R53, R217, R56, !PT ;  /* 0x00000038d9357209 */ /* 0x000fee0007810000 */
        /* <DEDUP_REMOVED lines=9> */
.L_x_504:
[----:B-1----:R-:W-:Y:S01]  /*5520*/  FMNMX.FTZ R23, R216, R53, !PT ;  /* 0x00000035d8177209 */ /* 0x002fe20007810000 */
[----:B------:R-:W-:Y:S01]  /*5530*/  SHFL.BFLY PT, R21, R52, 0x2, 0x1f ;  /* 0x0c401f0034157f89 */ /* 0x000fe200000e0000 */
[----:B------:R-:W-:Y:S02]  /*5540*/  FMNMX.FTZ R54, R215, R54, !PT ;  /* 0x00000036d7367209 */ /* 0x000fe40007810000 */
[----:B----4-:R-:W-:Y:S05]  /*5550*/  FMNMX.FTZ R19, R240, R55, !PT ;  /* 0x00000037f0137209 */ /* 0x010fea0007810000 */
[----:B------:R-:W-:Y:S01]  /*5560*/  LDSM.16.MT88.4 R36, [R220+0x9000] ;  /* 0x00900000dc24783b */ /* 0x000fe20000004200 */
[----:B------:R-:W-:Y:S02]  /*5570*/  FMNMX.FTZ R23, R214, R23, !PT ;  /* 0x00000017d6177209 */ /* 0x000fe40007810000 */
[----:B------:R-:W-:Y:S02]  /*5580*/  FMNMX.FTZ R5, R213, R54, !PT ;  /* 0x00000036d5057209 */ /* 0x000fe40007810000 */
[----:B------:R-:W-:Y:S02]  /*5590*/  FMNMX.FTZ R6, R212, R23, !PT ;  /* 0x00000017d4067209 */ /* 0x000fe40007810000 */
[----:B------:R-:W-:Y:S01]  /*55a0*/  FMNMX.FTZ R4, R170, R5, !PT ;  /* 0x00000005aa047209 */ /* 0x000fe20007810000 */
[----:B------:R-:W-:Y:S01]  /*55b0*/  SHFL.BFLY PT, R16, R19, 0x2, 0x1f ;  /* 0x0c401f0013107f89 */ /* 0x000fe200000e0000 */
[----:B------:R-:W-:Y:S02]  /*55c0*/  IADD3 R236, R236, -0x1, RZ ;  /* 0xffffffffecec7810 */ /* 0x000fe40007ffe0ff */
[----:B------:R-:W-:Y:S05]  /*55d0*/  FMNMX.FTZ R8, R169, R4, !PT ;  /* 0x00000004a9087209 */ /* 0x000fea0007810000 */
[----:B------:R-:W-:Y:S08]  /*55e0*/  SHFL.BFLY PT, R23, R6, 0x2, 0x1f ;  /* 0x0c401f0006177f89 */ /* 0x000ff000000e0000 */
[----:B------:R-:W1:Y:S02]  /*55f0*/  SHFL.BFLY PT, R5, R8, 0x2, 0x1f ;  /* 0x0c401f0008057f89 */ /* 0x000e6400000e0000 */
[----:B-1----:R-:W-:Y:S02]  /*5600*/  FMNMX.FTZ R4, R8, R5, !PT ;  /* 0x0000000508047209 */ /* 0x002fe40007810000 */
[----:B------:R-:W-:Y:S02]  /*5610*/  FMNMX.FTZ R21, R52, R21, !PT ;  /* 0x0000001534157209 */ /* 0x000fe40007810000 */
[----:B------:R-:W-:Y:S02]  /*5620*/  FMNMX.FTZ R12, R19, R16, !PT ;  /* 0x00000010130c7209 */ /* 0x000fe40007810000 */
[----:B------:R-:W1:Y:S01]  /*5630*/  SHFL.BFLY PT, R165, R4, 0x1, 0x1f ;  /* 0x0c201f0004a57f89 */ /* 0x000e6200000e0000 */
[----:B------:R-:W-:Y:S07]  /*5640*/  FMNMX.FTZ R19, R6, R23, !PT ;  /* 0x0000001706137209 */ /* 0x000fee0007810000 */
[----:B------:R-:W2:Y:S08]  /*5650*/  SHFL.BFLY PT, R168, R21, 0x1, 0x1f ;  /* 0x0c201f0015a87f89 */ /* 0x000eb000000e0000 */
[----:B------:R-:W4:Y:S08]  /*5660*/  SHFL.BFLY PT, R167, R12, 0x1, 0x1f ;  /* 0x0c201f000ca77f89 */ /* 0x000f3000000e0000 */
[----:B------:R-:W5:Y:S08]  /*5670*/  SHFL.BFLY PT, R166, R19, 0x1, 0x1f ;  /* 0x0c201f0013a67f89 */ /* 0x000f7000000e0000 */
[----:B------:R-:W-:Y:S01]  /*5680*/  LDSM.16.MT88.4 R52, [R221+0xa000] ;  /* 0x00a00000dd34783b */ /* 0x000fe20000004200 */
[----:B-1----:R-:W-:Y:S02]  /*5690*/  FMNMX.FTZ R165, R4, R165, !PT ;  /* 0x000000a504a57209 */ /* 0x002fe40007810000 */
[----:B--2---:R-:W-:Y:S03]  /*56a0*/  FMNMX.FTZ R168, R21, R168, !PT ;  /* 0x000000a815a87209 */ /* 0x004fe60007810000 */
[C---:B------:R-:W-:Y:S02]  /*56b0*/  FMUL.FTZ R172, R165.reuse, UR4 ;  /* 0x00000004a5ac7c20 */ /* 0x040fe40008410000 */
[----:B------:R-:W1:Y:S01]  /*56c0*/  LDSM.16.MT88.4 R20, [R221+0x9000] ;  /* 0x00900000dd14783b */ /* 0x000e620000004200 */
[----:B------:R-:W-:Y:S01]  /*56d0*/  FADD.FTZ R0, -R165, R0 ;  /* 0x00000000a5007221 */ /* 0x000fe20000010100 */
[----:B----4-:R-:W-:Y:S01]  /*56e0*/  FMNMX.FTZ R167, R12, R167, !PT ;  /* 0x000000a70ca77209 */ /* 0x010fe20007810000 */
[C---:B------:R-:W-:Y:S01]  /*56f0*/  FMUL.FTZ R175, R168.reuse, UR4 ;  /* 0x00000004a8af7c20 */ /* 0x040fe20008410000 */
[C---:B------:R-:W-:Y:S01]  /*5700*/  FSETP.NEU.FTZ.AND P1, PT, R168.reuse, -INF , PT ;  /* 0xff800000a800780b */ /* 0x040fe20003f3d000 */
[----:B------:R-:W-:Y:S01]  /*5710*/  FADD.FTZ R6, -R168, R171 ;  /* 0x000000aba8067221 */ /* 0x000fe20000010100 */
[----:B-----5:R-:W-:Y:S01]  /*5720*/  FMNMX.FTZ R166, R19, R166, !PT ;  /* 0x000000a613a67209 */ /* 0x020fe20007810000 */
[----:B------:R-:W-:Y:S01]  /*5730*/  FMUL.FTZ R174, R167, UR4 ;  /* 0x00000004a7ae7c20 */ /* 0x000fe20008410000 */
[----:B------:R-:W-:Y:S01]  /*5740*/  FSEL R175, R175, RZ, P1 ;  /* 0x000000ffafaf7208 */ /* 0x000fe20000800000 */
[C---:B------:R-:W-:Y:S01]  /*5750*/  FADD.FTZ R2, -R167.reuse, R2 ;  /* 0x00000002a7027221 */ /* 0x040fe20000010100 */
[----:B------:R-:W-:Y:S01]  /*5760*/  FSETP.NEU.FTZ.AND P1, PT, R167, -INF , PT ;  /* 0xff800000a700780b */ /* 0x000fe20003f3d000 */
[----:B------:R-:W-:Y:S01]  /*5770*/  FMUL.FTZ R173, R166, UR4 ;  /* 0x00000004a6ad7c20 */ /* 0x000fe20008410000 */
[----:B------:R-:W-:Y:S01]  /*5780*/  FMUL.FTZ R164, R6, UR4 ;  /* 0x0000000406a47c20 */ /* 0x000fe20008410000 */
[----:B------:R-:W-:Y:S01]  /*5790*/  FMUL.FTZ R5, R2, UR4 ;  /* 0x0000000402057c20 */ /* 0x000fe20008410000 */
[----:B------:R-:W-:Y:S01]  /*57a0*/  FSEL R174, R174, RZ, P1 ;  /* 0x000000ffaeae7208 */ /* 0x000fe20000800000 */
[C---:B------:R-:W-:Y:S01]  /*57b0*/  FADD.FTZ R2, -R166.reuse, R3 ;  /* 0x00000003a6027221 */ /* 0x040fe20000010100 */
[----:B------:R-:W-:Y:S01]  /*57c0*/  FSETP.NEU.FTZ.AND P1, PT, R166, -INF , PT ;  /* 0xff800000a600780b */ /* 0x000fe20003f3d000 */
[--C-:B------:R-:W-:Y:S01]  /*57d0*/  FFMA.FTZ R203, R198, UR4, -R175.reuse ;  /* 0x00000004c6cb7c23 */ /* 0x100fe200080108af */
[--C-:B------:R-:W-:Y:S01]  /*57e0*/  FFMA.FTZ R200, R194, UR4, -R175.reuse ;  /* 0x00000004c2c87c23 */ /* 0x100fe200080108af */
[--C-:B------:R-:W-:Y:S01]  /*57f0*/  FFMA.FTZ R195, R193, UR4, -R174.reuse ;  /* 0x00000004c1c37c23 */ /* 0x100fe200080108ae */
[----:B------:R-:W-:Y:S01]  /*5800*/  FSEL R173, R173, RZ, P1 ;  /* 0x000000ffadad7208 */ /* 0x000fe20000800000 */
[--C-:B------:R-:W-:Y:S01]  /*5810*/  FFMA.FTZ R196, R18, UR4, -R175.reuse ;  /* 0x0000000412c47c23 */ /* 0x100fe200080108af */
[----:B------:R-:W-:Y:S01]  /*5820*/  FSETP.NEU.FTZ.AND P1, PT, R165, -INF , PT ;  /* 0xff800000a500780b */ /* 0x000fe20003f3d000 */
[--C-:B------:R-:W-:Y:S01]  /*5830*/  FFMA.FTZ R193, R17, UR4, -R174.reuse ;  /* 0x0000000411c17c23 */ /* 0x100fe200080108ae */
[--C-:B------:R-:W-:Y:S01]  /*5840*/  FFMA.FTZ R198, R189, UR4, -R174.reuse ;  /* 0x00000004bdc67c23 */ /* 0x100fe200080108ae */
[----:B------:R-:W-:Y:S01]  /*5850*/  FFMA.FTZ R197, R15, UR4, -R175 ;  /* 0x000000040fc57c23 */ /* 0x000fe200080108af */
[----:B------:R-:W-:Y:S01]  /*5860*/  FSEL R172, R172, RZ, P1 ;  /* 0x000000ffacac7208 */ /* 0x000fe20000800000 */
[----:B------:R-:W-:Y:S01]  /*5870*/  FFMA.FTZ R194, R13, UR4, -R174 ;  /* 0x000000040dc27c23 */ /* 0x000fe200080108ae */
[----:B------:R-:W-:Y:S01]  /*5880*/  FMUL.FTZ R4, R2, UR4 ;  /* 0x0000000402047c20 */ /* 0x000fe20008410000 */
[----:B------:R-:W-:Y:S01]  /*5890*/  FMUL.FTZ R6, R0, UR4 ;  /* 0x0000000400067c20 */ /* 0x000fe20008410000 */
[--C-:B------:R-:W-:Y:S01]  /*58a0*/  FFMA.FTZ R201, R190, UR4, -R173.reuse ;  /* 0x00000004bec97c23 */ /* 0x100fe200080108ad */
[--C-:B------:R-:W-:Y:S01]  /*58b0*/  FFMA.FTZ R189, R188, UR4, -R172.reuse ;  /* 0x00000004bcbd7c23 */ /* 0x100fe200080108ac */
[----:B------:R-:W2:Y:S01]  /*58c0*/  MUFU.EX2 R2, R4 ;  /* 0x0000000400027308 */ /* 0x000ea20000000800 */
[--C-:B------:R-:W-:Y:S01]  /*58d0*/  FFMA.FTZ R192, R10, UR4, -R173.reuse ;  /* 0x000000040ac07c23 */ /* 0x100fe200080108ad */
[--C-:B------:R-:W-:Y:S01]  /*58e0*/  FFMA.FTZ R199, R7, UR4, -R172.reuse ;  /* 0x0000000407c77c23 */ /* 0x100fe200080108ac */
[--C-:B------:R-:W-:Y:S01]  /*58f0*/  FFMA.FTZ R191, R191, UR4, -R173.reuse ;  /* 0x00000004bfbf7c23 */ /* 0x100fe200080108ad */
[--C-:B------:R-:W-:Y:S01]  /*5900*/  FFMA.FTZ R190, R14, UR4, -R173.reuse ;  /* 0x000000040ebe7c23 */ /* 0x100fe200080108ad */
[--C-:B------:R-:W-:Y:S01]  /*5910*/  FFMA.FTZ R188, R9, UR4, -R172.reuse ;  /* 0x0000000409bc7c23 */ /* 0x100fe200080108ac */
[----:B------:R-:W-:Y:S01]  /*5920*/  FFMA.FTZ R171, R11, UR4, -R172 ;  /* 0x000000040bab7c23 */ /* 0x000fe200080108ac */
[--C-:B------:R-:W-:Y:S03]  /*5930*/  FFMA.FTZ R184, R184, UR4, -R174.reuse ;  /* 0x00000004b8b87c23 */ /* 0x100fe600080108ae */
[----:B------:R-:W4:Y:S01]  /*5940*/  MUFU.EX2 R0, R6 ;  /* 0x0000000600007308 */ /* 0x000f220000000800 */
[----:B------:R-:W-:Y:S01]  /*5950*/  FFMA.FTZ R180, R180, UR4, -R174 ;  /* 0x00000004b4b47c23 */ /* 0x000fe200080108ae */
[--C-:B------:R-:W-:Y:S01]  /*5960*/  FFMA.FTZ R187, R187, UR4, -R173.reuse ;  /* 0x00000004bbbb7c23 */ /* 0x100fe200080108ad */
[--C-:B------:R-:W-:Y:S01]  /*5970*/  FFMA.FTZ R183, R183, UR4, -R172.reuse ;  /* 0x00000004b7b77c23 */ /* 0x100fe200080108ac */
[--C-:B------:R-:W-:Y:S01]  /*5980*/  FFMA.FTZ R185, R185, UR4, -R172.reuse ;  /* 0x00000004b9b97c23 */ /* 0x100fe200080108ac */
[--C-:B------:R-:W-:Y:S01]  /*5990*/  FFMA.FTZ R186, R186, UR4, -R173.reuse ;  /* 0x00000004baba7c23 */ /* 0x100fe200080108ad */
[----:B------:R-:W-:Y:S01]  /*59a0*/  FFMA.FTZ R182, R182, UR4, -R173 ;  /* 0x00000004b6b67c23 */ /* 0x000fe200080108ad */
[--C-:B------:R-:W-:Y:S03]  /*59b0*/  FFMA.FTZ R181, R181, UR4, -R172.reuse ;  /* 0x00000004b5b57c23 */ /* 0x100fe600080108ac */
[----:B------:R-:W5:Y:S01]  /*59c0*/  MUFU.EX2 R164, R164 ;  /* 0x000000a400a47308 */ /* 0x000f620000000800 */
[C---:B--2---:R-:W-:Y:S01]  /*59d0*/  FMUL.FTZ R8, R2.reuse, R156 ;  /* 0x0000009c02087220 */ /* 0x044fe20000410000 */
[C---:B------:R-:W-:Y:S01]  /*59e0*/  FMUL.FTZ R9, R2.reuse, R157 ;  /* 0x0000009d02097220 */ /* 0x040fe20000410000 */
[C---:B------:R-:W-:Y:S01]  /*59f0*/  FMUL.FTZ R12, R2.reuse, R152 ;  /* 0x00000098020c7220 */ /* 0x040fe20000410000 */
[C---:B------:R-:W-:Y:S01]  /*5a00*/  FMUL.FTZ R13, R2.reuse, R153 ;  /* 0x00000099020d7220 */ /* 0x040fe20000410000 */
[C---:B------:R-:W-:Y:S01]  /*5a10*/  FMUL.FTZ R25, R2.reuse, R141 ;  /* 0x0000008d02197220 */ /* 0x040fe20000410000 */
[----:B------:R-:W-:Y:S01]  /*5a20*/  FMUL.FTZ R24, R2, R140 ;  /* 0x0000008c02187220 */ /* 0x000fe20000410000 */
[----:B------:R-:W-:Y:S03]  /*5a30*/  MOV R152, R31 ;  /* 0x0000001f00987202 */ /* 0x000fe60000000f00 */
[----:B------:R2:W3:Y:S01]  /*5a40*/  MUFU.EX2 R3, R5 ;  /* 0x0000000500037308 */ /* 0x0004e20000000800 */
[C---:B----4-:R-:W-:Y:S01]  /*5a50*/  FMUL.FTZ R10, R0.reuse, R158 ;  /* 0x0000009e000a7220 */ /* 0x050fe20000410000 */
[C---:B------:R-:W-:Y:S01]  /*5a60*/  FMUL.FTZ R11, R0.reuse, R159 ;  /* 0x0000009f000b7220 */ /* 0x040fe20000410000 */
[C---:B------:R-:W-:Y:S01]  /*5a70*/  FMUL.FTZ R14, R0.reuse, R154 ;  /* 0x0000009a000e7220 */ /* 0x040fe20000410000 */
[C---:B------:R-:W-:Y:S01]  /*5a80*/  FMUL.FTZ R15, R0.reuse, R155 ;  /* 0x0000009b000f7220 */ /* 0x040fe20000410000 */
[----:B------:R-:W-:Y:S01]  /*5a90*/  MOV R154, R27 ;  /* 0x0000001b009a7202 */ /* 0x000fe20000000f00 */
[----:B------:R-:W-:Y:S01]  /*5aa0*/  FMUL.FTZ R27, R0, R143 ;  /* 0x0000008f001b7220 */ /* 0x000fe20000410000 */
[----:B------:R-:W-:Y:S03]  /*5ab0*/  MOV R153, R30 ;  /* 0x0000001e00997202 */ /* 0x000fe60000000f00 */
[----:B------:R-:W-:Y:S01]  /*5ac0*/  MUFU.EX2 R203, R203 ;  /* 0x000000cb00cb7308 */ /* 0x000fe20000000800 */
[C---:B-----5:R-:W-:Y:S01]  /*5ad0*/  FMUL.FTZ R4, R164.reuse, R160 ;  /* 0x000000a0a4047220 */ /* 0x060fe20000410000 */
[C---:B------:R-:W-:Y:S01]  /*5ae0*/  FMUL.FTZ R16, R164.reuse, R148 ;  /* 0x00000094a4107220 */ /* 0x040fe20000410000 */
[----:B------:R-:W-:Y:S01]  /*5af0*/  FMUL.FTZ R17, R164, R149 ;  /* 0x00000095a4117220 */ /* 0x000fe20000410000 */
[----:B------:R-:W-:Y:S01]  /*5b00*/  MOV R149, R26 ;  /* 0x0000001a00957202 */ /* 0x000fe20000000f00 */
[----:B------:R-:W-:Y:S01]  /*5b10*/  FMUL.FTZ R26, R0, R142 ;  /* 0x0000008e001a7220 */ /* 0x000fe20000410000 */
[----:B------:R-:W-:Y:S01]  /*5b20*/  MOV R148, R28 ;  /* 0x0000001c00947202 */ /* 0x000fe20000000f00 */
[----:B------:R-:W-:Y:S03]  /*5b30*/  FMUL.FTZ R28, R2, R136 ;  /* 0x00000088021c7220 */ /* 0x000fe60000410000 */
[----:B------:R-:W4:Y:S01]  /*5b40*/  MUFU.EX2 R200, R200 ;  /* 0x000000c800c87308 */ /* 0x000f220000000800 */
[----:B--2---:R-:W-:Y:S01]  /*5b50*/  FMUL.FTZ R5, R164, R161 ;  /* 0x000000a1a4057220 */ /* 0x004fe20000410000 */
[C---:B---3--:R-:W-:Y:S01]  /*5b60*/  FMUL.FTZ R6, R3.reuse, R162 ;  /* 0x000000a203067220 */ /* 0x048fe20000410000 */
[C---:B------:R-:W-:Y:S01]  /*5b70*/  FMUL.FTZ R7, R3.reuse, R163 ;  /* 0x000000a303077220 */ /* 0x040fe20000410000 */
[C---:B------:R-:W-:Y:S01]  /*5b80*/  FMUL.FTZ R18, R3.reuse, R150 ;  /* 0x0000009603127220 */ /* 0x040fe20000410000 */
[C---:B------:R-:W-:Y:S01]  /*5b90*/  FMUL.FTZ R19, R3.reuse, R151 ;  /* 0x0000009703137220 */ /* 0x040fe20000410000 */
[----:B------:R-:W-:Y:S01]  /*5ba0*/  MOV R155, R29 ;  /* 0x0000001d009b7202 */ /* 0x000fe20000000f00 */
[----:B------:R-:W-:Y:S03]  /*5bb0*/  FMUL.FTZ R29, R2, R137 ;  /* 0x00000089021d7220 */ /* 0x000fe60000410000 */
[----:B------:R-:W-:Y:S01]  /*5bc0*/  MUFU.EX2 R198, R198 ;  /* 0x000000c600c67308 */ /* 0x000fe20000000800 */
[C---:B------:R-:W-:Y:S01]  /*5bd0*/  FMUL.FTZ R30, R0.reuse, R138 ;  /* 0x0000008a001e7220 */ /* 0x040fe20000410000 */
[----:B------:R-:W-:Y:S01]  /*5be0*/  FMUL.FTZ R31, R0, R139 ;  /* 0x0000008b001f7220 */ /* 0x000fe20000410000 */
[C---:B------:R-:W-:Y:S01]  /*5bf0*/  FMUL.FTZ R32, R164.reuse, R132 ;  /* 0x00000084a4207220 */ /* 0x040fe20000410000 */
[----:B------:R-:W-:Y:S01]  /*5c00*/  FMUL.FTZ R33, R164, R133 ;  /* 0x00000085a4217220 */ /* 0x000fe20000410000 */
[C---:B------:R-:W-:Y:S01]  /*5c10*/  FMUL.FTZ R34, R3.reuse, R134 ;  /* 0x0000008603227220 */ /* 0x040fe20000410000 */
[C---:B------:R-:W-:Y:S01]  /*5c20*/  FMUL.FTZ R35, R3.reuse, R135 ;  /* 0x0000008703237220 */ /* 0x040fe20000410000 */
[----:B------:R-:W-:Y:S03]  /*5c30*/  FMUL.FTZ R46, R0, R122 ;  /* 0x0000007a002e7220 */ /* 0x000fe60000410000 */
[----:B------:R-:W2:Y:S01]  /*5c40*/  MUFU.EX2 R195, R195 ;  /* 0x000000c300c37308 */ /* 0x000ea20000000800 */
[----:B----4-:R-:W-:Y:S01]  /*5c50*/  F2FP.F16.F32.PACK_AB R156, R200, R203 ;  /* 0x000000cbc89c723e */ /* 0x010fe200000000ff */
[----:B------:R-:W3:Y:S01]  /*5c60*/  LDSM.16.MT88.4 R132, [R220+0xa000] ;  /* 0x00a00000dc84783b */ /* 0x000ee20000004200 */
[----:B------:R-:W-:Y:S01]  /*5c70*/  FMUL.FTZ R47, R0, R123 ;  /* 0x0000007b002f7220 */ /* 0x000fe20000410000 */
[C---:B------:R-:W-:Y:S01]  /*5c80*/  FMUL.FTZ R48, R164.reuse, R116 ;  /* 0x00000074a4307220 */ /* 0x040fe20000410000 */
[----:B------:R-:W-:Y:S01]  /*5c90*/  FMUL.FTZ R49, R164, R117 ;  /* 0x00000075a4317220 */ /* 0x000fe20000410000 */
[C---:B------:R-:W-:Y:S01]  /*5ca0*/  FMUL.FTZ R50, R3.reuse, R118 ;  /* 0x0000007603327220 */ /* 0x040fe20000410000 */
[C---:B------:R-:W-:Y:S03]  /*5cb0*/  FMUL.FTZ R51, R3.reuse, R119 ;  /* 0x0000007703337220 */ /* 0x040fe60000410000 */
[----:B------:R-:W-:Y:S01]  /*5cc0*/  MUFU.EX2 R197, R197 ;  /* 0x000000c500c57308 */ /* 0x000fe20000000800 */
[----:B------:R-:W-:Y:S01]  /*5cd0*/  FMUL.FTZ R61, R2, R105 ;  /* 0x00000069023d7220 */ /* 0x000fe20000410000 */
[----:B------:R-:W4:Y:S01]  /*5ce0*/  LDSM.16.MT88.4 R116, [R221+0xb000] ;  /* 0x00b00000dd74783b */ /* 0x000f220000004200 */
[C---:B------:R-:W-:Y:S01]  /*5cf0*/  FMUL.FTZ R62, R0.reuse, R106 ;  /* 0x0000006a003e7220 */ /* 0x040fe20000410000 */
[----:B------:R-:W-:Y:S01]  /*5d00*/  FMUL.FTZ R63, R0, R107 ;  /* 0x0000006b003f7220 */ /* 0x000fe20000410000 */
[C---:B------:R-:W-:Y:S01]  /*5d10*/  FMUL.FTZ R64, R164.reuse, R100 ;  /* 0x00000064a4407220 */ /* 0x040fe20000410000 */
[----:B------:R-:W-:Y:S01]  /*5d20*/  FMUL.FTZ R65, R164, R101 ;  /* 0x00000065a4417220 */ /* 0x000fe20000410000 */
[----:B------:R-:W-:Y:S03]  /*5d30*/  FMUL.FTZ R66, R3, R102 ;  /* 0x0000006603427220 */ /* 0x000fe60000410000 */
[----:B------:R-:W5:Y:S01]  /*5d40*/  MUFU.EX2 R196, R196 ;  /* 0x000000c400c47308 */ /* 0x000f620000000800 */
[----:B--2---:R-:W-:Y:S01]  /*5d50*/  F2FP.F16.F32.PACK_AB R157, R195, R198 ;  /* 0x000000c6c39d723e */ /* 0x004fe200000000ff */
[----:B------:R-:W-:Y:S01]  /*5d60*/  FMUL.FTZ R67, R3, R103 ;  /* 0x0000006703437220 */ /* 0x000fe20000410000 */
[C---:B------:R-:W-:Y:S01]  /*5d70*/  FMUL.FTZ R45, R2.reuse, R121 ;  /* 0x00000079022d7220 */ /* 0x040fe20000410000 */
[----:B------:R-:W2:Y:S01]  /*5d80*/  LDSM.16.MT88.4 R100, [R220+0xb000] ;  /* 0x00b00000dc64783b */ /* 0x000ea20000004200 */
[----:B------:R-:W-:Y:S01]  /*5d90*/  FFMA.FTZ R121, R153, UR4, -R175 ;  /* 0x0000000499797c23 */ /* 0x000fe200080108af */
[----:B------:R-:W-:Y:S01]  /*5da0*/  FMUL.FTZ R57, R2, R109 ;  /* 0x0000006d02397220 */ /* 0x000fe20000410000 */
[--C-:B------:R-:W-:Y:S03]  /*5db0*/  FFMA.FTZ R109, R149, UR4, -R173.reuse ;  /* 0x00000004956d7c23 */ /* 0x100fe600080108ad */
[----:B------:R-:W-:Y:S01]  /*5dc0*/  MUFU.EX2 R194, R194 ;  /* 0x000000c200c27308 */ /* 0x000fe20000000800 */
[C---:B------:R-:W-:Y:S01]  /*5dd0*/  FMUL.FTZ R58, R0.reuse, R110 ;  /* 0x0000006e003a7220 */ /* 0x040fe20000410000 */
[----:B------:R-:W-:Y:S01]  /*5de0*/  FMUL.FTZ R59, R0, R111 ;  /* 0x0000006f003b7220 */ /* 0x000fe20000410000 */
[----:B------:R-:W-:Y:S01]  /*5df0*/  FMUL.FTZ R60, R2, R104 ;  /* 0x00000068023c7220 */ /* 0x000fe20000410000 */
[----:B------:R-:W-:Y:S01]  /*5e00*/  FFMA.FTZ R104, R248, UR4, -R173 ;  /* 0x00000004f8687c23 */ /* 0x000fe200080108ad */
[C---:B------:R-:W-:Y:S01]  /*5e10*/  FMUL.FTZ R68, R164.reuse, R68 ;  /* 0x00000044a4447220 */ /* 0x040fe20000410000 */
[----:B------:R-:W-:Y:S01]  /*5e20*/  FMUL.FTZ R69, R164, R69 ;  /* 0x00000045a4457220 */ /* 0x000fe20000410000 */
[C---:B------:R-:W-:Y:S03]  /*5e30*/  FMUL.FTZ R70, R3.reuse, R70 ;  /* 0x0000004603467220 */ /* 0x040fe60000410000 */
[----:B------:R-:W1:Y:S01]  /*5e40*/  MUFU.EX2 R193, R193 ;  /* 0x000000c100c17308 */ /* 0x000e620000000800 */
[----:B-----5:R-:W-:Y:S01]  /*5e50*/  F2FP.F16.F32.PACK_AB R158, R196, R197 ;  /* 0x000000c5c49e723e */ /* 0x020fe200000000ff */
[----:B------:R-:W-:Y:S01]  /*5e60*/  FMUL.FTZ R71, R3, R71 ;  /* 0x0000004703477220 */ /* 0x000fe20000410000 */
[--C-:B------:R-:W-:Y:S01]  /*5e70*/  FFMA.FTZ R248, R249, UR4, -R172.reuse ;  /* 0x00000004f9f87c23 */ /* 0x100fe200080108ac */
[C---:B------:R-:W-:Y:S01]  /*5e80*/  FMUL.FTZ R72, R2.reuse, R72 ;  /* 0x0000004802487220 */ /* 0x040fe20000410000 */
[----:B------:R-:W-:Y:S01]  /*5e90*/  FMUL.FTZ R73, R2, R73 ;  /* 0x0000004902497220 */ /* 0x000fe20000410000 */
[C---:B------:R-:W-:Y:S01]  /*5ea0*/  FMUL.FTZ R74, R0.reuse, R74 ;  /* 0x0000004a004a7220 */ /* 0x040fe20000410000 */
[----:B------:R-:W-:Y:S03]  /*5eb0*/  FMUL.FTZ R75, R0, R75 ;  /* 0x0000004b004b7220 */ /* 0x000fe60000410000 */
[----:B------:R-:W-:Y:S01]  /*5ec0*/  MUFU.EX2 R201, R201 ;  /* 0x000000c900c97308 */ /* 0x000fe20000000800 */
[C---:B------:R-:W-:Y:S01]  /*5ed0*/  FMUL.FTZ R76, R2.reuse, R76 ;  /* 0x0000004c024c7220 */ /* 0x040fe20000410000 */
[----:B------:R-:W-:Y:S01]  /*5ee0*/  FMUL.FTZ R77, R2, R77 ;  /* 0x0000004d024d7220 */ /* 0x000fe20000410000 */
[C---:B------:R-:W-:Y:S01]  /*5ef0*/  FMUL.FTZ R78, R0.reuse, R78 ;  /* 0x0000004e004e7220 */ /* 0x040fe20000410000 */
[----:B------:R-:W-:Y:S01]  /*5f00*/  FMUL.FTZ R79, R0, R79 ;  /* 0x0000004f004f7220 */ /* 0x000fe20000410000 */
[C---:B------:R-:W-:Y:S01]  /*5f10*/  FMUL.FTZ R80, R164.reuse, R80 ;  /* 0x00000050a4507220 */ /* 0x040fe20000410000 */
[----:B------:R-:W-:Y:S01]  /*5f20*/  FMUL.FTZ R81, R164, R81 ;  /* 0x00000051a4517220 */ /* 0x000fe20000410000 */
[----:B------:R-:W-:Y:S03]  /*5f30*/  FMUL.FTZ R82, R3, R82 ;  /* 0x0000005203527220 */ /* 0x000fe60000410000 */
[----:B------:R-:W5:Y:S01]  /*5f40*/  MUFU.EX2 R192, R192 ;  /* 0x000000c000c07308 */ /* 0x000f620000000800 */
[----:B-1----:R-:W-:Y:S01]  /*5f50*/  F2FP.F16.F32.PACK_AB R159, R193, R194 ;  /* 0x000000c2c19f723e */ /* 0x002fe200000000ff */
[C---:B------:R-:W-:Y:S01]  /*5f60*/  FMUL.FTZ R83, R3.reuse, R83 ;  /* 0x0000005303537220 */ /* 0x040fe20000410000 */
[C---:B------:R-:W-:Y:S01]  /*5f70*/  FMUL.FTZ R40, R2.reuse, R124 ;  /* 0x0000007c02287220 */ /* 0x040fe20000410000 */
[----:B------:R-:W-:Y:S01]  /*5f80*/  FMUL.FTZ R41, R2, R125 ;  /* 0x0000007d02297220 */ /* 0x000fe20000410000 */
[C---:B------:R-:W-:Y:S01]  /*5f90*/  FMUL.FTZ R42, R0.reuse, R126 ;  /* 0x0000007e002a7220 */ /* 0x040fe20000410000 */
[----:B------:R-:W-:Y:S01]  /*5fa0*/  FMUL.FTZ R43, R0, R127 ;  /* 0x0000007f002b7220 */ /* 0x000fe20000410000 */
[----:B------:R-:W-:Y:S01]  /*5fb0*/  FMUL.FTZ R44, R2, R120 ;  /* 0x00000078022c7220 */ /* 0x000fe20000410000 */
[-C--:B------:R-:W-:Y:S02]  /*5fc0*/  HMMA.16816.F32 R4, R156, R20.reuse, R4 ;  /* 0x000000149c04723c */ /* 0x080fe40000001804 */
[----:B------:R-:W-:Y:S03]  /*5fd0*/  MUFU.EX2 R199, R199 ;  /* 0x000000c700c77308 */ /* 0x000fe60000000800 */
[--C-:B------:R-:W-:Y:S01]  /*5fe0*/  FFMA.FTZ R120, R154, UR4, -R175.reuse ;  /* 0x000000049a787c23 */ /* 0x100fe200080108af */
[--C-:B------:R-:W-:Y:S01]  /*5ff0*/  FFMA.FTZ R56, R204, UR4, -R175.reuse ;  /* 0x00000004cc387c23 */ /* 0x100fe200080108af */
[C---:B------:R-:W-:Y:S01]  /*6000*/  FMUL.FTZ R84, R164.reuse, R84 ;  /* 0x00000054a4547220 */ /* 0x040fe20000410000 */
[----:B------:R-:W-:Y:S04]  /*6010*/  FMUL.FTZ R85, R164, R85 ;  /* 0x00000055a4557220 */ /* 0x000fe80000410000 */
[----:B------:R-:W1:Y:S01]  /*6020*/  MUFU.EX2 R189, R189 ;  /* 0x000000bd00bd7308 */ /* 0x000e620000000800 */
[----:B-----5:R-:W-:Y:S01]  /*6030*/  F2FP.F16.F32.PACK_AB R160, R192, R201 ;  /* 0x000000c9c0a0723e */ /* 0x020fe200000000ff */
        /* <DEDUP_REMOVED lines=8> */
[----:B------:R-:W-:Y:S01]  /*60c0*/  FMUL.FTZ R93, R2, R93 ;  /* 0x0000005d025d7220 */ /* 0x000fe20000410000 */
[C---:B------:R-:W-:Y:S01]  /*60d0*/  FMUL.FTZ R94, R0.reuse, R94 ;  /* 0x0000005e005e7220 */ /* 0x040fe20000410000 */
[----:B------:R-:W-:Y:S01]  /*60e0*/  FMUL.FTZ R95, R0, R95 ;  /* 0x0000005f005f7220 */ /* 0x000fe20000410000 */
[----:B------:R-:W-:Y:S01]  /*60f0*/  FFMA.FTZ R110, R155, UR4, -R172 ;  /* 0x000000049b6e7c23 */ /* 0x000fe200080108ac */
[C---:B------:R-:W-:Y:S03]  /*6100*/  FMUL.FTZ R96, R164.reuse, R96 ;  /* 0x00000060a4607220 */ /* 0x040fe60000410000 */
[----:B------:R-:W5:Y:S01]  /*6110*/  MUFU.EX2 R190, R190 ;  /* 0x000000be00be7308 */ /* 0x000f620000000800 */
[----:B-1----:R-:W-:Y:S01]  /*6120*/  F2FP.F16.F32.PACK_AB R161, R189, R199 ;  /* 0x000000c7bda1723e */ /* 0x002fe200000000ff */
[----:B------:R-:W-:Y:S01]  /*6130*/  FMUL.FTZ R97, R164, R97 ;  /* 0x00000061a4617220 */ /* 0x000fe20000410000 */
[C---:B------:R-:W-:Y:S01]  /*6140*/  FMUL.FTZ R98, R3.reuse, R98 ;  /* 0x0000006203627220 */ /* 0x040fe20000410000 */
[----:B------:R-:W-:Y:S01]  /*6150*/  FMUL.FTZ R99, R3, R99 ;  /* 0x0000006303637220 */ /* 0x000fe20000410000 */
[--C-:B------:R-:W-:Y:S01]  /*6160*/  FFMA.FTZ R204, R205, UR4, -R174.reuse ;  /* 0x00000004cdcc7c23 */ /* 0x100fe200080108ae */
[--C-:B------:R-:W-:Y:S01]  /*6170*/  FFMA.FTZ R202, R202, UR4, -R175.reuse ;  /* 0x00000004caca7c23 */ /* 0x100fe200080108af */
[--C-:B------:R-:W-:Y:S03]  /*6180*/  FFMA.FTZ R207, R207, UR4, -R174.reuse ;  /* 0x00000004cfcf7c23 */ /* 0x100fe600080108ae */
[----:B------:R-:W-:Y:S01]  /*6190*/  MUFU.EX2 R188, R188 ;  /* 0x000000bc00bc7308 */ /* 0x000fe20000000800 */
[----:B------:R-:W-:Y:S01]  /*61a0*/  FFMA.FTZ R206, R206, UR4, -R175 ;  /* 0x00000004cece7c23 */ /* 0x000fe200080108af */
[----:B------:R-:W-:Y:S01]  /*61b0*/  FFMA.FTZ R211, R211, UR4, -R174 ;  /* 0x00000004d3d37c23 */ /* 0x000fe200080108ae */
[--C-:B------:R-:W-:Y:S01]  /*61c0*/  FFMA.FTZ R210, R210, UR4, -R173.reuse ;  /* 0x00000004d2d27c23 */ /* 0x100fe200080108ad */
[----:B------:R-:W-:Y:S01]  /*61d0*/  FFMA.FTZ R251, R251, UR4, -R172 ;  /* 0x00000004fbfb7c23 */ /* 0x000fe200080108ac */
[----:B------:R-:W-:Y:S01]  /*61e0*/  FFMA.FTZ R252, R252, UR4, -R173 ;  /* 0x00000004fcfc7c23 */ /* 0x000fe200080108ad */
[----:B------:R-:W-:Y:S01]  /*61f0*/  FFMA.FTZ R176, R176, UR4, -R175 ;  /* 0x00000004b0b07c23 */ /* 0x000fe200080108af */
[--C-:B------:R-:W-:Y:S03]  /*6200*/  FFMA.FTZ R178, R178, UR4, -R174.reuse ;  /* 0x00000004b2b27c23 */ /* 0x100fe600080108ae */
[----:B------:R-:W1:Y:S01]  /*6210*/  MUFU.EX2 R171, R171 ;  /* 0x000000ab00ab7308 */ /* 0x000e620000000800 */
[----:B-----5:R-:W-:Y:S01]  /*6220*/  F2FP.F16.F32.PACK_AB R162, R190, R191 ;  /* 0x000000bfbea2723e */ /* 0x020fe200000000ff */
[----:B------:R-:W-:Y:S01]  /*6230*/  FFMA.FTZ R179, R179, UR4, -R174 ;  /* 0x00000004b3b37c23 */ /* 0x000fe200080108ae */
[----:B------:R-:W-:Y:S01]  /*6240*/  FFMA.FTZ R250, R250, UR4, -R172 ;  /* 0x00000004fafa7c23 */ /* 0x000fe200080108ac */
[----:B------:R-:W-:Y:S01]  /*6250*/  FFMA.FTZ R177, R177, UR4, -R173 ;  /* 0x00000004b1b17c23 */ /* 0x000fe200080108ad */
[--C-:B------:R-:W-:Y:S01]  /*6260*/  FFMA.FTZ R244, R244, UR4, -R175.reuse ;  /* 0x00000004f4f47c23 */ /* 0x100fe200080108af */
[--C-:B------:R-:W-:Y:S01]  /*6270*/  FFMA.FTZ R242, R242, UR4, -R175.reuse ;  /* 0x00000004f2f27c23 */ /* 0x100fe200080108af */
[--C-:B------:R-:W-:Y:S03]  /*6280*/  FFMA.FTZ R218, R218, UR4, -R174.reuse ;  /* 0x00000004dada7c23 */ /* 0x100fe600080108ae */
[----:B------:R5:W-:Y:S01]  /*6290*/  MUFU.EX2 R249, R104 ;  /* 0x0000006800f97308 */ /* 0x000be20000000800 */
[--C-:B------:R-:W-:Y:S01]  /*62a0*/  FFMA.FTZ R219, R219, UR4, -R174.reuse ;  /* 0x00000004dbdb7c23 */ /* 0x100fe200080108ae */
[----:B------:R-:W-:Y:S01]  /*62b0*/  FFMA.FTZ R247, R247, UR4, -R175 ;  /* 0x00000004f7f77c23 */ /* 0x000fe200080108af */
[----:B------:R-:W-:Y:S01]  /*62c0*/  FFMA.FTZ R245, R245, UR4, -R174 ;  /* 0x00000004f5f57c23 */ /* 0x000fe200080108ae */
[--C-:B------:R-:W-:Y:S01]  /*62d0*/  FFMA.FTZ R217, R217, UR4, -R173.reuse ;  /* 0x00000004d9d97c23 */ /* 0x100fe200080108ad */
[--C-:B------:R-:W-:Y:S01]  /*62e0*/  FFMA.FTZ R216, R216, UR4, -R173.reuse ;  /* 0x00000004d8d87c23 */ /* 0x100fe200080108ad */
[--C-:B------:R-:W-:Y:S01]  /*62f0*/  FFMA.FTZ R215, R215, UR4, -R172.reuse ;  /* 0x00000004d7d77c23 */ /* 0x100fe200080108ac */
[--C-:B------:R-:W-:Y:S03]  /*6300*/  FFMA.FTZ R213, R213, UR4, -R172.reuse ;  /* 0x00000004d5d57c23 */ /* 0x100fe600080108ac */
[----:B------:R-:W-:Y:S01]  /*6310*/  MUFU.EX2 R136, R180 ;  /* 0x000000b400887308 */ /* 0x000fe20000000800 */
[----:B-1----:R-:W-:Y:S01]  /*6320*/  F2FP.F16.F32.PACK_AB R163, R171, R188 ;  /* 0x000000bcaba3723e */ /* 0x002fe200000000ff */
[--C-:B------:R-:W-:Y:S01]  /*6330*/  FFMA.FTZ R214, R214, UR4, -R173.reuse ;  /* 0x00000004d6d67c23 */ /* 0x100fe200080108ad */
[----:B------:R-:W-:Y:S01]  /*6340*/  FFMA.FTZ R173, R212, UR4, -R173 ;  /* 0x00000004d4ad7c23 */ /* 0x000fe200080108ad */
[----:B------:R-:W-:Y:S01]  /*6350*/  FFMA.FTZ R170, R170, UR4, -R172 ;  /* 0x00000004aaaa7c23 */ /* 0x000fe200080108ac */
[----:B------:R-:W-:Y:S01]  /*6360*/  FFMA.FTZ R203, R164, R243, R203 ;  /* 0x000000f3a4cb7223 */ /* 0x000fe200000100cb */
[C---:B------:R-:W-:Y:S01]  /*6370*/  FFMA.FTZ R198, R3.reuse, R238, R198 ;  /* 0x000000ee03c67223 */ /* 0x040fe200000100c6 */
[----:B------:R-:W-:Y:S01]  /*6380*/  FFMA.FTZ R201, R2, R241, R201 ;  /* 0x000000f102c97223 */ /* 0x000fe200000100c9 */
[C---:B------:R-:W-:Y:S01]  /*6390*/  HMMA.16816.F32 R8, R160.reuse, R20, R8 ;  /* 0x00000014a008723c */ /* 0x040fe20000001808 */
[----:B-----5:R-:W1:Y:S01]  /*63a0*/  LDSM.16.MT88.4 R104, [R221+0x9400] ;  /* 0x00940000dd68783b */ /* 0x020e620000004200 */
[----:B------:R-:W-:Y:S02]  /*63b0*/  MUFU.EX2 R137, R187 ;  /* 0x000000bb00897308 */ /* 0x000fe40000000800 */
[----:B------:R-:W-:Y:S01]  /*63c0*/  FFMA.FTZ R199, R0, R239, R199 ;  /* 0x000000ef00c77223 */ /* 0x000fe200000100c7 */
[----:B------:R-:W-:Y:S01]  /*63d0*/  FADD.FTZ R200, R200, R203 ;  /* 0x000000cbc8c87221 */ /* 0x000fe20000010000 */
[-C--:B------:R-:W-:Y:S06]  /*63e0*/  HMMA.16816.F32 R12, R160, R22.reuse, R12 ;  /* 0x00000016a00c723c */ /* 0x080fec000000180c */
[----:B------:R-:W-:Y:S01]  /*63f0*/  MUFU.EX2 R138, R185 ;  /* 0x000000b9008a7308 */ /* 0x000fe20000000800 */
[C---:B------:R-:W-:Y:S01]  /*6400*/  FMUL.FTZ R21, R164.reuse, R145 ;  /* 0x00000091a4157220 */ /* 0x040fe20000410000 */
[C---:B------:R-:W-:Y:S04]  /*6410*/  HMMA.16816.F32 R16, R156.reuse, R22, R16 ;  /* 0x000000169c10723c */ /* 0x040fe80000001810 */
[----:B------:R-:W-:Y:S04]  /*6420*/  FMUL.FTZ R20, R164, R144 ;  /* 0x00000090a4147220 */ /* 0x000fe80000410000 */
[----:B------:R5:W-:Y:S03]  /*6430*/  MUFU.EX2 R205, R56 ;  /* 0x0000003800cd7308 */ /* 0x000be60000000800 */
[C---:B------:R-:W-:Y:S01]  /*6440*/  FMUL.FTZ R22, R3.reuse, R146 ;  /* 0x0000009203167220 */ /* 0x040fe20000410000 */
[----:B------:R-:W-:Y:S01]  /*6450*/  FMUL.FTZ R23, R3, R147 ;  /* 0x0000009303177220 */ /* 0x000fe20000410000 */
[----:B------:R-:W-:Y:S01]  /*6460*/  FADD.FTZ R195, R195, R198 ;  /* 0x000000c6c3c37221 */ /* 0x000fe20000010000 */
[----:B------:R-:W-:Y:S01]  /*6470*/  FADD.FTZ R192, R192, R201 ;  /* 0x000000c9c0c07221 */ /* 0x000fe20000010000 */
[----:B------:R-:W-:Y:S03]  /*6480*/  FADD.FTZ R199, R189, R199 ;  /* 0x000000c7bdc77221 */ /* 0x000fe60000010000 */
[----:B------:R-:W-:Y:S01]  /*6490*/  MUFU.EX2 R141, R186 ;  /* 0x000000ba008d7308 */ /* 0x000fe20000000800 */
[-C--:B------:R-:W-:Y:S03]  /*64a0*/  HMMA.16816.F32 R20, R156, R36.reuse, R20 ;  /* 0x000000249c14723c */ /* 0x080fe60000001814 */
[----:B------:R-:W-:Y:S01]  /*64b0*/  FADD.FTZ R197, R197, R200 ;  /* 0x000000c8c5c57221 */ /* 0x000fe20000010000 */
[----:B------:R-:W-:Y:S01]  /*64c0*/  FADD.FTZ R194, R194, R195 ;  /* 0x000000c3c2c27221 */ /* 0x000fe20000010000 */
[----:B------:R-:W-:Y:S01]  /*64d0*/  FADD.FTZ R191, R191, R192 ;  /* 0x000000c0bfbf7221 */ /* 0x000fe20000010000 */
[C---:B------:R-:W-:Y:S03]  /*64e0*/  HMMA.16816.F32 R24, R160.reuse, R36, R24 ;  /* 0x00000024a018723c */ /* 0x040fe60000001818 */
[----:B------:R-:W-:Y:S02]  /*64f0*/  MUFU.EX2 R145, R182 ;  /* 0x000000b600917308 */ /* 0x000fe40000000800 */
[----:B-----5:R-:W-:Y:S01]  /*6500*/  FMUL.FTZ R56, R2, R108 ;  /* 0x0000006c02387220 */ /* 0x020fe20000410000 */
[-C--:B------:R-:W-:Y:S07]  /*6510*/  HMMA.16816.F32 R28, R160, R38.reuse, R28 ;  /* 0x00000026a01c723c */ /* 0x080fee000000181c */
[----:B------:R-:W-:Y:S01]  /*6520*/  MUFU.EX2 R142, R181 ;  /* 0x000000b5008e7308 */ /* 0x000fe20000000800 */
[--C-:B------:R-:W-:Y:S01]  /*6530*/  FFMA.FTZ R108, R148, UR4, -R172.reuse ;  /* 0x00000004946c7c23 */ /* 0x100fe200080108ac */
[C---:B------:R-:W-:Y:S01]  /*6540*/  HMMA.16816.F32 R32, R156.reuse, R38, R32 ;  /* 0x000000269c20723c */ /* 0x040fe20000001820 */
[----:B------:R-:W-:Y:S03]  /*6550*/  LDSM.16.MT88.4 R148, [R221+0x9c00] ;  /* 0x009c0000dd94783b */ /* 0x000fe60000004200 */
[C---:B------:R-:W-:Y:S01]  /*6560*/  FMUL.FTZ R36, R164.reuse, R128 ;  /* 0x00000080a4247220 */ /* 0x040fe20000410000 */
[----:B------:R-:W-:Y:S02]  /*6570*/  FMUL.FTZ R37, R164, R129 ;  /* 0x00000081a4257220 */ /* 0x000fe40000410000 */
[C---:B------:R-:W-:Y:S01]  /*6580*/  FMUL.FTZ R38, R3.reuse, R130 ;  /* 0x0000008203267220 */ /* 0x040fe20000410000 */
[----:B------:R-:W-:Y:S01]  /*6590*/  FMUL.FTZ R39, R3, R131 ;  /* 0x0000008303277220 */ /* 0x000fe20000410000 */
[----:B------:R5:W-:Y:S02]  /*65a0*/  MUFU.EX2 R128, R184 ;  /* 0x000000b800807308 */ /* 0x000be40000000800 */
[----:B------:R-:W-:Y:S01]  /*65b0*/  FFMA.FTZ R172, R169, UR4, -R172 ;  /* 0x00000004a9ac7c23 */ /* 0x000fe200080108ac */
[----:B------:R-:W-:Y:S01]  /*65c0*/  FADD.FTZ R188, R188, R199 ;  /* 0x000000c7bcbc7221 */ /* 0x000fe20000010000 */
[----:B------:R-:W-:Y:S01]  /*65d0*/  MOV R2, R167 ;  /* 0x000000a700027202 */ /* 0x000fe20000000f00 */
[----:B------:R-:W-:Y:S01]  /*65e0*/  FADD.FTZ R197, R196, R197 ;  /* 0x000000c5c4c57221 */ /* 0x000fe20000010000 */
[-C--:B------:R-:W-:Y:S04]  /*65f0*/  HMMA.16816.F32 R36, R156, R52.reuse, R36 ;  /* 0x000000349c24723c */ /* 0x080fe80000001824 */
[----:B------:R-:W-:Y:S01]  /*6600*/  MUFU.EX2 R131, R121 ;  /* 0x0000007900837308 */ /* 0x000fe20000000800 */
[----:B------:R-:W-:Y:S01]  /*6610*/  FADD.FTZ R193, R193, R194 ;  /* 0x000000c2c1c17221 */ /* 0x000fe20000010000 */
[----:B------:R-:W-:Y:S01]  /*6620*/  FADD.FTZ R191, R190, R191 ;  /* 0x000000bfbebf7221 */ /* 0x000fe20000010000 */
[----:B------:R-:W-:Y:S01]  /*6630*/  FADD.FTZ R171, R171, R188 ;  /* 0x000000bcabab7221 */ /* 0x000fe20000010000 */
[C---:B------:R-:W-:Y:S06]  /*6640*/  HMMA.16816.F32 R40, R160.reuse, R52, R40 ;  /* 0x00000034a028723c */ /* 0x040fec0000001828 */
[----:B------:R3:W-:Y:S01]  /*6650*/  MUFU.EX2 R130, R183 ;  /* 0x000000b700827308 */ /* 0x0007e20000000800 */
[----:B-----5:R-:W-:Y:S01]  /*6660*/  LDSM.16.MT88.4 R184, [R221+0xbc00] ;  /* 0x00bc0000ddb8783b */ /* 0x020fe20000004200 */
[-C--:B------:R-:W-:Y:S03]  /*6670*/  HMMA.16816.F32 R44, R160, R54.reuse, R44 ;  /* 0x00000036a02c723c */ /* 0x080fe6000000182c */
[C---:B------:R-:W-:Y:S03]  /*6680*/  FMUL.FTZ R53, R164.reuse, R113 ;  /* 0x00000071a4357220 */ /* 0x040fe60000410000 */
[C---:B------:R-:W-:Y:S02]  /*6690*/  HMMA.16816.F32 R48, R156.reuse, R54, R48 ;  /* 0x000000369c30723c */ /* 0x040fe40000001830 */
[----:B------:R5:W-:Y:S03]  /*66a0*/  MUFU.EX2 R127, R120 ;  /* 0x00000078007f7308 */ /* 0x000be60000000800 */
[----:B------:R-:W-:Y:S01]  /*66b0*/  FMUL.FTZ R52, R164, R112 ;  /* 0x00000070a4347220 */ /* 0x000fe20000410000 */
[--C-:B------:R-:W-:Y:S01]  /*66c0*/  FFMA.FTZ R112, R208, UR4, -R175.reuse ;  /* 0x00000004d0707c23 */ /* 0x100fe200080108af */
[C---:B------:R-:W-:Y:S01]  /*66d0*/  FMUL.FTZ R54, R3.reuse, R114 ;  /* 0x0000007203367220 */ /* 0x040fe20000410000 */
[----:B------:R-:W-:Y:S01]  /*66e0*/  FMUL.FTZ R55, R3, R115 ;  /* 0x0000007303377220 */ /* 0x000fe20000410000 */
[----:B---3--:R-:W-:Y:S03]  /*66f0*/  LDSM.16.MT88.4 R180, [R220+0xac00] ;  /* 0x00ac0000dcb4783b */ /* 0x008fe60000004200 */
[----:B------:R-:W3:Y:S01]  /*6700*/  MUFU.EX2 R202, R202 ;  /* 0x000000ca00ca7308 */ /* 0x000ee20000000800 */
[--C-:B------:R-:W-:Y:S01]  /*6710*/  FFMA.FTZ R208, R209, UR4, -R174.reuse ;  /* 0x00000004d1d07c23 */ /* 0x100fe200080108ae */
[----:B------:R-:W-:Y:S01]  /*6720*/  FFMA.FTZ R174, R240, UR4, -R174 ;  /* 0x00000004f0ae7c23 */ /* 0x000fe200080108ae */
[-C--:B------:R-:W-:Y:S07]  /*6730*/  HMMA.16816.F32 R52, R156, R132.reuse, R52 ;  /* 0x000000849c34723c */ /* 0x080fee0000001834 */
[----:B------:R2:W-:Y:S01]  /*6740*/  MUFU.EX2 R209, R112 ;  /* 0x0000007000d17308 */ /* 0x0005e20000000800 */
[--C-:B-----5:R-:W-:Y:S03]  /*6750*/  FFMA.FTZ R120, R152, UR4, -R175.reuse ;  /* 0x0000000498787c23 */ /* 0x120fe600080108af */
[----:B------:R-:W-:Y:S01]  /*6760*/  FFMA.FTZ R175, R246, UR4, -R175 ;  /* 0x00000004f6af7c23 */ /* 0x000fe200080108af */
[C---:B------:R-:W-:Y:S05]  /*6770*/  HMMA.16816.F32 R56, R160.reuse, R132, R56 ;  /* 0x00000084a038723c */ /* 0x040fea0000001838 */
[----:B------:R5:W-:Y:S01]  /*6780*/  MUFU.EX2 R139, R120 ;  /* 0x00000078008b7308 */ /* 0x000be20000000800 */
[-C--:B------:R-:W-:Y:S06]  /*6790*/  HMMA.16816.F32 R60, R160, R134.reuse, R60 ;  /* 0x00000086a03c723c */ /* 0x080fec000000183c */
[C---:B------:R-:W-:Y:S01]  /*67a0*/  HMMA.16816.F32 R64, R156.reuse, R134, R64 ;  /* 0x000000869c40723c */ /* 0x040fe20000001840 */
[----:B------:R-:W-:Y:S02]  /*67b0*/  LDSM.16.MT88.4 R132, [R220+0x9c00] ;  /* 0x009c0000dc84783b */ /* 0x000fe40000004200 */
[----:B------:R-:W-:Y:S03]  /*67c0*/  MUFU.EX2 R204, R204 ;  /* 0x000000cc00cc7308 */ /* 0x000fe60000000800 */
[-C--:B----4-:R-:W-:Y:S03]  /*67d0*/  HMMA.16816.F32 R68, R156, R116.reuse, R68 ;  /* 0x000000749c44723c */ /* 0x090fe60000001844 */
[----:B--2---:R-:W2:Y:S04]  /*67e0*/  LDSM.16.MT88.4 R112, [R220+0x9400] ;  /* 0x00940000dc70783b */ /* 0x004ea80000004200 */
[----:B------:R-:W4:Y:S01]  /*67f0*/  MUFU.EX2 R207, R207 ;  /* 0x000000cf00cf7308 */ /* 0x000f220000000800 */
[C---:B------:R-:W-:Y:S03]  /*6800*/  HMMA.16816.F32 R72, R160.reuse, R116, R72 ;  /* 0x00000074a048723c */ /* 0x040fe60000001848 */
[----:B-----5:R-:W-:Y:S03]  /*6810*/  LDSM.16.MT88.4 R120, [R220+0x9800] ;  /* 0x00980000dc78783b */ /* 0x020fe60000004200 */
[-C--:B------:R-:W-:Y:S03]  /*6820*/  HMMA.16816.F32 R76, R160, R118.reuse, R76 ;  /* 0x00000076a04c723c */ /* 0x080fe6000000184c */
[----:B------:R-:W5:Y:S03]  /*6830*/  MUFU.EX2 R206, R206 ;  /* 0x000000ce00ce7308 */ /* 0x000f660000000800 */
[C---:B------:R-:W-:Y:S01]  /*6840*/  HMMA.16816.F32 R80, R156.reuse, R118, R80 ;  /* 0x000000769c50723c */ /* 0x040fe20000001850 */
[----:B------:R-:W2:Y:S06]  /*6850*/  LDSM.16.MT88.4 R116, [R221+0xa400] ;  /* 0x00a40000dd74783b */ /* 0x000eac0000004200 */
[----:B------:R-:W-:Y:S01]  /*6860*/  MUFU.EX2 R208, R208 ;  /* 0x000000d000d07308 */ /* 0x000fe20000000800 */
[-C--:B------:R-:W-:Y:S09]  /*6870*/  HMMA.16816.F32 R84, R156, R100.reuse, R84 ;  /* 0x000000649c54723c */ /* 0x080ff20000001854 */
[----:B------:R-:W1:Y:S01]  /*6880*/  MUFU.EX2 R211, R211 ;  /* 0x000000d300d37308 */ /* 0x000e620000000800 */
[C---:B------:R-:W-:Y:S06]  /*6890*/  HMMA.16816.F32 R88, R160.reuse, R100, R88 ;  /* 0x00000064a058723c */ /* 0x040fec0000001858 */
[-C--:B------:R-:W-:Y:S03]  /*68a0*/  HMMA.16816.F32 R92, R160, R102.reuse, R92 ;  /* 0x00000066a05c723c */ /* 0x080fe6000000185c */
[----:B------:R-:W-:Y:S02]  /*68b0*/  MUFU.EX2 R210, R210 ;  /* 0x000000d200d27308 */ /* 0x000fe40000000800 */
[----:B---3--:R-:W-:Y:S01]  /*68c0*/  F2FP.F16.F32.PACK_AB R100, R205, R202 ;  /* 0x000000cacd64723e */ /* 0x008fe200000000ff */
[----:B------:R-:W-:Y:S07]  /*68d0*/  HMMA.16816.F32 R96, R156, R102, R96 ;  /* 0x000000669c60723c */ /* 0x000fee0000001860 */
[----:B------:R-:W-:Y:S01]  /*68e0*/  MUFU.EX2 R248, R248 ;  /* 0x000000f800f87308 */ /* 0x000fe20000000800 */
[----:B----4-:R-:W-:Y:S03]  /*68f0*/  F2FP.F16.F32.PACK_AB R101, R207, R204 ;  /* 0x000000cccf65723e */ /* 0x010fe600000000ff */
[----:B------:R-:W-:Y:S01]  /*6900*/  FADD.FTZ R202, R202, R197 ;  /* 0x000000c5caca7221 */ /* 0x000fe20000010000 */
[----:B-----5:R-:W-:Y:S01]  /*6910*/  F2FP.F16.F32.PACK_AB R102, R209, R206 ;  /* 0x000000ced166723e */ /* 0x020fe200000000ff */
[----:B------:R-:W-:Y:S04]  /*6920*/  FADD.FTZ R204, R204, R193 ;  /* 0x000000c1cccc7221 */ /* 0x000fe80000010000 */
[----:B------:R-:W3:Y:S01]  /*6930*/  MUFU.EX2 R251, R251 ;  /* 0x000000fb00fb7308 */ /* 0x000ee20000000800 */
[----:B-1----:R-:W-:Y:S01]  /*6940*/  F2FP.F16.F32.PACK_AB R103, R211, R208 ;  /* 0x000000d0d367723e */ /* 0x002fe200000000ff */
[----:B------:R-:W-:Y:S01]  /*6950*/  FADD.FTZ R205, R205, R202 ;  /* 0x000000cacdcd7221 */ /* 0x000fe20000010000 */
[----:B------:R-:W-:Y:S03]  /*6960*/  FADD.FTZ R207, R207, R204 ;  /* 0x000000cccfcf7221 */ /* 0x000fe60000010000 */
[----:B------:R-:W-:Y:S01]  /*6970*/  FADD.FTZ R206, R206, R205 ;  /* 0x000000cdcece7221 */ /* 0x000fe20000010000 */
[----:B------:R-:W-:Y:S01]  /*6980*/  FADD.FTZ R208, R208, R207 ;  /* 0x000000cfd0d07221 */ /* 0x000fe20000010000 */
[-C--:B------:R-:W-:Y:S02]  /*6990*/  HMMA.16816.F32 R4, R100, R104.reuse, R4 ;  /* 0x000000686404723c */ /* 0x080fe40000001804 */
[----:B------:R-:W-:Y:S03]  /*69a0*/  MUFU.EX2 R252, R252 ;  /* 0x000000fc00fc7308 */ /* 0x000fe60000000800 */
[----:B------:R-:W-:Y:S01]  /*69b0*/  FADD.FTZ R206, R209, R206 ;  /* 0x000000ced1ce7221 */ /* 0x000fe20000010000 */
[----:B------:R-:W-:Y:S06]  /*69c0*/  FADD.FTZ R208, R211, R208 ;  /* 0x000000d0d3d07221 */ /* 0x000fec0000010000 */
[----:B------:R3:W1:Y:S10]  /*69d0*/  MUFU.EX2 R125, R109 ;  /* 0x0000006d007d7308 */ /* 0x0006740000000800 */
[----:B------:R4:W-:Y:S10]  /*69e0*/  MUFU.EX2 R124, R108 ;  /* 0x0000006c007c7308 */ /* 0x0009f40000000800 */
[----:B------:R1:W5:Y:S01]  /*69f0*/  MUFU.EX2 R126, R110 ;  /* 0x0000006e007e7308 */ /* 0x0003620000000800 */
[C---:B---3--:R-:W-:Y:S01]  /*6a00*/  F2FP.F16.F32.PACK_AB R109, R251.reuse, R248 ;  /* 0x000000f8fb6d723e */ /* 0x048fe200000000ff */
[----:B------:R-:W-:Y:S01]  /*6a10*/  FADD.FTZ R248, R248, R171 ;  /* 0x000000abf8f87221 */ /* 0x000fe20000010000 */
[----:B------:R-:W-:Y:S03]  /*6a20*/  MOV R171, R168 ;  /* 0x000000a800ab7202 */ /* 0x000fe60000000f00 */
[----:B------:R-:W-:Y:S04]  /*6a30*/  FADD.FTZ R248, R251, R248 ;  /* 0x000000f8fbf87221 */ /* 0x000fe80000010000 */
[----:B------:R-:W-:Y:S01]  /*6a40*/  MUFU.EX2 R143, R176 ;  /* 0x000000b0008f7308 */ /* 0x000fe20000000800 */
[C---:B----4-:R-:W-:Y:S01]  /*6a50*/  F2FP.F16.F32.PACK_AB R108, R249.reuse, R210 ;  /* 0x000000d2f96c723e */ /* 0x050fe200000000ff */
[----:B------:R-:W-:Y:S04]  /*6a60*/  FADD.FTZ R210, R210, R191 ;  /* 0x000000bfd2d27221 */ /* 0x000fe80000010000 */
[----:B------:R-:W-:Y:S04]  /*6a70*/  FADD.FTZ R249, R249, R210 ;  /* 0x000000d2f9f97221 */ /* 0x000fe80000010000 */
[----:B------:R-:W-:Y:S01]  /*6a80*/  MUFU.EX2 R140, R178 ;  /* 0x000000b2008c7308 */ /* 0x000fe20000000800 */
[----:B-1----:R-:W-:Y:S01]  /*6a90*/  F2FP.F16.F32.PACK_AB R110, R125, R252 ;  /* 0x000000fc7d6e723e */ /* 0x002fe200000000ff */
[----:B------:R-:W-:Y:S01]  /*6aa0*/  FADD.FTZ R249, R252, R249 ;  /* 0x000000f9fcf97221 */ /* 0x000fe20000010000 */
[----:B-----5:R-:W-:Y:S07]  /*6ab0*/  F2FP.F16.F32.PACK_AB R111, R126, R124 ;  /* 0x0000007c7e6f723e */ /* 0x020fee00000000ff */
[----:B------:R-:W-:Y:S01]  /*6ac0*/  MUFU.EX2 R144, R179 ;  /* 0x000000b300907308 */ /* 0x000fe20000000800 */
[C---:B------:R-:W-:Y:S06]  /*6ad0*/  HMMA.16816.F32 R8, R108.reuse, R104, R8 ;  /* 0x000000686c08723c */ /* 0x040fec0000001808 */
[-C--:B------:R-:W-:Y:S03]  /*6ae0*/  HMMA.16816.F32 R12, R108, R106.reuse, R12 ;  /* 0x0000006a6c0c723c */ /* 0x080fe6000000180c */
[----:B------:R-:W-:Y:S03]  /*6af0*/  MUFU.EX2 R129, R177 ;  /* 0x000000b100817308 */ /* 0x000fe60000000800 */
[C---:B------:R-:W-:Y:S01]  /*6b00*/  HMMA.16816.F32 R16, R100.reuse, R106, R16 ;  /* 0x0000006a6410723c */ /* 0x040fe20000001810 */
[----:B------:R-:W1:Y:S06]  /*6b10*/  LDSM.16.MT88.4 R104, [R220+0xa400] ;  /* 0x00a40000dc68783b */ /* 0x000e6c0000004200 */
[----:B------:R-:W-:Y:S01]  /*6b20*/  MUFU.EX2 R250, R250 ;  /* 0x000000fa00fa7308 */ /* 0x000fe20000000800 */
[-C--:B--2---:R-:W-:Y:S09]  /*6b30*/  HMMA.16816.F32 R20, R100, R112.reuse, R20 ;  /* 0x000000706414723c */ /* 0x084ff20000001814 */
[----:B------:R-:W-:Y:S01]  /*6b40*/  MUFU.EX2 R244, R244 ;  /* 0x000000f400f47308 */ /* 0x000fe20000000800 */
[C---:B------:R-:W-:Y:S06]  /*6b50*/  HMMA.16816.F32 R24, R108.reuse, R112, R24 ;  /* 0x000000706c18723c */ /* 0x040fec0000001818 */
[-C--:B------:R-:W-:Y:S03]  /*6b60*/  HMMA.16816.F32 R28, R108, R114.reuse, R28 ;  /* 0x000000726c1c723c */ /* 0x080fe6000000181c */
[----:B------:R-:W-:Y:S03]  /*6b70*/  MUFU.EX2 R242, R242 ;  /* 0x000000f200f27308 */ /* 0x000fe60000000800 */
[C---:B------:R-:W-:Y:S01]  /*6b80*/  HMMA.16816.F32 R32, R100.reuse, R114, R32 ;  /* 0x000000726420723c */ /* 0x040fe20000001820 */
[----:B------:R-:W2:Y:S06]  /*6b90*/  LDSM.16.MT88.4 R112, [R221+0xb400] ;  /* 0x00b40000dd70783b */ /* 0x000eac0000004200 */
[----:B------:R-:W-:Y:S01]  /*6ba0*/  MUFU.EX2 R218, R218 ;  /* 0x000000da00da7308 */ /* 0x000fe20000000800 */
[-C--:B------:R-:W-:Y:S09]  /*6bb0*/  HMMA.16816.F32 R36, R100, R116.reuse, R36 ;  /* 0x000000746424723c */ /* 0x080ff20000001824 */
[----:B------:R-:W-:Y:S01]  /*6bc0*/  MUFU.EX2 R219, R219 ;  /* 0x000000db00db7308 */ /* 0x000fe20000000800 */
[C---:B------:R-:W-:Y:S06]  /*6bd0*/  HMMA.16816.F32 R40, R108.reuse, R116, R40 ;  /* 0x000000746c28723c */ /* 0x040fec0000001828 */
[-C--:B------:R-:W-:Y:S03]  /*6be0*/  HMMA.16816.F32 R44, R108, R118.reuse, R44 ;  /* 0x000000766c2c723c */ /* 0x080fe6000000182c */
[----:B------:R-:W-:Y:S03]  /*6bf0*/  MUFU.EX2 R247, R247 ;  /* 0x000000f700f77308 */ /* 0x000fe60000000800 */
[C---:B------:R-:W-:Y:S01]  /*6c00*/  HMMA.16816.F32 R48, R100.reuse, R118, R48 ;  /* 0x000000766430723c */ /* 0x040fe20000001830 */
[----:B------:R-:W3:Y:S06]  /*6c10*/  LDSM.16.MT88.4 R116, [R220+0xb400] ;  /* 0x00b40000dc74783b */ /* 0x000eec0000004200 */
[----:B------:R-:W4:Y:S01]  /*6c20*/  MUFU.EX2 R246, R175 ;  /* 0x000000af00f67308 */ /* 0x000f220000000800 */
[-C--:B-1----:R-:W-:Y:S09]  /*6c30*/  HMMA.16816.F32 R52, R100, R104.reuse, R52 ;  /* 0x000000686434723c */ /* 0x082ff20000001834 */
[----:B------:R-:W-:Y:S01]  /*6c40*/  MUFU.EX2 R245, R245 ;  /* 0x000000f500f57308 */ /* 0x000fe20000000800 */
[C---:B------:R-:W-:Y:S06]  /*6c50*/  HMMA.16816.F32 R56, R108.reuse, R104, R56 ;  /* 0x000000686c38723c */ /* 0x040fec0000001838 */
[-C--:B------:R-:W-:Y:S03]  /*6c60*/  HMMA.16816.F32 R60, R108, R106.reuse, R60 ;  /* 0x0000006a6c3c723c */ /* 0x080fe6000000183c */
[----:B------:R4:W1:Y:S03]  /*6c70*/  MUFU.EX2 R240, R174 ;  /* 0x000000ae00f07308 */ /* 0x0008660000000800 */
[C---:B------:R-:W-:Y:S01]  /*6c80*/  HMMA.16816.F32 R64, R100.reuse, R106, R64 ;  /* 0x0000006a6440723c */ /* 0x040fe20000001840 */
[----:B------:R-:W5:Y:S06]  /*6c90*/  LDSM.16.MT88.4 R104, [R221+0x9800] ;  /* 0x00980000dd68783b */ /* 0x000f6c0000004200 */
[----:B------:R3:W-:Y:S01]  /*6ca0*/  MUFU.EX2 R212, R173 ;  /* 0x000000ad00d47308 */ /* 0x0007e20000000800 */
[-C--:B--2---:R-:W-:Y:S09]  /*6cb0*/  HMMA.16816.F32 R68, R100, R112.reuse, R68 ;  /* 0x000000706444723c */ /* 0x084ff20000001844 */
[----:B------:R2:W-:Y:S01]  /*6cc0*/  MUFU.EX2 R169, R172 ;  /* 0x000000ac00a97308 */ /* 0x0005e20000000800 */
[C---:B------:R-:W-:Y:S04]  /*6cd0*/  HMMA.16816.F32 R72, R108.reuse, R112, R72 ;  /* 0x000000706c48723c */ /* 0x040fe80000001848 */
[----:B----4-:R-:W-:Y:S02]  /*6ce0*/  F2FP.F16.F32.PACK_AB R174, R246, R247 ;  /* 0x000000f7f6ae723e */ /* 0x010fe400000000ff */
[-C--:B------:R-:W-:Y:S03]  /*6cf0*/  HMMA.16816.F32 R76, R108, R114.reuse, R76 ;  /* 0x000000726c4c723c */ /* 0x080fe6000000184c */
[----:B------:R-:W-:Y:S02]  /*6d00*/  MUFU.EX2 R217, R217 ;  /* 0x000000d900d97308 */ /* 0x000fe40000000800 */
[----:B---3--:R-:W-:Y:S01]  /*6d10*/  F2FP.F16.F32.PACK_AB R173, R219, R218 ;  /* 0x000000dadbad723e */ /* 0x008fe200000000ff */
[C---:B------:R-:W-:Y:S01]  /*6d20*/  HMMA.16816.F32 R80, R100.reuse, R114, R80 ;  /* 0x000000726450723c */ /* 0x040fe20000001850 */
[----:B------:R-:W3:Y:S06]  /*6d30*/  LDSM.16.MT88.4 R112, [R221+0xa800] ;  /* 0x00a80000dd70783b */ /* 0x000eec0000004200 */
[----:B------:R-:W4:Y:S01]  /*6d40*/  MUFU.EX2 R216, R216 ;  /* 0x000000d800d87308 */ /* 0x000f220000000800 */
[----:B--2---:R-:W-:Y:S01]  /*6d50*/  F2FP.F16.F32.PACK_AB R172, R242, R244 ;  /* 0x000000f4f2ac723e */ /* 0x004fe200000000ff */
[-C--:B------:R-:W-:Y:S03]  /*6d60*/  HMMA.16816.F32 R84, R100, R116.reuse, R84 ;  /* 0x000000746454723c */ /* 0x080fe60000001854 */
[----:B-1----:R-:W-:Y:S03]  /*6d70*/  F2FP.F16.F32.PACK_AB R175, R240, R245 ;  /* 0x000000f5f0af723e */ /* 0x002fe600000000ff */
[C---:B------:R-:W-:Y:S02]  /*6d80*/  HMMA.16816.F32 R88, R108.reuse, R116, R88 ;  /* 0x000000746c58723c */ /* 0x040fe40000001858 */
[----:B------:R-:W-:Y:S04]  /*6d90*/  MUFU.EX2 R215, R215 ;  /* 0x000000d700d77308 */ /* 0x000fe80000000800 */
[-C--:B------:R-:W-:Y:S06]  /*6da0*/  HMMA.16816.F32 R92, R108, R118.reuse, R92 ;  /* 0x000000766c5c723c */ /* 0x080fec000000185c */
[----:B------:R-:W1:Y:S01]  /*6db0*/  MUFU.EX2 R213, R213 ;  /* 0x000000d500d57308 */ /* 0x000e620000000800 */
[----:B----4-:R-:W-:Y:S01]  /*6dc0*/  F2FP.F16.F32.PACK_AB R176, R216, R217 ;  /* 0x000000d9d8b0723e */ /* 0x010fe200000000ff */
[----:B------:R-:W-:Y:S01]  /*6dd0*/  HMMA.16816.F32 R96, R100, R118, R96 ;  /* 0x000000766460723c */ /* 0x000fe20000001860 */
[----:B------:R-:W-:Y:S03]  /*6de0*/  LDSM.16.MT88.4 R116, [R221+0xb800] ;  /* 0x00b80000dd74783b */ /* 0x000fe60000004200 */
[----:B------:R-:W-:Y:S04]  /*6df0*/  F2FP.F16.F32.PACK_AB R108, R137, R129 ;  /* 0x00000081896c723e */ /* 0x000fe800000000ff */
[----:B------:R-:W2:Y:S03]  /*6e00*/  MUFU.EX2 R214, R214 ;  /* 0x000000d600d67308 */ /* 0x000ea60000000800 */
[----:B------:R-:W-:Y:S02]  /*6e10*/  F2FP.F16.F32.PACK_AB R100, R131, R127 ;  /* 0x0000007f8364723e */ /* 0x000fe400000000ff */
[----:B------:R-:W-:Y:S02]  /*6e20*/  F2FP.F16.F32.PACK_AB R101, R136, R128 ;  /* 0x000000808865723e */ /* 0x000fe400000000ff */
[----:B------:R-:W-:Y:S03]  /*6e30*/  F2FP.F16.F32.PACK_AB R102, R143, R139 ;  /* 0x0000008b8f66723e */ /* 0x000fe600000000ff */
[----:B------:R-:W4:Y:S01]  /*6e40*/  MUFU.EX2 R170, R170 ;  /* 0x000000aa00aa7308 */ /* 0x000f220000000800 */
[----:B------:R-:W-:Y:S02]  /*6e50*/  F2FP.F16.F32.PACK_AB R103, R144, R140 ;  /* 0x0000008c9067723e */ /* 0x000fe400000000ff */
[----:B------:R-:W-:Y:S02]  /*6e60*/  F2FP.F16.F32.PACK_AB R109, R138, R130 ;  /* 0x000000828a6d723e */ /* 0x000fe400000000ff */
[----:B------:R-:W-:Y:S02]  /*6e70*/  F2FP.F16.F32.PACK_AB R110, R145, R141 ;  /* 0x0000008d916e723e */ /* 0x000fe400000000ff */
[----:B------:R-:W-:Y:S01]  /*6e80*/  F2FP.F16.F32.PACK_AB R111, R250, R142 ;  /* 0x0000008efa6f723e */ /* 0x000fe200000000ff */
[-C--:B-----5:R-:W-:Y:S03]  /*6e90*/  HMMA.16816.F32 R4, R100, R104.reuse, R4 ;  /* 0x000000686404723c */ /* 0x0a0fe60000001804 */
[----:B-1----:R-:W-:Y:S02]  /*6ea0*/  F2FP.F16.F32.PACK_AB R177, R213, R215 ;  /* 0x000000d7d5b1723e */ /* 0x002fe400000000ff */
[----:B--2---:R-:W-:Y:S01]  /*6eb0*/  F2FP.F16.F32.PACK_AB R178, R212, R214 ;  /* 0x000000d6d4b2723e */ /* 0x004fe200000000ff */
[C---:B------:R-:W-:Y:S05]  /*6ec0*/  HMMA.16816.F32 R8, R108.reuse, R104, R8 ;  /* 0x000000686c08723c */ /* 0x040fea0000001808 */
[----:B----4-:R-:W-:Y:S01]  /*6ed0*/  F2FP.F16.F32.PACK_AB R179, R169, R170 ;  /* 0x000000aaa9b3723e */ /* 0x010fe200000000ff */
[-C--:B------:R-:W-:Y:S06]  /*6ee0*/  HMMA.16816.F32 R12, R108, R106.reuse, R12 ;  /* 0x0000006a6c0c723c */ /* 0x080fec000000180c */
[C---:B------:R-:W-:Y:S01]  /*6ef0*/  HMMA.16816.F32 R16, R100.reuse, R106, R16 ;  /* 0x0000006a6410723c */ /* 0x040fe20000001810 */
[----:B------:R-:W1:Y:S05]  /*6f00*/  LDSM.16.MT88.4 R104, [R220+0xa800] ;  /* 0x00a80000dc68783b */ /* 0x000e6a0000004200 */
        /* <DEDUP_REMOVED lines=8> */
[----:B------:R-:W2:Y:S05]  /*6f90*/  LDSM.16.MT88.4 R112, [R220+0xb800] ;  /* 0x00b80000dc70783b */ /* 0x000eaa0000004200 */
[-C--:B-1----:R-:W-:Y:S06]  /*6fa0*/  HMMA.16816.F32 R52, R100, R104.reuse, R52 ;  /* 0x000000686434723c */ /* 0x082fec0000001834 */
[C---:B------:R-:W-:Y:S06]  /*6fb0*/  HMMA.16816.F32 R56, R108.reuse, R104, R56 ;  /* 0x000000686c38723c */ /* 0x040fec0000001838 */
[-C--:B------:R-:W-:Y:S06]  /*6fc0*/  HMMA.16816.F32 R60, R108, R106.reuse, R60 ;  /* 0x0000006a6c3c723c */ /* 0x080fec000000183c */
[C---:B------:R-:W-:Y:S01]  /*6fd0*/  HMMA.16816.F32 R64, R100.reuse, R106, R64 ;  /* 0x0000006a6440723c */ /* 0x040fe20000001840 */
[----:B------:R-:W1:Y:S05]  /*6fe0*/  LDSM.16.MT88.4 R104, [R221+0xac00] ;  /* 0x00ac0000dd68783b */ /* 0x000e6a0000004200 */
[-C--:B------:R-:W-:Y:S06]  /*6ff0*/  HMMA.16816.F32 R68, R100, R116.reuse, R68 ;  /* 0x000000746444723c */ /* 0x080fec0000001844 */
[C---:B------:R-:W-:Y:S06]  /*7000*/  HMMA.16816.F32 R72, R108.reuse, R116, R72 ;  /* 0x000000746c48723c */ /* 0x040fec0000001848 */
[-C--:B------:R-:W-:Y:S06]  /*7010*/  HMMA.16816.F32 R76, R108, R118.reuse, R76 ;  /* 0x000000766c4c723c */ /* 0x080fec000000184c */
[C---:B------:R-:W-:Y:S06]  /*7020*/  HMMA.16816.F32 R80, R100.reuse, R118, R80 ;  /* 0x000000766450723c */ /* 0x040fec0000001850 */
[-C--:B--2---:R-:W-:Y:S06]  /*7030*/  HMMA.16816.F32 R84, R100, R112.reuse, R84 ;  /* 0x000000706454723c */ /* 0x084fec0000001854 */
[C---:B------:R-:W-:Y:S06]  /*7040*/  HMMA.16816.F32 R88, R108.reuse, R112, R88 ;  /* 0x000000706c58723c */ /* 0x040fec0000001858 */
[-C--:B------:R-:W-:Y:S06]  /*7050*/  HMMA.16816.F32 R92, R108, R114.reuse, R92 ;  /* 0x000000726c5c723c */ /* 0x080fec000000185c */
[----:B------:R-:W-:Y:S06]  /*7060*/  HMMA.16816.F32 R96, R100, R114, R96 ;  /* 0x000000726460723c */ /* 0x000fec0000001860 */
[-C--:B------:R-:W-:Y:S01]  /*7070*/  HMMA.16816.F32 R160, R172, R148.reuse, R4 ;  /* 0x00000094aca0723c */ /* 0x080fe20000001804 */
[----:B------:R-:W2:Y:S05]  /*7080*/  LDSM.16.MT88.4 R4, [R220+0xbc00] ;  /* 0x00bc0000dc04783b */ /* 0x000eaa0000004200 */
[C---:B------:R-:W-:Y:S06]  /*7090*/  HMMA.16816.F32 R156, R176.reuse, R148, R8 ;  /* 0x00000094b09c723c */ /* 0x040fec0000001808 */
[-C--:B------:R-:W-:Y:S05]  /*70a0*/  HMMA.16816.F32 R152, R176, R150.reuse, R12 ;  /* 0x00000096b098723c */ /* 0x080fea000000180c */
[----:B------:R-:W-:Y:S01]  /*70b0*/  MOV R11, R145 ;  /* 0x00000091000b7202 */ /* 0x000fe20000000f00 */
[C---:B------:R-:W-:Y:S05]  /*70c0*/  HMMA.16816.F32 R148, R172.reuse, R150, R16 ;  /* 0x00000096ac94723c */ /* 0x040fea0000001810 */
[----:B------:R-:W-:Y:S02]  /*70d0*/  MOV R10, R144 ;  /* 0x00000090000a7202 */ /* 0x000fe40000000f00 */
[-C--:B------:R-:W-:Y:S04]  /*70e0*/  HMMA.16816.F32 R144, R172, R132.reuse, R20 ;  /* 0x00000084ac90723c */ /* 0x080fe80000001814 */
[----:B------:R-:W-:Y:S02]  /*70f0*/  MOV R9, R143 ;  /* 0x0000008f00097202 */ /* 0x000fe40000000f00 */
[----:B------:R-:W-:Y:S02]  /*7100*/  MOV R8, R142 ;  /* 0x0000008e00087202 */ /* 0x000fe40000000f00 */
[----:B------:R-:W-:Y:S03]  /*7110*/  MOV R15, R141 ;  /* 0x0000008d000f7202 */ /* 0x000fe60000000f00 */
[----:B------:R-:W-:Y:S02]  /*7120*/  MOV R14, R140 ;  /* 0x0000008c000e7202 */ /* 0x000fe40000000f00 */
[C---:B------:R-:W-:Y:S04]  /*7130*/  HMMA.16816.F32 R140, R176.reuse, R132, R24 ;  /* 0x00000084b08c723c */ /* 0x040fe80000001818 */
[----:B------:R-:W-:Y:S02]  /*7140*/  MOV R13, R139 ;  /* 0x0000008b000d7202 */ /* 0x000fe40000000f00 */
[----:B------:R-:W-:Y:S02]  /*7150*/  MOV R12, R138 ;  /* 0x0000008a000c7202 */ /* 0x000fe40000000f00 */
[----:B------:R-:W-:Y:S03]  /*7160*/  MOV R19, R137 ;  /* 0x0000008900137202 */ /* 0x000fe60000000f00 */
[----:B------:R-:W-:Y:S02]  /*7170*/  MOV R18, R136 ;  /* 0x0000008800127202 */ /* 0x000fe40000000f00 */
[-C--:B------:R-:W-:Y:S03]  /*7180*/  HMMA.16816.F32 R136, R176, R134.reuse, R28 ;  /* 0x00000086b088723c */ /* 0x080fe6000000181c */
[----:B------:R-:W-:Y:S02]  /*7190*/  MOV R17, R131 ;  /* 0x0000008300117202 */ /* 0x000fe40000000f00 */
[----:B------:R-:W-:Y:S01]  /*71a0*/  MOV R16, R130 ;  /* 0x0000008200107202 */ /* 0x000fe20000000f00 */
[C---:B------:R-:W-:Y:S05]  /*71b0*/  HMMA.16816.F32 R132, R172.reuse, R134, R32 ;  /* 0x00000086ac84723c */ /* 0x040fea0000001820 */
[----:B------:R-:W-:Y:S02]  /*71c0*/  MOV R23, R129 ;  /* 0x0000008100177202 */ /* 0x000fe40000000f00 */
[----:B------:R-:W-:Y:S02]  /*71d0*/  MOV R22, R128 ;  /* 0x0000008000167202 */ /* 0x000fe40000000f00 */
[-C--:B-1----:R-:W-:Y:S03]  /*71e0*/  HMMA.16816.F32 R128, R172, R104.reuse, R36 ;  /* 0x00000068ac80723c */ /* 0x082fe60000001824 */
[----:B------:R-:W-:Y:S01]  /*71f0*/  MOV R21, R127 ;  /* 0x0000007f00157202 */ /* 0x000fe20000000f00 */
[----:B------:R-:W-:Y:S01]  /*7200*/  FADD.FTZ R208, R22, R208 ;  /* 0x000000d016d07221 */ /* 0x000fe20000010000 */
[----:B------:R-:W-:Y:S02]  /*7210*/  MOV R20, R126 ;  /* 0x0000007e00147202 */ /* 0x000fe40000000f00 */
[----:B------:R-:W-:Y:S01]  /*7220*/  MOV R27, R125 ;  /* 0x0000007d001b7202 */ /* 0x000fe20000000f00 */
[----:B------:R-:W-:Y:S03]  /*7230*/  FADD.FTZ R206, R21, R206 ;  /* 0x000000ce15ce7221 */ /* 0x000fe60000010000 */
        /* <DEDUP_REMOVED lines=31> */
[----:B------:R-:W-:Y:S05]  /*7430*/  HMMA.16816.F32 R96, R172, R6, R96 ;  /* 0x00000006ac60723c */ /* 0x000fea0000001860 */
        /* <DEDUP_REMOVED lines=20> */
.L_x_502:
        /* <DEDUP_REMOVED lines=358> */
.L_x_507:
[----:B------:R-:W-:Y:S05]  /*8be0*/  BSYNC B0 ;  /* 0x0000000000007941 */ /* 0x000fea0003800000 */
.L_x_506:
        /* <DEDUP_REMOVED lines=54> */
.L_x_508:
        /* <DEDUP_REMOVED lines=11> */
.L_x_1217:


//--------------------- .text._ZN5flash16flash_fwd_kernelI23Flash_fwd_kernel_traitsILi96ELi128ELi64ELi4ELb0ELb0EN7cutlass6half_tE19Flash_kernel_traitsILi96ELi128ELi64ELi4ES3_EELb1ELb0ELb0ELb1ELb0ELb0ELb0ELb0EEEvNS_16Flash_fwd_paramsE --------------------------
	.section	.text._ZN5flash16flash_fwd_kernelI23Flash_fwd_kernel_traitsILi96ELi128ELi64ELi4ELb0ELb0EN7cutlass6half_tE19Flash_kernel_traitsILi96ELi128ELi64ELi4ES3_EELb1ELb0ELb0ELb1ELb0ELb0ELb0ELb0EEEvNS_16Flash_fwd_paramsE,"ax",@progbits
	.align	128
        .global         _ZN5flash16flash_fwd_kernelI23Flash_fwd_kernel_traitsILi96ELi128ELi64ELi4ELb0ELb0EN7cutlass6half_tE19Flash_kernel_traitsILi96ELi128ELi64ELi4ES3_EELb1ELb0ELb0ELb1ELb0ELb0ELb0ELb0EEEvNS_16Flash_fwd_paramsE
        .type           _ZN5flash16flash_fwd_kernelI23Flash_fwd_kernel_traitsILi96ELi128ELi64ELi4ELb0ELb0EN7cutlass6half_tE19Flash_kernel_traitsILi96ELi128ELi64ELi4ES3_EELb1ELb0ELb0ELb1ELb0ELb0ELb0ELb0EEEvNS_16Flash_fwd_paramsE,@function
        .size           _ZN5flash16flash_fwd_kernelI23Flash_fwd_kernel_traitsILi96ELi128ELi64ELi4ELb0ELb0EN7cutlass6half_tE19Flash_kernel_traitsILi96ELi128ELi64ELi4ES3_EELb1ELb0ELb0ELb1ELb0ELb0ELb0ELb0EEEvNS_16Flash_fwd_paramsE,(.L_x_1218 - _ZN5flash16flash_fwd_kernelI23Flash_fwd_kernel_traitsILi96ELi128ELi64ELi4ELb0ELb0EN7cutlass6half_tE19Flash_kernel_traitsILi96ELi128ELi64ELi4ES3_EELb1ELb0ELb0ELb1ELb0ELb0ELb0ELb0EEEvNS_16Flash_fwd_paramsE)
        .other          _ZN5flash16flash_fwd_kernelI23Flash_fwd_kernel_traitsILi96ELi128ELi64ELi4ELb0ELb0EN7cutlass6half_tE19Flash_kernel_traitsILi96ELi128ELi64ELi4ES3_EELb1ELb0ELb0ELb1ELb0ELb0ELb0ELb0EEEvNS_16Flash_fwd_paramsE,@"STO_CUDA_ENTRY STV_DEFAULT"
_ZN5flash16flash_fwd_kernelI23Flash_fwd_kernel_traitsILi96ELi128ELi64ELi4ELb0ELb0EN7cutlass6half_tE19Flash_kernel_traitsILi96ELi128ELi64ELi4ES3_EELb1ELb0ELb0ELb1ELb0ELb0ELb0ELb0EEEvNS_16Flash_fwd_paramsE:
.text._ZN5flash16flash_fwd_kernelI23Flash_fwd_kernel_traitsILi96ELi128ELi64ELi4ELb0ELb0EN7cutlass6half_tE19Flash_kernel_traitsILi96ELi128ELi64ELi4ES3_EELb1ELb0ELb0ELb1ELb0ELb0ELb0ELb0EEEvNS_16Flash_fwd_paramsE:
        /* <DEDUP_REMOVED lines=19> */
[----:B------:R-:W4:Y:S01]  /*0130*/  LDC.64 R12, c[0x0][0x2f8] ;  /* 0x0000be00ff0c7b82 */ /* 0x000f220000000a00 */
[----:B--2---:R-:W-:-:S07]  /*0140*/  @P3 IMAD.MOV.U32 R2, RZ, RZ, R10 ;  /* 0x000000ffff023224 */ /* 0x004fce00078e000a */
[----:B------:R-:W2:Y:S01]  /*0150*/  LDC R29, c[0x0][0x270] ;  /* 0x00009c00ff1d7b82 */ /* 0x000ea20000000800 */
[----:B---3--:R-:W-:-:S06]  /*0160*/  @P3 IMAD.MOV.U32 R3, RZ, RZ, R11 ;  /* 0x000000ffff033224 */ /* 0x008fcc00078e000b */
[----:B------:R-:W3:Y:S01]  /*0170*/  @P3 LDG.E.64 R2, desc[UR20][R2.64] ;  /* 0x0000001402023981 */ /* 0x000ee2000c1e1b00 */
[----:B-1----:R-:W-:Y:S02]  /*0180*/  ISETP.NE.U32.AND P0, PT, R8, RZ, PT ;  /* 0x000000ff0800720c */ /* 0x002fe40003f05070 */
[----:B------:R-:W-:Y:S01]  /*0190*/  ISETP.NE.U32.AND P4, PT, RZ, UR4, PT ;  /* 0x00000004ff007c0c */ /* 0x000fe2000bf85070 */
[----:B------:R-:W1:Y:S01]  /*01a0*/  LDC.U8 R8, c[0x0][0x3c2] ;  /* 0x0000f080ff087b82 */ /* 0x000e620000000000 */
[----:B------:R-:W-:Y:S02]  /*01b0*/  ISETP.NE.AND.EX P1, PT, R9, RZ, PT, P0 ;  /* 0x000000ff0900720c */ /* 0x000fe40003f25300 */
[----:B----4-:R-:W-:Y:S02]  /*01c0*/  LOP3.LUT R0, R22, R159, R41, 0xfe, !PT ;  /* 0x0000009f16007212 */ /* 0x010fe400078efe29 */
[----:B------:R-:W-:Y:S02]  /*01d0*/  ISETP.NE.AND.EX P0, PT, RZ, UR5, PT, P4 ;  /* 0x00000005ff007c0c */ /* 0x000fe4000bf05340 */
[----:B------:R-:W-:-:S02]  /*01e0*/  LOP3.LUT P2, RZ, R0, R157, RZ, 0xfc, !PT ;  /* 0x0000009d00ff7212 */ /* 0x000fc4000784fcff */
[----:B------:R-:W3:Y:S11]  /*01f0*/  @P3 LDC R0, c[0x0][0x3b0] ;  /* 0x0000ec00ff003b82 */ /* 0x000ef60000000800 */
[----:B------:R-:W4:Y:S01]  /*0200*/  @!P2 LDC.64 R4, c[0x0][0x3b8] ;  /* 0x0000ee00ff04ab82 */ /* 0x000f220000000a00 */
[----:B------:R-:W-:-:S02]  /*0210*/  @P3 R2UR UR22, R6 ;  /* 0x00000000061632ca */ /* 0x000fc400000e0000 */
        /* <DEDUP_REMOVED lines=12> */
[----:B------:R1:W2:Y:S01]  /*02e0*/  @P0 LDG.E R0, desc[UR20][R6.64+0x4] ;  /* 0x0000041406000981 */ /* 0x0002a2000c1e1900 */
[----:B---3--:R-:W3:Y:S01]  /*02f0*/  @P1 LDC.64 R2, c[0x0][0x300] ;  /* 0x0000c000ff021b82 */ /* 0x008ee20000000a00 */
[----:B-1----:R-:W-:-:S02]  /*0300*/  ISETP.NE.AND P3, PT, R8, RZ, PT ;  /* 0x000000ff0800720c */ /* 0x002fc40003f65270 */
[----:B------:R-:W-:Y:S01]  /*0310*/  ISETP.EQ.U32.AND P2, PT, R12, RZ, PT ;  /* 0x000000ff0c00720c */ /* 0x000fe20003f42070 */
        /* <DEDUP_REMOVED lines=10> */
[----:B------:R-:W-:-:S05]  /*03c0*/  IMAD.IADD R145, R157, 0x1, -R2 ;  /* 0x000000019d917824 */ /* 0x000fca00078e0a02 */
[----:B------:R-:W-:Y:S01]  /*03d0*/  SHF.R.S32.HI R2, RZ, 0x1f, R145 ;  /* 0x0000001fff027819 */ /* 0x000fe20000011491 */
        /* <DEDUP_REMOVED lines=9> */
[----:B------:R-:W-:-:S04]  /*0470*/  SHF.R.S32.HI R0, RZ, 0x1f, R0 ;  /* 0x0000001fff007819 */ /* 0x000fc80000011400 */
[----:B------:R-:W-:Y:S01]  /*0480*/  IADD3.X R188, R0, R11, R2, P1, P0 ;  /* 0x0000000b00bc7210 */ /* 0x000fe20000fe0402 */
[----:B------:R-:W-:Y:S06]  /*0490*/  @!P2 BRA `(.L_x_509) ;  /* 0x000000000010a947 */ /* 0x000fec0003800000 */
[----:B------:R-:W3:Y:S02]  /*04a0*/  @P3 LDG.E R0, desc[UR20][R14.64+0x4] ;  /* 0x000004140e003981 */ /* 0x000ee4000c1e1900 */
[----:B---3-5:R-:W-:-:S06]  /*04b0*/  @P3 IADD3 R4, R0, -R6, RZ ;  /* 0x8000000600043210 */ /* 0x028fcc0007ffe0ff */
[----:B------:R4:W5:Y:S01]  /*04c0*/  @!P3 LDG.E R4, desc[UR20][R14.64] ;  /* 0x000000140e04b981 */ /* 0x000962000c1e1900 */
[----:B------:R-:W-:Y:S05]  /*04d0*/  BRA `(.L_x_510) ;  /* 0x0000000000047947 */ /* 0x000fea0003800000 */
.L_x_509:
[----:B------:R-:W3:Y:S02]  /*04e0*/  LDC R4, c[0x0][0x2c8] ;  /* 0x0000b200ff047b82 */ /* 0x000ee40000000800 */
.L_x_510:
        /* <DEDUP_REMOVED lines=16> */
[----:B------:R-:W-:-:S13]  /*05f0*/  ISETP.GE.AND P0, PT, R144, 0x1, PT ;  /* 0x000000019000780c */ /* 0x000fda0003f06270 */
[----:B------:R-:W-:Y:S05]  /*0600*/  @!P0 BRA `(.L_x_511) ;  /* 0x000000f800008947 */ /* 0x000fea0003800000 */
[----:B------:R-:W1:Y:S01]  /*0610*/  LDC R27, c[0x0][0x278] ;  /* 0x00009e00ff1b7b82 */ /* 0x000e620000000800 */
[----:B------:R-:W-:Y:S01]  /*0620*/  IABS R4, R22 ;  /* 0x0000001600047213 */ /* 0x000fe20000000000 */
[----:B------:R-:W-:Y:S01]  /*0630*/  IMAD.IADD R36, R237, 0x1, -R250 ;  /* 0x00000001ed247824 */ /* 0x000fe200078e0afa */
[----:B------:R-:W-:Y:S02]  /*0640*/  ISETP.NE.AND P1, PT, R31, -0x1, PT ;  /* 0xffffffff1f00780c */ /* 0x000fe40003f25270 */
[CC--:B------:R-:W-:Y:S02]  /*0650*/  LEA.HI R7, R30.reuse, R157.reuse, RZ, 0x2 ;  /* 0x0000009d1e077211 */ /* 0x0c0fe400078f10ff */
[----:B------:R-:W-:Y:S01]  /*0660*/  LEA.HI R26, R30, R157, RZ, 0x3 ;  /* 0x0000009d1e1a7211 */ /* 0x000fe200078f18ff */
[----:B------:R2:W-:Y:S01]  /*0670*/  STL [R1+0x6c], R36 ;  /* 0x00006c2401007387 */ /* 0x0005e20000100800 */
[----:B------:R-:W-:Y:S01]  /*0680*/  ISETP.NE.AND P0, PT, R6, -0x1, PT ;  /* 0xffffffff0600780c */ /* 0x000fe20003f05270 */
[----:B------:R-:W3:Y:S01]  /*0690*/  LDC.64 R38, c[0x0][0x3c8] ;  /* 0x0000f200ff267b82 */ /* 0x000ee20000000a00 */
[----:B------:R-:W-:-:S02]  /*06a0*/  SHF.R.S32.HI R32, RZ, 0x3, R26 ;  /* 0x00000003ff207819 */ /* 0x000fc4000001141a */
[----:B------:R-:W-:Y:S02]  /*06b0*/  SHF.R.S32.HI R10, RZ, 0x2, R7 ;  /* 0x00000002ff0a7819 */ /* 0x000fe40000011407 */
[----:B------:R-:W-:-:S03]  /*06c0*/  SHF.R.S32.HI R148, RZ, 0x5, R16 ;  /* 0x00000005ff947819 */ /* 0x000fc60000011410 */
[----:B------:R-:W4:Y:S01]  /*06d0*/  @!P1 LDC.64 R18, c[0x0][0x228] ;  /* 0x00008a00ff129b82 */ /* 0x000f220000000a00 */
[----:B-1----:R-:W-:-:S07]  /*06e0*/  IABS R11, R27 ;  /* 0x0000001b000b7213 */ /* 0x002fce0000000000 */
[----:B------:R-:W1:Y:S01]  /*06f0*/  @P0 LDC.64 R28, c[0x0][0x250] ;  /* 0x00009400ff1c0b82 */ /* 0x000e620000000a00 */
[----:B------:R-:W5:Y:S07]  /*0700*/  I2F.RP R2, R11 ;  /* 0x0000000b00027306 */ /* 0x000f6e0000209400 */
[----:B------:R-:W2:Y:S08]  /*0710*/  @P0 LDC.64 R24, c[0x0][0x248] ;  /* 0x00009200ff180b82 */ /* 0x000eb00000000a00 */
[----:B------:R-:W1:Y:S01]  /*0720*/  @P1 LDC.64 R20, c[0x0][0x240] ;  /* 0x00009000ff141b82 */ /* 0x000e620000000a00 */
[----:B-----5:R-:W5:Y:S02]  /*0730*/  MUFU.RCP R2, R2 ;  /* 0x0000000200027308 */ /* 0x020f640000001000 */
[----:B-----5:R-:W-:-:S06]  /*0740*/  VIADD R2, R2, 0xffffffe ;  /* 0x0ffffffe02027836 */ /* 0x020fcc0000000000 */
[----:B------:R-:W5:Y:S02]  /*0750*/  F2I.FTZ.U32.TRUNC.NTZ R3, R2 ;  /* 0x0000000200037305 */ /* 0x000f64000021f000 */
[----:B-----5:R-:W-:Y:S02]  /*0760*/  IMAD.MOV R0, RZ, RZ, -R3 ;  /* 0x000000ffff007224 */ /* 0x020fe400078e0a03 */
        /* <DEDUP_REMOVED lines=8> */
[----:B------:R-:W-:Y:S01]  /*07f0*/  LEA.HI R252, R4, R2, RZ, 0x6 ;  /* 0x0000000204fc7211 */ /* 0x000fe200078f30ff */
[----:B------:R-:W-:Y:S02]  /*0800*/  VIADD R4, R10, 0x40 ;  /* 0x000000400a047836 */ /* 0x000fe40000000000 */
[----:B------:R-:W-:Y:S01]  /*0810*/  IMAD R2, R11, R3, R0 ;  /* 0x000000030b027224 */ /* 0x000fe200078e0200 */
[----:B------:R-:W-:Y:S01]  /*0820*/  LOP3.LUT R3, R7, 0xfffffffc, RZ, 0xc0, !PT ;  /* 0xfffffffc07037812 */ /* 0x000fe200078ec0ff */
[----:B------:R-:W-:Y:S01]  /*0830*/  IMAD.SHL.U32 R0, R32, 0x40, RZ ;  /* 0x0000004020007824 */ /* 0x000fe200078e00ff */
[----:B------:R-:W-:Y:S01]  /*0840*/  ISETP.GE.AND P3, PT, R4, R36, PT ;  /* 0x000000240400720c */ /* 0x000fe20003f66270 */
[----:B------:R-:W-:Y:S01]  /*0850*/  VIADD R4, R10, 0x60 ;  /* 0x000000600a047836 */ /* 0x000fe20000000000 */
[----:B------:R-:W-:Y:S01]  /*0860*/  ISETP.GT.U32.AND P2, PT, R11, R2, PT ;  /* 0x000000020b00720c */ /* 0x000fe20003f44070 */
[----:B------:R-:W-:Y:S01]  /*0870*/  IMAD.IADD R3, R157, 0x1, -R3 ;  /* 0x000000019d037824 */ /* 0x000fe200078e0a03 */
[----:B------:R-:W-:-:S02]  /*0880*/  LOP3.LUT R0, R0, 0xc0, RZ, 0xc0, !PT ;  /* 0x000000c000007812 */ /* 0x000fc400078ec0ff */
[----:B------:R-:W-:Y:S02]  /*0890*/  P2R R17, PR, RZ, 0x8 ;  /* 0x00000008ff117803 */ /* 0x000fe40000000000 */
[----:B------:R-:W-:Y:S02]  /*08a0*/  SHF.L.U32 R150, R3, 0x3, RZ ;  /* 0x0000000303967819 */ /* 0x000fe400000006ff */
[----:B------:R-:W-:Y:S02]  /*08b0*/  ISETP.GE.AND P3, PT, R4, R36, PT ;  /* 0x000000240400720c */ /* 0x000fe40003f66270 */
[----:B------:R-:W-:Y:S02]  /*08c0*/  LOP3.LUT R5, R0, 0x18, R150, 0xf8, !PT ;  /* 0x0000001800057812 */ /* 0x000fe400078ef896 */
[----:B------:R-:W-:Y:S01]  /*08d0*/  SHF.R.U32.HI R0, RZ, 0x3, R0 ;  /* 0x00000003ff007819 */ /* 0x000fe20000011600 */
[----:B------:R-:W-:Y:S01]  /*08e0*/  @!P2 IMAD.IADD R2, R2, 0x1, -R11 ;  /* 0x000000010202a824 */ /* 0x000fe200078e0a0b */
[----:B------:R-:W-:-:S02]  /*08f0*/  LOP3.LUT R3, R22, R27, RZ, 0x3c, !PT ;  /* 0x0000001b16037212 */ /* 0x000fc400078e3cff */
[----:B------:R-:W-:Y:S02]  /*0900*/  LOP3.LUT R13, R5, R0, RZ, 0x3c, !PT ;  /* 0x00000000050d7212 */ /* 0x000fe400078e3cff */
[----:B------:R-:W-:Y:S02]  /*0910*/  LEA.HI R0, R7, R10, RZ, 0x1 ;  /* 0x0000000a07007211 */ /* 0x000fe400078f08ff */
[----:B------:R-:W-:Y:S02]  /*0920*/  P2R R37, PR, RZ, 0x8 ;  /* 0x00000008ff257803 */ /* 0x000fe40000000000 */
[----:B------:R-:W-:Y:S02]  /*0930*/  ISETP.GE.AND P3, PT, R3, RZ, PT ;  /* 0x000000ff0300720c */ /* 0x000fe40003f66270 */
[----:B------:R-:W-:Y:S01]  /*0940*/  LOP3.LUT R3, R0, 0x7fffffe, RZ, 0xc0, !PT ;  /* 0x07fffffe00037812 */ /* 0x000fe200078ec0ff */
[----:B------:R-:W-:Y:S01]  /*0950*/  @P0 IMAD.IADD R0, R8, 0x1, R6 ;  /* 0x0000000108000824 */ /* 0x000fe200078e0206 */
[----:B------:R-:W-:-:S02]  /*0960*/  ISETP.GE.U32.AND P4, PT, R2, R11, PT ;  /* 0x0000000b0200720c */ /* 0x000fc40003f86070 */
[----:B------:R-:W-:Y:S01]  /*0970*/  @!P1 SHF.R.S32.HI R2, RZ, 0x1f, R41 ;  /* 0x0000001fff029819 */ /* 0x000fe20000011429 */
[----:B------:R-:W-:Y:S01]  /*0980*/  IMAD.IADD R3, R10, 0x1, -R3 ;  /* 0x000000010a037824 */ /* 0x000fe200078e0a03 */
[----:B------:R-:W-:Y:S01]  /*0990*/  @P0 IADD3 R4, R8, R6, RZ ;  /* 0x0000000608040210 */ /* 0x000fe20007ffe0ff */
[----:B-1----:R-:W-:Y:S02]  /*09a0*/  @P0 IMAD R6, R0, R29, RZ ;  /* 0x0000001d00060224 */ /* 0x002fe400078e02ff */
[----:B----4-:R-:W-:Y:S02]  /*09b0*/  @!P1 IMAD R7, R2, R18, RZ ;  /* 0x0000001202079224 */ /* 0x010fe400078e02ff */
[----:B------:R-:W-:Y:S02]  /*09c0*/  IMAD R12, R148, 0x8, R3 ;  /* 0x00000008940c7824 */ /* 0x000fe400078e0203 */
[----:B------:R-:W-:-:S04]  /*09d0*/  @P0 IMAD.WIDE.U32 R2, R0, R28, RZ ;  /* 0x0000001c00020225 */ /* 0x000fc800078e00ff */
[C---:B--2---:R-:W-:Y:S01]  /*09e0*/  @P0 IMAD R0, R4.reuse, R25, RZ ;  /* 0x0000001904000224 */ /* 0x044fe200078e02ff */
[----:B------:R-:W-:Y:S01]  /*09f0*/  @P0 MOV R15, R2 ;  /* 0x00000002000f0202 */ /* 0x000fe20000000f00 */
[----:B------:R-:W-:-:S04]  /*0a00*/  @P0 IMAD.WIDE.U32 R4, R4, R24, RZ ;  /* 0x0000001804040225 */ /* 0x000fc800078e00ff */
[----:B------:R-:W-:Y:S02]  /*0a10*/  IMAD.U32 R218, R12, 0x20, R13 ;  /* 0x000000200cda7824 */ /* 0x000fe400078e000d */
[----:B------:R-:W-:Y:S02]  /*0a20*/  @!P1 IMAD R19, R41, R19, R7 ;  /* 0x0000001329139224 */ /* 0x000fe400078e0207 */
[----:B------:R-:W-:Y:S02]  /*0a30*/  @P0 IMAD.IADD R16, R3, 0x1, R6 ;  /* 0x0000000103100824 */ /* 0x000fe400078e0206 */
[----:B------:R-:W-:Y:S02]  /*0a40*/  @P0 IMAD.IADD R14, R5, 0x1, R0 ;  /* 0x00000001050e0824 */ /* 0x000fe400078e0200 */
[----:B------:R-:W-:Y:S01]  /*0a50*/  @P0 IMAD.MOV.U32 R13, RZ, RZ, R4 ;  /* 0x000000ffff0d0224 */ /* 0x000fe200078e0004 */
[----:B---3--:R-:W-:Y:S06]  /*0a60*/  @P0 BRA `(.L_x_512) ;  /* 0x0000000000340947 */ /* 0x008fec0003800000 */
        /* <DEDUP_REMOVED lines=13> */
.L_x_512:
        /* <DEDUP_REMOVED lines=14> */
.L_x_513:
[----:B------:R-:W-:Y:S01]  /*0c20*/  @P1 IMAD.WIDE.U32 R6, R31, R20, RZ ;  /* 0x000000141f061225 */ /* 0x000fe200078e00ff */
[----:B------:R-:W-:Y:S01]  /*0c30*/  SHF.R.S32.HI R151, RZ, 0x1f, R150 ;  /* 0x0000001fff977819 */ /* 0x000fe20000011496 */
[----:B------:R-:W1:Y:S01]  /*0c40*/  S2UR UR8, SR_CgaCtaId ;  /* 0x00000000000879c3 */ /* 0x000e620000008800 */
[----:B------:R-:W-:Y:S01]  /*0c50*/  SHF.R.S32.HI R11, RZ, 0x1f, R10 ;  /* 0x0000001fff0b7819 */ /* 0x000fe2000001140a */
[----:B------:R-:W-:Y:S01]  /*0c60*/  @!P1 IMAD.WIDE.U32 R4, R41, R18, RZ ;  /* 0x0000001229049225 */ /* 0x000fe200078e00ff */
[----:B------:R-:W-:Y:S01]  /*0c70*/  @!P2 IADD3 R9, R9, 0x1, RZ ;  /* 0x000000010909a810 */ /* 0x000fe20007ffe0ff */
[----:B------:R-:W-:Y:S01]  /*0c80*/  ULDC.64 UR4, c[0x0][0x260] ;  /* 0x0000980000047ab9 */ /* 0x000fe20000000a00 */
[----:B------:R-:W-:Y:S01]  /*0c90*/  @P1 MOV R8, R6 ;  /* 0x0000000600081202 */ /* 0x000fe20000000f00 */
[----:B------:R-:W-:Y:S01]  /*0ca0*/  @P1 IMAD R12, R31, R21, R7 ;  /* 0x000000151f0c1224 */ /* 0x000fe200078e0207 */
[----:B------:R-:W-:Y:S01]  /*0cb0*/  ISETP.NE.AND P5, PT, R27, RZ, PT ;  /* 0x000000ff1b00720c */ /* 0x000fe20003fa5270 */
[-C--:B------:R-:W-:Y:S01]  /*0cc0*/  IMAD R7, R11, R24.reuse, RZ ;  /* 0x000000180b077224 */ /* 0x080fe200078e02ff */
[----:B------:R-:W-:Y:S01]  /*0cd0*/  @P4 IADD3 R9, R9, 0x1, RZ ;  /* 0x0000000109094810 */ /* 0x000fe20007ffe0ff */
[----:B------:R-:W-:Y:S01]  /*0ce0*/  IMAD.WIDE.U32 R2, R10, R24, R150 ;  /* 0x000000180a027225 */ /* 0x000fe200078e0096 */
[----:B------:R-:W-:Y:S01]  /*0cf0*/  ISETP.NE.U32.AND P2, PT, R38, RZ, PT ;  /* 0x000000ff2600720c */ /* 0x000fe20003f45070 */
[----:B------:R-:W-:Y:S01]  /*0d00*/  ULDC.64 UR6, c[0x0][0x268] ;  /* 0x00009a0000067ab9 */ /* 0x000fe20000000a00 */
[----:B------:R-:W-:Y:S01]  /*0d10*/  IADD3 R164, R150, 0x40, RZ ;  /* 0x0000004096a47810 */ /* 0x000fe20007ffe0ff */
[----:B------:R-:W-:Y:S01]  /*0d20*/  @!P1 IMAD.IADD R12, R5, 0x1, R19 ;  /* 0x00000001050c9824 */ /* 0x000fe200078e0213 */
[----:B------:R-:W-:Y:S01]  /*0d30*/  IADD3 R6, P0, R13, R2, RZ ;  /* 0x000000020d067210 */ /* 0x000fe20007f1e0ff */
[----:B------:R-:W-:Y:S01]  /*0d40*/  IMAD R5, R10, R25, R7 ;  /* 0x000000190a057224 */ /* 0x000fe200078e0207 */
[----:B------:R-:W-:Y:S01]  /*0d50*/  ISETP.NE.AND.EX P6, PT, R39, RZ, PT, P2 ;  /* 0x000000ff2700720c */ /* 0x000fe20003fc5320 */
[----:B------:R-:W-:Y:S01]  /*0d60*/  IMAD.MOV.U32 R0, RZ, RZ, R9 ;  /* 0x000000ffff007224 */ /* 0x000fe200078e0009 */
[----:B------:R-:W-:Y:S01]  /*0d70*/  SHF.R.S32.HI R23, RZ, 0x1f, R22 ;  /* 0x0000001fff177819 */ /* 0x000fe20000011416 */
[----:B------:R-:W-:Y:S01]  /*0d80*/  @!P1 IMAD.MOV.U32 R8, RZ, RZ, R4 ;  /* 0x000000ffff089224 */ /* 0x000fe200078e0004 */
[----:B------:R-:W-:Y:S01]  /*0d90*/  IADD3.X R7, R14, R3, R5, P0, !PT ;  /* 0x000000030e077210 */ /* 0x000fe200007fe405 */
[-C--:B------:R-:W-:Y:S01]  /*0da0*/  IMAD.WIDE.U32 R2, R10, R28.reuse, R150 ;  /* 0x0000001c0a027225 */ /* 0x080fe200078e0096 */
[----:B------:R-:W-:Y:S01]  /*0db0*/  @!P3 IADD3 R0, -R0, RZ, RZ ;  /* 0x000000ff0000b210 */ /* 0x000fe20007ffe1ff */
[----:B------:R-:W-:Y:S01]  /*0dc0*/  BSSY B0, `(.L_x_514) ;  /* 0x0000047000007945 */ /* 0x000fe20003800000 */
[----:B------:R-:W-:Y:S01]  /*0dd0*/  @!P5 LOP3.LUT R0, RZ, R27, RZ, 0x33, !PT ;  /* 0x0000001bff00d212 */ /* 0x000fe200078e33ff */
[----:B------:R-:W-:Y:S01]  /*0de0*/  IMAD R5, R11, R28, RZ ;  /* 0x0000001c0b057224 */ /* 0x000fe200078e02ff */
[----:B------:R-:W-:Y:S01]  /*0df0*/  IADD3 R2, P1, R15, R2, RZ ;  /* 0x000000020f027210 */ /* 0x000fe20007f3e0ff */
[C---:B------:R-:W-:Y:S01]  /*0e00*/  VIADD R165, R150.reuse, 0x20 ;  /* 0x0000002096a57836 */ /* 0x040fe20000000000 */
[----:B------:R-:W-:Y:S01]  /*0e10*/  IADD3 R4, P0, R150, R8, RZ ;  /* 0x0000000896047210 */ /* 0x000fe20007f1e0ff */
[----:B------:R-:W-:Y:S01]  /*0e20*/  IMAD R9, R10, R29, R5 ;  /* 0x0000001d0a097224 */ /* 0x000fe200078e0205 */
[----:B------:R-:W-:Y:S01]  /*0e30*/  SHF.R.S32.HI R8, RZ, 0x1f, R0 ;  /* 0x0000001fff087819 */ /* 0x000fe20000011400 */
[----:B------:R-:W-:Y:S01]  /*0e40*/  IMAD.WIDE.U32 R44, R0, UR4, R6 ;  /* 0x00000004002c7c25 */ /* 0x000fe2000f8e0006 */
[----:B------:R-:W2:Y:S01]  /*0e50*/  @P6 LDC.64 R34, c[0x0][0x3d0] ;  /* 0x0000f400ff226b82 */ /* 0x000ea20000000a00 */
[----:B------:R-:W-:-:S02]  /*0e60*/  IADD3.X R5, R151, R12, RZ, P0, !PT ;  /* 0x0000000c97057210 */ /* 0x000fc400007fe4ff */
[----:B------:R-:W-:Y:S01]  /*0e70*/  IADD3.X R3, R16, R3, R9, P1, !PT ;  /* 0x0000000310037210 */ /* 0x000fe20000ffe409 */
[----:B------:R3:W-:Y:S01]  /*0e80*/  STL.64 [R1+0x58], R44 ;  /* 0x0000582c01007387 */ /* 0x0007e20000100a00 */
[----:B------:R-:W-:Y:S01]  /*0e90*/  IMAD R12, R8, UR4, RZ ;  /* 0x00000004080c7c24 */ /* 0x000fe2000f8e02ff */
[----:B------:R-:W-:Y:S01]  /*0ea0*/  ISETP.GE.AND P0, PT, R10, R36, PT ;  /* 0x000000240a00720c */ /* 0x000fe20003f06270 */
[----:B------:R-:W-:Y:S01]  /*0eb0*/  IMAD R6, R8, UR6, RZ ;  /* 0x0000000608067c24 */ /* 0x000fe2000f8e02ff */
[----:B------:R-:W-:Y:S01]  /*0ec0*/  LOP3.LUT R16, R26, 0xfffffff8, RZ, 0xc0, !PT ;  /* 0xfffffff81a107812 */ /* 0x000fe200078ec0ff */
[----:B------:R-:W-:Y:S01]  /*0ed0*/  IMAD.WIDE.U32 R42, R0, UR6, R2 ;  /* 0x00000006002a7c25 */ /* 0x000fe2000f8e0002 */
[----:B------:R-:W-:-:S03]  /*0ee0*/  IADD3 R31, R10, 0x20, RZ ;  /* 0x000000200a1f7810 */ /* 0x000fc60007ffe0ff */
[C---:B------:R-:W-:Y:S01]  /*0ef0*/  IMAD R33, R0.reuse, UR5, R12 ;  /* 0x0000000500217c24 */ /* 0x040fe2000f8e020c */
[----:B------:R3:W-:Y:S01]  /*0f00*/  STL.64 [R1+0x50], R42 ;  /* 0x0000502a01007387 */ /* 0x0007e20000100a00 */
[----:B------:R-:W-:Y:S01]  /*0f10*/  ULDC.64 UR4, c[0x0][0x258] ;  /* 0x0000960000047ab9 */ /* 0x000fe20000000a00 */
[----:B------:R-:W-:Y:S02]  /*0f20*/  IMAD R40, R0, UR7, R6 ;  /* 0x0000000700287c24 */ /* 0x000fe4000f8e0206 */
[----:B------:R3:W-:Y:S01]  /*0f30*/  STL [R1+0x2c], R165 ;  /* 0x00002ca501007387 */ /* 0x0007e20000100800 */
[----:B------:R-:W-:Y:S02]  /*0f40*/  IMAD R12, R23, UR4, RZ ;  /* 0x00000004170c7c24 */ /* 0x000fe4000f8e02ff */
[----:B------:R-:W-:Y:S01]  /*0f50*/  IMAD.WIDE.U32 R14, R22, UR4, R4 ;  /* 0x00000004160e7c25 */ /* 0x000fe2000f8e0004 */
[----:B------:R3:W-:Y:S01]  /*0f60*/  STL [R1+0x30], R164 ;  /* 0x000030a401007387 */ /* 0x0007e20000100800 */
[----:B------:R-:W-:-:S02]  /*0f70*/  UMOV UR4, 0x400 ;  /* 0x0000040000047882 */ /* 0x000fc40000000000 */
[----:B-1----:R-:W-:Y:S01]  /*0f80*/  ULEA UR4, UR8, UR4, 0x18 ;  /* 0x0000000408047291 */ /* 0x002fe2000f8ec03f */
[----:B------:R-:W-:Y:S02]  /*0f90*/  IMAD R12, R22, UR5, R12 ;  /* 0x00000005160c7c24 */ /* 0x000fe4000f8e020c */
[----:B------:R-:W-:-:S03]  /*0fa0*/  IMAD.WIDE R8, R159, 0x80, R10 ;  /* 0x000000809f087825 */ /* 0x000fc600078e020a */
        /* <DEDUP_REMOVED lines=40> */
.L_x_515:
[----:B------:R-:W-:Y:S05]  /*1230*/  BSYNC B0 ;  /* 0x0000000000007941 */ /* 0x000fea0003800000 */
.L_x_514:
[----:B------:R-:W-:Y:S01]  /*1240*/  ISETP.GE.AND P0, PT, R31, R36, PT ;  /* 0x000000241f00720c */ /* 0x000fe20003f06270 */
[----:B------:R-:W-:Y:S01]  /*1250*/  IMAD.IADD R20, R157, 0x1, -R16 ;  /* 0x000000019d147824 */ /* 0x000fe200078e0a10 */
[----:B------:R-:W-:Y:S01]  /*1260*/  LEA.HI.SX32 R146, R252, 0xffffffff, 0x1a ;  /* 0xfffffffffc927811 */ /* 0x000fe200078fd2ff */
[----:B------:R-:W-:Y:S03]  /*1270*/  BSSY B0, `(.L_x_516) ;  /* 0x000002a000007945 */ /* 0x000fe60003800000 */
[----:B------:R-:W-:Y:S01]  /*1280*/  LEA.HI R18, R20, R20, RZ, 0x1 ;  /* 0x0000001414127211 */ /* 0x000fe200078f08ff */
[----:B------:R-:W-:-:S06]  /*1290*/  IMAD R27, R146, -0x40, R144 ;  /* 0xffffffc0921b7824 */ /* 0x000fcc00078e0290 */
[----:B------:R-:W-:Y:S05]  /*12a0*/  @P0 BRA `(.L_x_517) ;  /* 0x0000000000980947 */ /* 0x000fea0003800000 */
[----:B------:R-:W-:Y:S01]  /*12b0*/  ULDC UR5, c[0x0][0x2d0] ;  /* 0x0000b40000057ab9 */ /* 0x000fe20000000800 */
[----:B------:R-:W-:Y:S01]  /*12c0*/  IADD3 R0, P2, R8, 0x20, RZ ;  /* 0x0000002008007810 */ /* 0x000fe20007f5e0ff */
[----:B------:R-:W-:Y:S01]  /*12d0*/  ULDC.64 UR6, c[0x0][0x240] ;  /* 0x0000900000067ab9 */ /* 0x000fe20000000a00 */
[----:B------:R-:W-:Y:S01]  /*12e0*/  ISETP.GE.AND P1, PT, R150, UR5, PT ;  /* 0x0000000596007c0c */ /* 0x000fe2000bf26270 */
[----:B-1--4-:R-:W-:Y:S01]  /*12f0*/  IMAD.MOV.U32 R3, RZ, RZ, R13 ;  /* 0x000000ffff037224 */ /* 0x012fe200078e000d */
[----:B------:R-:W-:Y:S01]  /*1300*/  ISETP.GE.AND P0, PT, R165, UR5, PT ;  /* 0x00000005a5007c0c */ /* 0x000fe2000bf06270 */
[----:B------:R-:W-:Y:S01]  /*1310*/  IMAD.X R2, RZ, RZ, R9, P2 ;  /* 0x000000ffff027224 */ /* 0x000fe200010e0609 */
[----:B------:R-:W-:-:S03]  /*1320*/  ISETP.GE.AND P2, PT, R164, UR5, PT ;  /* 0x00000005a4007c0c */ /* 0x000fc6000bf46270 */
[----:B------:R-:W-:Y:S02]  /*1330*/  IMAD R16, R2, UR6, RZ ;  /* 0x0000000602107c24 */ /* 0x000fe4000f8e02ff */
[----:B------:R-:W-:-:S04]  /*1340*/  IMAD.MOV.U32 R2, RZ, RZ, R14 ;  /* 0x000000ffff027224 */ /* 0x000fc800078e000e */
[----:B------:R-:W1:Y:S01]  /*1350*/  @!P1 LDC.64 R6, c[0x0][0x210] ;  /* 0x00008400ff069b82 */ /* 0x000e620000000a00 */
[C---:B------:R-:W-:Y:S01]  /*1360*/  IMAD.WIDE.U32 R2, R0.reuse, UR6, R2 ;  /* 0x0000000600027c25 */ /* 0x040fe2000f8e0002 */
[----:B------:R4:W-:Y:S03]  /*1370*/  @P1 STS.128 [R218+0x800], RZ ;  /* 0x000800ffda001388 */ /* 0x0009e60000000c00 */
[----:B------:R-:W-:-:S03]  /*1380*/  IMAD R0, R0, UR7, R16 ;  /* 0x0000000700007c24 */ /* 0x000fc6000f8e0210 */
[----:B------:R-:W5:Y:S01]  /*1390*/  @!P0 LDC.64 R4, c[0x0][0x210] ;  /* 0x00008400ff048b82 */ /* 0x000f620000000a00 */
[----:B------:R-:W-:Y:S01]  /*13a0*/  IMAD.IADD R0, R3, 0x1, R0 ;  /* 0x0000000103007824 */ /* 0x000fe200078e0200 */
        /* <DEDUP_REMOVED lines=22> */
.L_x_517:
[----:B------:R-:W-:Y:S05]  /*1510*/  BSYNC B0 ;  /* 0x0000000000007941 */ /* 0x000fea0003800000 */
.L_x_516:
[----:B------:R-:W-:Y:S01]  /*1520*/  ISETP.NE.AND P0, PT, R17, RZ, PT ;  /* 0x000000ff1100720c */ /* 0x000fe20003f05270 */
[----:B------:R-:W-:Y:S01]  /*1530*/  BSSY B0, `(.L_x_518) ;  /* 0x000002e000007945 */ /* 0x000fe20003800000 */
[----:B------:R-:W-:Y:S02]  /*1540*/  SHF.R.S32.HI R36, RZ, 0x1, R18 ;  /* 0x00000001ff247819 */ /* 0x000fe40000011412 */
[----:B------:R-:W-:Y:S02]  /*1550*/  ISETP.GE.AND P1, PT, R10, R27, PT ;  /* 0x0000001b0a00720c */ /* 0x000fe40003f26270 */
[----:B------:R-:W-:Y:S01]  /*1560*/  LEA.HI R16, R30, R157, RZ, 0x4 ;  /* 0x0000009d1e107211 */ /* 0x000fe200078f20ff */
[----:B------:R-:W-:Y:S01]  /*1570*/  IMAD.SHL.U32 R17, R36, 0x40, RZ ;  /* 0x0000004024117824 */ /* 0x000fe200078e00ff */
[----:B------:R-:W-:Y:S02]  /*1580*/  P2R R30, PR, RZ, 0x2 ;  /* 0x00000002ff1e7803 */ /* 0x000fe40000000000 */
[----:B------:R-:W-:-:S03]  /*1590*/  SHF.R.S32.HI R26, RZ, 0x4, R16 ;  /* 0x00000004ff1a7819 */ /* 0x000fc60000011410 */
        /* <DEDUP_REMOVED lines=39> */
.L_x_519:
[----:B------:R-:W-:Y:S05]  /*1810*/  BSYNC B0 ;  /* 0x0000000000007941 */ /* 0x000fea0003800000 */
.L_x_518:
[----:B------:R-:W-:Y:S01]  /*1820*/  ISETP.NE.AND P0, PT, R37, RZ, PT ;  /* 0x000000ff2500720c */ /* 0x000fe20003f05270 */
[----:B-1--4-:R-:W-:Y:S01]  /*1830*/  IMAD.SHL.U32 R3, R32, 0x8, RZ ;  /* 0x0000000820037824 */ /* 0x012fe200078e00ff */
[C---:B------:R-:W-:Y:S01]  /*1840*/  LOP3.LUT R11, R16.reuse, 0xfffffff0, RZ, 0xc0, !PT ;  /* 0xfffffff0100b7812 */ /* 0x040fe200078ec0ff */
[----:B------:R-:W-:Y:S01]  /*1850*/  BSSY B0, `(.L_x_520) ;  /* 0x0000034000007945 */ /* 0x000fe20003800000 */
[----:B------:R-:W-:Y:S02]  /*1860*/  LEA.HI R4, R16, R26, RZ, 0x1 ;  /* 0x0000001a10047211 */ /* 0x000fe400078f08ff */
[----:B------:R-:W-:Y:S01]  /*1870*/  LOP3.LUT R0, R17, 0xc0, RZ, 0xc0, !PT ;  /* 0x000000c011007812 */ /* 0x000fe200078ec0ff */
[----:B------:R-:W-:Y:S01]  /*1880*/  IMAD.IADD R11, R157, 0x1, -R11 ;  /* 0x000000019d0b7824 */ /* 0x000fe200078e0a0b */
[----:B------:R-:W-:Y:S02]  /*1890*/  LOP3.LUT R4, R4, 0xfffffffe, RZ, 0xc0, !PT ;  /* 0xfffffffe04047812 */ /* 0x000fe400078ec0ff */
[----:B------:R-:W-:-:S02]  /*18a0*/  LOP3.LUT R2, R18, 0x3fffffe, RZ, 0xc0, !PT ;  /* 0x03fffffe12027812 */ /* 0x000fc400078ec0ff */
[----:B------:R-:W-:Y:S01]  /*18b0*/  LOP3.LUT R3, R0, 0x8, R3, 0xf8, !PT ;  /* 0x0000000800037812 */ /* 0x000fe200078ef803 */
[----:B------:R-:W-:Y:S01]  /*18c0*/  IMAD.IADD R26, R26, 0x1, -R4 ;  /* 0x000000011a1a7824 */ /* 0x000fe200078e0a04 */
[----:B------:R-:W-:Y:S01]  /*18d0*/  SHF.R.U32.HI R0, RZ, 0x3, R0 ;  /* 0x00000003ff007819 */ /* 0x000fe20000011600 */
[----:B------:R-:W-:Y:S01]  /*18e0*/  IMAD.IADD R20, R20, 0x1, -R2 ;  /* 0x0000000114147824 */ /* 0x000fe200078e0a02 */
[----:B------:R-:W-:Y:S02]  /*18f0*/  ISETP.GE.AND P5, PT, R10, R27, PT ;  /* 0x0000001b0a00720c */ /* 0x000fe40003fa6270 */
[----:B------:R-:W-:Y:S02]  /*1900*/  LOP3.LUT R21, R3, R0, RZ, 0x3c, !PT ;  /* 0x0000000003157212 */ /* 0x000fe400078e3cff */
        /* <DEDUP_REMOVED lines=40> */
.L_x_521:
[----:B------:R-:W-:Y:S05]  /*1b90*/  BSYNC B0 ;  /* 0x0000000000007941 */ /* 0x000fea0003800000 */
.L_x_520:
[----:B------:R-:W-:Y:S01]  /*1ba0*/  IMAD.IADD R163, R45, 0x1, R33 ;  /* 0x000000012da37824 */ /* 0x000fe200078e0221 */
[----:B----4-:R-:W-:Y:S01]  /*1bb0*/  SHF.R.S32.HI R4, RZ, 0x1, R10 ;  /* 0x00000001ff047819 */ /* 0x010fe2000001140a */
[----:B------:R-:W-:Y:S01]  /*1bc0*/  IMAD.MOV.U32 R162, RZ, RZ, R44 ;  /* 0x000000ffffa27224 */ /* 0x000fe200078e002c */
[----:B------:R-:W-:Y:S01]  /*1bd0*/  SHF.R.S32.HI R0, RZ, 0x1f, R10 ;  /* 0x0000001fff007819 */ /* 0x000fe2000001140a */
[----:B------:R-:W-:Y:S01]  /*1be0*/  IMAD.SHL.U32 R147, R24, 0x40, RZ ;  /* 0x0000004018937824 */ /* 0x000fe200078e00ff */
[----:B------:R-:W-:Y:S01]  /*1bf0*/  ISETP.NE.AND P0, PT, R30, RZ, PT ;  /* 0x000000ff1e00720c */ /* 0x000fe20003f05270 */
[----:B------:R-:W-:Y:S01]  /*1c00*/  IMAD R5, R26, 0x8, R20 ;  /* 0x000000081a057824 */ /* 0x000fe200078e0214 */
[----:B------:R4:W-:Y:S01]  /*1c10*/  STL.64 [R1+0x48], R162 ;  /* 0x000048a201007387 */ /* 0x0009e20000100a00 */
[----:B------:R-:W-:Y:S01]  /*1c20*/  LEA.HI R0, R0, R4, RZ, 0x2 ;  /* 0x0000000400007211 */ /* 0x000fe200078f10ff */
[----:B------:R-:W-:Y:S01]  /*1c30*/  BSSY B0, `(.L_x_522) ;  /* 0x0000031000007945 */ /* 0x000fe20003800000 */
[----:B------:R-:W-:-:S02]  /*1c40*/  SHF.L.U64.HI R156, R24, 0x6, R25 ;  /* 0x00000006189c7819 */ /* 0x000fc40000010219 */
[----:B------:R-:W-:Y:S02]  /*1c50*/  LOP3.LUT R7, R10, 0x7fffffe, RZ, 0xc0, !PT ;  /* 0x07fffffe0a077812 */ /* 0x000fe400078ec0ff */
[----:B-1----:R-:W-:Y:S02]  /*1c60*/  SHF.R.S32.HI R2, RZ, 0x1f, R11 ;  /* 0x0000001fff027819 */ /* 0x002fe4000001140b */
[----:B------:R-:W-:Y:S01]  /*1c70*/  SHF.R.S32.HI R10, RZ, 0x1f, R146 ;  /* 0x0000001fff0a7819 */ /* 0x000fe20000011492 */
[----:B------:R-:W-:Y:S01]  /*1c80*/  IMAD.IADD R154, R11, 0x1, -R7 ;  /* 0x000000010b9a7824 */ /* 0x000fe200078e0a07 */
[----:B------:R-:W-:Y:S01]  /*1c90*/  LOP3.LUT R6, R0, 0xfffffffc, RZ, 0xc0, !PT ;  /* 0xfffffffc00067812 */ /* 0x000fe200078ec0ff */
[----:B------:R-:W-:Y:S01]  /*1ca0*/  IMAD R0, R156, R146, RZ ;  /* 0x000000929c007224 */ /* 0x000fe200078e02ff */
[----:B------:R-:W-:Y:S02]  /*1cb0*/  @P6 SHF.R.S32.HI R9, RZ, 0x1f, R41 ;  /* 0x0000001fff096819 */ /* 0x000fe40000011429 */
[----:B------:R-:W-:Y:S01]  /*1cc0*/  LEA.HI R12, R2, R11, RZ, 0x3 ;  /* 0x0000000b020c7211 */ /* 0x000fe200078f18ff */
[----:B------:R-:W-:Y:S01]  /*1cd0*/  IMAD.WIDE.U32 R2, R146, R147, R162 ;  /* 0x0000009392027225 */ /* 0x000fe200078e00a2 */
[----:B------:R-:W-:-:S03]  /*1ce0*/  ISETP.GE.AND P4, PT, R31, R27, PT ;  /* 0x0000001b1f00720c */ /* 0x000fc60003f86270 */
[----:B------:R-:W-:Y:S02]  /*1cf0*/  IMAD R8, R10, R147, R0 ;  /* 0x000000930a087224 */ /* 0x000fe400078e0200 */
[----:B------:R-:W-:Y:S02]  /*1d00*/  IMAD.IADD R13, R4, 0x1, -R6 ;  /* 0x00000001040d7824 */ /* 0x000fe400078e0a06 */
[----:B------:R-:W-:Y:S02]  /*1d10*/  IMAD.U32 R0, R5, 0x20, R21 ;  /* 0x0000002005007824 */ /* 0x000fe400078e0015 */
[----:B--2---:R-:W-:Y:S02]  /*1d20*/  @P6 IMAD R9, R9, R34, RZ ;  /* 0x0000002209096224 */ /* 0x004fe400078e02ff */
[----:B------:R-:W-:Y:S01]  /*1d30*/  IMAD.IADD R8, R3, 0x1, R8 ;  /* 0x0000000103087824 */ /* 0x000fe200078e0208 */
[----:B----4-:R-:W-:Y:S06]  /*1d40*/  @P0 BRA `(.L_x_523) ;  /* 0x00000000007c0947 */ /* 0x010fec0003800000 */
[----:B------:R-:W-:Y:S02]  /*1d50*/  ULDC UR5, c[0x0][0x2d0] ;  /* 0x0000b40000057ab9 */ /* 0x000fe40000000800 */
[----:B------:R-:W-:Y:S02]  /*1d60*/  ISETP.GE.AND P0, PT, R150, UR5, PT ;  /* 0x0000000596007c0c */ /* 0x000fe4000bf06270 */
[----:B------:R-:W-:Y:S02]  /*1d70*/  ISETP.GE.AND P1, PT, R165, UR5, PT ;  /* 0x00000005a5007c0c */ /* 0x000fe4000bf26270 */
[----:B------:R-:W-:-:S09]  /*1d80*/  ISETP.GE.AND P2, PT, R164, UR5, PT ;  /* 0x00000005a4007c0c */ /* 0x000fd2000bf46270 */
[----:B------:R-:W1:Y:S01]  /*1d90*/  @!P0 LDC.64 R6, c[0x0][0x218] ;  /* 0x00008600ff068b82 */ /* 0x000e620000000a00 */
[----:B------:R2:W-:Y:S04]  /*1da0*/  @P0 STS [R218+0x6000], RZ ;  /* 0x006000ffda000388 */ /* 0x0005e80000000800 */
        /* <DEDUP_REMOVED lines=25> */
.L_x_523:
[----:B------:R-:W-:Y:S05]  /*1f40*/  BSYNC B0 ;  /* 0x0000000000007941 */ /* 0x000fea0003800000 */
.L_x_522:
        /* <DEDUP_REMOVED lines=10> */
[----:B------:R-:W-:Y:S01]  /*1ff0*/  IMAD.X R8, R160, 0x1, R8, P2 ;  /* 0x00000001a0087824 */ /* 0x000fe200010e0608 */
[----:B------:R-:W-:-:S09]  /*2000*/  ISETP.GE.AND P2, PT, R164, UR5, PT ;  /* 0x00000005a4007c0c */ /* 0x000fd2000bf46270 */
[----:B--2---:R-:W2:Y:S01]  /*2010*/  @!P1 LDC.64 R6, c[0x0][0x218] ;  /* 0x00008600ff069b82 */ /* 0x004ea20000000a00 */
        /* <DEDUP_REMOVED lines=24> */
.L_x_525:
[----:B------:R-:W-:Y:S05]  /*21a0*/  BSYNC B0 ;  /* 0x0000000000007941 */ /* 0x000fea0003800000 */
.L_x_524:
[----:B------:R-:W0:Y:S01]  /*21b0*/  LDGDEPBAR ;  /* 0x00000000000079af */ /* 0x000e220000000000 */
[----:B------:R-:W-:-:S04]  /*21c0*/  @P6 IMAD.WIDE.U32 R2, R41, R34, R22 ;  /* 0x0000002229026225 */ /* 0x000fc800078e0016 */
[----:B-12---:R-:W-:Y:S01]  /*21d0*/  @P6 IMAD R5, R41, R35, R9 ;  /* 0x0000002329056224 */ /* 0x006fe200078e0209 */
[----:B------:R-:W-:Y:S01]  /*21e0*/  @P6 LEA R8, P0, R2, R38, 0x2 ;  /* 0x0000002602086211 */ /* 0x000fe200078010ff */
[----:B------:R-:W-:Y:S02]  /*21f0*/  IMAD.SHL.U32 R4, R13, 0x40, RZ ;  /* 0x000000400d047824 */ /* 0x000fe400078e00ff */
[----:B------:R-:W-:Y:S02]  /*2200*/  @P6 IMAD.IADD R3, R3, 0x1, R5 ;  /* 0x0000000103036824 */ /* 0x000fe400078e0205 */
[----:B------:R-:W-:Y:S01]  /*2210*/  IMAD.IADD R11, R43, 0x1, R40 ;  /* 0x000000012b0b7824 */ /* 0x000fe200078e0228 */
[----:B------:R-:W-:Y:S01]  /*2220*/  LOP3.LUT R4, R4, 0xc0, RZ, 0xc0, !PT ;  /* 0x000000c004047812 */ /* 0x000fe200078ec0ff */
[----:B------:R-:W-:Y:S01]  /*2230*/  IMAD.SHL.U32 R7, R12, 0x20, RZ ;  /* 0x000000200c077824 */ /* 0x000fe200078e00ff */
[----:B------:R-:W-:Y:S01]  /*2240*/  @P6 LEA.HI.X R9, R2, R39, R3, 0x2, P0 ;  /* 0x0000002702096211 */ /* 0x000fe200000f1403 */
[----:B------:R-:W-:Y:S01]  /*2250*/  IMAD.SHL.U32 R6, R26, 0x8, RZ ;  /* 0x000000081a067824 */ /* 0x000fe200078e00ff */
[----:B------:R-:W-:-:S04]  /*2260*/  DEPBAR.LE SB0, 0x0 ;  /* 0x000080000000791a */ /* 0x000fc80000000000 */
[----:B------:R1:W5:Y:S01]  /*2270*/  @P6 LDG.E R153, desc[UR20][R8.64] ;  /* 0x0000001408996981 */ /* 0x000362000c1e1900 */
[----:B------:R-:W-:Y:S01]  /*2280*/  LOP3.LUT R152, R7, 0xffffff00, RZ, 0xc0, !PT ;  /* 0xffffff0007987812 */ /* 0x000fe200078ec0ff */
[----:B------:R-:W-:Y:S01]  /*2290*/  IMAD R2, R10, R28, RZ ;  /* 0x0000001c0a027224 */ /* 0x000fe200078e02ff */
[----:B------:R-:W-:Y:S01]  /*22a0*/  LOP3.LUT R6, R4, 0x8, R6, 0xf8, !PT ;  /* 0x0000000804067812 */ /* 0x000fe200078ef806 */
[----:B------:R-:W-:Y:S01]  /*22b0*/  BAR.SYNC.DEFER_BLOCKING 0x0 ;  /* 0x0000000000007b1d */ /* 0x000fe20000010000 */
[----:B------:R-:W-:Y:S01]  /*22c0*/  SHF.R.U32.HI R4, RZ, 0x3, R4 ;  /* 0x00000003ff047819 */ /* 0x000fe20000011604 */
[----:B------:R-:W-:Y:S01]  /*22d0*/  IMAD R2, R146, R29, R2 ;  /* 0x0000001d92027224 */ /* 0x000fe200078e0202 */
[----:B------:R-:W-:Y:S02]  /*22e0*/  LEA R3, R148, R152, 0x9 ;  /* 0x0000009894037211 */ /* 0x000fe400078e48ff */
[----:B------:R-:W-:Y:S01]  /*22f0*/  LOP3.LUT R149, R6, R4, RZ, 0x3c, !PT ;  /* 0x0000000406957212 */ /* 0x000fe200078e3cff */
[----:B------:R-:W-:Y:S01]  /*2300*/  IMAD.WIDE.U32 R4, R146, R28, RZ ;  /* 0x0000001c92047225 */ /* 0x000fe200078e00ff */
[----:B------:R1:W-:Y:S03]  /*2310*/  STL [R1+0x64], R11 ;  /* 0x0000640b01007387 */ /* 0x0003e60000100800 */
[----:B------:R-:W-:Y:S01]  /*2320*/  IMAD R3, R154, 0x20, R3 ;  /* 0x000000209a037824 */ /* 0x000fe200078e0203 */
[----:B------:R-:W-:Y:S01]  /*2330*/  IADD3 R7, R5, R2, RZ ;  /* 0x0000000205077210 */ /* 0x000fe20007ffe0ff */
[----:B------:R-:W-:Y:S01]  /*2340*/  BSSY B0, `(.L_x_526) ;  /* 0x000002c000007945 */ /* 0x000fe20003800000 */
[----:B------:R-:W-:Y:S01]  /*2350*/  LEA R6, P0, R4, R42, 0x6 ;  /* 0x0000002a04067211 */ /* 0x000fe200078030ff */
[----:B------:R1:W-:Y:S04]  /*2360*/  @P5 STS [R218+0x9000], RZ ;  /* 0x009000ffda005388 */ /* 0x0003e80000000800 */
[----:B------:R1:W-:Y:S04]  /*2370*/  @P5 STS [R218+0x9004], RZ ;  /* 0x009004ffda005388 */ /* 0x0003e80000000800 */
[----:B------:R1:W-:Y:S04]  /*2380*/  @P5 STS.64 [R218+0x9008], RZ ;  /* 0x009008ffda005388 */ /* 0x0003e80000000a00 */
[----:B------:R1:W-:Y:S04]  /*2390*/  @P5 STS.128 [R218+0xa000], RZ ;  /* 0x00a000ffda005388 */ /* 0x0003e80000000c00 */
[----:B------:R1:W-:Y:S01]  /*23a0*/  @P5 STS.128 [R218+0xb000], RZ ;  /* 0x00b000ffda005388 */ /* 0x0003e20000000c00 */
[----:B------:R-:W-:Y:S01]  /*23b0*/  IMAD.IADD R2, R149, 0x1, R3 ;  /* 0x0000000195027824 */ /* 0x000fe200078e0203 */
        /* <DEDUP_REMOVED lines=12> */
[----:B------:R-:W3:Y:S01]  /*2480*/  @!P1 LDC.64 R2, c[0x0][0x220] ;  /* 0x00008800ff029b82 */ /* 0x000ee20000000a00 */
[----:B------:R1:W-:Y:S01]  /*2490*/  @P0 STS.64 [R218+0x9008], RZ ;  /* 0x009008ffda000388 */ /* 0x0003e20000000a00 */
        /* <DEDUP_REMOVED lines=22> */
.L_x_527:
[----:B------:R-:W-:Y:S05]  /*2600*/  BSYNC B0 ;  /* 0x0000000000007941 */ /* 0x000fea0003800000 */
.L_x_526:
[----:B------:R1:W-:Y:S01]  /*2610*/  @P3 STS.128 [R218+0x9800], RZ ;  /* 0x009800ffda003388 */ /* 0x0003e20000000c00 */
[----:B------:R-:W-:Y:S03]  /*2620*/  BSSY B0, `(.L_x_528) ;  /* 0x0000025000007945 */ /* 0x000fe60003800000 */
[----:B------:R1:W-:Y:S04]  /*2630*/  @P3 STS.128 [R218+0xa800], RZ ;  /* 0x00a800ffda003388 */ /* 0x0003e80000000c00 */
[----:B------:R1:W-:Y:S01]  /*2640*/  @P3 STS.128 [R218+0xb800], RZ ;  /* 0x00b800ffda003388 */ /* 0x0003e20000000c00 */
[----:B------:R-:W-:Y:S05]  /*2650*/  @P3 BRA `(.L_x_529) ;  /* 0x0000000000843947 */ /* 0x000fea0003800000 */
[----:B------:R-:W-:Y:S01]  /*2660*/  ULDC UR5, c[0x0][0x2d0] ;  /* 0x0000b40000057ab9 */ /* 0x000fe20000000800 */
[----:B-12---:R-:W-:Y:S01]  /*2670*/  IMAD.WIDE.U32 R2, R28, 0x20, RZ ;  /* 0x000000201c027825 */ /* 0x006fe200078e00ff */
[----:B------:R-:W-:Y:S02]  /*2680*/  ISETP.GE.AND P1, PT, R150, UR5, PT ;  /* 0x0000000596007c0c */ /* 0x000fe4000bf26270 */
[----:B------:R-:W-:Y:S01]  /*2690*/  ISETP.GE.AND P0, PT, R165, UR5, PT ;  /* 0x00000005a5007c0c */ /* 0x000fe2000bf06270 */
[----:B------:R-:W-:Y:S01]  /*26a0*/  IMAD.SHL.U32 R4, R29, 0x20, RZ ;  /* 0x000000201d047824 */ /* 0x000fe200078e00ff */
[----:B------:R-:W-:-:S04]  /*26b0*/  IADD3 R0, P2, R6, R2, RZ ;  /* 0x0000000206007210 */ /* 0x000fc80007f5e0ff */
[----:B------:R-:W-:Y:S02]  /*26c0*/  IADD3.X R6, R7, R3, R4, P2, !PT ;  /* 0x0000000307067210 */ /* 0x000fe400017fe404 */
[----:B------:R-:W-:-:S03]  /*26d0*/  ISETP.GE.AND P2, PT, R164, UR5, PT ;  /* 0x00000005a4007c0c */ /* 0x000fc6000bf46270 */
[----:B------:R-:W1:Y:S01]  /*26e0*/  @!P1 LDC.64 R8, c[0x0][0x220] ;  /* 0x00008800ff089b82 */ /* 0x000e620000000a00 */
        /* <DEDUP_REMOVED lines=24> */
.L_x_529:
[----:B------:R-:W-:Y:S05]  /*2870*/  BSYNC B0 ;  /* 0x0000000000007941 */ /* 0x000fea0003800000 */
.L_x_528:
[----:B-1----:R-:W-:Y:S01]  /*2880*/  LDSM.16.M88.4 R8, [R216] ;  /* 0x00000000d808783b */ /* 0x002fe20000000200 */
[----:B------:R-:W-:Y:S01]  /*2890*/  IMAD.MOV.U32 R0, RZ, RZ, 0x20 ;  /* 0x00000020ff007424 */ /* 0x000fe200078e00ff */
[----:B------:R-:W-:Y:S01]  /*28a0*/  LOP3.LUT P0, RZ, R36, 0x2, RZ, 0xc0, !PT ;  /* 0x0000000224ff7812 */ /* 0x000fe2000780c0ff */
[----:B--2---:R-:W-:Y:S01]  /*28b0*/  IMAD.MOV.U32 R2, RZ, RZ, 0x10 ;  /* 0x00000010ff027424 */ /* 0x004fe200078e00ff */
[----:B------:R-:W1:Y:S01]  /*28c0*/  LDSM.16.M88.4 R16, [R213+0x6000] ;  /* 0x00600000d510783b */ /* 0x000e620000000200 */
[----:B------:R-:W-:Y:S01]  /*28d0*/  LOP3.LUT P1, RZ, R13, 0x2, RZ, 0xc0, !PT ;  /* 0x000000020dff7812 */ /* 0x000fe2000782c0ff */
[----:B------:R-:W2:Y:S01]  /*28e0*/  @P6 LDC R3, c[0x0][0x2e8] ;  /* 0x0000ba00ff036b82 */ /* 0x000ea20000000800 */
[----:B------:R-:W-:Y:S01]  /*28f0*/  SEL R0, R0, 0xffffffe0, !P0 ;  /* 0xffffffe000007807 */ /* 0x000fe20004000000 */
[----:B------:R-:W4:Y:S01]  /*2900*/  LDSM.16.M88.4 R4, [R216+0x1000] ;  /* 0x00100000d804783b */ /* 0x000f220000000200 */
[----:B------:R-:W-:Y:S01]  /*2910*/  SEL R2, R2, 0xfffffff0, !P1 ;  /* 0xfffffff002027807 */ /* 0x000fe20004800000 */
[----:B------:R-:W-:-:S02]  /*2920*/  ULDC.U8 UR12, c[0x0][0x388] ;  /* 0x0000e200000c7ab9 */ /* 0x000fc40000000000 */
[----:B------:R-:W2:Y:S01]  /*2930*/  LDSM.16.M88.4 R32, [R213+0x6400] ;  /* 0x00640000d520783b */ /* 0x000ea20000000200 */
[----:B------:R-:W-:Y:S01]  /*2940*/  IMAD.IADD R215, R213, 0x1, R0 ;  /* 0x00000001d5d77824 */ /* 0x000fe200078e0200 */
[----:B------:R-:W-:Y:S01]  /*2950*/  SHF.R.S32.HI R0, RZ, 0x1f, R145 ;  /* 0x0000001fff007819 */ /* 0x000fe20000011491 */
[----:B------:R-:W-:Y:S01]  /*2960*/  IMAD R217, R2, 0x2, R216 ;  /* 0x0000000202d97824 */ /* 0x000fe200078e02d8 */
[----:B------:R-:W2:Y:S02]  /*2970*/  LDSM.16.M88.4 R28, [R213+0x6800] ;  /* 0x00680000d51c783b */ /* 0x000ea40000000200 */
[----:B------:R-:W-:Y:S01]  /*2980*/  LEA.HI R0, R0, R145, RZ, 0x2 ;  /* 0x0000009100007211 */ /* 0x000fe200078f10ff */
[----:B------:R-:W-:Y:S01]  /*2990*/  IMAD.MOV.U32 R145, RZ, RZ, RZ ;  /* 0x000000ffff917224 */ /* 0x000fe200078e00ff */
[----:B------:R-:W2:Y:S02]  /*29a0*/  LDSM.16.M88.4 R24, [R213+0x6c00] ;  /* 0x006c0000d518783b */ /* 0x000ea40000000200 */
[----:B------:R-:W-:-:S02]  /*29b0*/  SHF.R.S32.HI R0, RZ, 0x2, R0 ;  /* 0x00000002ff007819 */ /* 0x000fc40000011400 */
[----:B------:R-:W-:Y:S03]  /*29c0*/  LDSM.16.M88.4 R12, [R217+0x1000] ;  /* 0x00100000d90c783b */ /* 0x000fe60000000200 */
[----:B------:R-:W-:Y:S01]  /*29d0*/  IMAD R0, R148, 0x10, R0 ;  /* 0x0000001094007824 */ /* 0x000fe200078e0200 */
[----:B---3--:R-:W3:Y:S03]  /*29e0*/  LDSM.16.M88.4 R40, [R215+0x6400] ;  /* 0x00640000d728783b */ /* 0x008ee60000000200 */
[----:B------:R-:W-:Y:S01]  /*29f0*/  IMAD.IADD R250, R250, 0x1, R0 ;  /* 0x00000001fafa7824 */ /* 0x000fe200078e0200 */
[----:B------:R-:W3:Y:S04]  /*2a00*/  LDSM.16.M88.4 R36, [R215+0x6000] ;  /* 0x00600000d724783b */ /* 0x000ee80000000200 */
[----:B------:R-:W3:Y:S01]  /*2a10*/  LDSM.16.M88.4 R44, [R215+0x6800] ;  /* 0x00680000d72c783b */ /* 0x000ee20000000200 */
[----:B------:R-:W-:-:S03]  /*2a20*/  IADD3 R0, R144, R250, -R237 ;  /* 0x000000fa90007210 */ /* 0x000fc60007ffe8ed */
[----:B------:R-:W3:Y:S01]  /*2a30*/  LDSM.16.M88.4 R56, [R215+0x6c00] ;  /* 0x006c0000d738783b */ /* 0x000ee20000000200 */
[-C--:B-1----:R-:W-:Y:S03]  /*2a40*/  HMMA.16816.F32 R104, R8, R16.reuse, RZ ;  /* 0x000000100868723c */ /* 0x082fe600000018ff */
[----:B------:R-:W1:Y:S04]  /*2a50*/  LDSM.16.M88.4 R20, [R217] ;  /* 0x00000000d914783b */ /* 0x000e680000000200 */
[----:B------:R-:W0:Y:S01]  /*2a60*/  LDGDEPBAR ;  /* 0x00000000000079af */ /* 0x000e220000000000 */
[C---:B----4-:R-:W-:Y:S06]  /*2a70*/  HMMA.16816.F32 R64, R4.reuse, R16, RZ ;  /* 0x000000100440723c */ /* 0x050fec00000018ff */
[-C--:B------:R-:W-:Y:S06]  /*2a80*/  HMMA.16816.F32 R60, R4, R18.reuse, RZ ;  /* 0x00000012043c723c */ /* 0x080fec00000018ff */
[----:B------:R-:W-:Y:S06]  /*2a90*/  HMMA.16816.F32 R100, R8, R18, RZ ;  /* 0x000000120864723c */ /* 0x000fec00000018ff */
[C---:B--2---:R-:W-:Y:S06]  /*2aa0*/  HMMA.16816.F32 R52, R4.reuse, R32, RZ ;  /* 0x000000200434723c */ /* 0x044fec00000018ff */
[C---:B------:R-:W-:Y:S06]  /*2ab0*/  HMMA.16816.F32 R48, R4.reuse, R28, RZ ;  /* 0x0000001c0430723c */ /* 0x040fec00000018ff */
[C---:B------:R-:W-:Y:S06]  /*2ac0*/  HMMA.16816.F32 R16, R4.reuse, R24, RZ ;  /* 0x000000180410723c */ /* 0x040fec00000018ff */
[C---:B------:R-:W-:Y:S06]  /*2ad0*/  HMMA.16816.F32 R88, R4.reuse, R34, RZ ;  /* 0x000000220458723c */ /* 0x040fec00000018ff */
[C---:B------:R-:W-:Y:S06]  /*2ae0*/  HMMA.16816.F32 R92, R4.reuse, R30, RZ ;  /* 0x0000001e045c723c */ /* 0x040fec00000018ff */
[----:B------:R-:W-:Y:S01]  /*2af0*/  HMMA.16816.F32 R80, R4, R26, RZ ;  /* 0x0000001a0450723c */ /* 0x000fe200000018ff */
[----:B------:R-:W-:Y:S05]  /*2b00*/  LDSM.16.M88.4 R4, [R216+0x3000] ;  /* 0x00300000d804783b */ /* 0x000fea0000000200 */
[C---:B------:R-:W-:Y:S06]  /*2b10*/  HMMA.16816.F32 R68, R8.reuse, R24, RZ ;  /* 0x000000180844723c */ /* 0x040fec00000018ff */
[C---:B------:R-:W-:Y:S01]  /*2b20*/  HMMA.16816.F32 R108, R8.reuse, R26, RZ ;  /* 0x0000001a086c723c */ /* 0x040fe200000018ff */
[----:B------:R-:W2:Y:S05]  /*2b30*/  LDSM.16.M88.4 R24, [R213+0x7c00] ;  /* 0x007c0000d518783b */ /* 0x000eaa0000000200 */
[C---:B------:R-:W-:Y:S06]  /*2b40*/  HMMA.16816.F32 R76, R8.reuse, R32, RZ ;  /* 0x00000020084c723c */ /* 0x040fec00000018ff */
[C---:B------:R-:W-:Y:S01]  /*2b50*/  HMMA.16816.F32 R96, R8.reuse, R34, RZ ;  /* 0x000000220860723c */ /* 0x040fe200000018ff */
[----:B------:R-:W4:Y:S05]  /*2b60*/  LDSM.16.M88.4 R32, [R213+0x7000] ;  /* 0x00700000d520783b */ /* 0x000f2a0000000200 */
[----:B------:R-:W-:Y:S06]  /*2b70*/  HMMA.16816.F32 R72, R8, R28, RZ ;  /* 0x0000001c0848723c */ /* 0x000fec00000018ff */
[----:B---3--:R-:W-:Y:S06]  /*2b80*/  HMMA.16816.F32 R124, R12, R40, R52 ;  /* 0x000000280c7c723c */ /* 0x008fec0000001834 */
[----:B------:R-:W-:Y:S01]  /*2b90*/  HMMA.16816.F32 R84, R8, R30, RZ ;  /* 0x0000001e0854723c */ /* 0x000fe200000018ff */
[----:B------:R-:W3:Y:S04]  /*2ba0*/  LDSM.16.M88.4 R28, [R213+0x7400] ;  /* 0x00740000d51c783b */ /* 0x000ee80000000200 */
[----:B------:R-:W-:Y:S01]  /*2bb0*/  LDSM.16.M88.4 R8, [R216+0x2000] ;  /* 0x00200000d808783b */ /* 0x000fe20000000200 */
[C---:B------:R-:W-:Y:S06]  /*2bc0*/  HMMA.16816.F32 R64, R12.reuse, R36, R64 ;  /* 0x000000240c40723c */ /* 0x040fec0000001840 */
[C---:B------:R-:W-:Y:S01]  /*2bd0*/  HMMA.16816.F32 R140, R12.reuse, R44, R48 ;  /* 0x0000002c0c8c723c */ /* 0x040fe20000001830 */
[----:B------:R-:W-:Y:S05]  /*2be0*/  LDSM.16.M88.4 R48, [R215+0x7800] ;  /* 0x00780000d730783b */ /* 0x000fea0000000200 */
[C---:B------:R-:W-:Y:S01]  /*2bf0*/  HMMA.16816.F32 R52, R12.reuse, R56, R16 ;  /* 0x000000380c34723c */ /* 0x040fe20000001810 */
[----:B------:R-:W-:Y:S05]  /*2c00*/  LDSM.16.M88.4 R16, [R217+0x3000] ;  /* 0x00300000d910783b */ /* 0x000fea0000000200 */
[C---:B------:R-:W-:Y:S06]  /*2c10*/  HMMA.16816.F32 R60, R12.reuse, R38, R60 ;  /* 0x000000260c3c723c */ /* 0x040fec000000183c */
[C---:B------:R-:W-:Y:S01]  /*2c20*/  HMMA.16816.F32 R120, R12.reuse, R42, R88 ;  /* 0x0000002a0c78723c */ /* 0x040fe20000001858 */
[----:B------:R-:W-:Y:S05]  /*2c30*/  LDSM.16.M88.4 R88, [R215+0x7c00] ;  /* 0x007c0000d758783b */ /* 0x000fea0000000200 */
[C---:B------:R-:W-:Y:S06]  /*2c40*/  HMMA.16816.F32 R132, R12.reuse, R46, R92 ;  /* 0x0000002e0c84723c */ /* 0x040fec000000185c */
[----:B------:R-:W-:Y:S01]  /*2c50*/  HMMA.16816.F32 R116, R12, R58, R80 ;  /* 0x0000003a0c74723c */ /* 0x000fe20000001850 */
[----:B------:R-:W3:Y:S05]  /*2c60*/  LDSM.16.M88.4 R12, [R213+0x7800] ;  /* 0x00780000d50c783b */ /* 0x000eea0000000200 */
[C---:B-1----:R-:W-:Y:S06]  /*2c70*/  HMMA.16816.F32 R112, R20.reuse, R36, R104 ;  /* 0x000000241470723c */ /* 0x042fec0000001868 */
[C---:B------:R-:W-:Y:S06]  /*2c80*/  HMMA.16816.F32 R128, R20.reuse, R40, R76 ;  /* 0x000000281480723c */ /* 0x040fec000000184c */
[C---:B------:R-:W-:Y:S06]  /*2c90*/  HMMA.16816.F32 R100, R20.reuse, R38, R100 ;  /* 0x000000261464723c */ /* 0x040fec0000001864 */
[C---:B------:R-:W-:Y:S01]  /*2ca0*/  HMMA.16816.F32 R92, R20.reuse, R42, R96 ;  /* 0x0000002a145c723c */ /* 0x040fe20000001860 */
[----:B------:R-:W1:Y:S05]  /*2cb0*/  LDSM.16.M88.4 R40, [R215+0x7000] ;  /* 0x00700000d728783b */ /* 0x000e6a0000000200 */
[C---:B------:R-:W-:Y:S06]  /*2cc0*/  HMMA.16816.F32 R136, R20.reuse, R44, R72 ;  /* 0x0000002c1488723c */ /* 0x040fec0000001848 */
[C---:B------:R-:W-:Y:S01]  /*2cd0*/  HMMA.16816.F32 R80, R20.reuse, R46, R84 ;  /* 0x0000002e1450723c */ /* 0x040fe20000001854 */
[----:B------:R-:W1:Y:S05]  /*2ce0*/  LDSM.16.M88.4 R44, [R215+0x7400] ;  /* 0x00740000d72c783b */ /* 0x000e6a0000000200 */
[C---:B------:R-:W-:Y:S06]  /*2cf0*/  HMMA.16816.F32 R104, R20.reuse, R56, R68 ;  /* 0x000000381468723c */ /* 0x040fec0000001844 */
[----:B------:R-:W-:Y:S01]  /*2d00*/  HMMA.16816.F32 R68, R20, R58, R108 ;  /* 0x0000003a1444723c */ /* 0x000fe2000000186c */
[----:B------:R-:W1:Y:S05]  /*2d10*/  LDSM.16.M88.4 R20, [R217+0x2000] ;  /* 0x00200000d914783b */ /* 0x000e6a0000000200 */
[C---:B--2---:R-:W-:Y:S06]  /*2d20*/  HMMA.16816.F32 R36, R4.reuse, R24, R52 ;  /* 0x000000180424723c */ /* 0x044fec0000001834 */
[C---:B----4-:R-:W-:Y:S06]  /*2d30*/  HMMA.16816.F32 R64, R4.reuse, R32, R64 ;  /* 0x000000200440723c */ /* 0x050fec0000001840 */
[C---:B---3--:R-:W-:Y:S06]  /*2d40*/  HMMA.16816.F32 R56, R4.reuse, R28, R124 ;  /* 0x0000001c0438723c */ /* 0x048fec000000187c */
        /* <DEDUP_REMOVED lines=11> */
[C---:B------:R-:W-:Y:S06]  /*2e00*/  HMMA.16816.F32 R108, R8.reuse, R24, R104 ;  /* 0x00000018086c723c */ /* 0x040fec0000001868 */
[----:B------:R-:W-:Y:S01]  /*2e10*/  HMMA.16816.F32 R80, R8, R14, R80 ;  /* 0x0000000e0850723c */ /* 0x000fe20000001850 */
[----:B------:R-:W-:Y:S05]  /*2e20*/  LDSM.16.M88.4 R12, [R216+0x4000] ;  /* 0x00400000d80c783b */ /* 0x000fea0000000200 */
[----:B------:R-:W-:Y:S01]  /*2e30*/  HMMA.16816.F32 R140, R16, R88, R36 ;  /* 0x00000058108c723c */ /* 0x000fe20000001824 */
[----:B------:R-:W2:Y:S05]  /*2e40*/  LDSM.16.M88.4 R36, [R213+0x8000] ;  /* 0x00800000d524783b */ /* 0x000eaa0000000200 */
[----:B------:R-:W-:Y:S01]  /*2e50*/  HMMA.16816.F32 R104, R8, R26, R68 ;  /* 0x0000001a0868723c */ /* 0x000fe20000001844 */
[----:B------:R-:W3:Y:S04]  /*2e60*/  LDSM.16.M88.4 R24, [R213+0x8800] ;  /* 0x00880000d518783b */ /* 0x000ee80000000200 */
[----:B------:R-:W-:Y:S01]  /*2e70*/  LDSM.16.M88.4 R8, [R216+0x5000] ;  /* 0x00500000d808783b */ /* 0x000fe20000000200 */
[C---:B-1----:R-:W-:Y:S06]  /*2e80*/  HMMA.16816.F32 R136, R16.reuse, R40, R64 ;  /* 0x000000281088723c */ /* 0x042fec0000001840 */
[C---:B------:R-:W-:Y:S01]  /*2e90*/  HMMA.16816.F32 R132, R16.reuse, R42, R60 ;  /* 0x0000002a1084723c */ /* 0x040fe2000000183c */
[----:B------:R-:W-:Y:S05]  /*2ea0*/  LDSM.16.M88.4 R60, [R215+0x8800] ;  /* 0x00880000d73c783b */ /* 0x000fea0000000200 */
[C---:B------:R-:W-:Y:S06]  /*2eb0*/  HMMA.16816.F32 R128, R16.reuse, R44, R56 ;  /* 0x0000002c1080723c */ /* 0x040fec0000001838 */
[C---:B------:R-:W-:Y:S06]  /*2ec0*/  HMMA.16816.F32 R124, R16.reuse, R46, R52 ;  /* 0x0000002e107c723c */ /* 0x040fec0000001834 */
[C---:B------:R-:W-:Y:S06]  /*2ed0*/  HMMA.16816.F32 R120, R16.reuse, R48, R72 ;  /* 0x000000301078723c */ /* 0x040fec0000001848 */
[C---:B------:R-:W-:Y:S06]  /*2ee0*/  HMMA.16816.F32 R116, R16.reuse, R50, R84 ;  /* 0x000000321074723c */ /* 0x040fec0000001854 */
[----:B------:R-:W-:Y:S01]  /*2ef0*/  HMMA.16816.F32 R112, R16, R90, R4 ;  /* 0x0000005a1070723c */ /* 0x000fe20000001804 */
[----:B------:R-:W1:Y:S04]  /*2f00*/  LDSM.16.M88.4 R16, [R213+0x8c00] ;  /* 0x008c0000d510783b */ /* 0x000e680000000200 */
[----:B------:R-:W-:Y:S01]  /*2f10*/  LDSM.16.M88.4 R4, [R217+0x4000] ;  /* 0x00400000d904783b */ /* 0x000fe20000000200 */
[C---:B------:R-:W-:Y:S03]  /*2f20*/  HMMA.16816.F32 R68, R20.reuse, R42, R32 ;  /* 0x0000002a1444723c */ /* 0x040fe60000001820 */
[----:B------:R-:W4:Y:S03]  /*2f30*/  LDSM.16.M88.4 R32, [R215+0x8000] ;  /* 0x00800000d720783b */ /* 0x000f260000000200 */
[C---:B------:R-:W-:Y:S06]  /*2f40*/  HMMA.16816.F32 R64, R20.reuse, R44, R96 ;  /* 0x0000002c1440723c */ /* 0x040fec0000001860 */
[C---:B------:R-:W-:Y:S01]  /*2f50*/  HMMA.16816.F32 R56, R20.reuse, R46, R92 ;  /* 0x0000002e1438723c */ /* 0x040fe2000000185c */
[----:B------:R-:W-:Y:S05]  /*2f60*/  LDSM.16.M88.4 R92, [R215+0x8c00] ;  /* 0x008c0000d75c783b */ /* 0x000fea0000000200 */
[C---:B------:R-:W-:Y:S06]  /*2f70*/  HMMA.16816.F32 R44, R20.reuse, R48, R100 ;  /* 0x00000030142c723c */ /* 0x040fec0000001864 */
[C---:B------:R-:W-:Y:S01]  /*2f80*/  HMMA.16816.F32 R72, R20.reuse, R40, R76 ;  /* 0x000000281448723c */ /* 0x040fe2000000184c */
[----:B------:R-:W4:Y:S05]  /*2f90*/  LDSM.16.M88.4 R40, [R215+0x8400] ;  /* 0x00840000d728783b */ /* 0x000f2a0000000200 */
[C---:B------:R-:W-:Y:S06]  /*2fa0*/  HMMA.16816.F32 R52, R20.reuse, R50, R80 ;  /* 0x000000321434723c */ /* 0x040fec0000001850 */
[C---:B------:R-:W-:Y:S06]  /*2fb0*/  HMMA.16816.F32 R48, R20.reuse, R88, R108 ;  /* 0x000000581430723c */ /* 0x040fec000000186c */
[----:B------:R-:W-:Y:S06]  /*2fc0*/  HMMA.16816.F32 R20, R20, R90, R104 ;  /* 0x0000005a1414723c */ /* 0x000fec0000001868 */
[C---:B--2---:R-:W-:Y:S06]  /*2fd0*/  HMMA.16816.F32 R80, R12.reuse, R38, R68 ;  /* 0x000000260c50723c */ /* 0x044fec0000001844 */
[----:B---3--:R-:W-:Y:S01]  /*2fe0*/  HMMA.16816.F32 R68, R12, R24, R44 ;  /* 0x000000180c44723c */ /* 0x008fe2000000182c */
[----:B------:R-:W2:Y:S01]  /*2ff0*/  LDSM.16.M88.4 R44, [R217+0x5000] ;  /* 0x00500000d92c783b */ /* 0x000ea20000000200 */
[----:B------:R-:W-:-:S04]  /*3000*/  DEPBAR.LE SB0, 0x0 ;  /* 0x000080000000791a */ /* 0x000fc80000000000 */
[C---:B------:R-:W-:Y:S06]  /*3010*/  HMMA.16816.F32 R84, R12.reuse, R36, R72 ;  /* 0x000000240c54723c */ /* 0x040fec0000001848 */
[C---:B------:R-:W-:Y:S06]  /*3020*/  HMMA.16816.F32 R76, R12.reuse, R28, R64 ;  /* 0x0000001c0c4c723c */ /* 0x040fec0000001840 */
[C---:B------:R-:W-:Y:S06]  /*3030*/  HMMA.16816.F32 R72, R12.reuse, R30, R56 ;  /* 0x0000001e0c48723c */ /* 0x040fec0000001838 */
[C---:B------:R-:W-:Y:S06]  /*3040*/  HMMA.16816.F32 R64, R12.reuse, R26, R52 ;  /* 0x0000001a0c40723c */ /* 0x040fec0000001834 */
[C---:B-1----:R-:W-:Y:S06]  /*3050*/  HMMA.16816.F32 R56, R12.reuse, R16, R48 ;  /* 0x000000100c38723c */ /* 0x042fec0000001830 */
[----:B------:R-:W-:Y:S06]  /*3060*/  HMMA.16816.F32 R52, R12, R18, R20 ;  /* 0x000000120c34723c */ /* 0x000fec0000001814 */
        /* <DEDUP_REMOVED lines=12> */
[----:B--2---:R-:W-:Y:S01]  /*3130*/  HMMA.16816.F32 R52, R44, R32, R12 ;  /* 0x000000202c34723c */ /* 0x004fe2000000180c */
[----:B------:R-:W-:-:S05]  /*3140*/  IMAD.SHL.U32 R4, R157, 0x2, RZ ;  /* 0x000000029d047824 */ /* 0x000fca00078e00ff */
[C---:B------:R-:W-:Y:S01]  /*3150*/  HMMA.16816.F32 R24, R8.reuse, R26, R116 ;  /* 0x0000001a0818723c */ /* 0x040fe20000001874 */
[----:B------:R-:W-:Y:S02]  /*3160*/  LOP3.LUT R13, R4, 0x6, RZ, 0xc0, !PT ;  /* 0x00000006040d7812 */ /* 0x000fe400078ec0ff */
[----:B------:R1:W2:Y:S03]  /*3170*/  @P6 MUFU.RCP R4, R3 ;  /* 0x0000000300046308 */ /* 0x0002a60000001000 */
[----:B------:R-:W-:Y:S01]  /*3180*/  IMAD R13, R146, 0x40, R13 ;  /* 0x00000040920d7824 */ /* 0x000fe200078e020d */
[----:B------:R-:W-:Y:S03]  /*3190*/  HMMA.16816.F32 R140, R8, R16, R140 ;  /* 0x00000010088c723c */ /* 0x000fe6000000188c */
[C---:B------:R-:W-:Y:S01]  /*31a0*/  VIADD R12, R13.reuse, 0x1 ;  /* 0x000000010d0c7836 */ /* 0x040fe20000000000 */
[CC--:B------:R-:W-:Y:S01]  /*31b0*/  ISETP.GE.AND P4, PT, R13.reuse, R144.reuse, PT ;  /* 0x000000900d00720c */ /* 0x0c0fe20003f86270 */
[C---:B------:R-:W-:Y:S01]  /*31c0*/  VIADD R14, R13.reuse, 0x8 ;  /* 0x000000080d0e7836 */ /* 0x040fe20000000000 */
[----:B------:R-:W-:Y:S01]  /*31d0*/  HMMA.16816.F32 R64, R44, R40, R48 ;  /* 0x000000282c40723c */ /* 0x000fe20000001830 */
[C---:B------:R-:W-:Y:S01]  /*31e0*/  VIADD R15, R13.reuse, 0x9 ;  /* 0x000000090d0f7836 */ /* 0x040fe20000000000 */
[-C--:B------:R-:W-:Y:S01]  /*31f0*/  ISETP.GE.AND P3, PT, R12, R144.reuse, PT ;  /* 0x000000900c00720c */ /* 0x080fe20003f66270 */
[C---:B------:R-:W-:Y:S01]  /*3200*/  VIADD R16, R13.reuse, 0x10 ;  /* 0x000000100d107836 */ /* 0x040fe20000000000 */
[----:B------:R-:W-:Y:S01]  /*3210*/  ISETP.GE.AND P2, PT, R14, R144, PT ;  /* 0x000000900e00720c */ /* 0x000fe20003f46270 */
[----:B------:R-:W-:Y:S01]  /*3220*/  VIADD R17, R13, 0x11 ;  /* 0x000000110d117836 */ /* 0x000fe20000000000 */
[----:B------:R-:W-:Y:S01]  /*3230*/  HMMA.16816.F32 R36, R8, R38, R132 ;  /* 0x000000260824723c */ /* 0x000fe20000001884 */
[----:B-1----:R-:W-:-:S02]  /*3240*/  IMAD.IADD R3, R0, 0x1, -R13 ;  /* 0x0000000100037824 */ /* 0x002fc400078e0a0d */
[----:B--2--5:R-:W-:Y:S01]  /*3250*/  @P6 FMUL.FTZ R145, R153, R4 ;  /* 0x0000000499916220 */ /* 0x024fe20000410000 */
[C---:B------:R-:W-:Y:S01]  /*3260*/  IMAD.IADD R4, R0.reuse, 0x1, -R12 ;  /* 0x0000000100047824 */ /* 0x040fe200078e0a0c */
[----:B------:R-:W-:Y:S01]  /*3270*/  ISETP.GE.AND P1, PT, R15, R144, PT ;  /* 0x000000900f00720c */ /* 0x000fe20003f26270 */
[C---:B------:R-:W-:Y:S01]  /*3280*/  IMAD.IADD R5, R0.reuse, 0x1, -R15 ;  /* 0x0000000100057824 */ /* 0x040fe200078e0a0f */
[----:B------:R-:W-:Y:S01]  /*3290*/  IABS R3, R3 ;  /* 0x0000000300037213 */ /* 0x000fe20000000000 */
[----:B------:R-:W-:Y:S01]  /*32a0*/  IMAD.IADD R7, R0, 0x1, -R16 ;  /* 0x0000000100077824 */ /* 0x000fe200078e0a10 */
[----:B------:R-:W-:Y:S01]  /*32b0*/  HMMA.16816.F32 R112, R8, R18, R112 ;  /* 0x000000120870723c */ /* 0x000fe20000001870 */
[----:B------:R-:W-:Y:S01]  /*32c0*/  IABS R6, R4 ;  /* 0x0000000400067213 */ /* 0x000fe20000000000 */
[C---:B------:R-:W-:Y:S01]  /*32d0*/  VIADD R41, R13.reuse, 0x19 ;  /* 0x000000190d297836 */ /* 0x040fe20000000000 */
[----:B------:R-:W-:Y:S01]  /*32e0*/  I2FP.F32.S32 R3, R3 ;  /* 0x0000000300037245 */ /* 0x000fe20000201400 */
[----:B------:R-:W-:Y:S01]  /*32f0*/  VIADD R40, R13, 0x20 ;  /* 0x000000200d287836 */ /* 0x000fe20000000000 */
[----:B------:R-:W-:Y:S01]  /*3300*/  ISETP.GE.AND P0, PT, R16, R144, PT ;  /* 0x000000901000720c */ /* 0x000fe20003f06270 */
[----:B------:R-:W-:Y:S01]  /*3310*/  HMMA.16816.F32 R68, R44, R42, R28 ;  /* 0x0000002a2c44723c */ /* 0x000fe2000000181c */
[----:B------:R-:W-:-:S02]  /*3320*/  IMAD.IADD R8, R0, 0x1, -R17 ;  /* 0x0000000100087824 */ /* 0x000fc400078e0a11 */
[----:B------:R-:W-:Y:S01]  /*3330*/  FFMA.FTZ R51, R3, -R145, R84 ;  /* 0x8000009103337223 */ /* 0x000fe20000010054 */
[----:B------:R-:W-:Y:S01]  /*3340*/  IMAD.IADD R3, R0, 0x1, -R14 ;  /* 0x0000000100037824 */ /* 0x000fe200078e0a0e */
[----:B------:R-:W-:Y:S02]  /*3350*/  ISETP.GE.AND P6, PT, R17, R144, PT ;  /* 0x000000901100720c */ /* 0x000fe40003fc6270 */
[----:B------:R-:W-:Y:S01]  /*3360*/  IABS R8, R8 ;  /* 0x0000000800087213 */ /* 0x000fe20000000000 */
[----:B------:R-:W-:Y:S01]  /*3370*/  VIADD R42, R13, 0x18 ;  /* 0x000000180d2a7836 */ /* 0x000fe20000000000 */
[----:B------:R-:W-:Y:S01]  /*3380*/  IABS R4, R3 ;  /* 0x0000000300047213 */ /* 0x000fe20000000000 */
[C---:B------:R-:W-:Y:S01]  /*3390*/  HMMA.16816.F32 R100, R44.reuse, R62, R24 ;  /* 0x0000003e2c64723c */ /* 0x040fe20000001818 */
[----:B------:R-:W-:Y:S02]  /*33a0*/  IABS R3, R5 ;  /* 0x0000000500037213 */ /* 0x000fe40000000000 */
[----:B------:R-:W-:Y:S01]  /*33b0*/  IABS R5, R7 ;  /* 0x0000000700057213 */ /* 0x000fe20000000000 */
[----:B------:R-:W-:Y:S01]  /*33c0*/  IMAD.MOV.U32 R7, RZ, RZ, R6 ;  /* 0x000000ffff077224 */ /* 0x000fe200078e0006 */
[----:B------:R-:W-:Y:S01]  /*33d0*/  FSEL R116, R51, -INF , !P4 ;  /* 0xff80000033747808 */ /* 0x000fe20006000000 */
[----:B------:R-:W-:Y:S01]  /*33e0*/  IMAD.MOV.U32 R6, RZ, RZ, R4 ;  /* 0x000000ffff067224 */ /* 0x000fe200078e0004 */
[----:B------:R-:W-:Y:S01]  /*33f0*/  HMMA.16816.F32 R88, R44, R60, R20 ;  /* 0x0000003c2c58723c */ /* 0x000fe20000001814 */
[----:B------:R-:W-:Y:S01]  /*3400*/  IMAD.MOV.U32 R4, RZ, RZ, R5 ;  /* 0x000000ffff047224 */ /* 0x000fe200078e0005 */
[----:B------:R-:W-:Y:S01]  /*3410*/  I2FP.F32.S32 R5, R3 ;  /* 0x0000000300057245 */ /* 0x000fe20000201400 */
[----:B------:R-:W-:Y:S01]  /*3420*/  IMAD.MOV.U32 R3, RZ, RZ, R8 ;  /* 0x000000ffff037224 */ /* 0x000fe200078e0008 */
[----:B------:R-:W-:-:S02]  /*3430*/  I2FP.F32.S32 R6, R6 ;  /* 0x0000000600067245 */ /* 0x000fc40000201400 */
[----:B------:R-:W-:Y:S01]  /*3440*/  I2FP.F32.S32 R7, R7 ;  /* 0x0000000700077245 */ /* 0x000fe20000201400 */
[----:B------:R-:W-:Y:S01]  /*3450*/  HMMA.16816.F32 R56, R44, R34, R36 ;  /* 0x000000222c38723c */ /* 0x000fe20000001824 */
[----:B------:R-:W-:Y:S01]  /*3460*/  I2FP.F32.S32 R3, R3 ;  /* 0x0000000300037245 */ /* 0x000fe20000201400 */
[-C--:B------:R-:W-:Y:S01]  /*3470*/  FFMA.FTZ R63, R6, -R145.reuse, R80 ;  /* 0x80000091063f7223 */ /* 0x080fe20000010050 */
[C---:B------:R-:W-:Y:S01]  /*3480*/  IMAD.IADD R6, R0.reuse, 0x1, -R42 ;  /* 0x0000000100067824 */ /* 0x040fe200078e0a2a */
[----:B------:R-:W-:Y:S01]  /*3490*/  I2FP.F32.S32 R4, R4 ;  /* 0x0000000400047245 */ /* 0x000fe20000201400 */
[-C--:B------:R-:W-:Y:S01]  /*34a0*/  FFMA.FTZ R62, R5, -R145.reuse, R81 ;  /* 0x80000091053e7223 */ /* 0x080fe20000010051 */
[-C--:B------:R-:W-:Y:S01]  /*34b0*/  FFMA.FTZ R60, R3, -R145.reuse, R77 ;  /* 0x80000091033c7223 */ /* 0x080fe2000001004d */
        /* <DEDUP_REMOVED lines=9> */
[--C-:B------:R-:W-:Y:S01]  /*3550*/  IMAD.IADD R7, R5, 0x1, -R13.reuse ;  /* 0x0000000105077824 */ /* 0x100fe200078e0a0d */
        /* <DEDUP_REMOVED lines=8> */
[----:B------:R-:W-:Y:S01]  /*35e0*/  I2FP.F32.S32 R7, R9 ;  /* 0x0000000900077245 */ /* 0x000fe20000201400 */
[----:B------:R-:W-:Y:S01]  /*35f0*/  VIADD R38, R13, 0x21 ;  /* 0x000000210d267836 */ /* 0x000fe20000000000 */
[----:B------:R-:W-:-:S02]  /*3600*/  IABS R3, R10 ;  /* 0x0000000a00037213 */ /* 0x000fc40000000000 */
[----:B------:R-:W-:Y:S01]  /*3610*/  I2FP.F32.S32 R9, R8 ;  /* 0x0000000800097245 */ /* 0x000fe20000201400 */
[----:B------:R-:W-:Y:S01]  /*3620*/  FFMA.FTZ R50, R7, -R145, R72 ;  /* 0x8000009107327223 */ /* 0x000fe20000010048 */
[----:B------:R-:W-:Y:S02]  /*3630*/  I2FP.F32.S32 R7, R6 ;  /* 0x0000000600077245 */ /* 0x000fe40000201400 */
[----:B------:R-:W-:Y:S01]  /*3640*/  I2FP.F32.S32 R6, R3 ;  /* 0x0000000300067245 */ /* 0x000fe20000201400 */
[----:B------:R-:W-:Y:S01]  /*3650*/  VIADD R3, R0, 0x48 ;  /* 0x0000004800037836 */ /* 0x000fe20000000000 */
[----:B------:R-:W-:Y:S01]  /*3660*/  I2FP.F32.S32 R8, R11 ;  /* 0x0000000b00087245 */ /* 0x000fe20000201400 */
[-C--:B------:R-:W-:Y:S01]  /*3670*/  FFMA.FTZ R23, R7, -R145.reuse, R86 ;  /* 0x8000009107177223 */ /* 0x080fe20000010056 */
[----:B------:R-:W-:Y:S02]  /*3680*/  IMAD.IADD R7, R5, 0x1, -R12 ;  /* 0x0000000105077824 */ /* 0x000fe400078e0a0c */
[----:B------:R-:W-:Y:S01]  /*3690*/  FFMA.FTZ R22, R6, -R145, R52 ;  /* 0x8000009106167223 */ /* 0x000fe20000010034 */
[----:B------:R-:W-:-:S02]  /*36a0*/  IMAD.IADD R6, R3, 0x1, -R13 ;  /* 0x0000000103067824 */ /* 0x000fc400078e0a0d */
[-C--:B------:R-:W-:Y:S01]  /*36b0*/  FFMA.FTZ R48, R8, -R145.reuse, R96 ;  /* 0x8000009108307223 */ /* 0x080fe20000010060 */
[--C-:B------:R-:W-:Y:S02]  /*36c0*/  IMAD.IADD R8, R4, 0x1, -R12.reuse ;  /* 0x0000000104087824 */ /* 0x100fe400078e0a0c */
[----:B------:R-:W-:Y:S01]  /*36d0*/  FFMA.FTZ R49, R9, -R145, R73 ;  /* 0x8000009109317223 */ /* 0x000fe20000010049 */
[----:B------:R-:W-:Y:S01]  /*36e0*/  IMAD.IADD R10, R3, 0x1, -R12 ;  /* 0x00000001030a7824 */ /* 0x000fe200078e0a0c */
[----:B------:R-:W-:Y:S01]  /*36f0*/  IABS R9, R6 ;  /* 0x0000000600097213 */ /* 0x000fe20000000000 */
[----:B------:R-:W-:Y:S01]  /*3700*/  IMAD.IADD R11, R5, 0x1, -R14 ;  /* 0x00000001050b7824 */ /* 0x000fe200078e0a0e */
[----:B------:R-:W-:Y:S02]  /*3710*/  IABS R7, R7 ;  /* 0x0000000700077213 */ /* 0x000fe40000000000 */
        /* <DEDUP_REMOVED lines=15> */
[----:B------:R-:W-:Y:S01]  /*3810*/  IMAD.IADD R11, R3, 0x1, -R15 ;  /* 0x00000001030b7824 */ /* 0x000fe200078e0a0f */
[----:B------:R-:W-:Y:S01]  /*3820*/  I2FP.F32.S32 R7, R8 ;  /* 0x0000000800077245 */ /* 0x000fe20000201400 */
[-C--:B------:R-:W-:Y:S01]  /*3830*/  FFMA.FTZ R20, R10, -R145.reuse, R87 ;  /* 0x800000910a147223 */ /* 0x080fe20000010057 */
[----:B------:R-:W-:Y:S01]  /*3840*/  I2FP.F32.S32 R6, R6 ;  /* 0x0000000600067245 */ /* 0x000fe20000201400 */
[----:B------:R-:W-:Y:S01]  /*3850*/  FFMA.FTZ R19, R9, -R145, R53 ;  /* 0x8000009109137223 */ /* 0x000fe20000010035 */
[----:B------:R-:W-:-:S02]  /*3860*/  IMAD.IADD R9, R4, 0x1, -R15 ;  /* 0x0000000104097824 */ /* 0x000fc400078e0a0f */
[-C--:B------:R-:W-:Y:S01]  /*3870*/  FFMA.FTZ R43, R7, -R145.reuse, R82 ;  /* 0x80000091072b7223 */ /* 0x080fe20000010052 */
[--C-:B------:R-:W-:Y:S02]  /*3880*/  IMAD.IADD R7, R4, 0x1, -R14.reuse ;  /* 0x0000000104077824 */ /* 0x100fe400078e0a0e */
        /* <DEDUP_REMOVED lines=18> */
[--C-:B------:R-:W-:Y:S01]  /*39b0*/  IMAD.IADD R7, R5, 0x1, -R16.reuse ;  /* 0x0000000105077824 */ /* 0x100fe200078e0a10 */
        /* <DEDUP_REMOVED lines=58> */
[----:B------:R-:W-:Y:S01]  /*3d60*/  FSEL R66, R18, -INF , !P3 ;  /* 0xff80000012427808 */ /* 0x000fe20005800000 */
[----:B------:R-:W-:Y:S01]  /*3d70*/  IMAD.IADD R8, R5, 0x1, -R40 ;  /* 0x0000000105087824 */ /* 0x000fe200078e0a28 */
[----:B------:R-:W-:Y:S02]  /*3d80*/  IABS R10, R7 ;  /* 0x00000007000a7213 */ /* 0x000fe40000000000 */
[----:B------:R-:W-:-:S02]  /*3d90*/  IABS R6, R6 ;  /* 0x0000000600067213 */ /* 0x000fc40000000000 */
[----:B------:R-:W-:Y:S02]  /*3da0*/  IABS R7, R9 ;  /* 0x0000000900077213 */ /* 0x000fe40000000000 */
        /* <DEDUP_REMOVED lines=13> */
[-C--:B------:R-:W-:Y:S01]  /*3e80*/  FFMA.FTZ R18, R10, -R145.reuse, R71 ;  /* 0x800000910a127223 */ /* 0x080fe20000010047 */
[----:B------:R-:W-:Y:S01]  /*3e90*/  VIADD R11, R13, 0x28 ;  /* 0x000000280d0b7836 */ /* 0x000fe20000000000 */
[----:B------:R-:W-:Y:S01]  /*3ea0*/  FSEL R63, R37, -INF , !P2 ;  /* 0xff800000253f7808 */ /* 0x000fe20005000000 */
[-C--:B------:R-:W-:Y:S01]  /*3eb0*/  FFMA.FTZ R16, R8, -R145.reuse, R98 ;  /* 0x8000009108107223 */ /* 0x080fe20000010062 */
[----:B------:R-:W-:Y:S01]  /*3ec0*/  FSEL R138, R36, -INF , !P1 ;  /* 0xff800000248a7808 */ /* 0x000fe20004800000 */
[----:B------:R-:W-:Y:S01]  /*3ed0*/  FFMA.FTZ R12, R6, -R145, R90 ;  /* 0x80000091060c7223 */ /* 0x000fe2000001005a */
[----:B------:R-:W-:Y:S01]  /*3ee0*/  FSEL R58, R35, -INF , !P1 ;  /* 0xff800000233a7808 */ /* 0x000fe20004800000 */
[C---:B------:R-:W-:Y:S01]  /*3ef0*/  VIADD R10, R13.reuse, 0x29 ;  /* 0x000000290d0a7836 */ /* 0x040fe20000000000 */
[----:B------:R-:W-:Y:S01]  /*3f00*/  FSEL R62, R34, -INF , !P1 ;  /* 0xff800000223e7808 */ /* 0x000fe20004800000 */
[----:B------:R-:W-:Y:S01]  /*3f10*/  VIADD R8, R13, 0x31 ;  /* 0x000000310d087836 */ /* 0x000fe20000000000 */
[----:B------:R-:W-:Y:S01]  /*3f20*/  FSEL R220, R33, -INF , !P0 ;  /* 0xff80000021dc7808 */ /* 0x000fe20004000000 */
[C---:B------:R-:W-:Y:S01]  /*3f30*/  VIADD R7, R13.reuse, 0x38 ;  /* 0x000000380d077836 */ /* 0x040fe20000000000 */
[----:B------:R-:W-:Y:S01]  /*3f40*/  FSEL R61, R32, -INF , !P0 ;  /* 0xff800000203d7808 */ /* 0x000fe20004000000 */
[----:B------:R-:W-:Y:S01]  /*3f50*/  VIADD R6, R13, 0x39 ;  /* 0x000000390d067836 */ /* 0x000fe20000000000 */
[----:B------:R-:W-:Y:S01]  /*3f60*/  FSEL R74, R31, -INF , !P0 ;  /* 0xff8000001f4a7808 */ /* 0x000fe20004000000 */
[----:B------:R-:W-:Y:S01]  /*3f70*/  IMAD.IADD R13, R0, 0x1, -R38 ;  /* 0x00000001000d7824 */ /* 0x000fe200078e0a26 */
[-C--:B------:R-:W-:Y:S01]  /*3f80*/  ISETP.GE.AND P2, PT, R42, R144.reuse, PT ;  /* 0x000000902a00720c */ /* 0x080fe20003f46270 */
[C---:B------:R-:W-:Y:S01]  /*3f90*/  IMAD.IADD R15, R0.reuse, 0x1, -R11 ;  /* 0x00000001000f7824 */ /* 0x040fe200078e0a0b */
[-C--:B------:R-:W-:Y:S01]  /*3fa0*/  ISETP.GE.AND P1, PT, R41, R144.reuse, PT ;  /* 0x000000902900720c */ /* 0x080fe20003f26270 */
[----:B------:R-:W-:Y:S01]  /*3fb0*/  IMAD.IADD R17, R0, 0x1, -R10 ;  /* 0x0000000100117824 */ /* 0x000fe200078e0a0a */
[-C--:B------:R-:W-:Y:S01]  /*3fc0*/  ISETP.GE.AND P0, PT, R40, R144.reuse, PT ;  /* 0x000000902800720c */ /* 0x080fe20003f06270 */
[C---:B------:R-:W-:Y:S01]  /*3fd0*/  IMAD.IADD R32, R3.reuse, 0x1, -R9 ;  /* 0x0000000103207824 */ /* 0x040fe200078e0a09 */
[----:B------:R-:W-:Y:S01]  /*3fe0*/  FSEL R59, R22, -INF , !P4 ;  /* 0xff800000163b7808 */ /* 0x000fe20006000000 */
[----:B------:R-:W-:Y:S01]  /*3ff0*/  IMAD.IADD R36, R3, 0x1, -R8 ;  /* 0x0000000103247824 */ /* 0x000fe200078e0a08 */
[----:B------:R-:W-:Y:S01]  /*4000*/  FSEL R65, R21, -INF , !P4 ;  /* 0xff80000015417808 */ /* 0x000fe20006000000 */
[----:B------:R-:W-:Y:S01]  /*4010*/  IMAD.IADD R54, R3, 0x1, -R7 ;  /* 0x0000000103367824 */ /* 0x000fe200078e0a07 */
[----:B------:R-:W-:Y:S01]  /*4020*/  FSEL R67, R26, -INF , !P2 ;  /* 0xff8000001a437808 */ /* 0x000fe20005000000 */
[C-C-:B------:R-:W-:Y:S01]  /*4030*/  IMAD.IADD R26, R4.reuse, 0x1, -R10.reuse ;  /* 0x00000001041a7824 */ /* 0x140fe200078e0a0a */
[----:B------:R-:W-:Y:S01]  /*4040*/  FSEL R73, R25, -INF , !P2 ;  /* 0xff80000019497808 */ /* 0x000fe20005000000 */
[--C-:B------:R-:W-:Y:S01]  /*4050*/  IMAD.IADD R25, R5, 0x1, -R10.reuse ;  /* 0x0000000105197824 */ /* 0x100fe200078e0a0a */
[----:B------:R-:W-:Y:S01]  /*4060*/  FSEL R72, R19, -INF , !P1 ;  /* 0xff80000013487808 */ /* 0x000fe20004800000 */
[--C-:B------:R-:W-:Y:S01]  /*4070*/  IMAD.IADD R19, R4, 0x1, -R11.reuse ;  /* 0x0000000104137824 */ /* 0x100fe200078e0a0b */
[----:B------:R-:W-:Y:S01]  /*4080*/  FSEL R75, R18, -INF , !P1 ;  /* 0xff800000124b7808 */ /* 0x000fe20004800000 */
[--C-:B------:R-:W-:Y:S01]  /*4090*/  IMAD.IADD R18, R5, 0x1, -R11.reuse ;  /* 0x0000000105127824 */ /* 0x100fe200078e0a0b */
[-C--:B------:R-:W-:Y:S01]  /*40a0*/  ISETP.GE.AND P5, PT, R11, R144.reuse, PT ;  /* 0x000000900b00720c */ /* 0x080fe20003fa6270 */
[C---:B------:R-:W-:Y:S01]  /*40b0*/  IMAD.IADD R11, R3.reuse, 0x1, -R11 ;  /* 0x00000001030b7824 */ /* 0x040fe200078e0a0b */
[-C--:B------:R-:W-:Y:S01]  /*40c0*/  ISETP.GE.AND P4, PT, R10, R144.reuse, PT ;  /* 0x000000900a00720c */ /* 0x080fe20003f86270 */
[C---:B------:R-:W-:Y:S01]  /*40d0*/  IMAD.IADD R10, R3.reuse, 0x1, -R10 ;  /* 0x00000001030a7824 */ /* 0x040fe200078e0a0a */
[----:B------:R-:W-:Y:S01]  /*40e0*/  FSEL R247, R16, -INF , !P0 ;  /* 0xff80000010f77808 */ /* 0x000fe20004000000 */
[C---:B------:R-:W-:Y:S01]  /*40f0*/  IMAD.IADD R16, R3.reuse, 0x1, -R38 ;  /* 0x0000000103107824 */ /* 0x040fe200078e0a26 */
[----:B------:R-:W-:Y:S01]  /*4100*/  FSEL R104, R28, -INF , !P6 ;  /* 0xff8000001c687808 */ /* 0x000fe20007000000 */
[----:B------:R-:W-:Y:S01]  /*4110*/  IMAD.IADD R52, R3, 0x1, -R6 ;  /* 0x0000000103347824 */ /* 0x000fe200078e0a06 */
[----:B------:R-:W-:Y:S01]  /*4120*/  IABS R3, R13 ;  /* 0x0000000d00037213 */ /* 0x000fe20000000000 */
        /* <DEDUP_REMOVED lines=8> */
[----:B------:R-:W-:Y:S01]  /*41b0*/  IMAD.IADD R14, R4, 0x1, -R38 ;  /* 0x00000001040e7824 */ /* 0x000fe200078e0a26 */
[----:B------:R-:W-:Y:S01]  /*41c0*/  FSEL R245, R48, -INF , !P0 ;  /* 0xff80000030f57808 */ /* 0x000fe20004000000 */
[----:B------:R-:W-:Y:S01]  /*41d0*/  IMAD.IADD R28, R4, 0x1, -R9 ;  /* 0x00000001041c7824 */ /* 0x000fe200078e0a09 */
[-C--:B------:R-:W-:Y:S01]  /*41e0*/  ISETP.GE.AND P0, PT, R6, R144.reuse, PT ;  /* 0x000000900600720c */ /* 0x080fe20003f06270 */
[----:B------:R-:W-:Y:S01]  /*41f0*/  IMAD.IADD R37, R4, 0x1, -R8 ;  /* 0x0000000104257824 */ /* 0x000fe200078e0a08 */
[----:B------:R-:W-:Y:S01]  /*4200*/  FSEL R191, R50, -INF , !P2 ;  /* 0xff80000032bf7808 */ /* 0x000fe20005000000 */
[C---:B------:R-:W-:Y:S01]  /*4210*/  IMAD.IADD R56, R4.reuse, 0x1, -R7 ;  /* 0x0000000104387824 */ /* 0x040fe200078e0a07 */
[----:B------:R-:W-:Y:S01]  /*4220*/  FSEL R190, R49, -INF , !P1 ;  /* 0xff80000031be7808 */ /* 0x000fe20004800000 */
[----:B------:R-:W-:Y:S01]  /*4230*/  IMAD.IADD R55, R4, 0x1, -R6 ;  /* 0x0000000104377824 */ /* 0x000fe200078e0a06 */
[----:B------:R-:W-:Y:S01]  /*4240*/  IABS R4, R17 ;  /* 0x0000001100047213 */ /* 0x000fe20000000000 */
[C---:B------:R-:W-:Y:S01]  /*4250*/  IMAD.IADD R12, R5.reuse, 0x1, -R38 ;  /* 0x00000001050c7824 */ /* 0x040fe200078e0a26 */
[C---:B------:R-:W-:Y:S01]  /*4260*/  HMMA.16816.F32 R40, R44.reuse, R92, R140 ;  /* 0x0000005c2c28723c */ /* 0x040fe2000000188c */
[C---:B------:R-:W-:Y:S01]  /*4270*/  IMAD.IADD R27, R5.reuse, 0x1, -R9 ;  /* 0x00000001051b7824 */ /* 0x040fe200078e0a09 */
[-C--:B------:R-:W-:Y:S01]  /*4280*/  ISETP.GE.AND P2, PT, R8, R144.reuse, PT ;  /* 0x000000900800720c */ /* 0x080fe20003f46270 */
[C---:B------:R-:W-:Y:S01]  /*4290*/  IMAD.IADD R34, R5.reuse, 0x1, -R8 ;  /* 0x0000000105227824 */ /* 0x040fe200078e0a08 */
[----:B------:R-:W-:Y:S01]  /*42a0*/  FSEL R209, R24, -INF , !P1 ;  /* 0xff80000018d17808 */ /* 0x000fe20004800000 */
[C---:B------:R-:W-:Y:S01]  /*42b0*/  IMAD.IADD R39, R5.reuse, 0x1, -R7 ;  /* 0x0000000105277824 */ /* 0x040fe200078e0a07 */
[----:B------:R-:W-:Y:S01]  /*42c0*/  HMMA.16816.F32 R48, R44, R94, R112 ;  /* 0x0000005e2c30723c */ /* 0x000fe20000001870 */
[----:B------:R-:W-:Y:S01]  /*42d0*/  IMAD.IADD R53, R5, 0x1, -R6 ;  /* 0x0000000105357824 */ /* 0x000fe200078e0a06 */
[----:B------:R-:W-:Y:S01]  /*42e0*/  BAR.SYNC.DEFER_BLOCKING 0x0 ;  /* 0x0000000000007b1d */ /* 0x000fe20000010000 */
[----:B------:R-:W-:Y:S01]  /*42f0*/  IMAD.MOV.U32 R5, RZ, RZ, R3 ;  /* 0x000000ffff057224 */ /* 0x000fe200078e0003 */
[----:B------:R-:W-:Y:S01]  /*4300*/  ISETP.GE.AND P1, PT, R7, R144, PT ;  /* 0x000000900700720c */ /* 0x000fe20003f26270 */
[----:B------:R-:W-:Y:S01]  /*4310*/  IMAD.MOV.U32 R3, RZ, RZ, R0 ;  /* 0x000000ffff037224 */ /* 0x000fe200078e0000 */
[----:B------:R-:W-:Y:S01]  /*4320*/  FSEL R219, R30, -INF , !P6 ;  /* 0xff8000001edb7808 */ /* 0x000fe20007000000 */
[----:B------:R-:W-:Y:S01]  /*4330*/  IMAD.MOV.U32 R0, RZ, RZ, R4 ;  /* 0x000000ffff007224 */ /* 0x000fe200078e0004 */
[----:B------:R-:W-:Y:S01]  /*4340*/  I2FP.F32.S32 R5, R5 ;  /* 0x0000000500057245 */ /* 0x000fe20000201400 */
[----:B------:R-:W-:Y:S01]  /*4350*/  IMAD R6, R154, 0x20, R152 ;  /* 0x000000209a067824 */ /* 0x000fe200078e0298 */
[----:B------:R-:W-:-:S02]  /*4360*/  I2FP.F32.S32 R4, R3 ;  /* 0x0000000300047245 */ /* 0x000fc40000201400 */
[----:B------:R-:W-:Y:S01]  /*4370*/  I2FP.F32.S32 R3, R0 ;  /* 0x0000000000037245 */ /* 0x000fe20000201400 */
[----:B------:R-:W-:Y:S01]  /*4380*/  IMAD.IADD R0, R149, 0x1, R6 ;  /* 0x0000000195007824 */ /* 0x000fe200078e0206 */
[----:B------:R-:W-:Y:S01]  /*4390*/  IABS R6, R22 ;  /* 0x0000001600067213 */ /* 0x000fe20000000000 */
[-C--:B------:R-:W-:Y:S01]  /*43a0*/  FFMA.FTZ R45, R4, -R145.reuse, R108 ;  /* 0x80000091042d7223 */ /* 0x080fe2000001006c */
[----:B------:R-:W-:Y:S01]  /*43b0*/  IABS R4, R20 ;  /* 0x0000001400047213 */ /* 0x000fe20000000000 */
[----:B------:R-:W-:Y:S01]  /*43c0*/  FFMA.FTZ R44, R3, -R145, R109 ;  /* 0x80000091032c7223 */ /* 0x000fe2000001006d */
[----:B------:R-:W-:Y:S01]  /*43d0*/  IABS R3, R21 ;  /* 0x0000001500037213 */ /* 0x000fe20000000000 */
[----:B------:R-:W-:Y:S01]  /*43e0*/  FFMA.FTZ R46, R5, -R145, R97 ;  /* 0x80000091052e7223 */ /* 0x000fe20000010061 */
[----:B------:R-:W-:Y:S01]  /*43f0*/  IABS R5, R23 ;  /* 0x0000001700057213 */ /* 0x000fe20000000000 */
[----:B------:R-:W-:Y:S01]  /*4400*/  IMAD.MOV.U32 R8, RZ, RZ, R4 ;  /* 0x000000ffff087224 */ /* 0x000fe200078e0004 */
[----:B------:R-:W-:Y:S01]  /*4410*/  FSEL R60, R29, -INF , !P6 ;  /* 0xff8000001d3c7808 */ /* 0x000fe20007000000 */
[----:B------:R-:W-:Y:S01]  /*4420*/  IMAD.MOV.U32 R4, RZ, RZ, R6 ;  /* 0x000000ffff047224 */ /* 0x000fe200078e0006 */
[----:B------:R-:W-:Y:S01]  /*4430*/  I2FP.F32.S32 R5, R5 ;  /* 0x0000000500057245 */ /* 0x000fe20000201400 */
[----:B------:R-:W-:Y:S01]  /*4440*/  IMAD.MOV.U32 R7, RZ, RZ, R3 ;  /* 0x000000ffff077224 */ /* 0x000fe200078e0003 */
[----:B------:R-:W-:-:S02]  /*4450*/  IABS R3, R12 ;  /* 0x0000000c00037213 */ /* 0x000fc40000000000 */
[----:B------:R-:W-:Y:S01]  /*4460*/  I2FP.F32.S32 R4, R4 ;  /* 0x0000000400047245 */ /* 0x000fe20000201400 */
[----:B------:R-:W-:Y:S01]  /*4470*/  FFMA.FTZ R31, R5, -R145, R124 ;  /* 0x80000091051f7223 */ /* 0x000fe2000001007c */
[----:B------:R-:W-:Y:S02]  /*4480*/  I2FP.F32.S32 R3, R3 ;  /* 0x0000000300037245 */ /* 0x000fe40000201400 */
[----:B------:R-:W-:Y:S01]  /*4490*/  I2FP.F32.S32 R6, R8 ;  /* 0x0000000800067245 */ /* 0x000fe20000201400 */
[----:B------:R-:W-:Y:S01]  /*44a0*/  FFMA.FTZ R30, R4, -R145, R125 ;  /* 0x80000091041e7223 */ /* 0x000fe2000001007d */
[----:B------:R-:W-:Y:S01]  /*44b0*/  I2FP.F32.S32 R7, R7 ;  /* 0x0000000700077245 */ /* 0x000fe20000201400 */
[-C--:B------:R-:W-:Y:S01]  /*44c0*/  FFMA.FTZ R29, R3, -R145.reuse, R99 ;  /* 0x80000091031d7223 */ /* 0x080fe20000010063 */
[----:B------:R-:W-:Y:S01]  /*44d0*/  IABS R4, R14 ;  /* 0x0000000e00047213 */ /* 0x000fe20000000000 */
[-C--:B------:R-:W-:Y:S01]  /*44e0*/  FFMA.FTZ R35, R6, -R145.reuse, R120 ;  /* 0x8000009106237223 */ /* 0x080fe20000010078 */
[----:B------:R-:W-:Y:S01]  /*44f0*/  IABS R3, R16 ;  /* 0x0000001000037213 */ /* 0x000fe20000000000 */
[----:B------:R-:W-:Y:S01]  /*4500*/  FFMA.FTZ R33, R7, -R145, R121 ;  /* 0x8000009107217223 */ /* 0x000fe20000010079 */
[----:B------:R-:W-:-:S02]  /*4510*/  IABS R5, R18 ;  /* 0x0000001200057213 */ /* 0x000fc40000000000 */
[----:B------:R-:W-:Y:S01]  /*4520*/  IABS R6, R19 ;  /* 0x0000001300067213 */ /* 0x000fe20000000000 */
[----:B------:R-:W-:Y:S01]  /*4530*/  IMAD.MOV.U32 R7, RZ, RZ, R3 ;  /* 0x000000ffff077224 */ /* 0x000fe200078e0003 */
        /* <DEDUP_REMOVED lines=62> */
[----:B------:R-:W-:Y:S01]  /*4920*/  ISETP.GE.AND P6, PT, R38, R144, PT ;  /* 0x000000902600720c */ /* 0x000fe20003fc6270 */
[----:B------:R-:W-:Y:S01]  /*4930*/  IMAD.MOV.U32 R3, RZ, RZ, R6 ;  /* 0x000000ffff037224 */ /* 0x000fe200078e0006 */
[----:B------:R-:W-:Y:S01]  /*4940*/  I2FP.F32.S32 R6, R4 ;  /* 0x0000000400067245 */ /* 0x000fe20000201400 */
[----:B------:R-:W-:Y:S01]  /*4950*/  IMAD.MOV.U32 R5, RZ, RZ, R8 ;  /* 0x000000ffff057224 */ /* 0x000fe200078e0008 */
[----:B------:R-:W-:-:S02]  /*4960*/  FSEL R223, R46, -INF , !P6 ;  /* 0xff8000002edf7808 */ /* 0x000fc40007000000 */
[----:B------:R-:W-:Y:S02]  /*4970*/  FSEL R227, R29, -INF , !P6 ;  /* 0xff8000001de37808 */ /* 0x000fe40007000000 */
[----:B------:R-:W-:Y:S02]  /*4980*/  FSEL R152, R24, -INF , !P6 ;  /* 0xff80000018987808 */ /* 0x000fe40007000000 */
[----:B------:R-:W-:Y:S02]  /*4990*/  FSEL R174, R23, -INF , !P6 ;  /* 0xff80000017ae7808 */ /* 0x000fe40007000000 */
[----:B------:R-:W-:Y:S02]  /*49a0*/  ISETP.GE.AND P6, PT, R144, 0x41, PT ;  /* 0x000000419000780c */ /* 0x000fe40003fc6270 */
[----:B------:R-:W-:Y:S02]  /*49b0*/  I2FP.F32.S32 R4, R3 ;  /* 0x0000000300047245 */ /* 0x000fe40000201400 */
[----:B------:R-:W-:-:S02]  /*49c0*/  I2FP.F32.S32 R8, R9 ;  /* 0x0000000900087245 */ /* 0x000fc40000201400 */
        /* <DEDUP_REMOVED lines=96> */
.L_x_532:
[----:B------:R-:W-:Y:S05]  /*4fd0*/  BSYNC B0 ;  /* 0x0000000000007941 */ /* 0x000fea0003800000 */
.L_x_531:
[----:B------:R-:W0:Y:S02]  /*4fe0*/  LDGDEPBAR ;  /* 0x00000000000079af */ /* 0x000e240000000000 */
.L_x_530:
        /* <DEDUP_REMOVED lines=14> */
[-C--:B-1----:R-:W-:Y:S01]  /*50d0*/  LOP3.LUT R5, R133, R188.reuse, RZ, 0x3c, !PT ;  /* 0x000000bc85057212 */ /* 0x082fe200078e3cff */
[----:B------:R-:W-:Y:S01]  /*50e0*/  IMAD.SHL.U32 R134, R146, 0x2, RZ ;  /* 0x0000000292867824 */ /* 0x000fe200078e00ff */
[----:B------:R-:W-:Y:S01]  /*50f0*/  FMNMX.FTZ R3, R60, R3, !PT ;  /* 0x000000033c037209 */ /* 0x000fe20007810000 */
[----:B------:R-:W-:Y:S01]  /*5100*/  IMAD.WIDE.U32 R140, R158, -0x2daee0ad, RZ ;  /* 0xd2511f539e8c7825 */ /* 0x000fe200078e00ff */
[----:B------:R-:W-:Y:S01]  /*5110*/  LOP3.LUT R6, R129, R188, RZ, 0x3c, !PT ;  /* 0x000000bc81067212 */ /* 0x000fe200078e3cff */
        /* <DEDUP_REMOVED lines=46> */
[----:B------:R-:W-:Y:S01]  /*5400*/  LOP3.LUT R11, R5, UR14, R132, 0x96, !PT ;  /* 0x0000000e050b7c12 */ /* 0x000fe2000f8e9684 */
        /* <DEDUP_REMOVED lines=15> */
[----:B------:R-:W-:-:S02]  /*5500*/  FMNMX.FTZ R4, R137, R4, !PT ;  /* 0x0000000489047209 */ /* 0x000fc40007810000 */
[----:B------:R-:W-:Y:S02]  /*5510*/  FMNMX.FTZ R5, R136, R5, !PT ;  /* 0x0000000588057209 */ /* 0x000fe40007810000 */
[----:B------:R-:W-:Y:S02]  /*5520*/  FMNMX.FTZ R9, R236, R3, !PT ;  /* 0x00000003ec097209 */ /* 0x000fe40007810000 */
[----:B------:R-:W-:Y:S02]  /*5530*/  FMNMX.FTZ R4, R138, R4, !PT ;  /* 0x000000048a047209 */ /* 0x000fe40007810000 */
[----:B------:R-:W-:Y:S01]  /*5540*/  FMNMX.FTZ R5, R210, R5, !PT ;  /* 0x00000005d2057209 */ /* 0x000fe20007810000 */
[----:B------:R-:W2:Y:S01]  /*5550*/  SHFL.BFLY PT, R146, R9, 0x2, 0x1f ;  /* 0x0c401f0009927f89 */ /* 0x000ea200000e0000 */
[----:B-1----:R-:W-:Y:S02]  /*5560*/  FMNMX.FTZ R147, R10, R147, !PT ;  /* 0x000000930a937209 */ /* 0x002fe40007810000 */
[----:B------:R-:W-:-:S02]  /*5570*/  FMNMX.FTZ R3, R220, R4, !PT ;  /* 0x00000004dc037209 */ /* 0x000fc40007810000 */
[----:B------:R-:W-:Y:S01]  /*5580*/  FMNMX.FTZ R8, R208, R5, !PT ;  /* 0x00000005d0087209 */ /* 0x000fe20007810000 */
[----:B------:R-:W-:Y:S01]  /*5590*/  IMAD.WIDE.U32 R4, R7, -0x2daee0ad, RZ ;  /* 0xd2511f5307047825 */ /* 0x000fe200078e00ff */
[----:B------:R-:W1:Y:S01]  /*55a0*/  SHFL.BFLY PT, R16, R147, 0x1, 0x1f ;  /* 0x0c201f0093107f89 */ /* 0x000e6200000e0000 */
[----:B------:R-:W-:Y:S02]  /*55b0*/  FMNMX.FTZ R3, R219, R3, !PT ;  /* 0x00000003db037209 */ /* 0x000fe40007810000 */
[----:B------:R-:W-:Y:S01]  /*55c0*/  IMAD.WIDE.U32 R6, R11, -0x2daee0ad, RZ ;  /* 0xd2511f530b067825 */ /* 0x000fe200078e00ff */
[----:B------:R-:W-:Y:S02]  /*55d0*/  LOP3.LUT R10, R13, UR11, R4, 0x96, !PT ;  /* 0x0000000b0d0a7c12 */ /* 0x000fe4000f8e9604 */
[----:B------:R-:W-:Y:S02]  /*55e0*/  FMNMX.FTZ R4, R191, R8, !PT ;  /* 0x00000008bf047209 */ /* 0x000fe40007810000 */
[----:B------:R-:W-:Y:S01]  /*55f0*/  LOP3.LUT R5, R5, UR7, R130, 0x96, !PT ;  /* 0x0000000705057c12 */ /* 0x000fe2000f8e9682 */
[----:B------:R-:W-:Y:S01]  /*5600*/  IMAD.WIDE.U32 R14, R10, -0x326172a9, RZ ;  /* 0xcd9e8d570a0e7825 */ /* 0x000fe200078e00ff */
[----:B------:R-:W-:-:S02]  /*5610*/  FMNMX.FTZ R3, R211, R3, !PT ;  /* 0x00000003d3037209 */ /* 0x000fc40007810000 */
[----:B------:R-:W-:Y:S02]  /*5620*/  LOP3.LUT R13, R7, UR7, R172, 0x96, !PT ;  /* 0x00000007070d7c12 */ /* 0x000fe4000f8e96ac */
[----:B------:R-:W-:Y:S01]  /*5630*/  FMNMX.FTZ R8, R190, R4, !PT ;  /* 0x00000004be087209 */ /* 0x000fe20007810000 */
[----:B------:R-:W-:Y:S01]  /*5640*/  IMAD.WIDE.U32 R4, R5, -0x326172a9, RZ ;  /* 0xcd9e8d5705047825 */ /* 0x000fe200078e00ff */
[----:B------:R-:W-:Y:S02]  /*5650*/  FMNMX.FTZ R7, R209, R3, !PT ;  /* 0x00000003d1077209 */ /* 0x000fe40007810000 */
[----:B------:R-:W-:Y:S02]  /*5660*/  LOP3.LUT R17, R89, UR11, R6, 0x96, !PT ;  /* 0x0000000b59117c12 */ /* 0x000fe4000f8e9606 */
[----:B------:R-:W-:Y:S02]  /*5670*/  FMNMX.FTZ R3, R245, R8, !PT ;  /* 0x00000008f5037209 */ /* 0x000fe40007810000 */
[----:B------:R-:W-:Y:S01]  /*5680*/  FMNMX.FTZ R6, R247, R7, !PT ;  /* 0x00000007f7067209 */ /* 0x000fe20007810000 */
[----:B------:R-:W-:Y:S01]  /*5690*/  IMAD.WIDE.U32 R100, R17, -0x326172a9, RZ ;  /* 0xcd9e8d5711647825 */ /* 0x000fe200078e00ff */
[----:B------:R-:W-:-:S02]  /*56a0*/  LOP3.LUT R8, R15, UR10, R4, 0x96, !PT ;  /* 0x0000000a0f087c12 */ /* 0x000fc4000f8e9604 */
[----:B------:R-:W-:Y:S02]  /*56b0*/  FMNMX.FTZ R4, R223, R3, !PT ;  /* 0x00000003df047209 */ /* 0x000fe40007810000 */
[----:B------:R-:W-:Y:S01]  /*56c0*/  FMNMX.FTZ R3, R227, R6, !PT ;  /* 0x00000006e3037209 */ /* 0x000fe20007810000 */
[----:B------:R-:W-:Y:S01]  /*56d0*/  IMAD.WIDE.U32 R18, R8, -0x2daee0ad, RZ ;  /* 0xd2511f5308127825 */ /* 0x000fe200078e00ff */
[----:B--2---:R-:W-:Y:S02]  /*56e0*/  FMNMX.FTZ R146, R9, R146, !PT ;  /* 0x0000009209927209 */ /* 0x004fe40007810000 */
[----:B------:R-:W-:Y:S01]  /*56f0*/  FMNMX.FTZ R4, R222, R4, !PT ;  /* 0x00000004de047209 */ /* 0x000fe20007810000 */
[----:B------:R-:W-:Y:S01]  /*5700*/  IMAD.WIDE.U32 R8, R13, -0x326172a9, RZ ;  /* 0xcd9e8d570d087825 */ /* 0x000fe200078e00ff */
[----:B------:R-:W-:Y:S02]  /*5710*/  FMNMX.FTZ R3, R225, R3, !PT ;  /* 0x00000003e1037209 */ /* 0x000fe40007810000 */
[----:B-1----:R-:W-:-:S02]  /*5720*/  FMNMX.FTZ R147, R147, R16, !PT ;  /* 0x0000001093937209 */ /* 0x002fc40007810000 */
[----:B------:R-:W-:Y:S01]  /*5730*/  LOP3.LUT R7, R5, UR6, R90, 0x96, !PT ;  /* 0x0000000605077c12 */ /* 0x000fe2000f8e965a */
[----:B------:R-:W1:Y:S01]  /*5740*/  SHFL.BFLY PT, R16, R146, 0x1, 0x1f ;  /* 0x0c201f0092107f89 */ /* 0x000e6200000e0000 */
[----:B------:R-:W-:Y:S02]  /*5750*/  FMNMX.FTZ R5, R221, R4, !PT ;  /* 0x00000004dd057209 */ /* 0x000fe40007810000 */
[----:B------:R-:W-:Y:S01]  /*5760*/  FMNMX.FTZ R4, R226, R3, !PT ;  /* 0x00000003e2047209 */ /* 0x000fe20007810000 */
[C---:B------:R-:W-:Y:S01]  /*5770*/  FMUL.FTZ R3, R147.reuse, UR16 ;  /* 0x0000001093037c20 */ /* 0x040fe20008410000 */
[----:B------:R-:W-:Y:S02]  /*5780*/  FSETP.NEU.FTZ.AND P0, PT, R147, -INF , PT ;  /* 0xff8000009300780b */ /* 0x000fe40003f1d000 */
[----:B------:R-:W-:Y:S02]  /*5790*/  FMNMX.FTZ R6, R242, R4, !PT ;  /* 0x00000004f2067209 */ /* 0x000fe40007810000 */
[----:B------:R-:W-:-:S02]  /*57a0*/  FSEL R21, R3, RZ, P0 ;  /* 0x000000ff03157208 */ /* 0x000fc40000000000 */
[----:B------:R-:W-:Y:S02]  /*57b0*/  FMNMX.FTZ R3, R246, R6, !PT ;  /* 0x00000006f6037209 */ /* 0x000fe40007810000 */
[----:B------:R-:W-:Y:S01]  /*57c0*/  FMNMX.FTZ R11, R238, R5, !PT ;  /* 0x00000005ee0b7209 */ /* 0x000fe20007810000 */
[----:B------:R-:W-:Y:S01]  /*57d0*/  IMAD.WIDE.U32 R4, R7, -0x2daee0ad, RZ ;  /* 0xd2511f5307047825 */ /* 0x000fe200078e00ff */
[----:B------:R-:W-:-:S03]  /*57e0*/  FMNMX.FTZ R3, R243, R3, !PT ;  /* 0x00000003f3037209 */ /* 0x000fc60007810000 */
[--C-:B------:R-:W-:Y:S01]  /*57f0*/  FFMA.FTZ R6, R59, UR16, -R21.reuse ;  /* 0x000000103b067c23 */ /* 0x100fe20008010815 */
[----:B------:R-:W-:Y:S02]  /*5800*/  FMNMX.FTZ R11, R239, R11, !PT ;  /* 0x0000000bef0b7209 */ /* 0x000fe40007810000 */
[----:B------:R-:W-:Y:S01]  /*5810*/  FMNMX.FTZ R10, R244, R3, !PT ;  /* 0x00000003f40a7209 */ /* 0x000fe20007810000 */
[--C-:B------:R-:W-:Y:S01]  /*5820*/  FFMA.FTZ R3, R64, UR16, -R21.reuse ;  /* 0x0000001040037c23 */ /* 0x100fe20008010815 */
[----:B------:R-:W-:Y:S01]  /*5830*/  LOP3.LUT R7, R5, UR9, R12, 0x96, !PT ;  /* 0x0000000905077c12 */ /* 0x000fe2000f8e960c */
[----:B------:R2:W-:Y:S01]  /*5840*/  MUFU.EX2 R167, R6 ;  /* 0x0000000600a77308 */ /* 0x0005e20000000800 */
[----:B------:R-:W-:Y:S01]  /*5850*/  LOP3.LUT R4, R19, UR5, R4, 0x96, !PT ;  /* 0x0000000513047c12 */ /* 0x000fe2000f8e9604 */
[----:B------:R-:W3:Y:S01]  /*5860*/  SHFL.BFLY PT, R13, R10, 0x2, 0x1f ;  /* 0x0c401f000a0d7f89 */ /* 0x000ee200000e0000 */
[----:B-1----:R-:W-:Y:S02]  /*5870*/  FMNMX.FTZ R146, R146, R16, !PT ;  /* 0x0000001092927209 */ /* 0x002fe40007810000 */
[----:B------:R-:W-:Y:S01]  /*5880*/  LOP3.LUT R19, R9, UR6, R102, 0x96, !PT ;  /* 0x0000000609137c12 */ /* 0x000fe2000f8e9666 */
[----:B------:R-:W-:Y:S01]  /*5890*/  IMAD.WIDE.U32 R4, R4, -0x326172a9, RZ ;  /* 0xcd9e8d5704047825 */ /* 0x000fe200078e00ff */
[----:B------:R-:W-:Y:S01]  /*58a0*/  FSETP.NEU.FTZ.AND P0, PT, R146, -INF , PT ;  /* 0xff8000009200780b */ /* 0x000fe20003f1d000 */
[----:B------:R1:W-:Y:S02]  /*58b0*/  MUFU.EX2 R251, R3 ;  /* 0x0000000300fb7308 */ /* 0x0003e40000000800 */
[----:B------:R-:W-:Y:S01]  /*58c0*/  FFMA.FTZ R9, R58, UR16, -R21 ;  /* 0x000000103a097c23 */ /* 0x000fe20008010815 */
[----:B------:R-:W-:-:S02]  /*58d0*/  FMNMX.FTZ R11, R240, R11, !PT ;  /* 0x0000000bf00b7209 */ /* 0x000fc40007810000 */
[----:B------:R-:W-:Y:S02]  /*58e0*/  SHF.R.U32.HI R12, RZ, 0x18, R4 ;  /* 0x00000018ff0c7819 */ /* 0x000fe40000011604 */
[----:B------:R-:W-:Y:S01]  /*58f0*/  LOP3.LUT R22, R101, UR10, R8, 0x96, !PT ;  /* 0x0000000a65167c12 */ /* 0x000fe2000f8e9608 */
[----:B------:R4:W-:Y:S01]  /*5900*/  MUFU.EX2 R160, R9 ;  /* 0x0000000900a07308 */ /* 0x0009e20000000800 */
[----:B--2---:R-:W-:Y:S01]  /*5910*/  IMAD.WIDE.U32 R6, R7, -0x326172a9, RZ ;  /* 0xcd9e8d5707067825 */ /* 0x004fe200078e00ff */
[----:B------:R-:W-:-:S04]  /*5920*/  FMNMX.FTZ R11, R241, R11, !PT ;  /* 0x0000000bf10b7209 */ /* 0x000fc80007810000 */
[----:B------:R-:W-:Y:S01]  /*5930*/  LOP3.LUT R14, R7, UR8, R14, 0x96, !PT ;  /* 0x00000008070e7c12 */ /* 0x000fe2000f8e960e */
[----:B------:R-:W2:Y:S01]  /*5940*/  SHFL.BFLY PT, R15, R11, 0x2, 0x1f ;  /* 0x0c401f000b0f7f89 */ /* 0x000ea200000e0000 */
[----:B------:R-:W-:Y:S01]  /*5950*/  SHF.R.U32.HI R7, RZ, 0x10, R4 ;  /* 0x00000010ff077819 */ /* 0x000fe20000011604 */
[----:B-1----:R-:W-:Y:S01]  /*5960*/  FFMA.FTZ R3, R57, UR16, -R21 ;  /* 0x0000001039037c23 */ /* 0x002fe20008010815 */
[----:B---3--:R-:W-:Y:S02]  /*5970*/  FMNMX.FTZ R16, R10, R13, !PT ;  /* 0x0000000d0a107209 */ /* 0x008fe40007810000 */
[----:B------:R-:W-:Y:S01]  /*5980*/  LOP3.LUT R7, R7, 0xff, RZ, 0xc0, !PT ;  /* 0x000000ff07077812 */ /* 0x000fe200078ec0ff */
[----:B------:R1:W3:Y:S03]  /*5990*/  MUFU.EX2 R156, R3 ;  /* 0x00000003009c7308 */ /* 0x0002e60000000800 */
[----:B------:R-:W-:-:S02]  /*59a0*/  PRMT R7, R7, 0x5410, R12 ;  /* 0x0000541007077816 */ /* 0x000fc4000000000c */
[----:B----4-:R-:W-:Y:S01]  /*59b0*/  LOP3.LUT R9, R4, 0xff, RZ, 0xc0, !PT ;  /* 0x000000ff04097812 */ /* 0x010fe200078ec0ff */
[----:B-1----:R-:W-:Y:S01]  /*59c0*/  FMUL.FTZ R3, R146, UR16 ;  /* 0x0000001092037c20 */ /* 0x002fe20008410000 */
[----:B--2---:R-:W-:Y:S02]  /*59d0*/  FMNMX.FTZ R17, R11, R15, !PT ;  /* 0x0000000f0b117209 */ /* 0x004fe40007810000 */
[----:B------:R-:W1:Y:S02]  /*59e0*/  SHFL.BFLY PT, R15, R16, 0x1, 0x1f ;  /* 0x0c201f00100f7f89 */ /* 0x000e6400000e0000 */
        /* <DEDUP_REMOVED lines=14> */
[----:B------:R-:W-:-:S04]  /*5ad0*/  SHF.R.U32.HI R2, RZ, 0x10, R3 ;  /* 0x00000010ff027819 */ /* 0x000fc80000011603 */
[----:B------:R-:W-:Y:S02]  /*5ae0*/  LOP3.LUT R5, R2, 0xff, RZ, 0xc0, !PT ;  /* 0x000000ff02057812 */ /* 0x000fe400078ec0ff */
[----:B-1----:R-:W-:Y:S01]  /*5af0*/  FMNMX.FTZ R148, R16, R15, !PT ;  /* 0x0000000f10947209 */ /* 0x002fe20007810000 */
        /* <DEDUP_REMOVED lines=16> */
[----:B--2---:R-:W-:Y:S01]  /*5c00*/  F2FP.F16.F32.PACK_AB R4, R157, R158 ;  /* 0x0000009e9d04723e */ /* 0x004fe200000000ff */
[----:B----4-:R-:W-:Y:S01]  /*5c10*/  IMAD.MOV.U32 R89, RZ, RZ, R169 ;  /* 0x000000ffff597224 */ /* 0x010fe200078e00a9 */
        /* <DEDUP_REMOVED lines=8> */
[----:B------:R-:W-:Y:S02]  /*5ca0*/  F2FP.F16.F32.PACK_AB R8, R169, R142 ;  /* 0x0000008ea908723e */ /* 0x000fe400000000ff */
        /* <DEDUP_REMOVED lines=38> */
[----:B------:R-:W-:Y:S01]  /*5f10*/  FFMA.FTZ R3, R75, UR16, -R20 ;  /* 0x000000104b037c23 */ /* 0x000fe20008010814 */
[C---:B------:R-:W-:Y:S02]  /*5f20*/  HMMA.16816.F32 R24, R4.reuse, R94, RZ ;  /* 0x0000005e0418723c */ /* 0x040fe400000018ff */
[----:B------:R-:W-:Y:S01]  /*5f30*/  PRMT R14, R2, 0x5410, R10 ;  /* 0x00005410020e7816 */ /* 0x000fe2000000000a */
[----:B------:R1:W2:Y:S01]  /*5f40*/  MUFU.EX2 R165, R3 ;  /* 0x0000000300a57308 */ /* 0x0002a20000000800 */
[----:B------:R-:W-:Y:S02]  /*5f50*/  FFMA.FTZ R2, R104, UR16, -R20 ;  /* 0x0000001068027c23 */ /* 0x000fe40008010814 */
[----:B------:R-:W3:Y:S01]  /*5f60*/  LDSM.16.MT88.4 R104, [R212+0x9400] ;  /* 0x00940000d468783b */ /* 0x000ee20000004200 */
[----:B------:R-:W-:Y:S04]  /*5f70*/  HMMA.16816.F32 R72, R4, R86, RZ ;  /* 0x000000560448723c */ /* 0x000fe800000018ff */
[----:B------:R4:W5:Y:S01]  /*5f80*/  MUFU.EX2 R17, R2 ;  /* 0x0000000200117308 */ /* 0x0009620000000800 */
[----:B-1----:R-:W-:Y:S01]  /*5f90*/  FMUL.FTZ R3, R149, UR16 ;  /* 0x0000001095037c20 */ /* 0x002fe20008410000 */
[----:B--2---:R-:W-:-:S04]  /*5fa0*/  F2FP.F16.F32.PACK_AB R8, R165, R159 ;  /* 0x0000009fa508723e */ /* 0x004fc800000000ff */
[----:B------:R-:W-:Y:S02]  /*5fb0*/  FSEL R15, R3, RZ, P0 ;  /* 0x000000ff030f7208 */ /* 0x000fe40000000000 */
[----:B------:R-:W-:Y:S02]  /*5fc0*/  LOP3.LUT R11, R11, R8, RZ, 0xc0, !PT ;  /* 0x000000080b0b7212 */ /* 0x000fe400078ec0ff */
[----:B----4-:R-:W-:Y:S01]  /*5fd0*/  HSET2.LE.AND R2, R13, R0, PT ;  /* 0x000000000d027233 */ /* 0x010fe20003803000 */
[--C-:B------:R-:W-:Y:S01]  /*5fe0*/  FFMA.FTZ R3, R116, UR16, -R15.reuse ;  /* 0x0000001074037c23 */ /* 0x100fe2000801080f */
[----:B------:R-:W-:Y:S01]  /*5ff0*/  LOP3.LUT R8, R9, R12, RZ, 0xc0, !PT ;  /* 0x0000000c09087212 */ /* 0x000fe200078ec0ff */
[--C-:B------:R-:W-:Y:S01]  /*6000*/  FFMA.FTZ R12, R135, UR16, -R15.reuse ;  /* 0x00000010870c7c23 */ /* 0x100fe2000801080f */
[----:B------:R-:W-:Y:S01]  /*6010*/  FSETP.NEU.FTZ.AND P0, PT, R148, -INF , PT ;  /* 0xff8000009400780b */ /* 0x000fe20003f1d000 */
[----:B------:R1:W-:Y:S01]  /*6020*/  MUFU.EX2 R162, R3 ;  /* 0x0000000300a27308 */ /* 0x0003e20000000800 */
[----:B------:R-:W-:-:S07]  /*6030*/  FFMA.FTZ R4, R136, UR16, -R15 ;  /* 0x0000001088047c23 */ /* 0x000fce000801080f */
[----:B------:R2:W-:Y:S08]  /*6040*/  MUFU.EX2 R143, R12 ;  /* 0x0000000c008f7308 */ /* 0x0005f00000000800 */
[----:B------:R4:W-:Y:S01]  /*6050*/  MUFU.EX2 R13, R4 ;  /* 0x00000004000d7308 */ /* 0x0009e20000000800 */
[----:B-1----:R-:W-:-:S04]  /*6060*/  F2FP.F16.F32.PACK_AB R3, R161, R166 ;  /* 0x000000a6a103723e */ /* 0x002fc800000000ff */
[----:B------:R-:W-:Y:S01]  /*6070*/  LOP3.LUT R10, R2, R3, RZ, 0xc0, !PT ;  /* 0x00000003020a7212 */ /* 0x000fe200078ec0ff */
[----:B------:R-:W-:Y:S01]  /*6080*/  FFMA.FTZ R2, R117, UR16, -R15 ;  /* 0x0000001075027c23 */ /* 0x000fe2000801080f */
[----:B-----5:R-:W-:Y:S01]  /*6090*/  F2FP.F16.F32.PACK_AB R3, R17, R168 ;  /* 0x000000a81103723e */ /* 0x020fe200000000ff */
[----:B------:R-:W1:Y:S01]  /*60a0*/  LDSM.16.MT88.4 R116, [R212+0xb400] ;  /* 0x00b40000d474783b */ /* 0x000e620000004200 */
[----:B--2---:R-:W-:Y:S01]  /*60b0*/  FMUL.FTZ R12, R148, UR16 ;  /* 0x00000010940c7c20 */ /* 0x004fe20008410000 */
[----:B------:R2:W5:Y:S04]  /*60c0*/  MUFU.EX2 R23, R2 ;  /* 0x0000000200177308 */ /* 0x0005680000000800 */
[----:B------:R-:W-:-:S05]  /*60d0*/  FSEL R16, R12, RZ, P0 ;  /* 0x000000ff0c107208 */ /* 0x000fca0000000000 */
[--C-:B----4-:R-:W-:Y:S01]  /*60e0*/  FFMA.FTZ R4, R139, UR16, -R16.reuse ;  /* 0x000000108b047c23 */ /* 0x110fe20008010810 */
[----:B------:R-:W-:Y:S01]  /*60f0*/  FFMA.FTZ R6, R138, UR16, -R16 ;  /* 0x000000108a067c23 */ /* 0x000fe20008010810 */
[----:B--2---:R-:W-:Y:S01]  /*6100*/  HSET2.LE.AND R2, R14, R0, PT ;  /* 0x000000000e027233 */ /* 0x004fe20003803000 */
[----:B-----5:R-:W-:Y:S02]  /*6110*/  IMAD.MOV.U32 R135, RZ, RZ, R23 ;  /* 0x000000ffff877224 */ /* 0x020fe400078e0017 */
[----:B------:R-:W-:Y:S02]  /*6120*/  IMAD.WIDE.U32 R22, R22, -0x2daee0ad, RZ ;  /* 0xd2511f5316167825 */ /* 0x000fe400078e00ff */
[----:B------:R-:W-:Y:S02]  /*6130*/  LOP3.LUT R9, R2, R3, RZ, 0xc0, !PT ;  /* 0x0000000302097212 */ /* 0x000fe400078ec0ff */
[----:B------:R-:W-:-:S03]  /*6140*/  IMAD.WIDE.U32 R2, R19, -0x2daee0ad, RZ ;  /* 0xd2511f5313027825 */ /* 0x000fc600078e00ff */
[----:B------:R-:W-:Y:S02]  /*6150*/  LOP3.LUT R2, R23, UR5, R2, 0x96, !PT ;  /* 0x0000000517027c12 */ /* 0x000fe4000f8e9602 */
[C---:B------:R-:W-:Y:S01]  /*6160*/  HMMA.16816.F32 R200, R8.reuse, R112, R40 ;  /* 0x0000007008c8723c */ /* 0x040fe20000001828 */
[----:B------:R-:W-:Y:S01]  /*6170*/  LOP3.LUT R5, R3, UR9, R88, 0x96, !PT ;  /* 0x0000000903057c12 */ /* 0x000fe2000f8e9658 */
[----:B------:R2:W-:Y:S01]  /*6180*/  MUFU.EX2 R42, R4 ;  /* 0x00000004002a7308 */ /* 0x0005e20000000800 */
[----:B------:R-:W-:Y:S02]  /*6190*/  IMAD.MOV.U32 R88, RZ, RZ, R168 ;  /* 0x000000ffff587224 */ /* 0x000fe400078e00a8 */
[----:B------:R-:W-:Y:S01]  /*61a0*/  IMAD.WIDE.U32 R2, R2, -0x326172a9, RZ ;  /* 0xcd9e8d5702027825 */ /* 0x000fe200078e00ff */
[C---:B------:R-:W-:Y:S03]  /*61b0*/  HMMA.16816.F32 R196, R8.reuse, R108, R28 ;  /* 0x0000006c08c4723c */ /* 0x040fe6000000181c */
[----:B------:R-:W-:Y:S01]  /*61c0*/  IMAD.WIDE.U32 R18, R5, -0x326172a9, RZ ;  /* 0xcd9e8d5705127825 */ /* 0x000fe200078e00ff */
[----:B------:R-:W-:Y:S01]  /*61d0*/  SHF.R.U32.HI R7, RZ, 0x18, R2 ;  /* 0x00000018ff077819 */ /* 0x000fe20000011602 */
[----:B------:R-:W-:Y:S01]  /*61e0*/  MUFU.EX2 R40, R6 ;  /* 0x0000000600287308 */ /* 0x000fe20000000800 */
[C---:B------:R-:W-:Y:S01]  /*61f0*/  LOP3.LUT R5, R2.reuse, 0xffff, RZ, 0xc0, !PT ;  /* 0x0000ffff02057812 */ /* 0x040fe200078ec0ff */
[----:B---3--:R-:W-:Y:S01]  /*6200*/  HMMA.16816.F32 R204, R8, R104, R60 ;  /* 0x0000006808cc723c */ /* 0x008fe2000000183c */
[----:B------:R-:W-:Y:S01]  /*6210*/  LOP3.LUT R12, R2, 0xff, RZ, 0xc0, !PT ;  /* 0x000000ff020c7812 */ /* 0x000fe200078ec0ff */
[----:B------:R-:W-:Y:S01]  /*6220*/  IMAD.MOV.U32 R43, RZ, RZ, R164 ;  /* 0x000000ffff2b7224 */ /* 0x000fe200078e00a4 */
[----:B------:R-:W-:Y:S01]  /*6230*/  SHF.R.U32.HI R5, RZ, 0x8, R5 ;  /* 0x00000008ff057819 */ /* 0x000fe20000011605 */
[----:B------:R-:W-:-:S02]  /*6240*/  IMAD.MOV.U32 R31, RZ, RZ, R163 ;  /* 0x000000ffff1f7224 */ /* 0x000fc400078e00a3 */
[----:B--2---:R-:W-:Y:S01]  /*6250*/  FFMA.FTZ R4, R137, UR16, -R16 ;  /* 0x0000001089047c23 */ /* 0x004fe20008010810 */
[----:B------:R-:W-:Y:S01]  /*6260*/  PRMT R12, R12, 0x5410, R5 ;  /* 0x000054100c0c7816 */ /* 0x000fe20000000005 */
[----:B------:R-:W-:Y:S01]  /*6270*/  IMAD.MOV.U32 R63, RZ, RZ, R13 ;  /* 0x000000ffff3f7224 */ /* 0x000fe200078e000d */
[C---:B------:R-:W-:Y:S01]  /*6280*/  HMMA.16816.F32 R168, R8.reuse, R110, R72 ;  /* 0x0000006e08a8723c */ /* 0x040fe20000001848 */
[----:B------:R2:W3:Y:S01]  /*6290*/  MUFU.EX2 R28, R4 ;  /* 0x00000004001c7308 */ /* 0x0004e20000000800 */
        /* <DEDUP_REMOVED lines=8> */
[----:B--2---:R-:W-:-:S05]  /*6320*/  SHF.R.U32.HI R4, RZ, 0x10, R2 ;  /* 0x00000010ff047819 */ /* 0x004fca0000011602 */
[C---:B-1----:R-:W-:Y:S01]  /*6330*/  HMMA.16816.F32 R184, R8.reuse, R116, R36 ;  /* 0x0000007408b8723c */ /* 0x042fe20000001824 */
[----:B------:R-:W-:Y:S01]  /*6340*/  LOP3.LUT R2, R3, UR15, R18, 0x96, !PT ;  /* 0x0000000f03027c12 */ /* 0x000fe2000f8e9612 */
[----:B------:R-:W-:Y:S01]  /*6350*/  IMAD.MOV.U32 R51, RZ, RZ, R161 ;  /* 0x000000ffff337224 */ /* 0x000fe200078e00a1 */
[----:B------:R-:W-:Y:S01]  /*6360*/  LOP3.LUT R4, R4, 0xff, RZ, 0xc0, !PT ;  /* 0x000000ff04047812 */ /* 0x000fe200078ec0ff */
[----:B------:R-:W-:Y:S01]  /*6370*/  IMAD.MOV.U32 R50, RZ, RZ, R160 ;  /* 0x000000ffff327224 */ /* 0x000fe200078e00a0 */
[----:B------:R-:W-:Y:S01]  /*6380*/  LOP3.LUT R3, R2, 0xffff, RZ, 0xc0, !PT ;  /* 0x0000ffff02037812 */ /* 0x000fe200078ec0ff */
[C---:B------:R-:W-:Y:S01]  /*6390*/  HMMA.16816.F32 R180, R8.reuse, R124, R32 ;  /* 0x0000007c08b4723c */ /* 0x040fe20000001820 */
[----:B------:R-:W-:Y:S01]  /*63a0*/  PRMT R14, R4, 0x5410, R7 ;  /* 0x00005410040e7816 */ /* 0x000fe20000000007 */
[----:B------:R-:W-:Y:S01]  /*63b0*/  FFMA.FTZ R4, R155, UR16, -R16 ;  /* 0x000000109b047c23 */ /* 0x000fe20008010810 */
[--C-:B------:R-:W-:Y:S01]  /*63c0*/  SHF.R.U32.HI R6, RZ, 0x10, R2.reuse ;  /* 0x00000010ff067819 */ /* 0x100fe20000011602 */
[----:B------:R-:W-:Y:S01]  /*63d0*/  IMAD.MOV.U32 R155, RZ, RZ, R159 ;  /* 0x000000ffff9b7224 */ /* 0x000fe200078e009f */
[----:B------:R-:W-:Y:S01]  /*63e0*/  LOP3.LUT R13, R2, 0xff, RZ, 0xc0, !PT ;  /* 0x000000ff020d7812 */ /* 0x000fe200078ec0ff */
[----:B------:R1:W2:Y:S01]  /*63f0*/  MUFU.EX2 R41, R4 ;  /* 0x0000000400297308 */ /* 0x0002a20000000800 */
[----:B------:R-:W-:Y:S01]  /*6400*/  SHF.R.U32.HI R7, RZ, 0x8, R3 ;  /* 0x00000008ff077819 */ /* 0x000fe20000011603 */
[C---:B------:R-:W-:Y:S01]  /*6410*/  HMMA.16816.F32 R176, R8.reuse, R114, R52 ;  /* 0x0000007208b0723c */ /* 0x040fe20000001834 */
[----:B------:R-:W-:Y:S01]  /*6420*/  SHF.R.U32.HI R5, RZ, 0x18, R2 ;  /* 0x00000018ff057819 */ /* 0x000fe20000011602 */
[----:B---3--:R-:W-:Y:S01]  /*6430*/  IMAD.MOV.U32 R73, RZ, RZ, R28 ;  /* 0x000000ffff497224 */ /* 0x008fe200078e001c */
[----:B------:R-:W-:Y:S01]  /*6440*/  HSET2.LE.AND R2, R12, R0, PT ;  /* 0x000000000c027233 */ /* 0x000fe20003803000 */
[----:B------:R-:W-:Y:S01]  /*6450*/  IMAD.MOV.U32 R49, RZ, RZ, R61 ;  /* 0x000000ffff317224 */ /* 0x000fe200078e003d */
[----:B------:R-:W-:Y:S01]  /*6460*/  F2FP.F16.F32.PACK_AB R3, R63, R143 ;  /* 0x0000008f3f03723e */ /* 0x000fe200000000ff */
[----:B------:R-:W-:Y:S01]  /*6470*/  HMMA.16816.F32 R160, R8, R122, R64 ;  /* 0x0000007a08a0723c */ /* 0x000fe20000001840 */
[----:B------:R-:W-:Y:S01]  /*6480*/  PRMT R7, R13, 0x5410, R7 ;  /* 0x000054100d077816 */ /* 0x000fe20000000007 */
[----:B------:R-:W-:-:S04]  /*6490*/  IMAD.MOV.U32 R48, RZ, RZ, R62 ;  /* 0x000000ffff307224 */ /* 0x000fc800078e003e */
[C---:B------:R-:W-:Y:S01]  /*64a0*/  HMMA.16816.F32 R136, R8.reuse, R126, R24 ;  /* 0x0000007e0888723c */ /* 0x040fe20000001818 */
[----:B-1----:R-:W-:Y:S02]  /*64b0*/  LOP3.LUT R4, R6, 0xff, RZ, 0xc0, !PT ;  /* 0x000000ff06047812 */ /* 0x002fe400078ec0ff */
[----:B------:R-:W-:Y:S02]  /*64c0*/  LOP3.LUT R6, R2, R3, RZ, 0xc0, !PT ;  /* 0x0000000302067212 */ /* 0x000fe400078ec0ff */
[----:B------:R-:W-:Y:S02]  /*64d0*/  PRMT R12, R4, 0x5410, R5 ;  /* 0x00005410040c7816 */ /* 0x000fe40000000005 */
[--C-:B------:R-:W-:Y:S01]  /*64e0*/  HSET2.LE.AND R2, R14, R0.reuse, PT ;  /* 0x000000000e027233 */ /* 0x100fe20003803000 */
[----:B------:R-:W-:Y:S01]  /*64f0*/  IMAD.MOV.U32 R14, RZ, RZ, R158 ;  /* 0x000000ffff0e7224 */ /* 0x000fe200078e009e */
[----:B------:R-:W-:Y:S01]  /*6500*/  HSET2.LE.AND R4, R7, R0, PT ;  /* 0x0000000007047233 */ /* 0x000fe20003803000 */
[----:B------:R-:W-:Y:S01]  /*6510*/  HMMA.16816.F32 R156, R8, R118, R56 ;  /* 0x00000076089c723c */ /* 0x000fe20000001838 */
[----:B------:R-:W-:-:S02]  /*6520*/  F2FP.F16.F32.PACK_AB R3, R40, R28 ;  /* 0x0000001c2803723e */ /* 0x000fc400000000ff */
[----:B------:R-:W-:Y:S02]  /*6530*/  F2FP.F16.F32.PACK_AB R5, R135, R74 ;  /* 0x0000004a8705723e */ /* 0x000fe400000000ff */
[----:B------:R-:W-:Y:S02]  /*6540*/  HSET2.LE.AND R12, R12, R0, PT ;  /* 0x000000000c0c7233 */ /* 0x000fe40003803000 */
[----:B--2---:R-:W-:Y:S01]  /*6550*/  F2FP.F16.F32.PACK_AB R13, R41, R42 ;  /* 0x0000002a290d723e */ /* 0x004fe200000000ff */
[----:B------:R-:W-:Y:S01]  /*6560*/  IMAD.MOV.U32 R8, RZ, RZ, R31 ;  /* 0x000000ffff087224 */ /* 0x000fe200078e001f */
[----:B------:R-:W-:Y:S01]  /*6570*/  LOP3.LUT R7, R2, R3, RZ, 0xc0, !PT ;  /* 0x0000000302077212 */ /* 0x000fe200078ec0ff */
[----:B------:R-:W-:Y:S01]  /*6580*/  FFMA.FTZ R2, R210, UR16, -R15 ;  /* 0x00000010d2027c23 */ /* 0x000fe2000801080f */
[----:B------:R-:W-:Y:S01]  /*6590*/  LOP3.LUT R4, R4, R5, RZ, 0xc0, !PT ;  /* 0x0000000504047212 */ /* 0x000fe200078ec0ff */
[----:B------:R-:W-:Y:S01]  /*65a0*/  IMAD.MOV.U32 R10, RZ, RZ, R43 ;  /* 0x000000ffff0a7224 */ /* 0x000fe200078e002b */
[----:B------:R-:W-:Y:S01]  /*65b0*/  LOP3.LUT R5, R12, R13, RZ, 0xc0, !PT ;  /* 0x0000000d0c057212 */ /* 0x000fe200078ec0ff */
[----:B------:R1:W-:Y:S01]  /*65c0*/  MUFU.EX2 R101, R2 ;  /* 0x0000000200657308 */ /* 0x0003e20000000800 */
[----:B------:R-:W-:Y:S01]  /*65d0*/  LOP3.LUT R3, R19, UR8, R100, 0x96, !PT ;  /* 0x0000000813037c12 */ /* 0x000fe2000f8e9664 */
[----:B------:R-:W-:-:S02]  /*65e0*/  IMAD.MOV.U32 R9, RZ, RZ, R60 ;  /* 0x000000ffff097224 */ /* 0x000fc400078e003c */
[----:B------:R-:W-:Y:S02]  /*65f0*/  IMAD.MOV.U32 R100, RZ, RZ, R42 ;  /* 0x000000ffff647224 */ /* 0x000fe400078e002a */
[C---:B------:R-:W-:Y:S01]  /*6600*/  HMMA.16816.F32 R36, R4.reuse, R68, RZ ;  /* 0x000000440424723c */ /* 0x040fe200000018ff */
[----:B------:R-:W-:Y:S02]  /*6610*/  IMAD.MOV.U32 R13, RZ, RZ, R41 ;  /* 0x000000ffff0d7224 */ /* 0x000fe400078e0029 */
[----:B------:R-:W-:Y:S02]  /*6620*/  IMAD.MOV.U32 R12, RZ, RZ, R40 ;  /* 0x000000ffff0c7224 */ /* 0x000fe400078e0028 */
[----:B------:R-:W-:Y:S01]  /*6630*/  IMAD.MOV.U32 R11, RZ, RZ, R63 ;  /* 0x000000ffff0b7224 */ /* 0x000fe200078e003f */
[----:B------:R-:W-:Y:S01]  /*6640*/  HMMA.16816.F32 R52, R4, R70, RZ ;  /* 0x000000460434723c */ /* 0x000fe200000018ff */
[----:B-1----:R-:W-:-:S05]  /*6650*/  FFMA.FTZ R2, R208, UR16, -R15 ;  /* 0x00000010d0027c23 */ /* 0x002fca000801080f */
[C---:B------:R-:W-:Y:S01]  /*6660*/  HMMA.16816.F32 R44, R4.reuse, R92, RZ ;  /* 0x0000005c042c723c */ /* 0x040fe200000018ff */
[----:B------:R-:W-:Y:S01]  /*6670*/  IMAD.MOV.U32 R208, RZ, RZ, R8 ;  /* 0x000000ffffd07224 */ /* 0x000fe200078e0008 */
[----:B------:R1:W-:Y:S04]  /*6680*/  MUFU.EX2 R19, R2 ;  /* 0x0000000200137308 */ /* 0x0003e80000000800 */
[C---:B------:R-:W-:Y:S06]  /*6690*/  HMMA.16816.F32 R32, R4.reuse, R76, RZ ;  /* 0x0000004c0420723c */ /* 0x040fec00000018ff */
[C---:B------:R-:W-:Y:S06]  /*66a0*/  HMMA.16816.F32 R56, R4.reuse, R78, RZ ;  /* 0x0000004e0438723c */ /* 0x040fec00000018ff */
[----:B------:R-:W-:Y:S01]  /*66b0*/  HMMA.16816.F32 R28, R4, R84, RZ ;  /* 0x00000054041c723c */ /* 0x000fe200000018ff */
[----:B-1----:R-:W-:-:S05]  /*66c0*/  IMAD.WIDE.U32 R2, R3, -0x2daee0ad, RZ ;  /* 0xd2511f5303027825 */ /* 0x002fca00078e00ff */
[----:B------:R-:W-:Y:S01]  /*66d0*/  HMMA.16816.F32 R60, R4, R86, RZ ;  /* 0x00000056043c723c */ /* 0x000fe200000018ff */
[----:B------:R-:W-:-:S05]  /*66e0*/  LOP3.LUT R8, R2, 0xff, RZ, 0xc0, !PT ;  /* 0x000000ff02087812 */ /* 0x000fca00078ec0ff */
[C---:B------:R-:W-:Y:S06]  /*66f0*/  HMMA.16816.F32 R24, R4.reuse, R80, RZ ;  /* 0x000000500418723c */ /* 0x040fec00000018ff */
[C---:B------:R-:W-:Y:S06]  /*6700*/  HMMA.16816.F32 R64, R4.reuse, R82, RZ ;  /* 0x000000520440723c */ /* 0x040fec00000018ff */
[C---:B------:R-:W-:Y:S06]  /*6710*/  HMMA.16816.F32 R40, R4.reuse, R96, RZ ;  /* 0x000000600428723c */ /* 0x040fec00000018ff */
[----:B------:R-:W-:Y:S01]  /*6720*/  HMMA.16816.F32 R68, R4, R98, RZ ;  /* 0x000000620444723c */ /* 0x000fe200000018ff */
[----:B------:R-:W-:-:S02]  /*6730*/  IMAD.MOV.U32 R97, RZ, RZ, R50 ;  /* 0x000000ffff617224 */ /* 0x000fc400078e0032 */
[----:B------:R-:W-:-:S03]  /*6740*/  IMAD.MOV.U32 R96, RZ, RZ, R51 ;  /* 0x000000ffff607224 */ /* 0x000fc600078e0033 */
[----:B------:R-:W-:Y:S07]  /*6750*/  HMMA.16816.F32 R92, R4, R94, RZ ;  /* 0x0000005e045c723c */ /* 0x000fee00000018ff */
[--C-:B------:R-:W-:Y:S01]  /*6760*/  FFMA.FTZ R4, R191, UR16, -R15.reuse ;  /* 0x00000010bf047c23 */ /* 0x100fe2000801080f */
[--C-:B------:R-:W-:Y:S01]  /*6770*/  SHF.R.U32.HI R7, RZ, 0x10, R2.reuse ;  /* 0x00000010ff077819 */ /* 0x100fe20000011602 */
[----:B------:R-:W-:Y:S01]  /*6780*/  FFMA.FTZ R5, R190, UR16, -R15 ;  /* 0x00000010be057c23 */ /* 0x000fe2000801080f */
[----:B------:R-:W-:Y:S01]  /*6790*/  SHF.R.U32.HI R6, RZ, 0x18, R2 ;  /* 0x00000018ff067819 */ /* 0x000fe20000011602 */
[----:B------:R1:W-:Y:S01]  /*67a0*/  MUFU.EX2 R210, R4 ;  /* 0x0000000400d27308 */ /* 0x0003e20000000800 */
[----:B------:R-:W-:-:S02]  /*67b0*/  IMAD.MOV.U32 R190, RZ, RZ, R12 ;  /* 0x000000ffffbe7224 */ /* 0x000fc400078e000c */
[----:B------:R-:W-:-:S05]  /*67c0*/  IMAD.MOV.U32 R12, RZ, RZ, R251 ;  /* 0x000000ffff0c7224 */ /* 0x000fca00078e00fb */
[----:B------:R2:W3:Y:S01]  /*67d0*/  MUFU.EX2 R50, R5 ;  /* 0x0000000500327308 */ /* 0x0004e20000000800 */
[----:B-1----:R-:W-:Y:S02]  /*67e0*/  LOP3.LUT R4, R3, UR4, R22, 0x96, !PT ;  /* 0x0000000403047c12 */ /* 0x002fe4000f8e9616 */
[----:B------:R-:W-:-:S04]  /*67f0*/  LOP3.LUT R3, R2, 0xffff, RZ, 0xc0, !PT ;  /* 0x0000ffff02037812 */ /* 0x000fc800078ec0ff */
[----:B------:R-:W-:Y:S01]  /*6800*/  SHF.R.U32.HI R2, RZ, 0x8, R3 ;  /* 0x00000008ff027819 */ /* 0x000fe20000011603 */
[----:B------:R-:W-:Y:S01]  /*6810*/  FFMA.FTZ R3, R211, UR16, -R16 ;  /* 0x00000010d3037c23 */ /* 0x000fe20008010810 */
[----:B--2---:R-:W-:Y:S02]  /*6820*/  SHF.R.U32.HI R5, RZ, 0x18, R4 ;  /* 0x00000018ff057819 */ /* 0x004fe40000011604 */
        /* <DEDUP_REMOVED lines=13> */
[----:B------:R-:W-:Y:S01]  /*6900*/  PRMT R4, R6, 0x5410, R4 ;  /* 0x0000541006047816 */ /* 0x000fe20000000004 */
[----:B------:R-:W-:Y:S01]  /*6910*/  IMAD.MOV.U32 R220, RZ, RZ, R9 ;  /* 0x000000ffffdc7224 */ /* 0x000fe200078e0009 */
        /* <DEDUP_REMOVED lines=19> */
[C---:B------:R-:W-:Y:S01]  /*6a50*/  HMMA.16816.F32 R84, R4.reuse, R108, R28 ;  /* 0x0000006c0454723c */ /* 0x040fe2000000181c */
[----:B------:R-:W1:Y:S03]  /*6a60*/  LDSM.16.MT88.4 R28, [R214+0x9800] ;  /* 0x00980000d61c783b */ /* 0x000e660000004200 */
        /* <DEDUP_REMOVED lines=16> */
[----:B------:R-:W-:Y:S01]  /*6b70*/  HMMA.16816.F32 R128, R4, R124, R44 ;  /* 0x0000007c0480723c */ /* 0x000fe2000000182c */
[----:B------:R-:W-:-:S04]  /*6b80*/  IMAD.WIDE.U32 R2, R3, -0x326172a9, RZ ;  /* 0xcd9e8d5703027825 */ /* 0x000fc800078e00ff */
[----:B------:R-:W-:Y:S01]  /*6b90*/  FFMA.FTZ R9, R224, UR16, -R21 ;  /* 0x00000010e0097c23 */ /* 0x000fe20008010815 */
[----:B------:R-:W-:Y:S01]  /*6ba0*/  LDSM.16.MT88.4 R44, [R212+0xb800] ;  /* 0x00b80000d42c783b */ /* 0x000fe20000004200 */
[----:B------:R-:W-:Y:S02]  /*6bb0*/  IMAD.MOV.U32 R120, RZ, RZ, R142 ;  /* 0x000000ffff787224 */ /* 0x000fe400078e008e */
[----:B------:R2:W-:Y:S01]  /*6bc0*/  MUFU.EX2 R251, R9 ;  /* 0x0000000900fb7308 */ /* 0x0005e20000000800 */
[----:B------:R-:W-:Y:S01]  /*6bd0*/  IMAD.MOV.U32 R125, RZ, RZ, R208 ;  /* 0x000000ffff7d7224 */ /* 0x000fe200078e00d0 */
[----:B------:R-:W-:Y:S01]  /*6be0*/  LOP3.LUT R3, R3, UR6, R90, 0x96, !PT ;  /* 0x0000000603037c12 */ /* 0x000fe2000f8e965a */
[----:B------:R-:W-:Y:S01]  /*6bf0*/  IMAD.MOV.U32 R208, RZ, RZ, R11 ;  /* 0x000000ffffd07224 */ /* 0x000fe200078e000b */
[----:B------:R-:W-:Y:S01]  /*6c00*/  HMMA.16816.F32 R140, R4, R116, R40 ;  /* 0x00000074048c723c */ /* 0x000fe20000001828 */
[----:B------:R-:W-:Y:S02]  /*6c10*/  IMAD.MOV.U32 R124, RZ, RZ, R13 ;  /* 0x000000ffff7c7224 */ /* 0x000fe400078e000d */
[----:B------:R-:W-:-:S02]  /*6c20*/  IMAD.MOV.U32 R13, RZ, RZ, R48 ;  /* 0x000000ffff0d7224 */ /* 0x000fc400078e0030 */
[----:B------:R-:W-:Y:S01]  /*6c30*/  IMAD.MOV.U32 R11, RZ, RZ, R49 ;  /* 0x000000ffff0b7224 */ /* 0x000fe200078e0031 */
[----:B------:R-:W-:Y:S01]  /*6c40*/  HMMA.16816.F32 R60, R4, R110, R60 ;  /* 0x0000006e043c723c */ /* 0x000fe2000000183c */
[----:B------:R-:W-:-:S04]  /*6c50*/  IMAD.WIDE.U32 R48, R10, -0x326172a9, RZ ;  /* 0xcd9e8d570a307825 */ /* 0x000fc800078e00ff */
[----:B------:R-:W-:Y:S01]  /*6c60*/  FFMA.FTZ R10, R152, UR16, -R21 ;  /* 0x00000010980a7c23 */ /* 0x000fe20008010815 */
[----:B------:R-:W-:-:S03]  /*6c70*/  IMAD.MOV.U32 R112, RZ, RZ, R210 ;  /* 0x000000ffff707224 */ /* 0x000fc600078e00d2 */
[----:B------:R-:W3:Y:S01]  /*6c80*/  MUFU.EX2 R224, R10 ;  /* 0x0000000a00e07308 */ /* 0x000ee20000000800 */
[----:B--2---:R-:W-:Y:S01]  /*6c90*/  LOP3.LUT R9, R49, UR10, R2, 0x96, !PT ;  /* 0x0000000a31097c12 */ /* 0x004fe2000f8e9602 */
[----:B------:R-:W-:Y:S01]  /*6ca0*/  IMAD.WIDE.U32 R2, R3, -0x2daee0ad, RZ ;  /* 0xd2511f5303027825 */ /* 0x000fe200078e00ff */
[----:B------:R-:W-:Y:S01]  /*6cb0*/  HMMA.16816.F32 R80, R4, R104, R36 ;  /* 0x000000680450723c */ /* 0x000fe20000001824 */
[----:B------:R-:W2:Y:S02]  /*6cc0*/  LDSM.16.MT88.4 R36, [R214+0xa800] ;  /* 0x00a80000d624783b */ /* 0x000ea40000004200 */
        /* <DEDUP_REMOVED lines=8> */
[----:B------:R-:W-:Y:S01]  /*6d50*/  HMMA.16816.F32 R104, R4, R106, R52 ;  /* 0x0000006a0468723c */ /* 0x000fe20000001834 */
[----:B------:R-:W5:Y:S01]  /*6d60*/  LDSM.16.MT88.4 R52, [R214+0xb800] ;  /* 0x00b80000d634783b */ /* 0x000f620000004200 */
[----:B------:R-:W-:-:S04]  /*6d70*/  IMAD.WIDE.U32 R2, R2, -0x326172a9, RZ ;  /* 0xcd9e8d5702027825 */ /* 0x000fc800078e00ff */
[----:B------:R-:W-:Y:S01]  /*6d80*/  IMAD.MOV.U32 R43, RZ, RZ, R211 ;  /* 0x000000ffff2b7224 */ /* 0x000fe200078e00d3 */
[----:B------:R1:W-:Y:S01]  /*6d90*/  MUFU.EX2 R219, R8 ;  /* 0x0000000800db7308 */ /* 0x0003e20000000800 */
[C---:B------:R-:W-:Y:S01]  /*6da0*/  LOP3.LUT R18, R2.reuse, 0xff, RZ, 0xc0, !PT ;  /* 0x000000ff02127812 */ /* 0x040fe200078ec0ff */
[----:B------:R-:W-:Y:S01]  /*6db0*/  IMAD.MOV.U32 R117, RZ, RZ, R11 ;  /* 0x000000ffff757224 */ /* 0x000fe200078e000b */
[----:B------:R-:W-:Y:S01]  /*6dc0*/  SHF.R.U32.HI R12, RZ, 0x10, R2 ;  /* 0x00000010ff0c7819 */ /* 0x000fe20000011602 */
[----:B------:R-:W-:Y:S01]  /*6dd0*/  IMAD.MOV.U32 R110, RZ, RZ, R101 ;  /* 0x000000ffff6e7224 */ /* 0x000fe200078e0065 */
[C---:B------:R-:W-:Y:S01]  /*6de0*/  HMMA.16816.F32 R64, R4.reuse, R122, R64 ;  /* 0x0000007a0440723c */ /* 0x040fe20000001840 */
[----:B------:R-:W-:Y:S02]  /*6df0*/  IMAD.MOV.U32 R115, RZ, RZ, R14 ;  /* 0x000000ffff737224 */ /* 0x000fe400078e000e */
[----:B------:R-:W-:Y:S01]  /*6e00*/  IMAD.MOV.U32 R101, RZ, RZ, R13 ;  /* 0x000000ffff657224 */ /* 0x000fe200078e000d */
[----:B----4-:R-:W-:Y:S01]  /*6e10*/  LOP3.LUT R9, R2, 0xffff, RZ, 0xc0, !PT ;  /* 0x0000ffff02097812 */ /* 0x010fe200078ec0ff */
[----:B------:R-:W-:Y:S01]  /*6e20*/  IMAD.MOV.U32 R111, RZ, RZ, R208 ;  /* 0x000000ffff6f7224 */ /* 0x000fe200078e00d0 */
[C---:B------:R-:W-:Y:S01]  /*6e30*/  HMMA.16816.F32 R68, R4.reuse, R118, R68 ;  /* 0x000000760444723c */ /* 0x040fe20000001844 */
[----:B------:R-:W-:Y:S01]  /*6e40*/  IMAD.MOV.U32 R90, RZ, RZ, R209 ;  /* 0x000000ffff5a7224 */ /* 0x000fe200078e00d1 */
[----:B------:R-:W-:Y:S01]  /*6e50*/  SHF.R.U32.HI R10, RZ, 0x8, R9 ;  /* 0x00000008ff0a7819 */ /* 0x000fe20000011609 */
[----:B------:R-:W-:Y:S01]  /*6e60*/  FFMA.FTZ R9, R175, UR16, -R20 ;  /* 0x00000010af097c23 */ /* 0x000fe20008010814 */
[----:B------:R-:W-:Y:S01]  /*6e70*/  IMAD.MOV.U32 R123, RZ, RZ, R72 ;  /* 0x000000ffff7b7224 */ /* 0x000fe200078e0048 */
[----:B-1----:R-:W-:Y:S01]  /*6e80*/  LOP3.LUT R8, R3, UR15, R40, 0x96, !PT ;  /* 0x0000000f03087c12 */ /* 0x002fe2000f8e9628 */
[----:B------:R-:W-:Y:S01]  /*6e90*/  FFMA.FTZ R3, R230, UR16, -R20 ;  /* 0x00000010e6037c23 */ /* 0x000fe20008010814 */
[----:B------:R-:W-:Y:S01]  /*6ea0*/  IMAD.MOV.U32 R40, RZ, RZ, R17 ;  /* 0x000000ffff287224 */ /* 0x000fe200078e0011 */
[----:B------:R-:W-:Y:S01]  /*6eb0*/  SHF.R.U32.HI R17, RZ, 0x18, R2 ;  /* 0x00000018ff117819 */ /* 0x000fe20000011602 */
[----:B------:R-:W-:Y:S01]  /*6ec0*/  FFMA.FTZ R2, R174, UR16, -R20 ;  /* 0x00000010ae027c23 */ /* 0x000fe20008010814 */
[----:B------:R1:W-:Y:S01]  /*6ed0*/  MUFU.EX2 R211, R3 ;  /* 0x0000000300d37308 */ /* 0x0003e20000000800 */
[--C-:B------:R-:W-:Y:S01]  /*6ee0*/  SHF.R.U32.HI R11, RZ, 0x10, R8.reuse ;  /* 0x00000010ff0b7819 */ /* 0x100fe20000011608 */
[----:B------:R-:W-:Y:S01]  /*6ef0*/  HMMA.16816.F32 R92, R4, R126, R92 ;  /* 0x0000007e045c723c */ /* 0x000fe2000000185c */
[----:B------:R-:W-:Y:S01]  /*6f00*/  LOP3.LUT R14, R8, 0xff, RZ, 0xc0, !PT ;  /* 0x000000ff080e7812 */ /* 0x000fe200078ec0ff */
[----:B------:R-:W-:Y:S01]  /*6f10*/  IMAD.MOV.U32 R122, RZ, RZ, R73 ;  /* 0x000000ffff7a7224 */ /* 0x000fe200078e0049 */
[----:B------:R-:W-:Y:S01]  /*6f20*/  SHF.R.U32.HI R13, RZ, 0x18, R8 ;  /* 0x00000018ff0d7819 */ /* 0x000fe20000011608 */
[----:B------:R-:W-:Y:S01]  /*6f30*/  IMAD.MOV.U32 R113, RZ, RZ, R74 ;  /* 0x000000ffff717224 */ /* 0x000fe200078e004a */
[----:B------:R-:W-:Y:S01]  /*6f40*/  PRMT R10, R18, 0x5410, R10 ;  /* 0x00005410120a7816 */ /* 0x000fe2000000000a */
[----:B------:R4:W2:Y:S01]  /*6f50*/  MUFU.EX2 R210, R2 ;  /* 0x0000000200d27308 */ /* 0x0008a20000000800 */
[----:B------:R-:W-:-:S02]  /*6f60*/  IMAD.MOV.U32 R114, RZ, RZ, R75 ;  /* 0x000000ffff727224 */ /* 0x000fc400078e004b */
[----:B------:R-:W-:Y:S02]  /*6f70*/  IMAD.MOV.U32 R119, RZ, RZ, R124 ;  /* 0x000000ffff777224 */ /* 0x000fe400078e007c */
[----:B------:R-:W-:Y:S02]  /*6f80*/  IMAD.MOV.U32 R175, RZ, RZ, R122 ;  /* 0x000000ffffaf7224 */ /* 0x000fe400078e007a */
[----:B------:R-:W-:Y:S01]  /*6f90*/  IMAD.MOV.U32 R18, RZ, RZ, R123 ;  /* 0x000000ffff127224 */ /* 0x000fe200078e007b */
[----:B------:R3:W-:Y:S01]  /*6fa0*/  MUFU.EX2 R209, R9 ;  /* 0x0000000900d17308 */ /* 0x0007e20000000800 */
[----:B-1----:R-:W-:Y:S01]  /*6fb0*/  LOP3.LUT R3, R8, 0xffff, RZ, 0xc0, !PT ;  /* 0x0000ffff08037812 */ /* 0x002fe200078ec0ff */
[----:B------:R-:W-:Y:S01]  /*6fc0*/  IMAD.MOV.U32 R230, RZ, RZ, R91 ;  /* 0x000000ffffe67224 */ /* 0x000fe200078e005b */
[----:B------:R-:W-:Y:S01]  /*6fd0*/  LOP3.LUT R8, R11, 0xff, RZ, 0xc0, !PT ;  /* 0x000000ff0b087812 */ /* 0x000fe200078ec0ff */
[----:B------:R-:W-:Y:S01]  /*6fe0*/  IMAD.MOV.U32 R174, RZ, RZ, R121 ;  /* 0x000000ffffae7224 */ /* 0x000fe200078e0079 */
[----:B------:R-:W-:Y:S01]  /*6ff0*/  SHF.R.U32.HI R3, RZ, 0x8, R3 ;  /* 0x00000008ff037819 */ /* 0x000fe20000011603 */
[----:B------:R-:W-:Y:S01]  /*7000*/  IMAD.MOV.U32 R116, RZ, RZ, R155 ;  /* 0x000000ffff747224 */ /* 0x000fe200078e009b */
[----:B------:R-:W-:Y:S01]  /*7010*/  PRMT R8, R8, 0x5410, R13 ;  /* 0x0000541008087816 */ /* 0x000fe2000000000d */
[----:B------:R-:W-:Y:S01]  /*7020*/  IMAD.MOV.U32 R13, RZ, RZ, R19 ;  /* 0x000000ffff0d7224 */ /* 0x000fe200078e0013 */
[----:B----4-:R-:W-:Y:S01]  /*7030*/  LOP3.LUT R2, R12, 0xff, RZ, 0xc0, !PT ;  /* 0x000000ff0c027812 */ /* 0x010fe200078ec0ff */
[----:B------:R-:W-:-:S02]  /*7040*/  IMAD.MOV.U32 R19, RZ, RZ, R88 ;  /* 0x000000ffff137224 */ /* 0x000fc400078e0058 */
[----:B------:R-:W-:Y:S01]  /*7050*/  IMAD.MOV.U32 R118, RZ, RZ, R111 ;  /* 0x000000ffff767224 */ /* 0x000fe200078e006f */
[----:B------:R-:W-:Y:S01]  /*7060*/  PRMT R11, R2, 0x5410, R17 ;  /* 0x00005410020b7816 */ /* 0x000fe20000000011 */
[----:B------:R-:W-:Y:S01]  /*7070*/  IMAD.MOV.U32 R17, RZ, RZ, R110 ;  /* 0x000000ffff117224 */ /* 0x000fe200078e006e */
[----:B------:R-:W-:Y:S01]  /*7080*/  PRMT R2, R14, 0x5410, R3 ;  /* 0x000054100e027816 */ /* 0x000fe20000000003 */
[----:B------:R-:W-:Y:S01]  /*7090*/  FFMA.FTZ R3, R189, UR16, -R20 ;  /* 0x00000010bd037c23 */ /* 0x000fe20008010814 */
[----:B------:R-:W-:Y:S02]  /*70a0*/  IMAD.MOV.U32 R189, RZ, RZ, R191 ;  /* 0x000000ffffbd7224 */ /* 0x000fe400078e00bf */
[----:B------:R-:W-:Y:S01]  /*70b0*/  IMAD.MOV.U32 R14, RZ, RZ, R43 ;  /* 0x000000ffff0e7224 */ /* 0x000fe200078e002b */
[----:B------:R-:W-:Y:S01]  /*70c0*/  HSET2.LE.AND R2, R2, R0, PT ;  /* 0x0000000002027233 */ /* 0x000fe20003803000 */
[----:B------:R1:W4:Y:S01]  /*70d0*/  MUFU.EX2 R208, R3 ;  /* 0x0000000300d07308 */ /* 0x0003220000000800 */
[----:B------:R-:W-:-:S02]  /*70e0*/  IMAD.MOV.U32 R191, RZ, RZ, R100 ;  /* 0x000000ffffbf7224 */ /* 0x000fc400078e0064 */
[----:B---3--:R-:W-:Y:S02]  /*70f0*/  IMAD.MOV.U32 R9, RZ, RZ, R90 ;  /* 0x000000ffff097224 */ /* 0x008fe400078e005a */
[----:B------:R-:W-:Y:S02]  /*7100*/  IMAD.MOV.U32 R43, RZ, RZ, R120 ;  /* 0x000000ffff2b7224 */ /* 0x000fe400078e0078 */
[----:B------:R-:W-:Y:S02]  /*7110*/  IMAD.MOV.U32 R100, RZ, RZ, R89 ;  /* 0x000000ffff647224 */ /* 0x000fe400078e0059 */
[----:B------:R-:W-:Y:S01]  /*7120*/  IMAD.MOV.U32 R12, RZ, RZ, R108 ;  /* 0x000000ffff0c7224 */ /* 0x000fe200078e006c */
[----:B-1----:R-:W-:-:S04]  /*7130*/  F2FP.F16.F32.PACK_AB R3, R224, R251 ;  /* 0x000000fbe003723e */ /* 0x002fc800000000ff */
[----:B------:R-:W-:Y:S02]  /*7140*/  LOP3.LUT R4, R2, R3, RZ, 0xc0, !PT ;  /* 0x0000000302047212 */ /* 0x000fe400078ec0ff */
[----:B------:R-:W-:Y:S01]  /*7150*/  HSET2.LE.AND R2, R8, R0, PT ;  /* 0x0000000008027233 */ /* 0x000fe20003803000 */
[----:B------:R-:W-:Y:S01]  /*7160*/  IMAD.MOV.U32 R8, RZ, RZ, R125 ;  /* 0x000000ffff087224 */ /* 0x000fe200078e007d */
[----:B--2---:R-:W-:-:S04]  /*7170*/  F2FP.F16.F32.PACK_AB R3, R210, R211 ;  /* 0x000000d3d203723e */ /* 0x004fc800000000ff */
[----:B------:R-:W-:Y:S02]  /*7180*/  LOP3.LUT R5, R2, R3, RZ, 0xc0, !PT ;  /* 0x0000000302057212 */ /* 0x000fe400078ec0ff */
[--C-:B------:R-:W-:Y:S01]  /*7190*/  HSET2.LE.AND R2, R10, R0.reuse, PT ;  /* 0x000000000a027233 */ /* 0x100fe20003803000 */
[----:B------:R-:W-:Y:S01]  /*71a0*/  IMAD.MOV.U32 R10, RZ, RZ, R189 ;  /* 0x000000ffff0a7224 */ /* 0x000fe200078e00bd */
[----:B------:R-:W-:Y:S01]  /*71b0*/  F2FP.F16.F32.PACK_AB R3, R219, R220 ;  /* 0x000000dcdb03723e */ /* 0x000fe200000000ff */
[----:B------:R-:W-:Y:S02]  /*71c0*/  IMAD.MOV.U32 R189, RZ, RZ, R9 ;  /* 0x000000ffffbd7224 */ /* 0x000fe400078e0009 */
[----:B------:R-:W-:Y:S01]  /*71d0*/  IMAD.MOV.U32 R9, RZ, RZ, R17 ;  /* 0x000000ffff097224 */ /* 0x000fe200078e0011 */
[----:B------:R-:W-:Y:S01]  /*71e0*/  LOP3.LUT R6, R2, R3, RZ, 0xc0, !PT ;  /* 0x0000000302067212 */ /* 0x000fe200078ec0ff */
[----:B------:R-:W-:Y:S01]  /*71f0*/  IMAD.MOV.U32 R17, RZ, RZ, R175 ;  /* 0x000000ffff117224 */ /* 0x000fe200078e00af */
[----:B------:R-:W-:Y:S01]  /*7200*/  HSET2.LE.AND R2, R11, R0, PT ;  /* 0x000000000b027233 */ /* 0x000fe20003803000 */
[----:B------:R-:W-:Y:S01]  /*7210*/  IMAD.MOV.U32 R175, RZ, RZ, R115 ;  /* 0x000000ffffaf7224 */ /* 0x000fe200078e0073 */
[----:B----4-:R-:W-:Y:S01]  /*7220*/  F2FP.F16.F32.PACK_AB R3, R208, R209 ;  /* 0x000000d1d003723e */ /* 0x010fe200000000ff */
[----:B------:R-:W-:-:S03]  /*7230*/  IMAD.MOV.U32 R115, RZ, RZ, R50 ;  /* 0x000000ffff737224 */ /* 0x000fc600078e0032 */
[----:B------:R-:W-:Y:S02]  /*7240*/  LOP3.LUT R7, R2, R3, RZ, 0xc0, !PT ;  /* 0x0000000302077212 */ /* 0x000fe400078ec0ff */
[----:B------:R-:W-:-:S05]  /*7250*/  LOP3.LUT R2, R23, UR14, R132, 0x96, !PT ;  /* 0x0000000e17027c12 */ /* 0x000fca000f8e9684 */
[----:B------:R-:W-:Y:S01]  /*7260*/  HMMA.16816.F32 R72, R4, R28, R200 ;  /* 0x0000001c0448723c */ /* 0x000fe200000018c8 */
[----:B------:R-:W-:-:S05]  /*7270*/  IMAD.WIDE.U32 R2, R2, -0x2daee0ad, RZ ;  /* 0xd2511f5302027825 */ /* 0x000fca00078e00ff */
[C---:B------:R-:W-:Y:S01]  /*7280*/  HMMA.16816.F32 R124, R4.reuse, R36, R192 ;  /* 0x00000024047c723c */ /* 0x040fe200000018c0 */
[----:B------:R-:W-:Y:S01]  /*7290*/  IMAD.MOV.U32 R200, RZ, RZ, R40 ;  /* 0x000000ffffc87224 */ /* 0x000fe200078e0028 */
[----:B------:R-:W-:Y:S01]  /*72a0*/  LOP3.LUT R3, R3, UR7, R172, 0x96, !PT ;  /* 0x0000000703037c12 */ /* 0x000fe2000f8e96ac */
[----:B------:R-:W-:Y:S02]  /*72b0*/  IMAD.MOV.U32 R40, RZ, RZ, R109 ;  /* 0x000000ffff287224 */ /* 0x000fe400078e006d */
[----:B------:R-:W-:Y:S01]  /*72c0*/  IMAD.MOV.U32 R203, RZ, RZ, R117 ;  /* 0x000000ffffcb7224 */ /* 0x000fe200078e0075 */
[----:B-----5:R-:W-:Y:S01]  /*72d0*/  HMMA.16816.F32 R192, R4, R52, R180 ;  /* 0x0000003404c0723c */ /* 0x020fe200000018b4 */
[----:B------:R-:W-:Y:S02]  /*72e0*/  IMAD.MOV.U32 R201, RZ, RZ, R112 ;  /* 0x000000ffffc97224 */ /* 0x000fe400078e0070 */
[----:B------:R-:W-:-:S03]  /*72f0*/  IMAD.MOV.U32 R202, RZ, RZ, R134 ;  /* 0x000000ffffca7224 */ /* 0x000fc600078e0086 */
[C---:B------:R-:W-:Y:S06]  /*7300*/  HMMA.16816.F32 R88, R4.reuse, R30, R176 ;  /* 0x0000001e0458723c */ /* 0x040fec00000018b0 */
[C---:B------:R-:W-:Y:S06]  /*7310*/  HMMA.16816.F32 R120, R4.reuse, R34, R168 ;  /* 0x000000220478723c */ /* 0x040fec00000018a8 */
[C---:B------:R-:W-:Y:S06]  /*7320*/  HMMA.16816.F32 R152, R4.reuse, R24, R204 ;  /* 0x000000180498723c */ /* 0x040fec00000018cc */
[----:B------:R-:W-:Y:S01]  /*7330*/  HMMA.16816.F32 R108, R4, R32, R196 ;  /* 0x00000020046c723c */ /* 0x000fe200000018c4 */
[----:B------:R-:W-:-:S02]  /*7340*/  IMAD.MOV.U32 R204, RZ, RZ, R116 ;  /* 0x000000ffffcc7224 */ /* 0x000fc400078e0074 */
[----:B------:R-:W-:-:S03]  /*7350*/  IMAD.MOV.U32 R205, RZ, RZ, R115 ;  /* 0x000000ffffcd7224 */ /* 0x000fc600078e0073 */
[C---:B------:R-:W-:Y:S06]  /*7360*/  HMMA.16816.F32 R184, R4.reuse, R44, R184 ;  /* 0x0000002c04b8723c */ /* 0x040fec00000018b8 */
[C---:B------:R-:W-:Y:S06]  /*7370*/  HMMA.16816.F32 R164, R4.reuse, R26, R164 ;  /* 0x0000001a04a4723c */ /* 0x040fec00000018a4 */
[C---:B------:R-:W-:Y:S01]  /*7380*/  HMMA.16816.F32 R168, R4.reuse, R38, R160 ;  /* 0x0000002604a8723c */ /* 0x040fe200000018a0 */
[----:B------:R-:W-:Y:S05]  /*7390*/  LDSM.16.MT88.4 R160, [R212+0x9c00] ;  /* 0x009c0000d4a0783b */ /* 0x000fea0000004200 */
[C---:B------:R-:W-:Y:S06]  /*73a0*/  HMMA.16816.F32 R176, R4.reuse, R46, R156 ;  /* 0x0000002e04b0723c */ /* 0x040fec000000189c */
        /* <DEDUP_REMOVED lines=11> */
[----:B------:R-:W-:-:S03]  /*7460*/  LOP3.LUT R3, R3, UR6, R102, 0x96, !PT ;  /* 0x0000000603037c12 */ /* 0x000fc6000f8e9666 */
[----:B------:R-:W-:Y:S01]  /*7470*/  IMAD.MOV.U32 R14, RZ, RZ, R18 ;  /* 0x000000ffff0e7224 */ /* 0x000fe200078e0012 */
[----:B------:R-:W-:Y:S01]  /*7480*/  LOP3.LUT R5, R23, UR10, R2, 0x96, !PT ;  /* 0x0000000a17057c12 */ /* 0x000fe2000f8e9602 */
[----:B------:R-:W-:Y:S02]  /*7490*/  IMAD.MOV.U32 R18, RZ, RZ, R114 ;  /* 0x000000ffff127224 */ /* 0x000fe400078e0072 */
[----:B-1----:R-:W-:Y:S01]  /*74a0*/  FFMA.FTZ R6, R221, UR16, -R15 ;  /* 0x00000010dd067c23 */ /* 0x002fe2000801080f */
[----:B------:R-:W-:Y:S02]  /*74b0*/  IMAD.MOV.U32 R114, RZ, RZ, R51 ;  /* 0x000000ffff727224 */ /* 0x000fe400078e0033 */
[----:B------:R-:W-:Y:S01]  /*74c0*/  IMAD.WIDE.U32 R2, R3, -0x2daee0ad, RZ ;  /* 0xd2511f5303027825 */ /* 0x000fe200078e00ff */
[----:B------:R-:W-:Y:S03]  /*74d0*/  MUFU.EX2 R196, R6 ;  /* 0x0000000600c47308 */ /* 0x000fe60000000800 */
[----:B------:R-:W-:Y:S01]  /*74e0*/  IMAD.WIDE.U32 R50, R5, -0x2daee0ad, RZ ;  /* 0xd2511f5305327825 */ /* 0x000fe200078e00ff */
[----:B------:R-:W-:-:S03]  /*74f0*/  LOP3.LUT R7, R3, UR9, R4, 0x96, !PT ;  /* 0x0000000903077c12 */ /* 0x000fc6000f8e9604 */
[--C-:B------:R-:W-:Y:S01]  /*7500*/  FFMA.FTZ R3, R223, UR16, -R15.reuse ;  /* 0x00000010df037c23 */ /* 0x100fe2000801080f */
[----:B------:R-:W-:Y:S01]  /*7510*/  FFMA.FTZ R5, R222, UR16, -R15 ;  /* 0x00000010de057c23 */ /* 0x000fe2000801080f */
[----:B------:R-:W-:Y:S01]  /*7520*/  IMAD.MOV.U32 R222, RZ, RZ, R8 ;  /* 0x000000ffffde7224 */ /* 0x000fe200078e0008 */
[----:B------:R-:W-:Y:S01]  /*7530*/  LOP3.LUT R2, R51, UR5, R2, 0x96, !PT ;  /* 0x0000000533027c12 */ /* 0x000fe2000f8e9602 */
[----:B------:R1:W-:Y:S01]  /*7540*/  MUFU.EX2 R197, R3 ;  /* 0x0000000300c57308 */ /* 0x0003e20000000800 */
[----:B------:R-:W-:Y:S02]  /*7550*/  IMAD.MOV.U32 R223, RZ, RZ, R10 ;  /* 0x000000ffffdf7224 */ /* 0x000fe400078e000a */
[----:B------:R-:W-:Y:S02]  /*7560*/  IMAD.MOV.U32 R8, RZ, RZ, R13 ;  /* 0x000000ffff087224 */ /* 0x000fe400078e000d */
[----:B------:R-:W-:Y:S02]  /*7570*/  IMAD.MOV.U32 R10, RZ, RZ, R189 ;  /* 0x000000ffff0a7224 */ /* 0x000fe400078e00bd */
[----:B------:R-:W-:Y:S01]  /*7580*/  IMAD.MOV.U32 R13, RZ, RZ, R14 ;  /* 0x000000ffff0d7224 */ /* 0x000fe200078e000e */
[----:B------:R2:W3:Y:S01]  /*7590*/  MUFU.EX2 R198, R5 ;  /* 0x0000000500c67308 */ /* 0x0004e20000000800 */
[----:B------:R-:W-:-:S02]  /*75a0*/  IMAD.MOV.U32 R189, RZ, RZ, R9 ;  /* 0x000000ffffbd7224 */ /* 0x000fc400078e0009 */
[----:B------:R-:W-:Y:S02]  /*75b0*/  IMAD.MOV.U32 R14, RZ, RZ, R17 ;  /* 0x000000ffff0e7224 */ /* 0x000fe400078e0011 */
[----:B------:R-:W-:Y:S02]  /*75c0*/  IMAD.MOV.U32 R17, RZ, RZ, R18 ;  /* 0x000000ffff117224 */ /* 0x000fe400078e0012 */
[----:B------:R-:W-:Y:S02]  /*75d0*/  IMAD.MOV.U32 R221, RZ, RZ, R19 ;  /* 0x000000ffffdd7224 */ /* 0x000fe400078e0013 */
[----:B-1----:R-:W-:-:S04]  /*75e0*/  IMAD.WIDE.U32 R2, R2, -0x326172a9, RZ ;  /* 0xcd9e8d5702027825 */ /* 0x002fc800078e00ff */
[----:B------:R-:W-:Y:S01]  /*75f0*/  IMAD.WIDE.U32 R18, R7, -0x326172a9, RZ ;  /* 0xcd9e8d5707127825 */ /* 0x000fe200078e00ff */
[C---:B------:R-:W-:Y:S02]  /*7600*/  LOP3.LUT R4, R2.reuse, 0xffff, RZ, 0xc0, !PT ;  /* 0x0000ffff02047812 */ /* 0x040fe400078ec0ff */
[----:B------:R-:W-:Y:S01]  /*7610*/  SHF.R.U32.HI R6, RZ, 0x18, R2 ;  /* 0x00000018ff067819 */ /* 0x000fe20000011602 */
[----:B------:R-:W-:Y:S01]  /*7620*/  IMAD.MOV.U32 R206, RZ, RZ, R114 ;  /* 0x000000ffffce7224 */ /* 0x000fe200078e0072 */
[----:B--2---:R-:W-:Y:S02]  /*7630*/  SHF.R.U32.HI R5, RZ, 0x8, R4 ;  /* 0x00000008ff057819 */ /* 0x004fe40000011604 */
        /* <DEDUP_REMOVED lines=21> */
[----:B------:R-:W-:Y:S01]  /*7790*/  PRMT R8, R3, 0x5410, R6 ;  /* 0x0000541003087816 */ /* 0x000fe20000000006 */
[----:B------:R-:W-:Y:S01]  /*77a0*/  IMAD.MOV.U32 R13, RZ, RZ, R14 ;  /* 0x000000ffff0d7224 */ /* 0x000fe200078e000e */
[----:B------:R-:W-:Y:S01]  /*77b0*/  LOP3.LUT R3, R2, 0xffff, RZ, 0xc0, !PT ;  /* 0x0000ffff02037812 */ /* 0x000fe200078ec0ff */
[----:B------:R-:W-:Y:S01]  /*77c0*/  IMAD.MOV.U32 R14, RZ, RZ, R17 ;  /* 0x000000ffff0e7224 */ /* 0x000fe200078e0011 */
[----:B------:R1:W-:Y:S01]  /*77d0*/  MUFU.EX2 R191, R5 ;  /* 0x0000000500bf7308 */ /* 0x0003e20000000800 */
[----:B------:R-:W-:Y:S01]  /*77e0*/  IMAD.MOV.U32 R17, RZ, RZ, R175 ;  /* 0x000000ffff117224 */ /* 0x000fe200078e00af */
[----:B------:R-:W-:Y:S01]  /*77f0*/  SHF.R.U32.HI R6, RZ, 0x18, R2 ;  /* 0x00000018ff067819 */ /* 0x000fe20000011602 */
[----:B------:R-:W-:Y:S02]  /*7800*/  IMAD.MOV.U32 R175, RZ, RZ, R12 ;  /* 0x000000ffffaf7224 */ /* 0x000fe400078e000c */
[----:B------:R-:W-:-:S02]  /*7810*/  IMAD.MOV.U32 R12, RZ, RZ, R174 ;  /* 0x000000ffff0c7224 */ /* 0x000fc400078e00ae */
[----:B------:R-:W-:Y:S02]  /*7820*/  IMAD.MOV.U32 R174, RZ, RZ, R190 ;  /* 0x000000ffffae7224 */ /* 0x000fe400078e00be */
[----:B------:R2:W4:Y:S01]  /*7830*/  MUFU.EX2 R190, R4 ;  /* 0x0000000400be7308 */ /* 0x0005220000000800 */
[----:B------:R-:W-:Y:S02]  /*7840*/  IMAD.MOV.U32 R207, RZ, RZ, R14 ;  /* 0x000000ffffcf7224 */ /* 0x000fe400078e000e */
[----:B------:R-:W-:Y:S01]  /*7850*/  IMAD.MOV.U32 R14, RZ, RZ, R175 ;  /* 0x000000ffff0e7224 */ /* 0x000fe200078e00af */
[----:B-1----:R-:W-:Y:S01]  /*7860*/  SHF.R.U32.HI R5, RZ, 0x8, R3 ;  /* 0x00000008ff057819 */ /* 0x002fe20000011603 */
[----:B------:R-:W-:Y:S01]  /*7870*/  FFMA.FTZ R3, R247, UR16, -R16 ;  /* 0x00000010f7037c23 */ /* 0x000fe20008010810 */
[----:B------:R-:W-:-:S03]  /*7880*/  IMAD.MOV.U32 R247, RZ, RZ, R189 ;  /* 0x000000fffff77224 */ /* 0x000fc600078e00bd */
[----:B------:R1:W-:Y:S01]  /*7890*/  MUFU.EX2 R189, R3 ;  /* 0x0000000300bd7308 */ /* 0x0003e20000000800 */
[----:B--2---:R-:W-:-:S04]  /*78a0*/  SHF.R.U32.HI R4, RZ, 0x10, R2 ;  /* 0x00000010ff047819 */ /* 0x004fc80000011602 */
        /* <DEDUP_REMOVED lines=9> */
[----:B------:R3:W1:Y:S01]  /*7940*/  MUFU.EX2 R51, R3 ;  /* 0x0000000300337308 */ /* 0x0006620000000800 */
[----:B------:R-:W-:Y:S02]  /*7950*/  IMAD.MOV.U32 R13, RZ, RZ, R17 ;  /* 0x000000ffff0d7224 */ /* 0x000fe400078e0011 */
[----:B------:R-:W-:Y:S02]  /*7960*/  IMAD.MOV.U32 R17, RZ, RZ, R12 ;  /* 0x000000ffff117224 */ /* 0x000fe400078e000c */
[----:B------:R-:W-:Y:S01]  /*7970*/  IMAD.MOV.U32 R12, RZ, RZ, R174 ;  /* 0x000000ffff0c7224 */ /* 0x000fe200078e00ae */
[----:B---3--:R-:W-:-:S04]  /*7980*/  F2FP.F16.F32.PACK_AB R3, R196, R198 ;  /* 0x000000c6c403723e */ /* 0x008fc800000000ff */
        /* <DEDUP_REMOVED lines=11> */
[----:B------:R-:W-:Y:S02]  /*7a40*/  IMAD.MOV.U32 R232, RZ, RZ, R13 ;  /* 0x000000ffffe87224 */ /* 0x000fe400078e000d */
[----:B------:R-:W-:Y:S01]  /*7a50*/  FFMA.FTZ R3, R231, UR16, -R21 ;  /* 0x00000010e7037c23 */ /* 0x000fe20008010815 */
[----:B------:R-:W-:Y:S02]  /*7a60*/  IMAD.MOV.U32 R13, RZ, RZ, R14 ;  /* 0x000000ffff0d7224 */ /* 0x000fe400078e000e */
[----:B------:R-:W-:Y:S01]  /*7a70*/  IMAD.MOV.U32 R14, RZ, RZ, R43 ;  /* 0x000000ffff0e7224 */ /* 0x000fe200078e002b */
[----:B------:R-:W-:Y:S01]  /*7a80*/  HMMA.16816.F32 R84, R4, R32, R84 ;  /* 0x000000200454723c */ /* 0x000fe20000001854 */
[----:B------:R1:W-:Y:S01]  /*7a90*/  MUFU.EX2 R43, R2 ;  /* 0x00000002002b7308 */ /* 0x0003e20000000800 */
[----:B------:R-:W-:-:S04]  /*7aa0*/  IMAD.MOV.U32 R231, RZ, RZ, R10 ;  /* 0x000000ffffe77224 */ /* 0x000fc800078e000a */
[C---:B------:R-:W-:Y:S03]  /*7ab0*/  HMMA.16816.F32 R60, R4.reuse, R34, R60 ;  /* 0x00000022043c723c */ /* 0x040fe6000000183c */
[----:B------:R-:W-:Y:S03]  /*7ac0*/  MUFU.EX2 R33, R3 ;  /* 0x0000000300217308 */ /* 0x000fe60000000800 */
[C---:B------:R-:W-:Y:S01]  /*7ad0*/  HMMA.16816.F32 R56, R4.reuse, R30, R56 ;  /* 0x0000001e0438723c */ /* 0x040fe20000001838 */
[----:B------:R-:W-:Y:S02]  /*7ae0*/  IMAD.MOV.U32 R34, RZ, RZ, R14 ;  /* 0x000000ffff227224 */ /* 0x000fe400078e000e */
[----:B------:R-:W-:Y:S02]  /*7af0*/  IMAD.MOV.U32 R35, RZ, RZ, R13 ;  /* 0x000000ffff237224 */ /* 0x000fe400078e000d */
[----:B------:R2:W-:Y:S01]  /*7b00*/  MUFU.EX2 R32, R9 ;  /* 0x0000000900207308 */ /* 0x0005e20000000800 */
[----:B-1----:R-:W-:Y:S01]  /*7b10*/  FFMA.FTZ R2, R228, UR16, -R21 ;  /* 0x00000010e4027c23 */ /* 0x002fe20008010815 */
[----:B------:R-:W-:Y:S01]  /*7b20*/  IMAD.MOV.U32 R228, RZ, RZ, R17 ;  /* 0x000000ffffe47224 */ /* 0x000fe200078e0011 */
[C---:B------:R-:W-:Y:S01]  /*7b30*/  HMMA.16816.F32 R156, R4.reuse, R24, R80 ;  /* 0x00000018049c723c */ /* 0x040fe20000001850 */
[----:B------:R-:W-:Y:S01]  /*7b40*/  IMAD.MOV.U32 R17, RZ, RZ, R49 ;  /* 0x000000ffff117224 */ /* 0x000fe200078e0031 */
[----:B------:R-:W1:Y:S03]  /*7b50*/  LDSM.16.MT88.4 R80, [R214+0x9c00] ;  /* 0x009c0000d650783b */ /* 0x000e660000004200 */
[----:B------:R3:W4:Y:S01]  /*7b60*/  MUFU.EX2 R49, R2 ;  /* 0x0000000200317308 */ /* 0x0007220000000800 */
[C---:B------:R-:W-:Y:S06]  /*7b70*/  HMMA.16816.F32 R172, R4.reuse, R26, R104 ;  /* 0x0000001a04ac723c */ /* 0x040fec0000001868 */
[----:B------:R-:W-:Y:S01]  /*7b80*/  HMMA.16816.F32 R24, R4, R28, R76 ;  /* 0x0000001c0418723c */ /* 0x000fe2000000184c */
[----:B--2---:R-:W-:-:S04]  /*7b90*/  FFMA.FTZ R9, R234, UR16, -R20 ;  /* 0x00000010ea097c23 */ /* 0x004fc80008010814 */
[----:B------:R-:W2:Y:S01]  /*7ba0*/  MUFU.EX2 R31, R9 ;  /* 0x00000009001f7308 */ /* 0x000ea20000000800 */
[----:B------:R-:W-:Y:S01]  /*7bb0*/  HMMA.16816.F32 R64, R4, R38, R64 ;  /* 0x000000260440723c */ /* 0x000fe20000001840 */
[----:B---3--:R-:W-:Y:S01]  /*7bc0*/  FFMA.FTZ R2, R229, UR16, -R21 ;  /* 0x00000010e5027c23 */ /* 0x008fe20008010815 */
[----:B------:R-:W-:Y:S02]  /*7bd0*/  IMAD.MOV.U32 R229, RZ, RZ, R118 ;  /* 0x000000ffffe57224 */ /* 0x000fe400078e0076 */
[----:B------:R-:W-:Y:S02]  /*7be0*/  IMAD.MOV.U32 R118, RZ, RZ, R119 ;  /* 0x000000ffff767224 */ /* 0x000fe400078e0077 */
[----:B------:R-:W-:Y:S02]  /*7bf0*/  IMAD.MOV.U32 R119, RZ, RZ, R40 ;  /* 0x000000ffff777224 */ /* 0x000fe400078e0028 */
[----:B------:R3:W-:Y:S01]  /*7c00*/  MUFU.EX2 R40, R2 ;  /* 0x0000000200287308 */ /* 0x0007e20000000800 */
[----:B------:R-:W-:-:S02]  /*7c10*/  IMAD.MOV.U32 R234, RZ, RZ, R118 ;  /* 0x000000ffffea7224 */ /* 0x000fc400078e0076 */
[----:B------:R-:W-:Y:S02]  /*7c20*/  IMAD.MOV.U32 R39, RZ, RZ, R113 ;  /* 0x000000ffff277224 */ /* 0x000fe400078e0071 */
[----:B------:R-:W-:Y:S01]  /*7c30*/  LDSM.16.MT88.4 R112, [R214+0xac00] ;  /* 0x00ac0000d670783b */ /* 0x000fe20000004200 */
[----:B------:R-:W-:Y:S02]  /*7c40*/  IMAD.MOV.U32 R38, RZ, RZ, R135 ;  /* 0x000000ffff267224 */ /* 0x000fe400078e0087 */
[C---:B------:R-:W-:Y:S01]  /*7c50*/  HMMA.16816.F32 R132, R4.reuse, R52, R128 ;  /* 0x000000340484723c */ /* 0x040fe20000001880 */
[----:B------:R-:W-:Y:S05]  /*7c60*/  LDSM.16.MT88.4 R128, [R212+0xbc00] ;  /* 0x00bc0000d480783b */ /* 0x000fea0000004200 */
[----:B------:R-:W-:Y:S01]  /*7c70*/  HMMA.16816.F32 R52, R4, R54, R92 ;  /* 0x000000360434723c */ /* 0x000fe2000000185c */
[----:B---3--:R-:W-:Y:S01]  /*7c80*/  LOP3.LUT R2, R41, UR8, R48, 0x96, !PT ;  /* 0x0000000829027c12 */ /* 0x008fe2000f8e9630 */
[----:B------:R-:W-:-:S02]  /*7c90*/  IMAD.MOV.U32 R41, RZ, RZ, R11 ;  /* 0x000000ffff297224 */ /* 0x000fc400078e000b */
[----:B------:R-:W-:Y:S02]  /*7ca0*/  IMAD.MOV.U32 R48, RZ, RZ, R207 ;  /* 0x000000ffff307224 */ /* 0x000fe400078e00cf */
[----:B------:R-:W-:-:S04]  /*7cb0*/  IMAD.WIDE.U32 R2, R2, -0x2daee0ad, RZ ;  /* 0xd2511f5302027825 */ /* 0x000fc800078e00ff */
[----:B------:R-:W-:Y:S01]  /*7cc0*/  IMAD.MOV.U32 R207, RZ, RZ, R119 ;  /* 0x000000ffffcf7224 */ /* 0x000fe200078e0077 */
[----:B------:R-:W-:Y:S01]  /*7cd0*/  LOP3.LUT R8, R3, UR4, R42, 0x96, !PT ;  /* 0x0000000403087c12 */ /* 0x000fe2000f8e962a */
[----:B------:R-:W-:Y:S01]  /*7ce0*/  IMAD.MOV.U32 R42, RZ, RZ, R101 ;  /* 0x000000ffff2a7224 */ /* 0x000fe200078e0065 */
[C---:B------:R-:W-:Y:S01]  /*7cf0*/  LOP3.LUT R3, R2.reuse, 0xffff, RZ, 0xc0, !PT ;  /* 0x0000ffff02037812 */ /* 0x040fe200078ec0ff */
[C---:B------:R-:W-:Y:S01]  /*7d00*/  HMMA.16816.F32 R100, R4.reuse, R36, R96 ;  /* 0x000000240464723c */ /* 0x040fe20000001860 */
[----:B------:R-:W-:Y:S01]  /*7d10*/  LOP3.LUT R11, R2, 0xff, RZ, 0xc0, !PT ;  /* 0x000000ff020b7812 */ /* 0x000fe200078ec0ff */
[----:B------:R-:W3:Y:S01]  /*7d20*/  LDSM.16.MT88.4 R96, [R212+0xac00] ;  /* 0x00ac0000d460783b */ /* 0x000ee20000004200 */
[----:B------:R-:W-:Y:S02]  /*7d30*/  SHF.R.U32.HI R14, RZ, 0x18, R2 ;  /* 0x00000018ff0e7819 */ /* 0x000fe40000011602 */
[----:B------:R-:W-:Y:S01]  /*7d40*/  SHF.R.U32.HI R9, RZ, 0x8, R3 ;  /* 0x00000008ff097819 */ /* 0x000fe20000011603 */
[----:B------:R-:W-:Y:S01]  /*7d50*/  FFMA.FTZ R3, R235, UR16, -R20 ;  /* 0x00000010eb037c23 */ /* 0x000fe20008010814 */
[----:B------:R-:W-:Y:S01]  /*7d60*/  IMAD.MOV.U32 R36, RZ, RZ, R12 ;  /* 0x000000ffff247224 */ /* 0x000fe200078e000c */
[----:B------:R-:W-:Y:S01]  /*7d70*/  SHF.R.U32.HI R12, RZ, 0x10, R2 ;  /* 0x00000010ff0c7819 */ /* 0x000fe20000011602 */
[C---:B------:R-:W-:Y:S01]  /*7d80*/  HMMA.16816.F32 R116, R4.reuse, R44, R140 ;  /* 0x0000002c0474723c */ /* 0x040fe2000000188c */
[C---:B------:R-:W-:Y:S01]  /*7d90*/  LOP3.LUT R2, R8.reuse, 0xffff, RZ, 0xc0, !PT ;  /* 0x0000ffff08027812 */ /* 0x040fe200078ec0ff */
[----:B------:R5:W-:Y:S01]  /*7da0*/  MUFU.EX2 R30, R3 ;  /* 0x00000003001e7308 */ /* 0x000be20000000800 */
[----:B------:R-:W-:Y:S01]  /*7db0*/  LOP3.LUT R10, R8, 0xff, RZ, 0xc0, !PT ;  /* 0x000000ff080a7812 */ /* 0x000fe200078ec0ff */
[----:B------:R-:W-:Y:S01]  /*7dc0*/  IMAD.MOV.U32 R37, RZ, RZ, R17 ;  /* 0x000000ffff257224 */ /* 0x000fe200078e0011 */
[----:B------:R-:W-:Y:S01]  /*7dd0*/  SHF.R.U32.HI R2, RZ, 0x8, R2 ;  /* 0x00000008ff027819 */ /* 0x000fe20000011602 */
[----:B------:R-:W-:Y:S01]  /*7de0*/  HMMA.16816.F32 R44, R4, R46, R68 ;  /* 0x0000002e042c723c */ /* 0x000fe20000001844 */
[----:B------:R-:W-:-:S02]  /*7df0*/  PRMT R13, R11, 0x5410, R9 ;  /* 0x000054100b0d7816 */ /* 0x000fc40000000009 */
[----:B------:R-:W-:Y:S02]  /*7e00*/  PRMT R9, R10, 0x5410, R2 ;  /* 0x000054100a097816 */ /* 0x000fe40000000002 */
[--C-:B------:R-:W-:Y:S02]  /*7e10*/  SHF.R.U32.HI R2, RZ, 0x10, R8.reuse ;  /* 0x00000010ff027819 */ /* 0x100fe40000011608 */
[----:B------:R-:W-:Y:S01]  /*7e20*/  SHF.R.U32.HI R11, RZ, 0x18, R8 ;  /* 0x00000018ff0b7819 */ /* 0x000fe20000011608 */
[--C-:B------:R-:W-:Y:S01]  /*7e30*/  FFMA.FTZ R4, R242, UR16, -R16.reuse ;  /* 0x00000010f2047c23 */ /* 0x100fe20008010810 */
[----:B------:R-:W-:Y:S01]  /*7e40*/  LOP3.LUT R8, R2, 0xff, RZ, 0xc0, !PT ;  /* 0x000000ff02087812 */ /* 0x000fe200078ec0ff */
[----:B------:R-:W-:Y:S01]  /*7e50*/  FFMA.FTZ R5, R243, UR16, -R16 ;  /* 0x00000010f3057c23 */ /* 0x000fe20008010810 */
[----:B------:R-:W-:Y:S01]  /*7e60*/  HSET2.LE.AND R2, R9, R0, PT ;  /* 0x0000000009027233 */ /* 0x000fe20003803000 */
[----:B------:R-:W-:Y:S01]  /*7e70*/  FFMA.FTZ R9, R238, UR16, -R15 ;  /* 0x00000010ee097c23 */ /* 0x000fe2000801080f */
[----:B-----5:R-:W-:Y:S01]  /*7e80*/  FFMA.FTZ R3, R236, UR16, -R20 ;  /* 0x00000010ec037c23 */ /* 0x020fe20008010814 */
[----:B------:R-:W-:Y:S01]  /*7e90*/  PRMT R11, R8, 0x5410, R11 ;  /* 0x00005410080b7816 */ /* 0x000fe2000000000b */
[----:B------:R-:W-:Y:S01]  /*7ea0*/  MUFU.EX2 R18, R4 ;  /* 0x0000000400127308 */ /* 0x000fe20000000800 */
[----:B------:R-:W-:-:S02]  /*7eb0*/  LOP3.LUT R10, R12, 0xff, RZ, 0xc0, !PT ;  /* 0x000000ff0c0a7812 */ /* 0x000fc400078ec0ff */
[----:B------:R-:W-:Y:S02]  /*7ec0*/  HSET2.LE.AND R8, R13, R0, PT ;  /* 0x000000000d087233 */ /* 0x000fe40003803000 */
[----:B------:R-:W-:-:S03]  /*7ed0*/  PRMT R10, R10, 0x5410, R14 ;  /* 0x000054100a0a7816 */ /* 0x000fc6000000000e */
[----:B------:R4:W5:Y:S02]  /*7ee0*/  MUFU.EX2 R29, R3 ;  /* 0x00000003001d7308 */ /* 0x0009640000000800 */
[----:B------:R-:W-:-:S06]  /*7ef0*/  HSET2.LE.AND R10, R10, R0, PT ;  /* 0x000000000a0a7233 */ /* 0x000fcc0003803000 */
[----:B------:R1:W-:Y:S01]  /*7f00*/  MUFU.EX2 R28, R9 ;  /* 0x00000009001c7308 */ /* 0x0003e20000000800 */
[----:B----4-:R-:W-:-:S04]  /*7f10*/  F2FP.F16.F32.PACK_AB R3, R49, R43 ;  /* 0x0000002b3103723e */ /* 0x010fc800000000ff */
[----:B------:R-:W-:Y:S02]  /*7f20*/  LOP3.LUT R140, R2, R3, RZ, 0xc0, !PT ;  /* 0x00000003028c7212 */ /* 0x000fe400078ec0ff */
[----:B------:R-:W-:Y:S02]  /*7f30*/  HSET2.LE.AND R2, R11, R0, PT ;  /* 0x000000000b027233 */ /* 0x000fe40003803000 */
[----:B--2---:R-:W-:Y:S01]  /*7f40*/  F2FP.F16.F32.PACK_AB R3, R31, R32 ;  /* 0x000000201f03723e */ /* 0x004fe200000000ff */
[--C-:B-1----:R-:W-:Y:S01]  /*7f50*/  FFMA.FTZ R9, R239, UR16, -R15.reuse ;  /* 0x00000010ef097c23 */ /* 0x102fe2000801080f */
[----:B-----5:R-:W-:Y:S02]  /*7f60*/  F2FP.F16.F32.PACK_AB R11, R29, R30 ;  /* 0x0000001e1d0b723e */ /* 0x020fe400000000ff */
[----:B------:R-:W-:Y:S01]  /*7f70*/  LOP3.LUT R141, R2, R3, RZ, 0xc0, !PT ;  /* 0x00000003028d7212 */ /* 0x000fe200078ec0ff */
[----:B------:R-:W-:Y:S01]  /*7f80*/  FFMA.FTZ R2, R240, UR16, -R15 ;  /* 0x00000010f0027c23 */ /* 0x000fe2000801080f */
[----:B------:R-:W-:Y:S01]  /*7f90*/  LOP3.LUT R143, R10, R11, RZ, 0xc0, !PT ;  /* 0x0000000b0a8f7212 */ /* 0x000fe200078ec0ff */
[----:B------:R1:W-:Y:S08]  /*7fa0*/  MUFU.EX2 R23, R9 ;  /* 0x0000000900177308 */ /* 0x0003f00000000800 */
[----:B------:R2:W-:Y:S01]  /*7fb0*/  MUFU.EX2 R21, R2 ;  /* 0x0000000200157308 */ /* 0x0005e20000000800 */
[----:B-1----:R-:W-:-:S04]  /*7fc0*/  F2FP.F16.F32.PACK_AB R9, R33, R40 ;  /* 0x000000282109723e */ /* 0x002fc800000000ff */
[----:B------:R-:W-:Y:S01]  /*7fd0*/  LOP3.LUT R142, R8, R9, RZ, 0xc0, !PT ;  /* 0x00000009088e7212 */ /* 0x000fe200078ec0ff */
[----:B--2---:R-:W-:Y:S02]  /*7fe0*/  FFMA.FTZ R2, R241, UR16, -R15 ;  /* 0x00000010f1027c23 */ /* 0x004fe4000801080f */
[----:B------:R-:W1:Y:S04]  /*7ff0*/  LDSM.16.MT88.4 R12, [R214+0xbc00] ;  /* 0x00bc0000d60c783b */ /* 0x000e680000004200 */
[C---:B------:R-:W-:Y:S01]  /*8000*/  HMMA.16816.F32 R76, R140.reuse, R82, R88 ;  /* 0x000000528c4c723c */ /* 0x040fe20000001858 */
[----:B------:R2:W4:Y:S05]  /*8010*/  MUFU.EX2 R20, R2 ;  /* 0x0000000200147308 */ /* 0x00052a0000000800 */
[C---:B---3--:R-:W-:Y:S06]  /*8020*/  HMMA.16816.F32 R88, R140.reuse, R96, R108 ;  /* 0x000000608c58723c */ /* 0x048fec000000186c */
[----:B------:R-:W-:Y:S01]  /*8030*/  HMMA.16816.F32 R108, R140, R114, R168 ;  /* 0x000000728c6c723c */ /* 0x000fe200000018a8 */
[----:B--2---:R-:W-:-:S05]  /*8040*/  LOP3.LUT R2, R19, UR8, R22, 0x96, !PT ;  /* 0x0000000813027c12 */ /* 0x004fca000f8e9616 */
[----:B------:R-:W-:Y:S01]  /*8050*/  HMMA.16816.F32 R92, R140, R98, R120 ;  /* 0x000000628c5c723c */ /* 0x000fe20000001878 */
[----:B------:R2:W-:Y:S01]  /*8060*/  MUFU.EX2 R19, R5 ;  /* 0x0000000500137308 */ /* 0x0005e20000000800 */
[----:B------:R-:W-:-:S04]  /*8070*/  IMAD.WIDE.U32 R2, R2, -0x2daee0ad, RZ ;  /* 0xd2511f5302027825 */ /* 0x000fc800078e00ff */
[----:B------:R-:W-:Y:S01]  /*8080*/  HMMA.16816.F32 R104, R140, R112, R124 ;  /* 0x000000708c68723c */ /* 0x000fe2000000187c */
[----:B------:R-:W-:Y:S02]  /*8090*/  LOP3.LUT R4, R3, UR4, R50, 0x96, !PT ;  /* 0x0000000403047c12 */ /* 0x000fe4000f8e9632 */
[----:B------:R-:W-:-:S03]  /*80a0*/  LOP3.LUT R6, R2, 0xffff, RZ, 0xc0, !PT ;  /* 0x0000ffff02067812 */ /* 0x000fc600078ec0ff */
[C---:B------:R-:W-:Y:S01]  /*80b0*/  HMMA.16816.F32 R152, R140.reuse, R160, R152 ;  /* 0x000000a08c98723c */ /* 0x040fe20000001898 */
[----:B------:R-:W-:Y:S02]  /*80c0*/  LOP3.LUT R11, R2, 0xff, RZ, 0xc0, !PT ;  /* 0x000000ff020b7812 */ /* 0x000fe400078ec0ff */
[--C-:B------:R-:W-:Y:S02]  /*80d0*/  SHF.R.U32.HI R3, RZ, 0x10, R2.reuse ;  /* 0x00000010ff037819 */ /* 0x100fe40000011602 */
[----:B------:R-:W-:Y:S01]  /*80e0*/  SHF.R.U32.HI R10, RZ, 0x18, R2 ;  /* 0x00000018ff0a7819 */ /* 0x000fe20000011602 */
[--C-:B------:R-:W-:Y:S01]  /*80f0*/  FFMA.FTZ R2, R244, UR16, -R16.reuse ;  /* 0x00000010f4027c23 */ /* 0x100fe20008010810 */
[----:B--2---:R-:W-:Y:S01]  /*8100*/  FFMA.FTZ R5, R246, UR16, -R16 ;  /* 0x00000010f6057c23 */ /* 0x004fe20008010810 */
[----:B------:R-:W-:Y:S01]  /*8110*/  LOP3.LUT R7, R3, 0xff, RZ, 0xc0, !PT ;  /* 0x000000ff03077812 */ /* 0x000fe200078ec0ff */
[----:B------:R-:W-:Y:S01]  /*8120*/  HMMA.16816.F32 R164, R140, R162, R164 ;  /* 0x000000a28ca4723c */ /* 0x000fe200000018a4 */
[----:B------:R2:W3:Y:S01]  /*8130*/  MUFU.EX2 R17, R2 ;  /* 0x0000000200117308 */ /* 0x0004e20000000800 */
[----:B------:R-:W-:-:S02]  /*8140*/  SHF.R.U32.HI R3, RZ, 0x10, R4 ;  /* 0x00000010ff037819 */ /* 0x000fc40000011604 */
[----:B------:R-:W-:Y:S02]  /*8150*/  SHF.R.U32.HI R9, RZ, 0x8, R6 ;  /* 0x00000008ff097819 */ /* 0x000fe40000011606 */
[----:B------:R-:W-:Y:S01]  /*8160*/  LOP3.LUT R8, R4, 0xff, RZ, 0xc0, !PT ;  /* 0x000000ff04087812 */ /* 0x000fe200078ec0ff */
[C---:B------:R-:W-:Y:S01]  /*8170*/  HMMA.16816.F32 R72, R140.reuse, R80, R72 ;  /* 0x000000508c48723c */ /* 0x040fe20000001848 */
[----:B------:R-:W-:Y:S01]  /*8180*/  SHF.R.U32.HI R6, RZ, 0x18, R4 ;  /* 0x00000018ff067819 */ /* 0x000fe20000011604 */
[----:B------:R5:W3:Y:S01]  /*8190*/  MUFU.EX2 R16, R5 ;  /* 0x0000000500107308 */ /* 0x000ae20000000800 */
[----:B------:R-:W-:Y:S02]  /*81a0*/  LOP3.LUT R3, R3, 0xff, RZ, 0xc0, !PT ;  /* 0x000000ff03037812 */ /* 0x000fe400078ec0ff */
[----:B------:R-:W-:Y:S01]  /*81b0*/  PRMT R7, R7, 0x5410, R10 ;  /* 0x0000541007077816 */ /* 0x000fe2000000000a */
[----:B------:R-:W-:Y:S01]  /*81c0*/  HMMA.16816.F32 R120, R140, R128, R184 ;  /* 0x000000808c78723c */ /* 0x000fe200000018b8 */
[----:B------:R-:W-:-:S02]  /*81d0*/  PRMT R3, R3, 0x5410, R6 ;  /* 0x0000541003037816 */ /* 0x000fc40000000006 */
[----:B--2---:R-:W-:-:S03]  /*81e0*/  LOP3.LUT R2, R4, 0xffff, RZ, 0xc0, !PT ;  /* 0x0000ffff04027812 */ /* 0x004fc600078ec0ff */
[----:B------:R-:W-:Y:S01]  /*81f0*/  HMMA.16816.F32 R124, R140, R130, R176 ;  /* 0x000000828c7c723c */ /* 0x000fe200000018b0 */
[----:B------:R-:W-:Y:S02]  /*8200*/  SHF.R.U32.HI R4, RZ, 0x8, R2 ;  /* 0x00000008ff047819 */ /* 0x000fe40000011602 */
[----:B------:R-:W-:-:S03]  /*8210*/  PRMT R2, R11, 0x5410, R9 ;  /* 0x000054100b027816 */ /* 0x000fc60000000009 */
[C---:B-1----:R-:W-:Y:S01]  /*8220*/  HMMA.16816.F32 R136, R140.reuse, R12, R192 ;  /* 0x0000000c8c88723c */ /* 0x042fe200000018c0 */
[----:B-----5:R-:W-:Y:S02]  /*8230*/  PRMT R5, R8, 0x5410, R4 ;  /* 0x0000541008057816 */ /* 0x020fe40000000004 */
[--C-:B------:R-:W-:Y:S02]  /*8240*/  HSET2.LE.AND R4, R7, R0.reuse, PT ;  /* 0x0000000007047233 */ /* 0x100fe40003803000 */
[--C-:B------:R-:W-:Y:S01]  /*8250*/  HSET2.LE.AND R2, R2, R0.reuse, PT ;  /* 0x0000000002027233 */ /* 0x100fe20003803000 */
[----:B------:R-:W-:Y:S01]  /*8260*/  HMMA.16816.F32 R140, R140, R14, R180 ;  /* 0x0000000e8c8c723c */ /* 0x000fe200000018b4 */
[--C-:B------:R-:W-:Y:S02]  /*8270*/  HSET2.LE.AND R6, R5, R0.reuse, PT ;  /* 0x0000000005067233 */ /* 0x100fe40003803000 */
[----:B------:R-:W-:Y:S02]  /*8280*/  HSET2.LE.AND R7, R3, R0, PT ;  /* 0x0000000003077233 */ /* 0x000fe40003803000 */
[----:B----4-:R-:W-:-:S02]  /*8290*/  F2FP.F16.F32.PACK_AB R0, R20, R21 ;  /* 0x000000151400723e */ /* 0x010fc400000000ff */
[----:B---3--:R-:W-:Y:S02]  /*82a0*/  F2FP.F16.F32.PACK_AB R3, R17, R19 ;  /* 0x000000131103723e */ /* 0x008fe400000000ff */
        /* <DEDUP_REMOVED lines=84> */
[----:B------:R-:W2:Y:S01]  /*87f0*/  LDL.LU R230, [R1+0x70] ;  /* 0x0000700001e67983 */ /* 0x000ea20000300800 */
[----:B------:R-:W-:Y:S01]  /*8800*/  ULDC UR4, c[0x0][0x2d0] ;  /* 0x0000b40000047ab9 */ /* 0x000fe20000000800 */
[----:B------:R-:W1:Y:S01]  /*8810*/  LDC.64 R6, c[0x0][0x250] ;  /* 0x00009400ff067b82 */ /* 0x000e620000000a00 */
[----:B------:R-:W-:Y:S01]  /*8820*/  ISETP.GE.AND P2, PT, R150, UR4, PT ;  /* 0x0000000496007c0c */ /* 0x000fe2000bf46270 */
[----:B------:R-:W3:Y:S01]  /*8830*/  S2R R207, SR_TID.X ;  /* 0x0000000000cf7919 */ /* 0x000ee20000002100 */
[----:B------:R-:W-:Y:S01]  /*8840*/  LEA.HI.SX32 R219, R252, 0xfffffffe, 0x1a ;  /* 0xfffffffefcdb7811 */ /* 0x000fe200078fd2ff */
[----:B------:R-:W-:Y:S01]  /*8850*/  ULDC UR19, c[0x0][0x2d0] ;  /* 0x0000b40000137ab9 */ /* 0x000fe20000000800 */
[----:B------:R-:W-:Y:S01]  /*8860*/  MOV R151, R146 ;  /* 0x0000009200977202 */ /* 0x000fe20000000f00 */
[----:B------:R-:W-:Y:S01]  /*8870*/  ULDC UR4, c[0x0][0x2ec] ;  /* 0x0000bb0000047ab9 */ /* 0x000fe20000000800 */
[----:B------:R-:W-:Y:S01]  /*8880*/  MOV R150, R147 ;  /* 0x0000009300967202 */ /* 0x000fe20000000f00 */
[----:B------:R-:W-:-:S06]  /*8890*/  ULDC.64 UR6, c[0x0][0x248] ;  /* 0x0000920000067ab9 */ /* 0x000fcc0000000a00 */
[----:B------:R-:W4:Y:S08]  /*88a0*/  @!P2 LDC.64 R4, c[0x0][0x220] ;  /* 0x00008800ff04ab82 */ /* 0x000f300000000a00 */
[----:B------:R-:W5:Y:S01]  /*88b0*/  @!P2 LDC.64 R2, c[0x0][0x220] ;  /* 0x00008800ff02ab82 */ /* 0x000f620000000a00 */
[----:B-1----:R1:W-:Y:S01]  /*88c0*/  STL.64 [R1], R6 ;  /* 0x0000000601007387 */ /* 0x0023e20000100a00 */
[----:B---3--:R-:W-:-:S03]  /*88d0*/  LOP3.LUT R207, R207, 0x3, RZ, 0xc0, !PT ;  /* 0x00000003cfcf7812 */ /* 0x008fc600078ec0ff */
[----:B----4-:R3:W-:Y:S02]  /*88e0*/  @!P2 STL.64 [R1+0x40], R4 ;  /* 0x000040040100a387 */ /* 0x0107e40000100a00 */
[----:B------:R-:W-:-:S05]  /*88f0*/  IMAD R0, R207, -0x2, R250 ;  /* 0xfffffffecf007824 */ /* 0x000fca00078e02fa */
[----:B------:R-:W-:Y:S01]  /*8900*/  IADD3 R0, R144, R0, -R237 ;  /* 0x0000000090007210 */ /* 0x000fe20007ffe8ed */
[----:B------:R-:W-:Y:S01]  /*8910*/  IMAD.MOV.U32 R144, RZ, RZ, R148 ;  /* 0x000000ffff907224 */ /* 0x000fe200078e0094 */
[----:B-----5:R4:W-:Y:S04]  /*8920*/  @!P2 STL.64 [R1+0x38], R2 ;  /* 0x000038020100a387 */ /* 0x0209e80000100a00 */
[----:B------:R2:W-:Y:S01]  /*8930*/  STL [R1+0x28], R0 ;  /* 0x0000280001007387 */ /* 0x0005e20000100800 */
[----:B-1----:R-:W-:-:S05]  /*8940*/  IMAD.WIDE.U32 R6, R248, -0x326172a9, RZ ;  /* 0xcd9e8d57f8067825 */ /* 0x002fca00078e00ff */
[----:B------:R1:W-:Y:S01]  /*8950*/  STL.64 [R1+0x20], R6 ;  /* 0x0000200601007387 */ /* 0x0003e20000100a00 */
[----:B------:R-:W-:Y:S01]  /*8960*/  LOP3.LUT R248, R7, R188, RZ, 0x3c, !PT ;  /* 0x000000bc07f87212 */ /* 0x000fe200078e3cff */
[----:B---3--:R-:W-:-:S04]  /*8970*/  IMAD.WIDE.U32 R4, R249, -0x326172a9, RZ ;  /* 0xcd9e8d57f9047825 */ /* 0x008fc800078e00ff */
[----:B------:R-:W-:Y:S01]  /*8980*/  IMAD.WIDE.U32 R248, R248, -0x2daee0ad, RZ ;  /* 0xd2511f53f8f87825 */ /* 0x000fe200078e00ff */
[----:B------:R1:W-:Y:S01]  /*8990*/  STL.64 [R1+0x18], R4 ;  /* 0x0000180401007387 */ /* 0x0003e20000100a00 */
[----:B------:R-:W-:Y:S02]  /*89a0*/  LOP3.LUT R250, R5, R188, RZ, 0x3c, !PT ;  /* 0x000000bc05fa7212 */ /* 0x000fe400078e3cff */
[----:B----4-:R-:W-:-:S03]  /*89b0*/  IMAD.MOV.U32 R3, RZ, RZ, R149 ;  /* 0x000000ffff037224 */ /* 0x010fc600078e0095 */
[----:B------:R-:W-:-:S04]  /*89c0*/  IMAD.WIDE.U32 R250, R250, -0x2daee0ad, RZ ;  /* 0xd2511f53fafa7825 */ /* 0x000fc800078e00ff */
[----:B--2---:R-:W-:Y:S01]  /*89d0*/  IMAD.WIDE.U32 R246, R230, -0x2daee0ad, RZ ;  /* 0xd2511f53e6f67825 */ /* 0x004fe200078e00ff */
[----:B-1----:R-:W-:Y:S06]  /*89e0*/  BRA `(.L_x_534) ;  /* 0x0000000400087947 */ /* 0x002fec0003800000 */
.L_x_536:
        /* <DEDUP_REMOVED lines=11> */
[----:B------:R-:W5:Y:S01]  /*8aa0*/  @!P0 LDC.64 R180, c[0x0][0x218] ;  /* 0x00008600ffb48b82 */ /* 0x000f620000000a00 */
[----:B------:R-:W-:Y:S02]  /*8ab0*/  IMAD R147, R146, UR7, R147 ;  /* 0x0000000792937c24 */ /* 0x000fe4000f8e0293 */
[----:B------:R1:W-:Y:S02]  /*8ac0*/  @P2 STS [R218+0x6004], RZ ;  /* 0x006004ffda002388 */ /* 0x0003e40000000800 */
[----:B------:R-:W-:Y:S02]  /*8ad0*/  IMAD.IADD R147, R173, 0x1, R147 ;  /* 0x00000001ad937824 */ /* 0x000fe400078e0293 */
[----:B------:R1:W-:Y:S01]  /*8ae0*/  @P2 STS.64 [R218+0x6008], RZ ;  /* 0x006008ffda002388 */ /* 0x0003e20000000a00 */
[----:B------:R-:W4:Y:S08]  /*8af0*/  @!P2 LDC.64 R176, c[0x0][0x218] ;  /* 0x00008600ffb0ab82 */ /* 0x000f300000000a00 */
[----:B------:R-:W4:Y:S01]  /*8b00*/  @!P1 LDC.64 R192, c[0x0][0x218] ;  /* 0x00008600ffc09b82 */ /* 0x000f220000000a00 */
[C---:B--2---:R-:W-:Y:S04]  /*8b10*/  LEA R146, P3, R172.reuse, R220, 0x6 ;  /* 0x000000dcac927211 */ /* 0x044fe800078630ff */
        /* <DEDUP_REMOVED lines=9> */
[C-C-:B------:R-:W-:Y:S02]  /*8bb0*/  @!P1 LEA.HI.X R183, R146.reuse, R183, R147.reuse, 0x1, P3 ;  /* 0x000000b792b79211 */ /* 0x140fe400018f0c93 */
[C---:B------:R-:W-:Y:S01]  /*8bc0*/  @!P0 LEA R180, P3, R146.reuse, R180, 0x1 ;  /* 0x000000b492b48211 */ /* 0x040fe200078608ff */
[----:B------:R2:W-:Y:S03]  /*8bd0*/  @P1 STS.128 [R218+0x7000], RZ ;  /* 0x007000ffda001388 */ /* 0x0005e60000000c00 */
[--C-:B------:R-:W-:Y:S01]  /*8be0*/  @!P0 LEA.HI.X R181, R146, R181, R147.reuse, 0x1, P3 ;  /* 0x000000b592b58211 */ /* 0x100fe200018f0c93 */
[----:B------:R-:W-:Y:S01]  /*8bf0*/  @!PT LDS RZ, [RZ] ;  /* 0x00000000fffff984 */ /* 0x000fe20000000800 */
[----:B------:R-:W-:Y:S01]  /*8c00*/  @!PT LDS RZ, [RZ] ;  /* 0x00000000fffff984 */ /* 0x000fe20000000800 */
[----:B------:R-:W-:Y:S01]  /*8c10*/  @!PT LDS RZ, [RZ] ;  /* 0x00000000fffff984 */ /* 0x000fe20000000800 */
[----:B------:R2:W-:Y:S01]  /*8c20*/  @!P1 LDGSTS.E.BYPASS.LTC128B.128 [R218+0x7000], desc[UR20][R182.64+0x40] ;  /* 0x07000040b6da9fae */ /* 0x0005e2000b901d54 */
[----:B----4-:R-:W-:Y:S03]  /*8c30*/  IADD3 R146, P3, R184, R146, RZ ;  /* 0x00000092b8927210 */ /* 0x010fe60007f7e0ff */
[----:B------:R2:W-:Y:S02]  /*8c40*/  @P0 STS.128 [R218+0x8000], RZ ;  /* 0x008000ffda000388 */ /* 0x0005e40000000c00 */
        /* <DEDUP_REMOVED lines=28> */
.L_x_534:
[----:B--2---:R-:W2:Y:S01]  /*8e10*/  LDL R2, [R1+0x2c] ;  /* 0x00002c0001027983 */ /* 0x004ea20000100800 */
[----:B------:R-:W-:Y:S04]  /*8e20*/  DEPBAR.LE SB0, 0x0 ;  /* 0x000080000000791a */ /* 0x000fe80000000000 */
[----:B------:R-:W3:Y:S04]  /*8e30*/  LDL R0, [R1+0x30] ;  /* 0x0000300001007983 */ /* 0x000ee80000100800 */
[----:B------:R-:W4:Y:S04]  /*8e40*/  LDL R19, [R1] ;  /* 0x0000000001137983 */ /* 0x000f280000100800 */
[----:B------:R-:W5:Y:S04]  /*8e50*/  LDL R20, [R1+0x4] ;  /* 0x0000040001147983 */ /* 0x000f680000100800 */
[----:B------:R-:W5:Y:S04]  /*8e60*/  LDL.64 R8, [R1+0x50] ;  /* 0x0000500001087983 */ /* 0x000f680000100a00 */
[----:B------:R-:W5:Y:S04]  /*8e70*/  LDL R7, [R1+0x64] ;  /* 0x0000640001077983 */ /* 0x000f680000100800 */
[----:B------:R-:W5:Y:S04]  /*8e80*/  LDL R6, [R1+0x40] ;  /* 0x0000400001067983 */ /* 0x000f680000100800 */
[----:B------:R-:W5:Y:S04]  /*8e90*/  LDL R11, [R1+0x44] ;  /* 0x00004400010b7983 */ /* 0x000f680000100800 */
[----:B------:R-:W5:Y:S04]  /*8ea0*/  LDL R10, [R1+0x38] ;  /* 0x00003800010a7983 */ /* 0x000f680000100800 */
[----:B------:R-:W5:Y:S01]  /*8eb0*/  LDL R18, [R1+0x3c] ;  /* 0x00003c0001127983 */ /* 0x000f620000100800 */
[----:B------:R-:W-:Y:S06]  /*8ec0*/  BAR.SYNC.DEFER_BLOCKING 0x0 ;  /* 0x0000000000007b1d */ /* 0x000fec0000010000 */
[----:B------:R-:W-:Y:S04]  /*8ed0*/  @P2 STS [R218+0x9000], RZ ;  /* 0x009000ffda002388 */ /* 0x000fe80000000800 */
[----:B------:R-:W-:Y:S04]  /*8ee0*/  @P2 STS [R218+0x9004], RZ ;  /* 0x009004ffda002388 */ /* 0x000fe80000000800 */
[----:B------:R-:W-:Y:S04]  /*8ef0*/  @P2 STS.64 [R218+0x9008], RZ ;  /* 0x009008ffda002388 */ /* 0x000fe80000000a00 */
[----:B------:R-:W5:Y:S01]  /*8f00*/  LDL R146, [R1+0x28] ;  /* 0x0000280001927983 */ /* 0x000f620000100800 */
[----:B--2---:R-:W-:Y:S02]  /*8f10*/  ISETP.GE.AND P1, PT, R2, UR19, PT ;  /* 0x0000001302007c0c */ /* 0x004fe4000bf26270 */
[----:B---3--:R-:W-:Y:S02]  /*8f20*/  ISETP.GE.AND P0, PT, R0, UR19, PT ;  /* 0x0000001300007c0c */ /* 0x008fe4000bf06270 */
[----:B------:R-:W-:Y:S01]  /*8f30*/  SHF.R.S32.HI R0, RZ, 0x1f, R219 ;  /* 0x0000001fff007819 */ /* 0x000fe200000114db */
[CC--:B----4-:R-:W-:Y:S08]  /*8f40*/  IMAD.WIDE.U32 R4, R219.reuse, R19.reuse, RZ ;  /* 0x00000013db047225 */ /* 0x0d0ff000078e00ff */
[----:B------:R-:W1:Y:S01]  /*8f50*/  @!P1 LDC.64 R14, c[0x0][0x220] ;  /* 0x00008800ff0e9b82 */ /* 0x000e620000000a00 */
[----:B------:R-:W-:Y:S04]  /*8f60*/  IMAD R0, R0, R19, RZ ;  /* 0x0000001300007224 */ /* 0x000fe800078e02ff */
[----:B-----5:R-:W-:Y:S01]  /*8f70*/  IMAD R2, R219, R20, R0 ;  /* 0x00000014db027224 */ /* 0x020fe200078e0200 */
[C---:B------:R-:W-:Y:S02]  /*8f80*/  LEA R0, P3, R4.reuse, R8, 0x6 ;  /* 0x0000000804007211 */ /* 0x040fe400078630ff */
[----:B------:R-:W2:Y:S01]  /*8f90*/  @!P0 LDC.64 R12, c[0x0][0x220] ;  /* 0x00008800ff0c8b82 */ /* 0x000ea20000000a00 */
[----:B------:R-:W-:Y:S05]  /*8fa0*/  IMAD.IADD R2, R5, 0x1, R2 ;  /* 0x0000000105027824 */ /* 0x000fea00078e0202 */
[----:B------:R-:W-:Y:S02]  /*8fb0*/  LEA.HI.X R4, R4, R7, R2, 0x6, P3 ;  /* 0x0000000704047211 */ /* 0x000fe400018f3402 */
[C---:B------:R-:W-:Y:S01]  /*8fc0*/  @!P2 LEA R6, P3, R0.reuse, R6, 0x1 ;  /* 0x000000060006a211 */ /* 0x040fe200078608ff */
[----:B------:R-:W3:Y:S01]  /*8fd0*/  @!P1 LDC.64 R8, c[0x0][0x220] ;  /* 0x00008800ff089b82 */ /* 0x000ee20000000a00 */
[C---:B------:R-:W-:Y:S02]  /*8fe0*/  LEA R2, P6, R19.reuse, R0, 0x5 ;  /* 0x0000000013027211 */ /* 0x040fe400078c28ff */
[--C-:B------:R-:W-:Y:S02]  /*8ff0*/  @!P2 LEA.HI.X R7, R0, R11, R4.reuse, 0x1, P3 ;  /* 0x0000000b0007a211 */ /* 0x100fe400018f0c04 */
[----:B------:R-:W-:Y:S02]  /*9000*/  @!P2 LEA R10, P5, R2, R10, 0x1 ;  /* 0x0000000a020aa211 */ /* 0x000fe400078a08ff */
[C---:B-1----:R-:W-:Y:S01]  /*9010*/  @!P1 LEA R14, P4, R0.reuse, R14, 0x1 ;  /* 0x0000000e000e9211 */ /* 0x042fe200078808ff */
[----:B------:R-:W-:Y:S01]  /*9020*/  @!PT LDS RZ, [RZ] ;  /* 0x00000000fffff984 */ /* 0x000fe20000000800 */
[----:B------:R-:W-:Y:S01]  /*9030*/  @!PT LDS RZ, [RZ] ;  /* 0x00000000fffff984 */ /* 0x000fe20000000800 */
[----:B------:R-:W-:Y:S01]  /*9040*/  @!PT LDS RZ, [RZ] ;  /* 0x00000000fffff984 */ /* 0x000fe20000000800 */
[----:B------:R1:W-:Y:S01]  /*9050*/  @!P2 LDGSTS.E.BYPASS.LTC128B.128 [R218+0x9000], desc[UR20][R6.64] ;  /* 0x0900000006daafae */ /* 0x0003e2000b901d54 */
[----:B------:R-:W1:Y:S02]  /*9060*/  @!P0 LDC.64 R16, c[0x0][0x220] ;  /* 0x00008800ff108b82 */ /* 0x000e640000000a00 */
[C-C-:B------:R-:W-:Y:S01]  /*9070*/  @!P1 LEA.HI.X R15, R0.reuse, R15, R4.reuse, 0x1, P4 ;  /* 0x0000000f000f9211 */ /* 0x140fe200020f0c04 */
[----:B------:R-:W-:Y:S01]  /*9080*/  @P1 STS.128 [R218+0xa000], RZ ;  /* 0x00a000ffda001388 */ /* 0x000fe20000000c00 */
[C---:B--2---:R-:W-:Y:S03]  /*9090*/  @!P0 LEA R12, P3, R0.reuse, R12, 0x1 ;  /* 0x0000000c000c8211 */ /* 0x044fe600078608ff */
[----:B------:R-:W-:Y:S01]  /*90a0*/  @!PT LDS RZ, [RZ] ;  /* 0x00000000fffff984 */ /* 0x000fe20000000800 */
[----:B------:R-:W-:Y:S01]  /*90b0*/  @!PT LDS RZ, [RZ] ;  /* 0x00000000fffff984 */ /* 0x000fe20000000800 */
[----:B------:R-:W-:Y:S01]  /*90c0*/  @!PT LDS RZ, [RZ] ;  /* 0x00000000fffff984 */ /* 0x000fe20000000800 */
[----:B------:R-:W-:Y:S01]  /*90d0*/  @!P1 LDGSTS.E.BYPASS.LTC128B.128 [R218+0xa000], desc[UR20][R14.64+0x40] ;  /* 0x0a0000400eda9fae */ /* 0x000fe2000b901d54 */
[----:B------:R-:W-:Y:S03]  /*90e0*/  @!P0 LEA.HI.X R13, R0, R13, R4, 0x1, P3 ;  /* 0x0000000d000d8211 */ /* 0x000fe600018f0c04 */
[----:B------:R-:W-:Y:S01]  /*90f0*/  @P0 STS.128 [R218+0xb000], RZ ;  /* 0x00b000ffda000388 */ /* 0x000fe20000000c00 */
[----:B------:R-:W-:Y:S01]  /*9100*/  LEA.HI.X R4, R19, R4, R20, 0x5, P6 ;  /* 0x0000000413047211 */ /* 0x000fe200030f2c14 */
[----:B------:R-:W-:Y:S02]  /*9110*/  IMAD.MOV.U32 R0, RZ, RZ, -0x40 ;  /* 0xffffffc0ff007424 */ /* 0x000fe400078e00ff */
[----:B------:R-:W-:Y:S01]  /*9120*/  @!PT LDS RZ, [RZ] ;  /* 0x00000000fffff984 */ /* 0x000fe20000000800 */
[----:B------:R-:W-:Y:S01]  /*9130*/  @!PT LDS RZ, [RZ] ;  /* 0x00000000fffff984 */ /* 0x000fe20000000800 */
[----:B------:R-:W-:Y:S01]  /*9140*/  @!PT LDS RZ, [RZ] ;  /* 0x00000000fffff984 */ /* 0x000fe20000000800 */
[----:B------:R-:W-:Y:S01]  /*9150*/  @!P0 LDGSTS.E.BYPASS.LTC128B.128 [R218+0xb000], desc[UR20][R12.64+0x80] ;  /* 0x0b0000800cda8fae */ /* 0x000fe2000b901d54 */
[C-C-:B------:R-:W-:Y:S02]  /*9160*/  @!P2 LEA.HI.X R11, R2.reuse, R18, R4.reuse, 0x1, P5 ;  /* 0x00000012020ba211 */ /* 0x140fe400028f0c04 */
[C---:B---3--:R-:W-:Y:S01]  /*9170*/  @!P1 LEA R8, P4, R2.reuse, R8, 0x1 ;  /* 0x0000000802089211 */ /* 0x048fe200078808ff */
[----:B------:R-:W-:Y:S03]  /*9180*/  @P2 STS.128 [R218+0x9800], RZ ;  /* 0x009800ffda002388 */ /* 0x000fe60000000c00 */
[C-C-:B------:R-:W-:Y:S01]  /*9190*/  @!P1 LEA.HI.X R9, R2.reuse, R9, R4.reuse, 0x1, P4 ;  /* 0x0000000902099211 */ /* 0x140fe200020f0c04 */
[----:B------:R-:W-:Y:S01]  /*91a0*/  @!PT LDS RZ, [RZ] ;  /* 0x00000000fffff984 */ /* 0x000fe20000000800 */
[----:B------:R-:W-:Y:S01]  /*91b0*/  @!PT LDS RZ, [RZ] ;  /* 0x00000000fffff984 */ /* 0x000fe20000000800 */
[----:B------:R-:W-:Y:S01]  /*91c0*/  @!PT LDS RZ, [RZ] ;  /* 0x00000000fffff984 */ /* 0x000fe20000000800 */
[----:B------:R-:W-:Y:S01]  /*91d0*/  @!P2 LDGSTS.E.BYPASS.LTC128B.128 [R218+0x9800], desc[UR20][R10.64] ;  /* 0x098000000adaafae */ /* 0x000fe2000b901d54 */
[C---:B------:R-:W-:Y:S02]  /*91e0*/  ISETP.GT.AND P4, PT, R219.reuse, RZ, PT ;  /* 0x000000ffdb00720c */ /* 0x040fe40003f84270 */
[C---:B-1----:R-:W-:Y:S01]  /*91f0*/  @!P0 LEA R6, P3, R2.reuse, R16, 0x1 ;  /* 0x0000001002068211 */ /* 0x042fe200078608ff */
[----:B------:R-:W-:Y:S03]  /*9200*/  @P1 STS.128 [R218+0xa800], RZ ;  /* 0x00a800ffda001388 */ /* 0x000fe60000000c00 */
[----:B------:R-:W-:Y:S01]  /*9210*/  @!P0 LEA.HI.X R7, R2, R17, R4, 0x1, P3 ;  /* 0x0000001102078211 */ /* 0x000fe200018f0c04 */
[----:B------:R-:W-:Y:S01]  /*9220*/  @!PT LDS RZ, [RZ] ;  /* 0x00000000fffff984 */ /* 0x000fe20000000800 */
[----:B------:R-:W-:Y:S01]  /*9230*/  @!PT LDS RZ, [RZ] ;  /* 0x00000000fffff984 */ /* 0x000fe20000000800 */
[----:B------:R-:W-:Y:S01]  /*9240*/  @!PT LDS RZ, [RZ] ;  /* 0x00000000fffff984 */ /* 0x000fe20000000800 */
[----:B------:R-:W-:Y:S01]  /*9250*/  @!P1 LDGSTS.E.BYPASS.LTC128B.128 [R218+0xa800], desc[UR20][R8.64+0x40] ;  /* 0x0a80004008da9fae */ /* 0x000fe2000b901d54 */
[C---:B------:R-:W-:Y:S03]  /*9260*/  IMAD R2, R219.reuse, R0, 0x40 ;  /* 0x00000040db027424 */ /* 0x040fe600078e0200 */
[----:B------:R-:W-:Y:S01]  /*9270*/  @P0 STS.128 [R218+0xb800], RZ ;  /* 0x00b800ffda000388 */ /* 0x000fe20000000c00 */
[----:B------:R-:W-:Y:S03]  /*9280*/  IMAD R0, R219, -0x40, R146 ;  /* 0xffffffc0db007824 */ /* 0x000fe600078e0292 */
[----:B------:R-:W-:Y:S01]  /*9290*/  @!PT LDS RZ, [RZ] ;  /* 0x00000000fffff984 */ /* 0x000fe20000000800 */
[----:B------:R-:W-:Y:S01]  /*92a0*/  @!PT LDS RZ, [RZ] ;  /* 0x00000000fffff984 */ /* 0x000fe20000000800 */
[----:B------:R-:W-:Y:S01]  /*92b0*/  @!PT LDS RZ, [RZ] ;  /* 0x00000000fffff984 */ /* 0x000fe20000000800 */
[----:B------:R1:W-:Y:S01]  /*92c0*/  @!P0 LDGSTS.E.BYPASS.LTC128B.128 [R218+0xb800], desc[UR20][R6.64+0x80] ;  /* 0x0b80008006da8fae */ /* 0x0003e2000b901d54 */
[----:B------:R-:W-:Y:S02]  /*92d0*/  IMAD.IADD R2, R146, 0x1, R2 ;  /* 0x0000000192027824 */ /* 0x000fe400078e0202 */
[C---:B------:R-:W-:Y:S01]  /*92e0*/  VIADD R149, R0.reuse, 0x48 ;  /* 0x0000004800957836 */ /* 0x040fe20000000000 */
[----:B------:R-:W-:Y:S01]  /*92f0*/  LDSM.16.M88.4 R64, [R216] ;  /* 0x00000000d840783b */ /* 0x000fe20000000200 */
[----:B------:R-:W-:Y:S03]  /*9300*/  VIADD R148, R0, 0x47 ;  /* 0x0000004700947836 */ /* 0x000fe60000000000 */
[----:B------:R-:W1:Y:S01]  /*9310*/  LDSM.16.M88.4 R16, [R213+0x6000] ;  /* 0x00600000d510783b */ /* 0x000e620000000200 */
[----:B------:R-:W-:Y:S02]  /*9320*/  ISETP.GE.AND P5, PT, R149, RZ, PT ;  /* 0x000000ff9500720c */ /* 0x000fe40003fa6270 */
[----:B------:R-:W-:Y:S01]  /*9330*/  ISETP.GE.AND P6, PT, R148, RZ, PT ;  /* 0x000000ff9400720c */ /* 0x000fe20003fc6270 */
[----:B------:R-:W2:Y:S04]  /*9340*/  LDSM.16.M88.4 R60, [R216+0x1000] ;  /* 0x00100000d83c783b */ /* 0x000ea80000000200 */
[----:B------:R-:W3:Y:S04]  /*9350*/  LDSM.16.M88.4 R32, [R213+0x6400] ;  /* 0x00640000d520783b */ /* 0x000ee80000000200 */
[----:B------:R-:W0:Y:S04]  /*9360*/  LDGDEPBAR ;  /* 0x00000000000079af */ /* 0x000e280000000000 */
[----:B------:R-:W4:Y:S04]  /*9370*/  LDSM.16.M88.4 R48, [R213+0x6800] ;  /* 0x00680000d530783b */ /* 0x000f280000000200 */
[----:B------:R-:W5:Y:S04]  /*9380*/  LDSM.16.M88.4 R172, [R213+0x6c00] ;  /* 0x006c0000d5ac783b */ /* 0x000f680000000200 */
[----:B------:R-:W-:Y:S04]  /*9390*/  LDSM.16.M88.4 R176, [R217] ;  /* 0x00000000d9b0783b */ /* 0x000fe80000000200 */
[----:B------:R-:W5:Y:S04]  /*93a0*/  LDSM.16.M88.4 R180, [R215+0x6000] ;  /* 0x00600000d7b4783b */ /* 0x000f680000000200 */
[----:B------:R-:W5:Y:S04]  /*93b0*/  LDSM.16.M88.4 R184, [R217+0x1000] ;  /* 0x00100000d9b8783b */ /* 0x000f680000000200 */
[----:B------:R-:W5:Y:S01]  /*93c0*/  LDSM.16.M88.4 R188, [R215+0x6400] ;  /* 0x00640000d7bc783b */ /* 0x000f620000000200 */
[-C--:B-1----:R-:W-:Y:S03]  /*93d0*/  HMMA.16816.F32 R4, R64, R16.reuse, RZ ;  /* 0x000000104004723c */ /* 0x082fe600000018ff */
[----:B------:R-:W1:Y:S04]  /*93e0*/  LDSM.16.M88.4 R192, [R215+0x6800] ;  /* 0x00680000d7c0783b */ /* 0x000e680000000200 */
[----:B------:R-:W1:Y:S01]  /*93f0*/  LDSM.16.M88.4 R196, [R215+0x6c00] ;  /* 0x006c0000d7c4783b */ /* 0x000e620000000200 */
[C---:B--2---:R-:W-:Y:S03]  /*9400*/  HMMA.16816.F32 R8, R60.reuse, R16, RZ ;  /* 0x000000103c08723c */ /* 0x044fe600000018ff */
[----:B------:R-:W-:Y:S03]  /*9410*/  LDSM.16.M88.4 R200, [R216+0x2000] ;  /* 0x00200000d8c8783b */ /* 0x000fe60000000200 */
[-C--:B------:R-:W-:Y:S01]  /*9420*/  HMMA.16816.F32 R12, R60, R18.reuse, RZ ;  /* 0x000000123c0c723c */ /* 0x080fe200000018ff */
[----:B------:R-:W2:Y:S04]  /*9430*/  LDSM.16.M88.4 R204, [R213+0x7000] ;  /* 0x00700000d5cc783b */ /* 0x000ea80000000200 */
[----:B------:R-:W2:Y:S01]  /*9440*/  LDSM.16.M88.4 R208, [R216+0x3000] ;  /* 0x00300000d8d0783b */ /* 0x000ea20000000200 */
[C---:B------:R-:W-:Y:S06]  /*9450*/  HMMA.16816.F32 R16, R64.reuse, R18, RZ ;  /* 0x000000124010723c */ /* 0x040fec00000018ff */
[-C--:B---3--:R-:W-:Y:S06]  /*9460*/  HMMA.16816.F32 R20, R64, R32.reuse, RZ ;  /* 0x000000204014723c */ /* 0x088fec00000018ff */
[C---:B------:R-:W-:Y:S06]  /*9470*/  HMMA.16816.F32 R24, R60.reuse, R32, RZ ;  /* 0x000000203c18723c */ /* 0x040fec00000018ff */
[-C--:B------:R-:W-:Y:S06]  /*9480*/  HMMA.16816.F32 R28, R60, R34.reuse, RZ ;  /* 0x000000223c1c723c */ /* 0x080fec00000018ff */
        /* <DEDUP_REMOVED lines=9> */
[----:B------:R-:W3:Y:S05]  /*9520*/  LDSM.16.M88.4 R172, [R213+0x7400] ;  /* 0x00740000d5ac783b */ /* 0x000eea0000000200 */
[-C--:B------:R-:W-:Y:S06]  /*9530*/  HMMA.16816.F32 R4, R176, R180.reuse, R4 ;  /* 0x000000b4b004723c */ /* 0x080fec0000001804 */
        /* <DEDUP_REMOVED lines=19> */
[----:B------:R-:W-:Y:S04]  /*9670*/  LDSM.16.M88.4 R176, [R215+0x7000] ;  /* 0x00700000d7b0783b */ /* 0x000fe80000000200 */
[----:B------:R-:W-:Y:S01]  /*9680*/  LDSM.16.M88.4 R196, [R215+0x7800] ;  /* 0x00780000d7c4783b */ /* 0x000fe20000000200 */
[-C--:B--2---:R-:W-:Y:S06]  /*9690*/  HMMA.16816.F32 R4, R200, R204.reuse, R4 ;  /* 0x000000ccc804723c */ /* 0x084fec0000001804 */
        /* <DEDUP_REMOVED lines=8> */
[----:B------:R-:W1:Y:S05]  /*9720*/  LDSM.16.M88.4 R172, [R217+0x2000] ;  /* 0x00200000d9ac783b */ /* 0x000e6a0000000200 */
[-C--:B----4-:R-:W-:Y:S06]  /*9730*/  HMMA.16816.F32 R36, R200, R180.reuse, R36 ;  /* 0x000000b4c824723c */ /* 0x090fec0000001824 */
        /* <DEDUP_REMOVED lines=9> */
[----:B------:R-:W2:Y:S04]  /*97d0*/  LDSM.16.M88.4 R188, [R213+0x8000] ;  /* 0x00800000d5bc783b */ /* 0x000ea80000000200 */
[----:B------:R-:W3:Y:S01]  /*97e0*/  LDSM.16.M88.4 R200, [R216+0x5000] ;  /* 0x00500000d8c8783b */ /* 0x000ee20000000200 */
        /* <DEDUP_REMOVED lines=20> */
[----:B------:R-:W4:Y:S04]  /*9930*/  LDSM.16.M88.4 R172, [R213+0x8c00] ;  /* 0x008c0000d5ac783b */ /* 0x000f280000000200 */
[----:B------:R-:W-:Y:S01]  /*9940*/  LDSM.16.M88.4 R204, [R215+0x8800] ;  /* 0x00880000d7cc783b */ /* 0x000fe20000000200 */
        /* <DEDUP_REMOVED lines=9> */
[----:B------:R-:W3:Y:S01]  /*99e0*/  LDSM.16.M88.4 R208, [R215+0x8c00] ;  /* 0x008c0000d7d0783b */ /* 0x000ee20000000200 */
[----:B------:R-:W-:Y:S04]  /*99f0*/  DEPBAR.LE SB0, 0x0 ;  /* 0x000080000000791a */ /* 0x000fe80000000000 */
[-C--:B-1----:R-:W-:Y:S01]  /*9a00*/  HMMA.16816.F32 R36, R180, R176.reuse, R36 ;  /* 0x000000b0b424723c */ /* 0x082fe20000001824 */
[----:B------:R-:W-:Y:S05]  /*9a10*/  BAR.SYNC.DEFER_BLOCKING 0x0 ;  /* 0x0000000000007b1d */ /* 0x000fea0000010000 */
[C---:B------:R-:W-:Y:S06]  /*9a20*/  HMMA.16816.F32 R40, R200.reuse, R176, R40 ;  /* 0x000000b0c828723c */ /* 0x040fec0000001828 */
[-C--:B------:R-:W-:Y:S06]  /*9a30*/  HMMA.16816.F32 R44, R200, R178.reuse, R44 ;  /* 0x000000b2c82c723c */ /* 0x080fec000000182c */
[C---:B------:R-:W-:Y:S06]  /*9a40*/  HMMA.16816.F32 R48, R180.reuse, R178, R48 ;  /* 0x000000b2b430723c */ /* 0x040fec0000001830 */
[-C--:B----4-:R-:W-:Y:S05]  /*9a50*/  HMMA.16816.F32 R52, R180, R172.reuse, R52 ;  /* 0x000000acb434723c */ /* 0x090fea0000001834 */
[C---:B------:R-:W-:Y:S01]  /*9a60*/  VIADD R178, R0.reuse, 0x3f ;  /* 0x0000003f00b27836 */ /* 0x040fe20000000000 */
[C---:B------:R-:W-:Y:S06]  /*9a70*/  HMMA.16816.F32 R56, R200.reuse, R172, R56 ;  /* 0x000000acc838723c */ /* 0x040fec0000001838 */
[-C--:B------:R-:W-:Y:S06]  /*9a80*/  HMMA.16816.F32 R60, R200, R174.reuse, R60 ;  /* 0x000000aec83c723c */ /* 0x080fec000000183c */
[----:B------:R-:W-:Y:S01]  /*9a90*/  HMMA.16816.F32 R64, R180, R174, R64 ;  /* 0x000000aeb440723c */ /* 0x000fe20000001840 */
[----:B------:R-:W-:Y:S05]  /*9aa0*/  P2R R200, PR, RZ, 0x10 ;  /* 0x00000010ffc87803 */ /* 0x000fea0000000000 */
[-C--:B--2---:R-:W-:Y:S06]  /*9ab0*/  HMMA.16816.F32 R4, R184, R188.reuse, R4 ;  /* 0x000000bcb804723c */ /* 0x084fec0000001804 */
[C---:B------:R-:W-:Y:S06]  /*9ac0*/  HMMA.16816.F32 R8, R192.reuse, R188, R8 ;  /* 0x000000bcc008723c */ /* 0x040fec0000001808 */
[-C--:B------:R-:W-:Y:S05]  /*9ad0*/  HMMA.16816.F32 R12, R192, R190.reuse, R12 ;  /* 0x000000bec00c723c */ /* 0x080fea000000180c */
[C---:B------:R-:W-:Y:S01]  /*9ae0*/  VIADD R189, R0.reuse, 0xfffffff8 ;  /* 0xfffffff800bd7836 */ /* 0x040fe20000000000 */
[C---:B------:R-:W-:Y:S05]  /*9af0*/  HMMA.16816.F32 R16, R184.reuse, R190, R16 ;  /* 0x000000beb810723c */ /* 0x040fea0000001810 */
[C---:B------:R-:W-:Y:S01]  /*9b00*/  VIADD R188, R0.reuse, 0xfffffff7 ;  /* 0xfffffff700bc7836 */ /* 0x040fe20000000000 */
        /* <DEDUP_REMOVED lines=11> */
[----:B------:R-:W-:Y:S07]  /*9bc0*/  HMMA.16816.F32 R64, R184, R210, R64 ;  /* 0x000000d2b840723c */ /* 0x000fee0000001840 */
[C---:B------:R-:W-:Y:S04]  /*9bd0*/  VIADD R185, R0.reuse, 0xffffffff ;  /* 0xffffffff00b97836 */ /* 0x040fe80000000000 */
[C---:B------:R-:W-:Y:S02]  /*9be0*/  VIADD R187, R0.reuse, 0x38 ;  /* 0x0000003800bb7836 */ /* 0x040fe40000000000 */
[----:B------:R-:W-:Y:S01]  /*9bf0*/  VIADD R186, R0, 0x37 ;  /* 0x0000003700ba7836 */ /* 0x000fe20000000000 */
[----:B------:R-:W-:Y:S10]  /*9c00*/  @P4 BRA `(.L_x_536) ;  /* 0xffffffec00784947 */ /* 0x000ff4000383ffff */
.L_x_535:
[----:B------:R-:W-:Y:S01]  /*9c10*/  @!P6 IADD3 R148, -R2, -0x7, RZ ;  /* 0xfffffff90294e810 */ /* 0x000fe20007ffe1ff */
[----:B------:R-:W3:Y:S01]  /*9c20*/  LDL.64 R220, [R1+0x20] ;  /* 0x0000200001dc7983 */ /* 0x000ee20000100a00 */
[----:B------:R-:W-:Y:S01]  /*9c30*/  ISETP.GE.AND P6, PT, R187, RZ, PT ;  /* 0x000000ffbb00720c */ /* 0x000fe20003fc6270 */
[----:B------:R-:W-:Y:S01]  /*9c40*/  UIADD3 UR18, UR22, -0x255992d5, URZ ;  /* 0xdaa66d2b16127890 */ /* 0x000fe2000fffe03f */
[----:B------:R-:W-:Y:S01]  /*9c50*/  ISETP.GE.AND P0, PT, R178, RZ, PT ;  /* 0x000000ffb200720c */ /* 0x000fe20003f06270 */
[----:B------:R-:W-:Y:S01]  /*9c60*/  UIADD3 UR17, UR22, -0x4ab325aa, URZ ;  /* 0xb54cda5616117890 */ /* 0x000fe2000fffe03f */
[----:B------:R-:W-:Y:S01]  /*9c70*/  ISETP.GE.AND P1, PT, R185, RZ, PT ;  /* 0x000000ffb900720c */ /* 0x000fe20003f26270 */
[----:B------:R-:W4:Y:S01]  /*9c80*/  LDL.64 R226, [R1+0x18] ;  /* 0x0000180001e27983 */ /* 0x000f220000100a00 */
[----:B------:R-:W-:Y:S01]  /*9c90*/  @!P5 IADD3 R149, -R2, -0x8, RZ ;  /* 0xfffffff80295d810 */ /* 0x000fe20007ffe1ff */
[----:B------:R-:W-:Y:S01]  /*9ca0*/  UIADD3 UR15, UR23, -0x4498517b, URZ ;  /* 0xbb67ae85170f7890 */ /* 0x000fe2000fffe03f */
[----:B------:R-:W-:Y:S01]  /*9cb0*/  ISETP.GE.AND P5, PT, R188, RZ, PT ;  /* 0x000000ffbc00720c */ /* 0x000fe20003fa6270 */
[C---:B--2---:R-:W-:Y:S01]  /*9cc0*/  VIADD R175, R0.reuse, 0x8 ;  /* 0x0000000800af7836 */ /* 0x044fe20000000000 */
[C---:B------:R-:W-:Y:S01]  /*9cd0*/  IADD3 R146, -R0.reuse, -0x7, RZ ;  /* 0xfffffff900927810 */ /* 0x040fe20007ffe1ff */
[----:B------:R-:W-:Y:S01]  /*9ce0*/  UIADD3 UR14, UR22, 0x3c6ef372, URZ ;  /* 0x3c6ef372160e7890 */ /* 0x000fe2000fffe03f */
[----:B------:R-:W-:Y:S01]  /*9cf0*/  IADD3 R147, -R0, -0x8, RZ ;  /* 0xfffffff800937810 */ /* 0x000fe20007ffe1ff */
[----:B------:R-:W-:Y:S01]  /*9d00*/  UIADD3 UR13, UR23, 0x76cf5d0a, URZ ;  /* 0x76cf5d0a170d7890 */ /* 0x000fe2000fffe03f */
[----:B------:R-:W-:Y:S01]  /*9d10*/  @!P6 IADD3 R187, -R2, 0x8, RZ ;  /* 0x0000000802bbe810 */ /* 0x000fe20007ffe1ff */
[C---:B------:R-:W-:Y:S01]  /*9d20*/  VIADD R182, R0.reuse, 0x30 ;  /* 0x0000003000b67836 */ /* 0x040fe20000000000 */
[----:B------:R-:W-:Y:S01]  /*9d30*/  ISETP.GE.AND P6, PT, R175, RZ, PT ;  /* 0x000000ffaf00720c */ /* 0x000fe20003fc6270 */
[----:B------:R-:W-:Y:S01]  /*9d40*/  VIADD R181, R0, 0x2f ;  /* 0x0000002f00b57836 */ /* 0x000fe20000000000 */
[----:B------:R-:W-:Y:S01]  /*9d50*/  @!P0 IADD3 R178, -R2, 0x1, RZ ;  /* 0x0000000102b28810 */ /* 0x000fe20007ffe1ff */
[C---:B------:R-:W-:Y:S01]  /*9d60*/  VIADD R174, R0.reuse, 0x7 ;  /* 0x0000000700ae7836 */ /* 0x040fe20000000000 */
[C---:B------:R-:W-:Y:S01]  /*9d70*/  @!P1 IADD3 R185, -R0.reuse, 0x1, RZ ;  /* 0x0000000100b99810 */ /* 0x040fe20007ffe1ff */
[----:B------:R-:W-:Y:S01]  /*9d80*/  VIADD R194, R0, 0x27 ;  /* 0x0000002700c27836 */ /* 0x000fe20000000000 */
[----:B------:R-:W-:Y:S01]  /*9d90*/  ISETP.GE.AND P1, PT, R182, RZ, PT ;  /* 0x000000ffb600720c */ /* 0x000fe20003f26270 */
[C---:B------:R-:W-:Y:S01]  /*9da0*/  VIADD R193, R0.reuse, 0x1f ;  /* 0x0000001f00c17836 */ /* 0x040fe20000000000 */
[----:B------:R-:W-:Y:S01]  /*9db0*/  ISETP.GE.AND P0, PT, R181, RZ, PT ;  /* 0x000000ffb500720c */ /* 0x000fe20003f06270 */
[C---:B------:R-:W-:Y:S01]  /*9dc0*/  VIADD R195, R0.reuse, 0xffffffd7 ;  /* 0xffffffd700c37836 */ /* 0x040fe20000000000 */
[----:B------:R-:W-:Y:S01]  /*9dd0*/  @!P5 IADD3 R188, -R0, 0x9, RZ ;  /* 0x0000000900bcd810 */ /* 0x000fe20007ffe1ff */
[----:B------:R-:W-:Y:S01]  /*9de0*/  IMAD.SHL.U32 R206, R219, 0x2, RZ ;  /* 0x00000002dbce7824 */ /* 0x000fe200078e00ff */
[----:B------:R-:W-:Y:S01]  /*9df0*/  ISETP.GE.AND P5, PT, R174, RZ, PT ;  /* 0x000000ffae00720c */ /* 0x000fe20003fa6270 */
[C---:B------:R-:W-:Y:S01]  /*9e00*/  VIADD R192, R0.reuse, 0xffffffd8 ;  /* 0xffffffd800c07836 */ /* 0x040fe20000000000 */
[----:B------:R-:W-:Y:S01]  /*9e10*/  SEL R147, R147, R175, !P6 ;  /* 0x000000af93937207 */ /* 0x000fe20007000000 */
[----:B------:R-:W-:Y:S01]  /*9e20*/  VIADD R191, R0, 0x28 ;  /* 0x0000002800bf7836 */ /* 0x000fe20000000000 */
[----:B------:R-:W-:Y:S01]  /*9e30*/  SEL R146, R146, R174, !P5 ;  /* 0x000000ae92927207 */ /* 0x000fe20006800000 */
[----:B------:R-:W-:Y:S01]  /*9e40*/  UIADD3 UR16, UR22, -0x61c88647, URZ ;  /* 0x9e3779b916107890 */ /* 0x000fe2000fffe03f */
[----:B------:R-:W-:Y:S01]  /*9e50*/  LOP3.LUT R172, R247, UR23, R206, 0x96, !PT ;  /* 0x00000017f7ac7c12 */ /* 0x000fe2000f8e96ce */
[C---:B------:R-:W-:Y:S01]  /*9e60*/  VIADD R204, R0.reuse, 0x18 ;  /* 0x0000001800cc7836 */ /* 0x040fe20000000000 */
[----:B------:R-:W-:Y:S01]  /*9e70*/  I2FP.F32.S32 R148, R148 ;  /* 0x0000009400947245 */ /* 0x000fe20000201400 */
[----:B------:R-:W-:Y:S01]  /*9e80*/  VIADD R205, R0, 0x17 ;  /* 0x0000001700cd7836 */ /* 0x000fe20000000000 */
[----:B------:R-:W-:Y:S01]  /*9e90*/  I2FP.F32.S32 R146, R146 ;  /* 0x0000009200927245 */ /* 0x000fe20000201400 */
[----:B------:R-:W-:Y:S01]  /*9ea0*/  IMAD.WIDE.U32 R172, R172, -0x326172a9, RZ ;  /* 0xcd9e8d57acac7825 */ /* 0x000fe200078e00ff */
[----:B------:R-:W-:Y:S02]  /*9eb0*/  @!P6 IADD3 R175, -R2, 0x38, RZ ;  /* 0x0000003802afe810 */ /* 0x000fe40007ffe1ff */
[----:B------:R-:W-:Y:S01]  /*9ec0*/  ISETP.GE.AND P6, PT, R192, RZ, PT ;  /* 0x000000ffc000720c */ /* 0x000fe20003fc6270 */
[----:B------:R-:W-:Y:S01]  /*9ed0*/  VIADD R183, R0, 0xffffffef ;  /* 0xffffffef00b77836 */ /* 0x000fe20000000000 */
[----:B------:R-:W-:Y:S01]  /*9ee0*/  @!P1 IADD3 R182, -R2, 0x10, RZ ;  /* 0x0000001002b69810 */ /* 0x000fe20007ffe1ff */
[-C--:B------:R-:W-:Y:S01]  /*9ef0*/  FFMA.FTZ R11, R148, -R145.reuse, R11 ;  /* 0x80000091940b7223 */ /* 0x080fe2000001000b */
[----:B------:R-:W-:Y:S01]  /*9f00*/  @!P0 IADD3 R181, -R2, 0x11, RZ ;  /* 0x0000001102b58810 */ /* 0x000fe20007ffe1ff */
[----:B------:R-:W-:Y:S01]  /*9f10*/  FFMA.FTZ R7, R146, -R145, R7 ;  /* 0x8000009192077223 */ /* 0x000fe20000010007 */
[----:B------:R-:W-:Y:S01]  /*9f20*/  I2FP.F32.S32 R149, R149 ;  /* 0x0000009500957245 */ /* 0x000fe20000201400 */
[C---:B------:R-:W-:Y:S01]  /*9f30*/  VIADD R208, R0.reuse, 0xf ;  /* 0x0000000f00d07836 */ /* 0x040fe20000000000 */
[----:B------:R-:W-:Y:S01]  /*9f40*/  ISETP.GE.AND P4, PT, R189, RZ, PT ;  /* 0x000000ffbd00720c */ /* 0x000fe20003f86270 */
[----:B------:R-:W-:Y:S01]  /*9f50*/  VIADD R180, R0, 0xffffffe8 ;  /* 0xffffffe800b47836 */ /* 0x000fe20000000000 */
[----:B------:R-:W-:Y:S01]  /*9f60*/  ISETP.GE.AND P3, PT, R186, RZ, PT ;  /* 0x000000ffba00720c */ /* 0x000fe20003f66270 */
[----:B------:R-:W-:Y:S01]  /*9f70*/  FFMA.FTZ R10, R149, -R145, R10 ;  /* 0x80000091950a7223 */ /* 0x000fe2000001000a */
[----:B------:R-:W-:Y:S01]  /*9f80*/  ISETP.GE.AND P1, PT, R183, RZ, PT ;  /* 0x000000ffb700720c */ /* 0x000fe20003f26270 */
[C---:B------:R-:W-:Y:S01]  /*9f90*/  VIADD R179, R0.reuse, 0xffffffe7 ;  /* 0xffffffe700b37836 */ /* 0x040fe20000000000 */
[----:B------:R-:W-:Y:S01]  /*9fa0*/  ISETP.GE.AND P0, PT, R191, RZ, PT ;  /* 0x000000ffbf00720c */ /* 0x000fe20003f06270 */
[C---:B------:R-:W-:Y:S01]  /*9fb0*/  VIADD R177, R0.reuse, 0xffffffe0 ;  /* 0xffffffe000b17836 */ /* 0x040fe20000000000 */
[----:B------:R-:W-:Y:S01]  /*9fc0*/  I2FP.F32.S32 R147, R147 ;  /* 0x0000009300937245 */ /* 0x000fe20000201400 */
[----:B------:R-:W-:Y:S01]  /*9fd0*/  VIADD R176, R0, 0xffffffdf ;  /* 0xffffffdf00b07836 */ /* 0x000fe20000000000 */
[----:B------:R-:W-:Y:S01]  /*9fe0*/  LOP3.LUT R148, R249, UR15, R246, 0x96, !PT ;  /* 0x0000000ff9947c12 */ /* 0x000fe2000f8e96f6 */
[----:B------:R-:W-:Y:S01]  /*9ff0*/  VIADD R206, R206, 0x1 ;  /* 0x00000001cece7836 */ /* 0x000fe20000000000 */
[----:B------:R-:W-:Y:S01]  /*a000*/  @!P6 IADD3 R192, -R0, 0x28, RZ ;  /* 0x0000002800c0e810 */ /* 0x000fe20007ffe1ff */
[-C--:B------:R-:W-:Y:S01]  /*a010*/  FFMA.FTZ R6, R147, -R145.reuse, R6 ;  /* 0x8000009193067223 */ /* 0x080fe20000010006 */
[----:B------:R-:W-:Y:S01]  /*a020*/  ISETP.NE.AND P6, PT, R200, RZ, PT ;  /* 0x000000ffc800720c */ /* 0x000fe20003fc5270 */
[----:B------:R-:W-:Y:S01]  /*a030*/  IMAD.WIDE.U32 R148, R148, -0x326172a9, RZ ;  /* 0xcd9e8d5794947825 */ /* 0x000fe200078e00ff */
[----:B------:R-:W-:Y:S02]  /*a040*/  @!P4 IADD3 R189, -R0, 0x8, RZ ;  /* 0x0000000800bdc810 */ /* 0x000fe40007ffe1ff */
[----:B------:R-:W-:Y:S01]  /*a050*/  @!P3 IADD3 R186, -R2, 0x9, RZ ;  /* 0x0000000902bab810 */ /* 0x000fe20007ffe1ff */
[C---:B------:R-:W-:Y:S01]  /*a060*/  VIADD R197, R0.reuse, 0xffffffcf ;  /* 0xffffffcf00c57836 */ /* 0x040fe20000000000 */
[----:B------:R-:W-:Y:S01]  /*a070*/  LOP3.LUT R202, R149, UR14, R172, 0x96, !PT ;  /* 0x0000000e95ca7c12 */ /* 0x000fe2000f8e96ac */
[C---:B------:R-:W-:Y:S01]  /*a080*/  VIADD R199, R0.reuse, 0xffffffc8 ;  /* 0xffffffc800c77836 */ /* 0x040fe20000000000 */
[C---:B------:R-:W-:Y:S01]  /*a090*/  @!P1 IADD3 R183, -R0.reuse, 0x11, RZ ;  /* 0x0000001100b79810 */ /* 0x040fe20007ffe1ff */
[----:B------:R-:W-:Y:S01]  /*a0a0*/  VIADD R198, R0, 0xffffffc7 ;  /* 0xffffffc700c67836 */ /* 0x000fe20000000000 */
[----:B------:R-:W-:Y:S01]  /*a0b0*/  @!P0 IADD3 R191, -R2, 0x18, RZ ;  /* 0x0000001802bf8810 */ /* 0x000fe20007ffe1ff */
[----:B------:R-:W-:Y:S01]  /*a0c0*/  IMAD.WIDE.U32 R202, R202, -0x2daee0ad, RZ ;  /* 0xd2511f53caca7825 */ /* 0x000fe200078e00ff */
[----:B------:R-:W-:Y:S02]  /*a0d0*/  ISETP.GE.AND P3, PT, R194, RZ, PT ;  /* 0x000000ffc200720c */ /* 0x000fe40003f66270 */
[----:B------:R-:W-:Y:S01]  /*a0e0*/  ISETP.GE.AND P0, PT, R193, RZ, PT ;  /* 0x000000ffc100720c */ /* 0x000fe20003f06270 */
[C---:B------:R-:W-:Y:S01]  /*a0f0*/  VIADD R190, R0.reuse, 0x20 ;  /* 0x0000002000be7836 */ /* 0x040fe20000000000 */
[----:B------:R-:W-:Y:S01]  /*a100*/  LOP3.LUT R206, R247, UR23, R206, 0x96, !PT ;  /* 0x00000017f7ce7c12 */ /* 0x000fe2000f8e96ce */
[C---:B------:R-:W-:Y:S01]  /*a110*/  VIADD R207, R0.reuse, 0x10 ;  /* 0x0000001000cf7836 */ /* 0x040fe20000000000 */
[----:B------:R-:W-:Y:S01]  /*a120*/  I2FP.F32.S32 R178, R178 ;  /* 0x000000b200b27245 */ /* 0x000fe20000201400 */
[----:B------:R-:W-:Y:S01]  /*a130*/  VIADD R196, R0, 0xffffffd0 ;  /* 0xffffffd000c47836 */ /* 0x000fe20000000000 */
[----:B------:R-:W-:Y:S01]  /*a140*/  ISETP.GE.AND P1, PT, R190, RZ, PT ;  /* 0x000000ffbe00720c */ /* 0x000fe20003f26270 */
[----:B------:R-:W-:Y:S01]  /*a150*/  IMAD.WIDE.U32 R222, R206, -0x326172a9, RZ ;  /* 0xcd9e8d57cede7825 */ /* 0x000fe200078e00ff */
[----:B------:R-:W-:Y:S02]  /*a160*/  I2FP.F32.S32 R186, R186 ;  /* 0x000000ba00ba7245 */ /* 0x000fe40000201400 */
[C---:B------:R-:W-:Y:S01]  /*a170*/  @!P5 IADD3 R174, -R2.reuse, 0x39, RZ ;  /* 0x0000003902aed810 */ /* 0x040fe20007ffe1ff */
[----:B------:R-:W-:Y:S01]  /*a180*/  IMAD.MOV.U32 R206, RZ, RZ, 0x7054 ;  /* 0x00007054ffce7424 */ /* 0x000fe200078e00ff */
[----:B------:R-:W-:Y:S01]  /*a190*/  @!P3 IADD3 R194, -R2, 0x19, RZ ;  /* 0x0000001902c2b810 */ /* 0x000fe20007ffe1ff */
[-C--:B------:R-:W-:Y:S01]  /*a1a0*/  FFMA.FTZ R9, R178, -R145.reuse, R9 ;  /* 0x80000091b2097223 */ /* 0x080fe20000010009 */
[----:B------:R-:W-:Y:S01]  /*a1b0*/  @!P0 IADD3 R193, -R2, 0x21, RZ ;  /* 0x0000002102c18810 */ /* 0x000fe20007ffe1ff */
[-C--:B------:R-:W-:Y:S01]  /*a1c0*/  FFMA.FTZ R15, R178, -R145.reuse, R15 ;  /* 0x80000091b20f7223 */ /* 0x080fe2000001000f */
[----:B------:R-:W-:Y:S01]  /*a1d0*/  ISETP.GE.AND P3, PT, R205, RZ, PT ;  /* 0x000000ffcd00720c */ /* 0x000fe20003f66270 */
[-C--:B------:R-:W-:Y:S01]  /*a1e0*/  FFMA.FTZ R13, R186, -R145.reuse, R13 ;  /* 0x80000091ba0d7223 */ /* 0x080fe2000001000d */
[----:B------:R-:W-:Y:S01]  /*a1f0*/  ISETP.GE.AND P0, PT, R208, RZ, PT ;  /* 0x000000ffd000720c */ /* 0x000fe20003f06270 */
[----:B------:R-:W-:Y:S01]  /*a200*/  FFMA.FTZ R27, R186, -R145, R27 ;  /* 0x80000091ba1b7223 */ /* 0x000fe2000001001b */
[----:B------:R-:W-:Y:S01]  /*a210*/  @!P1 IADD3 R190, -R2, 0x20, RZ ;  /* 0x0000002002be9810 */ /* 0x000fe20007ffe1ff */
[----:B------:R-:W-:Y:S01]  /*a220*/  VIADD R184, R0, 0xfffffff0 ;  /* 0xfffffff000b87836 */ /* 0x000fe20000000000 */
[----:B------:R-:W-:Y:S02]  /*a230*/  ISETP.GE.AND P1, PT, R207, RZ, PT ;  /* 0x000000ffcf00720c */ /* 0x000fe40003f26270 */
[----:B------:R-:W-:Y:S02]  /*a240*/  ISETP.GE.AND P5, PT, R195, RZ, PT ;  /* 0x000000ffc300720c */ /* 0x000fe40003fa6270 */
[----:B------:R-:W-:Y:S02]  /*a250*/  ISETP.GE.AND P4, PT, R184, RZ, PT ;  /* 0x000000ffb800720c */ /* 0x000fe40003f86270 */
[----:B------:R-:W-:Y:S02]  /*a260*/  I2FP.F32.S32 R187, R187 ;  /* 0x000000bb00bb7245 */ /* 0x000fe40000201400 */
[C---:B------:R-:W-:Y:S02]  /*a270*/  @!P3 IADD3 R205, -R2.reuse, 0x29, RZ ;  /* 0x0000002902cdb810 */ /* 0x040fe40007ffe1ff */
[C---:B------:R-:W-:Y:S01]  /*a280*/  @!P0 IADD3 R208, -R2.reuse, 0x31, RZ ;  /* 0x0000003102d08810 */ /* 0x040fe20007ffe1ff */
[-C--:B------:R-:W-:Y:S01]  /*a290*/  FFMA.FTZ R12, R187, -R145.reuse, R12 ;  /* 0x80000091bb0c7223 */ /* 0x080fe2000001000c */
[----:B------:R-:W-:Y:S01]  /*a2a0*/  ISETP.GE.AND P3, PT, R179, RZ, PT ;  /* 0x000000ffb300720c */ /* 0x000fe20003f66270 */
[----:B------:R-:W-:Y:S01]  /*a2b0*/  FFMA.FTZ R26, R187, -R145, R26 ;  /* 0x80000091bb1a7223 */ /* 0x000fe2000001001a */
[----:B------:R-:W-:Y:S02]  /*a2c0*/  @!P1 IADD3 R207, -R2, 0x30, RZ ;  /* 0x0000003002cf9810 */ /* 0x000fe40007ffe1ff */
[----:B------:R-:W-:Y:S02]  /*a2d0*/  ISETP.GE.AND P1, PT, R177, RZ, PT ;  /* 0x000000ffb100720c */ /* 0x000fe40003f26270 */
[----:B------:R-:W-:Y:S02]  /*a2e0*/  @!P4 IADD3 R184, -R0, 0x10, RZ ;  /* 0x0000001000b8c810 */ /* 0x000fe40007ffe1ff */
[----:B------:R-:W-:Y:S02]  /*a2f0*/  ISETP.GE.AND P4, PT, R204, RZ, PT ;  /* 0x000000ffcc00720c */ /* 0x000fe40003f86270 */
[----:B------:R-:W-:Y:S02]  /*a300*/  ISETP.GE.AND P0, PT, R176, RZ, PT ;  /* 0x000000ffb000720c */ /* 0x000fe40003f06270 */
[----:B------:R-:W-:Y:S02]  /*a310*/  LOP3.LUT R186, R149, UR14, R222, 0x96, !PT ;  /* 0x0000000e95ba7c12 */ /* 0x000fe4000f8e96de */
[----:B------:R-:W-:Y:S02]  /*a320*/  @!P3 IADD3 R179, -R0, 0x19, RZ ;  /* 0x0000001900b3b810 */ /* 0x000fe40007ffe1ff */
[----:B------:R-:W-:Y:S01]  /*a330*/  ISETP.GE.AND P3, PT, R197, RZ, PT ;  /* 0x000000ffc500720c */ /* 0x000fe20003f66270 */
[----:B------:R-:W-:Y:S01]  /*a340*/  IMAD.WIDE.U32 R186, R186, -0x2daee0ad, RZ ;  /* 0xd2511f53baba7825 */ /* 0x000fe200078e00ff */
[----:B------:R-:W-:Y:S02]  /*a350*/  @!P1 IADD3 R177, -R0, 0x20, RZ ;  /* 0x0000002000b19810 */ /* 0x000fe40007ffe1ff */
[----:B------:R-:W-:Y:S02]  /*a360*/  ISETP.GE.AND P1, PT, R199, RZ, PT ;  /* 0x000000ffc700720c */ /* 0x000fe40003f26270 */
[----:B------:R-:W-:Y:S02]  /*a370*/  @!P4 IADD3 R204, -R2, 0x28, RZ ;  /* 0x0000002802ccc810 */ /* 0x000fe40007ffe1ff */
[----:B------:R-:W-:Y:S02]  /*a380*/  ISETP.GE.AND P4, PT, R180, RZ, PT ;  /* 0x000000ffb400720c */ /* 0x000fe40003f86270 */
[----:B------:R-:W-:Y:S02]  /*a390*/  @!P0 IADD3 R176, -R0, 0x21, RZ ;  /* 0x0000002100b08810 */ /* 0x000fe40007ffe1ff */
[----:B------:R-:W-:Y:S02]  /*a3a0*/  ISETP.GE.AND P0, PT, R198, RZ, PT ;  /* 0x000000ffc600720c */ /* 0x000fe40003f06270 */
[----:B------:R-:W-:Y:S02]  /*a3b0*/  I2FP.F32.S32 R188, R188 ;  /* 0x000000bc00bc7245 */ /* 0x000fe40000201400 */
[----:B------:R-:W-:Y:S02]  /*a3c0*/  I2FP.F32.S32 R189, R189 ;  /* 0x000000bd00bd7245 */ /* 0x000fe40000201400 */
[----:B------:R-:W-:Y:S01]  /*a3d0*/  @!P5 IADD3 R195, -R0, 0x29, RZ ;  /* 0x0000002900c3d810 */ /* 0x000fe20007ffe1ff */
[-C--:B------:R-:W-:Y:S01]  /*a3e0*/  FFMA.FTZ R17, R188, -R145.reuse, R17 ;  /* 0x80000091bc117223 */ /* 0x080fe20000010011 */
[----:B------:R-:W-:Y:S01]  /*a3f0*/  @!P3 IADD3 R197, -R0, 0x31, RZ ;  /* 0x0000003100c5b810 */ /* 0x000fe20007ffe1ff */
[-C--:B------:R-:W-:Y:S01]  /*a400*/  FFMA.FTZ R23, R188, -R145.reuse, R23 ;  /* 0x80000091bc177223 */ /* 0x080fe20000010017 */
[----:B------:R-:W-:Y:S01]  /*a410*/  @!P4 IADD3 R180, -R0, 0x18, RZ ;  /* 0x0000001800b4c810 */ /* 0x000fe20007ffe1ff */
[CC--:B------:R-:W-:Y:S01]  /*a420*/  FFMA.FTZ R22, R189.reuse, -R145.reuse, R22 ;  /* 0x80000091bd167223 */ /* 0x0c0fe20000010016 */
[----:B------:R-:W-:Y:S01]  /*a430*/  ISETP.GE.AND P4, PT, R196, RZ, PT ;  /* 0x000000ffc400720c */ /* 0x000fe20003f86270 */
[----:B------:R-:W-:Y:S01]  /*a440*/  FFMA.FTZ R16, R189, -R145, R16 ;  /* 0x80000091bd107223 */ /* 0x000fe20000010010 */
[C---:B------:R-:W-:Y:S02]  /*a450*/  @!P1 IADD3 R199, -R0.reuse, 0x38, RZ ;  /* 0x0000003800c79810 */ /* 0x040fe40007ffe1ff */
[----:B------:R-:W-:Y:S02]  /*a460*/  @!P0 IADD3 R198, -R0, 0x39, RZ ;  /* 0x0000003900c68810 */ /* 0x000fe40007ffe1ff */
[----:B------:R-:W-:Y:S02]  /*a470*/  I2FP.F32.S32 R182, R182 ;  /* 0x000000b600b67245 */ /* 0x000fe40000201400 */
[----:B------:R-:W-:Y:S02]  /*a480*/  I2FP.F32.S32 R183, R183 ;  /* 0x000000b700b77245 */ /* 0x000fe40000201400 */
[----:B------:R-:W-:Y:S01]  /*a490*/  I2FP.F32.S32 R185, R185 ;  /* 0x000000b900b97245 */ /* 0x000fe20000201400 */
[CC--:B------:R-:W-:Y:S01]  /*a4a0*/  FFMA.FTZ R30, R182.reuse, -R145.reuse, R30 ;  /* 0x80000091b61e7223 */ /* 0x0c0fe2000001001e */
        /* <DEDUP_REMOVED lines=14> */
[----:B------:R-:W-:Y:S01]  /*a590*/  I2FP.F32.S32 R177, R177 ;  /* 0x000000b100b17245 */ /* 0x000fe20000201400 */
[----:B------:R-:W-:Y:S01]  /*a5a0*/  FFMA.FTZ R39, R179, -R145, R39 ;  /* 0x80000091b3277223 */ /* 0x000fe20000010027 */
[----:B------:R-:W-:Y:S01]  /*a5b0*/  I2FP.F32.S32 R181, R181 ;  /* 0x000000b500b57245 */ /* 0x000fe20000201400 */
[-C--:B------:R-:W-:Y:S01]  /*a5c0*/  FFMA.FTZ R32, R180, -R145.reuse, R32 ;  /* 0x80000091b4207223 */ /* 0x080fe20000010020 */
[----:B------:R-:W-:Y:S01]  /*a5d0*/  I2FP.F32.S32 R2, R2 ;  /* 0x0000000200027245 */ /* 0x000fe20000201400 */
[-C--:B------:R-:W-:Y:S01]  /*a5e0*/  FFMA.FTZ R50, R177, -R145.reuse, R50 ;  /* 0x80000091b1327223 */ /* 0x080fe20000010032 */
[----:B------:R-:W-:Y:S01]  /*a5f0*/  I2FP.F32.S32 R176, R176 ;  /* 0x000000b000b07245 */ /* 0x000fe20000201400 */
[----:B------:R-:W-:Y:S01]  /*a600*/  FFMA.FTZ R31, R181, -R145, R31 ;  /* 0x80000091b51f7223 */ /* 0x000fe2000001001f */
[----:B------:R-:W-:Y:S01]  /*a610*/  I2FP.F32.S32 R199, R199 ;  /* 0x000000c700c77245 */ /* 0x000fe20000201400 */
[-C--:B------:R-:W-:Y:S01]  /*a620*/  FFMA.FTZ R36, R177, -R145.reuse, R36 ;  /* 0x80000091b1247223 */ /* 0x080fe20000010024 */
[----:B------:R-:W-:Y:S01]  /*a630*/  I2FP.F32.S32 R198, R198 ;  /* 0x000000c600c67245 */ /* 0x000fe20000201400 */
[C---:B------:R-:W-:Y:S01]  /*a640*/  FFMA.FTZ R37, R176.reuse, -R145, R37 ;  /* 0x80000091b0257223 */ /* 0x040fe20000010025 */
[----:B------:R-:W-:Y:S01]  /*a650*/  I2FP.F32.S32 R175, R175 ;  /* 0x000000af00af7245 */ /* 0x000fe20000201400 */
[-C--:B------:R-:W-:Y:S01]  /*a660*/  FFMA.FTZ R51, R176, -R145.reuse, R51 ;  /* 0x80000091b0337223 */ /* 0x080fe20000010033 */
[----:B------:R-:W-:Y:S01]  /*a670*/  I2FP.F32.S32 R174, R174 ;  /* 0x000000ae00ae7245 */ /* 0x000fe20000201400 */
[-C--:B------:R-:W-:Y:S01]  /*a680*/  FFMA.FTZ R64, R199, -R145.reuse, R64 ;  /* 0x80000091c7407223 */ /* 0x080fe20000010040 */
[-C--:B------:R-:W-:Y:S01]  /*a690*/  FFMA.FTZ R65, R198, -R145.reuse, R65 ;  /* 0x80000091c6417223 */ /* 0x080fe20000010041 */
[-C--:B------:R-:W-:Y:S01]  /*a6a0*/  FFMA.FTZ R25, R181, -R145.reuse, R25 ;  /* 0x80000091b5197223 */ /* 0x080fe20000010019 */
[-C--:B------:R-:W-:Y:S01]  /*a6b0*/  FFMA.FTZ R14, R2, -R145.reuse, R14 ;  /* 0x80000091020e7223 */ /* 0x080fe2000001000e */
[-C--:B------:R-:W-:Y:S01]  /*a6c0*/  FFMA.FTZ R61, R174, -R145.reuse, R61 ;  /* 0x80000091ae3d7223 */ /* 0x080fe2000001003d */
[-C--:B------:R-:W-:Y:S01]  /*a6d0*/  FFMA.FTZ R60, R175, -R145.reuse, R60 ;  /* 0x80000091af3c7223 */ /* 0x080fe2000001003c */
[-C--:B------:R-:W-:Y:S01]  /*a6e0*/  FFMA.FTZ R4, R0, -R145.reuse, R4 ;  /* 0x8000009100047223 */ /* 0x080fe20000010004 */
[----:B------:R-:W-:Y:S01]  /*a6f0*/  LOP3.LUT R0, R251, UR15, R246, 0x96, !PT ;  /* 0x0000000ffb007c12 */ /* 0x000fe2000f8e96f6 */
[----:B------:R-:W-:Y:S01]  /*a700*/  UIADD3 UR15, UR23, 0x646e171e, URZ ;  /* 0x646e171e170f7890 */ /* 0x000fe2000fffe03f */
[-C--:B------:R-:W-:Y:S01]  /*a710*/  FFMA.FTZ R21, R183, -R145.reuse, R21 ;  /* 0x80000091b7157223 */ /* 0x080fe20000010015 */
[-C--:B------:R-:W-:Y:S01]  /*a720*/  FFMA.FTZ R20, R184, -R145.reuse, R20 ;  /* 0x80000091b8147223 */ /* 0x080fe20000010014 */
[-C--:B------:R-:W-:Y:S01]  /*a730*/  FFMA.FTZ R33, R179, -R145.reuse, R33 ;  /* 0x80000091b3217223 */ /* 0x080fe20000010021 */
[-C--:B------:R-:W-:Y:S01]  /*a740*/  FFMA.FTZ R8, R2, -R145.reuse, R8 ;  /* 0x8000009102087223 */ /* 0x080fe20000010008 */
[----:B------:R-:W-:Y:S05]  /*a750*/  I2FP.F32.S32 R2, R190 ;  /* 0x000000be00027245 */ /* 0x000fea0000201400 */
[CC--:B------:R-:W-:Y:S01]  /*a760*/  FFMA.FTZ R40, R2.reuse, -R145.reuse, R40 ;  /* 0x8000009102287223 */ /* 0x0c0fe20000010028 */
[-C--:B------:R-:W-:Y:S01]  /*a770*/  FFMA.FTZ R46, R2, -R145.reuse, R46 ;  /* 0x80000091022e7223 */ /* 0x080fe2000001002e */
[----:B------:R-:W-:Y:S05]  /*a780*/  I2FP.F32.S32 R2, R196 ;  /* 0x000000c400027245 */ /* 0x000fea0000201400 */
[CC--:B------:R-:W-:Y:S01]  /*a790*/  FFMA.FTZ R52, R2.reuse, -R145.reuse, R52 ;  /* 0x8000009102347223 */ /* 0x0c0fe20000010034 */
[----:B------:R-:W-:Y:S01]  /*a7a0*/  FFMA.FTZ R66, R2, -R145, R66 ;  /* 0x8000009102427223 */ /* 0x000fe20000010042 */
[----:B------:R-:W-:Y:S04]  /*a7b0*/  FMNMX.FTZ R2, R10, R151, !PT ;  /* 0x000000970a027209 */ /* 0x000fe80007810000 */
[----:B------:R-:W-:Y:S02]  /*a7c0*/  FMNMX.FTZ R2, R11, R2, !PT ;  /* 0x000000020b027209 */ /* 0x000fe40007810000 */
[----:B---3--:R-:W-:Y:S05]  /*a7d0*/  LOP3.LUT R146, R173, UR16, R220, 0x96, !PT ;  /* 0x00000010ad927c12 */ /* 0x008fea000f8e96dc */
[----:B------:R-:W-:Y:S04]  /*a7e0*/  IMAD.WIDE.U32 R146, R146, -0x2daee0ad, RZ ;  /* 0xd2511f5392927825 */ /* 0x000fe800078e00ff */
[----:B----4-:R-:W-:Y:S01]  /*a7f0*/  IMAD.MOV.U32 R196, RZ, RZ, R226 ;  /* 0x000000ffffc47224 */ /* 0x010fe200078e00e2 */
[----:B------:R-:W-:Y:S02]  /*a800*/  LOP3.LUT R200, R147, UR13, R248, 0x96, !PT ;  /* 0x0000000d93c87c12 */ /* 0x000fe4000f8e96f8 */
[----:B------:R-:W-:Y:S03]  /*a810*/  LOP3.LUT R203, R203, UR11, R146, 0x96, !PT ;  /* 0x0000000bcbcb7c12 */ /* 0x000fe6000f8e9692 */
[----:B------:R-:W-:Y:S05]  /*a820*/  IMAD.WIDE.U32 R200, R200, -0x326172a9, RZ ;  /* 0xcd9e8d57c8c87825 */ /* 0x000fea00078e00ff */
[----:B------:R-:W-:Y:S05]  /*a830*/  LOP3.LUT R146, R201, UR18, R148, 0x96, !PT ;  /* 0x00000012c9927c12 */ /* 0x000fea000f8e9694 */
[----:B------:R-:W-:Y:S05]  /*a840*/  IMAD.WIDE.U32 R146, R146, -0x2daee0ad, RZ ;  /* 0xd2511f5392927825 */ /* 0x000fea00078e00ff */
[----:B------:R-:W-:Y:S01]  /*a850*/  LOP3.LUT R201, R147, UR9, R202, 0x96, !PT ;  /* 0x0000000993c97c12 */ /* 0x000fe2000f8e96ca */
[----:B------:R-:W-:Y:S05]  /*a860*/  IMAD.WIDE.U32 R202, R203, -0x326172a9, RZ ;  /* 0xcd9e8d57cbca7825 */ /* 0x000fea00078e00ff */
[----:B------:R-:W-:Y:S05]  /*a870*/  LOP3.LUT R200, R203, UR10, R200, 0x96, !PT ;  /* 0x0000000acbc87c12 */ /* 0x000fea000f8e96c8 */
[----:B------:R-:W-:Y:S04]  /*a880*/  IMAD.WIDE.U32 R210, R200, -0x2daee0ad, RZ ;  /* 0xd2511f53c8d27825 */ /* 0x000fe800078e00ff */
[----:B------:R-:W-:Y:S01]  /*a890*/  IMAD.WIDE.U32 R200, R201, -0x326172a9, RZ ;  /* 0xcd9e8d57c9c87825 */ /* 0x000fe200078e00ff */
[----:B------:R-:W-:Y:S04]  /*a8a0*/  LOP3.LUT R146, R211, UR5, R146, 0x96, !PT ;  /* 0x00000005d3927c12 */ /* 0x000fe8000f8e9692 */
[----:B------:R-:W-:Y:S01]  /*a8b0*/  LOP3.LUT R203, R201, UR8, R202, 0x96, !PT ;  /* 0x00000008c9cb7c12 */ /* 0x000fe2000f8e96ca */
[----:B------:R-:W-:Y:S05]  /*a8c0*/  IMAD.WIDE.U32 R146, R146, -0x326172a9, RZ ;  /* 0xcd9e8d5792927825 */ /* 0x000fea00078e00ff */
[----:B------:R-:W-:Y:S02]  /*a8d0*/  LOP3.LUT R178, R147, UR17, R200, 0x96, !PT ;  /* 0x0000001193b27c12 */ /* 0x000fe4000f8e96c8 */
[----:B------:R-:W-:Y:S01]  /*a8e0*/  LOP3.LUT R200, R223, UR16, R220, 0x96, !PT ;  /* 0x00000010dfc87c12 */ /* 0x000fe2000f8e96dc */
[----:B------:R-:W-:Y:S01]  /*a8f0*/  IMAD.WIDE.U32 R220, R0, -0x326172a9, RZ ;  /* 0xcd9e8d5700dc7825 */ /* 0x000fe200078e00ff */
[----:B------:R-:W-:Y:S02]  /*a900*/  I2FP.F32.S32 R0, R191 ;  /* 0x000000bf00007245 */ /* 0x000fe40000201400 */
[----:B------:R-:W-:Y:S01]  /*a910*/  LOP3.LUT R184, R146, 0xff, RZ, 0xc0, !PT ;  /* 0x000000ff92b87812 */ /* 0x000fe200078ec0ff */
[----:B------:R-:W-:Y:S01]  /*a920*/  IMAD.WIDE.U32 R200, R200, -0x2daee0ad, RZ ;  /* 0xd2511f53c8c87825 */ /* 0x000fe200078e00ff */
[----:B------:R-:W-:Y:S02]  /*a930*/  LOP3.LUT R182, R221, UR14, R172, 0x96, !PT ;  /* 0x0000000eddb67c12 */ /* 0x000fe4000f8e96ac */
[----:B------:R-:W-:Y:S01]  /*a940*/  SHF.R.U32.HI R185, RZ, 0x10, R146 ;  /* 0x00000010ffb97819 */ /* 0x000fe20000011692 */
[CC--:B------:R-:W-:Y:S01]  /*a950*/  FFMA.FTZ R42, R0.reuse, -R145.reuse, R42 ;  /* 0x80000091002a7223 */ /* 0x0c0fe2000001002a */
[----:B------:R-:W-:Y:S01]  /*a960*/  LOP3.LUT R188, R201, UR13, R248, 0x96, !PT ;  /* 0x0000000dc9bc7c12 */ /* 0x000fe2000f8e96f8 */
[-C--:B------:R-:W-:Y:S01]  /*a970*/  FFMA.FTZ R28, R0, -R145.reuse, R28 ;  /* 0x80000091001c7223 */ /* 0x080fe2000001001c */
[----:B------:R-:W-:Y:S01]  /*a980*/  LOP3.LUT R200, R187, UR11, R200, 0x96, !PT ;  /* 0x0000000bbbc87c12 */ /* 0x000fe2000f8e96c8 */
[----:B------:R-:W-:Y:S01]  /*a990*/  IMAD.WIDE.U32 R182, R182, -0x2daee0ad, RZ ;  /* 0xd2511f53b6b67825 */ /* 0x000fe200078e00ff */
[----:B------:R-:W-:Y:S03]  /*a9a0*/  I2FP.F32.S32 R0, R194 ;  /* 0x000000c200007245 */ /* 0x000fe60000201400 */
[----:B------:R-:W-:Y:S04]  /*a9b0*/  IMAD.WIDE.U32 R238, R200, -0x326172a9, RZ ;  /* 0xcd9e8d57c8ee7825 */ /* 0x000fe800078e00ff */
[-C--:B------:R-:W-:Y:S01]  /*a9c0*/  FFMA.FTZ R43, R0, -R145.reuse, R43 ;  /* 0x80000091002b7223 */ /* 0x080fe2000001002b */
[----:B------:R-:W-:Y:S04]  /*a9d0*/  IMAD.WIDE.U32 R188, R188, -0x326172a9, RZ ;  /* 0xcd9e8d57bcbc7825 */ /* 0x000fe800078e00ff */
[----:B------:R-:W-:Y:S01]  /*a9e0*/  FFMA.FTZ R29, R0, -R145, R29 ;  /* 0x80000091001d7223 */ /* 0x000fe2000001001d */
[----:B------:R-:W-:Y:S02]  /*a9f0*/  I2FP.F32.S32 R0, R193 ;  /* 0x000000c100007245 */ /* 0x000fe40000201400 */
[----:B------:R-:W-:Y:S02]  /*aa00*/  LOP3.LUT R148, R189, UR18, R148, 0x96, !PT ;  /* 0x00000012bd947c12 */ /* 0x000fe4000f8e9694 */
[----:B------:R-:W-:Y:S01]  /*aa10*/  LOP3.LUT R188, R239, UR10, R188, 0x96, !PT ;  /* 0x0000000aefbc7c12 */ /* 0x000fe2000f8e96bc */
[CC--:B------:R-:W-:Y:S01]  /*aa20*/  FFMA.FTZ R41, R0.reuse, -R145.reuse, R41 ;  /* 0x8000009100297223 */ /* 0x0c0fe20000010029 */
[----:B------:R-:W-:Y:S01]  /*aa30*/  FFMA.FTZ R47, R0, -R145, R47 ;  /* 0x80000091002f7223 */ /* 0x000fe2000001002f */
[----:B------:R-:W-:Y:S01]  /*aa40*/  I2FP.F32.S32 R0, R197 ;  /* 0x000000c500007245 */ /* 0x000fe20000201400 */
[----:B------:R-:W-:Y:S04]  /*aa50*/  IMAD.WIDE.U32 R148, R148, -0x2daee0ad, RZ ;  /* 0xd2511f5394947825 */ /* 0x000fe800078e00ff */
[----:B------:R-:W-:Y:S01]  /*aa60*/  IMAD.WIDE.U32 R240, R188, -0x2daee0ad, RZ ;  /* 0xd2511f53bcf07825 */ /* 0x000fe200078e00ff */
[----:B------:R-:W-:Y:S02]  /*aa70*/  LOP3.LUT R202, R149, UR9, R186, 0x96, !PT ;  /* 0x0000000995ca7c12 */ /* 0x000fe4000f8e96ba */
[----:B------:R-:W-:Y:S01]  /*aa80*/  SHF.R.U32.HI R186, RZ, 0x18, R146 ;  /* 0x00000018ffba7819 */ /* 0x000fe20000011692 */
[-C--:B------:R-:W-:Y:S01]  /*aa90*/  FFMA.FTZ R53, R0, -R145.reuse, R53 ;  /* 0x8000009100357223 */ /* 0x080fe20000010035 */
[----:B------:R-:W-:Y:S01]  /*aaa0*/  LOP3.LUT R187, R241, UR5, R148, 0x96, !PT ;  /* 0x00000005f1bb7c12 */ /* 0x000fe2000f8e9694 */
[----:B------:R-:W-:Y:S01]  /*aab0*/  IMAD.WIDE.U32 R224, R202, -0x326172a9, RZ ;  /* 0xcd9e8d57cae07825 */ /* 0x000fe200078e00ff */
[----:B------:R-:W-:Y:S03]  /*aac0*/  LOP3.LUT R148, R173, UR16, R226, 0x96, !PT ;  /* 0x00000010ad947c12 */ /* 0x000fe6000f8e96e2 */
[-C--:B------:R-:W-:Y:S01]  /*aad0*/  FFMA.FTZ R67, R0, -R145.reuse, R67 ;  /* 0x8000009100437223 */ /* 0x080fe20000010043 */
[----:B------:R-:W-:Y:S01]  /*aae0*/  FMNMX.FTZ R0, R14, R2, !PT ;  /* 0x000000020e007209 */ /* 0x000fe20007810000 */
[----:B------:R-:W-:Y:S01]  /*aaf0*/  IMAD.MOV.U32 R197, RZ, RZ, R227 ;  /* 0x000000ffffc57224 */ /* 0x000fe200078e00e3 */
[----:B------:R-:W-:Y:S01]  /*ab00*/  I2FP.F32.S32 R2, R204 ;  /* 0x000000cc00027245 */ /* 0x000fe20000201400 */
[----:B------:R-:W-:Y:S04]  /*ab10*/  IMAD.WIDE.U32 R148, R148, -0x2daee0ad, RZ ;  /* 0xd2511f5394947825 */ /* 0x000fe800078e00ff */
[CC--:B------:R-:W-:Y:S01]  /*ab20*/  FFMA.FTZ R58, R2.reuse, -R145.reuse, R58 ;  /* 0x80000091023a7223 */ /* 0x0c0fe2000001003a */
[----:B------:R-:W-:Y:S01]  /*ab30*/  LOP3.LUT R172, R149, UR13, R250, 0x96, !PT ;  /* 0x0000000d95ac7c12 */ /* 0x000fe2000f8e96fa */
[----:B------:R-:W-:Y:S01]  /*ab40*/  FFMA.FTZ R44, R2, -R145, R44 ;  /* 0x80000091022c7223 */ /* 0x000fe2000001002c */
[----:B------:R-:W-:Y:S02]  /*ab50*/  LOP3.LUT R188, R183, UR11, R148, 0x96, !PT ;  /* 0x0000000bb7bc7c12 */ /* 0x000fe4000f8e9694 */
[----:B------:R-:W-:Y:S01]  /*ab60*/  I2FP.F32.S32 R2, R207 ;  /* 0x000000cf00027245 */ /* 0x000fe20000201400 */
[----:B------:R-:W-:Y:S01]  /*ab70*/  IMAD.WIDE.U32 R172, R172, -0x326172a9, RZ ;  /* 0xcd9e8d57acac7825 */ /* 0x000fe200078e00ff */
[----:B------:R-:W-:Y:S03]  /*ab80*/  LOP3.LUT R183, R146, 0xffff, RZ, 0xc0, !PT ;  /* 0x0000ffff92b77812 */ /* 0x000fe600078ec0ff */
[----:B------:R-:W-:Y:S01]  /*ab90*/  IMAD.WIDE.U32 R188, R188, -0x326172a9, RZ ;  /* 0xcd9e8d57bcbc7825 */ /* 0x000fe200078e00ff */
[----:B------:R-:W-:Y:S03]  /*aba0*/  LOP3.LUT R148, R173, UR18, R220, 0x96, !PT ;  /* 0x00000012ad947c12 */ /* 0x000fe6000f8e96dc */
[----:B------:R-:W-:Y:S01]  /*abb0*/  FFMA.FTZ R56, R2, -R145, R56 ;  /* 0x8000009102387223 */ /* 0x000fe20000010038 */
[----:B------:R-:W-:Y:S01]  /*abc0*/  IMAD.WIDE.U32 R146, R187, -0x326172a9, RZ ;  /* 0xcd9e8d57bb927825 */ /* 0x000fe200078e00ff */
[----:B------:R-:W-:Y:S02]  /*abd0*/  LOP3.LUT R173, R189, UR10, R172, 0x96, !PT ;  /* 0x0000000abdad7c12 */ /* 0x000fe4000f8e96ac */
[----:B------:R-:W-:Y:S01]  /*abe0*/  FMNMX.FTZ R172, R4, R3, !PT ;  /* 0x0000000304ac7209 */ /* 0x000fe20007810000 */
[----:B------:R-:W-:Y:S01]  /*abf0*/  IMAD.WIDE.U32 R148, R148, -0x2daee0ad, RZ ;  /* 0xd2511f5394947825 */ /* 0x000fe200078e00ff */
[----:B------:R-:W-:Y:S02]  /*ac00*/  LOP3.LUT R190, R146, 0xffff, RZ, 0xc0, !PT ;  /* 0x0000ffff92be7812 */ /* 0x000fe400078ec0ff */
[----:B------:R-:W-:Y:S01]  /*ac10*/  FMNMX.FTZ R172, R5, R172, !PT ;  /* 0x000000ac05ac7209 */ /* 0x000fe20007810000 */
[----:B------:R-:W-:Y:S01]  /*ac20*/  IMAD.WIDE.U32 R200, R173, -0x2daee0ad, RZ ;  /* 0xd2511f53adc87825 */ /* 0x000fe200078e00ff */
        /* <DEDUP_REMOVED lines=14> */
[----:B------:R-:W-:Y:S02]  /*ad10*/  LOP3.LUT R181, R149, UR9, R182, 0x96, !PT ;  /* 0x0000000995b57c12 */ /* 0x000fe4000f8e96b6 */
[----:B------:R-:W-:Y:S02]  /*ad20*/  I2FP.F32.S32 R149, R192 ;  /* 0x000000c000957245 */ /* 0x000fe40000201400 */
[----:B------:R-:W-:Y:S02]  /*ad30*/  FMNMX.FTZ R172, R36, R172, !PT ;  /* 0x000000ac24ac7209 */ /* 0x000fe40007810000 */
[----:B------:R-:W-:Y:S01]  /*ad40*/  FMNMX.FTZ R173, R35, R173, !PT ;  /* 0x000000ad23ad7209 */ /* 0x000fe20007810000 */
[-C--:B------:R-:W-:Y:S01]  /*ad50*/  FFMA.FTZ R54, R149, -R145.reuse, R54 ;  /* 0x8000009195367223 */ /* 0x080fe20000010036 */
[----:B------:R-:W-:Y:S01]  /*ad60*/  LOP3.LUT R180, R201, UR5, R148, 0x96, !PT ;  /* 0x00000005c9b47c12 */ /* 0x000fe2000f8e9694 */
[----:B------:R-:W-:Y:S01]  /*ad70*/  FFMA.FTZ R48, R149, -R145, R48 ;  /* 0x8000009195307223 */ /* 0x000fe20000010030 */
[----:B------:R-:W-:Y:S02]  /*ad80*/  I2FP.F32.S32 R148, R195 ;  /* 0x000000c300947245 */ /* 0x000fe40000201400 */
[----:B------:R-:W-:Y:S01]  /*ad90*/  FMNMX.FTZ R172, R37, R172, !PT ;  /* 0x000000ac25ac7209 */ /* 0x000fe20007810000 */
[----:B------:R-:W-:Y:S01]  /*ada0*/  IMAD.WIDE.U32 R174, R180, -0x326172a9, RZ ;  /* 0xcd9e8d57b4ae7825 */ /* 0x000fe200078e00ff */
[----:B------:R-:W-:Y:S02]  /*adb0*/  FMNMX.FTZ R173, R38, R173, !PT ;  /* 0x000000ad26ad7209 */ /* 0x000fe40007810000 */
[----:B------:R-:W-:Y:S01]  /*adc0*/  FMNMX.FTZ R172, R48, R172, !PT ;  /* 0x000000ac30ac7209 */ /* 0x000fe20007810000 */
[C---:B------:R-:W-:Y:S01]  /*add0*/  FFMA.FTZ R49, R148.reuse, -R145, R49 ;  /* 0x8000009194317223 */ /* 0x040fe20000010031 */
        /* <DEDUP_REMOVED lines=20> */
[----:B------:R-:W-:Y:S02]  /*af20*/  I2FP.F32.S32 R0, R205 ;  /* 0x000000cd00007245 */ /* 0x000fe40000201400 */
[----:B------:R-:W-:Y:S01]  /*af30*/  FMNMX.FTZ R173, R26, R172, !PT ;  /* 0x000000ac1aad7209 */ /* 0x000fe20007810000 */
[----:B------:R-:W2:Y:S01]  /*af40*/  SHFL.BFLY PT, R177, R148, 0x2, 0x1f ;  /* 0x0c401f0094b17f89 */ /* 0x000ea200000e0000 */
[----:B------:R-:W-:Y:S01]  /*af50*/  FMNMX.FTZ R172, R25, R176, !PT ;  /* 0x000000b019ac7209 */ /* 0x000fe20007810000 */
[C---:B------:R-:W-:Y:S01]  /*af60*/  FFMA.FTZ R59, R0.reuse, -R145, R59 ;  /* 0x80000091003b7223 */ /* 0x040fe2000001003b */
[----:B------:R-:W-:Y:S01]  /*af70*/  FMNMX.FTZ R173, R27, R173, !PT ;  /* 0x000000ad1bad7209 */ /* 0x000fe20007810000 */
[----:B------:R-:W-:Y:S01]  /*af80*/  FFMA.FTZ R45, R0, -R145, R45 ;  /* 0x80000091002d7223 */ /* 0x000fe2000001002d */
[----:B------:R-:W-:Y:S02]  /*af90*/  FMNMX.FTZ R0, R28, R172, !PT ;  /* 0x000000ac1c007209 */ /* 0x000fe40007810000 */
[----:B------:R-:W-:Y:S02]  /*afa0*/  FMNMX.FTZ R172, R30, R173, !PT ;  /* 0x000000ad1eac7209 */ /* 0x000fe40007810000 */
[----:B------:R-:W-:Y:S02]  /*afb0*/  FMNMX.FTZ R173, R29, R0, !PT ;  /* 0x000000001dad7209 */ /* 0x000fe40007810000 */
[----:B------:R-:W-:Y:S02]  /*afc0*/  I2FP.F32.S32 R0, R208 ;  /* 0x000000d000007245 */ /* 0x000fe40000201400 */
[----:B------:R-:W-:Y:S02]  /*afd0*/  FMNMX.FTZ R173, R40, R173, !PT ;  /* 0x000000ad28ad7209 */ /* 0x000fe40007810000 */
[----:B------:R-:W-:Y:S01]  /*afe0*/  FMNMX.FTZ R172, R31, R172, !PT ;  /* 0x000000ac1fac7209 */ /* 0x000fe20007810000 */
[C---:B------:R-:W-:Y:S01]  /*aff0*/  FFMA.FTZ R57, R0.reuse, -R145, R57 ;  /* 0x8000009100397223 */ /* 0x040fe20000010039 */
[----:B------:R-:W-:Y:S01]  /*b000*/  FMNMX.FTZ R173, R41, R173, !PT ;  /* 0x000000ad29ad7209 */ /* 0x000fe20007810000 */
[----:B------:R-:W-:Y:S01]  /*b010*/  FFMA.FTZ R63, R0, -R145, R63 ;  /* 0x80000091003f7223 */ /* 0x000fe2000001003f */
[----:B-1----:R-:W-:Y:S02]  /*b020*/  FMNMX.FTZ R149, R149, R179, !PT ;  /* 0x000000b395957209 */ /* 0x002fe40007810000 */
        /* <DEDUP_REMOVED lines=12> */
[----:B--2---:R-:W-:Y:S02]  /*b0f0*/  FMNMX.FTZ R148, R148, R177, !PT ;  /* 0x000000b194947209 */ /* 0x004fe40007810000 */
[----:B------:R-:W-:Y:S01]  /*b100*/  FMNMX.FTZ R0, R59, R172, !PT ;  /* 0x000000ac3b007209 */ /* 0x000fe20007810000 */
[----:B------:R-:W2:Y:S01]  /*b110*/  SHFL.BFLY PT, R180, R179, 0x2, 0x1f ;  /* 0x0c401f00b3b47f89 */ /* 0x000ea200000e0000 */
[----:B------:R-:W-:Y:S01]  /*b120*/  IMAD.WIDE.U32 R172, R203, -0x2daee0ad, RZ ;  /* 0xd2511f53cbac7825 */ /* 0x000fe200078e00ff */
[----:B-1----:R-:W-:Y:S06]  /*b130*/  FMNMX.FTZ R149, R149, R176, !PT ;  /* 0x000000b095957209 */ /* 0x002fec0007810000 */
[----:B------:R-:W1:Y:S01]  /*b140*/  SHFL.BFLY PT, R182, R148, 0x1, 0x1f ;  /* 0x0c201f0094b67f89 */ /* 0x000e6200000e0000 */
[----:B------:R-:W-:Y:S01]  /*b150*/  FMNMX.FTZ R0, R62, R0, !PT ;  /* 0x000000003e007209 */ /* 0x000fe20007810000 */
[----:B------:R-:W-:Y:S01]  /*b160*/  IMAD.WIDE.U32 R176, R181, -0x326172a9, RZ ;  /* 0xcd9e8d57b5b07825 */ /* 0x000fe200078e00ff */
[----:B------:R-:W-:Y:S02]  /*b170*/  LOP3.LUT R193, R147, UR17, R224, 0x96, !PT ;  /* 0x0000001193c17c12 */ /* 0x000fe4000f8e96e0 */
[----:B------:R-:W-:Y:S01]  /*b180*/  FMNMX.FTZ R0, R63, R0, !PT ;  /* 0x000000003f007209 */ /* 0x000fe20007810000 */
[----:B------:R-:W-:Y:S01]  /*b190*/  FMUL.FTZ R181, R149, UR4 ;  /* 0x0000000495b57c20 */ /* 0x000fe20008410000 */
[----:B------:R-:W-:Y:S02]  /*b1a0*/  LOP3.LUT R177, R177, UR8, R188, 0x96, !PT ;  /* 0x00000008b1b17c12 */ /* 0x000fe4000f8e96bc */
[----:B------:R-:W-:Y:S01]  /*b1b0*/  LOP3.LUT R188, R172, 0xff, RZ, 0xc0, !PT ;  /* 0x000000ffacbc7812 */ /* 0x000fe200078ec0ff */
[----:B------:R-:W3:Y:S01]  /*b1c0*/  SHFL.BFLY PT, R2, R0, 0x2, 0x1f ;  /* 0x0c401f0000027f89 */ /* 0x000ee200000e0000 */
[----:B------:R-:W-:Y:S02]  /*b1d0*/  SHF.R.U32.HI R187, RZ, 0x10, R172 ;  /* 0x00000010ffbb7819 */ /* 0x000fe400000116ac */
[----:B------:R-:W-:Y:S02]  /*b1e0*/  FSETP.NEU.FTZ.AND P0, PT, R149, -INF , PT ;  /* 0xff8000009500780b */ /* 0x000fe40003f1d000 */
[--C-:B------:R-:W-:Y:S02]  /*b1f0*/  SHF.R.U32.HI R236, RZ, 0x10, R146.reuse ;  /* 0x00000010ffec7819 */ /* 0x100fe40000011692 */
[----:B------:R-:W-:Y:S02]  /*b200*/  FSEL R181, R181, RZ, P0 ;  /* 0x000000ffb5b57208 */ /* 0x000fe40000000000 */
[----:B------:R-:W-:Y:S02]  /*b210*/  SHF.R.U32.HI R237, RZ, 0x18, R146 ;  /* 0x00000018ffed7819 */ /* 0x000fe40000011692 */
[----:B--2---:R-:W-:Y:S01]  /*b220*/  FMNMX.FTZ R147, R179, R180, !PT ;  /* 0x000000b4b3937209 */ /* 0x004fe20007810000 */
[--C-:B------:R-:W-:Y:S01]  /*b230*/  FFMA.FTZ R17, R17, UR4, -R181.reuse ;  /* 0x0000000411117c23 */ /* 0x100fe200080108b5 */
[----:B------:R-:W-:Y:S01]  /*b240*/  SHF.R.U32.HI R180, RZ, 0x18, R172 ;  /* 0x00000018ffb47819 */ /* 0x000fe200000116ac */
[--C-:B------:R-:W-:Y:S01]  /*b250*/  FFMA.FTZ R4, R4, UR4, -R181.reuse ;  /* 0x0000000404047c23 */ /* 0x100fe200080108b5 */
[----:B------:R-:W-:Y:S01]  /*b260*/  LOP3.LUT R179, R172, 0xffff, RZ, 0xc0, !PT ;  /* 0x0000ffffacb37812 */ /* 0x000fe200078ec0ff */
[----:B------:R2:W-:Y:S01]  /*b270*/  MUFU.EX2 R242, R17 ;  /* 0x0000001100f27308 */ /* 0x0005e20000000800 */
[----:B------:R-:W4:Y:S01]  /*b280*/  SHFL.BFLY PT, R172, R147, 0x1, 0x1f ;  /* 0x0c201f0093ac7f89 */ /* 0x000f2200000e0000 */
[----:B-1----:R-:W-:Y:S01]  /*b290*/  FMNMX.FTZ R148, R148, R182, !PT ;  /* 0x000000b694947209 */ /* 0x002fe20007810000 */
[--C-:B------:R-:W-:Y:S01]  /*b2a0*/  FFMA.FTZ R16, R16, UR4, -R181.reuse ;  /* 0x0000000410107c23 */ /* 0x100fe200080108b5 */
[----:B------:R-:W-:Y:S01]  /*b2b0*/  LOP3.LUT R191, R146, 0xff, RZ, 0xc0, !PT ;  /* 0x000000ff92bf7812 */ /* 0x000fe200078ec0ff */
[----:B------:R-:W-:Y:S01]  /*b2c0*/  FFMA.FTZ R5, R5, UR4, -R181 ;  /* 0x0000000405057c23 */ /* 0x000fe200080108b5 */
[C---:B------:R-:W-:Y:S01]  /*b2d0*/  FSETP.NEU.FTZ.AND P0, PT, R148.reuse, -INF , PT ;  /* 0xff8000009400780b */ /* 0x040fe20003f1d000 */
[----:B------:R-:W-:Y:S01]  /*b2e0*/  FMUL.FTZ R182, R148, UR4 ;  /* 0x0000000494b67c20 */ /* 0x000fe20008410000 */
[----:B---3--:R-:W-:Y:S02]  /*b2f0*/  FMNMX.FTZ R0, R0, R2, !PT ;  /* 0x0000000200007209 */ /* 0x008fe40007810000 */
[----:B------:R1:W-:Y:S01]  /*b300*/  MUFU.EX2 R230, R4 ;  /* 0x0000000400e67308 */ /* 0x0003e20000000800 */
[----:B------:R-:W-:Y:S01]  /*b310*/  SHF.R.U32.HI R2, RZ, 0x8, R183 ;  /* 0x00000008ff027819 */ /* 0x000fe200000116b7 */
[--C-:B------:R-:W-:Y:S01]  /*b320*/  FFMA.FTZ R32, R32, UR4, -R181.reuse ;  /* 0x0000000420207c23 */ /* 0x100fe200080108b5 */
[----:B------:R-:W-:Y:S01]  /*b330*/  FSEL R182, R182, RZ, P0 ;  /* 0x000000ffb6b67208 */ /* 0x000fe20000000000 */
[--C-:B------:R-:W-:Y:S01]  /*b340*/  FFMA.FTZ R33, R33, UR4, -R181.reuse ;  /* 0x0000000421217c23 */ /* 0x100fe200080108b5 */
[----:B------:R-:W-:Y:S01]  /*b350*/  PRMT R189, R184, 0x5410, R2 ;  /* 0x00005410b8bd7816 */ /* 0x000fe20000000002 */
[----:B------:R-:W-:Y:S01]  /*b360*/  FFMA.FTZ R20, R20, UR4, -R181 ;  /* 0x0000000414147c23 */ /* 0x000fe200080108b5 */
[----:B------:R-:W3:Y:S01]  /*b370*/  SHFL.BFLY PT, R2, R0, 0x1, 0x1f ;  /* 0x0c201f0000027f89 */ /* 0x000ee200000e0000 */
[--C-:B------:R-:W-:Y:S01]  /*b380*/  FFMA.FTZ R18, R18, UR4, -R182.reuse ;  /* 0x0000000412127c23 */ /* 0x100fe200080108b6 */
[--C-:B------:R-:W-:Y:S01]  /*b390*/  FFMA.FTZ R19, R19, UR4, -R182.reuse ;  /* 0x0000000413137c23 */ /* 0x100fe200080108b6 */
[--C-:B------:R-:W-:Y:S01]  /*b3a0*/  FFMA.FTZ R6, R6, UR4, -R182.reuse ;  /* 0x0000000406067c23 */ /* 0x100fe200080108b6 */
[C---:B--2---:R-:W-:Y:S01]  /*b3b0*/  LOP3.LUT R17, R174.reuse, 0xffff, RZ, 0xc0, !PT ;  /* 0x0000ffffae117812 */ /* 0x044fe200078ec0ff */
[----:B------:R2:W-:Y:S01]  /*b3c0*/  MUFU.EX2 R241, R18 ;  /* 0x0000001200f17308 */ /* 0x0005e20000000800 */
[----:B------:R-:W-:Y:S01]  /*b3d0*/  LOP3.LUT R146, R174, 0xff, RZ, 0xc0, !PT ;  /* 0x000000ffae927812 */ /* 0x000fe200078ec0ff */
[--C-:B------:R-:W-:Y:S01]  /*b3e0*/  FFMA.FTZ R7, R7, UR4, -R182.reuse ;  /* 0x0000000407077c23 */ /* 0x100fe200080108b6 */
[----:B------:R-:W-:Y:S01]  /*b3f0*/  SHF.R.U32.HI R17, RZ, 0x8, R17 ;  /* 0x00000008ff117819 */ /* 0x000fe20000011611 */
[--C-:B------:R-:W-:Y:S01]  /*b400*/  FFMA.FTZ R34, R34, UR4, -R182.reuse ;  /* 0x0000000422227c23 */ /* 0x100fe200080108b6 */
[----:B----4-:R-:W-:Y:S01]  /*b410*/  FMNMX.FTZ R147, R147, R172, !PT ;  /* 0x000000ac93937209 */ /* 0x010fe20007810000 */
[----:B------:R-:W-:Y:S01]  /*b420*/  FFMA.FTZ R35, R35, UR4, -R182 ;  /* 0x0000000423237c23 */ /* 0x000fe200080108b6 */
[----:B------:R-:W-:Y:S03]  /*b430*/  LOP3.LUT R176, R175, UR17, R176, 0x96, !PT ;  /* 0x00000011afb07c12 */ /* 0x000fe6000f8e96b0 */
[----:B------:R4:W-:Y:S01]  /*b440*/  MUFU.EX2 R239, R19 ;  /* 0x0000001300ef7308 */ /* 0x0009e20000000800 */
[C---:B------:R-:W-:Y:S01]  /*b450*/  FSETP.NEU.FTZ.AND P0, PT, R147.reuse, -INF , PT ;  /* 0xff8000009300780b */ /* 0x040fe20003f1d000 */
[----:B------:R-:W-:Y:S01]  /*b460*/  FMUL.FTZ R183, R147, UR4 ;  /* 0x0000000493b77c20 */ /* 0x000fe20008410000 */
[----:B------:R-:W-:Y:S01]  /*b470*/  PRMT R192, R146, 0x5410, R17 ;  /* 0x0000541092c07816 */ /* 0x000fe20000000011 */
[----:B------:R-:W-:Y:S01]  /*b480*/  FFMA.FTZ R21, R21, UR4, -R181 ;  /* 0x0000000415157c23 */ /* 0x000fe200080108b5 */
[----:B-1----:R-:W-:Y:S01]  /*b490*/  LOP3.LUT R4, R178, 0xffff, RZ, 0xc0, !PT ;  /* 0x0000ffffb2047812 */ /* 0x002fe200078ec0ff */
[----:B------:R-:W-:Y:S01]  /*b4a0*/  FFMA.FTZ R22, R22, UR4, -R182 ;  /* 0x0000000416167c23 */ /* 0x000fe200080108b6 */
[----:B------:R-:W-:Y:S03]  /*b4b0*/  FSEL R183, R183, RZ, P0 ;  /* 0x000000ffb7b77208 */ /* 0x000fe60000000000 */
[----:B------:R1:W-:Y:S01]  /*b4c0*/  MUFU.EX2 R245, R6 ;  /* 0x0000000600f57308 */ /* 0x0003e20000000800 */
[----:B--2---:R-:W-:Y:S01]  /*b4d0*/  SHF.R.U32.HI R18, RZ, 0x10, R174 ;  /* 0x00000010ff127819 */ /* 0x004fe200000116ae */
[----:B------:R-:W-:Y:S01]  /*b4e0*/  FFMA.FTZ R23, R23, UR4, -R182 ;  /* 0x0000000417177c23 */ /* 0x000fe200080108b6 */
[----:B------:R-:W-:Y:S01]  /*b4f0*/  SHF.R.U32.HI R174, RZ, 0x18, R174 ;  /* 0x00000018ffae7819 */ /* 0x000fe200000116ae */
[--C-:B------:R-:W-:Y:S01]  /*b500*/  FFMA.FTZ R12, R12, UR4, -R183.reuse ;  /* 0x000000040c0c7c23 */ /* 0x100fe200080108b7 */
[----:B------:R-:W-:Y:S01]  /*b510*/  LOP3.LUT R17, R18, 0xff, RZ, 0xc0, !PT ;  /* 0x000000ff12117812 */ /* 0x000fe200078ec0ff */
[--C-:B------:R-:W-:Y:S01]  /*b520*/  FFMA.FTZ R8, R8, UR4, -R183.reuse ;  /* 0x0000000408087c23 */ /* 0x100fe200080108b7 */
[----:B---3--:R-:W-:Y:S03]  /*b530*/  FMNMX.FTZ R146, R0, R2, !PT ;  /* 0x0000000200927209 */ /* 0x008fe60007810000 */
[----:B------:R2:W-:Y:S01]  /*b540*/  MUFU.EX2 R235, R12 ;  /* 0x0000000c00eb7308 */ /* 0x0005e20000000800 */
[----:B----4-:R-:W-:Y:S01]  /*b550*/  LOP3.LUT R19, R185, 0xff, RZ, 0xc0, !PT ;  /* 0x000000ffb9137812 */ /* 0x010fe200078ec0ff */
[--C-:B------:R-:W-:Y:S01]  /*b560*/  FFMA.FTZ R9, R9, UR4, -R183.reuse ;  /* 0x0000000409097c23 */ /* 0x100fe200080108b7 */
[----:B------:R-:W-:Y:S01]  /*b570*/  LOP3.LUT R0, R176, 0xffff, RZ, 0xc0, !PT ;  /* 0x0000ffffb0007812 */ /* 0x000fe200078ec0ff */
[----:B------:R-:W-:Y:S01]  /*b580*/  FMUL.FTZ R184, R146, UR4 ;  /* 0x0000000492b87c20 */ /* 0x000fe20008410000 */
[----:B------:R-:W-:Y:S01]  /*b590*/  PRMT R19, R19, 0x5410, R186 ;  /* 0x0000541013137816 */ /* 0x000fe200000000ba */
[--C-:B------:R-:W-:Y:S01]  /*b5a0*/  FFMA.FTZ R13, R13, UR4, -R183.reuse ;  /* 0x000000040d0d7c23 */ /* 0x100fe200080108b7 */
[----:B------:R-:W-:Y:S03]  /*b5b0*/  PRMT R186, R17, 0x5410, R174 ;  /* 0x0000541011ba7816 */ /* 0x000fe600000000ae */
[----:B------:R3:W4:Y:S01]  /*b5c0*/  MUFU.EX2 R243, R16 ;  /* 0x0000001000f37308 */ /* 0x0007220000000800 */
[----:B------:R-:W-:Y:S01]  /*b5d0*/  SHF.R.U32.HI R17, RZ, 0x10, R178 ;  /* 0x00000010ff117819 */ /* 0x000fe200000116b2 */
[--C-:B------:R-:W-:Y:S01]  /*b5e0*/  FFMA.FTZ R24, R24, UR4, -R183.reuse ;  /* 0x0000000418187c23 */ /* 0x100fe200080108b7 */
[----:B------:R-:W-:Y:S01]  /*b5f0*/  LOP3.LUT R2, R176, 0xff, RZ, 0xc0, !PT ;  /* 0x000000ffb0027812 */ /* 0x000fe200078ec0ff */
[--C-:B------:R-:W-:Y:S01]  /*b600*/  FFMA.FTZ R25, R25, UR4, -R183.reuse ;  /* 0x0000000419197c23 */ /* 0x100fe200080108b7 */
[----:B------:R-:W-:Y:S01]  /*b610*/  SHF.R.U32.HI R0, RZ, 0x8, R0 ;  /* 0x00000008ff007819 */ /* 0x000fe20000011600 */
[--C-:B------:R-:W-:Y:S01]  /*b620*/  FFMA.FTZ R28, R28, UR4, -R183.reuse ;  /* 0x000000041c1c7c23 */ /* 0x100fe200080108b7 */
[----:B------:R-:W-:Y:S03]  /*b630*/  LOP3.LUT R18, R178, 0xff, RZ, 0xc0, !PT ;  /* 0x000000ffb2127812 */ /* 0x000fe600078ec0ff */
[----:B------:R5:W4:Y:S01]  /*b640*/  MUFU.EX2 R234, R5 ;  /* 0x0000000500ea7308 */ /* 0x000b220000000800 */
[----:B-1----:R-:W-:Y:S01]  /*b650*/  LOP3.LUT R6, R17, 0xff, RZ, 0xc0, !PT ;  /* 0x000000ff11067812 */ /* 0x002fe200078ec0ff */
[----:B------:R-:W-:Y:S01]  /*b660*/  FFMA.FTZ R29, R29, UR4, -R183 ;  /* 0x000000041d1d7c23 */ /* 0x000fe200080108b7 */
[----:B------:R-:W-:Y:S01]  /*b670*/  SHF.R.U32.HI R178, RZ, 0x18, R178 ;  /* 0x00000018ffb27819 */ /* 0x000fe200000116b2 */
[--C-:B------:R-:W-:Y:S01]  /*b680*/  FFMA.FTZ R37, R37, UR4, -R181.reuse ;  /* 0x0000000425257c23 */ /* 0x100fe200080108b5 */
[----:B--2---:R-:W-:Y:S01]  /*b690*/  PRMT R12, R2, 0x5410, R0 ;  /* 0x00005410020c7816 */ /* 0x004fe20000000000 */
[----:B------:R-:W-:Y:S01]  /*b6a0*/  FFMA.FTZ R38, R38, UR4, -R182 ;  /* 0x0000000426267c23 */ /* 0x000fe200080108b6 */
[----:B------:R-:W-:Y:S03]  /*b6b0*/  SHF.R.U32.HI R0, RZ, 0x10, R176 ;  /* 0x00000010ff007819 */ /* 0x000fe600000116b0 */
[----:B------:R1:W2:Y:S01]  /*b6c0*/  MUFU.EX2 R252, R7 ;  /* 0x0000000700fc7308 */ /* 0x0002a20000000800 */
[----:B---3--:R-:W-:Y:S01]  /*b6d0*/  LOP3.LUT R16, R173, UR15, R210, 0x96, !PT ;  /* 0x0000000fad107c12 */ /* 0x008fe2000f8e96d2 */
[----:B------:R-:W-:Y:S01]  /*b6e0*/  FFMA.FTZ R39, R39, UR4, -R182 ;  /* 0x0000000427277c23 */ /* 0x000fe200080108b6 */
[----:B------:R-:W-:Y:S01]  /*b6f0*/  PRMT R173, R6, 0x5410, R178 ;  /* 0x0000541006ad7816 */ /* 0x000fe200000000b2 */
[--C-:B------:R-:W-:Y:S01]  /*b700*/  FFMA.FTZ R49, R49, UR4, -R181.reuse ;  /* 0x0000000431317c23 */ /* 0x100fe200080108b5 */
[----:B------:R-:W-:Y:S01]  /*b710*/  SHF.R.U32.HI R2, RZ, 0x8, R190 ;  /* 0x00000008ff027819 */ /* 0x000fe200000116be */
[----:B------:R-:W-:Y:S01]  /*b720*/  FFMA.FTZ R50, R50, UR4, -R182 ;  /* 0x0000000432327c23 */ /* 0x000fe200080108b6 */
[----:B------:R-:W-:Y:S03]  /*b730*/  SHF.R.U32.HI R4, RZ, 0x8, R4 ;  /* 0x00000008ff047819 */ /* 0x000fe60000011604 */
[----:B------:R-:W-:Y:S01]  /*b740*/  MUFU.EX2 R226, R8 ;  /* 0x0000000800e27308 */ /* 0x000fe20000000800 */
[----:B------:R-:W-:Y:S01]  /*b750*/  LOP3.LUT R6, R187, 0xff, RZ, 0xc0, !PT ;  /* 0x000000ffbb067812 */ /* 0x000fe200078ec0ff */
[----:B------:R-:W-:Y:S01]  /*b760*/  FFMA.FTZ R51, R51, UR4, -R182 ;  /* 0x0000000433337c23 */ /* 0x000fe200080108b6 */
[----:B------:R-:W-:Y:S01]  /*b770*/  SHF.R.U32.HI R176, RZ, 0x18, R176 ;  /* 0x00000018ffb07819 */ /* 0x000fe200000116b0 */
[----:B------:R-:W-:Y:S01]  /*b780*/  FFMA.FTZ R36, R36, UR4, -R181 ;  /* 0x0000000424247c23 */ /* 0x000fe200080108b5 */
[----:B------:R-:W-:Y:S01]  /*b790*/  LOP3.LUT R0, R0, 0xff, RZ, 0xc0, !PT ;  /* 0x000000ff00007812 */ /* 0x000fe200078ec0ff */
[--C-:B------:R-:W-:Y:S01]  /*b7a0*/  FFMA.FTZ R40, R40, UR4, -R183.reuse ;  /* 0x0000000428287c23 */ /* 0x100fe200080108b7 */
[----:B------:R-:W-:Y:S03]  /*b7b0*/  PRMT R244, R191, 0x5410, R2 ;  /* 0x00005410bff47816 */ /* 0x000fe60000000002 */
[----:B------:R-:W-:Y:S01]  /*b7c0*/  MUFU.EX2 R229, R9 ;  /* 0x0000000900e57308 */ /* 0x000fe20000000800 */
[----:B------:R-:W-:Y:S01]  /*b7d0*/  PRMT R18, R18, 0x5410, R4 ;  /* 0x0000541012127816 */ /* 0x000fe20000000004 */
[----:B-----5:R-:W-:Y:S01]  /*b7e0*/  IMAD.WIDE.U32 R4, R177, -0x2daee0ad, RZ ;  /* 0xd2511f53b1047825 */ /* 0x020fe200078e00ff */
[----:B------:R-:W-:Y:S02]  /*b7f0*/  PRMT R191, R6, 0x5410, R180 ;  /* 0x0000541006bf7816 */ /* 0x000fe400000000b4 */
[----:B------:R-:W-:Y:S01]  /*b800*/  FSETP.NEU.FTZ.AND P0, PT, R146, -INF , PT ;  /* 0xff8000009200780b */ /* 0x000fe20003f1d000 */
[----:B------:R-:W-:Y:S01]  /*b810*/  IMAD.U32 R180, RZ, RZ, UR12 ;  /* 0x0000000cffb47e24 */ /* 0x000fe2000f8e00ff */
[----:B------:R-:W-:Y:S03]  /*b820*/  PRMT R177, R0, 0x5410, R176 ;  /* 0x0000541000b17816 */ /* 0x000fe600000000b0 */
[----:B------:R-:W-:Y:S01]  /*b830*/  MUFU.EX2 R233, R13 ;  /* 0x0000000d00e97308 */ /* 0x000fe20000000800 */
[----:B------:R-:W-:Y:S01]  /*b840*/  LOP3.LUT R0, R16, 0xffff, RZ, 0xc0, !PT ;  /* 0x0000ffff10007812 */ /* 0x000fe200078ec0ff */
[----:B------:R-:W-:Y:S01]  /*b850*/  FFMA.FTZ R41, R41, UR4, -R183 ;  /* 0x0000000429297c23 */ /* 0x000fe200080108b7 */
[----:B------:R-:W-:Y:S01]  /*b860*/  SHF.R.U32.HI R2, RZ, 0x10, R16 ;  /* 0x00000010ff027819 */ /* 0x000fe20000011610 */
[----:B------:R-:W-:Y:S01]  /*b870*/  FFMA.FTZ R52, R52, UR4, -R181 ;  /* 0x0000000434347c23 */ /* 0x000fe200080108b5 */
[----:B------:R-:W-:Y:S01]  /*b880*/  FSEL R184, R184, RZ, P0 ;  /* 0x000000ffb8b87208 */ /* 0x000fe20000000000 */
[----:B------:R-:W-:Y:S01]  /*b890*/  FFMA.FTZ R56, R56, UR4, -R183 ;  /* 0x0000000438387c23 */ /* 0x000fe200080108b7 */
[----:B------:R-:W-:Y:S03]  /*b8a0*/  PRMT R180, R180, R206, UR12 ;  /* 0x0000000cb4b47e16 */ /* 0x000fe600080000ce */
[----:B------:R-:W-:Y:S01]  /*b8b0*/  MUFU.EX2 R204, R24 ;  /* 0x0000001800cc7308 */ /* 0x000fe20000000800 */
[----:B------:R-:W-:Y:S01]  /*b8c0*/  LOP3.LUT R6, R16, 0xff, RZ, 0xc0, !PT ;  /* 0x000000ff10067812 */ /* 0x000fe200078ec0ff */
[----:B------:R-:W-:Y:S01]  /*b8d0*/  FFMA.FTZ R14, R14, UR4, -R184 ;  /* 0x000000040e0e7c23 */ /* 0x000fe200080108b8 */
[----:B------:R-:W-:Y:S01]  /*b8e0*/  SHF.R.U32.HI R0, RZ, 0x8, R0 ;  /* 0x00000008ff007819 */ /* 0x000fe20000011600 */
[--C-:B------:R-:W-:Y:S01]  /*b8f0*/  FFMA.FTZ R15, R15, UR4, -R184.reuse ;  /* 0x000000040f0f7c23 */ /* 0x100fe200080108b8 */
[----:B-1----:R-:W-:Y:S01]  /*b900*/  SHF.R.U32.HI R7, RZ, 0x8, R179 ;  /* 0x00000008ff077819 */ /* 0x002fe200000116b3 */
[----:B------:R-:W-:Y:S01]  /*b910*/  FFMA.FTZ R10, R10, UR4, -R184 ;  /* 0x000000040a0a7c23 */ /* 0x000fe200080108b8 */
[----:B------:R-:W-:Y:S03]  /*b920*/  SHF.R.U32.HI R16, RZ, 0x18, R16 ;  /* 0x00000018ff107819 */ /* 0x000fe60000011610 */
[----:B------:R-:W-:Y:S01]  /*b930*/  MUFU.EX2 R232, R14 ;  /* 0x0000000e00e87308 */ /* 0x000fe20000000800 */
[----:B------:R-:W-:Y:S01]  /*b940*/  LOP3.LUT R2, R2, 0xff, RZ, 0xc0, !PT ;  /* 0x000000ff02027812 */ /* 0x000fe200078ec0ff */
[----:B------:R-:W-:Y:S01]  /*b950*/  FFMA.FTZ R11, R11, UR4, -R184 ;  /* 0x000000040b0b7c23 */ /* 0x000fe200080108b8 */
[----:B------:R-:W-:Y:S01]  /*b960*/  PRMT R190, R6, 0x5410, R0 ;  /* 0x0000541006be7816 */ /* 0x000fe20000000000 */
[--C-:B------:R-:W-:Y:S01]  /*b970*/  FFMA.FTZ R26, R26, UR4, -R184.reuse ;  /* 0x000000041a1a7c23 */ /* 0x100fe200080108b8 */
[--C-:B------:R-:W-:Y:S01]  /*b980*/  HSET2.LE.AND R174, R189, R180.reuse, PT ;  /* 0x000000b4bdae7233 */ /* 0x100fe20003803000 */
[--C-:B------:R-:W-:Y:S01]  /*b990*/  FFMA.FTZ R27, R27, UR4, -R184.reuse ;  /* 0x000000041b1b7c23 */ /* 0x100fe200080108b8 */
[----:B------:R-:W-:Y:S03]  /*b9a0*/  PRMT R194, R188, 0x5410, R7 ;  /* 0x00005410bcc27816 */ /* 0x000fe60000000007 */
[----:B------:R-:W1:Y:S01]  /*b9b0*/  MUFU.EX2 R231, R15 ;  /* 0x0000000f00e77308 */ /* 0x000e620000000800 */
[----:B----4-:R-:W-:Y:S01]  /*b9c0*/  F2FP.F16.F32.PACK_AB R0, R242, R243 ;  /* 0x000000f3f200723e */ /* 0x010fe200000000ff */
[----:B------:R-:W-:Y:S01]  /*b9d0*/  FFMA.FTZ R30, R30, UR4, -R184 ;  /* 0x000000041e1e7c23 */ /* 0x000fe200080108b8 */
[----:B------:R-:W-:Y:S01]  /*b9e0*/  PRMT R188, R2, 0x5410, R16 ;  /* 0x0000541002bc7816 */ /* 0x000fe20000000010 */
[--C-:B------:R-:W-:Y:S01]  /*b9f0*/  FFMA.FTZ R31, R31, UR4, -R184.reuse ;  /* 0x000000041f1f7c23 */ /* 0x100fe200080108b8 */
[----:B------:R-:W-:Y:S01]  /*ba00*/  LOP3.LUT R2, R4, 0xffff, RZ, 0xc0, !PT ;  /* 0x0000ffff04027812 */ /* 0x000fe200078ec0ff */
[--C-:B------:R-:W-:Y:S01]  /*ba10*/  FFMA.FTZ R43, R43, UR4, -R184.reuse ;  /* 0x000000042b2b7c23 */ /* 0x100fe200080108b8 */
[----:B------:R-:W-:Y:S03]  /*ba20*/  LOP3.LUT R174, R174, R0, RZ, 0xc0, !PT ;  /* 0x00000000aeae7212 */ /* 0x000fe600078ec0ff */
[----:B------:R-:W-:Y:S01]  /*ba30*/  MUFU.EX2 R227, R10 ;  /* 0x0000000a00e37308 */ /* 0x000fe20000000800 */
[--C-:B------:R-:W-:Y:S01]  /*ba40*/  HSET2.LE.AND R175, R19, R180.reuse, PT ;  /* 0x000000b413af7233 */ /* 0x100fe20003803000 */
[----:B------:R-:W-:Y:S01]  /*ba50*/  FFMA.FTZ R42, R42, UR4, -R184 ;  /* 0x000000042a2a7c23 */ /* 0x000fe200080108b8 */
[----:B------:R-:W-:Y:S01]  /*ba60*/  LOP3.LUT R185, R5, UR15, R200, 0x96, !PT ;  /* 0x0000000f05b97c12 */ /* 0x000fe2000f8e96c8 */
[----:B------:R-:W-:Y:S01]  /*ba70*/  FFMA.FTZ R54, R54, UR4, -R182 ;  /* 0x0000000436367c23 */ /* 0x000fe200080108b6 */
[----:B------:R-:W-:Y:S01]  /*ba80*/  F2FP.F16.F32.PACK_AB R0, R239, R241 ;  /* 0x000000f1ef00723e */ /* 0x000fe200000000ff */
[----:B------:R-:W-:Y:S01]  /*ba90*/  FFMA.FTZ R57, R57, UR4, -R183 ;  /* 0x0000000439397c23 */ /* 0x000fe200080108b7 */
[----:B------:R-:W-:Y:S03]  /*baa0*/  LOP3.LUT R5, R4, 0xff, RZ, 0xc0, !PT ;  /* 0x000000ff04057812 */ /* 0x000fe600078ec0ff */
[----:B------:R-:W3:Y:S01]  /*bab0*/  MUFU.EX2 R228, R11 ;  /* 0x0000000b00e47308 */ /* 0x000ee20000000800 */
[----:B------:R-:W-:Y:S01]  /*bac0*/  SHF.R.U32.HI R2, RZ, 0x8, R2 ;  /* 0x00000008ff027819 */ /* 0x000fe20000011602 */
[--C-:B------:R-:W-:Y:S01]  /*bad0*/  FFMA.FTZ R58, R58, UR4, -R184.reuse ;  /* 0x000000043a3a7c23 */ /* 0x100fe200080108b8 */
[----:B------:R-:W-:Y:S01]  /*bae0*/  LOP3.LUT R175, R175, R0, RZ, 0xc0, !PT ;  /* 0x00000000afaf7212 */ /* 0x000fe200078ec0ff */
[----:B------:R-:W-:Y:S01]  /*baf0*/  FFMA.FTZ R59, R59, UR4, -R184 ;  /* 0x000000043b3b7c23 */ /* 0x000fe200080108b8 */
[--C-:B------:R-:W-:Y:S01]  /*bb00*/  HSET2.LE.AND R172, R18, R180.reuse, PT ;  /* 0x000000b412ac7233 */ /* 0x100fe20003803000 */
[----:B------:R-:W-:Y:S01]  /*bb10*/  FFMA.FTZ R48, R48, UR4, -R181 ;  /* 0x0000000430307c23 */ /* 0x000fe200080108b5 */
[----:B------:R-:W-:Y:S03]  /*bb20*/  PRMT R189, R5, 0x5410, R2 ;  /* 0x0000541005bd7816 */ /* 0x000fe60000000002 */
[----:B------:R4:W-:Y:S01]  /*bb30*/  MUFU.EX2 R210, R25 ;  /* 0x0000001900d27308 */ /* 0x0009e20000000800 */
[----:B------:R-:W-:Y:S01]  /*bb40*/  F2FP.F16.F32.PACK_AB R0, R234, R230 ;  /* 0x000000e6ea00723e */ /* 0x000fe200000000ff */
[--C-:B------:R-:W-:Y:S01]  /*bb50*/  FFMA.FTZ R44, R44, UR4, -R183.reuse ;  /* 0x000000042c2c7c23 */ /* 0x100fe200080108b7 */
[----:B------:R-:W-:Y:S01]  /*bb60*/  SHF.R.U32.HI R2, RZ, 0x10, R4 ;  /* 0x00000010ff027819 */ /* 0x000fe20000011604 */
[----:B------:R-:W-:Y:S01]  /*bb70*/  FFMA.FTZ R45, R45, UR4, -R183 ;  /* 0x000000042d2d7c23 */ /* 0x000fe200080108b7 */
[----:B------:R-:W-:Y:S01]  /*bb80*/  LOP3.LUT R172, R172, R0, RZ, 0xc0, !PT ;  /* 0x00000000acac7212 */ /* 0x000fe200078ec0ff */
[----:B------:R-:W-:Y:S01]  /*bb90*/  FFMA.FTZ R46, R46, UR4, -R184 ;  /* 0x000000042e2e7c23 */ /* 0x000fe200080108b8 */
[--C-:B------:R-:W-:Y:S03]  /*bba0*/  HSET2.LE.AND R173, R173, R180.reuse, PT ;  /* 0x000000b4adad7233 */ /* 0x100fe60003803000 */
[----:B------:R5:W-:Y:S01]  /*bbb0*/  MUFU.EX2 R201, R28 ;  /* 0x0000001c00c97308 */ /* 0x000be20000000800 */
[----:B------:R-:W-:Y:S01]  /*bbc0*/  SHF.R.U32.HI R5, RZ, 0x18, R4 ;  /* 0x00000018ff057819 */ /* 0x000fe20000011604 */
[----:B------:R-:W-:Y:S01]  /*bbd0*/  FFMA.FTZ R47, R47, UR4, -R184 ;  /* 0x000000042f2f7c23 */ /* 0x000fe200080108b8 */
[----:B--2---:R-:W-:Y:S01]  /*bbe0*/  F2FP.F16.F32.PACK_AB R0, R252, R245 ;  /* 0x000000f5fc00723e */ /* 0x004fe200000000ff */
[--C-:B------:R-:W-:Y:S01]  /*bbf0*/  FFMA.FTZ R66, R66, UR4, -R182.reuse ;  /* 0x0000000442427c23 */ /* 0x100fe200080108b6 */
[----:B------:R-:W-:Y:S01]  /*bc00*/  LOP3.LUT R4, R2, 0xff, RZ, 0xc0, !PT ;  /* 0x000000ff02047812 */ /* 0x000fe200078ec0ff */
[----:B------:R-:W-:Y:S01]  /*bc10*/  FFMA.FTZ R64, R64, UR4, -R181 ;  /* 0x0000000440407c23 */ /* 0x000fe200080108b5 */
[----:B------:R-:W-:Y:S03]  /*bc20*/  LOP3.LUT R173, R173, R0, RZ, 0xc0, !PT ;  /* 0x00000000adad7212 */ /* 0x000fe600078ec0ff */
[----:B------:R2:W-:Y:S01]  /*bc30*/  MUFU.EX2 R206, R26 ;  /* 0x0000001a00ce7308 */ /* 0x0005e20000000800 */
[----:B------:R-:W-:Y:S01]  /*bc40*/  PRMT R187, R4, 0x5410, R5 ;  /* 0x0000541004bb7816 */ /* 0x000fe20000000005 */
[--C-:B------:R-:W-:Y:S01]  /*bc50*/  FFMA.FTZ R65, R65, UR4, -R181.reuse ;  /* 0x0000000441417c23 */ /* 0x100fe200080108b5 */
[--C-:B------:R-:W-:Y:S01]  /*bc60*/  HSET2.LE.AND R179, R186, R180.reuse, PT ;  /* 0x000000b4bab37233 */ /* 0x100fe20003803000 */
[----:B------:R-:W-:Y:S01]  /*bc70*/  FFMA.FTZ R181, R53, UR4, -R181 ;  /* 0x0000000435b57c23 */ /* 0x000fe200080108b5 */
[----:B-1----:R-:W-:Y:S01]  /*bc80*/  F2FP.F16.F32.PACK_AB R0, R231, R232 ;  /* 0x000000e8e700723e */ /* 0x002fe200000000ff */
[----:B------:R-:W-:Y:S01]  /*bc90*/  FFMA.FTZ R67, R67, UR4, -R182 ;  /* 0x0000000443437c23 */ /* 0x000fe200080108b6 */
[----:B------:R-:W-:Y:S03]  /*bca0*/  LOP3.LUT R8, R221, UR14, R222, 0x96, !PT ;  /* 0x0000000edd087c12 */ /* 0x000fe6000f8e96de */
[----:B------:R1:W-:Y:S01]  /*bcb0*/  MUFU.EX2 R205, R27 ;  /* 0x0000001b00cd7308 */ /* 0x0003e20000000800 */
[----:B------:R-:W-:Y:S01]  /*bcc0*/  LOP3.LUT R4, R223, UR16, R196, 0x96, !PT ;  /* 0x00000010df047c12 */ /* 0x000fe2000f8e96c4 */
[----:B------:R-:W-:Y:S01]  /*bcd0*/  FFMA.FTZ R182, R55, UR4, -R182 ;  /* 0x0000000437b67c23 */ /* 0x000fe200080108b6 */
[----:B------:R-:W-:Y:S01]  /*bce0*/  LOP3.LUT R179, R179, R0, RZ, 0xc0, !PT ;  /* 0x00000000b3b37212 */ /* 0x000fe200078ec0ff */
[----:B------:R-:W-:Y:S01]  /*bcf0*/  IMAD.WIDE.U32 R8, R8, -0x2daee0ad, RZ ;  /* 0xd2511f5308087825 */ /* 0x000fe200078e00ff */
[--C-:B------:R-:W-:Y:S02]  /*bd00*/  HSET2.LE.AND R177, R177, R180.reuse, PT ;  /* 0x000000b4b1b17233 */ /* 0x100fe40003803000 */
[--C-:B------:R-:W-:Y:S01]  /*bd10*/  HSET2.LE.AND R178, R192, R180.reuse, PT ;  /* 0x000000b4c0b27233 */ /* 0x100fe20003803000 */
[----:B------:R-:W-:Y:S01]  /*bd20*/  IMAD.WIDE.U32 R4, R4, -0x2daee0ad, RZ ;  /* 0xd2511f5304047825 */ /* 0x000fe200078e00ff */
[----:B---3--:R-:W-:Y:S01]  /*bd30*/  F2FP.F16.F32.PACK_AB R0, R228, R227 ;  /* 0x000000e3e400723e */ /* 0x008fe200000000ff */
[----:B------:R3:W-:Y:S01]  /*bd40*/  MUFU.EX2 R222, R32 ;  /* 0x0000002000de7308 */ /* 0x0007e20000000800 */
[----:B------:R-:W-:Y:S01]  /*bd50*/  F2FP.F16.F32.PACK_AB R2, R233, R235 ;  /* 0x000000ebe902723e */ /* 0x000fe200000000ff */
[--C-:B------:R-:W-:Y:S01]  /*bd60*/  FFMA.FTZ R60, R60, UR4, -R183.reuse ;  /* 0x000000043c3c7c23 */ /* 0x100fe200080108b7 */
[----:B------:R-:W-:Y:S01]  /*bd70*/  LOP3.LUT R177, R177, R0, RZ, 0xc0, !PT ;  /* 0x00000000b1b17212 */ /* 0x000fe200078ec0ff */
[----:B------:R-:W-:Y:S01]  /*bd80*/  FFMA.FTZ R183, R61, UR4, -R183 ;  /* 0x000000043db77c23 */ /* 0x000fe200080108b7 */
[----:B------:R-:W-:Y:S01]  /*bd90*/  LOP3.LUT R178, R178, R2, RZ, 0xc0, !PT ;  /* 0x00000002b2b27212 */ /* 0x000fe200078ec0ff */
[----:B------:R-:W-:Y:S01]  /*bda0*/  FFMA.FTZ R62, R62, UR4, -R184 ;  /* 0x000000043e3e7c23 */ /* 0x000fe200080108b8 */
[----:B------:R-:W-:Y:S03]  /*bdb0*/  LOP3.LUT R0, R9, UR11, R4, 0x96, !PT ;  /* 0x0000000b09007c12 */ /* 0x000fe6000f8e9604 */
[----:B------:R-:W-:Y:S01]  /*bdc0*/  MUFU.EX2 R223, R33 ;  /* 0x0000002100df7308 */ /* 0x000fe20000000800 */
[--C-:B------:R-:W-:Y:S01]  /*bdd0*/  HSET2.LE.AND R176, R12, R180.reuse, PT ;  /* 0x000000b40cb07233 */ /* 0x100fe20003803000 */
[----:B------:R-:W-:Y:S01]  /*bde0*/  FFMA.FTZ R184, R63, UR4, -R184 ;  /* 0x000000043fb87c23 */ /* 0x000fe200080108b8 */
[----:B------:R-:W-:Y:S01]  /*bdf0*/  F2FP.F16.F32.PACK_AB R2, R229, R226 ;  /* 0x000000e2e502723e */ /* 0x000fe200000000ff */
[----:B------:R-:W-:Y:S04]  /*be00*/  IMAD.WIDE.U32 R208, R0, -0x326172a9, RZ ;  /* 0xcd9e8d5700d07825 */ /* 0x000fe800078e00ff */
[----:B------:R-:W-:Y:S01]  /*be10*/  FADD.FTZ R0, -R146, R151 ;  /* 0x0000009792007221 */ /* 0x000fe20000010100 */
[----:B------:R-:W-:Y:S01]  /*be20*/  LOP3.LUT R176, R176, R2, RZ, 0xc0, !PT ;  /* 0x00000002b0b07212 */ /* 0x000fe200078ec0ff */
[----:B------:R-:W-:Y:S01]  /*be30*/  FADD.FTZ R2, -R147, R150 ;  /* 0x0000009693027221 */ /* 0x000fe20000010100 */
[----:B------:R-:W-:Y:S01]  /*be40*/  LOP3.LUT R6, R5, UR13, R250, 0x96, !PT ;  /* 0x0000000d05067c12 */ /* 0x000fe2000f8e96fa */
[----:B------:R-:W-:Y:S01]  /*be50*/  FMUL.FTZ R0, R0, UR4 ;  /* 0x0000000400007c20 */ /* 0x000fe20008410000 */
[----:B------:R-:W-:Y:S01]  /*be60*/  MUFU.EX2 R221, R34 ;  /* 0x0000002200dd7308 */ /* 0x000fe20000000800 */
[----:B------:R-:W-:Y:S01]  /*be70*/  FMUL.FTZ R2, R2, UR4 ;  /* 0x0000000402027c20 */ /* 0x000fe20008410000 */
[C---:B------:R-:W-:Y:S01]  /*be80*/  LOP3.LUT R24, R185.reuse, 0xffff, RZ, 0xc0, !PT ;  /* 0x0000ffffb9187812 */ /* 0x040fe200078ec0ff */
[----:B------:R-:W-:Y:S01]  /*be90*/  IMAD.WIDE.U32 R6, R6, -0x326172a9, RZ ;  /* 0xcd9e8d5706067825 */ /* 0x000fe200078e00ff */
[--C-:B----4-:R-:W-:Y:S02]  /*bea0*/  SHF.R.U32.HI R25, RZ, 0x10, R185.reuse ;  /* 0x00000010ff197819 */ /* 0x110fe400000116b9 */
[----:B-----5:R-:W-:Y:S04]  /*beb0*/  LOP3.LUT R28, R185, 0xff, RZ, 0xc0, !PT ;  /* 0x000000ffb91c7812 */ /* 0x020fe800078ec0ff */
[----:B------:R-:W4:Y:S01]  /*bec0*/  MUFU.EX2 R2, R2 ;  /* 0x0000000200027308 */ /* 0x000f220000000800 */
[----:B------:R-:W-:Y:S02]  /*bed0*/  LOP3.LUT R4, R7, UR18, R220, 0x96, !PT ;  /* 0x0000001207047c12 */ /* 0x000fe4000f8e96dc */
[----:B------:R-:W-:Y:S02]  /*bee0*/  LOP3.LUT R6, R209, UR10, R6, 0x96, !PT ;  /* 0x0000000ad1067c12 */ /* 0x000fe4000f8e9606 */
[----:B--2---:R-:W-:Y:S01]  /*bef0*/  SHF.R.U32.HI R26, RZ, 0x8, R24 ;  /* 0x00000008ff1a7819 */ /* 0x004fe20000011618 */
[----:B------:R-:W-:Y:S01]  /*bf00*/  IMAD.WIDE.U32 R4, R4, -0x2daee0ad, RZ ;  /* 0xd2511f5304047825 */ /* 0x000fe200078e00ff */
[----:B-1----:R-:W-:Y:S03]  /*bf10*/  SHF.R.U32.HI R27, RZ, 0x18, R185 ;  /* 0x00000018ff1b7819 */ /* 0x002fe600000116b9 */
[----:B------:R-:W1:Y:S01]  /*bf20*/  MUFU.EX2 R0, R0 ;  /* 0x0000000000007308 */ /* 0x000e620000000800 */
[----:B------:R-:W-:Y:S01]  /*bf30*/  LOP3.LUT R24, R25, 0xff, RZ, 0xc0, !PT ;  /* 0x000000ff19187812 */ /* 0x000fe200078ec0ff */
[----:B------:R-:W-:Y:S01]  /*bf40*/  IMAD.WIDE.U32 R202, R6, -0x2daee0ad, RZ ;  /* 0xd2511f5306ca7825 */ /* 0x000fe200078e00ff */
[----:B------:R-:W-:Y:S02]  /*bf50*/  LOP3.LUT R8, R5, UR9, R8, 0x96, !PT ;  /* 0x0000000905087c12 */ /* 0x000fe4000f8e9608 */
[----:B---3--:R-:W-:Y:S02]  /*bf60*/  PRMT R32, R28, 0x5410, R26 ;  /* 0x000054101c207816 */ /* 0x008fe4000000001a */
[----:B------:R-:W-:Y:S01]  /*bf70*/  LOP3.LUT R4, R203, UR5, R4, 0x96, !PT ;  /* 0x00000005cb047c12 */ /* 0x000fe2000f8e9604 */
[----:B------:R-:W-:Y:S04]  /*bf80*/  IMAD.WIDE.U32 R198, R8, -0x326172a9, RZ ;  /* 0xcd9e8d5708c67825 */ /* 0x000fe800078e00ff */
[C---:B----4-:R-:W-:Y:S01]  /*bf90*/  FMUL.FTZ R8, R2.reuse, R152 ;  /* 0x0000009802087220 */ /* 0x050fe20000410000 */
[----:B------:R-:W-:Y:S01]  /*bfa0*/  MUFU.EX2 R224, R35 ;  /* 0x0000002300e07308 */ /* 0x000fe20000000800 */
[----:B------:R-:W-:Y:S01]  /*bfb0*/  FMUL.FTZ R9, R2, R153 ;  /* 0x0000009902097220 */ /* 0x000fe20000410000 */
[----:B------:R-:W-:Y:S04]  /*bfc0*/  IMAD.WIDE.U32 R4, R4, -0x326172a9, RZ ;  /* 0xcd9e8d5704047825 */ /* 0x000fe800078e00ff */
[C---:B------:R-:W-:Y:S01]  /*bfd0*/  FMUL.FTZ R12, R2.reuse, R164 ;  /* 0x000000a4020c7220 */ /* 0x040fe20000410000 */
[C---:B------:R-:W-:Y:S01]  /*bfe0*/  FMUL.FTZ R13, R2.reuse, R165 ;  /* 0x000000a5020d7220 */ /* 0x040fe20000410000 */
[----:B------:R-:W-:Y:S01]  /*bff0*/  FMUL.FTZ R72, R2, R72 ;  /* 0x0000004802487220 */ /* 0x000fe20000410000 */
[C---:B-1----:R-:W-:Y:S01]  /*c000*/  FMUL.FTZ R10, R0.reuse, R154 ;  /* 0x0000009a000a7220 */ /* 0x042fe20000410000 */
[----:B------:R-:W-:Y:S01]  /*c010*/  FMUL.FTZ R11, R0, R155 ;  /* 0x0000009b000b7220 */ /* 0x000fe20000410000 */
[C---:B------:R-:W-:Y:S01]  /*c020*/  LOP3.LUT R192, R4.reuse, 0xffff, RZ, 0xc0, !PT ;  /* 0x0000ffff04c07812 */ /* 0x040fe200078ec0ff */
[----:B------:R-:W1:Y:S01]  /*c030*/  LDSM.16.MT88.4 R152, [R212+0x9000] ;  /* 0x00900000d498783b */ /* 0x000e620000004200 */
[----:B------:R-:W-:Y:S01]  /*c040*/  LOP3.LUT R195, R4, 0xff, RZ, 0xc0, !PT ;  /* 0x000000ff04c37812 */ /* 0x000fe200078ec0ff */
[C---:B------:R-:W-:Y:S01]  /*c050*/  FMUL.FTZ R14, R0.reuse, R166 ;  /* 0x000000a6000e7220 */ /* 0x040fe20000410000 */
[--C-:B------:R-:W-:Y:S01]  /*c060*/  SHF.R.U32.HI R197, RZ, 0x18, R4.reuse ;  /* 0x00000018ffc57819 */ /* 0x100fe20000011604 */
[----:B------:R-:W-:Y:S01]  /*c070*/  FMUL.FTZ R15, R0, R167 ;  /* 0x000000a7000f7220 */ /* 0x000fe20000410000 */
[----:B------:R-:W-:Y:S01]  /*c080*/  SHF.R.U32.HI R196, RZ, 0x10, R4 ;  /* 0x00000010ffc47819 */ /* 0x000fe20000011604 */
[----:B------:R-:W-:Y:S01]  /*c090*/  FADD.FTZ R4, -R149, R3 ;  /* 0x0000000395047221 */ /* 0x000fe20000010100 */
[----:B------:R-:W-:Y:S01]  /*c0a0*/  FADD.FTZ R3, -R148, R144 ;  /* 0x0000009094037221 */ /* 0x000fe20000010100 */
[----:B------:R-:W-:Y:S01]  /*c0b0*/  LOP3.LUT R186, R5, UR17, R198, 0x96, !PT ;  /* 0x0000001105ba7c12 */ /* 0x000fe2000f8e96c6 */
[----:B------:R-:W-:Y:S01]  /*c0c0*/  FMUL.FTZ R73, R2, R73 ;  /* 0x0000004902497220 */ /* 0x000fe20000410000 */
[----:B------:R-:W-:Y:S01]  /*c0d0*/  FMUL.FTZ R4, R4, UR4 ;  /* 0x0000000404047c20 */ /* 0x000fe20008410000 */
[----:B------:R-:W-:Y:S01]  /*c0e0*/  FMUL.FTZ R3, R3, UR4 ;  /* 0x0000000403037c20 */ /* 0x000fe20008410000 */
[C---:B------:R-:W-:Y:S01]  /*c0f0*/  FMUL.FTZ R74, R0.reuse, R74 ;  /* 0x0000004a004a7220 */ /* 0x040fe20000410000 */
[----:B------:R-:W-:Y:S01]  /*c100*/  FMUL.FTZ R75, R0, R75 ;  /* 0x0000004b004b7220 */ /* 0x000fe20000410000 */
[----:B------:R-:W2:Y:S01]  /*c110*/  MUFU.EX2 R144, R4 ;  /* 0x0000000400907308 */ /* 0x000ea20000000800 */
[C---:B------:R-:W-:Y:S01]  /*c120*/  FMUL.FTZ R76, R2.reuse, R76 ;  /* 0x0000004c024c7220 */ /* 0x040fe20000410000 */
[----:B------:R-:W-:Y:S01]  /*c130*/  FMUL.FTZ R77, R2, R77 ;  /* 0x0000004d024d7220 */ /* 0x000fe20000410000 */
[C---:B------:R-:W-:Y:S01]  /*c140*/  FMUL.FTZ R78, R0.reuse, R78 ;  /* 0x0000004e004e7220 */ /* 0x040fe20000410000 */
[----:B------:R-:W-:Y:S01]  /*c150*/  FMUL.FTZ R79, R0, R79 ;  /* 0x0000004f004f7220 */ /* 0x000fe20000410000 */
[C---:B------:R-:W-:Y:S01]  /*c160*/  FMUL.FTZ R88, R2.reuse, R88 ;  /* 0x0000005802587220 */ /* 0x040fe20000410000 */
[----:B------:R-:W-:Y:S01]  /*c170*/  FMUL.FTZ R89, R2, R89 ;  /* 0x0000005902597220 */ /* 0x000fe20000410000 */
[C---:B------:R-:W-:Y:S03]  /*c180*/  FMUL.FTZ R90, R0.reuse, R90 ;  /* 0x0000005a005a7220 */ /* 0x040fe60000410000 */
[----:B------:R-:W3:Y:S01]  /*c190*/  MUFU.EX2 R3, R3 ;  /* 0x0000000300037308 */ /* 0x000ee20000000800 */
[----:B------:R-:W-:Y:S01]  /*c1a0*/  FMUL.FTZ R91, R0, R91 ;  /* 0x0000005b005b7220 */ /* 0x000fe20000410000 */
[C---:B------:R-:W-:Y:S01]  /*c1b0*/  FMUL.FTZ R92, R2.reuse, R92 ;  /* 0x0000005c025c7220 */ /* 0x040fe20000410000 */
[----:B------:R-:W-:Y:S01]  /*c1c0*/  FMUL.FTZ R93, R2, R93 ;  /* 0x0000005d025d7220 */ /* 0x000fe20000410000 */
[C---:B------:R-:W-:Y:S01]  /*c1d0*/  FMUL.FTZ R94, R0.reuse, R94 ;  /* 0x0000005e005e7220 */ /* 0x040fe20000410000 */
[----:B------:R-:W-:Y:S01]  /*c1e0*/  FMUL.FTZ R95, R0, R95 ;  /* 0x0000005f005f7220 */ /* 0x000fe20000410000 */
[C---:B------:R-:W-:Y:S01]  /*c1f0*/  FMUL.FTZ R104, R2.reuse, R104 ;  /* 0x0000006802687220 */ /* 0x040fe20000410000 */
[----:B------:R-:W-:Y:S01]  /*c200*/  FMUL.FTZ R105, R2, R105 ;  /* 0x0000006902697220 */ /* 0x000fe20000410000 */
[----:B------:R-:W-:Y:S01]  /*c210*/  FMUL.FTZ R106, R0, R106 ;  /* 0x0000006a006a7220 */ /* 0x000fe20000410000 */
        /* <DEDUP_REMOVED lines=8> */
[C---:B---3--:R-:W-:Y:S01]  /*c2a0*/  FMUL.FTZ R6, R3.reuse, R158 ;  /* 0x0000009e03067220 */ /* 0x048fe20000410000 */
[C---:B------:R-:W-:Y:S01]  /*c2b0*/  FMUL.FTZ R7, R3.reuse, R159 ;  /* 0x0000009f03077220 */ /* 0x040fe20000410000 */
[----:B------:R-:W2:Y:S01]  /*c2c0*/  LDL.LU R156, [R1+0x14] ;  /* 0x00001400019c7983 */ /* 0x000ea20000300800 */
[C---:B------:R-:W-:Y:S01]  /*c2d0*/  FMUL.FTZ R18, R3.reuse, R162 ;  /* 0x000000a203127220 */ /* 0x040fe20000410000 */
[C---:B------:R-:W-:Y:S01]  /*c2e0*/  FMUL.FTZ R19, R3.reuse, R163 ;  /* 0x000000a303137220 */ /* 0x040fe20000410000 */
[----:B------:R-:W-:Y:S01]  /*c2f0*/  MUFU.EX2 R198, R30 ;  /* 0x0000001e00c67308 */ /* 0x000fe20000000800 */
[----:B------:R-:W3:Y:S01]  /*c300*/  LDL.LU R157, [R1+0x10] ;  /* 0x00001000019d7983 */ /* 0x000ee20000300800 */
[C---:B------:R-:W-:Y:S01]  /*c310*/  FMUL.FTZ R70, R3.reuse, R70 ;  /* 0x0000004603467220 */ /* 0x040fe20000410000 */
[-C--:B-1----:R-:W-:Y:S02]  /*c320*/  HMMA.16816.F32 R4, R172, R152.reuse, R4 ;  /* 0x00000098ac04723c */ /* 0x082fe40000001804 */
[----:B------:R-:W4:Y:S05]  /*c330*/  LDL.LU R158, [R1+0xc] ;  /* 0x00000c00019e7983 */ /* 0x000f2a0000300800 */
[----:B------:R-:W-:Y:S01]  /*c340*/  MUFU.EX2 R200, R31 ;  /* 0x0000001f00c87308 */ /* 0x000fe20000000800 */
[C---:B------:R-:W-:Y:S01]  /*c350*/  HMMA.16816.F32 R8, R176.reuse, R152, R8 ;  /* 0x00000098b008723c */ /* 0x040fe20000001808 */
[----:B------:R-:W5:Y:S04]  /*c360*/  LDL.LU R159, [R1+0x8] ;  /* 0x00000800019f7983 */ /* 0x000f680000300800 */
[----:B------:R-:W-:Y:S01]  /*c370*/  LDSM.16.MT88.4 R160, [R212+0x9c00] ;  /* 0x009c0000d4a0783b */ /* 0x000fe20000004200 */
[-C--:B------:R-:W-:Y:S03]  /*c380*/  HMMA.16816.F32 R12, R176, R154.reuse, R12 ;  /* 0x0000009ab00c723c */ /* 0x080fe6000000180c */
[----:B------:R-:W-:Y:S02]  /*c390*/  MUFU.EX2 R185, R38 ;  /* 0x0000002600b97308 */ /* 0x000fe40000000800 */
[C---:B------:R-:W-:Y:S01]  /*c3a0*/  FMUL.FTZ R71, R3.reuse, R71 ;  /* 0x0000004703477220 */ /* 0x040fe20000410000 */
[C---:B------:R-:W-:Y:S01]  /*c3b0*/  HMMA.16816.F32 R16, R172.reuse, R154, R16 ;  /* 0x0000009aac10723c */ /* 0x040fe20000001810 */
[----:B------:R-:W1:Y:S06]  /*c3c0*/  LDSM.16.MT88.4 R152, [R214+0x9000] ;  /* 0x00900000d698783b */ /* 0x000e6c0000004200 */
[----:B------:R-:W-:Y:S01]  /*c3d0*/  MUFU.EX2 R203, R29 ;  /* 0x0000001d00cb7308 */ /* 0x000fe20000000800 */
[C---:B------:R-:W-:Y:S03]  /*c3e0*/  FMUL.FTZ R82, R3.reuse, R82 ;  /* 0x0000005203527220 */ /* 0x040fe60000410000 */
        /* <DEDUP_REMOVED lines=11> */
[C---:B------:R-:W-:Y:S01]  /*c4a0*/  FMUL.FTZ R102, R3.reuse, R102 ;  /* 0x0000006603667220 */ /* 0x040fe20000410000 */
[C---:B------:R-:W-:Y:S01]  /*c4b0*/  FMUL.FTZ R103, R3.reuse, R103 ;  /* 0x0000006703677220 */ /* 0x040fe20000410000 */
[----:B------:R-:W-:Y:S01]  /*c4c0*/  FMUL.FTZ R107, R0, R107 ;  /* 0x0000006b006b7220 */ /* 0x000fe20000410000 */
[C---:B------:R-:W-:Y:S01]  /*c4d0*/  FMUL.FTZ R108, R2.reuse, R108 ;  /* 0x0000006c026c7220 */ /* 0x040fe20000410000 */
[----:B------:R-:W-:Y:S01]  /*c4e0*/  FMUL.FTZ R109, R2, R109 ;  /* 0x0000006d026d7220 */ /* 0x000fe20000410000 */
[C---:B------:R-:W-:Y:S01]  /*c4f0*/  FMUL.FTZ R110, R0.reuse, R110 ;  /* 0x0000006e006e7220 */ /* 0x040fe20000410000 */
[----:B------:R-:W-:Y:S01]  /*c500*/  FMUL.FTZ R111, R0, R111 ;  /* 0x0000006f006f7220 */ /* 0x000fe20000410000 */
        /* <DEDUP_REMOVED lines=15> */
[-C--:B-1----:R-:W-:Y:S01]  /*c600*/  HMMA.16816.F32 R68, R172, R152.reuse, R68 ;  /* 0x00000098ac44723c */ /* 0x082fe20000001844 */
[----:B------:R-:W-:Y:S02]  /*c610*/  MUFU.EX2 R183, R183 ;  /* 0x000000b700b77308 */ /* 0x000fe40000000800 */
[----:B------:R-:W-:Y:S01]  /*c620*/  FMUL.FTZ R127, R0, R127 ;  /* 0x0000007f007f7220 */ /* 0x000fe20000410000 */
[C---:B------:R-:W-:Y:S01]  /*c630*/  FMUL.FTZ R128, R144.reuse, R128 ;  /* 0x0000008090807220 */ /* 0x040fe20000410000 */
[C---:B------:R-:W-:Y:S01]  /*c640*/  FMUL.FTZ R129, R144.reuse, R129 ;  /* 0x0000008190817220 */ /* 0x040fe20000410000 */
[C---:B------:R-:W-:Y:S05]  /*c650*/  HMMA.16816.F32 R72, R176.reuse, R152, R72 ;  /* 0x00000098b048723c */ /* 0x040fea0000001848 */
[----:B------:R-:W-:Y:S01]  /*c660*/  MUFU.EX2 R184, R184 ;  /* 0x000000b800b87308 */ /* 0x000fe20000000800 */
[C---:B------:R-:W-:Y:S01]  /*c670*/  FMUL.FTZ R130, R3.reuse, R130 ;  /* 0x0000008203827220 */ /* 0x040fe20000410000 */
[-C--:B------:R-:W-:Y:S04]  /*c680*/  HMMA.16816.F32 R76, R176, R154.reuse, R76 ;  /* 0x0000009ab04c723c */ /* 0x080fe8000000184c */
[C---:B------:R-:W-:Y:S02]  /*c690*/  FMUL.FTZ R131, R3.reuse, R131 ;  /* 0x0000008303837220 */ /* 0x040fe40000410000 */
[C---:B------:R-:W-:Y:S01]  /*c6a0*/  HMMA.16816.F32 R80, R172.reuse, R154, R80 ;  /* 0x0000009aac50723c */ /* 0x040fe20000001850 */
[----:B------:R-:W1:Y:S01]  /*c6b0*/  LDSM.16.MT88.4 R152, [R212+0xa000] ;  /* 0x00a00000d498783b */ /* 0x000e620000004200 */
[----:B------:R-:W-:Y:S03]  /*c6c0*/  MUFU.EX2 R60, R60 ;  /* 0x0000003c003c7308 */ /* 0x000fe60000000800 */
[--C-:B------:R-:W-:Y:S01]  /*c6d0*/  HSET2.LE.AND R26, R194, R180.reuse, PT ;  /* 0x000000b4c21a7233 */ /* 0x100fe20003803000 */
[C---:B------:R-:W-:Y:S01]  /*c6e0*/  FMUL.FTZ R132, R144.reuse, R132 ;  /* 0x0000008490847220 */ /* 0x040fe20000410000 */
[--C-:B------:R-:W-:Y:S01]  /*c6f0*/  HSET2.LE.AND R34, R189, R180.reuse, PT ;  /* 0x000000b4bd227233 */ /* 0x100fe20003803000 */
[----:B------:R-:W-:Y:S04]  /*c700*/  FMUL.FTZ R133, R144, R133 ;  /* 0x0000008590857220 */ /* 0x000fe80000410000 */
[----:B------:R-:W-:Y:S01]  /*c710*/  MUFU.EX2 R194, R51 ;  /* 0x0000003300c27308 */ /* 0x000fe20000000800 */
[--C-:B------:R-:W-:Y:S01]  /*c720*/  HSET2.LE.AND R35, R187, R180.reuse, PT ;  /* 0x000000b4bb237233 */ /* 0x100fe20003803000 */
[----:B------:R-:W-:Y:S01]  /*c730*/  FMUL.FTZ R134, R3, R134 ;  /* 0x0000008603867220 */ /* 0x000fe20000410000 */
[----:B------:R-:W-:Y:S01]  /*c740*/  LOP3.LUT R151, R193, 0xff, RZ, 0xc0, !PT ;  /* 0x000000ffc1977812 */ /* 0x000fe200078ec0ff */
[----:B------:R-:W-:Y:S01]  /*c750*/  FMUL.FTZ R135, R3, R135 ;  /* 0x0000008703877220 */ /* 0x000fe20000410000 */
[----:B------:R-:W-:Y:S01]  /*c760*/  PRMT R33, R24, 0x5410, R27 ;  /* 0x0000541018217816 */ /* 0x000fe2000000001b */
[C---:B------:R-:W-:Y:S01]  /*c770*/  FMUL.FTZ R136, R2.reuse, R136 ;  /* 0x0000008802887220 */ /* 0x040fe20000410000 */
[--C-:B------:R-:W-:Y:S03]  /*c780*/  HSET2.LE.AND R27, R191, R180.reuse, PT ;  /* 0x000000b4bf1b7233 */ /* 0x100fe60003803000 */
[----:B------:R1:W-:Y:S01]  /*c790*/  MUFU.EX2 R187, R36 ;  /* 0x0000002400bb7308 */ /* 0x0003e20000000800 */
[----:B------:R-:W-:Y:S01]  /*c7a0*/  F2FP.F16.F32.PACK_AB R24, R223, R222 ;  /* 0x000000dedf18723e */ /* 0x000fe200000000ff */
[----:B------:R-:W-:Y:S01]  /*c7b0*/  FMUL.FTZ R137, R2, R137 ;  /* 0x0000008902897220 */ /* 0x000fe20000410000 */
[----:B------:R-:W-:Y:S01]  /*c7c0*/  F2FP.F16.F32.PACK_AB R25, R224, R221 ;  /* 0x000000dde019723e */ /* 0x000fe200000000ff */
[----:B------:R-:W-:Y:S01]  /*c7d0*/  FMUL.FTZ R138, R0, R138 ;  /* 0x0000008a008a7220 */ /* 0x000fe20000410000 */
[----:B------:R-:W-:Y:S01]  /*c7e0*/  LOP3.LUT R26, R26, R24, RZ, 0xc0, !PT ;  /* 0x000000181a1a7212 */ /* 0x000fe200078ec0ff */
[----:B------:R-:W-:Y:S01]  /*c7f0*/  FMUL.FTZ R139, R0, R139 ;  /* 0x0000008b008b7220 */ /* 0x000fe20000410000 */
[----:B------:R-:W-:Y:S03]  /*c800*/  LOP3.LUT R27, R27, R25, RZ, 0xc0, !PT ;  /* 0x000000191b1b7212 */ /* 0x000fe600078ec0ff */
[----:B------:R-:W-:Y:S01]  /*c810*/  MUFU.EX2 R191, R39 ;  /* 0x0000002700bf7308 */ /* 0x000fe20000000800 */
[--C-:B------:R-:W-:Y:S01]  /*c820*/  HSET2.LE.AND R24, R190, R180.reuse, PT ;  /* 0x000000b4be187233 */ /* 0x100fe20003803000 */
[C---:B------:R-:W-:Y:S01]  /*c830*/  FMUL.FTZ R140, R2.reuse, R140 ;  /* 0x0000008c028c7220 */ /* 0x040fe20000410000 */
[--C-:B------:R-:W-:Y:S01]  /*c840*/  HSET2.LE.AND R28, R188, R180.reuse, PT ;  /* 0x000000b4bc1c7233 */ /* 0x100fe20003803000 */
[----:B------:R-:W-:Y:S01]  /*c850*/  FMUL.FTZ R141, R2, R141 ;  /* 0x0000008d028d7220 */ /* 0x000fe20000410000 */
[--C-:B------:R-:W-:Y:S01]  /*c860*/  HSET2.LE.AND R32, R32, R180.reuse, PT ;  /* 0x000000b420207233 */ /* 0x100fe20003803000 */
[C---:B------:R-:W-:Y:S01]  /*c870*/  FMUL.FTZ R142, R0.reuse, R142 ;  /* 0x0000008e008e7220 */ /* 0x040fe20000410000 */
[--C-:B------:R-:W-:Y:S03]  /*c880*/  HSET2.LE.AND R33, R33, R180.reuse, PT ;  /* 0x000000b421217233 */ /* 0x100fe60003803000 */
[----:B------:R-:W-:Y:S01]  /*c890*/  MUFU.EX2 R189, R40 ;  /* 0x0000002800bd7308 */ /* 0x000fe20000000800 */
[----:B-1----:R-:W-:Y:S01]  /*c8a0*/  SHF.R.U32.HI R36, RZ, 0x10, R186 ;  /* 0x00000010ff247819 */ /* 0x002fe200000116ba */
[----:B------:R-:W-:Y:S01]  /*c8b0*/  FMUL.FTZ R143, R0, R143 ;  /* 0x0000008f008f7220 */ /* 0x000fe20000410000 */
[----:B------:R-:W-:Y:S01]  /*c8c0*/  LOP3.LUT R150, R196, 0xff, RZ, 0xc0, !PT ;  /* 0x000000ffc4967812 */ /* 0x000fe200078ec0ff */
[-C--:B------:R-:W-:Y:S06]  /*c8d0*/  HMMA.16816.F32 R84, R172, R152.reuse, R84 ;  /* 0x00000098ac54723c */ /* 0x080fec0000001854 */
[----:B------:R-:W-:Y:S01]  /*c8e0*/  MUFU.EX2 R190, R41 ;  /* 0x0000002900be7308 */ /* 0x000fe20000000800 */
[C---:B------:R-:W-:Y:S09]  /*c8f0*/  HMMA.16816.F32 R88, R176.reuse, R152, R88 ;  /* 0x00000098b058723c */ /* 0x040ff20000001858 */
[----:B------:R-:W-:Y:S01]  /*c900*/  MUFU.EX2 R188, R42 ;  /* 0x0000002a00bc7308 */ /* 0x000fe20000000800 */
[-C--:B------:R-:W-:Y:S09]  /*c910*/  HMMA.16816.F32 R92, R176, R154.reuse, R92 ;  /* 0x0000009ab05c723c */ /* 0x080ff2000000185c */
[----:B------:R1:W-:Y:S01]  /*c920*/  MUFU.EX2 R196, R48 ;  /* 0x0000003000c47308 */ /* 0x0003e20000000800 */
[C---:B------:R-:W-:Y:S01]  /*c930*/  HMMA.16816.F32 R96, R172.reuse, R154, R96 ;  /* 0x0000009aac60723c */ /* 0x040fe20000001860 */
[----:B------:R-:W1:Y:S08]  /*c940*/  LDSM.16.MT88.4 R152, [R214+0xa000] ;  /* 0x00a00000d698783b */ /* 0x000e700000004200 */
[----:B------:R-:W-:Y:S10]  /*c950*/  MUFU.EX2 R62, R62 ;  /* 0x0000003e003e7308 */ /* 0x000ff40000000800 */
[----:B------:R1:W-:Y:S02]  /*c960*/  MUFU.EX2 R209, R20 ;  /* 0x0000001400d17308 */ /* 0x0003e40000000800 */
[----:B-1----:R-:W-:Y:S08]  /*c970*/  LOP3.LUT R48, R186, 0xffff, RZ, 0xc0, !PT ;  /* 0x0000ffffba307812 */ /* 0x002ff000078ec0ff */
[----:B------:R-:W1:Y:S10]  /*c980*/  MUFU.EX2 R220, R21 ;  /* 0x0000001500dc7308 */ /* 0x000e740000000800 */
[----:B------:R1:W-:Y:S01]  /*c990*/  MUFU.EX2 R207, R22 ;  /* 0x0000001600cf7308 */ /* 0x0003e20000000800 */
[----:B------:R-:W-:Y:S09]  /*c9a0*/  FMUL.FTZ R20, R144, R168 ;  /* 0x000000a890147220 */ /* 0x000ff20000410000 */
[----:B------:R-:W1:Y:S02]  /*c9b0*/  MUFU.EX2 R211, R23 ;  /* 0x0000001700d37308 */ /* 0x000e640000000800 */
[----:B-1----:R-:W-:Y:S01]  /*c9c0*/  F2FP.F16.F32.PACK_AB R25, R220, R209 ;  /* 0x000000d1dc19723e */ /* 0x002fe200000000ff */
[-C--:B------:R-:W-:Y:S03]  /*c9d0*/  HMMA.16816.F32 R100, R172, R152.reuse, R100 ;  /* 0x00000098ac64723c */ /* 0x080fe60000001864 */
[----:B------:R-:W-:Y:S01]  /*c9e0*/  LOP3.LUT R24, R24, R25, RZ, 0xc0, !PT ;  /* 0x0000001918187212 */ /* 0x000fe200078ec0ff */
[----:B------:R-:W-:Y:S02]  /*c9f0*/  FMUL.FTZ R21, R144, R169 ;  /* 0x000000a990157220 */ /* 0x000fe40000410000 */
[C---:B------:R-:W-:Y:S01]  /*ca00*/  HMMA.16816.F32 R104, R176.reuse, R152, R104 ;  /* 0x00000098b068723c */ /* 0x040fe20000001868 */
[----:B------:R-:W-:Y:S04]  /*ca10*/  MUFU.EX2 R181, R181 ;  /* 0x000000b500b57308 */ /* 0x000fe80000000800 */
[----:B------:R-:W-:Y:S01]  /*ca20*/  FMUL.FTZ R22, R3, R170 ;  /* 0x000000aa03167220 */ /* 0x000fe20000410000 */
[-C--:B------:R-:W-:Y:S05]  /*ca30*/  HMMA.16816.F32 R108, R176, R154.reuse, R108 ;  /* 0x0000009ab06c723c */ /* 0x080fea000000186c */
[----:B------:R-:W-:Y:S01]  /*ca40*/  MUFU.EX2 R182, R182 ;  /* 0x000000b600b67308 */ /* 0x000fe20000000800 */
[----:B------:R-:W-:Y:S01]  /*ca50*/  F2FP.F16.F32.PACK_AB R29, R211, R207 ;  /* 0x000000cfd31d723e */ /* 0x000fe200000000ff */
[C---:B------:R-:W-:Y:S01]  /*ca60*/  HMMA.16816.F32 R112, R172.reuse, R154, R112 ;  /* 0x0000009aac70723c */ /* 0x040fe20000001870 */
[----:B------:R-:W1:Y:S03]  /*ca70*/  LDSM.16.MT88.4 R152, [R212+0xb000] ;  /* 0x00b00000d498783b */ /* 0x000e660000004200 */
[----:B------:R-:W-:Y:S01]  /*ca80*/  LOP3.LUT R25, R28, R29, RZ, 0xc0, !PT ;  /* 0x0000001d1c197212 */ /* 0x000fe200078ec0ff */
[----:B------:R-:W-:Y:S01]  /*ca90*/  FMUL.FTZ R23, R3, R171 ;  /* 0x000000ab03177220 */ /* 0x000fe20000410000 */
[----:B------:R-:W-:Y:S02]  /*caa0*/  F2FP.F16.F32.PACK_AB R28, R210, R204 ;  /* 0x000000ccd21c723e */ /* 0x000fe400000000ff */
[----:B------:R-:W-:Y:S03]  /*cab0*/  F2FP.F16.F32.PACK_AB R29, R205, R206 ;  /* 0x000000cecd1d723e */ /* 0x000fe600000000ff */
[----:B------:R-:W-:Y:S02]  /*cac0*/  LOP3.LUT R32, R32, R28, RZ, 0xc0, !PT ;  /* 0x0000001c20207212 */ /* 0x000fe400078ec0ff */
[----:B------:R-:W-:Y:S02]  /*cad0*/  F2FP.F16.F32.PACK_AB R28, R203, R201 ;  /* 0x000000c9cb1c723e */ /* 0x000fe400000000ff */
[----:B------:R-:W-:Y:S02]  /*cae0*/  LOP3.LUT R33, R33, R29, RZ, 0xc0, !PT ;  /* 0x0000001d21217212 */ /* 0x000fe400078ec0ff */
[----:B------:R-:W-:Y:S02]  /*caf0*/  F2FP.F16.F32.PACK_AB R29, R200, R198 ;  /* 0x000000c6c81d723e */ /* 0x000fe400000000ff */
[----:B------:R-:W-:Y:S02]  /*cb00*/  LOP3.LUT R34, R34, R28, RZ, 0xc0, !PT ;  /* 0x0000001c22227212 */ /* 0x000fe400078ec0ff */
[----:B------:R-:W-:Y:S02]  /*cb10*/  LOP3.LUT R35, R35, R29, RZ, 0xc0, !PT ;  /* 0x0000001d23237212 */ /* 0x000fe400078ec0ff */
[----:B------:R-:W-:Y:S01]  /*cb20*/  LDSM.16.MT88.4 R28, [R212+0x9400] ;  /* 0x00940000d41c783b */ /* 0x000fe20000004200 */
[-C--:B-1----:R-:W-:Y:S06]  /*cb30*/  HMMA.16816.F32 R116, R172, R152.reuse, R116 ;  /* 0x00000098ac74723c */ /* 0x082fec0000001874 */
[C---:B------:R-:W-:Y:S06]  /*cb40*/  HMMA.16816.F32 R120, R176.reuse, R152, R120 ;  /* 0x00000098b078723c */ /* 0x040fec0000001878 */
[-C--:B------:R-:W-:Y:S06]  /*cb50*/  HMMA.16816.F32 R124, R176, R154.reuse, R124 ;  /* 0x0000009ab07c723c */ /* 0x080fec000000187c */
[C---:B------:R-:W-:Y:S01]  /*cb60*/  HMMA.16816.F32 R128, R172.reuse, R154, R128 ;  /* 0x0000009aac80723c */ /* 0x040fe20000001880 */
[----:B------:R-:W1:Y:S05]  /*cb70*/  LDSM.16.MT88.4 R152, [R214+0xb000] ;  /* 0x00b00000d698783b */ /* 0x000e6a0000004200 */
[-C--:B-1----:R-:W-:Y:S05]  /*cb80*/  HMMA.16816.F32 R132, R172, R152.reuse, R132 ;  /* 0x00000098ac84723c */ /* 0x082fea0000001884 */
[----:B---3--:R-:W-:Y:S01]  /*cb90*/  FFMA.FTZ R61, R2, R157, R226 ;  /* 0x0000009d023d7223 */ /* 0x008fe200000100e2 */
[----:B--2---:R-:W-:Y:S01]  /*cba0*/  FFMA.FTZ R2, R0, R156, R227 ;  /* 0x0000009c00027223 */ /* 0x004fe200000100e3 */
[C---:B------:R-:W-:Y:S04]  /*cbb0*/  HMMA.16816.F32 R136, R176.reuse, R152, R136 ;  /* 0x00000098b088723c */ /* 0x040fe80000001888 */
[----:B----4-:R-:W-:Y:S02]  /*cbc0*/  FFMA.FTZ R3, R3, R158, R245 ;  /* 0x0000009e03037223 */ /* 0x010fe400000100f5 */
[-C--:B------:R-:W-:Y:S01]  /*cbd0*/  HMMA.16816.F32 R140, R176, R154.reuse, R140 ;  /* 0x0000009ab08c723c */ /* 0x080fe2000000188c */
[----:B------:R1:W-:Y:S04]  /*cbe0*/  MUFU.EX2 R179, R44 ;  /* 0x0000002c00b37308 */ /* 0x0003e80000000800 */
[----:B------:R-:W-:Y:S01]  /*cbf0*/  PRMT R153, R150, 0x5410, R197 ;  /* 0x0000541096997816 */ /* 0x000fe200000000c5 */
[----:B------:R-:W-:Y:S05]  /*cc00*/  HMMA.16816.F32 R20, R172, R154, R20 ;  /* 0x0000009aac14723c */ /* 0x000fea0000001814 */
[----:B------:R-:W-:Y:S01]  /*cc10*/  MUFU.EX2 R197, R49 ;  /* 0x0000003100c57308 */ /* 0x000fe20000000800 */
[--C-:B------:R-:W-:Y:S01]  /*cc20*/  HSET2.LE.AND R41, R153, R180.reuse, PT ;  /* 0x000000b499297233 */ /* 0x100fe20003803000 */
[-C--:B------:R-:W-:Y:S05]  /*cc30*/  HMMA.16816.F32 R4, R24, R28.reuse, R4 ;  /* 0x0000001c1804723c */ /* 0x080fea0000001804 */
[----:B------:R-:W-:Y:S01]  /*cc40*/  SHF.R.U32.HI R150, RZ, 0x18, R193 ;  /* 0x00000018ff967819 */ /* 0x000fe200000116c1 */
[C---:B------:R-:W-:Y:S02]  /*cc50*/  HMMA.16816.F32 R8, R32.reuse, R28, R8 ;  /* 0x0000001c2008723c */ /* 0x040fe40000001808 */
[----:B------:R2:W-:Y:S03]  /*cc60*/  MUFU.EX2 R178, R45 ;  /* 0x0000002d00b27308 */ /* 0x0005e60000000800 */
[----:B-----5:R-:W-:Y:S01]  /*cc70*/  FFMA.FTZ R144, R144, R159, R230 ;  /* 0x0000009f90907223 */ /* 0x020fe200000100e6 */
[-C--:B------:R-:W-:Y:S06]  /*cc80*/  HMMA.16816.F32 R12, R32, R30.reuse, R12 ;  /* 0x0000001e200c723c */ /* 0x080fec000000180c */
[----:B------:R3:W-:Y:S01]  /*cc90*/  MUFU.EX2 R177, R46 ;  /* 0x0000002e00b17308 */ /* 0x0007e20000000800 */
[----:B-1----:R-:W-:Y:S01]  /*cca0*/  LOP3.LUT R44, R225, UR8, R238, 0x96, !PT ;  /* 0x00000008e12c7c12 */ /* 0x002fe2000f8e96ee */
[C---:B------:R-:W-:Y:S01]  /*ccb0*/  HMMA.16816.F32 R16, R24.reuse, R30, R16 ;  /* 0x0000001e1810723c */ /* 0x040fe20000001810 */
[----:B------:R-:W1:Y:S07]  /*ccc0*/  LDSM.16.MT88.4 R28, [R214+0x9400] ;  /* 0x00940000d61c783b */ /* 0x000e6e0000004200 */
[----:B------:R-:W4:Y:S03]  /*ccd0*/  MUFU.EX2 R176, R47 ;  /* 0x0000002f00b07308 */ /* 0x000f260000000800 */
[----:B--2---:R-:W-:Y:S04]  /*cce0*/  IMAD.WIDE.U32 R44, R44, -0x2daee0ad, RZ ;  /* 0xd2511f532c2c7825 */ /* 0x004fe800078e00ff */
[----:B------:R-:W-:Y:S01]  /*ccf0*/  FADD.FTZ R144, R234, R144 ;  /* 0x00000090ea907221 */ /* 0x000fe20000010000 */
[----:B------:R-:W-:Y:S01]  /*cd00*/  FADD.FTZ R0, R252, R3 ;  /* 0x00000003fc007221 */ /* 0x000fe20000010000 */
[----:B------:R-:W-:Y:S01]  /*cd10*/  FADD.FTZ R3, R229, R61 ;  /* 0x0000003de5037221 */ /* 0x000fe20000010000 */
[----:B------:R-:W-:Y:S01]  /*cd20*/  MUFU.EX2 R172, R67 ;  /* 0x0000004300ac7308 */ /* 0x000fe20000000800 */
[----:B---3--:R-:W-:Y:S01]  /*cd30*/  LOP3.LUT R46, R45, UR15, R240, 0x96, !PT ;  /* 0x0000000f2d2e7c12 */ /* 0x008fe2000f8e96f0 */
[----:B------:R-:W-:Y:S01]  /*cd40*/  FADD.FTZ R0, R241, R0 ;  /* 0x00000000f1007221 */ /* 0x000fe20000010000 */
[----:B------:R-:W-:Y:S01]  /*cd50*/  FADD.FTZ R3, R235, R3 ;  /* 0x00000003eb037221 */ /* 0x000fe20000010000 */
[----:B------:R-:W-:Y:S06]  /*cd60*/  FADD.FTZ R2, R228, R2 ;  /* 0x00000002e4027221 */ /* 0x000fec0000010000 */
[----:B------:R-:W-:Y:S01]  /*cd70*/  MUFU.EX2 R67, R57 ;  /* 0x0000003900437308 */ /* 0x000fe20000000800 */
[----:B----4-:R-:W-:Y:S01]  /*cd80*/  F2FP.F16.F32.PACK_AB R42, R176, R177 ;  /* 0x000000b1b02a723e */ /* 0x010fe200000000ff */
[----:B------:R-:W-:Y:S01]  /*cd90*/  FADD.FTZ R2, R232, R2 ;  /* 0x00000002e8027221 */ /* 0x000fe20000010000 */
[----:B------:R-:W-:Y:S03]  /*cda0*/  SHF.R.U32.HI R47, RZ, 0x18, R44 ;  /* 0x00000018ff2f7819 */ /* 0x000fe6000001162c */
[----:B------:R-:W-:Y:S04]  /*cdb0*/  FADD.FTZ R2, R231, R2 ;  /* 0x00000002e7027221 */ /* 0x000fe80000010000 */
[----:B------:R-:W-:Y:S10]  /*cdc0*/  MUFU.EX2 R174, R65 ;  /* 0x0000004100ae7308 */ /* 0x000ff40000000800 */
[----:B------:R-:W-:Y:S01]  /*cdd0*/  MUFU.EX2 R65, R58 ;  /* 0x0000003a00417308 */ /* 0x000fe20000000800 */
[-C--:B-1----:R-:W-:Y:S09]  /*cde0*/  HMMA.16816.F32 R68, R24, R28.reuse, R68 ;  /* 0x0000001c1844723c */ /* 0x082ff20000001844 */
[----:B------:R-:W1:Y:S01]  /*cdf0*/  MUFU.EX2 R173, R66 ;  /* 0x0000004200ad7308 */ /* 0x000e620000000800 */
[C---:B------:R-:W-:Y:S06]  /*ce00*/  HMMA.16816.F32 R72, R32.reuse, R28, R72 ;  /* 0x0000001c2048723c */ /* 0x040fec0000001848 */
[-C--:B------:R-:W-:Y:S03]  /*ce10*/  HMMA.16816.F32 R76, R32, R30.reuse, R76 ;  /* 0x0000001e204c723c */ /* 0x080fe6000000184c */
[----:B------:R-:W-:Y:S03]  /*ce20*/  MUFU.EX2 R66, R56 ;  /* 0x0000003800427308 */ /* 0x000fe60000000800 */
[C---:B------:R-:W-:Y:S01]  /*ce30*/  HMMA.16816.F32 R80, R24.reuse, R30, R80 ;  /* 0x0000001e1850723c */ /* 0x040fe20000001850 */
[----:B------:R-:W2:Y:S06]  /*ce40*/  LDSM.16.MT88.4 R28, [R212+0xa400] ;  /* 0x00a40000d41c783b */ /* 0x000eac0000004200 */
[----:B------:R-:W3:Y:S01]  /*ce50*/  MUFU.EX2 R175, R64 ;  /* 0x0000004000af7308 */ /* 0x000ee20000000800 */
[----:B-1----:R-:W-:Y:S09]  /*ce60*/  F2FP.F16.F32.PACK_AB R171, R172, R173 ;  /* 0x000000adacab723e */ /* 0x002ff200000000ff */
[----:B------:R-:W-:Y:S01]  /*ce70*/  MUFU.EX2 R64, R59 ;  /* 0x0000003b00407308 */ /* 0x000fe20000000800 */
[----:B---3--:R-:W-:Y:S01]  /*ce80*/  F2FP.F16.F32.PACK_AB R170, R174, R175 ;  /* 0x000000afaeaa723e */ /* 0x008fe200000000ff */
[-C--:B--2---:R-:W-:Y:S06]  /*ce90*/  HMMA.16816.F32 R84, R24, R28.reuse, R84 ;  /* 0x0000001c1854723c */ /* 0x084fec0000001854 */
[C---:B------:R-:W-:Y:S06]  /*cea0*/  HMMA.16816.F32 R88, R32.reuse, R28, R88 ;  /* 0x0000001c2058723c */ /* 0x040fec0000001858 */
[-C--:B------:R-:W-:Y:S05]  /*ceb0*/  HMMA.16816.F32 R92, R32, R30.reuse, R92 ;  /* 0x0000001e205c723c */ /* 0x080fea000000185c */
[----:B------:R-:W-:Y:S01]  /*cec0*/  LOP3.LUT R29, R236, 0xff, RZ, 0xc0, !PT ;  /* 0x000000ffec1d7812 */ /* 0x000fe200078ec0ff */
[C---:B------:R-:W-:Y:S05]  /*ced0*/  HMMA.16816.F32 R96, R24.reuse, R30, R96 ;  /* 0x0000001e1860723c */ /* 0x040fea0000001860 */
[----:B------:R-:W-:Y:S02]  /*cee0*/  SHF.R.U32.HI R28, RZ, 0x8, R192 ;  /* 0x00000008ff1c7819 */ /* 0x000fe400000116c0 */
[----:B------:R-:W-:Y:S01]  /*cef0*/  PRMT R152, R29, 0x5410, R237 ;  /* 0x000054101d987816 */ /* 0x000fe200000000ed */
[----:B------:R1:W-:Y:S03]  /*cf00*/  MUFU.EX2 R192, R37 ;  /* 0x0000002500c07308 */ /* 0x0003e60000000800 */
[----:B------:R-:W-:Y:S02]  /*cf10*/  PRMT R154, R195, 0x5410, R28 ;  /* 0x00005410c39a7816 */ /* 0x000fe4000000001c */
[----:B------:R-:W2:Y:S05]  /*cf20*/  LDSM.16.MT88.4 R28, [R214+0xa400] ;  /* 0x00a40000d61c783b */ /* 0x000eaa0000004200 */
[----:B------:R-:W3:Y:S01]  /*cf30*/  MUFU.EX2 R195, R50 ;  /* 0x0000003200c37308 */ /* 0x000ee20000000800 */
[-C--:B--2---:R-:W-:Y:S06]  /*cf40*/  HMMA.16816.F32 R100, R24, R28.reuse, R100 ;  /* 0x0000001c1864723c */ /* 0x084fec0000001864 */
[C---:B------:R-:W-:Y:S06]  /*cf50*/  HMMA.16816.F32 R104, R32.reuse, R28, R104 ;  /* 0x0000001c2068723c */ /* 0x040fec0000001868 */
[-C--:B------:R-:W-:Y:S05]  /*cf60*/  HMMA.16816.F32 R108, R32, R30.reuse, R108 ;  /* 0x0000001e206c723c */ /* 0x080fea000000186c */
[----:B------:R-:W-:Y:S01]  /*cf70*/  LOP3.LUT R28, R193, 0xffff, RZ, 0xc0, !PT ;  /* 0x0000ffffc11c7812 */ /* 0x000fe200078ec0ff */
[C---:B------:R-:W-:Y:S05]  /*cf80*/  HMMA.16816.F32 R112, R24.reuse, R30, R112 ;  /* 0x0000001e1870723c */ /* 0x040fea0000001870 */
[----:B------:R-:W-:Y:S02]  /*cf90*/  SHF.R.U32.HI R29, RZ, 0x10, R193 ;  /* 0x00000010ff1d7819 */ /* 0x000fe400000116c1 */
[----:B------:R-:W-:Y:S01]  /*cfa0*/  SHF.R.U32.HI R28, RZ, 0x8, R28 ;  /* 0x00000008ff1c7819 */ /* 0x000fe2000001161c */
[----:B------:R-:W2:Y:S03]  /*cfb0*/  MUFU.EX2 R193, R43 ;  /* 0x0000002b00c17308 */ /* 0x000ea60000000800 */
[----:B------:R-:W-:Y:S02]  /*cfc0*/  LOP3.LUT R29, R29, 0xff, RZ, 0xc0, !PT ;  /* 0x000000ff1d1d7812 */ /* 0x000fe400078ec0ff */
[----:B------:R-:W-:Y:S02]  /*cfd0*/  PRMT R151, R151, 0x5410, R28 ;  /* 0x0000541097977816 */ /* 0x000fe4000000001c */
[----:B------:R-:W-:Y:S02]  /*cfe0*/  PRMT R150, R29, 0x5410, R150 ;  /* 0x000054101d967816 */ /* 0x000fe40000000096 */
[----:B------:R-:W4:Y:S02]  /*cff0*/  LDSM.16.MT88.4 R28, [R212+0xb400] ;  /* 0x00b40000d41c783b */ /* 0x000f240000004200 */
[-C--:B----4-:R-:W-:Y:S06]  /*d000*/  HMMA.16816.F32 R116, R24, R28.reuse, R116 ;  /* 0x0000001c1874723c */ /* 0x090fec0000001874 */
[C---:B------:R-:W-:Y:S06]  /*d010*/  HMMA.16816.F32 R120, R32.reuse, R28, R120 ;  /* 0x0000001c2078723c */ /* 0x040fec0000001878 */
[-C--:B------:R-:W-:Y:S05]  /*d020*/  HMMA.16816.F32 R124, R32, R30.reuse, R124 ;  /* 0x0000001e207c723c */ /* 0x080fea000000187c */
[----:B------:R-:W-:Y:S01]  /*d030*/  LOP3.LUT R28, R186, 0xff, RZ, 0xc0, !PT ;  /* 0x000000ffba1c7812 */ /* 0x000fe200078ec0ff */
[C---:B------:R-:W-:Y:S05]  /*d040*/  HMMA.16816.F32 R128, R24.reuse, R30, R128 ;  /* 0x0000001e1880723c */ /* 0x040fea0000001880 */
[----:B------:R-:W-:Y:S06]  /*d050*/  SHF.R.U32.HI R29, RZ, 0x8, R48 ;  /* 0x00000008ff1d7819 */ /* 0x000fec0000011630 */
[----:B------:R-:W-:Y:S02]  /*d060*/  PRMT R48, R28, 0x5410, R29 ;  /* 0x000054101c307816 */ /* 0x000fe4000000001d */
[----:B------:R-:W4:Y:S02]  /*d070*/  LDSM.16.MT88.4 R28, [R214+0xb400] ;  /* 0x00b40000d61c783b */ /* 0x000f240000004200 */
[-C--:B----4-:R-:W-:Y:S06]  /*d080*/  HMMA.16816.F32 R132, R24, R28.reuse, R132 ;  /* 0x0000001c1884723c */ /* 0x090fec0000001884 */
[C---:B------:R-:W-:Y:S06]  /*d090*/  HMMA.16816.F32 R136, R32.reuse, R28, R136 ;  /* 0x0000001c2088723c */ /* 0x040fec0000001888 */
[-C--:B------:R-:W-:Y:S05]  /*d0a0*/  HMMA.16816.F32 R140, R32, R30.reuse, R140 ;  /* 0x0000001e208c723c */ /* 0x080fea000000188c */
[----:B------:R-:W-:Y:S01]  /*d0b0*/  LOP3.LUT R28, R36, 0xff, RZ, 0xc0, !PT ;  /* 0x000000ff241c7812 */ /* 0x000fe200078ec0ff */
[----:B------:R-:W-:Y:S01]  /*d0c0*/  HMMA.16816.F32 R20, R24, R30, R20 ;  /* 0x0000001e1814723c */ /* 0x000fe20000001814 */
[----:B-1----:R-:W1:Y:S04]  /*d0d0*/  LDSM.16.MT88.4 R36, [R212+0x9800] ;  /* 0x00980000d424783b */ /* 0x002e680000004200 */
[----:B------:R-:W-:Y:S02]  /*d0e0*/  SHF.R.U32.HI R29, RZ, 0x18, R186 ;  /* 0x00000018ff1d7819 */ /* 0x000fe400000116ba */
[--C-:B------:R-:W-:Y:S04]  /*d0f0*/  HSET2.LE.AND R34, R244, R180.reuse, PT ;  /* 0x000000b4f4227233 */ /* 0x100fe80003803000 */
[----:B------:R-:W-:Y:S02]  /*d100*/  PRMT R40, R28, 0x5410, R29 ;  /* 0x000054101c287816 */ /* 0x000fe4000000001d */
[----:B------:R-:W-:Y:S02]  /*d110*/  F2FP.F16.F32.PACK_AB R28, R197, R196 ;  /* 0x000000c4c51c723e */ /* 0x000fe400000000ff */
[--C-:B------:R-:W-:Y:S02]  /*d120*/  HSET2.LE.AND R35, R152, R180.reuse, PT ;  /* 0x000000b498237233 */ /* 0x100fe40003803000 */
[----:B------:R-:W-:Y:S02]  /*d130*/  LOP3.LUT R34, R34, R28, RZ, 0xc0, !PT ;  /* 0x0000001c22227212 */ /* 0x000fe400078ec0ff */
[----:B---3--:R-:W-:Y:S02]  /*d140*/  F2FP.F16.F32.PACK_AB R28, R194, R195 ;  /* 0x000000c3c21c723e */ /* 0x008fe400000000ff */
[--C-:B------:R-:W-:Y:S02]  /*d150*/  HSET2.LE.AND R32, R151, R180.reuse, PT ;  /* 0x000000b497207233 */ /* 0x100fe40003803000 */
[----:B------:R-:W-:Y:S01]  /*d160*/  LOP3.LUT R35, R35, R28, RZ, 0xc0, !PT ;  /* 0x0000001c23237212 */ /* 0x000fe200078ec0ff */
[----:B------:R-:W3:Y:S01]  /*d170*/  MUFU.EX2 R151, R52 ;  /* 0x0000003400977308 */ /* 0x000ee20000000800 */
[----:B------:R-:W4:Y:S01]  /*d180*/  LDSM.16.MT88.4 R28, [R214+0x9800] ;  /* 0x00980000d61c783b */ /* 0x000f220000004200 */
[--C-:B------:R-:W-:Y:S02]  /*d190*/  HSET2.LE.AND R33, R150, R180.reuse, PT ;  /* 0x000000b496217233 */ /* 0x100fe40003803000 */
[--C-:B------:R-:W-:Y:S02]  /*d1a0*/  HSET2.LE.AND R26, R48, R180.reuse, PT ;  /* 0x000000b4301a7233 */ /* 0x100fe40003803000 */
[----:B------:R-:W-:Y:S02]  /*d1b0*/  F2FP.F16.F32.PACK_AB R24, R192, R187 ;  /* 0x000000bbc018723e */ /* 0x000fe400000000ff */
[----:B------:R-:W-:Y:S02]  /*d1c0*/  F2FP.F16.F32.PACK_AB R25, R191, R185 ;  /* 0x000000b9bf19723e */ /* 0x000fe400000000ff */
[----:B------:R-:W5:Y:S01]  /*d1d0*/  MUFU.EX2 R150, R54 ;  /* 0x0000003600967308 */ /* 0x000f620000000800 */
[----:B------:R-:W-:Y:S02]  /*d1e0*/  F2FP.F16.F32.PACK_AB R27, R190, R189 ;  /* 0x000000bdbe1b723e */ /* 0x000fe400000000ff */
[----:B------:R-:W-:Y:S02]  /*d1f0*/  LOP3.LUT R32, R32, R24, RZ, 0xc0, !PT ;  /* 0x0000001820207212 */ /* 0x000fe400078ec0ff */
[----:B------:R-:W-:Y:S02]  /*d200*/  LOP3.LUT R33, R33, R25, RZ, 0xc0, !PT ;  /* 0x0000001921217212 */ /* 0x000fe400078ec0ff */
[----:B------:R-:W-:Y:S02]  /*d210*/  LOP3.LUT R24, R26, R27, RZ, 0xc0, !PT ;  /* 0x0000001b1a187212 */ /* 0x000fe400078ec0ff */
[--C-:B------:R-:W-:Y:S02]  /*d220*/  HSET2.LE.AND R25, R40, R180.reuse, PT ;  /* 0x000000b428197233 */ /* 0x100fe40003803000 */
[--C-:B------:R-:W-:Y:S01]  /*d230*/  HSET2.LE.AND R27, R154, R180.reuse, PT ;  /* 0x000000b49a1b7233 */ /* 0x100fe20003803000 */
[-C--:B-1----:R-:W-:Y:S05]  /*d240*/  HMMA.16816.F32 R4, R32, R36.reuse, R4 ;  /* 0x000000242004723c */ /* 0x082fea0000001804 */
[----:B--2---:R-:W-:Y:S02]  /*d250*/  F2FP.F16.F32.PACK_AB R26, R193, R188 ;  /* 0x000000bcc11a723e */ /* 0x004fe400000000ff */
[----:B------:R-:W-:Y:S04]  /*d260*/  F2FP.F16.F32.PACK_AB R40, R178, R179 ;  /* 0x000000b3b228723e */ /* 0x000fe800000000ff */
[----:B------:R-:W-:Y:S02]  /*d270*/  LOP3.LUT R25, R25, R26, RZ, 0xc0, !PT ;  /* 0x0000001a19197212 */ /* 0x000fe400078ec0ff */
[----:B------:R-:W-:Y:S02]  /*d280*/  LOP3.LUT R26, R27, R40, RZ, 0xc0, !PT ;  /* 0x000000281b1a7212 */ /* 0x000fe400078ec0ff */
[----:B------:R-:W-:Y:S02]  /*d290*/  LOP3.LUT R27, R41, R42, RZ, 0xc0, !PT ;  /* 0x0000002a291b7212 */ /* 0x000fe400078ec0ff */
[----:B------:R-:W1:Y:S01]  /*d2a0*/  LDSM.16.MT88.4 R40, [R212+0xa800] ;  /* 0x00a80000d428783b */ /* 0x000e620000004200 */
[----:B------:R-:W-:Y:S02]  /*d2b0*/  LOP3.LUT R48, R44, 0xff, RZ, 0xc0, !PT ;  /* 0x000000ff2c307812 */ /* 0x000fe400078ec0ff */
[----:B---3--:R-:W-:Y:S02]  /*d2c0*/  F2FP.F16.F32.PACK_AB R168, R181, R151 ;  /* 0x00000097b5a8723e */ /* 0x008fe400000000ff */
[C---:B------:R-:W-:Y:S04]  /*d2d0*/  HMMA.16816.F32 R8, R24.reuse, R36, R8 ;  /* 0x000000241808723c */ /* 0x040fe80000001808 */
[----:B-----5:R-:W-:Y:S02]  /*d2e0*/  F2FP.F16.F32.PACK_AB R169, R182, R150 ;  /* 0x00000096b6a9723e */ /* 0x020fe400000000ff */
[-C--:B------:R-:W-:Y:S06]  /*d2f0*/  HMMA.16816.F32 R12, R24, R38.reuse, R12 ;  /* 0x00000026180c723c */ /* 0x080fec000000180c */
[C---:B------:R-:W-:Y:S01]  /*d300*/  HMMA.16816.F32 R16, R32.reuse, R38, R16 ;  /* 0x000000262010723c */ /* 0x040fe20000001810 */
[----:B------:R-:W2:Y:S05]  /*d310*/  LDSM.16.MT88.4 R36, [R214+0xa800] ;  /* 0x00a80000d624783b */ /* 0x000eaa0000004200 */
[-C--:B----4-:R-:W-:Y:S06]  /*d320*/  HMMA.16816.F32 R68, R32, R28.reuse, R68 ;  /* 0x0000001c2044723c */ /* 0x090fec0000001844 */
[C---:B------:R-:W-:Y:S06]  /*d330*/  HMMA.16816.F32 R72, R24.reuse, R28, R72 ;  /* 0x0000001c1848723c */ /* 0x040fec0000001848 */
[-C--:B------:R-:W-:Y:S05]  /*d340*/  HMMA.16816.F32 R76, R24, R30.reuse, R76 ;  /* 0x0000001e184c723c */ /* 0x080fea000000184c */
[----:B------:R-:W-:Y:S01]  /*d350*/  LOP3.LUT R28, R199, UR8, R208, 0x96, !PT ;  /* 0x00000008c71c7c12 */ /* 0x000fe2000f8e96d0 */
[C---:B------:R-:W-:Y:S05]  /*d360*/  HMMA.16816.F32 R80, R32.reuse, R30, R80 ;  /* 0x0000001e2050723c */ /* 0x040fea0000001850 */
[----:B------:R-:W-:Y:S01]  /*d370*/  IMAD.WIDE.U32 R28, R28, -0x2daee0ad, RZ ;  /* 0xd2511f531c1c7825 */ /* 0x000fe200078e00ff */
[-C--:B-1----:R-:W-:Y:S05]  /*d380*/  HMMA.16816.F32 R84, R32, R40.reuse, R84 ;  /* 0x000000282054723c */ /* 0x082fea0000001854 */
[----:B------:R-:W-:Y:S01]  /*d390*/  LOP3.LUT R30, R44, 0xffff, RZ, 0xc0, !PT ;  /* 0x0000ffff2c1e7812 */ /* 0x000fe200078ec0ff */
[C---:B------:R-:W-:Y:S05]  /*d3a0*/  HMMA.16816.F32 R88, R24.reuse, R40, R88 ;  /* 0x000000281858723c */ /* 0x040fea0000001858 */
[----:B------:R-:W-:Y:S01]  /*d3b0*/  SHF.R.U32.HI R45, RZ, 0x10, R44 ;  /* 0x00000010ff2d7819 */ /* 0x000fe2000001162c */
[-C--:B------:R-:W-:Y:S05]  /*d3c0*/  HMMA.16816.F32 R92, R24, R42.reuse, R92 ;  /* 0x0000002a185c723c */ /* 0x080fea000000185c */
[----:B------:R-:W-:Y:S01]  /*d3d0*/  LOP3.LUT R44, R29, UR15, R202, 0x96, !PT ;  /* 0x0000000f1d2c7c12 */ /* 0x000fe2000f8e96ca */
[C---:B------:R-:W-:Y:S05]  /*d3e0*/  HMMA.16816.F32 R96, R32.reuse, R42, R96 ;  /* 0x0000002a2060723c */ /* 0x040fea0000001860 */
[C---:B------:R-:W-:Y:S01]  /*d3f0*/  LOP3.LUT R29, R28.reuse, 0xffff, RZ, 0xc0, !PT ;  /* 0x0000ffff1c1d7812 */ /* 0x040fe200078ec0ff */
[-C--:B--2---:R-:W-:Y:S05]  /*d400*/  HMMA.16816.F32 R100, R32, R36.reuse, R100 ;  /* 0x000000242064723c */ /* 0x084fea0000001864 */
[----:B------:R-:W-:Y:S01]  /*d410*/  SHF.R.U32.HI R30, RZ, 0x8, R30 ;  /* 0x00000008ff1e7819 */ /* 0x000fe2000001161e */
[C---:B------:R-:W-:Y:S05]  /*d420*/  HMMA.16816.F32 R104, R24.reuse, R36, R104 ;  /* 0x000000241868723c */ /* 0x040fea0000001868 */
[----:B------:R-:W-:Y:S01]  /*d430*/  LOP3.LUT R31, R28, 0xff, RZ, 0xc0, !PT ;  /* 0x000000ff1c1f7812 */ /* 0x000fe200078ec0ff */
[-C--:B------:R-:W-:Y:S05]  /*d440*/  HMMA.16816.F32 R108, R24, R38.reuse, R108 ;  /* 0x00000026186c723c */ /* 0x080fea000000186c */
[----:B------:R-:W-:Y:S01]  /*d450*/  SHF.R.U32.HI R29, RZ, 0x8, R29 ;  /* 0x00000008ff1d7819 */ /* 0x000fe2000001161d */
[C---:B------:R-:W-:Y:S05]  /*d460*/  HMMA.16816.F32 R112, R32.reuse, R38, R112 ;  /* 0x000000262070723c */ /* 0x040fea0000001870 */
[----:B------:R-:W-:Y:S02]  /*d470*/  PRMT R52, R48, 0x5410, R30 ;  /* 0x0000541030347816 */ /* 0x000fe4000000001e */
[----:B------:R-:W-:Y:S04]  /*d480*/  LOP3.LUT R40, R45, 0xff, RZ, 0xc0, !PT ;  /* 0x000000ff2d287812 */ /* 0x000fe800078ec0ff */
[--C-:B------:R-:W-:Y:S02]  /*d490*/  SHF.R.U32.HI R41, RZ, 0x10, R28.reuse ;  /* 0x00000010ff297819 */ /* 0x100fe4000001161c */
[----:B------:R-:W-:Y:S02]  /*d4a0*/  SHF.R.U32.HI R45, RZ, 0x18, R28 ;  /* 0x00000018ff2d7819 */ /* 0x000fe4000001161c */
[----:B------:R-:W-:Y:S02]  /*d4b0*/  PRMT R48, R31, 0x5410, R29 ;  /* 0x000054101f307816 */ /* 0x000fe4000000001d */
[----:B------:R-:W1:Y:S01]  /*d4c0*/  LDSM.16.MT88.4 R28, [R212+0xb800] ;  /* 0x00b80000d41c783b */ /* 0x000e620000004200 */
[----:B------:R-:W-:Y:S02]  /*d4d0*/  LOP3.LUT R42, R41, 0xff, RZ, 0xc0, !PT ;  /* 0x000000ff292a7812 */ /* 0x000fe400078ec0ff */
[----:B------:R-:W-:Y:S02]  /*d4e0*/  PRMT R53, R40, 0x5410, R47 ;  /* 0x0000541028357816 */ /* 0x000fe4000000002f */
[C---:B------:R-:W-:Y:S02]  /*d4f0*/  LOP3.LUT R40, R46.reuse, 0xffff, RZ, 0xc0, !PT ;  /* 0x0000ffff2e287812 */ /* 0x040fe400078ec0ff */
[----:B------:R-:W-:Y:S02]  /*d500*/  SHF.R.U32.HI R41, RZ, 0x10, R46 ;  /* 0x00000010ff297819 */ /* 0x000fe4000001162e */
[----:B------:R-:W-:Y:S02]  /*d510*/  LOP3.LUT R43, R46, 0xff, RZ, 0xc0, !PT ;  /* 0x000000ff2e2b7812 */ /* 0x000fe400078ec0ff */
[----:B------:R-:W-:Y:S02]  /*d520*/  SHF.R.U32.HI R40, RZ, 0x8, R40 ;  /* 0x00000008ff287819 */ /* 0x000fe40000011628 */
[----:B------:R-:W-:Y:S02]  /*d530*/  LOP3.LUT R41, R41, 0xff, RZ, 0xc0, !PT ;  /* 0x000000ff29297812 */ /* 0x000fe400078ec0ff */
[----:B------:R-:W-:Y:S02]  /*d540*/  SHF.R.U32.HI R46, RZ, 0x18, R46 ;  /* 0x00000018ff2e7819 */ /* 0x000fe4000001162e */
[----:B------:R-:W-:Y:S02]  /*d550*/  PRMT R47, R42, 0x5410, R45 ;  /* 0x000054102a2f7816 */ /* 0x000fe4000000002d */
[----:B------:R-:W-:Y:S02]  /*d560*/  PRMT R56, R43, 0x5410, R40 ;  /* 0x000054102b387816 */ /* 0x000fe40000000028 */
[----:B------:R-:W-:Y:S02]  /*d570*/  PRMT R46, R41, 0x5410, R46 ;  /* 0x00005410292e7816 */ /* 0x000fe4000000002e */
[----:B------:R-:W2:Y:S01]  /*d580*/  LDSM.16.MT88.4 R40, [R214+0xb800] ;  /* 0x00b80000d628783b */ /* 0x000ea20000004200 */
[----:B------:R-:W-:Y:S02]  /*d590*/  LOP3.LUT R45, R44, 0xff, RZ, 0xc0, !PT ;  /* 0x000000ff2c2d7812 */ /* 0x000fe400078ec0ff */
[--C-:B------:R-:W-:Y:S02]  /*d5a0*/  HSET2.LE.AND R52, R52, R180.reuse, PT ;  /* 0x000000b434347233 */ /* 0x100fe40003803000 */
[--C-:B------:R-:W-:Y:S02]  /*d5b0*/  HSET2.LE.AND R53, R53, R180.reuse, PT ;  /* 0x000000b435357233 */ /* 0x100fe40003803000 */
[--C-:B------:R-:W-:Y:S02]  /*d5c0*/  HSET2.LE.AND R57, R46, R180.reuse, PT ;  /* 0x000000b42e397233 */ /* 0x100fe40003803000 */
[----:B------:R-:W-:Y:S02]  /*d5d0*/  LOP3.LUT R170, R52, R170, RZ, 0xc0, !PT ;  /* 0x000000aa34aa7212 */ /* 0x000fe400078ec0ff */
[----:B------:R-:W-:Y:S02]  /*d5e0*/  LOP3.LUT R171, R53, R171, RZ, 0xc0, !PT ;  /* 0x000000ab35ab7212 */ /* 0x000fe400078ec0ff */
[--C-:B------:R-:W-:Y:S02]  /*d5f0*/  HSET2.LE.AND R58, R48, R180.reuse, PT ;  /* 0x000000b4303a7233 */ /* 0x100fe40003803000 */
[----:B------:R-:W-:Y:S01]  /*d600*/  LDSM.16.MT88.4 R48, [R214+0xac00] ;  /* 0x00ac0000d630783b */ /* 0x000fe20000004200 */
[--C-:B------:R-:W-:Y:S01]  /*d610*/  HSET2.LE.AND R59, R47, R180.reuse, PT ;  /* 0x000000b42f3b7233 */ /* 0x100fe20003803000 */
[-C--:B-1----:R-:W-:Y:S03]  /*d620*/  HMMA.16816.F32 R116, R32, R28.reuse, R116 ;  /* 0x0000001c2074723c */ /* 0x082fe60000001874 */
[----:B------:R-:W-:Y:S02]  /*d630*/  LOP3.LUT R36, R44, 0xffff, RZ, 0xc0, !PT ;  /* 0x0000ffff2c247812 */ /* 0x000fe400078ec0ff */
[--C-:B------:R-:W-:Y:S01]  /*d640*/  SHF.R.U32.HI R37, RZ, 0x10, R44.reuse ;  /* 0x00000010ff257819 */ /* 0x100fe2000001162c */
[C---:B------:R-:W-:Y:S05]  /*d650*/  HMMA.16816.F32 R120, R24.reuse, R28, R120 ;  /* 0x0000001c1878723c */ /* 0x040fea0000001878 */
[----:B------:R-:W-:Y:S01]  /*d660*/  SHF.R.U32.HI R44, RZ, 0x18, R44 ;  /* 0x00000018ff2c7819 */ /* 0x000fe2000001162c */
[-C--:B------:R-:W-:Y:S05]  /*d670*/  HMMA.16816.F32 R124, R24, R30.reuse, R124 ;  /* 0x0000001e187c723c */ /* 0x080fea000000187c */
[----:B------:R-:W-:Y:S01]  /*d680*/  SHF.R.U32.HI R36, RZ, 0x8, R36 ;  /* 0x00000008ff247819 */ /* 0x000fe20000011624 */
[C---:B------:R-:W-:Y:S05]  /*d690*/  HMMA.16816.F32 R128, R32.reuse, R30, R128 ;  /* 0x0000001e2080723c */ /* 0x040fea0000001880 */
[----:B------:R-:W-:Y:S01]  /*d6a0*/  LOP3.LUT R37, R37, 0xff, RZ, 0xc0, !PT ;  /* 0x000000ff25257812 */ /* 0x000fe200078ec0ff */
[-C--:B--2---:R-:W-:Y:S05]  /*d6b0*/  HMMA.16816.F32 R132, R32, R40.reuse, R132 ;  /* 0x000000282084723c */ /* 0x084fea0000001884 */
[----:B------:R-:W-:Y:S01]  /*d6c0*/  PRMT R36, R45, 0x5410, R36 ;  /* 0x000054102d247816 */ /* 0x000fe20000000024 */
[C---:B------:R-:W-:Y:S05]  /*d6d0*/  HMMA.16816.F32 R136, R24.reuse, R40, R136 ;  /* 0x000000281888723c */ /* 0x040fea0000001888 */
[----:B------:R-:W-:Y:S01]  /*d6e0*/  PRMT R37, R37, 0x5410, R44 ;  /* 0x0000541025257816 */ /* 0x000fe2000000002c */
[-C--:B------:R-:W-:Y:S01]  /*d6f0*/  HMMA.16816.F32 R140, R24, R42.reuse, R140 ;  /* 0x0000002a188c723c */ /* 0x080fe2000000188c */
[----:B------:R-:W-:Y:S04]  /*d700*/  LDSM.16.MT88.4 R44, [R212+0xac00] ;  /* 0x00ac0000d42c783b */ /* 0x000fe80000004200 */
[--C-:B------:R-:W-:Y:S01]  /*d710*/  HSET2.LE.AND R54, R36, R180.reuse, PT ;  /* 0x000000b424367233 */ /* 0x100fe20003803000 */
[----:B------:R-:W-:Y:S05]  /*d720*/  HMMA.16816.F32 R20, R32, R42, R20 ;  /* 0x0000002a2014723c */ /* 0x000fea0000001814 */
[--C-:B------:R-:W-:Y:S02]  /*d730*/  HSET2.LE.AND R55, R37, R180.reuse, PT ;  /* 0x000000b425377233 */ /* 0x100fe40003803000 */
[----:B------:R-:W1:Y:S01]  /*d740*/  LDSM.16.MT88.4 R36, [R214+0x9c00] ;  /* 0x009c0000d624783b */ /* 0x000e620000004200 */
[----:B------:R-:W-:Y:S03]  /*d750*/  HSET2.LE.AND R56, R56, R180, PT ;  /* 0x000000b438387233 */ /* 0x000fe60003803000 */
[----:B------:R-:W-:Y:S02]  /*d760*/  LOP3.LUT R169, R57, R169, RZ, 0xc0, !PT ;  /* 0x000000a939a97212 */ /* 0x000fe400078ec0ff */
[----:B------:R-:W-:Y:S02]  /*d770*/  LOP3.LUT R168, R56, R168, RZ, 0xc0, !PT ;  /* 0x000000a838a87212 */ /* 0x000fe400078ec0ff */
[----:B------:R-:W-:Y:S02]  /*d780*/  F2FP.F16.F32.PACK_AB R28, R67, R66 ;  /* 0x00000042431c723e */ /* 0x000fe400000000ff */
[----:B------:R-:W-:Y:S02]  /*d790*/  F2FP.F16.F32.PACK_AB R29, R64, R65 ;  /* 0x00000041401d723e */ /* 0x000fe400000000ff */
[----:B------:R-:W-:Y:S01]  /*d7a0*/  F2FP.F16.F32.PACK_AB R30, R183, R60 ;  /* 0x0000003cb71e723e */ /* 0x000fe200000000ff */
[-C--:B------:R-:W-:Y:S01]  /*d7b0*/  HMMA.16816.F32 R156, R168, R160.reuse, R4 ;  /* 0x000000a0a89c723c */ /* 0x080fe20000001804 */
[----:B------:R-:W-:Y:S04]  /*d7c0*/  LDSM.16.MT88.4 R4, [R214+0xbc00] ;  /* 0x00bc0000d604783b */ /* 0x000fe80000004200 */
[----:B------:R-:W-:Y:S02]  /*d7d0*/  F2FP.F16.F32.PACK_AB R31, R184, R62 ;  /* 0x0000003eb81f723e */ /* 0x000fe400000000ff */
[----:B------:R-:W-:Y:S04]  /*d7e0*/  LOP3.LUT R28, R54, R28, RZ, 0xc0, !PT ;  /* 0x0000001c361c7212 */ /* 0x000fe800078ec0ff */
[----:B------:R-:W-:Y:S02]  /*d7f0*/  LOP3.LUT R29, R55, R29, RZ, 0xc0, !PT ;  /* 0x0000001d371d7212 */ /* 0x000fe400078ec0ff */
[----:B------:R-:W-:Y:S01]  /*d800*/  LOP3.LUT R30, R58, R30, RZ, 0xc0, !PT ;  /* 0x0000001e3a1e7212 */ /* 0x000fe200078ec0ff */
[----:B------:R-:W2:Y:S01]  /*d810*/  LDSM.16.MT88.4 R52, [R212+0xbc00] ;  /* 0x00bc0000d434783b */ /* 0x000ea20000004200 */
        /* <DEDUP_REMOVED lines=78> */
[----:B------:R-:W-:Y:S01]  /*dd00*/  VIADD R0, R219, 0xffffffff ;  /* 0xffffffffdb007836 */ /* 0x000fe20000000000 */
[----:B------:R-:W-:Y:S01]  /*dd10*/  STL [R1+0x8], R6 ;  /* 0x0000080601007387 */ /* 0x000fe20000100800 */
[----:B------:R-:W-:Y:S02]  /*dd20*/  IMAD.MOV.U32 R150, RZ, RZ, R147 ;  /* 0x000000ffff967224 */ /* 0x000fe400078e0093 */
[----:B------:R-:W-:Y:S01]  /*dd30*/  IMAD.MOV.U32 R219, RZ, RZ, R0 ;  /* 0x000000ffffdb7224 */ /* 0x000fe200078e0000 */
[----:B------:R-:W-:Y:S04]  /*dd40*/  STL [R1+0xc], R4 ;  /* 0x00000c0401007387 */ /* 0x000fe80000100800 */
[----:B------:R1:W-:Y:S04]  /*dd50*/  STL [R1+0x10], R3 ;  /* 0x0000100301007387 */ /* 0x0003e80000100800 */
[----:B------:R2:W-:Y:S01]  /*dd60*/  STL [R1+0x14], R2 ;  /* 0x0000140201007387 */ /* 0x0005e20000100800 */
[----:B-1----:R-:W-:Y:S01]  /*dd70*/  IMAD.MOV.U32 R3, RZ, RZ, R149 ;  /* 0x000000ffff037224 */ /* 0x002fe200078e0095 */
[----:B------:R-:W-:Y:S06]  /*dd80*/  @P6 BRA `(.L_x_534) ;  /* 0xffffffb000206947 */ /* 0x000fec000383ffff */
.L_x_533:
[----:B------:R-:W2:Y:S01]  /*dd90*/  LDL.LU R5, [R1+0x8] ;  /* 0x0000080001057983 */ /* 0x000ea20000300800 */
[----:B------:R-:W-:-:S03]  /*dda0*/  ULDC UR4, c[0x0][0x38c] ;  /* 0x0000e30000047ab9 */ /* 0x000fc60000000800 */
[----:B------:R-:W3:Y:S04]  /*ddb0*/  LDL.LU R4, [R1+0xc] ;  /* 0x00000c0001047983 */ /* 0x000ee80000300800 */
[----:B------:R-:W4:Y:S04]  /*ddc0*/  LDL.LU R8, [R1+0x10] ;  /* 0x0000100001087983 */ /* 0x000f280000300800 */
[----:B------:R-:W5:Y:S04]  /*ddd0*/  LDL.LU R7, [R1+0x14] ;  /* 0x0000140001077983 */ /* 0x000f680000300800 */
[----:B------:R-:W4:Y:S01]  /*dde0*/  LDL R56, [R1+0x68] ;  /* 0x0000680001387983 */ /* 0x000f220000100800 */
[----:B------:R-:W1:Y:S02]  /*ddf0*/  S2R R55, SR_TID.X ;  /* 0x0000000000377919 */ /* 0x000e640000002100 */
[----:B-1----:R-:W-:Y:S01]  /*de00*/  SHF.R.S32.HI R54, RZ, 0x1f, R55 ;  /* 0x0000001fff367819 */ /* 0x002fe20000011437 */
[----:B------:R-:W-:Y:S01]  /*de10*/  UMOV UR5, 0x400 ;  /* 0x0000040000057882 */ /* 0x000fe20000000000 */
[----:B--2---:R-:W1:Y:S04]  /*de20*/  SHFL.BFLY PT, R2, R5, 0x2, 0x1f ;  /* 0x0c401f0005027f89 */ /* 0x004e6800000e0000 */
[----:B---3--:R-:W2:Y:S01]  /*de30*/  SHFL.BFLY PT, R0, R4, 0x2, 0x1f ;  /* 0x0c401f0004007f89 */ /* 0x008ea200000e0000 */
[----:B-1----:R-:W-:-:S03]  /*de40*/  FADD.FTZ R2, R2, R5 ;  /* 0x0000000502027221 */ /* 0x002fc60000010000 */
[----:B-----5:R-:W-:Y:S01]  /*de50*/  SHFL.BFLY PT, R5, R7, 0x2, 0x1f ;  /* 0x0c401f0007057f89 */ /* 0x020fe200000e0000 */
[----:B--2---:R-:W-:-:S03]  /*de60*/  FADD.FTZ R0, R0, R4 ;  /* 0x0000000400007221 */ /* 0x004fc60000010000 */
[----:B------:R-:W1:Y:S04]  /*de70*/  SHFL.BFLY PT, R3, R2, 0x1, 0x1f ;  /* 0x0c201f0002037f89 */ /* 0x000e6800000e0000 */
[----:B----4-:R-:W2:Y:S04]  /*de80*/  SHFL.BFLY PT, R4, R8, 0x2, 0x1f ;  /* 0x0c401f0008047f89 */ /* 0x010ea800000e0000 */
[----:B------:R-:W3:Y:S01]  /*de90*/  SHFL.BFLY PT, R6, R0, 0x1, 0x1f ;  /* 0x0c201f0000067f89 */ /* 0x000ee200000e0000 */
[----:B-1----:R-:W-:Y:S01]  /*dea0*/  FADD.FTZ R50, R2, R3 ;  /* 0x0000000302327221 */ /* 0x002fe20000010000 */
[----:B------:R-:W-:Y:S01]  /*deb0*/  FADD.FTZ R2, R5, R7 ;  /* 0x0000000705027221 */ /* 0x000fe20000010000 */
[----:B--2---:R-:W-:-:S03]  /*dec0*/  FADD.FTZ R4, R4, R8 ;  /* 0x0000000804047221 */ /* 0x004fc60000010000 */
[----:B------:R-:W-:Y:S01]  /*ded0*/  FSETP.NE.FTZ.AND P4, PT, R50, RZ, PT ;  /* 0x000000ff3200720b */ /* 0x000fe20003f95000 */
[----:B---3--:R-:W-:Y:S01]  /*dee0*/  FADD.FTZ R51, R0, R6 ;  /* 0x0000000600337221 */ /* 0x008fe20000010000 */
[----:B------:R-:W1:Y:S04]  /*def0*/  SHFL.BFLY PT, R5, R4, 0x1, 0x1f ;  /* 0x0c201f0004057f89 */ /* 0x000e6800000e0000 */
[----:B------:R-:W2:Y:S01]  /*df00*/  SHFL.BFLY PT, R6, R2, 0x1, 0x1f ;  /* 0x0c201f0002067f89 */ /* 0x000ea200000e0000 */
[----:B------:R-:W-:Y:S02]  /*df10*/  MOV R0, 0x3f800000 ;  /* 0x3f80000000007802 */ /* 0x000fe40000000f00 */
[----:B------:R-:W-:Y:S02]  /*df20*/  FSETP.NE.FTZ.AND P3, PT, R51, RZ, PT ;  /* 0x000000ff3300720b */ /* 0x000fe40003f75000 */
[----:B------:R-:W-:-:S02]  /*df30*/  LEA.HI R7, R54, R55, RZ, 0x2 ;  /* 0x0000003736077211 */ /* 0x000fc400078f10ff */
[----:B------:R-:W3:Y:S01]  /*df40*/  @P4 MUFU.RCP R0, R50 ;  /* 0x0000003200004308 */ /* 0x000ee20000001000 */
[----:B------:R-:W-:Y:S02]  /*df50*/  MOV R3, 0x3f800000 ;  /* 0x3f80000000037802 */ /* 0x000fe40000000f00 */
[----:B------:R-:W-:Y:S02]  /*df60*/  LEA.HI R54, R54, R55, RZ, 0x5 ;  /* 0x0000003736367211 */ /* 0x000fe400078f28ff */
[----:B------:R-:W-:Y:S01]  /*df70*/  LOP3.LUT R8, R7, 0xfffffffc, RZ, 0xc0, !PT ;  /* 0xfffffffc07087812 */ /* 0x000fe200078ec0ff */
[----:B-1----:R-:W-:Y:S01]  /*df80*/  FADD.FTZ R52, R4, R5 ;  /* 0x0000000504347221 */ /* 0x002fe20000010000 */
[----:B--2---:R-:W-:-:S04]  /*df90*/  FADD.FTZ R53, R2, R6 ;  /* 0x0000000602357221 */ /* 0x004fc80000010000 */
[----:B------:R-:W-:Y:S01]  /*dfa0*/  FSETP.NE.FTZ.AND P2, PT, R52, RZ, PT ;  /* 0x000000ff3400720b */ /* 0x000fe20003f55000 */
[----:B------:R-:W1:Y:S01]  /*dfb0*/  @P3 MUFU.RCP R3, R51 ;  /* 0x0000003300033308 */ /* 0x000e620000001000 */
[----:B------:R-:W-:Y:S02]  /*dfc0*/  SHF.R.S32.HI R4, RZ, 0x5, R54 ;  /* 0x00000005ff047819 */ /* 0x000fe40000011436 */
[----:B------:R-:W-:Y:S02]  /*dfd0*/  FSETP.NE.FTZ.AND P5, PT, R53, RZ, PT ;  /* 0x000000ff3500720b */ /* 0x000fe40003fb5000 */
[----:B------:R-:W-:Y:S02]  /*dfe0*/  IADD3 R5, -R8, R55, RZ ;  /* 0x0000003708057210 */ /* 0x000fe40007ffe1ff */
[----:B------:R-:W-:Y:S02]  /*dff0*/  MOV R6, 0x3f800000 ;  /* 0x3f80000000067802 */ /* 0x000fe40000000f00 */
[----:B------:R-:W-:-:S02]  /*e000*/  LEA R40, R4, R5, 0x8 ;  /* 0x0000000504287211 */ /* 0x000fc400078e40ff */
[----:B------:R-:W-:Y:S01]  /*e010*/  MOV R5, 0x3f800000 ;  /* 0x3f80000000057802 */ /* 0x000fe20000000f00 */
[----:B---3--:R-:W-:Y:S01]  /*e020*/  FMUL.FTZ R0, R0, UR4 ;  /* 0x0000000400007c20 */ /* 0x008fe20008410000 */
[----:B------:R-:W2:Y:S03]  /*e030*/  @P2 MUFU.RCP R6, R52 ;  /* 0x0000003400062308 */ /* 0x000ea60000001000 */
        /* <DEDUP_REMOVED lines=26> */
[----:B-1----:R-:W-:-:S03]  /*e1e0*/  FMUL.FTZ R2, R3, UR4 ;  /* 0x0000000403027c20 */ /* 0x002fc60008410000 */
[----:B------:R-:W-:-:S04]  /*e1f0*/  SHF.R.S32.HI R3, RZ, 0x1f, R0 ;  /* 0x0000001fff037819 */ /* 0x000fc80000011400 */
[----:B------:R-:W-:Y:S01]  /*e200*/  LEA.HI R3, R3, R0, RZ, 0x3 ;  /* 0x0000000003037211 */ /* 0x000fe200078f18ff */
[----:B--2---:R-:W-:-:S03]  /*e210*/  FMUL.FTZ R6, R6, UR4 ;  /* 0x0000000406067c20 */ /* 0x004fc60008410000 */
[----:B------:R-:W-:Y:S01]  /*e220*/  LOP3.LUT R3, R3, 0xfffffff8, RZ, 0xc0, !PT ;  /* 0xfffffff803037812 */ /* 0x000fe200078ec0ff */
[----:B---3--:R-:W-:Y:S01]  /*e230*/  FMUL.FTZ R5, R5, UR4 ;  /* 0x0000000405057c20 */ /* 0x008fe20008410000 */
[----:B------:R-:W1:Y:S02]  /*e240*/  S2UR UR4, SR_CgaCtaId ;  /* 0x00000000000479c3 */ /* 0x000e640000008800 */
[----:B------:R-:W-:-:S04]  /*e250*/  IADD3 R8, R0, -R3, RZ ;  /* 0x8000000300087210 */ /* 0x000fc80007ffe0ff */
[----:B------:R-:W-:-:S04]  /*e260*/  LEA.HI R0, R8, R8, RZ, 0x1 ;  /* 0x0000000808007211 */ /* 0x000fc800078f08ff */
[----:B------:R-:W-:Y:S02]  /*e270*/  SHF.R.S32.HI R3, RZ, 0x1, R0 ;  /* 0x00000001ff037819 */ /* 0x000fe40000011400 */
        /* <DEDUP_REMOVED lines=25> */
[----:B------:R-:W-:-:S02]  /*e410*/  IADD3 R0, R8, -R0, RZ ;  /* 0x8000000008007210 */ /* 0x000fc40007ffe0ff */
[C---:B------:R-:W-:Y:S02]  /*e420*/  SHF.L.U32 R2, R3.reuse, 0x6, RZ ;  /* 0x0000000603027819 */ /* 0x040fe400000006ff */
[----:B------:R-:W-:Y:S02]  /*e430*/  LEA R8, R0, R40, 0x4 ;  /* 0x0000002800087211 */ /* 0x000fe400078e20ff */
[----:B------:R-:W-:Y:S02]  /*e440*/  LOP3.LUT R2, R2, 0xc0, RZ, 0xc0, !PT ;  /* 0x000000c002027812 */ /* 0x000fe400078ec0ff */
[----:B------:R-:W-:Y:S02]  /*e450*/  LOP3.LUT R40, R3, 0x1, RZ, 0xc0, !PT ;  /* 0x0000000103287812 */ /* 0x000fe400078ec0ff */
[----:B------:R-:W-:Y:S02]  /*e460*/  LEA.HI R0, R2, R2, RZ, 0x1d ;  /* 0x0000000202007211 */ /* 0x000fe400078fe8ff */
[----:B------:R-:W-:Y:S01]  /*e470*/  ISETP.NE.U32.AND P1, PT, R40, 0x1, PT ;  /* 0x000000012800780c */ /* 0x000fe20003f25070 */
[----:B-1----:R-:W-:Y:S01]  /*e480*/  ULEA UR4, UR4, UR5, 0x18 ;  /* 0x0000000504047291 */ /* 0x002fe2000f8ec03f */
[----:B------:R-:W-:-:S02]  /*e490*/  LEA R0, R8, R0, 0x1 ;  /* 0x0000000008007211 */ /* 0x000fc400078e08ff */
[----:B------:R-:W-:Y:S01]  /*e4a0*/  LOP3.LUT P0, RZ, R3, 0x2, RZ, 0xc0, !PT ;  /* 0x0000000203ff7812 */ /* 0x000fe2000780c0ff */
[C---:B------:R-:W-:Y:S01]  /*e4b0*/  FMUL.FTZ R152, R6.reuse, R152 ;  /* 0x0000009806987220 */ /* 0x040fe20000410000 */
[----:B------:R-:W-:Y:S01]  /*e4c0*/  MOV R3, 0x20 ;  /* 0x0000002000037802 */ /* 0x000fe20000000f00 */
[----:B------:R-:W-:Y:S01]  /*e4d0*/  FMUL.FTZ R11, R6, R153 ;  /* 0x00000099060b7220 */ /* 0x000fe20000410000 */
[----:B------:R-:W-:Y:S01]  /*e4e0*/  LEA R0, R0, UR4, 0x1 ;  /* 0x0000000400007c11 */ /* 0x000fe2000f8e08ff */
[C---:B------:R-:W-:Y:S01]  /*e4f0*/  FMUL.FTZ R154, R5.reuse, R154 ;  /* 0x0000009a059a7220 */ /* 0x040fe20000410000 */
[C---:B------:R-:W-:Y:S01]  /*e500*/  FMUL.FTZ R14, R5.reuse, R155 ;  /* 0x0000009b050e7220 */ /* 0x040fe20000410000 */
[C---:B------:R-:W-:Y:S01]  /*e510*/  FMUL.FTZ R164, R6.reuse, R164 ;  /* 0x000000a406a47220 */ /* 0x040fe20000410000 */
[----:B------:R-:W-:Y:S01]  /*e520*/  FMUL.FTZ R39, R6, R165 ;  /* 0x000000a506277220 */ /* 0x000fe20000410000 */
[C---:B------:R-:W-:Y:S01]  /*e530*/  FMUL.FTZ R166, R5.reuse, R166 ;  /* 0x000000a605a67220 */ /* 0x040fe20000410000 */
[----:B------:R-:W-:Y:S01]  /*e540*/  FMUL.FTZ R38, R5, R167 ;  /* 0x000000a705267220 */ /* 0x000fe20000410000 */
[----:B------:R-:W-:Y:S01]  /*e550*/  F2FP.F16.F32.PACK_AB R4, R4, R158 ;  /* 0x0000009e0404723e */ /* 0x000fe200000000ff */
[C---:B------:R-:W-:Y:S01]  /*e560*/  FMUL.FTZ R72, R6.reuse, R72 ;  /* 0x0000004806487220 */ /* 0x040fe20000410000 */
[----:B------:R-:W-:Y:S01]  /*e570*/  F2FP.F16.F32.PACK_AB R7, R157, R156 ;  /* 0x0000009c9d07723e */ /* 0x000fe200000000ff */
[----:B------:R-:W-:Y:S01]  /*e580*/  FMUL.FTZ R35, R6, R73 ;  /* 0x0000004906237220 */ /* 0x000fe20000410000 */
[----:B------:R-:W-:Y:S01]  /*e590*/  IADD3 R2, R0, -0x10, RZ ;  /* 0xfffffff000027810 */ /* 0x000fe20007ffe0ff */
[----:B------:R-:W-:Y:S01]  /*e5a0*/  FMUL.FTZ R74, R5, R74 ;  /* 0x0000004a054a7220 */ /* 0x000fe20000410000 */
[----:B------:R-:W-:Y:S01]  /*e5b0*/  SEL R3, R3, 0xffffffe0, !P0 ;  /* 0xffffffe003037807 */ /* 0x000fe20004000000 */
[----:B------:R-:W-:Y:S01]  /*e5c0*/  FMUL.FTZ R34, R5, R75 ;  /* 0x0000004b05227220 */ /* 0x000fe20000410000 */
[----:B------:R-:W-:Y:S01]  /*e5d0*/  F2FP.F16.F32.PACK_AB R10, R10, R160 ;  /* 0x000000a00a0a723e */ /* 0x000fe200000000ff */
[C---:B------:R-:W-:Y:S01]  /*e5e0*/  FMUL.FTZ R76, R6.reuse, R76 ;  /* 0x0000004c064c7220 */ /* 0x040fe20000410000 */
[----:B------:R-:W-:Y:S01]  /*e5f0*/  F2FP.F16.F32.PACK_AB R9, R9, R162 ;  /* 0x000000a20909723e */ /* 0x000fe200000000ff */
[----:B------:R-:W-:Y:S01]  /*e600*/  FMUL.FTZ R31, R6, R77 ;  /* 0x0000004d061f7220 */ /* 0x000fe20000410000 */
[----:B------:R-:W-:Y:S01]  /*e610*/  @P1 IADD3 R2, R0, 0x10, RZ ;  /* 0x0000001000021810 */ /* 0x000fe20007ffe0ff */
[C---:B------:R-:W-:Y:S01]  /*e620*/  FMUL.FTZ R78, R5.reuse, R78 ;  /* 0x0000004e054e7220 */ /* 0x040fe20000410000 */
[----:B------:R-:W-:Y:S01]  /*e630*/  FMUL.FTZ R30, R5, R79 ;  /* 0x0000004f051e7220 */ /* 0x000fe20000410000 */
[----:B------:R-:W-:Y:S01]  /*e640*/  F2FP.F16.F32.PACK_AB R11, R11, R152 ;  /* 0x000000980b0b723e */ /* 0x000fe200000000ff */
[----:B------:R1:W-:Y:S01]  /*e650*/  STS [R0+0x200], R4 ;  /* 0x0002000400007388 */ /* 0x0003e20000000800 */
[----:B------:R-:W-:-:S02]  /*e660*/  F2FP.F16.F32.PACK_AB R14, R14, R154 ;  /* 0x0000009a0e0e723e */ /* 0x000fc400000000ff */
[----:B------:R-:W-:Y:S02]  /*e670*/  F2FP.F16.F32.PACK_AB R39, R39, R164 ;  /* 0x000000a42727723e */ /* 0x000fe400000000ff */
[----:B------:R-:W-:Y:S01]  /*e680*/  F2FP.F16.F32.PACK_AB R38, R38, R166 ;  /* 0x000000a62626723e */ /* 0x000fe200000000ff */
[C---:B------:R-:W-:Y:S01]  /*e690*/  FMUL.FTZ R88, R6.reuse, R88 ;  /* 0x0000005806587220 */ /* 0x040fe20000410000 */
[----:B------:R-:W-:Y:S01]  /*e6a0*/  F2FP.F16.F32.PACK_AB R37, R37, R68 ;  /* 0x000000442525723e */ /* 0x000fe200000000ff */
[----:B------:R-:W-:Y:S01]  /*e6b0*/  FMUL.FTZ R27, R6, R89 ;  /* 0x00000059061b7220 */ /* 0x000fe20000410000 */
[----:B------:R-:W-:Y:S01]  /*e6c0*/  F2FP.F16.F32.PACK_AB R36, R36, R70 ;  /* 0x000000462424723e */ /* 0x000fe200000000ff */
[C---:B------:R-:W-:Y:S01]  /*e6d0*/  FMUL.FTZ R90, R5.reuse, R90 ;  /* 0x0000005a055a7220 */ /* 0x040fe20000410000 */
[----:B------:R-:W-:Y:S01]  /*e6e0*/  FMUL.FTZ R26, R5, R91 ;  /* 0x0000005b051a7220 */ /* 0x000fe20000410000 */
[----:B------:R-:W-:Y:S01]  /*e6f0*/  F2FP.F16.F32.PACK_AB R33, R33, R80 ;  /* 0x000000502121723e */ /* 0x000fe200000000ff */
[----:B------:R-:W-:Y:S01]  /*e700*/  STS [R0], R7 ;  /* 0x0000000700007388 */ /* 0x000fe20000000800 */
[----:B------:R-:W-:Y:S01]  /*e710*/  F2FP.F16.F32.PACK_AB R32, R32, R82 ;  /* 0x000000522020723e */ /* 0x000fe200000000ff */
[C---:B------:R-:W-:Y:S01]  /*e720*/  FMUL.FTZ R92, R6.reuse, R92 ;  /* 0x0000005c065c7220 */ /* 0x040fe20000410000 */
[----:B------:R-:W-:Y:S01]  /*e730*/  FMUL.FTZ R23, R6, R93 ;  /* 0x0000005d06177220 */ /* 0x000fe20000410000 */
[C---:B------:R-:W-:Y:S01]  /*e740*/  FMUL.FTZ R94, R5.reuse, R94 ;  /* 0x0000005e055e7220 */ /* 0x040fe20000410000 */
[----:B------:R-:W-:Y:S01]  /*e750*/  FMUL.FTZ R22, R5, R95 ;  /* 0x0000005f05167220 */ /* 0x000fe20000410000 */
[----:B------:R-:W-:Y:S01]  /*e760*/  F2FP.F16.F32.PACK_AB R35, R35, R72 ;  /* 0x000000482323723e */ /* 0x000fe200000000ff */
[----:B------:R-:W-:Y:S01]  /*e770*/  STS [R2], R10 ;  /* 0x0000000a02007388 */ /* 0x000fe20000000800 */
[----:B------:R-:W-:-:S02]  /*e780*/  F2FP.F16.F32.PACK_AB R34, R34, R74 ;  /* 0x0000004a2222723e */ /* 0x000fc400000000ff */
[----:B-1----:R-:W-:Y:S01]  /*e790*/  IADD3 R4, R0, R3, RZ ;  /* 0x0000000300047210 */ /* 0x002fe20007ffe0ff */
[----:B------:R-:W-:Y:S01]  /*e7a0*/  STS [R2+0x200], R9 ;  /* 0x0002000902007388 */ /* 0x000fe20000000800 */
[----:B------:R-:W-:Y:S02]  /*e7b0*/  IADD3 R3, R3, R2, RZ ;  /* 0x0000000203037210 */ /* 0x000fe40007ffe0ff */
        /* <DEDUP_REMOVED lines=8> */
[C---:B------:R-:W-:Y:S01]  /*e840*/  FMUL.FTZ R106, R5.reuse, R106 ;  /* 0x0000006a056a7220 */ /* 0x040fe20000410000 */
[----:B------:R-:W-:Y:S01]  /*e850*/  STS [R2+0x1000], R39 ;  /* 0x0010002702007388 */ /* 0x000fe20000000800 */
[----:B------:R-:W-:Y:S01]  /*e860*/  FMUL.FTZ R18, R5, R107 ;  /* 0x0000006b05127220 */ /* 0x000fe20000410000 */
[----:B------:R-:W-:-:S02]  /*e870*/  F2FP.F16.F32.PACK_AB R25, R25, R96 ;  /* 0x000000601919723e */ /* 0x000fc400000000ff */
[----:B------:R-:W-:Y:S01]  /*e880*/  STS [R2+0x1200], R38 ;  /* 0x0012002602007388 */ /* 0x000fe20000000800 */
[----:B------:R-:W-:Y:S01]  /*e890*/  F2FP.F16.F32.PACK_AB R24, R24, R98 ;  /* 0x000000621818723e */ /* 0x000fe200000000ff */
[----:B------:R-:W-:Y:S01]  /*e8a0*/  FMUL.FTZ R108, R6, R108 ;  /* 0x0000006c066c7220 */ /* 0x000fe20000410000 */
[----:B------:R-:W-:Y:S01]  /*e8b0*/  ISETP.NE.AND P1, PT, R56, -0x1, PT ;  /* 0xffffffff3800780c */ /* 0x000fe20003f25270 */
[----:B------:R-:W-:Y:S01]  /*e8c0*/  STS [R4], R37 ;  /* 0x0000002504007388 */ /* 0x000fe20000000800 */
[----:B------:R-:W-:Y:S01]  /*e8d0*/  FMUL.FTZ R15, R6, R109 ;  /* 0x0000006d060f7220 */ /* 0x000fe20000410000 */
[C---:B------:R-:W-:Y:S01]  /*e8e0*/  FMUL.FTZ R110, R5.reuse, R110 ;  /* 0x0000006e056e7220 */ /* 0x040fe20000410000 */
[----:B------:R-:W-:Y:S01]  /*e8f0*/  FMUL.FTZ R13, R5, R111 ;  /* 0x0000006f050d7220 */ /* 0x000fe20000410000 */
        /* <DEDUP_REMOVED lines=10> */
[----:B------:R-:W-:-:S03]  /*e9a0*/  F2FP.F16.F32.PACK_AB R17, R17, R112 ;  /* 0x000000701111723e */ /* 0x000fc600000000ff */
        /* <DEDUP_REMOVED lines=13> */
[----:B------:R-:W-:-:S03]  /*ea80*/  FMUL.FTZ R120, R6, R120 ;  /* 0x0000007806787220 */ /* 0x000fc60000410000 */
[----:B------:R-:W-:Y:S01]  /*ea90*/  STS [R0+0x3000], R27 ;  /* 0x0030001b00007388 */ /* 0x000fe20000000800 */
[----:B------:R-:W-:-:S03]  /*eaa0*/  FMUL.FTZ R48, R6, R121 ;  /* 0x0000007906307220 */ /* 0x000fc60000410000 */
[----:B------:R-:W-:Y:S01]  /*eab0*/  STS [R0+0x3200], R26 ;  /* 0x0032001a00007388 */ /* 0x000fe20000000800 */
[C---:B------:R-:W-:Y:S01]  /*eac0*/  FMUL.FTZ R122, R5.reuse, R122 ;  /* 0x0000007a057a7220 */ /* 0x040fe20000410000 */
[----:B------:R-:W-:Y:S02]  /*ead0*/  FMUL.FTZ R47, R5, R123 ;  /* 0x0000007b052f7220 */ /* 0x000fe40000410000 */
[----:B------:R-:W-:Y:S01]  /*eae0*/  STS [R2+0x3000], R23 ;  /* 0x0030001702007388 */ /* 0x000fe20000000800 */
[----:B------:R-:W-:-:S03]  /*eaf0*/  FMUL.FTZ R124, R6, R124 ;  /* 0x0000007c067c7220 */ /* 0x000fc60000410000 */
[----:B------:R-:W-:Y:S01]  /*eb00*/  STS [R2+0x3200], R22 ;  /* 0x0032001602007388 */ /* 0x000fe20000000800 */
[----:B------:R-:W-:Y:S01]  /*eb10*/  FMUL.FTZ R44, R6, R125 ;  /* 0x0000007d062c7220 */ /* 0x000fe20000410000 */
[C---:B------:R-:W-:Y:S02]  /*eb20*/  FMUL.FTZ R126, R5.reuse, R126 ;  /* 0x0000007e057e7220 */ /* 0x040fe40000410000 */
[----:B------:R-:W-:Y:S01]  /*eb30*/  STS [R4+0x2000], R21 ;  /* 0x0020001504007388 */ /* 0x000fe20000000800 */
[----:B------:R-:W-:-:S03]  /*eb40*/  FMUL.FTZ R43, R5, R127 ;  /* 0x0000007f052b7220 */ /* 0x000fc60000410000 */
[----:B------:R-:W-:Y:S01]  /*eb50*/  STS [R4+0x2200], R20 ;  /* 0x0022001404007388 */ /* 0x000fe20000000800 */
[----:B------:R-:W-:-:S03]  /*eb60*/  F2FP.F16.F32.PACK_AB R49, R49, R118 ;  /* 0x000000763131723e */ /* 0x000fc600000000ff */
[----:B------:R-:W-:Y:S04]  /*eb70*/  STS [R3+0x2000], R17 ;  /* 0x0020001103007388 */ /* 0x000fe80000000800 */
        /* <DEDUP_REMOVED lines=10> */
[----:B------:R1:W-:Y:S01]  /*ec20*/  STS [R0+0x4000], R12 ;  /* 0x0040000c00007388 */ /* 0x0003e20000000800 */
[----:B------:R-:W-:Y:S02]  /*ec30*/  F2FP.F16.F32.PACK_AB R43, R43, R126 ;  /* 0x0000007e2b2b723e */ /* 0x000fe400000000ff */
[----:B------:R-:W-:Y:S01]  /*ec40*/  F2FP.F16.F32.PACK_AB R42, R42, R132 ;  /* 0x000000842a2a723e */ /* 0x000fe200000000ff */
[----:B------:R-:W-:Y:S01]  /*ec50*/  STS [R0+0x4200], R49 ;  /* 0x0042003100007388 */ /* 0x000fe20000000800 */
[----:B------:R-:W-:Y:S02]  /*ec60*/  F2FP.F16.F32.PACK_AB R41, R41, R134 ;  /* 0x000000862929723e */ /* 0x000fe400000000ff */
[----:B------:R-:W-:Y:S01]  /*ec70*/  F2FP.F16.F32.PACK_AB R40, R169, R168 ;  /* 0x000000a8a928723e */ /* 0x000fe200000000ff */
[----:B------:R-:W-:Y:S01]  /*ec80*/  STS [R2+0x4000], R46 ;  /* 0x0040002e02007388 */ /* 0x000fe20000000800 */
[----:B------:R-:W-:-:S03]  /*ec90*/  F2FP.F16.F32.PACK_AB R8, R171, R170 ;  /* 0x000000aaab08723e */ /* 0x000fc600000000ff */
[----:B------:R-:W-:Y:S04]  /*eca0*/  STS [R2+0x4200], R45 ;  /* 0x0042002d02007388 */ /* 0x000fe80000000800 */
[----:B------:R-:W-:Y:S01]  /*ecb0*/  STS [R0+0x5000], R48 ;  /* 0x0050003000007388 */ /* 0x000fe20000000800 */
[----:B-1----:R-:W1:Y:S03]  /*ecc0*/  @P1 LDC.64 R12, c[0x0][0x298] ;  /* 0x0000a600ff0c1b82 */ /* 0x002e660000000a00 */
[----:B------:R2:W-:Y:S04]  /*ecd0*/  STS [R0+0x5200], R47 ;  /* 0x0052002f00007388 */ /* 0x0005e80000000800 */
[----:B------:R-:W-:Y:S04]  /*ece0*/  STS [R2+0x5000], R44 ;  /* 0x0050002c02007388 */ /* 0x000fe80000000800 */
[----:B------:R3:W-:Y:S04]  /*ecf0*/  STS [R2+0x5200], R43 ;  /* 0x0052002b02007388 */ /* 0x0007e80000000800 */
[----:B------:R4:W-:Y:S04]  /*ed00*/  STS [R4+0x4000], R42 ;  /* 0x0040002a04007388 */ /* 0x0009e80000000800 */
[----:B------:R4:W-:Y:S04]  /*ed10*/  STS [R4+0x4200], R41 ;  /* 0x0042002904007388 */ /* 0x0009e80000000800 */
[----:B------:R4:W-:Y:S04]  /*ed20*/  STS [R3+0x4000], R40 ;  /* 0x0040002803007388 */ /* 0x0009e80000000800 */
[----:B------:R4:W-:Y:S01]  /*ed30*/  STS [R3+0x4200], R8 ;  /* 0x0042000803007388 */ /* 0x0009e20000000800 */
[C---:B------:R-:W-:Y:S01]  /*ed40*/  FMUL.FTZ R136, R6.reuse, R136 ;  /* 0x0000008806887220 */ /* 0x040fe20000410000 */
[C---:B------:R-:W-:Y:S01]  /*ed50*/  FMUL.FTZ R10, R6.reuse, R137 ;  /* 0x00000089060a7220 */ /* 0x040fe20000410000 */
[C---:B------:R-:W-:Y:S01]  /*ed60*/  FMUL.FTZ R140, R6.reuse, R140 ;  /* 0x0000008c068c7220 */ /* 0x040fe20000410000 */
[C---:B------:R-:W-:Y:S01]  /*ed70*/  FMUL.FTZ R138, R5.reuse, R138 ;  /* 0x0000008a058a7220 */ /* 0x040fe20000410000 */
[C---:B------:R-:W-:Y:S01]  /*ed80*/  FMUL.FTZ R139, R5.reuse, R139 ;  /* 0x0000008b058b7220 */ /* 0x040fe20000410000 */
[C---:B------:R-:W-:Y:S01]  /*ed90*/  FMUL.FTZ R142, R5.reuse, R142 ;  /* 0x0000008e058e7220 */ /* 0x040fe20000410000 */
[----:B--2---:R-:W-:Y:S01]  /*eda0*/  FMUL.FTZ R0, R5, R143 ;  /* 0x0000008f05007220 */ /* 0x004fe20000410000 */
[----:B---3--:R-:W-:Y:S01]  /*edb0*/  FMUL.FTZ R2, R6, R141 ;  /* 0x0000008d06027220 */ /* 0x008fe20000410000 */
[----:B-1----:R-:W-:Y:S01]  /*edc0*/  @P1 IMAD.WIDE.U32 R6, R56, R12, RZ ;  /* 0x0000000c38061225 */ /* 0x002fe200078e00ff */
[----:B------:R-:W-:-:S02]  /*edd0*/  F2FP.F16.F32.PACK_AB R10, R10, R136 ;  /* 0x000000880a0a723e */ /* 0x000fc400000000ff */
[----:B------:R-:W-:Y:S01]  /*ede0*/  F2FP.F16.F32.PACK_AB R5, R139, R138 ;  /* 0x0000008a8b05723e */ /* 0x000fe200000000ff */
[----:B------:R-:W-:Y:S01]  /*edf0*/  @P1 IMAD R27, R56, R13, R7 ;  /* 0x0000000d381b1224 */ /* 0x000fe200078e0207 */
[----:B------:R-:W-:Y:S02]  /*ee00*/  F2FP.F16.F32.PACK_AB R2, R2, R140 ;  /* 0x0000008c0202723e */ /* 0x000fe400000000ff */
[----:B------:R-:W-:Y:S02]  /*ee10*/  F2FP.F16.F32.PACK_AB R0, R0, R142 ;  /* 0x0000008e0000723e */ /* 0x000fe400000000ff */
[----:B------:R-:W-:Y:S01]  /*ee20*/  @P1 MOV R26, R6 ;  /* 0x00000006001a1202 */ /* 0x000fe20000000f00 */
[----:B----4-:R-:W-:Y:S06]  /*ee30*/  @P1 BRA `(.L_x_537) ;  /* 0x0000000000201947 */ /* 0x010fec0003800000 */
        /* <DEDUP_REMOVED lines=8> */
.L_x_537:
        /* <DEDUP_REMOVED lines=11> */
[----:B------:R-:W-:Y:S01]  /*ef70*/  P2R R6, PR, RZ, 0x40 ;  /* 0x00000040ff067803 */ /* 0x000fe20000000000 */
[----:B------:R-:W1:Y:S01]  /*ef80*/  S2R R18, SR_TID.X ;  /* 0x0000000000127919 */ /* 0x000e620000002100 */
[----:B------:R5:W-:Y:S04]  /*ef90*/  STS [R4+0x5000], R10 ;  /* 0x0050000a04007388 */ /* 0x000be80000000800 */
[----:B------:R4:W-:Y:S04]  /*efa0*/  STS [R4+0x5200], R5 ;  /* 0x0052000504007388 */ /* 0x0009e80000000800 */
[----:B------:R-:W-:Y:S04]  /*efb0*/  STS [R3+0x5000], R2 ;  /* 0x0050000203007388 */ /* 0x000fe80000000800 */
[----:B------:R3:W-:Y:S01]  /*efc0*/  STS [R3+0x5200], R0 ;  /* 0x0052000003007388 */ /* 0x0007e20000000800 */
[----:B-----5:R1:W1:Y:S01]  /*efd0*/  @P3 MUFU.LG2 R10, R51 ;  /* 0x00000033000a3308 */ /* 0x0202620000000c00 */
[----:B----4-:R-:W4:Y:S01]  /*efe0*/  @P6 LDC.64 R4, c[0x0][0x2c0] ;  /* 0x0000b000ff046b82 */ /* 0x010f220000000a00 */
[----:B------:R-:W-:-:S02]  /*eff0*/  @!P0 PLOP3.LUT P6, PT, PT, PT, PT, 0x8, 0x0 ;  /* 0x000000000000881c */ /* 0x000fc40003fce170 */
[----:B---3--:R-:W-:Y:S01]  /*f000*/  @!P0 CS2R R2, SRZ ;  /* 0x0000000000028805 */ /* 0x008fe2000001ff00 */
[----:B--2---:R-:W-:Y:S10]  /*f010*/  @!P0 BRA `(.L_x_538) ;  /* 0x0000000000188947 */ /* 0x004ff40003800000 */
[----:B------:R-:W2:Y:S01]  /*f020*/  S2R R2, SR_CTAID.Y ;  /* 0x0000000000027919 */ /* 0x000ea20000002600 */
[----:B------:R-:W2:Y:S01]  /*f030*/  LDC R0, c[0x0][0x2c4] ;  /* 0x0000b100ff007b82 */ /* 0x000ea20000000800 */
[----:B------:R-:W-:Y:S01]  /*f040*/  PLOP3.LUT P6, PT, PT, PT, PT, 0x80, 0x0 ;  /* 0x000000000000781c */ /* 0x000fe20003fcf070 */
[----:B--2---:R-:W-:-:S05]  /*f050*/  IMAD R2, R2, R0, RZ ;  /* 0x0000000002027224 */ /* 0x004fca00078e02ff */
[----:B------:R-:W-:-:S04]  /*f060*/  SEL R2, R2, R56, !P1 ;  /* 0x0000003802027207 */ /* 0x000fc80004800000 */
[----:B------:R-:W-:-:S07]  /*f070*/  SHF.R.S32.HI R3, RZ, 0x1f, R2 ;  /* 0x0000001fff037819 */ /* 0x000fce0000011402 */
.L_x_538:
[----:B------:R-:W-:Y:S02]  /*f080*/  ISETP.NE.AND P0, PT, R6, RZ, PT ;  /* 0x000000ff0600720c */ /* 0x000fe40003f05270 */
[----:B-1----:R-:W-:-:S11]  /*f090*/  SHF.R.S32.HI R17, RZ, 0x1f, R18 ;  /* 0x0000001fff117819 */ /* 0x002fd60000011412 */
[----:B------:R-:W1:Y:S01]  /*f0a0*/  @P0 LDC R6, c[0x0][0x2c0] ;  /* 0x0000b000ff060b82 */ /* 0x000e620000000800 */
[----:B----4-:R-:W-:Y:S01]  /*f0b0*/  @P0 IMAD R0, R5, R4, RZ ;  /* 0x0000000405000224 */ /* 0x010fe200078e02ff */
[----:B------:R-:W-:Y:S01]  /*f0c0*/  @P0 MOV R4, 0x1 ;  /* 0x0000000100040802 */ /* 0x000fe20000000f00 */
[----:B------:R-:W-:Y:S06]  /*f0d0*/  @P0 BRA `(.L_x_539) ;  /* 0x0000000000180947 */ /* 0x000fec0003800000 */
[----:B------:R-:W2:Y:S01]  /*f0e0*/  LDC R0, c[0x0][0x2c4] ;  /* 0x0000b100ff007b82 */ /* 0x000ea20000000800 */
[----:B------:R-:W-:Y:S02]  /*f0f0*/  ISETP.NE.AND P0, PT, RZ, UR5, PT ;  /* 0x00000005ff007c0c */ /* 0x000fe4000bf05270 */
[----:B-1----:R-:W-:-:S05]  /*f100*/  MOV R6, 0x1 ;  /* 0x0000000100067802 */ /* 0x002fca0000000f00 */
[----:B------:R-:W1:Y:S08]  /*f110*/  LDC R4, c[0x0][0x270] ;  /* 0x00009c00ff047b82 */ /* 0x000e700000000800 */
[----:B--2---:R-:W1:Y:S02]  /*f120*/  @P0 LDC R0, c[0x0][0x2e4] ;  /* 0x0000b900ff000b82 */ /* 0x004e640000000800 */
[----:B-1----:R-:W-:-:S07]  /*f130*/  IMAD R4, R0, R4, RZ ;  /* 0x0000000400047224 */ /* 0x002fce00078e02ff */
.L_x_539:
[----:B------:R2:W5:Y:S01]  /*f140*/  LDL R38, [R1+0x6c] ;  /* 0x00006c0001267983 */ /* 0x0005620000100800 */
[----:B------:R-:W3:Y:S01]  /*f150*/  @P2 LDC R11, c[0x0][0x2e8] ;  /* 0x0000ba00ff0b2b82 */ /* 0x000ee20000000800 */
[----:B------:R-:W4:Y:S01]  /*f160*/  @P2 MUFU.LG2 R8, R52 ;  /* 0x0000003400082308 */ /* 0x000f220000000c00 */
[----:B------:R-:W-:-:S06]  /*f170*/  LOP3.LUT R5, R54, 0xffffffe0, RZ, 0xc0, !PT ;  /* 0xffffffe036057812 */ /* 0x000fcc00078ec0ff */
[----:B------:R-:W-:Y:S01]  /*f180*/  BAR.SYNC.DEFER_BLOCKING 0x0 ;  /* 0x0000000000007b1d */ /* 0x000fe20000010000 */
[----:B------:R-:W-:Y:S01]  /*f190*/  IMAD R4, R19, R4, RZ ;  /* 0x0000000413047224 */ /* 0x000fe200078e02ff */
[----:B------:R-:W-:Y:S01]  /*f1a0*/  LEA.HI R17, R17, R18, RZ, 0x2 ;  /* 0x0000001211117211 */ /* 0x000fe200078f10ff */
[----:B------:R-:W-:Y:S01]  /*f1b0*/  IMAD.MOV.U32 R25, RZ, RZ, 0x7f800000 ;  /* 0x7f800000ff197424 */ /* 0x000fe200078e00ff */
[----:B------:R-:W-:Y:S01]  /*f1c0*/  IADD3 R16, -R5, R55, RZ ;  /* 0x0000003705107210 */ /* 0x000fe20007ffe1ff */
[----:B------:R-:W-:-:S03]  /*f1d0*/  @P4 FMUL.FTZ R5, R7, 0.69314718246459960938 ;  /* 0x3f31721807054820 */ /* 0x000fc60000410000 */
[----:B------:R-:W2:Y:S01]  /*f1e0*/  @P5 LDC R14, c[0x0][0x2e8] ;  /* 0x0000ba00ff0e5b82 */ /* 0x000ea20000000800 */
[----:B------:R-:W3:Y:S01]  /*f1f0*/  @P5 MUFU.LG2 R12, R53 ;  /* 0x00000035000c5308 */ /* 0x000ee20000000c00 */
[----:B------:R-:W-:Y:S01]  /*f200*/  SEL R4, R4, RZ, !P6 ;  /* 0x000000ff04047207 */ /* 0x000fe20007000000 */
[----:B------:R-:W-:Y:S01]  /*f210*/  @P4 FFMA.FTZ R25, R149, R9, R5 ;  /* 0x0000000995194223 */ /* 0x000fe20000010005 */
[----:B------:R-:W-:Y:S01]  /*f220*/  LOP3.LUT P4, RZ, R16, 0x3, RZ, 0xc0, !PT ;  /* 0x0000000310ff7812 */ /* 0x000fe2000788c0ff */
[----:B-1----:R-:W-:Y:S02]  /*f230*/  IMAD R5, R20, R6, RZ ;  /* 0x0000000614057224 */ /* 0x002fe400078e02ff */
[----:B------:R-:W-:Y:S01]  /*f240*/  @P3 FMUL.FTZ R7, R10, 0.69314718246459960938 ;  /* 0x3f3172180a073820 */ /* 0x000fe20000410000 */
[----:B------:R-:W-:Y:S01]  /*f250*/  IMAD R0, R36, R0, R4 ;  /* 0x0000000024007224 */ /* 0x000fe200078e0204 */
[----:B------:R-:W-:Y:S01]  /*f260*/  LOP3.LUT R15, R17, 0xfffffffc, RZ, 0xc0, !PT ;  /* 0xfffffffc110f7812 */ /* 0x000fe200078ec0ff */
[----:B----4-:R-:W-:Y:S01]  /*f270*/  @P2 FMUL.FTZ R8, R8, 0.69314718246459960938 ;  /* 0x3f31721808082820 */ /* 0x010fe20000410000 */
[----:B------:R-:W-:Y:S01]  /*f280*/  IMAD.SHL.U32 R5, R5, 0x80, RZ ;  /* 0x0000008005057824 */ /* 0x000fe200078e00ff */
[----:B------:R-:W-:Y:S01]  /*f290*/  MOV R22, 0x7f800000 ;  /* 0x7f80000000167802 */ /* 0x000fe20000000f00 */
[----:B------:R-:W-:-:S02]  /*f2a0*/  IMAD.MOV.U32 R23, RZ, RZ, 0x7f800000 ;  /* 0x7f800000ff177424 */ /* 0x000fc400078e00ff */
[----:B------:R-:W-:Y:S01]  /*f2b0*/  @P3 FFMA.FTZ R23, R148, R13, R7 ;  /* 0x0000000d94173223 */ /* 0x000fe20000010007 */
[----:B------:R-:W-:Y:S01]  /*f2c0*/  IADD3 R15, -R15, R18, RZ ;  /* 0x000000120f0f7210 */ /* 0x000fe20007ffe1ff */
[----:B---3--:R-:W-:Y:S01]  /*f2d0*/  @P2 FFMA.FTZ R22, R147, R11, R8 ;  /* 0x0000000b93162223 */ /* 0x008fe20000010008 */
[--C-:B------:R-:W-:Y:S01]  /*f2e0*/  IADD3 R8, P1, P0, R5, R2, R0.reuse ;  /* 0x0000000205087210 */ /* 0x100fe2000783e000 */
[----:B------:R-:W-:Y:S01]  /*f2f0*/  BSSY B0, `(.L_x_540) ;  /* 0x000003d000007945 */ /* 0x000fe20003800000 */
[----:B------:R1:W3:Y:S01]  /*f300*/  LDS.128 R32, [R218+0x1800] ;  /* 0x00180000da207984 */ /* 0x0002e20000000c00 */
[----:B------:R-:W-:Y:S01]  /*f310*/  @P5 FMUL.FTZ R4, R12, 0.69314718246459960938 ;  /* 0x3f3172180c045820 */ /* 0x000fe20000410000 */
[----:B------:R-:W-:Y:S02]  /*f320*/  SHF.R.S32.HI R7, RZ, 0x1f, R5 ;  /* 0x0000001fff077819 */ /* 0x000fe40000011405 */
[----:B------:R1:W4:Y:S01]  /*f330*/  LDS.128 R28, [R218+0x3800] ;  /* 0x00380000da1c7984 */ /* 0x0003220000000c00 */
[----:B------:R-:W-:-:S02]  /*f340*/  SHF.R.S32.HI R0, RZ, 0x1f, R0 ;  /* 0x0000001fff007819 */ /* 0x000fc40000011400 */
[----:B------:R-:W-:Y:S01]  /*f350*/  MOV R13, 0x7f800000 ;  /* 0x7f800000000d7802 */ /* 0x000fe20000000f00 */
[----:B--2---:R-:W-:Y:S01]  /*f360*/  @P5 FFMA.FTZ R13, R146, R14, R4 ;  /* 0x0000000e920d5223 */ /* 0x004fe20000010004 */
[----:B------:R-:W-:Y:S02]  /*f370*/  SHF.R.S32.HI R12, RZ, 0x2, R17 ;  /* 0x00000002ff0c7819 */ /* 0x000fe40000011411 */
[----:B------:R-:W-:Y:S02]  /*f380*/  SHF.L.U32 R24, R15, 0x3, RZ ;  /* 0x000000030f187819 */ /* 0x000fe400000006ff */
[----:B------:R-:W-:Y:S01]  /*f390*/  IADD3.X R9, R7, R3, R0, P1, P0 ;  /* 0x0000000307097210 */ /* 0x000fe20000fe0400 */
[----:B------:R-:W-:Y:S06]  /*f3a0*/  @P4 BRA `(.L_x_541) ;  /* 0x0000000000c44947 */ /* 0x000fec0003800000 */
[----:B------:R-:W2:Y:S02]  /*f3b0*/  S2R R4, SR_TID.X ;  /* 0x0000000000047919 */ /* 0x000ea40000002100 */
[----:B--2---:R-:W-:-:S04]  /*f3c0*/  SHF.R.S32.HI R2, RZ, 0x1f, R4 ;  /* 0x0000001fff027819 */ /* 0x004fc80000011404 */
        /* <DEDUP_REMOVED lines=19> */
[----:B------:R-:W2:Y:S01]  /*f500*/  @!P3 LDC.64 R14, c[0x0][0x2b0] ;  /* 0x0000ac00ff0ebb82 */ /* 0x000ea20000000a00 */
[----:B------:R-:W-:-:S03]  /*f510*/  @!P3 IMAD R4, R0, R6, RZ ;  /* 0x000000060004b224 */ /* 0x000fc600078e02ff */
[-C--:B------:R-:W-:Y:S02]  /*f520*/  @!P2 IMAD R2, R2, R6.reuse, RZ ;  /* 0x000000060202a224 */ /* 0x080fe400078e02ff */
[----:B------:R-:W-:Y:S01]  /*f530*/  @!P1 IMAD R0, R3, R6, RZ ;  /* 0x0000000603009224 */ /* 0x000fe200078e02ff */
[----:B------:R-:W-:Y:S01]  /*f540*/  @!P3 IADD3 R7, P4, R4, R8, RZ ;  /* 0x000000080407b210 */ /* 0x000fe20007f9e0ff */
[----:B------:R-:W1:Y:S01]  /*f550*/  @!P2 LDC.64 R16, c[0x0][0x2b0] ;  /* 0x0000ac00ff10ab82 */ /* 0x000e620000000a00 */
[----:B------:R-:W-:Y:S01]  /*f560*/  @!P0 IMAD R5, R5, R6, RZ ;  /* 0x0000000605058224 */ /* 0x000fe200078e02ff */
[-C--:B------:R-:W-:Y:S02]  /*f570*/  @!P2 IADD3 R3, P5, R2, R8.reuse, RZ ;  /* 0x000000080203a210 */ /* 0x080fe40007fbe0ff */
[----:B------:R-:W-:Y:S02]  /*f580*/  @!P3 LEA.HI.X.SX32 R4, R4, R9, 0x1, P4 ;  /* 0x000000090404b211 */ /* 0x000fe400020f0eff */
[----:B------:R-:W-:-:S02]  /*f590*/  @!P1 IADD3 R11, P4, R0, R8, RZ ;  /* 0x00000008000b9210 */ /* 0x000fc40007f9e0ff */
[----:B------:R-:W3:Y:S01]  /*f5a0*/  @!P1 LDC.64 R18, c[0x0][0x2b0] ;  /* 0x0000ac00ff129b82 */ /* 0x000ee20000000a00 */
[----:B------:R-:W-:Y:S02]  /*f5b0*/  @!P0 IADD3 R10, P6, R5, R8, RZ ;  /* 0x00000008050a8210 */ /* 0x000fe40007fde0ff */
[----:B------:R-:W-:-:S05]  /*f5c0*/  @!P2 LEA.HI.X.SX32 R2, R2, R9, 0x1, P5 ;  /* 0x000000090202a211 */ /* 0x000fca00028f0eff */
[----:B------:R-:W4:Y:S01]  /*f5d0*/  @!P0 LDC.64 R20, c[0x0][0x2b0] ;  /* 0x0000ac00ff148b82 */ /* 0x000f220000000a00 */
[----:B--2---:R-:W-:Y:S02]  /*f5e0*/  @!P3 LEA R8, P5, R7, R14, 0x2 ;  /* 0x0000000e0708b211 */ /* 0x004fe400078a10ff */
[-C--:B------:R-:W-:Y:S02]  /*f5f0*/  @!P1 LEA.HI.X.SX32 R14, R0, R9.reuse, 0x1, P4 ;  /* 0x00000009000e9211 */ /* 0x080fe400020f0eff */
[----:B------:R-:W-:Y:S02]  /*f600*/  @!P0 LEA.HI.X.SX32 R0, R5, R9, 0x1, P6 ;  /* 0x0000000905008211 */ /* 0x000fe400030f0eff */
[----:B------:R-:W-:Y:S02]  /*f610*/  @!P3 LEA.HI.X R9, R7, R15, R4, 0x2, P5 ;  /* 0x0000000f0709b211 */ /* 0x000fe400028f1404 */
[----:B-1----:R-:W-:-:S03]  /*f620*/  @!P2 LEA R6, P4, R3, R16, 0x2 ;  /* 0x000000100306a211 */ /* 0x002fc600078810ff */
        /* <DEDUP_REMOVED lines=9> */
.L_x_541:
[----:B------:R-:W-:Y:S05]  /*f6c0*/  BSYNC B0 ;  /* 0x0000000000007941 */ /* 0x000fea0003800000 */
.L_x_540:
[----:B--2---:R2:W5:Y:S04]  /*f6d0*/  LDL R25, [R1+0x30] ;  /* 0x0000300001197983 */ /* 0x0045680000100800 */
[----:B------:R2:W5:Y:S01]  /*f6e0*/  LDL R37, [R1+0x2c] ;  /* 0x00002c0001257983 */ /* 0x0005620000100800 */
[C---:B------:R-:W-:Y:S01]  /*f6f0*/  VIADD R3, R12.reuse, 0x20 ;  /* 0x000000200c037836 */ /* 0x040fe20000000000 */
[----:B------:R-:W-:Y:S01]  /*f700*/  SHF.R.S32.HI R4, RZ, 0x1f, R24 ;  /* 0x0000001fff047819 */ /* 0x000fe20000011418 */
[----:B------:R-:W-:Y:S01]  /*f710*/  VIADD R0, R12, 0x40 ;  /* 0x000000400c007836 */ /* 0x000fe20000000000 */
[----:B------:R-:W1:Y:S01]  /*f720*/  S2R R6, SR_CTAID.X ;  /* 0x0000000000067919 */ /* 0x000e620000002500 */
[----:B------:R-:W-:Y:S01]  /*f730*/  IADD3 R2, P0, R24, R26, RZ ;  /* 0x0000001a18027210 */ /* 0x000fe20007f1e0ff */
[----:B------:R-:W-:Y:S01]  /*f740*/  ULDC.64 UR4, c[0x0][0x2a0] ;  /* 0x0000a80000047ab9 */ /* 0x000fe20000000a00 */
[-C--:B-----5:R-:W-:Y:S01]  /*f750*/  ISETP.GE.AND P4, PT, R3, R38.reuse, PT ;  /* 0x000000260300720c */ /* 0x0a0fe20003f86270 */
[----:B------:R2:W2:Y:S01]  /*f760*/  LDS.128 R20, [R218] ;  /* 0x00000000da147984 */ /* 0x0004a20000000c00 */
[----:B------:R-:W-:Y:S01]  /*f770*/  IADD3.X R3, R4, R27, RZ, P0, !PT ;  /* 0x0000001b04037210 */ /* 0x000fe200007fe4ff */
[----:B------:R-:W-:Y:S01]  /*f780*/  BSSY B0, `(.L_x_542) ;  /* 0x000001f000007945 */ /* 0x000fe20003800000 */
[----:B------:R-:W-:Y:S01]  /*f790*/  SHF.R.S32.HI R13, RZ, 0x1f, R12 ;  /* 0x0000001fff0d7819 */ /* 0x000fe2000001140c */
[----:B------:R1:W2:Y:S01]  /*f7a0*/  LDS.128 R16, [R218+0x2000] ;  /* 0x00200000da107984 */ /* 0x0002a20000000c00 */
[-C--:B------:R-:W-:Y:S01]  /*f7b0*/  ISETP.GE.AND P5, PT, R0, R38.reuse, PT ;  /* 0x000000260000720c */ /* 0x080fe20003fa6270 */
[----:B------:R-:W-:Y:S01]  /*f7c0*/  IMAD.WIDE.U32 R10, R36, UR4, R2 ;  /* 0x00000004240a7c25 */ /* 0x000fe2000f8e0002 */
[----:B------:R-:W-:-:S02]  /*f7d0*/  ISETP.GE.AND P0, PT, R12, R38, PT ;  /* 0x000000260c00720c */ /* 0x000fc40003f06270 */
[----:B------:R-:W-:Y:S01]  /*f7e0*/  SHF.R.S32.HI R5, RZ, 0x1f, R36 ;  /* 0x0000001fff057819 */ /* 0x000fe20000011424 */
[----:B------:R-:W-:-:S04]  /*f7f0*/  VIADD R0, R12, 0x60 ;  /* 0x000000600c007836 */ /* 0x000fc80000000000 */
[----:B------:R-:W-:Y:S01]  /*f800*/  IMAD R4, R5, UR4, RZ ;  /* 0x0000000405047c24 */ /* 0x000fe2000f8e02ff */
[----:B------:R-:W-:-:S03]  /*f810*/  ISETP.GE.AND P6, PT, R0, R38, PT ;  /* 0x000000260000720c */ /* 0x000fc60003fc6270 */
[----:B------:R-:W-:-:S05]  /*f820*/  IMAD R0, R36, UR5, R4 ;  /* 0x0000000524007c24 */ /* 0x000fca000f8e0204 */
[----:B------:R-:W-:Y:S01]  /*f830*/  IADD3 R9, R11, R0, RZ ;  /* 0x000000000b097210 */ /* 0x000fe20007ffe0ff */
[----:B-1----:R-:W-:Y:S02]  /*f840*/  IMAD.WIDE R2, R6, 0x80, R12 ;  /* 0x0000008006027825 */ /* 0x002fe400078e020c */
[----:B------:R1:W1:Y:S01]  /*f850*/  LDS.128 R12, [R218+0x4000] ;  /* 0x00400000da0c7984 */ /* 0x0002620000000c00 */
[----:B------:R-:W-:Y:S05]  /*f860*/  @P0 BRA `(.L_x_543) ;  /* 0x0000000000400947 */ /* 0x000fea0003800000 */
[----:B------:R-:W-:Y:S01]  /*f870*/  ULDC.64 UR4, c[0x0][0x298] ;  /* 0x0000a60000047ab9 */ /* 0x000fe20000000a00 */
[----:B------:R-:W-:Y:S01]  /*f880*/  IMAD.MOV.U32 R8, RZ, RZ, R10 ;  /* 0x000000ffff087224 */ /* 0x000fe200078e000a */
[----:B------:R-:W-:Y:S01]  /*f890*/  ULDC UR6, c[0x0][0x2d0] ;  /* 0x0000b40000067ab9 */ /* 0x000fe20000000800 */
[----:B------:R-:W-:Y:S01]  /*f8a0*/  IMAD R0, R3, UR4, RZ ;  /* 0x0000000403007c24 */ /* 0x000fe2000f8e02ff */
[----:B------:R-:W-:Y:S01]  /*f8b0*/  ISETP.GE.AND P3, PT, R24, UR6, PT ;  /* 0x0000000618007c0c */ /* 0x000fe2000bf66270 */
[C---:B------:R-:W-:Y:S01]  /*f8c0*/  IMAD.WIDE.U32 R6, R2.reuse, UR4, R8 ;  /* 0x0000000402067c25 */ /* 0x040fe2000f8e0008 */
[----:B------:R-:W-:Y:S02]  /*f8d0*/  ISETP.GE.AND P2, PT, R37, UR6, PT ;  /* 0x0000000625007c0c */ /* 0x000fe4000bf46270 */
[----:B------:R-:W-:Y:S01]  /*f8e0*/  ISETP.GE.AND P1, PT, R25, UR6, PT ;  /* 0x0000000619007c0c */ /* 0x000fe2000bf26270 */
[----:B------:R-:W-:Y:S01]  /*f8f0*/  IMAD R0, R2, UR5, R0 ;  /* 0x0000000502007c24 */ /* 0x000fe2000f8e0200 */
[----:B------:R-:W-:-:S02]  /*f900*/  ULDC.64 UR4, c[0x0][0x280] ;  /* 0x0000a00000047ab9 */ /* 0x000fc40000000a00 */
[----:B------:R-:W-:Y:S01]  /*f910*/  LEA R4, P0, R6, UR4, 0x1 ;  /* 0x0000000406047c11 */ /* 0x000fe2000f8008ff */
[----:B------:R-:W-:-:S05]  /*f920*/  IMAD.IADD R0, R7, 0x1, R0 ;  /* 0x0000000107007824 */ /* 0x000fca00078e0200 */
[----:B------:R-:W-:-:S05]  /*f930*/  LEA.HI.X R5, R6, UR5, R0, 0x1, P0 ;  /* 0x0000000506057c11 */ /* 0x000fca00080f0c00 */
[----:B--2---:R2:W-:Y:S04]  /*f940*/  @!P3 STG.E.128 desc[UR20][R4.64], R20 ;  /* 0x000000140400b986 */ /* 0x0045e8000c101d14 */
[----:B------:R2:W-:Y:S04]  /*f950*/  @!P2 STG.E.128 desc[UR20][R4.64+0x40], R16 ;  /* 0x000040100400a986 */ /* 0x0005e8000c101d14 */
[----:B-1----:R2:W-:Y:S02]  /*f960*/  @!P1 STG.E.128 desc[UR20][R4.64+0x80], R12 ;  /* 0x0000800c04009986 */ /* 0x0025e4000c101d14 */
.L_x_543:
[----:B------:R-:W-:Y:S05]  /*f970*/  BSYNC B0 ;  /* 0x0000000000007941 */ /* 0x000fea0003800000 */
.L_x_542:
[----:B--2---:R2:W2:Y:S01]  /*f980*/  LDS.128 R20, [R218+0x800] ;  /* 0x00080000da147984 */ /* 0x0044a20000000c00 */
[----:B------:R-:W-:Y:S03]  /*f990*/  BSSY B0, `(.L_x_544) ;  /* 0x0000017000007945 */ /* 0x000fe60003800000 */
[----:B------:R2:W2:Y:S04]  /*f9a0*/  LDS.128 R16, [R218+0x2800] ;  /* 0x00280000da107984 */ /* 0x0004a80000000c00 */
        /* <DEDUP_REMOVED lines=21> */
.L_x_545:
[----:B------:R-:W-:Y:S05]  /*fb00*/  BSYNC B0 ;  /* 0x0000000000007941 */ /* 0x000fea0003800000 */
.L_x_544:
        /* <DEDUP_REMOVED lines=24> */
.L_x_547:
[----:B------:R-:W-:Y:S05]  /*fc90*/  BSYNC B0 ;  /* 0x0000000000007941 */ /* 0x000fea0003800000 */
.L_x_546:
[----:B-12---:R-:W1:Y:S01]  /*fca0*/  LDS.128 R216, [R218+0x5800] ;  /* 0x00580000dad87984 */ /* 0x006e620000000c00 */
        /* <DEDUP_REMOVED lines=18> */
[----:B----4-:R2:W-:Y:S01]  /*fdd0*/  @!P1 STG.E.128 desc[UR20][R2.64+0x40], R28 ;  /* 0x0000401c02009986 */ /* 0x0105e2000c101d14 */
[----:B------:R-:W-:Y:S05]  /*fde0*/  @P0 EXIT ;  /* 0x000000000000094d */ /* 0x000fea0003800000 */
[----:B-1----:R-:W-:Y:S01]  /*fdf0*/  STG.E.128 desc[UR20][R2.64+0x80], R216 ;  /* 0x000080d802007986 */ /* 0x002fe2000c101d14 */
[----:B------:R-:W-:Y:S05]  /*fe00*/  EXIT ;  /* 0x000000000000794d */ /* 0x000fea0003800000 */
.L_x_511:
        /* <DEDUP_REMOVED lines=11> */
[----:B------:R-:W-:-:S07]  /*fec0*/  ISETP.NE.AND P1, PT, R8, RZ, !P2 ;  /* 0x000000ff0800720c */ /* 0x000fce0005725270 */
[----:B------:R-:W4:Y:S08]  /*fed0*/  @P2 LDC R17, c[0x0][0x2c0] ;  /* 0x0000b000ff112b82 */ /* 0x000f300000000800 */
        /* <DEDUP_REMOVED lines=18> */
[----:B------:R-:W-:Y:S01]  /*10000*/  SHF.R.S32.HI R4, RZ, 0x1f, R22 ;  /* 0x0000001fff047819 */ /* 0x000fe20000011416 */
[----:B------:R-:W-:Y:S01]  /*10010*/  @!P0 IMAD.IADD R7, R5, 0x1, R0 ;  /* 0x0000000105078824 */ /* 0x000fe200078e0200 */
[C---:B------:R-:W-:Y:S01]  /*10020*/  IADD3 R27, R14.reuse, 0x20, RZ ;  /* 0x000000200e1b7810 */ /* 0x040fe20007ffe0ff */
[----:B------:R-:W-:Y:S01]  /*10030*/  IMAD.IADD R0, R237, 0x1, -R250 ;  /* 0x00000001ed007824 */ /* 0x000fe200078e0afa */
[----:B------:R-:W-:Y:S01]  /*10040*/  IADD3 R2, P0, R14, R2, RZ ;  /* 0x000000020e027210 */ /* 0x000fe20007f1e0ff */
[----:B------:R-:W-:Y:S02]  /*10050*/  IMAD R4, R4, UR4, RZ ;  /* 0x0000000404047c24 */ /* 0x000fe4000f8e02ff */
[----:B------:R-:W-:Y:S01]  /*10060*/  VIADD R21, R10, 0x20 ;  /* 0x000000200a157836 */ /* 0x000fe20000000000 */
[----:B------:R-:W-:Y:S01]  /*10070*/  LEA.HI.X.SX32 R3, R14, R7, 0x1, P0 ;  /* 0x000000070e037211 */ /* 0x000fe200000f0eff */
[----:B------:R-:W-:Y:S01]  /*10080*/  IMAD R8, R22, UR5, R4 ;  /* 0x0000000516087c24 */ /* 0x000fe2000f8e0204 */
[-C--:B------:R-:W-:Y:S01]  /*10090*/  ISETP.GE.AND P0, PT, R10, R0.reuse, PT ;  /* 0x000000000a00720c */ /* 0x080fe20003f06270 */
[----:B---3--:R-:W-:Y:S01]  /*100a0*/  IMAD.WIDE R4, R9, 0x80, R10 ;  /* 0x0000008009047825 */ /* 0x008fe200078e020a */
[----:B------:R-:W-:-:S03]  /*100b0*/  ISETP.GE.AND P4, PT, R21, R0, PT ;  /* 0x000000001500720c */ /* 0x000fc60003f86270 */
[----:B------:R-:W-:-:S04]  /*100c0*/  IMAD.WIDE.U32 R12, R22, UR4, R2 ;  /* 0x00000004160c7c25 */ /* 0x000fc8000f8e0002 */
[----:B------:R-:W-:Y:S01]  /*100d0*/  VIADD R26, R14, 0x40 ;  /* 0x000000400e1a7836 */ /* 0x000fe20000000000 */
[----:B------:R-:W-:-:S03]  /*100e0*/  IADD3 R9, R8, R13, RZ ;  /* 0x0000000d08097210 */ /* 0x000fc60007ffe0ff */
        /* <DEDUP_REMOVED lines=17> */
.L_x_549:
[----:B------:R-:W-:Y:S05]  /*10200*/  BSYNC B0 ;  /* 0x0000000000007941 */ /* 0x000fea0003800000 */
.L_x_548:
        /* <DEDUP_REMOVED lines=25> */
.L_x_551:
[----:B------:R-:W-:Y:S05]  /*103a0*/  BSYNC B0 ;  /* 0x0000000000007941 */ /* 0x000fea0003800000 */
.L_x_550:
        /* <DEDUP_REMOVED lines=31> */
.L_x_553:
[----:B------:R-:W-:Y:S05]  /*105a0*/  BSYNC B0 ;  /* 0x0000000000007941 */ /* 0x000fea0003800000 */
.L_x_552:
[----:B------:R-:W-:Y:S01]  /*105b0*/  ISETP.NE.AND P1, PT, R28, RZ, PT ;  /* 0x000000ff1c00720c */ /* 0x000fe20003f25270 */
[----:B------:R-:W-:Y:S01]  /*105c0*/  BSSY B0, `(.L_x_554) ;  /* 0x0000021000007945 */ /* 0x000fe20003800000 */
[-C--:B------:R-:W-:Y:S02]  /*105d0*/  ISETP.GE.AND P0, PT, R19, R0.reuse, PT ;  /* 0x000000001300720c */ /* 0x080fe40003f06270 */
[----:B------:R-:W-:Y:S02]  /*105e0*/  @!P5 CS2R R6, SRZ ;  /* 0x000000000006d805 */ /* 0x000fe4000001ff00 */
[----:B-12-4-:R-:W-:Y:S02]  /*105f0*/  SEL R2, R15, RZ, !P5 ;  /* 0x000000ff0f027207 */ /* 0x016fe40006800000 */
[-C--:B------:R-:W-:Y:S02]  /*10600*/  ISETP.GE.OR P3, PT, R10, R0.reuse, P2 ;  /* 0x000000000a00720c */ /* 0x080fe40001766670 */
[----:B------:R-:W-:Y:S01]  /*10610*/  ISETP.GE.OR P4, PT, R21, R0, P2 ;  /* 0x000000001500720c */ /* 0x000fe20001786670 */
[----:B------:R-:W-:Y:S01]  /*10620*/  IMAD R16, R22, R16, R2 ;  /* 0x0000001016107224 */ /* 0x000fe200078e0202 */
[----:B------:R-:W-:-:S02]  /*10630*/  ISETP.GE.OR P6, PT, R20, R0, P2 ;  /* 0x000000001400720c */ /* 0x000fc400017c6670 */
[----:B------:R-:W-:Y:S01]  /*10640*/  ISETP.GE.OR P2, PT, R19, R0, P2 ;  /* 0x000000001300720c */ /* 0x000fe20001746670 */
[----:B------:R-:W-:Y:S01]  /*10650*/  @!P1 IMAD.MOV.U32 R17, RZ, RZ, 0x1 ;  /* 0x00000001ff119424 */ /* 0x000fe200078e00ff */
[----:B------:R-:W-:Y:S02]  /*10660*/  @P5 SHF.R.S32.HI R18, RZ, 0x1f, R31 ;  /* 0x0000001fff125819 */ /* 0x000fe4000001141f */
        /* <DEDUP_REMOVED lines=22> */
.L_x_555:
[----:B------:R-:W-:Y:S05]  /*107d0*/  BSYNC B0 ;  /* 0x0000000000007941 */ /* 0x000fea0003800000 */
.L_x_554:
        /* <DEDUP_REMOVED lines=16> */
.L_x_557:
[----:B------:R-:W-:Y:S05]  /*108e0*/  BSYNC B0 ;  /* 0x0000000000007941 */ /* 0x000fea0003800000 */
.L_x_556:
        /* <DEDUP_REMOVED lines=10> */
.L_x_559:
[----:B------:R-:W-:Y:S05]  /*10990*/  BSYNC B0 ;  /* 0x0000000000007941 */ /* 0x000fea0003800000 */
.L_x_558:
        /* <DEDUP_REMOVED lines=10> */
.L_x_561:
[----:B------:R-:W-:Y:S05]  /*10a40*/  BSYNC B0 ;  /* 0x0000000000007941 */ /* 0x000fea0003800000 */
.L_x_560:
        /* <DEDUP_REMOVED lines=11> */
.L_x_562:
        /* <DEDUP_REMOVED lines=16> */
.L_x_1218:


//--------------------- .text._ZN5flash16flash_fwd_kernelI23Flash_fwd_kernel_traitsILi96ELi128ELi64ELi4ELb0ELb0EN7cutlass6half_tE19Flash_kernel_traitsILi96ELi128ELi64ELi4ES3_EELb1ELb0ELb0ELb0ELb0ELb0ELb0ELb1EEEvNS_16Flash_fwd_paramsE --------------------------
	.section	.text._ZN5flash16flash_fwd_kernelI23Flash_fwd_kernel_traitsILi96ELi128ELi64ELi4ELb0ELb0EN7cutlass6half_tE19Flash_kernel_traitsILi96ELi128ELi64ELi4ES3_EELb1ELb0ELb0ELb0ELb0ELb0ELb0ELb1EEEvNS_16Flash_fwd_paramsE,"ax",@progbits
	.align	128
        .global         _ZN5flash16flash_fwd_kernelI23Flash_fwd_kernel_traitsILi96ELi128ELi64ELi4ELb0ELb0EN7cutlass6half_tE19Flash_kernel_traitsILi96ELi128ELi64ELi4ES3_EELb1ELb0ELb0ELb0ELb0ELb0ELb0ELb1EEEvNS_16Flash_fwd_paramsE
        .type           _ZN5flash16flash_fwd_kernelI23Flash_fwd_kernel_traitsILi96ELi128ELi64ELi4ELb0ELb0EN7cutlass6half_tE19Flash_kernel_traitsILi96ELi128ELi64ELi4ES3_EELb1ELb0ELb0ELb0ELb0ELb0ELb0ELb1EEEvNS_16Flash_fwd_paramsE,@function
        .size           _ZN5flash16flash_fwd_kernelI23Flash_fwd_kernel_traitsILi96ELi128ELi64ELi4ELb0ELb0EN7cutlass6half_tE19Flash_kernel_traitsILi96ELi128ELi64ELi4ES3_EELb1ELb0ELb0ELb0ELb0ELb0ELb0ELb1EEEvNS_16Flash_fwd_paramsE,(.L_x_1219 - _ZN5flash16flash_fwd_kernelI23Flash_fwd_kernel_traitsILi96ELi128ELi64ELi4ELb0ELb0EN7cutlass6half_tE19Flash_kernel_traitsILi96ELi128ELi64ELi4ES3_EELb1ELb0ELb0ELb0ELb0ELb0ELb0ELb1EEEvNS_16Flash_fwd_paramsE)
        .other          _ZN5flash16flash_fwd_kernelI23Flash_fwd_kernel_traitsILi96ELi128ELi64ELi4ELb0ELb0EN7cutlass6half_tE19Flash_kernel_traitsILi96ELi128ELi64ELi4ES3_EELb1ELb0ELb0ELb0ELb0ELb0ELb0ELb1EEEvNS_16Flash_fwd_paramsE,@"STO_CUDA_ENTRY STV_DEFAULT"
_ZN5flash16flash_fwd_kernelI23Flash_fwd_kernel_traitsILi96ELi128ELi64ELi4ELb0ELb0EN7cutlass6half_tE19Flash_kernel_traitsILi96ELi128ELi64ELi4ES3_EELb1ELb0ELb0ELb0ELb0ELb0ELb0ELb1EEEvNS_16Flash_fwd_paramsE:
.text._ZN5flash16flash_fwd_kernelI23Flash_fwd_kernel_traitsILi96ELi128ELi64ELi4ELb0ELb0EN7cutlass6half_tE19Flash_kernel_traitsILi96ELi128ELi64ELi4ES3_EELb1ELb0ELb0ELb0ELb0ELb0ELb0ELb1EEEvNS_16Flash_fwd_paramsE:
        /* <DEDUP_REMOVED lines=9> */
[----:B------:R-:W4:Y:S01]  /*0090*/  S2R R153, SR_TID.X ;  /* 0x0000000000997919 */ /* 0x000f220000002100 */
[----:B------:R-:W-:Y:S01]  /*00a0*/  ULDC.64 UR6, c[0x0][0x2f0] ;  /* 0x0000bc0000067ab9 */ /* 0x000fe20000000a00 */
[----:B------:R-:W-:Y:S01]  /*00b0*/  ULDC.64 UR8, c[0x0][0x2f0] ;  /* 0x0000bc0000087ab9 */ /* 0x000fe20000000a00 */
[----:B-1----:R-:W-:-:S04]  /*00c0*/  VIADD R1, R1, 0xfffffe28 ;  /* 0xfffffe2801017836 */ /* 0x002fc80000000000 */
[----:B------:R-:W-:Y:S01]  /*00d0*/  S2UR UR14, SR_CTAID.X ;  /* 0x00000000000e79c3 */ /* 0x000fe20000002500 */
[----:B------:R2:W5:Y:S07]  /*00e0*/  @P2 LDG.E.64 R4, desc[UR20][R2.64] ;  /* 0x0000001402042981 */ /* 0x00056e000c1e1b00 */
[----:B------:R-:W1:Y:S08]  /*00f0*/  S2UR UR17, SR_CTAID.Y ;  /* 0x00000000001179c3 */ /* 0x000e700000002600 */
[----:B------:R-:W4:Y:S01]  /*0100*/  S2UR UR16, SR_CTAID.Z ;  /* 0x00000000001079c3 */ /* 0x000f220000002700 */
[----:B------:R-:W-:Y:S01]  /*0110*/  UMOV UR13, 0xffffffff ;  /* 0xffffffff000d7882 */ /* 0x000fe20000000000 */
[----:B------:R-:W-:Y:S01]  /*0120*/  UMOV UR28, URZ ;  /* 0x0000003f001c7c82 */ /* 0x000fe20008000000 */
[----:B------:R-:W-:-:S05]  /*0130*/  ULDC.U8 UR12, c[0x0][0x388] ;  /* 0x0000e200000c7ab9 */ /* 0x000fca0000000000 */
[----:B------:R-:W5:Y:S01]  /*0140*/  @P2 LDC R0, c[0x0][0x3b0] ;  /* 0x0000ec00ff002b82 */ /* 0x000f620000000800 */
[----:B--2---:R-:W-:Y:S02]  /*0150*/  @P2 IMAD.MOV.U32 R2, RZ, RZ, R8 ;  /* 0x000000ffff022224 */ /* 0x004fe400078e0008 */
[----:B---3--:R-:W-:-:S06]  /*0160*/  @P2 IMAD.MOV.U32 R3, RZ, RZ, R10 ;  /* 0x000000ffff032224 */ /* 0x008fcc00078e000a */
[----:B------:R-:W2:Y:S01]  /*0170*/  @P2 LDG.E.64 R2, desc[UR20][R2.64] ;  /* 0x0000001402022981 */ /* 0x000ea2000c1e1b00 */
[----:B------:R-:W-:Y:S02]  /*0180*/  UISETP.NE.U32.AND UP2, UPT, UR6, URZ, UPT ;  /* 0x0000003f0600728c */ /* 0x000fe4000bf45070 */
[----:B-1----:R-:W-:Y:S02]  /*0190*/  UIMAD.WIDE UR8, UR17, 0x4, UR8 ;  /* 0x00000004110878a5 */ /* 0x002fe4000f8e0208 */
[----:B------:R-:W-:Y:S02]  /*01a0*/  UISETP.NE.AND.EX UP2, UPT, UR7, URZ, UPT, UP2 ;  /* 0x0000003f0700728c */ /* 0x000fe4000bf45320 */
[----:B----4-:R-:W-:Y:S01]  /*01b0*/  ULOP3.LUT UR4, UR16, UR14, UR17, 0xfe, !UPT ;  /* 0x0000000e10047292 */ /* 0x010fe2000f8efe11 */
[----:B------:R-:W-:-:S03]  /*01c0*/  ULDC.U8 UR6, c[0x0][0x3c2] ;  /* 0x0000f08000067ab9 */ /* 0x000fc60000000000 */
[----:B------:R-:W-:Y:S01]  /*01d0*/  PLOP3.LUT P0, PT, PT, PT, UP2, 0x80, 0x0 ;  /* 0x000000000000781c */ /* 0x000fe20003f0f028 */
[----:B------:R-:W-:Y:S01]  /*01e0*/  UISETP.NE.AND UP3, UPT, UR6, URZ, UPT ;  /* 0x0000003f0600728c */ /* 0x000fe2000bf65270 */
[----:B------:R-:W-:Y:S01]  /*01f0*/  LOP3.LUT P3, RZ, R153, UR4, RZ, 0xfc, !PT ;  /* 0x0000000499ff7c12 */ /* 0x000fe2000f86fcff */
[----:B------:R-:W-:Y:S01]  /*0200*/  ULDC.64 UR4, c[0x0][0x300] ;  /* 0x0000c00000047ab9 */ /* 0x000fe20000000a00 */
[----:B------:R-:W-:Y:S01]  /*0210*/  ULDC.64 UR6, c[0x0][0x2f8] ;  /* 0x0000be0000067ab9 */ /* 0x000fe20000000a00 */
[----:B------:R-:W-:-:S04]  /*0220*/  UISETP.NE.U32.AND UP1, UPT, UR4, URZ, UPT ;  /* 0x0000003f0400728c */ /* 0x000fc8000bf25070 */
[----:B------:R-:W-:-:S03]  /*0230*/  UISETP.NE.AND.EX UP1, UPT, UR5, URZ, UPT, UP1 ;  /* 0x0000003f0500728c */ /* 0x000fc6000bf25310 */
[----:B------:R-:W-:Y:S02]  /*0240*/  ULDC.64 UR4, c[0x0][0x2f8] ;  /* 0x0000be0000047ab9 */ /* 0x000fe40000000a00 */
[----:B------:R-:W-:Y:S01]  /*0250*/  UISETP.EQ.U32.AND UP0, UPT, UR4, URZ, UPT ;  /* 0x0000003f0400728c */ /* 0x000fe2000bf02070 */
[----:B------:R-:W1:Y:S03]  /*0260*/  @!P3 LDC.64 R6, c[0x0][0x3b8] ;  /* 0x0000ee00ff06bb82 */ /* 0x000e660000000a00 */
[----:B------:R-:W-:Y:S02]  /*0270*/  UISETP.EQ.OR.EX UP0, UPT, UR5, URZ, !UP3, UP0 ;  /* 0x0000003f0500728c */ /* 0x000fe4000df02700 */
[----:B------:R-:W-:Y:S01]  /*0280*/  UIMAD.WIDE UR6, UR17, 0x4, UR6 ;  /* 0x00000004110678a5 */ /* 0x000fe2000f8e0206 */
[----:B-----5:R-:W-:Y:S02]  /*0290*/  @P2 R2UR UR24, R4 ;  /* 0x00000000041822ca */ /* 0x020fe400000e0000 */
[----:B------:R-:W-:-:S11]  /*02a0*/  @P2 R2UR UR25, R5 ;  /* 0x00000000051922ca */ /* 0x000fd600000e0000 */
[----:B------:R-:W-:Y:S02]  /*02b0*/  IMAD.U32 R4, RZ, RZ, UR24 ;  /* 0x00000018ff047e24 */ /* 0x000fe4000f8e00ff */
[----:B------:R-:W-:-:S05]  /*02c0*/  IMAD.U32 R5, RZ, RZ, UR25 ;  /* 0x00000019ff057e24 */ /* 0x000fca000f8e00ff */
[----:B-1----:R1:W-:Y:S01]  /*02d0*/  @!P3 STG.E.64 desc[UR20][R6.64], R4 ;  /* 0x000000040600b986 */ /* 0x0023e2000c101b14 */
[----:B--2---:R-:W-:Y:S01]  /*02e0*/  @P2 IADD3 R8, P1, R2, R0, RZ ;  /* 0x0000000002082210 */ /* 0x004fe20007f3e0ff */
[----:B------:R-:W-:-:S04]  /*02f0*/  IMAD.U32 R2, RZ, RZ, UR8 ;  /* 0x00000008ff027e24 */ /* 0x000fc8000f8e00ff */
[----:B------:R-:W-:Y:S01]  /*0300*/  @P2 IMAD.X R10, RZ, RZ, R3, P1 ;  /* 0x000000ffff0a2224 */ /* 0x000fe200008e0603 */
[----:B------:R-:W-:Y:S01]  /*0310*/  PLOP3.LUT P1, PT, PT, PT, UP1, 0x80, 0x0 ;  /* 0x000000000000781c */ /* 0x000fe20003f2f018 */
[----:B------:R-:W-:Y:S01]  /*0320*/  IMAD.U32 R3, RZ, RZ, UR9 ;  /* 0x00000009ff037e24 */ /* 0x000fe2000f8e00ff */
[----:B------:R-:W-:Y:S02]  /*0330*/  @UP1 ULDC.64 UR8, c[0x0][0x300] ;  /* 0x0000c00000081ab9 */ /* 0x000fe40000000a00 */
[----:B------:R-:W-:Y:S01]  /*0340*/  @UP1 UIMAD.WIDE UR8, UR17, 0x4, UR8 ;  /* 0x00000004110818a5 */ /* 0x000fe2000f8e0208 */
[----:B-1----:R-:W-:Y:S02]  /*0350*/  @!P3 IMAD.MOV.U32 R4, RZ, RZ, R8 ;  /* 0x000000ffff04b224 */ /* 0x002fe400078e0008 */
[----:B------:R-:W-:-:S05]  /*0360*/  @!P3 IMAD.MOV.U32 R5, RZ, RZ, R10 ;  /* 0x000000ffff05b224 */ /* 0x000fca00078e000a */
[----:B------:R1:W-:Y:S01]  /*0370*/  @!P3 STG.E.64 desc[UR20][R6.64+0x8], R4 ;  /* 0x000008040600b986 */ /* 0x0003e2000c101b14 */
[----:B------:R-:W-:-:S03]  /*0380*/  PLOP3.LUT P2, PT, PT, PT, UP0, 0x80, 0x0 ;  /* 0x000000000000781c */ /* 0x000fc60003f4f008 */
[----:B-1----:R-:W2:Y:S04]  /*0390*/  @P0 LDG.E R6, desc[UR20][R2.64] ;  /* 0x0000001402060981 */ /* 0x002ea8000c1e1900 */
[----:B------:R1:W3:Y:S02]  /*03a0*/  @P0 LDG.E R5, desc[UR20][R2.64+0x4] ;  /* 0x0000041402050981 */ /* 0x0002e4000c1e1900 */
[----:B-1----:R-:W-:Y:S02]  /*03b0*/  IMAD.U32 R2, RZ, RZ, UR8 ;  /* 0x00000008ff027e24 */ /* 0x002fe4000f8e00ff */
[----:B------:R-:W-:-:S05]  /*03c0*/  IMAD.U32 R3, RZ, RZ, UR9 ;  /* 0x00000009ff037e24 */ /* 0x000fca000f8e00ff */
[----:B------:R1:W4:Y:S02]  /*03d0*/  @P1 LDG.E R0, desc[UR20][R2.64] ;  /* 0x0000001402001981 */ /* 0x000324000c1e1900 */
[----:B-1----:R-:W-:Y:S02]  /*03e0*/  IMAD.U32 R2, RZ, RZ, UR6 ;  /* 0x00000006ff027e24 */ /* 0x002fe4000f8e00ff */
[----:B------:R-:W-:-:S05]  /*03f0*/  IMAD.U32 R3, RZ, RZ, UR7 ;  /* 0x00000007ff037e24 */ /* 0x000fca000f8e00ff */
[----:B------:R-:W5:Y:S01]  /*0400*/  @!P2 LDG.E R4, desc[UR20][R2.64] ;  /* 0x000000140204a981 */ /* 0x000f62000c1e1900 */
[----:B------:R-:W-:Y:S01]  /*0410*/  SHF.R.S32.HI R17, RZ, 0x1f, R153 ;  /* 0x0000001fff117819 */ /* 0x000fe20000011499 */
[----:B------:R-:W-:-:S03]  /*0420*/  UMOV UR7, 0xffffffff ;  /* 0xffffffff00077882 */ /* 0x000fc60000000000 */
[----:B------:R-:W-:Y:S02]  /*0430*/  LEA.HI R155, R17, R153, RZ, 0x5 ;  /* 0x00000099119b7211 */ /* 0x000fe400078f28ff */
[----:B--2---:R-:W-:Y:S02]  /*0440*/  @P0 R2UR UR13, R6 ;  /* 0x00000000060d02ca */ /* 0x004fe400000e0000 */
[----:B---3--:R-:W-:Y:S02]  /*0450*/  @P0 R2UR UR15, R5 ;  /* 0x00000000050f02ca */ /* 0x008fe400000e0000 */
[----:B------:R-:W-:-:S04]  /*0460*/  ISETP.NE.U32.AND P0, PT, RZ, UR4, PT ;  /* 0x00000004ff007c0c */ /* 0x000fc8000bf05070 */
[----:B------:R-:W-:-:S07]  /*0470*/  ISETP.NE.AND.EX P0, PT, RZ, UR5, PT, P0 ;  /* 0x00000005ff007c0c */ /* 0x000fce000bf05300 */
[----:B------:R-:W-:-:S07]  /*0480*/  @UP2 UIADD3 UR15, UR15, -UR13, URZ ;  /* 0x8000000d0f0f2290 */ /* 0x000fce000fffe03f */
[----:B------:R-:W-:Y:S01]  /*0490*/  @!UP2 ULDC UR15, c[0x0][0x2c4] ;  /* 0x0000b100000faab9 */ /* 0x000fe20000000800 */
[----:B----4-:R-:W-:Y:S02]  /*04a0*/  @P1 R2UR UR28, R0 ;  /* 0x00000000001c12ca */ /* 0x010fe400000e0000 */
[----:B------:R-:W-:-:S05]  /*04b0*/  LOP3.LUT R0, R155, 0xffffffe0, RZ, 0xc0, !PT ;  /* 0xffffffe09b007812 */ /* 0x000fca00078ec0ff */
[----:B------:R-:W-:Y:S01]  /*04c0*/  IMAD.IADD R148, R153, 0x1, -R0 ;  /* 0x0000000199947824 */ /* 0x000fe200078e0a00 */
[----:B-----5:R-:W-:Y:S01]  /*04d0*/  @!P2 R2UR UR7, R4 ;  /* 0x000000000407a2ca */ /* 0x020fe200000e0000 */
[----:B------:R-:W-:-:S14]  /*04e0*/  @!P0 BRA `(.L_x_563) ;  /* 0x00000000001c8947 */ /* 0x000fdc0003800000 */
[----:B------:R-:W-:-:S13]  /*04f0*/  PLOP3.LUT P0, PT, PT, PT, UP3, 0x80, 0x0 ;  /* 0x000000000000781c */ /* 0x000fda0003f0f038 */
[----:B------:R-:W2:Y:S04]  /*0500*/  @P0 LDG.E R0, desc[UR20][R2.64+0x4] ;  /* 0x0000041402000981 */ /* 0x000ea8000c1e1900 */
[----:B------:R-:W3:Y:S01]  /*0510*/  @!P0 LDG.E R2, desc[UR20][R2.64] ;  /* 0x0000001402028981 */ /* 0x000ee2000c1e1900 */
[----:B--2---:R-:W-:-:S13]  /*0520*/  @P0 R2UR UR6, R0 ;  /* 0x00000000000602ca */ /* 0x004fda00000e0000 */
[----:B------:R-:W-:-:S07]  /*0530*/  @UP3 UIADD3 UR6, UR6, -UR7, URZ ;  /* 0x8000000706063290 */ /* 0x000fce000fffe03f */
[----:B---3--:R-:W-:Y:S01]  /*0540*/  @!P0 R2UR UR6, R2 ;  /* 0x00000000020682ca */ /* 0x008fe200000e0000 */
[----:B------:R-:W-:-:S14]  /*0550*/  BRA `(.L_x_564) ;  /* 0x0000000000047947 */ /* 0x000fdc0003800000 */
.L_x_563:
[----:B------:R-:W-:-:S05]  /*0560*/  ULDC UR6, c[0x0][0x2c8] ;  /* 0x0000b20000067ab9 */ /* 0x000fca0000000800 */
.L_x_564:
        /* <DEDUP_REMOVED lines=19> */
[----:B------:R-:W-:Y:S01]  /*06a0*/  @!UP2 UIADD3 UR23, UR4, UR6, -UR28 ;  /* 0x000000060417a290 */ /* 0x000fe2000fffe81c */
[----:B------:R-:W-:Y:S11]  /*06b0*/  @!P0 EXIT ;  /* 0x000000000000894d */ /* 0x000ff60003800000 */
[----:B------:R-:W-:Y:S02]  /*06c0*/  UISETP.GE.AND UP0, UPT, UR23, 0x1, UPT ;  /* 0x000000011700788c */ /* 0x000fe4000bf06270 */
[----:B------:R-:W-:-:S04]  /*06d0*/  UIADD3 UR4, UR23, 0x3f, URZ ;  /* 0x0000003f17047890 */ /* 0x000fc8000fffe03f */
[----:B------:R-:W-:Y:S01]  /*06e0*/  PLOP3.LUT P0, PT, PT, PT, UP0, 0x80, 0x0 ;  /* 0x000000000000781c */ /* 0x000fe20003f0f008 */
[----:B------:R-:W-:-:S04]  /*06f0*/  USHF.R.S32.HI UR18, URZ, 0x1f, UR4 ;  /* 0x0000001f3f127899 */ /* 0x000fc80008011404 */
[----:B------:R-:W-:-:S08]  /*0700*/  ULEA.HI UR18, UR18, UR4, URZ, 0x6 ;  /* 0x0000000412127291 */ /* 0x000fd0000f8f303f */
[----:B------:R-:W-:Y:S05]  /*0710*/  @!P0 BRA `(.L_x_565) ;  /* 0x0000013400f88947 */ /* 0x000fea0003800000 */
[----:B------:R-:W1:Y:S01]  /*0720*/  LDC R14, c[0x0][0x278] ;  /* 0x00009e00ff0e7b82 */ /* 0x000e620000000800 */
[----:B------:R-:W2:Y:S01]  /*0730*/  S2R R4, SR_CTAID.Z ;  /* 0x0000000000047919 */ /* 0x000ea20000002700 */
[----:B------:R-:W-:Y:S01]  /*0740*/  UISETP.NE.AND UP1, UPT, UR13, -0x1, UPT ;  /* 0xffffffff0d00788c */ /* 0x000fe2000bf25270 */
[CC--:B------:R-:W-:Y:S01]  /*0750*/  LEA.HI R6, R17.reuse, R153.reuse, RZ, 0x2 ;  /* 0x0000009911067211 */ /* 0x0c0fe200078f10ff */
[----:B------:R-:W-:Y:S01]  /*0760*/  ULDC UR22, c[0x0][0x270] ;  /* 0x00009c0000167ab9 */ /* 0x000fe20000000800 */
[----:B------:R-:W-:Y:S01]  /*0770*/  LEA.HI R23, R17, R153, RZ, 0x3 ;  /* 0x0000009911177211 */ /* 0x000fe200078f18ff */
[----:B------:R-:W-:Y:S01]  /*0780*/  UIMAD UR22, UR17, UR22, UR16 ;  /* 0x00000016111672a4 */ /* 0x000fe2000f8e0210 */
[----:B------:R-:W-:Y:S01]  /*0790*/  SHF.R.S32.HI R154, RZ, 0x5, R155 ;  /* 0x00000005ff9a7819 */ /* 0x000fe2000001149b */
[----:B------:R-:W-:Y:S01]  /*07a0*/  UISETP.NE.AND UP0, UPT, UR7, -0x1, UPT ;  /* 0xffffffff0700788c */ /* 0x000fe2000bf05270 */
[----:B------:R-:W-:Y:S01]  /*07b0*/  SHF.R.S32.HI R22, RZ, 0x3, R23 ;  /* 0x00000003ff167819 */ /* 0x000fe20000011417 */
[----:B------:R-:W-:Y:S01]  /*07c0*/  USHF.L.U32 UR9, UR22, 0x5, URZ ;  /* 0x0000000516097899 */ /* 0x000fe2000800063f */
[----:B------:R-:W-:-:S02]  /*07d0*/  ULDC UR19, c[0x0][0x2d8] ;  /* 0x0000b60000137ab9 */ /* 0x000fc40000000800 */
[----:B------:R-:W-:Y:S01]  /*07e0*/  @UP1 ULDC.64 UR4, c[0x0][0x240] ;  /* 0x0000900000041ab9 */ /* 0x000fe20000000a00 */
[----:B------:R-:W-:Y:S02]  /*07f0*/  @!UP1 USHF.R.S32.HI UR10, URZ, 0x1f, UR17 ;  /* 0x0000001f3f0a9899 */ /* 0x000fe40008011411 */
[----:B------:R-:W-:Y:S01]  /*0800*/  @UP1 UIMAD.WIDE.U32 UR30, UR13, UR4, URZ ;  /* 0x000000040d1e12a5 */ /* 0x000fe2000f8e003f */
[----:B------:R-:W-:Y:S01]  /*0810*/  IADD3 R158, P2, P0, R8, UR9, R148 ;  /* 0x00000009089e7c10 */ /* 0x000fe2000f85e094 */
[----:B------:R-:W-:Y:S02]  /*0820*/  USHF.R.S32.HI UR8, URZ, 0x1f, UR9 ;  /* 0x0000001f3f087899 */ /* 0x000fe40008011409 */
[----:B------:R-:W-:Y:S02]  /*0830*/  @UP1 UIMAD UR6, UR13, UR5, UR31 ;  /* 0x000000050d0612a4 */ /* 0x000fe4000f8e021f */
[----:B------:R3:W-:Y:S01]  /*0840*/  STL [R1+0x10c], R158 ;  /* 0x00010c9e01007387 */ /* 0x0007e20000100800 */
[----:B------:R-:W-:Y:S01]  /*0850*/  @!UP1 ULDC.64 UR4, c[0x0][0x228] ;  /* 0x00008a0000049ab9 */ /* 0x000fe20000000a00 */
[----:B-1----:R-:W-:Y:S01]  /*0860*/  IABS R7, R14 ;  /* 0x0000000e00077213 */ /* 0x002fe20000000000 */
[----:B------:R-:W-:-:S02]  /*0870*/  @!UP1 UIMAD UR10, UR10, UR4, URZ ;  /* 0x000000040a0a92a4 */ /* 0x000fc4000f8e023f */
[----:B------:R-:W-:Y:S01]  /*0880*/  @UP0 UIADD3 UR29, UR28, UR7, URZ ;  /* 0x000000071c1d0290 */ /* 0x000fe2000fffe03f */
[----:B------:R-:W1:Y:S01]  /*0890*/  I2F.RP R2, R7 ;  /* 0x0000000700027306 */ /* 0x000e620000209400 */
[----:B------:R-:W-:Y:S01]  /*08a0*/  @!UP1 UIMAD UR5, UR17, UR5, UR10 ;  /* 0x00000005110592a4 */ /* 0x000fe2000f8e020a */
[----:B------:R-:W-:Y:S02]  /*08b0*/  @UP1 UMOV UR26, UR30 ;  /* 0x0000001e001a1c82 */ /* 0x000fe40008000000 */
[----:B------:R-:W-:Y:S01]  /*08c0*/  @UP0 ULDC.64 UR10, c[0x0][0x248] ;  /* 0x00009200000a0ab9 */ /* 0x000fe20000000a00 */
[----:B--2---:R-:W-:Y:S01]  /*08d0*/  IABS R4, R4 ;  /* 0x0000000400047213 */ /* 0x004fe20000000000 */
[----:B------:R-:W-:Y:S02]  /*08e0*/  @UP0 UIMAD.WIDE.U32 UR32, UR29, UR10, URZ ;  /* 0x0000000a1d2002a5 */ /* 0x000fe4000f8e003f */
[----:B------:R-:W-:Y:S02]  /*08f0*/  @UP0 UIMAD UR29, UR29, UR11, URZ ;  /* 0x0000000b1d1d02a4 */ /* 0x000fe4000f8e023f */
[----:B------:R-:W-:-:S02]  /*0900*/  USHF.R.S32.HI UR18, URZ, 0x6, UR18 ;  /* 0x000000063f127899 */ /* 0x000fc40008011412 */
[----:B------:R-:W-:Y:S01]  /*0910*/  @UP0 UIADD3 UR29, UR33, UR29, URZ ;  /* 0x0000001d211d0290 */ /* 0x000fe2000fffe03f */
[----:B------:R-:W-:Y:S01]  /*0920*/  @UP0 UMOV UR30, UR32 ;  /* 0x00000020001e0c82 */ /* 0x000fe20008000000 */
        /* <DEDUP_REMOVED lines=8> */
[----:B------:R-:W-:-:S03]  /*09b0*/  SHF.R.S32.HI R4, RZ, 0x1f, R148 ;  /* 0x0000001fff047819 */ /* 0x000fc60000011494 */
[----:B------:R-:W-:Y:S01]  /*09c0*/  IMAD.HI.U32 R9, R2, R3, RZ ;  /* 0x0000000302097227 */ /* 0x000fe200078e00ff */
[----:B------:R-:W-:Y:S01]  /*09d0*/  IADD3.X R156, R10, UR8, R4, P2, P0 ;  /* 0x000000080a9c7c10 */ /* 0x000fe200097e0404 */
[----:B------:R-:W-:Y:S01]  /*09e0*/  @!UP1 UIMAD.WIDE.U32 UR8, UR17, UR4, URZ ;  /* 0x00000004110892a5 */ /* 0x000fe2000f8e003f */
[----:B------:R-:W-:Y:S01]  /*09f0*/  PLOP3.LUT P0, PT, PT, PT, UP0, 0x80, 0x0 ;  /* 0x000000000000781c */ /* 0x000fe20003f0f008 */
[----:B------:R-:W-:Y:S01]  /*0a00*/  IMAD.MOV R0, RZ, RZ, -R9 ;  /* 0x000000ffff007224 */ /* 0x000fe200078e0a09 */
[----:B------:R-:W-:Y:S01]  /*0a10*/  ULDC UR4, c[0x0][0x2d4] ;  /* 0x0000b50000047ab9 */ /* 0x000fe20000000800 */
[----:B------:R-:W-:Y:S01]  /*0a20*/  IMAD.SHL.U32 R2, R22, 0x40, RZ ;  /* 0x0000004016027824 */ /* 0x000fe200078e00ff */
[----:B------:R-:W-:Y:S01]  /*0a30*/  UIMAD UR22, UR22, UR4, UR27 ;  /* 0x00000004161672a4 */ /* 0x000fe2000f8e021b */
[C---:B------:R-:W-:Y:S01]  /*0a40*/  IMAD R0, R7.reuse, R0, R3 ;  /* 0x0000000007007224 */ /* 0x040fe200078e0203 */
[----:B------:R-:W-:Y:S01]  /*0a50*/  LOP3.LUT R3, R6, 0xfffffffc, RZ, 0xc0, !PT ;  /* 0xfffffffc06037812 */ /* 0x000fe200078ec0ff */
[----:B------:R-:W-:Y:S01]  /*0a60*/  @!UP1 UIADD3 UR6, UR9, UR5, URZ ;  /* 0x0000000509069290 */ /* 0x000fe2000fffe03f */
[----:B------:R-:W-:Y:S01]  /*0a70*/  LOP3.LUT R2, R2, 0xc0, RZ, 0xc0, !PT ;  /* 0x000000c002027812 */ /* 0x000fe200078ec0ff */
[----:B------:R-:W-:Y:S01]  /*0a80*/  UIMAD UR22, UR22, UR19, URZ ;  /* 0x00000013161672a4 */ /* 0x000fe2000f8e023f */
[----:B------:R-:W-:Y:S01]  /*0a90*/  ISETP.GT.U32.AND P1, PT, R7, R0, PT ;  /* 0x000000000700720c */ /* 0x000fe20003f24070 */
[----:B------:R-:W-:Y:S01]  /*0aa0*/  IMAD.IADD R3, R153, 0x1, -R3 ;  /* 0x0000000199037824 */ /* 0x000fe200078e0a03 */
[----:B------:R-:W-:-:S03]  /*0ab0*/  @!UP1 UMOV UR26, UR8 ;  /* 0x00000008001a9c82 */ /* 0x000fc60008000000 */
[----:B------:R-:W-:-:S05]  /*0ac0*/  IMAD.SHL.U32 R176, R3, 0x8, RZ ;  /* 0x0000000803b07824 */ /* 0x000fca00078e00ff */
[----:B------:R-:W-:Y:S02]  /*0ad0*/  LOP3.LUT R3, R2, 0x18, R176, 0xf8, !PT ;  /* 0x0000001802037812 */ /* 0x000fe400078ef8b0 */
[----:B------:R-:W-:Y:S01]  /*0ae0*/  SHF.R.U32.HI R2, RZ, 0x3, R2 ;  /* 0x00000003ff027819 */ /* 0x000fe20000011602 */
[----:B------:R-:W-:-:S03]  /*0af0*/  @!P1 IMAD.IADD R0, R0, 0x1, -R7 ;  /* 0x0000000100009824 */ /* 0x000fc600078e0a07 */
[----:B------:R-:W-:Y:S02]  /*0b00*/  LOP3.LUT R5, R3, R2, RZ, 0x3c, !PT ;  /* 0x0000000203057212 */ /* 0x000fe400078e3cff */
[----:B------:R-:W-:Y:S02]  /*0b10*/  SHF.R.S32.HI R2, RZ, 0x2, R6 ;  /* 0x00000002ff027819 */ /* 0x000fe40000011406 */
[----:B------:R-:W-:Y:S02]  /*0b20*/  ISETP.GE.U32.AND P2, PT, R0, R7, PT ;  /* 0x000000070000720c */ /* 0x000fe40003f46070 */
[----:B------:R-:W-:Y:S02]  /*0b30*/  LEA.HI R0, R6, R2, RZ, 0x1 ;  /* 0x0000000206007211 */ /* 0x000fe400078f08ff */
[----:B------:R-:W-:Y:S02]  /*0b40*/  SHF.R.S32.HI R3, RZ, 0x1f, R2 ;  /* 0x0000001fff037819 */ /* 0x000fe40000011402 */
[----:B------:R-:W-:Y:S01]  /*0b50*/  LOP3.LUT R0, R0, 0x7fffffe, RZ, 0xc0, !PT ;  /* 0x07fffffe00007812 */ /* 0x000fe200078ec0ff */
[----:B---3--:R-:W-:Y:S06]  /*0b60*/  @P0 BRA `(.L_x_566) ;  /* 0x0000000000300947 */ /* 0x008fec0003800000 */
        /* <DEDUP_REMOVED lines=12> */
.L_x_566:
[----:B------:R-:W-:Y:S01]  /*0c30*/  @UP0 UIADD3 UR7, UR28, UR7, URZ ;  /* 0x000000071c070290 */ /* 0x000fe2000fffe03f */
[----:B------:R-:W-:Y:S01]  /*0c40*/  IADD3 R0, R2, -R0, RZ ;  /* 0x8000000002007210 */ /* 0x000fe20007ffe0ff */
[----:B------:R-:W-:Y:S01]  /*0c50*/  @UP0 ULDC.64 UR8, c[0x0][0x250] ;  /* 0x0000940000080ab9 */ /* 0x000fe20000000a00 */
[----:B------:R-:W-:Y:S01]  /*0c60*/  LOP3.LUT R6, R14, UR16, RZ, 0x3c, !PT ;  /* 0x000000100e067c12 */ /* 0x000fe2000f8e3cff */
[----:B------:R-:W-:Y:S01]  /*0c70*/  @UP0 UIMAD.WIDE.U32 UR4, UR7, UR8, URZ ;  /* 0x00000008070402a5 */ /* 0x000fe2000f8e003f */
[----:B------:R-:W-:Y:S01]  /*0c80*/  IMAD.U32 R10, RZ, RZ, UR14 ;  /* 0x0000000eff0a7e24 */ /* 0x000fe2000f8e00ff */
[----:B------:R-:W-:Y:S01]  /*0c90*/  @UP0 UIMAD UR31, UR7, UR9, URZ ;  /* 0x00000009071f02a4 */ /* 0x000fe2000f8e023f */
[----:B------:R-:W-:Y:S01]  /*0ca0*/  IMAD R0, R154, 0x8, R0 ;  /* 0x000000089a007824 */ /* 0x000fe200078e0200 */
[----:B------:R-:W-:Y:S02]  /*0cb0*/  USHF.R.S32.HI UR7, URZ, 0x1f, UR16 ;  /* 0x0000001f3f077899 */ /* 0x000fe40008011410 */
        /* <DEDUP_REMOVED lines=13> */
[----:B------:R-:W-:Y:S01]  /*0d90*/  UIADD3 UR31, UR33, UR5, URZ ;  /* 0x00000005211f7290 */ /* 0x000fe2000fffe03f */
[----:B------:R-:W-:-:S11]  /*0da0*/  UMOV UR4, UR32 ;  /* 0x0000002000047c82 */ /* 0x000fd60008000000 */
.L_x_567:
[----:B------:R-:W-:Y:S01]  /*0db0*/  UIADD3 UR5, -UR27, UR15, URZ ;  /* 0x0000000f1b057290 */ /* 0x000fe2000fffe13f */
[----:B------:R-:W-:Y:S01]  /*0dc0*/  VIADD R4, R2, 0x40 ;  /* 0x0000004002047836 */ /* 0x000fe20000000000 */
[--C-:B------:R-:W-:Y:S01]  /*0dd0*/  SHF.R.S32.HI R177, RZ, 0x1f, R176.reuse ;  /* 0x0000001fffb17819 */ /* 0x100fe200000114b0 */
[----:B------:R-:W-:Y:S01]  /*0de0*/  IMAD.U32 R207, R0, 0x20, R5 ;  /* 0x0000002000cf7824 */ /* 0x000fe200078e0005 */
[----:B------:R-:W-:Y:S01]  /*0df0*/  @!P1 IADD3 R9, R9, 0x1, RZ ;  /* 0x0000000109099810 */ /* 0x000fe20007ffe0ff */
[----:B------:R-:W-:Y:S01]  /*0e00*/  IMAD R0, R3, UR10, RZ ;  /* 0x0000000a03007c24 */ /* 0x000fe2000f8e02ff */
[----:B------:R-:W-:Y:S01]  /*0e10*/  ISETP.GE.AND P3, PT, R6, RZ, PT ;  /* 0x000000ff0600720c */ /* 0x000fe20003f66270 */
[--C-:B------:R-:W-:Y:S01]  /*0e20*/  IMAD.WIDE.U32 R6, R2, UR10, R176.reuse ;  /* 0x0000000a02067c25 */ /* 0x100fe2000f8e00b0 */
[----:B------:R-:W-:Y:S01]  /*0e30*/  ISETP.NE.AND P4, PT, R14, RZ, PT ;  /* 0x000000ff0e00720c */ /* 0x000fe20003f85270 */
[----:B------:R-:W-:Y:S01]  /*0e40*/  UIADD3 UR17, UR18, -0x1, URZ ;  /* 0xffffffff12117890 */ /* 0x000fe2000fffe03f */
[----:B------:R-:W-:Y:S01]  /*0e50*/  ISETP.GE.AND P0, PT, R4, UR5, PT ;  /* 0x0000000504007c0c */ /* 0x000fe2000bf06270 */
[----:B------:R-:W-:Y:S01]  /*0e60*/  IMAD.WIDE.U32 R4, R2, UR8, R176 ;  /* 0x0000000802047c25 */ /* 0x000fe2000f8e00b0 */
[----:B------:R-:W-:Y:S01]  /*0e70*/  IADD3 R159, R176, 0x20, RZ ;  /* 0x00000020b09f7810 */ /* 0x000fe20007ffe0ff */
[----:B------:R-:W-:Y:S01]  /*0e80*/  BSSY B0, `(.L_x_568) ;  /* 0x0000054000007945 */ /* 0x000fe20003800000 */
[----:B------:R-:W-:Y:S01]  /*0e90*/  LEA.HI R17, R17, R153, RZ, 0x4 ;  /* 0x0000009911117211 */ /* 0x000fe200078f20ff */
[----:B------:R-:W-:Y:S01]  /*0ea0*/  @P2 VIADD R9, R9, 0x1 ;  /* 0x0000000109092836 */ /* 0x000fe20000000000 */
[----:B------:R-:W-:Y:S01]  /*0eb0*/  IADD3 R8, P2, R6, UR30, RZ ;  /* 0x0000001e06087c10 */ /* 0x000fe2000ff5e0ff */
[----:B------:R-:W-:Y:S01]  /*0ec0*/  IMAD R12, R3, UR8, RZ ;  /* 0x00000008030c7c24 */ /* 0x000fe2000f8e02ff */
[----:B------:R-:W-:Y:S01]  /*0ed0*/  IADD3 R6, P1, R4, UR4, RZ ;  /* 0x0000000404067c10 */ /* 0x000fe2000ff3e0ff */
[C---:B------:R-:W-:Y:S01]  /*0ee0*/  IMAD R13, R2.reuse, UR11, R0 ;  /* 0x0000000b020d7c24 */ /* 0x040fe2000f8e0200 */
[----:B------:R-:W-:Y:S01]  /*0ef0*/  MOV R0, R9 ;  /* 0x0000000900007202 */ /* 0x000fe20000000f00 */
[----:B------:R-:W-:Y:S01]  /*0f00*/  IMAD R12, R2, UR9, R12 ;  /* 0x00000009020c7c24 */ /* 0x000fe2000f8e020c */
[----:B------:R-:W1:Y:S01]  /*0f10*/  S2UR UR4, SR_CgaCtaId ;  /* 0x00000000000479c3 */ /* 0x000e620000008800 */
[----:B------:R-:W-:Y:S01]  /*0f20*/  VIADD R157, R176, 0x40 ;  /* 0x00000040b09d7836 */ /* 0x000fe20000000000 */
[----:B------:R-:W-:Y:S01]  /*0f30*/  IADD3.X R9, R7, UR29, R13, P2, !PT ;  /* 0x0000001d07097c10 */ /* 0x000fe200097fe40d */
[----:B------:R-:W-:Y:S01]  /*0f40*/  @!P3 IMAD.MOV R0, RZ, RZ, -R0 ;  /* 0x000000ffff00b224 */ /* 0x000fe200078e0a00 */
[----:B------:R-:W-:Y:S01]  /*0f50*/  IADD3.X R7, R5, UR31, R12, P1, !PT ;  /* 0x0000001f05077c10 */ /* 0x000fe20008ffe40c */
[----:B------:R-:W-:Y:S01]  /*0f60*/  VIADD R21, R2, 0x20 ;  /* 0x0000002002157836 */ /* 0x000fe20000000000 */
[----:B------:R-:W-:Y:S01]  /*0f70*/  IADD3 R4, P1, R176, UR26, RZ ;  /* 0x0000001ab0047c10 */ /* 0x000fe2000ff3e0ff */
[----:B------:R-:W-:Y:S01]  /*0f80*/  ULDC.64 UR26, c[0x0][0x258] ;  /* 0x00009600001a7ab9 */ /* 0x000fe20000000a00 */
[----:B------:R-:W-:Y:S01]  /*0f90*/  @!P4 LOP3.LUT R0, RZ, R14, RZ, 0x33, !PT ;  /* 0x0000000eff00c212 */ /* 0x000fe200078e33ff */
[----:B------:R-:W-:Y:S01]  /*0fa0*/  IMAD.WIDE R10, R10, 0x80, R2 ;  /* 0x000000800a0a7825 */ /* 0x000fe200078e0202 */
[----:B------:R-:W-:-:S02]  /*0fb0*/  IADD3.X R5, R177, UR6, RZ, P1, !PT ;  /* 0x00000006b1057c10 */ /* 0x000fc40008ffe4ff */
[----:B------:R-:W-:Y:S01]  /*0fc0*/  MOV R14, UR26 ;  /* 0x0000001a000e7c02 */ /* 0x000fe20008000f00 */
[----:B------:R-:W-:Y:S01]  /*0fd0*/  UIMAD UR26, UR7, UR26, URZ ;  /* 0x0000001a071a72a4 */ /* 0x000fe2000f8e023f */
[----:B------:R-:W-:Y:S02]  /*0fe0*/  SHF.R.S32.HI R12, RZ, 0x1f, R0 ;  /* 0x0000001fff0c7819 */ /* 0x000fe40000011400 */
[----:B------:R-:W-:Y:S01]  /*0ff0*/  ULDC.64 UR6, c[0x0][0x260] ;  /* 0x0000980000067ab9 */ /* 0x000fe20000000a00 */
[----:B------:R-:W-:Y:S01]  /*1000*/  IMAD.WIDE.U32 R14, R14, UR16, R4 ;  /* 0x000000100e0e7c25 */ /* 0x000fe2000f8e0004 */
[----:B------:R-:W-:Y:S01]  /*1010*/  ISETP.GE.AND P2, PT, R2, UR5, PT ;  /* 0x0000000502007c0c */ /* 0x000fe2000bf46270 */
[----:B------:R-:W-:Y:S01]  /*1020*/  UIMAD UR27, UR16, UR27, UR26 ;  /* 0x0000001b101b72a4 */ /* 0x000fe2000f8e021a */
[----:B------:R-:W-:Y:S01]  /*1030*/  ISETP.GE.AND P1, PT, R21, UR5, PT ;  /* 0x0000000515007c0c */ /* 0x000fe2000bf26270 */
[----:B------:R-:W-:Y:S01]  /*1040*/  IMAD R4, R12, UR6, RZ ;  /* 0x000000060c047c24 */ /* 0x000fe2000f8e02ff */
[----:B------:R-:W-:Y:S01]  /*1050*/  UMOV UR26, 0x400 ;  /* 0x00000400001a7882 */ /* 0x000fe20000000000 */
[C---:B------:R-:W-:Y:S01]  /*1060*/  IMAD.WIDE.U32 R28, R0.reuse, UR6, R8 ;  /* 0x00000006001c7c25 */ /* 0x040fe2000f8e0008 */
[----:B------:R-:W-:Y:S01]  /*1070*/  UIMAD UR16, UR17, -0x40, UR23 ;  /* 0xffffffc0111078a4 */ /* 0x000fe2000f8e0217 */
[----:B------:R-:W-:Y:S01]  /*1080*/  IADD3 R13, R15, UR27, RZ ;  /* 0x0000001b0f0d7c10 */ /* 0x000fe2000fffe0ff */
[----:B-1----:R-:W-:Y:S01]  /*1090*/  ULEA UR4, UR4, UR26, 0x18 ;  /* 0x0000001a04047291 */ /* 0x002fe2000f8ec03f */
[C---:B------:R-:W-:Y:S01]  /*10a0*/  IMAD R24, R0.reuse, UR7, R4 ;  /* 0x0000000700187c24 */ /* 0x040fe2000f8e0204 */
[----:B------:R-:W-:Y:S01]  /*10b0*/  ULDC.64 UR6, c[0x0][0x268] ;  /* 0x00009a0000067ab9 */ /* 0x000fe20000000a00 */
[----:B------:R1:W-:Y:S01]  /*10c0*/  STL.64 [R1+0x170], R28 ;  /* 0x0001701c01007387 */ /* 0x0003e20000100a00 */
[----:B------:R-:W-:Y:S01]  /*10d0*/  IMAD.WIDE.U32 R26, R0, UR6, R6 ;  /* 0x00000006001a7c25 */ /* 0x000fe2000f8e0006 */
[----:B------:R-:W-:-:S02]  /*10e0*/  ISETP.GE.AND P5, PT, R2, UR16, PT ;  /* 0x0000001002007c0c */ /* 0x000fc4000bfa6270 */
[----:B------:R-:W-:Y:S01]  /*10f0*/  LOP3.LUT R16, R17, 0xfffffff0, RZ, 0xc0, !PT ;  /* 0xfffffff011107812 */ /* 0x000fe200078ec0ff */
[----:B------:R-:W-:Y:S01]  /*1100*/  IMAD R4, R12, UR6, RZ ;  /* 0x000000060c047c24 */ /* 0x000fe2000f8e02ff */
[----:B------:R1:W-:Y:S01]  /*1110*/  STL.64 [R1+0x168], R26 ;  /* 0x0001681a01007387 */ /* 0x0003e20000100a00 */
[----:B------:R-:W-:Y:S02]  /*1120*/  LEA R207, R207, UR4, 0x1 ;  /* 0x00000004cfcf7c11 */ /* 0x000fe4000f8e08ff */
        /* <DEDUP_REMOVED lines=41> */
.L_x_569:
[----:B------:R-:W-:Y:S05]  /*13c0*/  BSYNC B0 ;  /* 0x0000000000007941 */ /* 0x000fea0003800000 */
.L_x_568:
[----:B---3--:R-:W-:Y:S01]  /*13d0*/  IMAD.IADD R8, R153, 0x1, -R16 ;  /* 0x0000000199087824 */ /* 0x008fe200078e0a10 */
[----:B------:R-:W-:Y:S01]  /*13e0*/  SHF.R.S32.HI R19, RZ, 0x4, R17 ;  /* 0x00000004ff137819 */ /* 0x000fe20000011411 */
[----:B------:R-:W-:Y:S01]  /*13f0*/  BSSY B0, `(.L_x_570) ;  /* 0x000002c000007945 */ /* 0x000fe20003800000 */
[C---:B------:R-:W-:Y:S01]  /*1400*/  ISETP.GE.AND P4, PT, R2.reuse, UR16, PT ;  /* 0x0000001002007c0c */ /* 0x040fe2000bf86270 */
[----:B------:R-:W-:Y:S01]  /*1410*/  VIADD R18, R2, 0x60 ;  /* 0x0000006002127836 */ /* 0x000fe20000000000 */
[----:B------:R-:W-:Y:S02]  /*1420*/  LEA.HI R9, R17, R19, RZ, 0x1 ;  /* 0x0000001311097211 */ /* 0x000fe400078f08ff */
[----:B------:R-:W-:Y:S01]  /*1430*/  LEA.HI R20, R8, R8, RZ, 0x1 ;  /* 0x0000000808147211 */ /* 0x000fe200078f08ff */
[----:B------:R-:W-:Y:S08]  /*1440*/  @P1 BRA `(.L_x_571) ;  /* 0x0000000000981947 */ /* 0x000ff00003800000 */
[----:B------:R-:W-:Y:S01]  /*1450*/  ULDC UR26, c[0x0][0x2d0] ;  /* 0x0000b400001a7ab9 */ /* 0x000fe20000000800 */
[----:B--2---:R-:W-:Y:S01]  /*1460*/  IADD3 R4, P1, R10, 0x20, RZ ;  /* 0x000000200a047810 */ /* 0x004fe20007f3e0ff */
        /* <DEDUP_REMOVED lines=36> */
.L_x_571:
[----:B------:R-:W-:Y:S05]  /*16b0*/  BSYNC B0 ;  /* 0x0000000000007941 */ /* 0x000fea0003800000 */
.L_x_570:
[----:B------:R-:W-:Y:S01]  /*16c0*/  LOP3.LUT R9, R9, 0xfffffffe, RZ, 0xc0, !PT ;  /* 0xfffffffe09097812 */ /* 0x000fe200078ec0ff */
[----:B------:R-:W-:Y:S01]  /*16d0*/  BSSY B0, `(.L_x_572) ;  /* 0x0000030000007945 */ /* 0x000fe20003800000 */
[----:B------:R-:W-:Y:S02]  /*16e0*/  LOP3.LUT R0, R20, 0x7fffffe, RZ, 0xc0, !PT ;  /* 0x07fffffe14007812 */ /* 0x000fe400078ec0ff */
[----:B------:R-:W-:Y:S01]  /*16f0*/  LOP3.LUT R2, R23, 0xfffffff8, RZ, 0xc0, !PT ;  /* 0xfffffff817027812 */ /* 0x000fe200078ec0ff */
[----:B------:R-:W-:Y:S01]  /*1700*/  IMAD.IADD R19, R19, 0x1, -R9 ;  /* 0x0000000113137824 */ /* 0x000fe200078e0a09 */
[----:B------:R-:W-:Y:S01]  /*1710*/  SHF.R.S32.HI R3, RZ, 0x1f, R8 ;  /* 0x0000001fff037819 */ /* 0x000fe20000011408 */
[----:B------:R-:W-:Y:S01]  /*1720*/  IMAD.IADD R152, R8, 0x1, -R0 ;  /* 0x0000000108987824 */ /* 0x000fe200078e0a00 */
[----:B------:R-:W-:Y:S01]  /*1730*/  ISETP.GE.AND P6, PT, R18, UR5, PT ;  /* 0x0000000512007c0c */ /* 0x000fe2000bfc6270 */
[----:B------:R-:W-:Y:S01]  /*1740*/  IMAD.IADD R18, R153, 0x1, -R2 ;  /* 0x0000000199127824 */ /* 0x000fe200078e0a02 */
[----:B------:R-:W-:Y:S01]  /*1750*/  LEA.HI R23, R3, R8, RZ, 0x3 ;  /* 0x0000000803177211 */ /* 0x000fe200078f18ff */
[----:B------:R-:W-:Y:S10]  /*1760*/  @P0 BRA `(.L_x_573) ;  /* 0x0000000000980947 */ /* 0x000ff40003800000 */
        /* <DEDUP_REMOVED lines=38> */
.L_x_573:
[----:B------:R-:W-:Y:S05]  /*19d0*/  BSYNC B0 ;  /* 0x0000000000007941 */ /* 0x000fea0003800000 */
.L_x_572:
        /* <DEDUP_REMOVED lines=40> */
.L_x_575:
[----:B------:R-:W-:Y:S05]  /*1c60*/  BSYNC B0 ;  /* 0x0000000000007941 */ /* 0x000fea0003800000 */
.L_x_574:
[----:B------:R-:W-:Y:S01]  /*1c70*/  IMAD.IADD R161, R29, 0x1, R24 ;  /* 0x000000011da17824 */ /* 0x000fe200078e0218 */
[----:B------:R-:W-:Y:S01]  /*1c80*/  LEA.HI R0, R18, R18, RZ, 0x1 ;  /* 0x0000001212007211 */ /* 0x000fe200078f08ff */
[----:B------:R-:W-:Y:S01]  /*1c90*/  IMAD.MOV.U32 R160, RZ, RZ, R28 ;  /* 0x000000ffffa07224 */ /* 0x000fe200078e001c */
[----:B------:R-:W-:Y:S01]  /*1ca0*/  USHF.L.U32 UR27, UR10, 0x6, URZ ;  /* 0x000000060a1b7899 */ /* 0x000fe2000800063f */
[--C-:B--234-:R-:W-:Y:S01]  /*1cb0*/  SHF.R.S32.HI R4, RZ, 0x1, R20.reuse ;  /* 0x00000001ff047819 */ /* 0x11cfe20000011414 */
[----:B------:R-:W-:Y:S01]  /*1cc0*/  USHF.L.U64.HI UR26, UR10, 0x6, UR11 ;  /* 0x000000060a1a7899 */ /* 0x000fe2000801020b */
[----:B------:R-:W-:Y:S01]  /*1cd0*/  SHF.R.S32.HI R2, RZ, 0x1f, R20 ;  /* 0x0000001fff027819 */ /* 0x000fe20000011414 */
[----:B------:R2:W-:Y:S01]  /*1ce0*/  STL.64 [R1+0x160], R160 ;  /* 0x000160a001007387 */ /* 0x0005e20000100a00 */
[----:B------:R-:W-:Y:S01]  /*1cf0*/  SHF.R.S32.HI R14, RZ, 0x1, R0 ;  /* 0x00000001ff0e7819 */ /* 0x000fe20000011400 */
[----:B------:R-:W-:Y:S01]  /*1d00*/  USHF.R.S32.HI UR28, URZ, 0x1f, UR17 ;  /* 0x0000001f3f1c7899 */ /* 0x000fe20008011411 */
[----:B------:R-:W-:Y:S01]  /*1d10*/  LEA.HI R2, R2, R4, RZ, 0x2 ;  /* 0x0000000402027211 */ /* 0x000fe200078f10ff */
[----:B------:R-:W-:Y:S01]  /*1d20*/  UIMAD UR6, UR26, UR17, URZ ;  /* 0x000000111a0672a4 */ /* 0x000fe2000f8e023f */
[----:B------:R-:W-:Y:S01]  /*1d30*/  LOP3.LUT R6, R0, 0x3fffffe, RZ, 0xc0, !PT ;  /* 0x03fffffe00067812 */ /* 0x000fe200078ec0ff */
[----:B------:R-:W-:Y:S01]  /*1d40*/  IMAD.U32 R151, RZ, RZ, UR27 ;  /* 0x0000001bff977e24 */ /* 0x000fe2000f8e00ff */
[----:B------:R-:W-:Y:S01]  /*1d50*/  LOP3.LUT R5, R2, 0xfffffffc, RZ, 0xc0, !PT ;  /* 0xfffffffc02057812 */ /* 0x000fe200078ec0ff */
[----:B------:R-:W-:Y:S01]  /*1d60*/  IMAD.SHL.U32 R0, R14, 0x40, RZ ;  /* 0x000000400e007824 */ /* 0x000fe200078e00ff */
[----:B------:R-:W-:Y:S01]  /*1d70*/  UIMAD UR6, UR28, UR27, UR6 ;  /* 0x0000001b1c0672a4 */ /* 0x000fe2000f8e0206 */
[----:B------:R-:W-:Y:S01]  /*1d80*/  IMAD.WIDE.U32 R2, R151, UR17, R160 ;  /* 0x0000001197027c25 */ /* 0x000fe2000f8e00a0 */
[----:B------:R-:W-:Y:S01]  /*1d90*/  BSSY B0, `(.L_x_576) ;  /* 0x0000029000007945 */ /* 0x000fe20003800000 */
[----:B------:R-:W-:-:S02]  /*1da0*/  ISETP.GE.AND P0, PT, R21, UR16, PT ;  /* 0x0000001015007c0c */ /* 0x000fc4000bf06270 */
[----:B------:R-:W-:Y:S01]  /*1db0*/  IMAD.SHL.U32 R9, R22, 0x8, RZ ;  /* 0x0000000816097824 */ /* 0x000fe200078e00ff */
[----:B------:R-:W-:Y:S01]  /*1dc0*/  LOP3.LUT R0, R0, 0xc0, RZ, 0xc0, !PT ;  /* 0x000000c000007812 */ /* 0x000fe200078ec0ff */
[----:B------:R-:W-:Y:S02]  /*1dd0*/  VIADD R8, R3, UR6 ;  /* 0x0000000603087c36 */ /* 0x000fe40008000000 */
[----:B------:R-:W-:Y:S01]  /*1de0*/  IMAD.IADD R12, R18, 0x1, -R6 ;  /* 0x00000001120c7824 */ /* 0x000fe200078e0a06 */
[----:B------:R-:W-:Y:S01]  /*1df0*/  LOP3.LUT R9, R0, 0x8, R9, 0xf8, !PT ;  /* 0x0000000800097812 */ /* 0x000fe200078ef809 */
[----:B------:R-:W-:Y:S01]  /*1e00*/  IMAD.IADD R13, R4, 0x1, -R5 ;  /* 0x00000001040d7824 */ /* 0x000fe200078e0a05 */
[----:B------:R-:W-:Y:S01]  /*1e10*/  SHF.R.U32.HI R0, RZ, 0x3, R0 ;  /* 0x00000003ff007819 */ /* 0x000fe20000011600 */
[----:B------:R-:W-:Y:S06]  /*1e20*/  @P5 BRA `(.L_x_577) ;  /* 0x00000000007c5947 */ /* 0x000fec0003800000 */
        /* <DEDUP_REMOVED lines=31> */
.L_x_577:
[----:B------:R-:W-:Y:S05]  /*2020*/  BSYNC B0 ;  /* 0x0000000000007941 */ /* 0x000fea0003800000 */
.L_x_576:
[----:B------:R-:W-:Y:S01]  /*2030*/  USHF.L.U64.HI UR11, UR10, 0x5, UR11 ;  /* 0x000000050a0b7899 */ /* 0x000fe2000801020b */
[----:B------:R-:W-:Y:S01]  /*2040*/  BSSY B0, `(.L_x_578) ;  /* 0x0000023000007945 */ /* 0x000fe20003800000 */
[----:B------:R-:W-:Y:S01]  /*2050*/  USHF.L.U32 UR10, UR10, 0x5, URZ ;  /* 0x000000050a0a7899 */ /* 0x000fe2000800063f */
[----:B------:R-:W-:Y:S02]  /*2060*/  LOP3.LUT R9, R9, R0, RZ, 0x3c, !PT ;  /* 0x0000000009097212 */ /* 0x000fe400078e3cff */
[----:B------:R-:W-:Y:S09]  /*2070*/  @P0 BRA `(.L_x_579) ;  /* 0x00000000007c0947 */ /* 0x000ff20003800000 */
[----:B------:R-:W-:Y:S01]  /*2080*/  ULDC UR6, c[0x0][0x2d0] ;  /* 0x0000b40000067ab9 */ /* 0x000fe20000000800 */
[----:B------:R-:W-:Y:S02]  /*2090*/  IADD3 R0, P0, R2, UR10, RZ ;  /* 0x0000000a02007c10 */ /* 0x000fe4000ff1e0ff */
[----:B------:R-:W-:Y:S02]  /*20a0*/  ISETP.GE.AND P3, PT, R176, UR6, PT ;  /* 0x00000006b0007c0c */ /* 0x000fe4000bf66270 */
[----:B------:R-:W-:Y:S02]  /*20b0*/  ISETP.GE.AND P2, PT, R159, UR6, PT ;  /* 0x000000069f007c0c */ /* 0x000fe4000bf46270 */
[----:B----4-:R-:W-:Y:S02]  /*20c0*/  IADD3.X R6, R8, UR11, RZ, P0, !PT ;  /* 0x0000000b08067c10 */ /* 0x010fe400087fe4ff */
        /* <DEDUP_REMOVED lines=26> */
.L_x_579:
[----:B------:R-:W-:Y:S05]  /*2270*/  BSYNC B0 ;  /* 0x0000000000007941 */ /* 0x000fea0003800000 */
.L_x_578:
[----:B------:R-:W0:Y:S01]  /*2280*/  LDGDEPBAR ;  /* 0x00000000000079af */ /* 0x000e220000000000 */
[----:B----4-:R-:W-:Y:S01]  /*2290*/  IMAD.IADD R7, R27, 0x1, R25 ;  /* 0x000000011b077824 */ /* 0x010fe200078e0219 */
[----:B------:R-:W-:Y:S01]  /*22a0*/  UIMAD UR6, UR28, UR8, URZ ;  /* 0x000000081c0672a4 */ /* 0x000fe2000f8e023f */
[----:B------:R-:W-:Y:S01]  /*22b0*/  IMAD.SHL.U32 R0, R13, 0x40, RZ ;  /* 0x000000400d007824 */ /* 0x000fe200078e00ff */
[----:B------:R-:W-:Y:S01]  /*22c0*/  UIMAD.WIDE.U32 UR28, UR17, UR8, URZ ;  /* 0x00000008111c72a5 */ /* 0x000fe2000f8e003f */
[----:B---3--:R-:W-:Y:S01]  /*22d0*/  IMAD.SHL.U32 R3, R23, 0x20, RZ ;  /* 0x0000002017037824 */ /* 0x008fe200078e00ff */
[----:B------:R3:W-:Y:S01]  /*22e0*/  STL [R1+0x14c], R7 ;  /* 0x00014c0701007387 */ /* 0x0007e20000100800 */
[----:B------:R-:W-:Y:S01]  /*22f0*/  IMAD.SHL.U32 R2, R19, 0x8, RZ ;  /* 0x0000000813027824 */ /* 0x000fe200078e00ff */
[----:B------:R-:W-:Y:S01]  /*2300*/  LOP3.LUT R0, R0, 0xc0, RZ, 0xc0, !PT ;  /* 0x000000c000007812 */ /* 0x000fe200078ec0ff */
[----:B------:R-:W-:Y:S01]  /*2310*/  UIMAD UR6, UR17, UR9, UR6 ;  /* 0x00000009110672a4 */ /* 0x000fe2000f8e0206 */
[----:B------:R-:W-:Y:S01]  /*2320*/  LOP3.LUT R150, R3, 0xffffff00, RZ, 0xc0, !PT ;  /* 0xffffff0003967812 */ /* 0x000fe200078ec0ff */
[----:B------:R-:W-:Y:S01]  /*2330*/  IMAD R6, R19, 0x8, R12 ;  /* 0x0000000813067824 */ /* 0x000fe200078e020c */
[----:B------:R-:W-:Y:S01]  /*2340*/  LOP3.LUT R3, R0, 0x8, R2, 0xf8, !PT ;  /* 0x0000000800037812 */ /* 0x000fe200078ef802 */
[----:B------:R-:W-:Y:S01]  /*2350*/  UIADD3 UR6, UR29, UR6, URZ ;  /* 0x000000061d067290 */ /* 0x000fe2000fffe03f */
[----:B------:R-:W-:Y:S01]  /*2360*/  SHF.R.U32.HI R2, RZ, 0x3, R0 ;  /* 0x00000003ff027819 */ /* 0x000fe20000011600 */
[----:B------:R-:W-:Y:S01]  /*2370*/  IMAD R0, R154, 0x200, R150 ;  /* 0x000002009a007824 */ /* 0x000fe200078e0296 */
[----:B------:R-:W-:Y:S01]  /*2380*/  MOV R5, UR29 ;  /* 0x0000001d00057c02 */ /* 0x000fe20008000f00 */
[----:B------:R-:W-:Y:S01]  /*2390*/  IMAD.U32 R4, RZ, RZ, UR28 ;  /* 0x0000001cff047e24 */ /* 0x000fe2000f8e00ff */
[----:B------:R-:W-:Y:S01]  /*23a0*/  LOP3.LUT R149, R3, R2, RZ, 0x3c, !PT ;  /* 0x0000000203957212 */ /* 0x000fe200078e3cff */
[----:B------:R-:W-:Y:S01]  /*23b0*/  IMAD R2, R152, 0x20, R0 ;  /* 0x0000002098027824 */ /* 0x000fe200078e0200 */
[----:B------:R-:W-:Y:S01]  /*23c0*/  LEA R0, R6, R9, 0x5 ;  /* 0x0000000906007211 */ /* 0x000fe200078e28ff */
[----:B------:R-:W-:Y:S01]  /*23d0*/  IMAD.U32 R8, RZ, RZ, UR6 ;  /* 0x00000006ff087e24 */ /* 0x000fe2000f8e00ff */
[----:B------:R-:W-:Y:S01]  /*23e0*/  LEA R3, P1, R4, R26, 0x6 ;  /* 0x0000001a04037211 */ /* 0x000fe200078230ff */
[----:B------:R-:W-:Y:S01]  /*23f0*/  IMAD.IADD R2, R149, 0x1, R2 ;  /* 0x0000000195027824 */ /* 0x000fe200078e0202 */
[----:B------:R-:W-:-:S04]  /*2400*/  DEPBAR.LE SB0, 0x0 ;  /* 0x000080000000791a */ /* 0x000fc80000000000 */
[----:B------:R-:W-:Y:S01]  /*2410*/  BAR.SYNC.DEFER_BLOCKING 0x0 ;  /* 0x0000000000007b1d */ /* 0x000fe20000010000 */
[----:B------:R-:W-:Y:S02]  /*2420*/  ISETP.GE.AND P0, PT, R21, UR16, PT ;  /* 0x0000001015007c0c */ /* 0x000fe4000bf06270 */
[----:B------:R-:W-:Y:S02]  /*2430*/  LEA.HI.X R8, R4, R7, R8, 0x6, P1 ;  /* 0x0000000704087211 */ /* 0x000fe400008f3408 */
[----:B------:R-:W-:Y:S01]  /*2440*/  LEA R193, R0, UR4, 0x1 ;  /* 0x0000000400c17c11 */ /* 0x000fe2000f8e08ff */
[----:B------:R-:W-:Y:S01]  /*2450*/  BSSY B0, `(.L_x_580) ;  /* 0x0000027000007945 */ /* 0x000fe20003800000 */
        /* <DEDUP_REMOVED lines=38> */
.L_x_581:
[----:B------:R-:W-:Y:S05]  /*26c0*/  BSYNC B0 ;  /* 0x0000000000007941 */ /* 0x000fea0003800000 */
.L_x_580:
[----:B------:R1:W-:Y:S01]  /*26d0*/  @P0 STS.128 [R207+0x9800], RZ ;  /* 0x009800ffcf000388 */ /* 0x0003e20000000c00 */
[----:B------:R-:W-:Y:S03]  /*26e0*/  BSSY B0, `(.L_x_582) ;  /* 0x0000026000007945 */ /* 0x000fe60003800000 */
[----:B------:R1:W-:Y:S04]  /*26f0*/  @P0 STS.128 [R207+0xa800], RZ ;  /* 0x00a800ffcf000388 */ /* 0x0003e80000000c00 */
[----:B------:R1:W-:Y:S01]  /*2700*/  @P0 STS.128 [R207+0xb800], RZ ;  /* 0x00b800ffcf000388 */ /* 0x0003e20000000c00 */
[----:B------:R-:W-:Y:S05]  /*2710*/  @P0 BRA `(.L_x_583) ;  /* 0x0000000000880947 */ /* 0x000fea0003800000 */
[----:B------:R-:W-:Y:S01]  /*2720*/  ULDC UR6, c[0x0][0x2d0] ;  /* 0x0000b40000067ab9 */ /* 0x000fe20000000800 */
[----:B------:R-:W-:Y:S01]  /*2730*/  USHF.L.U32 UR7, UR9, 0x5, URZ ;  /* 0x0000000509077899 */ /* 0x000fe2000800063f */
[----:B------:R-:W-:Y:S01]  /*2740*/  ISETP.GE.AND P3, PT, R176, UR6, PT ;  /* 0x00000006b0007c0c */ /* 0x000fe2000bf66270 */
[----:B------:R-:W-:Y:S01]  /*2750*/  UIMAD.WIDE.U32 UR28, UR8, 0x20, URZ ;  /* 0x00000020081c78a5 */ /* 0x000fe2000f8e003f */
[----:B------:R-:W-:-:S03]  /*2760*/  ISETP.GE.AND P2, PT, R159, UR6, PT ;  /* 0x000000069f007c0c */ /* 0x000fc6000bf46270 */
[----:B------:R-:W-:Y:S02]  /*2770*/  IMAD.U32 R2, RZ, RZ, UR7 ;  /* 0x00000007ff027e24 */ /* 0x000fe4000f8e00ff */
[----:B------:R-:W-:-:S04]  /*2780*/  IADD3 R0, P0, R3, UR28, RZ ;  /* 0x0000001c03007c10 */ /* 0x000fc8000ff1e0ff */
[----:B----4-:R-:W-:Y:S02]  /*2790*/  IADD3.X R6, R8, UR29, R2, P0, !PT ;  /* 0x0000001d08067c10 */ /* 0x010fe400087fe402 */
[----:B---3--:R-:W3:Y:S01]  /*27a0*/  @!P3 LDC.64 R4, c[0x0][0x220] ;  /* 0x00008800ff04bb82 */ /* 0x008ee20000000a00 */
[----:B------:R-:W-:Y:S01]  /*27b0*/  ISETP.GE.AND P0, PT, R157, UR6, PT ;  /* 0x000000069d007c0c */ /* 0x000fe2000bf06270 */
[----:B------:R4:W-:Y:S06]  /*27c0*/  @P3 STS.128 [R207+0x9800], RZ ;  /* 0x009800ffcf003388 */ /* 0x0009ec0000000c00 */
        /* <DEDUP_REMOVED lines=23> */
.L_x_583:
[----:B------:R-:W-:Y:S05]  /*2940*/  BSYNC B0 ;  /* 0x0000000000007941 */ /* 0x000fea0003800000 */
.L_x_582:
[----:B------:R-:W-:Y:S01]  /*2950*/  LDSM.16.M88.4 R32, [R193+0x6000] ;  /* 0x00600000c120783b */ /* 0x000fe20000000200 */
[----:B------:R-:W-:Y:S01]  /*2960*/  IMAD.MOV.U32 R0, RZ, RZ, 0x20 ;  /* 0x00000020ff007424 */ /* 0x000fe200078e00ff */
[----:B------:R-:W-:Y:S01]  /*2970*/  LOP3.LUT P0, RZ, R14, 0x2, RZ, 0xc0, !PT ;  /* 0x000000020eff7812 */ /* 0x000fe2000780c0ff */
[----:B---34-:R-:W-:Y:S01]  /*2980*/  IMAD.MOV.U32 R2, RZ, RZ, 0x10 ;  /* 0x00000010ff027424 */ /* 0x018fe200078e00ff */
[----:B------:R-:W3:Y:S01]  /*2990*/  LDSM.16.M88.4 R8, [R205+0x1000] ;  /* 0x00100000cd08783b */ /* 0x000ee20000000200 */
[----:B------:R-:W-:Y:S01]  /*29a0*/  LOP3.LUT P1, RZ, R13, 0x2, RZ, 0xc0, !PT ;  /* 0x000000020dff7812 */ /* 0x000fe2000782c0ff */
[----:B------:R-:W-:Y:S01]  /*29b0*/  UISETP.GE.AND UP0, UPT, UR23, 0x41, UPT ;  /* 0x000000411700788c */ /* 0x000fe2000bf06270 */
[----:B------:R-:W-:Y:S01]  /*29c0*/  SEL R0, R0, 0xffffffe0, !P0 ;  /* 0xffffffe000007807 */ /* 0x000fe20004000000 */
[----:B-1----:R-:W1:Y:S01]  /*29d0*/  LDSM.16.M88.4 R28, [R193+0x6400] ;  /* 0x00640000c11c783b */ /* 0x002e620000000200 */
[----:B------:R-:W-:Y:S02]  /*29e0*/  SEL R2, R2, 0xfffffff0, !P1 ;  /* 0xfffffff002027807 */ /* 0x000fe40004800000 */
[----:B------:R-:W-:Y:S01]  /*29f0*/  SHF.R.S32.HI R3, RZ, 0x1f, R148 ;  /* 0x0000001fff037819 */ /* 0x000fe20000011494 */
[----:B------:R-:W4:Y:S01]  /*2a00*/  LDSM.16.M88.4 R24, [R193+0x6800] ;  /* 0x00680000c118783b */ /* 0x000f220000000200 */
[----:B------:R-:W-:Y:S01]  /*2a10*/  IMAD.IADD R195, R193, 0x1, R0 ;  /* 0x00000001c1c37824 */ /* 0x000fe200078e0200 */
[----:B------:R-:W-:Y:S01]  /*2a20*/  SHF.R.S32.HI R0, RZ, 0x1f, R155 ;  /* 0x0000001fff007819 */ /* 0x000fe2000001149b */
[----:B------:R-:W-:Y:S01]  /*2a30*/  IMAD R206, R2, 0x2, R205 ;  /* 0x0000000202ce7824 */ /* 0x000fe200078e02cd */
[----:B------:R-:W5:Y:S01]  /*2a40*/  LDSM.16.M88.4 R20, [R193+0x6c00] ;  /* 0x006c0000c114783b */ /* 0x000f620000000200 */
[----:B------:R-:W-:-:S02]  /*2a50*/  PLOP3.LUT P0, PT, PT, PT, UP0, 0x80, 0x0 ;  /* 0x000000000000781c */ /* 0x000fc40003f0f008 */
[----:B------:R-:W-:Y:S01]  /*2a60*/  LEA.HI R0, R0, R154, RZ, 0x2 ;  /* 0x0000009a00007211 */ /* 0x000fe200078f10ff */
[----:B------:R-:W-:Y:S03]  /*2a70*/  LDSM.16.M88.4 R40, [R195+0x6000] ;  /* 0x00600000c328783b */ /* 0x000fe60000000200 */
[----:B------:R-:W-:Y:S01]  /*2a80*/  LOP3.LUT R0, R0, 0xffffffc, RZ, 0xc0, !PT ;  /* 0x0ffffffc00007812 */ /* 0x000fe200078ec0ff */
[----:B------:R-:W2:Y:S04]  /*2a90*/  LDSM.16.M88.4 R4, [R206+0x1000] ;  /* 0x00100000ce04783b */ /* 0x000ea80000000200 */
[----:B------:R-:W2:Y:S01]  /*2aa0*/  LDSM.16.M88.4 R44, [R195+0x6400] ;  /* 0x00640000c32c783b */ /* 0x000ea20000000200 */
[----:B------:R-:W-:-:S03]  /*2ab0*/  IMAD.IADD R0, R154, 0x1, -R0 ;  /* 0x000000019a007824 */ /* 0x000fc600078e0a00 */
[----:B------:R-:W2:Y:S04]  /*2ac0*/  LDSM.16.M88.4 R48, [R195+0x6800] ;  /* 0x00680000c330783b */ /* 0x000ea80000000200 */
[----:B------:R-:W2:Y:S04]  /*2ad0*/  LDSM.16.M88.4 R52, [R195+0x6c00] ;  /* 0x006c0000c334783b */ /* 0x000ea80000000200 */
[----:B------:R-:W2:Y:S01]  /*2ae0*/  LDSM.16.M88.4 R12, [R205] ;  /* 0x00000000cd0c783b */ /* 0x000ea20000000200 */
[C---:B---3--:R-:W-:Y:S03]  /*2af0*/  HMMA.16816.F32 R76, R8.reuse, R32, RZ ;  /* 0x00000020084c723c */ /* 0x048fe600000018ff */
[----:B------:R-:W3:Y:S04]  /*2b00*/  LDSM.16.M88.4 R16, [R206] ;  /* 0x00000000ce10783b */ /* 0x000ee80000000200 */
[----:B------:R-:W0:Y:S01]  /*2b10*/  LDGDEPBAR ;  /* 0x00000000000079af */ /* 0x000e220000000000 */
[C---:B-1----:R-:W-:Y:S06]  /*2b20*/  HMMA.16816.F32 R68, R8.reuse, R28, RZ ;  /* 0x0000001c0844723c */ /* 0x042fec00000018ff */
[C---:B----4-:R-:W-:Y:S06]  /*2b30*/  HMMA.16816.F32 R60, R8.reuse, R24, RZ ;  /* 0x00000018083c723c */ /* 0x050fec00000018ff */
[C---:B-----5:R-:W-:Y:S06]  /*2b40*/  HMMA.16816.F32 R36, R8.reuse, R20, RZ ;  /* 0x000000140824723c */ /* 0x060fec00000018ff */
[C---:B------:R-:W-:Y:S06]  /*2b50*/  HMMA.16816.F32 R72, R8.reuse, R34, RZ ;  /* 0x000000220848723c */ /* 0x040fec00000018ff */
[C---:B------:R-:W-:Y:S06]  /*2b60*/  HMMA.16816.F32 R64, R8.reuse, R30, RZ ;  /* 0x0000001e0840723c */ /* 0x040fec00000018ff */
[C---:B------:R-:W-:Y:S06]  /*2b70*/  HMMA.16816.F32 R56, R8.reuse, R26, RZ ;  /* 0x0000001a0838723c */ /* 0x040fec00000018ff */
[----:B------:R-:W-:Y:S06]  /*2b80*/  HMMA.16816.F32 R8, R8, R22, RZ ;  /* 0x000000160808723c */ /* 0x000fec00000018ff */
[C---:B--2---:R-:W-:Y:S06]  /*2b90*/  HMMA.16816.F32 R112, R4.reuse, R40, R76 ;  /* 0x000000280470723c */ /* 0x044fec000000184c */
        /* <DEDUP_REMOVED lines=11> */
[----:B------:R-:W1:Y:S04]  /*2c50*/  LDSM.16.M88.4 R4, [R205+0x3000] ;  /* 0x00300000cd04783b */ /* 0x000e680000000200 */
[----:B------:R-:W-:Y:S01]  /*2c60*/  LDSM.16.M88.4 R8, [R205+0x2000] ;  /* 0x00200000cd08783b */ /* 0x000fe20000000200 */
[C---:B------:R-:W-:Y:S06]  /*2c70*/  HMMA.16816.F32 R84, R12.reuse, R32, RZ ;  /* 0x000000200c54723c */ /* 0x040fec00000018ff */
[C---:B------:R-:W-:Y:S01]  /*2c80*/  HMMA.16816.F32 R120, R12.reuse, R34, RZ ;  /* 0x000000220c78723c */ /* 0x040fe200000018ff */
[----:B------:R-:W-:Y:S05]  /*2c90*/  LDSM.16.M88.4 R32, [R193+0x7400] ;  /* 0x00740000c120783b */ /* 0x000fea0000000200 */
[C---:B------:R-:W-:Y:S06]  /*2ca0*/  HMMA.16816.F32 R80, R12.reuse, R28, RZ ;  /* 0x0000001c0c50723c */ /* 0x040fec00000018ff */
[C---:B------:R-:W-:Y:S06]  /*2cb0*/  HMMA.16816.F32 R88, R12.reuse, R24, RZ ;  /* 0x000000180c58723c */ /* 0x040fec00000018ff */
[C---:B------:R-:W-:Y:S06]  /*2cc0*/  HMMA.16816.F32 R128, R12.reuse, R26, RZ ;  /* 0x0000001a0c80723c */ /* 0x040fec00000018ff */
[C---:B------:R-:W-:Y:S06]  /*2cd0*/  HMMA.16816.F32 R24, R12.reuse, R20, RZ ;  /* 0x000000140c18723c */ /* 0x040fec00000018ff */
[C---:B------:R-:W-:Y:S01]  /*2ce0*/  HMMA.16816.F32 R132, R12.reuse, R30, RZ ;  /* 0x0000001e0c84723c */ /* 0x040fe200000018ff */
[----:B------:R-:W2:Y:S05]  /*2cf0*/  LDSM.16.M88.4 R28, [R193+0x7800] ;  /* 0x00780000c11c783b */ /* 0x000eaa0000000200 */
[----:B------:R-:W-:Y:S01]  /*2d00*/  HMMA.16816.F32 R116, R12, R22, RZ ;  /* 0x000000160c74723c */ /* 0x000fe200000018ff */
[----:B------:R-:W4:Y:S04]  /*2d10*/  LDSM.16.M88.4 R12, [R193+0x7c00] ;  /* 0x007c0000c10c783b */ /* 0x000f280000000200 */
[----:B------:R-:W5:Y:S01]  /*2d20*/  LDSM.16.M88.4 R20, [R206+0x3000] ;  /* 0x00300000ce14783b */ /* 0x000f620000000200 */
[C---:B---3--:R-:W-:Y:S06]  /*2d30*/  HMMA.16816.F32 R92, R16.reuse, R40, R84 ;  /* 0x00000028105c723c */ /* 0x048fec0000001854 */
[C---:B------:R-:W-:Y:S06]  /*2d40*/  HMMA.16816.F32 R84, R16.reuse, R44, R80 ;  /* 0x0000002c1054723c */ /* 0x040fec0000001850 */
[C---:B------:R-:W-:Y:S06]  /*2d50*/  HMMA.16816.F32 R76, R16.reuse, R42, R120 ;  /* 0x0000002a104c723c */ /* 0x040fec0000001878 */
[C---:B------:R-:W-:Y:S01]  /*2d60*/  HMMA.16816.F32 R80, R16.reuse, R52, R24 ;  /* 0x000000341050723c */ /* 0x040fe20000001818 */
[----:B------:R-:W-:Y:S05]  /*2d70*/  LDSM.16.M88.4 R24, [R206+0x2000] ;  /* 0x00200000ce18783b */ /* 0x000fea0000000200 */
[C---:B------:R-:W-:Y:S06]  /*2d80*/  HMMA.16816.F32 R136, R16.reuse, R48, R88 ;  /* 0x000000301088723c */ /* 0x040fec0000001858 */
[C---:B------:R-:W-:Y:S01]  /*2d90*/  HMMA.16816.F32 R72, R16.reuse, R46, R132 ;  /* 0x0000002e1048723c */ /* 0x040fe20000001884 */
[----:B------:R-:W3:Y:S05]  /*2da0*/  LDSM.16.M88.4 R44, [R195+0x7800] ;  /* 0x00780000c32c783b */ /* 0x000eea0000000200 */
[C---:B------:R-:W-:Y:S06]  /*2db0*/  HMMA.16816.F32 R68, R16.reuse, R50, R128 ;  /* 0x000000321044723c */ /* 0x040fec0000001880 */
[----:B------:R-:W-:Y:S06]  /*2dc0*/  HMMA.16816.F32 R48, R16, R54, R116 ;  /* 0x000000361030723c */ /* 0x000fec0000001874 */
[C---:B-1----:R-:W-:Y:S06]  /*2dd0*/  HMMA.16816.F32 R40, R4.reuse, R36, R112 ;  /* 0x000000240428723c */ /* 0x042fec0000001870 */
[C---:B------:R-:W-:Y:S06]  /*2de0*/  HMMA.16816.F32 R16, R4.reuse, R38, R100 ;  /* 0x000000260410723c */ /* 0x040fec0000001864 */
[C---:B--2---:R-:W-:Y:S06]  /*2df0*/  HMMA.16816.F32 R112, R4.reuse, R30, R108 ;  /* 0x0000001e0470723c */ /* 0x044fec000000186c */
[C---:B----4-:R-:W-:Y:S06]  /*2e00*/  HMMA.16816.F32 R108, R4.reuse, R14, R96 ;  /* 0x0000000e046c723c */ /* 0x050fec0000001860 */
[----:B------:R-:W-:Y:S06]  /*2e10*/  HMMA.16816.F32 R104, R4, R32, R104 ;  /* 0x000000200468723c */ /* 0x000fec0000001868 */
[----:B------:R-:W-:Y:S06]  /*2e20*/  HMMA.16816.F32 R96, R8, R36, R92 ;  /* 0x000000240860723c */ /* 0x000fec000000185c */
[C---:B------:R-:W-:Y:S06]  /*2e30*/  HMMA.16816.F32 R120, R4.reuse, R28, R144 ;  /* 0x0000001c0478723c */ /* 0x040fec0000001890 */
[C---:B------:R-:W-:Y:S06]  /*2e40*/  HMMA.16816.F32 R116, R4.reuse, R12, R140 ;  /* 0x0000000c0474723c */ /* 0x040fec000000188c */
[----:B------:R-:W-:Y:S06]  /*2e50*/  HMMA.16816.F32 R100, R4, R34, R124 ;  /* 0x000000220464723c */ /* 0x000fec000000187c */
[C---:B------:R-:W-:Y:S01]  /*2e60*/  HMMA.16816.F32 R92, R8.reuse, R38, R76 ;  /* 0x00000026085c723c */ /* 0x040fe2000000184c */
[----:B------:R-:W-:Y:S05]  /*2e70*/  LDSM.16.M88.4 R36, [R193+0x8000] ;  /* 0x00800000c124783b */ /* 0x000fea0000000200 */
        /* <DEDUP_REMOVED lines=10> */
[C---:B-----5:R-:W-:Y:S03]  /*2f20*/  HMMA.16816.F32 R76, R20.reuse, R60, R40 ;  /* 0x0000003c144c723c */ /* 0x060fe60000001828 */
[----:B------:R-:W2:Y:S03]  /*2f30*/  LDSM.16.M88.4 R40, [R193+0x8c00] ;  /* 0x008c0000c128783b */ /* 0x000ea60000000200 */
[C---:B------:R-:W-:Y:S01]  /*2f40*/  HMMA.16816.F32 R72, R20.reuse, R62, R16 ;  /* 0x0000003e1448723c */ /* 0x040fe20000001810 */
[----:B------:R-:W4:Y:S05]  /*2f50*/  LDSM.16.M88.4 R16, [R205+0x4000] ;  /* 0x00400000cd10783b */ /* 0x000f2a0000000200 */
[C---:B------:R-:W-:Y:S06]  /*2f60*/  HMMA.16816.F32 R68, R20.reuse, R56, R104 ;  /* 0x000000381444723c */ /* 0x040fec0000001868 */
[C---:B------:R-:W-:Y:S06]  /*2f70*/  HMMA.16816.F32 R100, R20.reuse, R58, R100 ;  /* 0x0000003a1464723c */ /* 0x040fec0000001864 */
[C---:B------:R-:W-:Y:S06]  /*2f80*/  HMMA.16816.F32 R144, R20.reuse, R64, R116 ;  /* 0x000000401490723c */ /* 0x040fec0000001874 */
[C---:B---3--:R-:W-:Y:S06]  /*2f90*/  HMMA.16816.F32 R140, R20.reuse, R44, R120 ;  /* 0x0000002c148c723c */ /* 0x048fec0000001878 */
[C---:B------:R-:W-:Y:S06]  /*2fa0*/  HMMA.16816.F32 R136, R20.reuse, R46, R112 ;  /* 0x0000002e1488723c */ /* 0x040fec0000001870 */
[----:B------:R-:W-:Y:S01]  /*2fb0*/  HMMA.16816.F32 R132, R20, R66, R108 ;  /* 0x000000421484723c */ /* 0x000fe2000000186c */
[----:B------:R-:W-:Y:S05]  /*2fc0*/  LDSM.16.M88.4 R20, [R195+0x8c00] ;  /* 0x008c0000c314783b */ /* 0x000fea0000000200 */
[C---:B------:R-:W-:Y:S06]  /*2fd0*/  HMMA.16816.F32 R128, R24.reuse, R60, R96 ;  /* 0x0000003c1880723c */ /* 0x040fec0000001860 */
[C---:B------:R-:W-:Y:S06]  /*2fe0*/  HMMA.16816.F32 R124, R24.reuse, R62, R92 ;  /* 0x0000003e187c723c */ /* 0x040fec000000185c */
[C---:B------:R-:W-:Y:S06]  /*2ff0*/  HMMA.16816.F32 R104, R24.reuse, R64, R80 ;  /* 0x000000401868723c */ /* 0x040fec0000001850 */
[C---:B------:R-:W-:Y:S06]  /*3000*/  HMMA.16816.F32 R120, R24.reuse, R56, R88 ;  /* 0x000000381878723c */ /* 0x040fec0000001858 */
[C---:B------:R-:W-:Y:S06]  /*3010*/  HMMA.16816.F32 R116, R24.reuse, R58, R84 ;  /* 0x0000003a1874723c */ /* 0x040fec0000001854 */
[C---:B------:R-:W-:Y:S01]  /*3020*/  HMMA.16816.F32 R112, R24.reuse, R44, R52 ;  /* 0x0000002c1870723c */ /* 0x040fe20000001834 */
[----:B------:R-:W-:Y:S05]  /*3030*/  LDSM.16.M88.4 R52, [R195+0x8000] ;  /* 0x00800000c334783b */ /* 0x000fea0000000200 */
[C---:B------:R-:W-:Y:S01]  /*3040*/  HMMA.16816.F32 R108, R24.reuse, R46, R4 ;  /* 0x0000002e186c723c */ /* 0x040fe20000001804 */
[----:B------:R-:W3:Y:S04]  /*3050*/  LDSM.16.M88.4 R4, [R206+0x5000] ;  /* 0x00500000ce04783b */ /* 0x000ee80000000200 */
[----:B------:R-:W-:Y:S01]  /*3060*/  LDSM.16.M88.4 R44, [R195+0x8800] ;  /* 0x00880000c32c783b */ /* 0x000fe20000000200 */
[----:B------:R-:W-:Y:S03]  /*3070*/  HMMA.16816.F32 R96, R24, R66, R8 ;  /* 0x000000421860723c */ /* 0x000fe60000001808 */
[----:B------:R-:W5:Y:S01]  /*3080*/  LDSM.16.M88.4 R8, [R206+0x4000] ;  /* 0x00400000ce08783b */ /* 0x000f620000000200 */
[----:B------:R-:W-:-:S04]  /*3090*/  DEPBAR.LE SB0, 0x0 ;  /* 0x000080000000791a */ /* 0x000fc80000000000 */
        /* <DEDUP_REMOVED lines=17> */
[----:B------:R-:W-:Y:S06]  /*31b0*/  HMMA.16816.F32 R88, R4, R54, R88 ;  /* 0x000000360458723c */ /* 0x000fec0000001858 */
[C---:B-----5:R-:W-:Y:S06]  /*31c0*/  HMMA.16816.F32 R60, R8.reuse, R52, R60 ;  /* 0x00000034083c723c */ /* 0x060fec000000183c */
[C---:B------:R-:W-:Y:S06]  /*31d0*/  HMMA.16816.F32 R56, R8.reuse, R54, R56 ;  /* 0x000000360838723c */ /* 0x040fec0000001838 */
[----:B------:R-:W-:Y:S06]  /*31e0*/  HMMA.16816.F32 R52, R8, R20, R12 ;  /* 0x000000140834723c */ /* 0x000fec000000180c */
[----:B------:R-:W-:Y:S01]  /*31f0*/  HMMA.16816.F32 R84, R4, R48, R84 ;  /* 0x000000300454723c */ /* 0x000fe20000001854 */
[----:B------:R-:W-:-:S04]  /*3200*/  LEA.HI R14, R3, R148, RZ, 0x2 ;  /* 0x00000094030e7211 */ /* 0x000fc800078f10ff */
[----:B------:R-:W-:Y:S01]  /*3210*/  SHF.R.S32.HI R3, RZ, 0x2, R14 ;  /* 0x00000002ff037819 */ /* 0x000fe2000001140e */
[----:B------:R-:W-:Y:S04]  /*3220*/  HMMA.16816.F32 R80, R4, R50, R80 ;  /* 0x000000320450723c */ /* 0x000fe80000001850 */
[----:B------:R-:W-:Y:S02]  /*3230*/  IMAD R15, R0, 0x10, R3 ;  /* 0x00000010000f7824 */ /* 0x000fe400078e0203 */
[----:B------:R-:W-:Y:S06]  /*3240*/  HMMA.16816.F32 R36, R8, R48, R36 ;  /* 0x000000300824723c */ /* 0x000fec0000001824 */
[----:B------:R-:W-:Y:S06]  /*3250*/  HMMA.16816.F32 R96, R4, R22, R64 ;  /* 0x000000160460723c */ /* 0x000fec0000001840 */
[----:B------:R-:W-:Y:S06]  /*3260*/  HMMA.16816.F32 R48, R8, R50, R32 ;  /* 0x000000320830723c */ /* 0x000fec0000001820 */
[C---:B------:R-:W-:Y:S06]  /*3270*/  HMMA.16816.F32 R76, R4.reuse, R44, R76 ;  /* 0x0000002c044c723c */ /* 0x040fec000000184c */
[----:B------:R-:W-:Y:S06]  /*3280*/  HMMA.16816.F32 R104, R4, R46, R72 ;  /* 0x0000002e0468723c */ /* 0x000fec0000001848 */
[C---:B------:R-:W-:Y:S06]  /*3290*/  HMMA.16816.F32 R32, R8.reuse, R44, R24 ;  /* 0x0000002c0820723c */ /* 0x040fec0000001818 */
[----:B------:R-:W-:Y:S06]  /*32a0*/  HMMA.16816.F32 R64, R8, R46, R28 ;  /* 0x0000002e0840723c */ /* 0x000fec000000181c */
[----:B------:R-:W-:Y:S06]  /*32b0*/  HMMA.16816.F32 R100, R4, R20, R68 ;  /* 0x000000140464723c */ /* 0x000fec0000001844 */
[----:B------:R-:W-:Y:S01]  /*32c0*/  HMMA.16816.F32 R44, R8, R22, R16 ;  /* 0x00000016082c723c */ /* 0x000fe20000001810 */
[----:B------:R-:W-:Y:S06]  /*32d0*/  BAR.SYNC.DEFER_BLOCKING 0x0 ;  /* 0x0000000000007b1d */ /* 0x000fec0000010000 */
[----:B------:R-:W-:-:S02]  /*32e0*/  NOP ;  /* 0x0000000000007918 */ /* 0x000fc40000000000 */
[----:B------:R-:W-:-:S15]  /*32f0*/  @!P0 BRA `(.L_x_584) ;  /* 0x0000000400088947 */ /* 0x000fde0003800000 */
        /* <DEDUP_REMOVED lines=64> */
.L_x_586:
[----:B------:R-:W-:Y:S05]  /*3700*/  BSYNC B0 ;  /* 0x0000000000007941 */ /* 0x000fea0003800000 */
.L_x_585:
[----:B------:R-:W0:Y:S02]  /*3710*/  LDGDEPBAR ;  /* 0x00000000000079af */ /* 0x000e240000000000 */
.L_x_584:
[----:B-12---:R-:W-:Y:S01]  /*3720*/  IMAD.SHL.U32 R4, R153, 0x2, RZ ;  /* 0x0000000299047824 */ /* 0x006fe200078e00ff */
[----:B------:R-:W-:Y:S01]  /*3730*/  LOP3.LUT R0, R14, 0x7ffffffc, RZ, 0xc0, !PT ;  /* 0x7ffffffc0e007812 */ /* 0x000fe200078ec0ff */
[----:B------:R-:W-:Y:S01]  /*3740*/  IMAD.U32 R3, RZ, RZ, UR17 ;  /* 0x00000011ff037e24 */ /* 0x000fe2000f8e00ff */
[----:B------:R1:W-:Y:S01]  /*3750*/  STL [R1+0x190], R207 ;  /* 0x000190cf01007387 */ /* 0x0003e20000100800 */
[----:B------:R-:W-:Y:S01]  /*3760*/  IMAD R5, R152, 0x20, R150 ;  /* 0x0000002098057824 */ /* 0x000fe200078e0296 */
[----:B------:R-:W-:Y:S01]  /*3770*/  LOP3.LUT R4, R4, 0x6, RZ, 0xc0, !PT ;  /* 0x0000000604047812 */ /* 0x000fe200078ec0ff */
[----:B------:R-:W-:Y:S01]  /*3780*/  IMAD.IADD R0, R148, 0x1, -R0 ;  /* 0x0000000194007824 */ /* 0x000fe200078e0a00 */
[----:B------:R-:W-:Y:S01]  /*3790*/  USHF.L.U32 UR17, UR17, 0x1, URZ ;  /* 0x0000000111117899 */ /* 0x000fe2000800063f */
[----:B------:R-:W-:Y:S01]  /*37a0*/  IMAD.U32 R6, RZ, RZ, UR14 ;  /* 0x0000000eff067e24 */ /* 0x000fe2000f8e00ff */
[----:B------:R-:W-:Y:S01]  /*37b0*/  STL [R1+0x18c], R206 ;  /* 0x00018cce01007387 */ /* 0x000fe20000100800 */
[----:B------:R-:W-:Y:S01]  /*37c0*/  IMAD R3, R3, 0x40, R4 ;  /* 0x0000004003037824 */ /* 0x000fe200078e0204 */
[----:B------:R-:W-:Y:S01]  /*37d0*/  UIADD3 UR8, UR17, 0x1, URZ ;  /* 0x0000000111087890 */ /* 0x000fe2000fffe03f */
[----:B------:R-:W-:Y:S01]  /*37e0*/  IMAD.SHL.U32 R4, R0, 0x2, RZ ;  /* 0x0000000200047824 */ /* 0x000fe200078e00ff */
[----:B------:R-:W-:Y:S01]  /*37f0*/  STL [R1+0x188], R205 ;  /* 0x000188cd01007387 */ /* 0x000fe20000100800 */
[----:B------:R-:W-:Y:S01]  /*3800*/  IMAD.IADD R0, R149, 0x1, R5 ;  /* 0x0000000195007824 */ /* 0x000fe200078e0205 */
[C---:B------:R-:W-:Y:S01]  /*3810*/  ISETP.GE.AND P4, PT, R3.reuse, UR23, PT ;  /* 0x0000001703007c0c */ /* 0x040fe2000bf86270 */
[C---:B------:R-:W-:Y:S01]  /*3820*/  VIADD R5, R3.reuse, 0x1 ;  /* 0x0000000103057836 */ /* 0x040fe20000000000 */
[----:B------:R-:W-:Y:S01]  /*3830*/  ULOP3.LUT UR8, UR8, UR25, URZ, 0x3c, !UPT ;  /* 0x0000001908087292 */ /* 0x000fe2000f8e3c3f */
[C---:B------:R-:W-:Y:S01]  /*3840*/  VIADD R7, R3.reuse, 0x8 ;  /* 0x0000000803077836 */ /* 0x040fe20000000000 */
[----:B------:R-:W-:Y:S01]  /*3850*/  FSEL R69, R94, -INF , !P4 ;  /* 0xff8000005e457808 */ /* 0x000fe20006000000 */
[----:B------:R-:W-:Y:S01]  /*3860*/  IMAD R8, R6, 0x8, R154 ;  /* 0x0000000806087824 */ /* 0x000fe200078e029a */
[----:B------:R-:W-:Y:S01]  /*3870*/  FSEL R68, R92, -INF , !P4 ;  /* 0xff8000005c447808 */ /* 0x000fe20006000000 */
[----:B------:R-:W-:Y:S01]  /*3880*/  VIADD R6, R3, 0x9 ;  /* 0x0000000903067836 */ /* 0x000fe20000000000 */
[----:B------:R-:W-:Y:S01]  /*3890*/  FSEL R30, R62, -INF , !P4 ;  /* 0xff8000003e1e7808 */ /* 0x000fe20006000000 */
[----:B------:R-:W-:Y:S01]  /*38a0*/  STL [R1+0x184], R195 ;  /* 0x000184c301007387 */ /* 0x000fe20000100800 */
[----:B------:R-:W-:Y:S01]  /*38b0*/  FSEL R19, R60, -INF , !P4 ;  /* 0xff8000003c137808 */ /* 0x000fe20006000000 */
[----:B------:R-:W-:Y:S01]  /*38c0*/  IMAD.WIDE.U32 R10, R8, -0x326172a9, RZ ;  /* 0xcd9e8d57080a7825 */ /* 0x000fe200078e00ff */
[----:B------:R-:W-:Y:S01]  /*38d0*/  ISETP.GE.AND P3, PT, R5, UR23, PT ;  /* 0x0000001705007c0c */ /* 0x000fe2000bf66270 */
[----:B------:R-:W-:Y:S01]  /*38e0*/  STL [R1+0x180], R193 ;  /* 0x000180c101007387 */ /* 0x000fe20000100800 */
[----:B------:R-:W-:Y:S01]  /*38f0*/  ISETP.GE.AND P2, PT, R7, UR23, PT ;  /* 0x0000001707007c0c */ /* 0x000fe2000bf46270 */
[----:B-1----:R-:W-:Y:S01]  /*3900*/  IMAD R207, R15, UR19, R4 ;  /* 0x000000130fcf7c24 */ /* 0x002fe2000f8e0204 */
[----:B------:R-:W-:Y:S01]  /*3910*/  FSEL R62, R95, -INF , !P3 ;  /* 0xff8000005f3e7808 */ /* 0x000fe20005800000 */
[----:B------:R-:W-:Y:S01]  /*3920*/  VIADD R4, R3, 0x11 ;  /* 0x0000001103047836 */ /* 0x000fe20000000000 */
[----:B------:R-:W-:Y:S01]  /*3930*/  FSEL R60, R93, -INF , !P3 ;  /* 0xff8000005d3c7808 */ /* 0x000fe20005800000 */
[----:B------:R-:W-:Y:S01]  /*3940*/  VIADD R5, R3, 0x10 ;  /* 0x0000001003057836 */ /* 0x000fe20000000000 */
[----:B------:R-:W-:Y:S01]  /*3950*/  FSEL R31, R63, -INF , !P3 ;  /* 0xff8000003f1f7808 */ /* 0x000fe20005800000 */
[----:B------:R-:W-:Y:S01]  /*3960*/  IMAD.WIDE.U32 R14, R158, -0x2daee0ad, RZ ;  /* 0xd2511f539e0e7825 */ /* 0x000fe200078e00ff */
[----:B------:R-:W-:Y:S01]  /*3970*/  ISETP.GE.AND P5, PT, R4, UR23, PT ;  /* 0x0000001704007c0c */ /* 0x000fe2000bfa6270 */
[----:B------:R-:W-:Y:S01]  /*3980*/  STL [R1+0x17c], R177 ;  /* 0x00017cb101007387 */ /* 0x000fe20000100800 */
[----:B------:R-:W-:Y:S01]  /*3990*/  FSEL R20, R61, -INF , !P3 ;  /* 0xff8000003d147808 */ /* 0x000fe20005800000 */
[C---:B------:R-:W-:Y:S01]  /*39a0*/  VIADD R4, R3.reuse, 0x18 ;  /* 0x0000001803047836 */ /* 0x040fe20000000000 */
[----:B------:R-:W-:Y:S01]  /*39b0*/  FSEL R63, R90, -INF , !P2 ;  /* 0xff8000005a3f7808 */ /* 0x000fe20005000000 */
[----:B------:R-:W-:Y:S01]  /*39c0*/  STL [R1+0x178], R176 ;  /* 0x000178b001007387 */ /* 0x000fe20000100800 */
[----:B------:R-:W-:Y:S01]  /*39d0*/  FSEL R61, R88, -INF , !P2 ;  /* 0xff800000583d7808 */ /* 0x000fe20005000000 */
[----:B------:R-:W-:Y:S01]  /*39e0*/  ULOP3.LUT UR7, UR17, UR25, URZ, 0x3c, !UPT ;  /* 0x0000001911077292 */ /* 0x000fe2000f8e3c3f */
[----:B------:R-:W-:Y:S01]  /*39f0*/  ISETP.GE.AND P4, PT, R4, UR23, PT ;  /* 0x0000001704007c0c */ /* 0x000fe2000bf86270 */
[C---:B------:R-:W-:Y:S01]  /*3a00*/  VIADD R4, R3.reuse, 0x19 ;  /* 0x0000001903047836 */ /* 0x040fe20000000000 */
[----:B------:R-:W-:Y:S01]  /*3a10*/  FSEL R40, R58, -INF , !P2 ;  /* 0xff8000003a287808 */ /* 0x000fe20005000000 */
[----:B------:R1:W-:Y:S01]  /*3a20*/  STL [R1+0x34], R8 ;  /* 0x0000340801007387 */ /* 0x0003e20000100800 */
[----:B------:R-:W-:Y:S01]  /*3a30*/  FSEL R23, R56, -INF , !P2 ;  /* 0xff80000038177808 */ /* 0x000fe20005000000 */
[----:B------:R-:W-:Y:S01]  /*3a40*/  UIADD3 UR6, UR24, -0x61c88647, URZ ;  /* 0x9e3779b918067890 */ /* 0x000fe2000fffe03f */
[----:B------:R-:W-:Y:S01]  /*3a50*/  ISETP.GE.AND P3, PT, R4, UR23, PT ;  /* 0x0000001704007c0c */ /* 0x000fe2000bf66270 */
[----:B------:R-:W-:Y:S01]  /*3a60*/  VIADD R4, R3, 0x20 ;  /* 0x0000002003047836 */ /* 0x000fe20000000000 */
[----:B------:R-:W-:Y:S01]  /*3a70*/  ISETP.GE.AND P1, PT, R6, UR23, PT ;  /* 0x0000001706007c0c */ /* 0x000fe2000bf26270 */
[----:B------:R-:W-:Y:S01]  /*3a80*/  ULDC UR28, c[0x0][0x2ec] ;  /* 0x0000bb00001c7ab9 */ /* 0x000fe20000000800 */
[----:B------:R-:W-:Y:S01]  /*3a90*/  ISETP.GE.AND P6, PT, R5, UR23, PT ;  /* 0x0000001705007c0c */ /* 0x000fe2000bfc6270 */
[C---:B------:R-:W-:Y:S01]  /*3aa0*/  VIADD R5, R3.reuse, 0x38 ;  /* 0x0000003803057836 */ /* 0x040fe20000000000 */
[----:B------:R-:W-:Y:S01]  /*3ab0*/  ISETP.GE.AND P2, PT, R4, UR23, PT ;  /* 0x0000001704007c0c */ /* 0x000fe2000bf46270 */
[----:B------:R-:W-:Y:S01]  /*3ac0*/  VIADD R4, R3, 0x21 ;  /* 0x0000002103047836 */ /* 0x000fe20000000000 */
[----:B------:R-:W-:Y:S01]  /*3ad0*/  FSEL R70, R91, -INF , !P1 ;  /* 0xff8000005b467808 */ /* 0x000fe20004800000 */
[----:B------:R-:W-:Y:S01]  /*3ae0*/  UIADD3 UR16, UR25, 0x32370b8f, URZ ;  /* 0x32370b8f19107890 */ /* 0x000fe2000fffe03f */
[----:B------:R-:W-:Y:S01]  /*3af0*/  FSEL R56, R89, -INF , !P1 ;  /* 0xff80000059387808 */ /* 0x000fe20004800000 */
[----:B------:R-:W-:Y:S01]  /*3b00*/  UIADD3 UR17, UR24, -0x255992d5, URZ ;  /* 0xdaa66d2b18117890 */ /* 0x000fe2000fffe03f */
[----:B------:R-:W-:Y:S01]  /*3b10*/  FSEL R41, R59, -INF , !P1 ;  /* 0xff8000003b297808 */ /* 0x000fe20004800000 */
[----:B------:R-:W-:Y:S01]  /*3b20*/  UIADD3 UR9, UR24, 0x78dde6e4, URZ ;  /* 0x78dde6e418097890 */ /* 0x000fe2000fffe03f */
[----:B------:R-:W-:Y:S01]  /*3b30*/  FSEL R24, R57, -INF , !P1 ;  /* 0xff80000039187808 */ /* 0x000fe20004800000 */
[----:B------:R-:W-:Y:S01]  /*3b40*/  UIADD3 UR26, UR25, 0x646e171e, URZ ;  /* 0x646e171e191a7890 */ /* 0x000fe2000fffe03f */
[----:B------:R-:W-:Y:S01]  /*3b50*/  ISETP.GE.AND P1, PT, R4, UR23, PT ;  /* 0x0000001704007c0c */ /* 0x000fe2000bf26270 */
[----:B------:R-:W-:Y:S01]  /*3b60*/  VIADD R4, R3, 0x28 ;  /* 0x0000002803047836 */ /* 0x000fe20000000000 */
[----:B------:R-:W-:Y:S01]  /*3b70*/  FSEL R75, R86, -INF , !P6 ;  /* 0xff800000564b7808 */ /* 0x000fe20007000000 */
[----:B------:R-:W-:Y:S01]  /*3b80*/  UIADD3 UR27, UR24, -0x4ab325aa, URZ ;  /* 0xb54cda56181b7890 */ /* 0x000fe2000fffe03f */
[----:B------:R-:W-:-:S02]  /*3b90*/  FSEL R57, R84, -INF , !P6 ;  /* 0xff80000054397808 */ /* 0x000fc40007000000 */
[----:B------:R-:W-:Y:S02]  /*3ba0*/  FSEL R38, R38, -INF , !P6 ;  /* 0xff80000026267808 */ /* 0x000fe40007000000 */
[----:B------:R-:W-:Y:S02]  /*3bb0*/  FSEL R25, R36, -INF , !P6 ;  /* 0xff80000024197808 */ /* 0x000fe40007000000 */
[----:B------:R-:W-:Y:S01]  /*3bc0*/  ISETP.GE.AND P6, PT, R4, UR23, PT ;  /* 0x0000001704007c0c */ /* 0x000fe2000bfc6270 */
[----:B------:R-:W-:Y:S01]  /*3bd0*/  VIADD R4, R3, 0x29 ;  /* 0x0000002903047836 */ /* 0x000fe20000000000 */
[----:B------:R-:W-:Y:S02]  /*3be0*/  FSEL R74, R87, -INF , !P5 ;  /* 0xff800000574a7808 */ /* 0x000fe40006800000 */
[----:B------:R-:W-:Y:S02]  /*3bf0*/  FSEL R58, R85, -INF , !P5 ;  /* 0xff800000553a7808 */ /* 0x000fe40006800000 */
[----:B------:R-:W-:-:S02]  /*3c00*/  FSEL R39, R39, -INF , !P5 ;  /* 0xff80000027277808 */ /* 0x000fc40006800000 */
[----:B------:R-:W-:Y:S02]  /*3c10*/  FSEL R26, R37, -INF , !P5 ;  /* 0xff800000251a7808 */ /* 0x000fe40006800000 */
[----:B------:R-:W-:Y:S01]  /*3c20*/  ISETP.GE.AND P5, PT, R4, UR23, PT ;  /* 0x0000001704007c0c */ /* 0x000fe2000bfa6270 */
[----:B------:R-:W-:Y:S01]  /*3c30*/  VIADD R4, R3, 0x30 ;  /* 0x0000003003047836 */ /* 0x000fe20000000000 */
[----:B------:R-:W-:Y:S02]  /*3c40*/  FSEL R71, R82, -INF , !P4 ;  /* 0xff80000052477808 */ /* 0x000fe40006000000 */
[----:B------:R-:W-:Y:S02]  /*3c50*/  FSEL R59, R80, -INF , !P4 ;  /* 0xff800000503b7808 */ /* 0x000fe40006000000 */
[----:B------:R-:W-:Y:S02]  /*3c60*/  FSEL R36, R50, -INF , !P4 ;  /* 0xff80000032247808 */ /* 0x000fe40006000000 */
[----:B------:R-:W-:-:S02]  /*3c70*/  FSEL R27, R48, -INF , !P4 ;  /* 0xff800000301b7808 */ /* 0x000fc40006000000 */
[----:B------:R-:W-:Y:S01]  /*3c80*/  ISETP.GE.AND P4, PT, R4, UR23, PT ;  /* 0x0000001704007c0c */ /* 0x000fe2000bf86270 */
[----:B------:R-:W-:Y:S01]  /*3c90*/  VIADD R4, R3, 0x31 ;  /* 0x0000003103047836 */ /* 0x000fe20000000000 */
[----:B------:R-:W-:Y:S02]  /*3ca0*/  FSEL R83, R83, -INF , !P3 ;  /* 0xff80000053537808 */ /* 0x000fe40005800000 */
[----:B------:R-:W-:Y:S02]  /*3cb0*/  FSEL R48, R81, -INF , !P3 ;  /* 0xff80000051307808 */ /* 0x000fe40005800000 */
[----:B------:R-:W-:Y:S02]  /*3cc0*/  FSEL R37, R51, -INF , !P3 ;  /* 0xff80000033257808 */ /* 0x000fe40005800000 */
[----:B------:R-:W-:Y:S02]  /*3cd0*/  FSEL R28, R49, -INF , !P3 ;  /* 0xff800000311c7808 */ /* 0x000fe40005800000 */
[----:B------:R-:W-:-:S02]  /*3ce0*/  ISETP.GE.AND P3, PT, R4, UR23, PT ;  /* 0x0000001704007c0c */ /* 0x000fc4000bf66270 */
[----:B------:R-:W-:Y:S02]  /*3cf0*/  FMNMX.FTZ R4, R19, R20, !PT ;  /* 0x0000001413047209 */ /* 0x000fe40007810000 */
[----:B------:R-:W-:Y:S02]  /*3d00*/  FSEL R173, R78, -INF , !P2 ;  /* 0xff8000004ead7808 */ /* 0x000fe40005000000 */
[----:B------:R-:W-:Y:S02]  /*3d10*/  FMNMX.FTZ R4, R23, R4, !PT ;  /* 0x0000000417047209 */ /* 0x000fe40007810000 */
[----:B------:R-:W-:Y:S02]  /*3d20*/  FSEL R165, R76, -INF , !P2 ;  /* 0xff8000004ca57808 */ /* 0x000fe40005000000 */
[----:B------:R-:W-:Y:S02]  /*3d30*/  FMNMX.FTZ R4, R24, R4, !PT ;  /* 0x0000000418047209 */ /* 0x000fe40007810000 */
[----:B------:R-:W-:-:S02]  /*3d40*/  FSEL R109, R34, -INF , !P2 ;  /* 0xff800000226d7808 */ /* 0x000fc40005000000 */
[----:B------:R-:W-:Y:S02]  /*3d50*/  FMNMX.FTZ R4, R25, R4, !PT ;  /* 0x0000000419047209 */ /* 0x000fe40007810000 */
[----:B------:R-:W-:Y:S02]  /*3d60*/  FSEL R82, R32, -INF , !P2 ;  /* 0xff80000020527808 */ /* 0x000fe40005000000 */
[----:B------:R-:W-:Y:S01]  /*3d70*/  ISETP.GE.AND P2, PT, R5, UR23, PT ;  /* 0x0000001705007c0c */ /* 0x000fe2000bf46270 */
[----:B------:R-:W-:Y:S01]  /*3d80*/  VIADD R5, R3, 0x39 ;  /* 0x0000003903057836 */ /* 0x000fe20000000000 */
[----:B------:R-:W-:Y:S02]  /*3d90*/  FMNMX.FTZ R3, R26, R4, !PT ;  /* 0x000000041a037209 */ /* 0x000fe40007810000 */
[----:B------:R-:W-:Y:S02]  /*3da0*/  FSEL R84, R33, -INF , !P1 ;  /* 0xff80000021547808 */ /* 0x000fe40004800000 */
[----:B------:R-:W-:-:S02]  /*3db0*/  FMNMX.FTZ R3, R27, R3, !PT ;  /* 0x000000031b037209 */ /* 0x000fc40007810000 */
[----:B------:R-:W-:Y:S02]  /*3dc0*/  LOP3.LUT R6, R15, UR8, RZ, 0x3c, !PT ;  /* 0x000000080f067c12 */ /* 0x000fe4000f8e3cff */
[----:B------:R-:W-:Y:S01]  /*3dd0*/  FMNMX.FTZ R4, R28, R3, !PT ;  /* 0x000000031c047209 */ /* 0x000fe20007810000 */
[----:B------:R-:W-:Y:S01]  /*3de0*/  VIADD R3, R8, 0x4 ;  /* 0x0000000408037836 */ /* 0x000fe20000000000 */
[----:B------:R-:W-:Y:S01]  /*3df0*/  FSEL R85, R64, -INF , !P6 ;  /* 0xff80000040557808 */ /* 0x000fe20007000000 */
[----:B-1----:R-:W-:Y:S01]  /*3e00*/  IMAD.WIDE.U32 R8, R6, -0x326172a9, RZ ;  /* 0xcd9e8d5706087825 */ /* 0x002fe200078e00ff */
[----:B------:R-:W-:Y:S02]  /*3e10*/  FMNMX.FTZ R4, R82, R4, !PT ;  /* 0x0000000452047209 */ /* 0x000fe40007810000 */
[----:B------:R-:W-:Y:S01]  /*3e20*/  FSEL R87, R65, -INF , !P5 ;  /* 0xff80000041577808 */ /* 0x000fe20006800000 */
[----:B------:R-:W-:Y:S01]  /*3e30*/  IMAD.WIDE.U32 R12, R3, -0x326172a9, RZ ;  /* 0xcd9e8d57030c7825 */ /* 0x000fe200078e00ff */
[----:B------:R-:W-:-:S02]  /*3e40*/  FMNMX.FTZ R7, R84, R4, !PT ;  /* 0x0000000454077209 */ /* 0x000fc40007810000 */
[----:B------:R-:W-:Y:S02]  /*3e50*/  FSEL R128, R52, -INF , !P4 ;  /* 0xff80000034807808 */ /* 0x000fe40006000000 */
[----:B------:R-:W-:Y:S02]  /*3e60*/  FMNMX.FTZ R6, R85, R7, !PT ;  /* 0x0000000755067209 */ /* 0x000fe40007810000 */
[----:B------:R-:W-:Y:S02]  /*3e70*/  FSEL R172, R79, -INF , !P1 ;  /* 0xff8000004fac7808 */ /* 0x000fe40004800000 */
[----:B------:R-:W-:Y:S02]  /*3e80*/  FMNMX.FTZ R6, R87, R6, !PT ;  /* 0x0000000657067209 */ /* 0x000fe40007810000 */
[----:B------:R-:W-:Y:S02]  /*3e90*/  FSEL R161, R77, -INF , !P1 ;  /* 0xff8000004da17808 */ /* 0x000fe40004800000 */
[----:B------:R-:W-:-:S02]  /*3ea0*/  FSEL R108, R35, -INF , !P1 ;  /* 0xff800000236c7808 */ /* 0x000fc40004800000 */
[----:B------:R-:W-:Y:S01]  /*3eb0*/  ISETP.GE.AND P1, PT, R5, UR23, PT ;  /* 0x0000001705007c0c */ /* 0x000fe2000bf26270 */
[----:B------:R-:W-:Y:S01]  /*3ec0*/  UIADD3 UR23, UR25, 0x76cf5d0a, URZ ;  /* 0x76cf5d0a19177890 */ /* 0x000fe2000fffe03f */
[----:B------:R-:W-:Y:S02]  /*3ed0*/  LOP3.LUT R21, R156, UR24, RZ, 0x3c, !PT ;  /* 0x000000189c157c12 */ /* 0x000fe4000f8e3cff */
[----:B------:R-:W-:Y:S01]  /*3ee0*/  LOP3.LUT R5, R15, UR7, RZ, 0x3c, !PT ;  /* 0x000000070f057c12 */ /* 0x000fe2000f8e3cff */
[----:B------:R-:W-:Y:S01]  /*3ef0*/  UIADD3 UR7, UR25, -0x4498517b, URZ ;  /* 0xbb67ae8519077890 */ /* 0x000fe2000fffe03f */
[----:B------:R-:W-:Y:S01]  /*3f00*/  FSEL R111, R53, -INF , !P3 ;  /* 0xff800000356f7808 */ /* 0x000fe20005800000 */
[----:B------:R-:W-:Y:S01]  /*3f10*/  STL [R1+0x30], R21 ;  /* 0x0000301501007387 */ /* 0x000fe20000100800 */
[----:B------:R-:W-:Y:S01]  /*3f20*/  FMNMX.FTZ R6, R128, R6, !PT ;  /* 0x0000000680067209 */ /* 0x000fe20007810000 */
[----:B------:R-:W-:Y:S01]  /*3f30*/  IMAD.WIDE.U32 R4, R5, -0x326172a9, RZ ;  /* 0xcd9e8d5705047825 */ /* 0x000fe200078e00ff */
[----:B------:R-:W-:Y:S01]  /*3f40*/  LOP3.LUT R7, R15, UR8, RZ, 0x3c, !PT ;  /* 0x000000080f077c12 */ /* 0x000fe2000f8e3cff */
[----:B------:R-:W-:Y:S01]  /*3f50*/  UIADD3 UR8, UR25, -0x126145ec, URZ ;  /* 0xed9eba1419087890 */ /* 0x000fe2000fffe03f */
[----:B------:R-:W-:-:S02]  /*3f60*/  LOP3.LUT R15, R11, R21, RZ, 0x3c, !PT ;  /* 0x000000150b0f7212 */ /* 0x000fc400078e3cff */
[----:B------:R-:W-:Y:S02]  /*3f70*/  FSEL R130, R44, -INF , !P2 ;  /* 0xff8000002c827808 */ /* 0x000fe40005000000 */
[----:B------:R-:W-:Y:S01]  /*3f80*/  FMNMX.FTZ R11, R111, R6, !PT ;  /* 0x000000066f0b7209 */ /* 0x000fe20007810000 */
[----:B------:R-:W-:Y:S01]  /*3f90*/  IMAD.WIDE.U32 R6, R7, -0x326172a9, RZ ;  /* 0xcd9e8d5707067825 */ /* 0x000fe200078e00ff */
[----:B------:R-:W-:Y:S02]  /*3fa0*/  FSEL R129, R45, -INF , !P1 ;  /* 0xff8000002d817808 */ /* 0x000fe40004800000 */
[----:B------:R-:W-:Y:S01]  /*3fb0*/  FMNMX.FTZ R11, R130, R11, !PT ;  /* 0x0000000b820b7209 */ /* 0x000fe20007810000 */
[----:B------:R-:W-:Y:S01]  /*3fc0*/  IMAD.WIDE.U32 R42, R15, -0x2daee0ad, RZ ;  /* 0xd2511f530f2a7825 */ /* 0x000fe200078e00ff */
[----:B------:R-:W-:Y:S02]  /*3fd0*/  LOP3.LUT R16, R13, R21, RZ, 0x3c, !PT ;  /* 0x000000150d107212 */ /* 0x000fe400078e3cff */
[----:B------:R-:W-:-:S02]  /*3fe0*/  LOP3.LUT R18, R5, UR6, R12, 0x96, !PT ;  /* 0x0000000605127c12 */ /* 0x000fc4000f8e960c */
[----:B------:R-:W-:Y:S01]  /*3ff0*/  LOP3.LUT R171, R9, UR6, R12, 0x96, !PT ;  /* 0x0000000609ab7c12 */ /* 0x000fe2000f8e960c */
[----:B------:R-:W-:Y:S01]  /*4000*/  IMAD.WIDE.U32 R12, R3, -0x326172a9, RZ ;  /* 0xcd9e8d57030c7825 */ /* 0x000fe200078e00ff */
[--C-:B------:R-:W-:Y:S02]  /*4010*/  LOP3.LUT R134, R9, UR6, R10.reuse, 0x96, !PT ;  /* 0x0000000609867c12 */ /* 0x100fe4000f8e960a */
[----:B------:R-:W-:Y:S01]  /*4020*/  FMNMX.FTZ R3, R30, R31, !PT ;  /* 0x0000001f1e037209 */ /* 0x000fe20007810000 */
[----:B------:R-:W-:Y:S01]  /*4030*/  IMAD.WIDE.U32 R72, R16, -0x2daee0ad, RZ ;  /* 0xd2511f5310487825 */ /* 0x000fe200078e00ff */
[----:B------:R-:W-:Y:S02]  /*4040*/  FMNMX.FTZ R9, R129, R11, !PT ;  /* 0x0000000b81097209 */ /* 0x000fe40007810000 */
[----:B------:R-:W-:Y:S02]  /*4050*/  LOP3.LUT R17, R5, UR6, R10, 0x96, !PT ;  /* 0x0000000605117c12 */ /* 0x000fe4000f8e960a */
[----:B------:R-:W-:-:S02]  /*4060*/  FMNMX.FTZ R3, R40, R3, !PT ;  /* 0x0000000328037209 */ /* 0x000fc40007810000 */
[----:B------:R-:W-:Y:S02]  /*4070*/  LOP3.LUT R22, R5, UR6, R12, 0x96, !PT ;  /* 0x0000000605167c12 */ /* 0x000fe4000f8e960c */
[----:B------:R-:W1:Y:S01]  /*4080*/  SHFL.BFLY PT, R5, R9, 0x2, 0x1f ;  /* 0x0c401f0009057f89 */ /* 0x000e6200000e0000 */
[----:B------:R-:W-:Y:S02]  /*4090*/  FMNMX.FTZ R3, R41, R3, !PT ;  /* 0x0000000329037209 */ /* 0x000fe40007810000 */
[----:B------:R-:W-:Y:S02]  /*40a0*/  FSEL R158, R104, -INF , !P6 ;  /* 0xff800000689e7808 */ /* 0x000fe40007000000 */
[----:B------:R-:W-:Y:S02]  /*40b0*/  FMNMX.FTZ R3, R38, R3, !PT ;  /* 0x0000000326037209 */ /* 0x000fe40007810000 */
[----:B------:R-:W-:Y:S02]  /*40c0*/  FSEL R78, R66, -INF , !P6 ;  /* 0xff800000424e7808 */ /* 0x000fe40007000000 */
[----:B------:R-:W-:-:S02]  /*40d0*/  FMNMX.FTZ R3, R39, R3, !PT ;  /* 0x0000000327037209 */ /* 0x000fc40007810000 */
[----:B------:R-:W-:Y:S02]  /*40e0*/  LOP3.LUT R181, R7, UR6, R10, 0x96, !PT ;  /* 0x0000000607b57c12 */ /* 0x000fe4000f8e960a */
[----:B------:R-:W-:Y:S02]  /*40f0*/  FMNMX.FTZ R3, R36, R3, !PT ;  /* 0x0000000324037209 */ /* 0x000fe40007810000 */
[----:B------:R-:W-:Y:S02]  /*4100*/  FSEL R79, R67, -INF , !P5 ;  /* 0xff800000434f7808 */ /* 0x000fe40006800000 */
[----:B------:R-:W-:Y:S02]  /*4110*/  FMNMX.FTZ R3, R37, R3, !PT ;  /* 0x0000000325037209 */ /* 0x000fe40007810000 */
[----:B------:R-:W-:Y:S02]  /*4120*/  LOP3.LUT R11, R13, R21, RZ, 0x3c, !PT ;  /* 0x000000150d0b7212 */ /* 0x000fe400078e3cff */
[----:B------:R-:W-:-:S02]  /*4130*/  FMNMX.FTZ R3, R109, R3, !PT ;  /* 0x000000036d037209 */ /* 0x000fc40007810000 */
[----:B------:R-:W-:Y:S01]  /*4140*/  FSEL R80, R54, -INF , !P4 ;  /* 0xff80000036507808 */ /* 0x000fe20006000000 */
[----:B------:R-:W-:Y:S01]  /*4150*/  IMAD.WIDE.U32 R76, R11, -0x2daee0ad, RZ ;  /* 0xd2511f530b4c7825 */ /* 0x000fe200078e00ff */
[----:B-1----:R-:W-:Y:S02]  /*4160*/  FMNMX.FTZ R104, R9, R5, !PT ;  /* 0x0000000509687209 */ /* 0x002fe40007810000 */
[----:B------:R-:W-:Y:S02]  /*4170*/  FMNMX.FTZ R3, R108, R3, !PT ;  /* 0x000000036c037209 */ /* 0x000fe40007810000 */
[----:B------:R-:W-:Y:S01]  /*4180*/  LOP3.LUT R5, R73, UR7, R14, 0x96, !PT ;  /* 0x0000000749057c12 */ /* 0x000fe2000f8e960e */
[----:B------:R-:W1:Y:S01]  /*4190*/  SHFL.BFLY PT, R10, R104, 0x1, 0x1f ;  /* 0x0c201f00680a7f89 */ /* 0x000e6200000e0000 */
[----:B------:R-:W-:Y:S02]  /*41a0*/  FMNMX.FTZ R3, R78, R3, !PT ;  /* 0x000000034e037209 */ /* 0x000fe40007810000 */
[----:B------:R-:W-:Y:S01]  /*41b0*/  FSEL R81, R55, -INF , !P3 ;  /* 0xff80000037517808 */ /* 0x000fe20005800000 */
[----:B------:R-:W-:Y:S01]  /*41c0*/  IMAD.WIDE.U32 R34, R5, -0x326172a9, RZ ;  /* 0xcd9e8d5705227825 */ /* 0x000fe200078e00ff */
[----:B------:R-:W-:-:S02]  /*41d0*/  FMNMX.FTZ R3, R79, R3, !PT ;  /* 0x000000034f037209 */ /* 0x000fc40007810000 */
[----:B------:R-:W-:Y:S01]  /*41e0*/  LOP3.LUT R191, R7, UR6, R12, 0x96, !PT ;  /* 0x0000000607bf7c12 */ /* 0x000fe2000f8e960c */
[----:B------:R-:W-:Y:S01]  /*41f0*/  UIADD3 UR6, UR24, 0x3c6ef372, URZ ;  /* 0x3c6ef37218067890 */ /* 0x000fe2000fffe03f */
[----:B------:R-:W-:Y:S02]  /*4200*/  FMNMX.FTZ R3, R80, R3, !PT ;  /* 0x0000000350037209 */ /* 0x000fe40007810000 */
[--C-:B------:R-:W-:Y:S02]  /*4210*/  LOP3.LUT R7, R43, UR7, R14.reuse, 0x96, !PT ;  /* 0x000000072b077c12 */ /* 0x100fe4000f8e960e */
[----:B------:R-:W-:Y:S02]  /*4220*/  FSEL R95, R46, -INF , !P2 ;  /* 0xff8000002e5f7808 */ /* 0x000fe40005000000 */
[----:B------:R-:W-:Y:S01]  /*4230*/  FMNMX.FTZ R3, R81, R3, !PT ;  /* 0x0000000351037209 */ /* 0x000fe20007810000 */
[----:B------:R-:W-:Y:S01]  /*4240*/  IMAD.WIDE.U32 R32, R7, -0x326172a9, RZ ;  /* 0xcd9e8d5707207825 */ /* 0x000fe200078e00ff */
[----:B------:R-:W-:Y:S01]  /*4250*/  LOP3.LUT R5, R77, UR7, R14, 0x96, !PT ;  /* 0x000000074d057c12 */ /* 0x000fe2000f8e960e */
[----:B------:R-:W-:Y:S01]  /*4260*/  UIADD3 UR7, UR24, 0x1715609d, URZ ;  /* 0x1715609d18077890 */ /* 0x000fe2000fffe03f */
[----:B------:R-:W-:-:S02]  /*4270*/  FSEL R86, R47, -INF , !P1 ;  /* 0xff8000002f567808 */ /* 0x000fc40004800000 */
[----:B------:R-:W-:Y:S01]  /*4280*/  FMNMX.FTZ R3, R95, R3, !PT ;  /* 0x000000035f037209 */ /* 0x000fe20007810000 */
[----:B------:R-:W-:Y:S01]  /*4290*/  IMAD.WIDE.U32 R54, R5, -0x326172a9, RZ ;  /* 0xcd9e8d5705367825 */ /* 0x000fe200078e00ff */
[--C-:B------:R-:W-:Y:S02]  /*42a0*/  LOP3.LUT R156, R33, UR6, R6.reuse, 0x96, !PT ;  /* 0x00000006219c7c12 */ /* 0x100fe4000f8e9606 */
[----:B------:R-:W-:Y:S02]  /*42b0*/  FMNMX.FTZ R12, R86, R3, !PT ;  /* 0x00000003560c7209 */ /* 0x000fe40007810000 */
[----:B------:R-:W-:Y:S02]  /*42c0*/  FMNMX.FTZ R3, R68, R60, !PT ;  /* 0x0000003c44037209 */ /* 0x000fe40007810000 */
[----:B------:R-:W-:Y:S01]  /*42d0*/  LOP3.LUT R183, R55, UR6, R6, 0x96, !PT ;  /* 0x0000000637b77c12 */ /* 0x000fe2000f8e9606 */
[----:B------:R-:W-:Y:S01]  /*42e0*/  IMAD.WIDE.U32 R6, R17, -0x2daee0ad, RZ ;  /* 0xd2511f5311067825 */ /* 0x000fe200078e00ff */
[----:B-1----:R-:W-:-:S02]  /*42f0*/  FMNMX.FTZ R104, R104, R10, !PT ;  /* 0x0000000a68687209 */ /* 0x002fc40007810000 */
[--C-:B------:R-:W-:Y:S01]  /*4300*/  LOP3.LUT R94, R33, UR6, R8.reuse, 0x96, !PT ;  /* 0x00000006215e7c12 */ /* 0x100fe2000f8e9608 */
[----:B------:R-:W-:Y:S01]  /*4310*/  IMAD.WIDE.U32 R10, R18, -0x2daee0ad, RZ ;  /* 0xd2511f53120a7825 */ /* 0x000fe200078e00ff */
[----:B------:R-:W-:Y:S01]  /*4320*/  LOP3.LUT R144, R35, UR6, R8, 0x96, !PT ;  /* 0x0000000623907c12 */ /* 0x000fe2000f8e9608 */
[----:B------:R-:W-:Y:S01]  /*4330*/  STL [R1+0x194], R104 ;  /* 0x0001946801007387 */ /* 0x000fe20000100800 */
[----:B------:R-:W-:Y:S02]  /*4340*/  FSEL R206, R103, -INF , !P3 ;  /* 0xff80000067ce7808 */ /* 0x000fe40005800000 */
[----:B------:R-:W-:Y:S01]  /*4350*/  FMNMX.FTZ R8, R61, R3, !PT ;  /* 0x000000033d087209 */ /* 0x000fe20007810000 */
[----:B------:R-:W1:Y:S01]  /*4360*/  SHFL.BFLY PT, R103, R12, 0x2, 0x1f ;  /* 0x0c401f000c677f89 */ /* 0x000e6200000e0000 */
[----:B------:R-:W-:Y:S01]  /*4370*/  FSEL R220, R99, -INF , !P1 ;  /* 0xff80000063dc7808 */ /* 0x000fe20004800000 */
[----:B------:R-:W-:Y:S01]  /*4380*/  FMUL.FTZ R3, R104, UR28 ;  /* 0x0000001c68037c20 */ /* 0x000fe20008410000 */
[----:B------:R-:W-:-:S02]  /*4390*/  FSEL R214, R97, -INF , !P1 ;  /* 0xff80000061d67808 */ /* 0x000fc40004800000 */
[----:B------:R-:W-:Y:S02]  /*43a0*/  FSETP.NEU.FTZ.AND P1, PT, R104, -INF , PT ;  /* 0xff8000006800780b */ /* 0x000fe40003f3d000 */
[C-C-:B------:R-:W-:Y:S02]  /*43b0*/  LOP3.LUT R13, R7.reuse, UR23, R42.reuse, 0x96, !PT ;  /* 0x00000017070d7c12 */ /* 0x140fe4000f8e962a */
[----:B------:R-:W-:Y:S02]  /*43c0*/  LOP3.LUT R14, R7, UR23, R42, 0x96, !PT ;  /* 0x00000017070e7c12 */ /* 0x000fe4000f8e962a */
[----:B------:R-:W-:Y:S01]  /*43d0*/  FMNMX.FTZ R7, R56, R8, !PT ;  /* 0x0000000838077209 */ /* 0x000fe20007810000 */
[----:B------:R-:W-:Y:S01]  /*43e0*/  IMAD.WIDE.U32 R50, R13, -0x326172a9, RZ ;  /* 0xcd9e8d570d327825 */ /* 0x000fe200078e00ff */
[----:B------:R-:W-:Y:S02]  /*43f0*/  FSEL R29, R3, RZ, P1 ;  /* 0x000000ff031d7208 */ /* 0x000fe40000800000 */
[----:B------:R-:W-:Y:S01]  /*4400*/  FMNMX.FTZ R3, R57, R7, !PT ;  /* 0x0000000739037209 */ /* 0x000fe20007810000 */
[----:B------:R-:W-:Y:S01]  /*4410*/  IMAD.WIDE.U32 R14, R14, -0x326172a9, RZ ;  /* 0xcd9e8d570e0e7825 */ /* 0x000fe200078e00ff */
[----:B------:R-:W-:-:S02]  /*4420*/  LOP3.LUT R9, R35, UR6, R4, 0x96, !PT ;  /* 0x0000000623097c12 */ /* 0x000fc4000f8e9604 */
[----:B------:R-:W-:Y:S02]  /*4430*/  FMNMX.FTZ R3, R58, R3, !PT ;  /* 0x000000033a037209 */ /* 0x000fe40007810000 */
[----:B------:R-:W-:Y:S01]  /*4440*/  LOP3.LUT R5, R33, UR6, R4, 0x96, !PT ;  /* 0x0000000621057c12 */ /* 0x000fe2000f8e9604 */
[----:B------:R-:W-:Y:S01]  /*4450*/  IMAD.WIDE.U32 R8, R9, -0x2daee0ad, RZ ;  /* 0xd2511f5309087825 */ /* 0x000fe200078e00ff */
[----:B------:R-:W-:Y:S01]  /*4460*/  FMNMX.FTZ R3, R59, R3, !PT ;  /* 0x000000033b037209 */ /* 0x000fe20007810000 */
[----:B------:R-:W-:Y:S01]  /*4470*/  UIADD3 UR6, UR25, -0x56f99767, URZ ;  /* 0xa906689919067890 */ /* 0x000fe2000fffe03f */
[----:B------:R-:W-:Y:S01]  /*4480*/  LOP3.LUT R16, R11, UR23, R72, 0x96, !PT ;  /* 0x000000170b107c12 */ /* 0x000fe2000f8e9648 */
[----:B------:R-:W-:Y:S01]  /*4490*/  IMAD.WIDE.U32 R4, R5, -0x2daee0ad, RZ ;  /* 0xd2511f5305047825 */ /* 0x000fe200078e00ff */
[----:B------:R-:W-:Y:S02]  /*44a0*/  FMNMX.FTZ R3, R48, R3, !PT ;  /* 0x0000000330037209 */ /* 0x000fe40007810000 */
[----:B------:R-:W-:Y:S01]  /*44b0*/  LOP3.LUT R43, R9, UR16, R10, 0x96, !PT ;  /* 0x00000010092b7c12 */ /* 0x000fe2000f8e960a */
[----:B------:R-:W-:Y:S01]  /*44c0*/  IMAD.WIDE.U32 R10, R22, -0x2daee0ad, RZ ;  /* 0xd2511f53160a7825 */ /* 0x000fe200078e00ff */
[----:B------:R-:W-:-:S02]  /*44d0*/  FMNMX.FTZ R3, R165, R3, !PT ;  /* 0x00000003a5037209 */ /* 0x000fc40007810000 */
[C-C-:B------:R-:W-:Y:S01]  /*44e0*/  LOP3.LUT R49, R5.reuse, UR16, R6.reuse, 0x96, !PT ;  /* 0x0000001005317c12 */ /* 0x140fe2000f8e9606 */
[----:B------:R-:W-:Y:S01]  /*44f0*/  IMAD.WIDE.U32 R46, R16, -0x326172a9, RZ ;  /* 0xcd9e8d57102e7825 */ /* 0x000fe200078e00ff */
[----:B------:R-:W-:-:S03]  /*4500*/  LOP3.LUT R21, R5, UR16, R6, 0x96, !PT ;  /* 0x0000001005157c12 */ /* 0x000fc6000f8e9606 */
[----:B------:R-:W-:Y:S01]  /*4510*/  FFMA.FTZ R5, R19, UR28, -R29 ;  /* 0x0000001c13057c23 */ /* 0x000fe2000801081d */
[----:B-1----:R-:W-:Y:S02]  /*4520*/  FMNMX.FTZ R103, R12, R103, !PT ;  /* 0x000000670c677209 */ /* 0x002fe40007810000 */
[----:B------:R-:W-:Y:S01]  /*4530*/  FMNMX.FTZ R3, R161, R3, !PT ;  /* 0x00000003a1037209 */ /* 0x000fe20007810000 */
[----:B------:R1:W-:Y:S01]  /*4540*/  MUFU.EX2 R212, R5 ;  /* 0x0000000500d47308 */ /* 0x0003e20000000800 */
[----:B------:R-:W-:Y:S02]  /*4550*/  LOP3.LUT R12, R11, UR23, R76, 0x96, !PT ;  /* 0x000000170b0c7c12 */ /* 0x000fe4000f8e964c */
[----:B------:R-:W2:Y:S01]  /*4560*/  SHFL.BFLY PT, R11, R103, 0x1, 0x1f ;  /* 0x0c201f00670b7f89 */ /* 0x000ea200000e0000 */
[----:B------:R-:W-:Y:S02]  /*4570*/  FSEL R159, R105, -INF , !P5 ;  /* 0xff800000699f7808 */ /* 0x000fe40006800000 */
[----:B------:R-:W-:Y:S01]  /*4580*/  FMNMX.FTZ R3, R158, R3, !PT ;  /* 0x000000039e037209 */ /* 0x000fe20007810000 */
[----:B------:R-:W-:Y:S01]  /*4590*/  IMAD.WIDE.U32 R12, R12, -0x326172a9, RZ ;  /* 0xcd9e8d570c0c7825 */ /* 0x000fe200078e00ff */
[----:B------:R-:W-:-:S02]  /*45a0*/  FSEL R166, R100, -INF , !P4 ;  /* 0xff80000064a67808 */ /* 0x000fc40006000000 */
[----:B------:R-:W-:Y:S02]  /*45b0*/  FMNMX.FTZ R3, R159, R3, !PT ;  /* 0x000000039f037209 */ /* 0x000fe40007810000 */
[--C-:B------:R-:W-:Y:S02]  /*45c0*/  LOP3.LUT R7, R51, UR17, R32.reuse, 0x96, !PT ;  /* 0x0000001133077c12 */ /* 0x100fe4000f8e9620 */
[----:B------:R-:W-:Y:S02]  /*45d0*/  LOP3.LUT R6, R15, UR17, R32, 0x96, !PT ;  /* 0x000000110f067c12 */ /* 0x000fe4000f8e9620 */
[----:B------:R-:W-:Y:S01]  /*45e0*/  FSEL R167, R101, -INF , !P3 ;  /* 0xff80000065a77808 */ /* 0x000fe20005800000 */
[----:B-1----:R-:W-:Y:S01]  /*45f0*/  FFMA.FTZ R5, R20, UR28, -R29 ;  /* 0x0000001c14057c23 */ /* 0x002fe2000801081d */
[----:B------:R-:W-:Y:S01]  /*4600*/  FMNMX.FTZ R3, R166, R3, !PT ;  /* 0x00000003a6037209 */ /* 0x000fe20007810000 */
[----:B------:R-:W-:Y:S01]  /*4610*/  IMAD.WIDE.U32 R52, R7, -0x2daee0ad, RZ ;  /* 0xd2511f5307347825 */ /* 0x000fe200078e00ff */
[----:B------:R-:W-:Y:S01]  /*4620*/  FSEL R215, R96, -INF , !P2 ;  /* 0xff80000060d77808 */ /* 0x000fe20005000000 */
[----:B------:R1:W-:Y:S01]  /*4630*/  MUFU.EX2 R174, R5 ;  /* 0x0000000500ae7308 */ /* 0x0003e20000000800 */
[----:B------:R-:W-:Y:S01]  /*4640*/  FMNMX.FTZ R3, R167, R3, !PT ;  /* 0x00000003a7037209 */ /* 0x000fe20007810000 */
[----:B------:R-:W-:Y:S01]  /*4650*/  IMAD.WIDE.U32 R18, R6, -0x2daee0ad, RZ ;  /* 0xd2511f5306127825 */ /* 0x000fe200078e00ff */
[----:B------:R-:W-:-:S02]  /*4660*/  LOP3.LUT R35, R53, UR8, R4, 0x96, !PT ;  /* 0x0000000835237c12 */ /* 0x000fc4000f8e9604 */
[----:B------:R-:W-:Y:S02]  /*4670*/  LOP3.LUT R6, R47, UR17, R34, 0x96, !PT ;  /* 0x000000112f067c12 */ /* 0x000fe4000f8e9622 */
[----:B------:R-:W-:Y:S02]  /*4680*/  LOP3.LUT R20, R19, UR8, R4, 0x96, !PT ;  /* 0x0000000813147c12 */ /* 0x000fe4000f8e9604 */
[----:B------:R-:W-:Y:S01]  /*4690*/  FMNMX.FTZ R4, R215, R3, !PT ;  /* 0x00000003d7047209 */ /* 0x000fe20007810000 */
[--C-:B------:R-:W-:Y:S01]  /*46a0*/  FFMA.FTZ R3, R26, UR28, -R29.reuse ;  /* 0x0000001c1a037c23 */ /* 0x100fe2000801081d */
[----:B--2---:R-:W-:Y:S01]  /*46b0*/  FMNMX.FTZ R103, R103, R11, !PT ;  /* 0x0000000b67677209 */ /* 0x004fe20007810000 */
[----:B------:R-:W-:Y:S01]  /*46c0*/  IMAD.WIDE.U32 R44, R6, -0x2daee0ad, RZ ;  /* 0xd2511f53062c7825 */ /* 0x000fe200078e00ff */
[----:B------:R-:W-:Y:S01]  /*46d0*/  FMNMX.FTZ R7, R214, R4, !PT ;  /* 0x00000004d6077209 */ /* 0x000fe20007810000 */
[----:B------:R2:W-:Y:S01]  /*46e0*/  MUFU.EX2 R217, R3 ;  /* 0x0000000300d97308 */ /* 0x0005e20000000800 */
[----:B------:R-:W-:Y:S01]  /*46f0*/  FSETP.NEU.FTZ.AND P1, PT, R103, -INF , PT ;  /* 0xff8000006700780b */ /* 0x000fe20003f3d000 */
[--C-:B------:R-:W-:Y:S01]  /*4700*/  FFMA.FTZ R4, R28, UR28, -R29.reuse ;  /* 0x0000001c1c047c23 */ /* 0x100fe2000801081d */
[----:B-1----:R-:W-:Y:S01]  /*4710*/  FFMA.FTZ R5, R23, UR28, -R29 ;  /* 0x0000001c17057c23 */ /* 0x002fe2000801081d */
[----:B------:R-:W-:Y:S01]  /*4720*/  FSEL R176, R102, -INF , !P4 ;  /* 0xff80000066b07808 */ /* 0x000fe20006000000 */
[----:B------:R-:W-:Y:S01]  /*4730*/  STL [R1+0x198], R103 ;  /* 0x0001986701007387 */ /* 0x000fe20000100800 */
[----:B------:R-:W-:-:S02]  /*4740*/  FSEL R164, R106, -INF , !P6 ;  /* 0xff8000006aa47808 */ /* 0x000fc40007000000 */
[----:B------:R1:W-:Y:S01]  /*4750*/  MUFU.EX2 R211, R5 ;  /* 0x0000000500d37308 */ /* 0x0003e20000000800 */
[----:B------:R-:W3:Y:S01]  /*4760*/  SHFL.BFLY PT, R102, R7, 0x2, 0x1f ;  /* 0x0c401f0007667f89 */ /* 0x000ee200000e0000 */
[----:B------:R-:W-:Y:S02]  /*4770*/  LOP3.LUT R9, R9, UR16, R10, 0x96, !PT ;  /* 0x0000001009097c12 */ /* 0x000fe4000f8e960a */
[----:B------:R-:W-:Y:S01]  /*4780*/  FSEL R163, R107, -INF , !P5 ;  /* 0xff8000006ba37808 */ /* 0x000fe20006800000 */
[----:B------:R-:W-:Y:S01]  /*4790*/  STL.64 [R1+0x1d0], R166 ;  /* 0x0001d0a601007387 */ /* 0x000fe20000100a00 */
[----:B------:R-:W-:Y:S02]  /*47a0*/  LOP3.LUT R33, R45, UR8, R8, 0x96, !PT ;  /* 0x000000082d217c12 */ /* 0x000fe4000f8e9608 */
[----:B------:R-:W-:Y:S01]  /*47b0*/  FSEL R64, R98, -INF , !P2 ;  /* 0xff80000062407808 */ /* 0x000fe20005000000 */
[----:B--2---:R-:W-:Y:S01]  /*47c0*/  FFMA.FTZ R3, R27, UR28, -R29 ;  /* 0x0000001c1b037c23 */ /* 0x004fe2000801081d */
[----:B------:R-:W-:Y:S01]  /*47d0*/  MUFU.EX2 R219, R4 ;  /* 0x0000000400db7308 */ /* 0x000fe20000000800 */
[----:B------:R-:W-:Y:S01]  /*47e0*/  LEA R192, R0, UR4, 0x1 ;  /* 0x0000000400c07c11 */ /* 0x000fe2000f8e08ff */
[----:B------:R-:W-:Y:S04]  /*47f0*/  STL.64 [R1+0x1c8], R164 ;  /* 0x0001c8a401007387 */ /* 0x000fe80000100a00 */
[----:B------:R-:W-:-:S02]  /*4800*/  IMAD R194, R2, 0x2, R192 ;  /* 0x0000000202c27824 */ /* 0x000fc400078e02c0 */
[----:B-1----:R-:W-:Y:S01]  /*4810*/  FFMA.FTZ R5, R24, UR28, -R29 ;  /* 0x0000001c18057c23 */ /* 0x002fe2000801081d */
[----:B------:R1:W2:Y:S01]  /*4820*/  MUFU.EX2 R218, R3 ;  /* 0x0000000300da7308 */ /* 0x0002a20000000800 */
[----:B------:R-:W-:Y:S04]  /*4830*/  LDSM.16.MT88.4 R120, [R192+0x9000] ;  /* 0x00900000c078783b */ /* 0x000fe80000004200 */
[----:B------:R-:W-:Y:S01]  /*4840*/  LDSM.16.MT88.4 R124, [R194+0x9000] ;  /* 0x00900000c27c783b */ /* 0x000fe20000004200 */
[----:B---3--:R-:W-:Y:S02]  /*4850*/  FMNMX.FTZ R102, R7, R102, !PT ;  /* 0x0000006607667209 */ /* 0x008fe40007810000 */
[----:B------:R3:W-:Y:S01]  /*4860*/  MUFU.EX2 R213, R5 ;  /* 0x0000000500d57308 */ /* 0x0007e20000000800 */
[----:B------:R-:W-:Y:S04]  /*4870*/  LDSM.16.MT88.4 R116, [R192+0x9400] ;  /* 0x00940000c074783b */ /* 0x000fe80000004200 */
[----:B------:R-:W-:Y:S01]  /*4880*/  LDSM.16.MT88.4 R112, [R194+0x9400] ;  /* 0x00940000c270783b */ /* 0x000fe20000004200 */
[----:B-1----:R-:W-:Y:S01]  /*4890*/  FMUL.FTZ R3, R103, UR28 ;  /* 0x0000001c67037c20 */ /* 0x002fe20008410000 */
[----:B------:R-:W-:-:S04]  /*48a0*/  IMAD.MOV.U32 R103, RZ, RZ, R64 ;  /* 0x000000ffff677224 */ /* 0x000fc800078e0040 */
[----:B------:R-:W-:Y:S01]  /*48b0*/  FSEL R28, R3, RZ, P1 ;  /* 0x000000ff031c7208 */ /* 0x000fe20000800000 */
[----:B---3--:R-:W-:-:S04]  /*48c0*/  FFMA.FTZ R5, R25, UR28, -R29 ;  /* 0x0000001c19057c23 */ /* 0x008fc8000801081d */
[----:B------:R1:W3:Y:S02]  /*48d0*/  MUFU.EX2 R216, R5 ;  /* 0x0000000500d87308 */ /* 0x0002e40000000800 */
[----:B-1----:R-:W-:-:S05]  /*48e0*/  LOP3.LUT R5, R13, UR17, R54, 0x96, !PT ;  /* 0x000000110d057c12 */ /* 0x002fca000f8e9636 */
[----:B------:R-:W-:Y:S01]  /*48f0*/  IMAD.WIDE.U32 R16, R5, -0x2daee0ad, RZ ;  /* 0xd2511f5305107825 */ /* 0x000fe200078e00ff */
[----:B------:R-:W-:-:S04]  /*4900*/  FMNMX.FTZ R5, R69, R62, !PT ;  /* 0x0000003e45057209 */ /* 0x000fc80007810000 */
[----:B------:R-:W-:Y:S01]  /*4910*/  FMNMX.FTZ R6, R63, R5, !PT ;  /* 0x000000053f067209 */ /* 0x000fe20007810000 */
[----:B------:R-:W-:Y:S01]  /*4920*/  IMAD.WIDE.U32 R4, R21, -0x326172a9, RZ ;  /* 0xcd9e8d5715047825 */ /* 0x000fe200078e00ff */
[----:B------:R-:W-:Y:S02]  /*4930*/  LOP3.LUT R15, R17, UR8, R8, 0x96, !PT ;  /* 0x00000008110f7c12 */ /* 0x000fe4000f8e9608 */
[----:B------:R-:W-:Y:S01]  /*4940*/  FMNMX.FTZ R3, R70, R6, !PT ;  /* 0x0000000646037209 */ /* 0x000fe20007810000 */
[----:B------:R-:W-:Y:S01]  /*4950*/  IMAD.WIDE.U32 R8, R9, -0x326172a9, RZ ;  /* 0xcd9e8d5709087825 */ /* 0x000fe200078e00ff */
[----:B------:R-:W-:-:S03]  /*4960*/  LOP3.LUT R10, R5, UR9, R14, 0x96, !PT ;  /* 0x00000009050a7c12 */ /* 0x000fc6000f8e960e */
[----:B------:R-:W-:Y:S01]  /*4970*/  FFMA.FTZ R6, R30, UR28, -R28 ;  /* 0x0000001c1e067c23 */ /* 0x000fe2000801081c */
[----:B------:R-:W-:Y:S01]  /*4980*/  FMNMX.FTZ R3, R75, R3, !PT ;  /* 0x000000034b037209 */ /* 0x000fe20007810000 */
[----:B------:R-:W-:Y:S01]  /*4990*/  IMAD.WIDE.U32 R20, R20, -0x326172a9, RZ ;  /* 0xcd9e8d5714147825 */ /* 0x000fe200078e00ff */
[----:B------:R-:W-:Y:S01]  /*49a0*/  LOP3.LUT R9, R9, UR9, R12, 0x96, !PT ;  /* 0x0000000909097c12 */ /* 0x000fe2000f8e960c */
[----:B------:R1:W-:Y:S01]  /*49b0*/  MUFU.EX2 R149, R6 ;  /* 0x0000000600957308 */ /* 0x0003e20000000800 */
[----:B------:R-:W-:Y:S01]  /*49c0*/  FMNMX.FTZ R3, R74, R3, !PT ;  /* 0x000000034a037209 */ /* 0x000fe20007810000 */
[----:B------:R-:W4:Y:S01]  /*49d0*/  SHFL.BFLY PT, R12, R102, 0x1, 0x1f ;  /* 0x0c201f00660c7f89 */ /* 0x000f2200000e0000 */
[----:B------:R-:W-:Y:S01]  /*49e0*/  LOP3.LUT R5, R21, UR7, R4, 0x96, !PT ;  /* 0x0000000715057c12 */ /* 0x000fe2000f8e9604 */
[----:B------:R-:W-:Y:S01]  /*49f0*/  FFMA.FTZ R4, R31, UR28, -R28 ;  /* 0x0000001c1f047c23 */ /* 0x000fe2000801081c */
[----:B------:R-:W-:Y:S01]  /*4a00*/  FMNMX.FTZ R3, R71, R3, !PT ;  /* 0x0000000347037209 */ /* 0x000fe20007810000 */
[----:B------:R-:W-:-:S02]  /*4a10*/  IMAD.WIDE.U32 R14, R15, -0x326172a9, RZ ;  /* 0xcd9e8d570f0e7825 */ /* 0x000fc400078e00ff */
[----:B------:R2:W-:Y:S01]  /*4a20*/  MUFU.EX2 R145, R4 ;  /* 0x0000000400917308 */ /* 0x0005e20000000800 */
[----:B------:R-:W-:Y:S01]  /*4a30*/  FMNMX.FTZ R101, R83, R3, !PT ;  /* 0x0000000353657209 */ /* 0x000fe20007810000 */
[----:B------:R-:W-:-:S03]  /*4a40*/  FFMA.FTZ R3, R40, UR28, -R28 ;  /* 0x0000001c28037c23 */ /* 0x000fc6000801081c */
[----:B------:R-:W-:-:S03]  /*4a50*/  FMNMX.FTZ R101, R173, R101, !PT ;  /* 0x00000065ad657209 */ /* 0x000fc60007810000 */
[----:B------:R3:W-:Y:S01]  /*4a60*/  MUFU.EX2 R146, R3 ;  /* 0x0000000300927308 */ /* 0x0007e20000000800 */
[----:B------:R-:W-:Y:S01]  /*4a70*/  FMNMX.FTZ R101, R172, R101, !PT ;  /* 0x00000065ac657209 */ /* 0x000fe20007810000 */
[----:B-1----:R-:W-:Y:S01]  /*4a80*/  IMAD.WIDE.U32 R6, R10, -0x2daee0ad, RZ ;  /* 0xd2511f530a067825 */ /* 0x002fe200078e00ff */
[----:B------:R-:W-:Y:S02]  /*4a90*/  LOP3.LUT R10, R15, UR7, R8, 0x96, !PT ;  /* 0x000000070f0a7c12 */ /* 0x000fe4000f8e9608 */
[----:B------:R-:W-:Y:S01]  /*4aa0*/  FMNMX.FTZ R101, R164, R101, !PT ;  /* 0x00000065a4657209 */ /* 0x000fe20007810000 */
[----:B------:R-:W-:Y:S01]  /*4ab0*/  IMAD.WIDE.U32 R8, R9, -0x2daee0ad, RZ ;  /* 0xd2511f5309087825 */ /* 0x000fe200078e00ff */
[----:B------:R-:W-:Y:S02]  /*4ac0*/  LOP3.LUT R18, R7, UR6, R18, 0x96, !PT ;  /* 0x0000000607127c12 */ /* 0x000fe4000f8e9612 */
[----:B------:R-:W-:Y:S01]  /*4ad0*/  FMNMX.FTZ R101, R163, R101, !PT ;  /* 0x00000065a3657209 */ /* 0x000fe20007810000 */
[----:B--2---:R-:W-:Y:S01]  /*4ae0*/  IMAD.WIDE.U32 R4, R5, -0x2daee0ad, RZ ;  /* 0xd2511f5305047825 */ /* 0x004fe200078e00ff */
[----:B----4-:R-:W-:-:S02]  /*4af0*/  FMNMX.FTZ R102, R102, R12, !PT ;  /* 0x0000000c66667209 */ /* 0x010fc40007810000 */
[----:B------:R-:W-:Y:S02]  /*4b00*/  FMNMX.FTZ R101, R176, R101, !PT ;  /* 0x00000065b0657209 */ /* 0x000fe40007810000 */
[----:B------:R-:W-:Y:S01]  /*4b10*/  FSETP.NEU.FTZ.AND P1, PT, R102, -INF , PT ;  /* 0xff8000006600780b */ /* 0x000fe20003f3d000 */
[----:B------:R-:W-:Y:S01]  /*4b20*/  STL [R1+0x19c], R102 ;  /* 0x00019c6601007387 */ /* 0x000fe20000100800 */
[----:B------:R-:W-:Y:S01]  /*4b30*/  FMNMX.FTZ R101, R206, R101, !PT ;  /* 0x00000065ce657209 */ /* 0x000fe20007810000 */
[----:B---3--:R-:W-:Y:S01]  /*4b40*/  FFMA.FTZ R3, R41, UR28, -R28 ;  /* 0x0000001c29037c23 */ /* 0x008fe2000801081c */
[----:B------:R-:W-:Y:S01]  /*4b50*/  LOP3.LUT R11, R5, UR26, R6, 0x96, !PT ;  /* 0x0000001a050b7c12 */ /* 0x000fe2000f8e9606 */
[----:B------:R-:W-:Y:S01]  /*4b60*/  IMAD.WIDE.U32 R6, R10, -0x2daee0ad, RZ ;  /* 0xd2511f530a067825 */ /* 0x000fe200078e00ff */
[----:B------:R-:W-:Y:S01]  /*4b70*/  FMNMX.FTZ R101, R103, R101, !PT ;  /* 0x0000006567657209 */ /* 0x000fe20007810000 */
[----:B------:R1:W-:Y:S01]  /*4b80*/  MUFU.EX2 R151, R3 ;  /* 0x0000000300977308 */ /* 0x0003e20000000800 */
[----:B------:R-:W-:-:S02]  /*4b90*/  LOP3.LUT R15, R4, 0xffff, RZ, 0xc0, !PT ;  /* 0x0000ffff040f7812 */ /* 0x000fc400078ec0ff */
[----:B------:R-:W-:Y:S02]  /*4ba0*/  FMNMX.FTZ R101, R220, R101, !PT ;  /* 0x00000065dc657209 */ /* 0x000fe40007810000 */
[----:B------:R-:W-:Y:S02]  /*4bb0*/  LOP3.LUT R23, R4, 0xff, RZ, 0xc0, !PT ;  /* 0x000000ff04177812 */ /* 0x000fe400078ec0ff */
[--C-:B------:R-:W-:Y:S01]  /*4bc0*/  SHF.R.U32.HI R19, RZ, 0x10, R4.reuse ;  /* 0x00000010ff137819 */ /* 0x100fe20000011604 */
[----:B------:R-:W2:Y:S01]  /*4bd0*/  SHFL.BFLY PT, R13, R101, 0x2, 0x1f ;  /* 0x0c401f00650d7f89 */ /* 0x000ea200000e0000 */
[----:B------:R-:W-:Y:S01]  /*4be0*/  SHF.R.U32.HI R22, RZ, 0x18, R4 ;  /* 0x00000018ff167819 */ /* 0x000fe20000011604 */
[----:B------:R-:W-:Y:S01]  /*4bf0*/  FFMA.FTZ R4, R37, UR28, -R28 ;  /* 0x0000001c25047c23 */ /* 0x000fe2000801081c */
[----:B------:R-:W-:Y:S02]  /*4c00*/  LOP3.LUT R5, R9, UR6, R16, 0x96, !PT ;  /* 0x0000000609057c12 */ /* 0x000fe4000f8e9610 */
[----:B------:R-:W-:Y:S01]  /*4c10*/  LOP3.LUT R10, R7, UR26, R8, 0x96, !PT ;  /* 0x0000001a070a7c12 */ /* 0x000fe2000f8e9608 */
[----:B------:R3:W-:Y:S01]  /*4c20*/  MUFU.EX2 R104, R4 ;  /* 0x0000000400687308 */ /* 0x0007e20000000800 */
[----:B------:R-:W-:Y:S01]  /*4c30*/  LOP3.LUT R17, R6, 0xffff, RZ, 0xc0, !PT ;  /* 0x0000ffff06117812 */ /* 0x000fe200078ec0ff */
[----:B------:R-:W-:-:S04]  /*4c40*/  IMAD.WIDE.U32 R8, R18, -0x326172a9, RZ ;  /* 0xcd9e8d5712087825 */ /* 0x000fc800078e00ff */
[----:B-1----:R-:W-:Y:S01]  /*4c50*/  FFMA.FTZ R3, R38, UR28, -R28 ;  /* 0x0000001c26037c23 */ /* 0x002fe2000801081c */
[----:B------:R-:W-:Y:S02]  /*4c60*/  SHF.R.U32.HI R7, RZ, 0x8, R15 ;  /* 0x00000008ff077819 */ /* 0x000fe4000001160f */
[----:B------:R-:W-:Y:S01]  /*4c70*/  LOP3.LUT R12, R19, 0xff, RZ, 0xc0, !PT ;  /* 0x000000ff130c7812 */ /* 0x000fe200078ec0ff */
[----:B------:R1:W-:Y:S01]  /*4c80*/  MUFU.EX2 R150, R3 ;  /* 0x0000000300967308 */ /* 0x0003e20000000800 */
[----:B------:R-:W-:Y:S02]  /*4c90*/  PRMT R26, R23, 0x5410, R7 ;  /* 0x00005410171a7816 */ /* 0x000fe40000000007 */
[----:B------:R-:W-:Y:S02]  /*4ca0*/  PRMT R27, R12, 0x5410, R22 ;  /* 0x000054100c1b7816 */ /* 0x000fe40000000016 */
[----:B------:R-:W-:Y:S02]  /*4cb0*/  LOP3.LUT R21, R6, 0xff, RZ, 0xc0, !PT ;  /* 0x000000ff06157812 */ /* 0x000fe400078ec0ff */
[----:B------:R-:W-:Y:S01]  /*4cc0*/  SHF.R.U32.HI R16, RZ, 0x10, R6 ;  /* 0x00000010ff107819 */ /* 0x000fe20000011606 */
[----:B---3--:R-:W-:Y:S01]  /*4cd0*/  IMAD.WIDE.U32 R4, R5, -0x326172a9, RZ ;  /* 0xcd9e8d5705047825 */ /* 0x008fe200078e00ff */
[----:B--2---:R-:W-:-:S02]  /*4ce0*/  FMNMX.FTZ R101, R101, R13, !PT ;  /* 0x0000000d65657209 */ /* 0x004fc40007810000 */
[----:B------:R-:W-:Y:S02]  /*4cf0*/  SHF.R.U32.HI R18, RZ, 0x18, R6 ;  /* 0x00000018ff127819 */ /* 0x000fe40000011606 */
[C---:B------:R-:W-:Y:S02]  /*4d00*/  LOP3.LUT R22, R4.reuse, 0xffff, RZ, 0xc0, !PT ;  /* 0x0000ffff04167812 */ /* 0x040fe400078ec0ff */
[----:B------:R-:W-:Y:S01]  /*4d10*/  LOP3.LUT R24, R4, 0xff, RZ, 0xc0, !PT ;  /* 0x000000ff04187812 */ /* 0x000fe200078ec0ff */
[----:B-1----:R-:W-:Y:S01]  /*4d20*/  FFMA.FTZ R3, R39, UR28, -R28 ;  /* 0x0000001c27037c23 */ /* 0x002fe2000801081c */
[--C-:B------:R-:W-:Y:S02]  /*4d30*/  SHF.R.U32.HI R23, RZ, 0x10, R4.reuse ;  /* 0x00000010ff177819 */ /* 0x100fe40000011604 */
[----:B------:R-:W-:Y:S01]  /*4d40*/  SHF.R.U32.HI R25, RZ, 0x18, R4 ;  /* 0x00000018ff197819 */ /* 0x000fe20000011604 */
[----:B------:R1:W-:Y:S01]  /*4d50*/  MUFU.EX2 R155, R3 ;  /* 0x00000003009b7308 */ /* 0x0003e20000000800 */
[----:B------:R-:W-:-:S02]  /*4d60*/  SHF.R.U32.HI R4, RZ, 0x8, R17 ;  /* 0x00000008ff047819 */ /* 0x000fc40000011611 */
[----:B------:R-:W-:Y:S02]  /*4d70*/  LOP3.LUT R6, R9, UR27, R20, 0x96, !PT ;  /* 0x0000001b09067c12 */ /* 0x000fe4000f8e9614 */
[----:B------:R-:W-:Y:S02]  /*4d80*/  PRMT R21, R21, 0x5410, R4 ;  /* 0x0000541015157816 */ /* 0x000fe40000000004 */
[C---:B------:R-:W-:Y:S02]  /*4d90*/  LOP3.LUT R9, R8.reuse, 0xffff, RZ, 0xc0, !PT ;  /* 0x0000ffff08097812 */ /* 0x040fe400078ec0ff */
[--C-:B------:R-:W-:Y:S02]  /*4da0*/  SHF.R.U32.HI R19, RZ, 0x10, R8.reuse ;  /* 0x00000010ff137819 */ /* 0x100fe40000011608 */
[----:B------:R-:W-:Y:S02]  /*4db0*/  LOP3.LUT R15, R8, 0xff, RZ, 0xc0, !PT ;  /* 0x000000ff080f7812 */ /* 0x000fe400078ec0ff */
[----:B------:R-:W-:-:S02]  /*4dc0*/  SHF.R.U32.HI R20, RZ, 0x18, R8 ;  /* 0x00000018ff147819 */ /* 0x000fc40000011608 */
[----:B------:R-:W-:Y:S01]  /*4dd0*/  LOP3.LUT R12, R19, 0xff, RZ, 0xc0, !PT ;  /* 0x000000ff130c7812 */ /* 0x000fe200078ec0ff */
[----:B-1----:R-:W-:Y:S01]  /*4de0*/  FFMA.FTZ R3, R36, UR28, -R28 ;  /* 0x0000001c24037c23 */ /* 0x002fe2000801081c */
[----:B------:R-:W-:Y:S01]  /*4df0*/  LOP3.LUT R8, R11, 0xffff, RZ, 0xc0, !PT ;  /* 0x0000ffff0b087812 */ /* 0x000fe200078ec0ff */
[----:B------:R-:W-:Y:S01]  /*4e00*/  IMAD.WIDE.U32 R36, R33, -0x326172a9, RZ ;  /* 0xcd9e8d5721247825 */ /* 0x000fe200078e00ff */
[----:B------:R-:W-:Y:S01]  /*4e10*/  LOP3.LUT R13, R11, 0xff, RZ, 0xc0, !PT ;  /* 0x000000ff0b0d7812 */ /* 0x000fe200078ec0ff */
[----:B------:R1:W-:Y:S01]  /*4e20*/  MUFU.EX2 R160, R3 ;  /* 0x0000000300a07308 */ /* 0x0003e20000000800 */
[----:B------:R-:W-:-:S04]  /*4e30*/  SHF.R.U32.HI R8, RZ, 0x8, R8 ;  /* 0x00000008ff087819 */ /* 0x000fc80000011608 */
[----:B------:R-:W-:Y:S02]  /*4e40*/  PRMT R13, R13, 0x5410, R8 ;  /* 0x000054100d0d7816 */ /* 0x000fe40000000008 */
[----:B------:R-:W-:Y:S01]  /*4e50*/  SHF.R.U32.HI R8, RZ, 0x10, R6 ;  /* 0x00000010ff087819 */ /* 0x000fe20000011606 */
[----:B-1----:R-:W-:-:S05]  /*4e60*/  FMUL.FTZ R3, R102, UR28 ;  /* 0x0000001c66037c20 */ /* 0x002fca0008410000 */
[----:B------:R-:W-:-:S05]  /*4e70*/  FSEL R30, R3, RZ, P1 ;  /* 0x000000ff031e7208 */ /* 0x000fca0000800000 */
[--C-:B------:R-:W-:Y:S01]  /*4e80*/  FFMA.FTZ R3, R68, UR28, -R30.reuse ;  /* 0x0000001c44037c23 */ /* 0x100fe2000801081e */
[--C-:B------:R-:W-:Y:S01]  /*4e90*/  FFMA.FTZ R7, R60, UR28, -R30.reuse ;  /* 0x0000001c3c077c23 */ /* 0x100fe2000801081e */
[----:B------:R-:W-:Y:S02]  /*4ea0*/  FFMA.FTZ R4, R56, UR28, -R30 ;  /* 0x0000001c38047c23 */ /* 0x000fe4000801081e */
[----:B------:R1:W-:Y:S08]  /*4eb0*/  MUFU.EX2 R133, R3 ;  /* 0x0000000300857308 */ /* 0x0003f00000000800 */
[----:B------:R2:W-:Y:S08]  /*4ec0*/  MUFU.EX2 R132, R7 ;  /* 0x0000000700847308 */ /* 0x0005f00000000800 */
[----:B------:R3:W-:Y:S01]  /*4ed0*/  MUFU.EX2 R138, R4 ;  /* 0x00000004008a7308 */ /* 0x0007e20000000800 */
[----:B-1----:R-:W-:Y:S01]  /*4ee0*/  LOP3.LUT R3, R5, UR27, R14, 0x96, !PT ;  /* 0x0000001b05037c12 */ /* 0x002fe2000f8e960e */
[----:B------:R-:W-:Y:S01]  /*4ef0*/  FFMA.FTZ R5, R61, UR28, -R30 ;  /* 0x0000001c3d057c23 */ /* 0x000fe2000801081e */
[----:B------:R-:W1:Y:S05]  /*4f00*/  SHFL.BFLY PT, R14, R101, 0x1, 0x1f ;  /* 0x0c201f00650e7f89 */ /* 0x000e6a00000e0000 */
[----:B------:R4:W-:Y:S01]  /*4f10*/  MUFU.EX2 R140, R5 ;  /* 0x00000005008c7308 */ /* 0x0009e20000000800 */
[----:B--2---:R-:W-:Y:S01]  /*4f20*/  LOP3.LUT R7, R16, 0xff, RZ, 0xc0, !PT ;  /* 0x000000ff10077812 */ /* 0x004fe200078ec0ff */
[----:B------:R-:W-:-:S03]  /*4f30*/  IMAD.U32 R16, RZ, RZ, UR12 ;  /* 0x0000000cff107e24 */ /* 0x000fc6000f8e00ff */
[----:B------:R-:W-:Y:S02]  /*4f40*/  PRMT R31, R7, 0x5410, R18 ;  /* 0x00005410071f7816 */ /* 0x000fe40000000012 */
[--C-:B------:R-:W-:Y:S02]  /*4f50*/  SHF.R.U32.HI R7, RZ, 0x10, R11.reuse ;  /* 0x00000010ff077819 */ /* 0x100fe4000001160b */
[----:B---3--:R-:W-:Y:S02]  /*4f60*/  LOP3.LUT R4, R10, 0xffff, RZ, 0xc0, !PT ;  /* 0x0000ffff0a047812 */ /* 0x008fe400078ec0ff */
[----:B------:R-:W-:Y:S02]  /*4f70*/  SHF.R.U32.HI R11, RZ, 0x18, R11 ;  /* 0x00000018ff0b7819 */ /* 0x000fe4000001160b */
[----:B------:R-:W-:Y:S02]  /*4f80*/  SHF.R.U32.HI R4, RZ, 0x8, R4 ;  /* 0x00000008ff047819 */ /* 0x000fe40000011604 */
[----:B------:R-:W-:-:S02]  /*4f90*/  LOP3.LUT R7, R7, 0xff, RZ, 0xc0, !PT ;  /* 0x000000ff07077812 */ /* 0x000fc400078ec0ff */
[----:B----4-:R-:W-:Y:S02]  /*4fa0*/  SHF.R.U32.HI R5, RZ, 0x8, R9 ;  /* 0x00000008ff057819 */ /* 0x010fe40000011609 */
[----:B------:R-:W-:Y:S02]  /*4fb0*/  LOP3.LUT R9, R10, 0xff, RZ, 0xc0, !PT ;  /* 0x000000ff0a097812 */ /* 0x000fe400078ec0ff */
[----:B------:R-:W-:Y:S01]  /*4fc0*/  PRMT R18, R15, 0x5410, R5 ;  /* 0x000054100f127816 */ /* 0x000fe20000000005 */
[----:B------:R-:W-:Y:S01]  /*4fd0*/  FFMA.FTZ R5, R57, UR28, -R30 ;  /* 0x0000001c39057c23 */ /* 0x000fe2000801081e */
[----:B------:R-:W-:Y:S02]  /*4fe0*/  PRMT R15, R12, 0x5410, R20 ;  /* 0x000054100c0f7816 */ /* 0x000fe40000000014 */
[----:B------:R-:W-:Y:S01]  /*4ff0*/  PRMT R20, R9, 0x5410, R4 ;  /* 0x0000541009147816 */ /* 0x000fe20000000004 */
[----:B------:R-:W-:Y:S01]  /*5000*/  FFMA.FTZ R4, R59, UR28, -R30 ;  /* 0x0000001c3b047c23 */ /* 0x000fe2000801081e */
[----:B-1----:R-:W-:Y:S01]  /*5010*/  FMNMX.FTZ R101, R101, R14, !PT ;  /* 0x0000000e65657209 */ /* 0x002fe20007810000 */
[----:B------:R1:W-:Y:S01]  /*5020*/  MUFU.EX2 R139, R5 ;  /* 0x00000005008b7308 */ /* 0x0003e20000000800 */
[----:B------:R-:W-:-:S02]  /*5030*/  PRMT R19, R7, 0x5410, R11 ;  /* 0x0000541007137816 */ /* 0x000fc4000000000b */
[--C-:B------:R-:W-:Y:S01]  /*5040*/  SHF.R.U32.HI R9, RZ, 0x10, R10.reuse ;  /* 0x00000010ff097819 */ /* 0x100fe2000001160a */
[----:B------:R-:W-:Y:S01]  /*5050*/  STL [R1+0x1a0], R101 ;  /* 0x0001a06501007387 */ /* 0x000fe20000100800 */
[C---:B------:R-:W-:Y:S02]  /*5060*/  LOP3.LUT R7, R6.reuse, 0xffff, RZ, 0xc0, !PT ;  /* 0x0000ffff06077812 */ /* 0x040fe400078ec0ff */
[----:B------:R-:W-:Y:S01]  /*5070*/  FSETP.NEU.FTZ.AND P1, PT, R101, -INF , PT ;  /* 0xff8000006500780b */ /* 0x000fe20003f3d000 */
[----:B------:R2:W-:Y:S01]  /*5080*/  MUFU.EX2 R141, R4 ;  /* 0x00000004008d7308 */ /* 0x0005e20000000800 */
[----:B------:R-:W-:Y:S01]  /*5090*/  SHF.R.U32.HI R11, RZ, 0x18, R10 ;  /* 0x00000018ff0b7819 */ /* 0x000fe2000001160a */
[----:B------:R-:W-:Y:S01]  /*50a0*/  STL.64 [R1+0x1c0], R218 ;  /* 0x0001c0da01007387 */ /* 0x000fe20000100a00 */
[----:B------:R-:W-:Y:S02]  /*50b0*/  LOP3.LUT R12, R6, 0xff, RZ, 0xc0, !PT ;  /* 0x000000ff060c7812 */ /* 0x000fe400078ec0ff */
[----:B------:R-:W-:Y:S01]  /*50c0*/  SHF.R.U32.HI R10, RZ, 0x18, R6 ;  /* 0x00000018ff0a7819 */ /* 0x000fe20000011606 */
[----:B------:R-:W-:Y:S01]  /*50d0*/  STL.64 [R1+0x1b8], R216 ;  /* 0x0001b8d801007387 */ /* 0x000fe20000100a00 */
[----:B------:R-:W-:Y:S01]  /*50e0*/  LOP3.LUT R9, R9, 0xff, RZ, 0xc0, !PT ;  /* 0x000000ff09097812 */ /* 0x000fe200078ec0ff */
[----:B-1----:R-:W-:Y:S01]  /*50f0*/  FFMA.FTZ R5, R58, UR28, -R30 ;  /* 0x0000001c3a057c23 */ /* 0x002fe2000801081e */
[----:B------:R-:W-:Y:S01]  /*5100*/  SHF.R.U32.HI R6, RZ, 0x8, R7 ;  /* 0x00000008ff067819 */ /* 0x000fe20000011607 */
[----:B------:R-:W-:Y:S01]  /*5110*/  STL [R1+0x1a8], R122 ;  /* 0x0001a87a01007387 */ /* 0x000fe20000100800 */
[----:B------:R-:W-:Y:S01]  /*5120*/  PRMT R14, R9, 0x5410, R11 ;  /* 0x00005410090e7816 */ /* 0x000fe2000000000b */
[----:B------:R1:W-:Y:S01]  /*5130*/  MUFU.EX2 R142, R5 ;  /* 0x00000005008e7308 */ /* 0x0003e20000000800 */
[----:B------:R-:W-:Y:S01]  /*5140*/  PRMT R11, R12, 0x5410, R6 ;  /* 0x000054100c0b7816 */ /* 0x000fe20000000006 */
[----:B------:R-:W-:Y:S01]  /*5150*/  STL [R1+0x1a4], R123 ;  /* 0x0001a47b01007387 */ /* 0x000fe20000100800 */
[----:B------:R-:W-:Y:S01]  /*5160*/  LOP3.LUT R9, R3, 0xff, RZ, 0xc0, !PT ;  /* 0x000000ff03097812 */ /* 0x000fe200078ec0ff */
[----:B--2---:R-:W-:Y:S01]  /*5170*/  FMUL.FTZ R4, R101, UR28 ;  /* 0x0000001c65047c20 */ /* 0x004fe20008410000 */
[----:B------:R-:W-:-:S04]  /*5180*/  LEA R16, R16, UR12, 0x10 ;  /* 0x0000000c10107c11 */ /* 0x000fc8000f8e80ff */
[----:B------:R-:W-:Y:S02]  /*5190*/  FSEL R17, R4, RZ, P1 ;  /* 0x000000ff04117208 */ /* 0x000fe40000800000 */
[----:B------:R-:W-:-:S03]  /*51a0*/  SHF.R.U32.HI R4, RZ, 0x8, R22 ;  /* 0x00000008ff047819 */ /* 0x000fc60000011616 */
[--C-:B------:R-:W-:Y:S01]  /*51b0*/  FFMA.FTZ R6, R62, UR28, -R17.reuse ;  /* 0x0000001c3e067c23 */ /* 0x100fe20008010811 */
[----:B------:R-:W-:Y:S01]  /*51c0*/  PRMT R12, R24, 0x5410, R4 ;  /* 0x00005410180c7816 */ /* 0x000fe20000000004 */
[----:B------:R-:W-:Y:S01]  /*51d0*/  FFMA.FTZ R7, R69, UR28, -R17 ;  /* 0x0000001c45077c23 */ /* 0x000fe20008010811 */
[----:B-1----:R-:W-:Y:S01]  /*51e0*/  FFMA.FTZ R5, R48, UR28, -R30 ;  /* 0x0000001c30057c23 */ /* 0x002fe2000801081e */
[----:B------:R-:W-:Y:S01]  /*51f0*/  LOP3.LUT R4, R3, 0xffff, RZ, 0xc0, !PT ;  /* 0x0000ffff03047812 */ /* 0x000fe200078ec0ff */
[----:B------:R1:W-:Y:S08]  /*5200*/  MUFU.EX2 R100, R6 ;  /* 0x0000000600647308 */ /* 0x0003f00000000800 */
[----:B------:R2:W3:Y:S08]  /*5210*/  MUFU.EX2 R148, R5 ;  /* 0x0000000500947308 */ /* 0x0004f00000000800 */
[----:B------:R4:W4:Y:S01]  /*5220*/  MUFU.EX2 R105, R7 ;  /* 0x0000000700697308 */ /* 0x0009220000000800 */
[----:B-1----:R-:W-:-:S02]  /*5230*/  SHF.R.U32.HI R6, RZ, 0x18, R3 ;  /* 0x00000018ff067819 */ /* 0x002fc40000011603 */
[----:B--2---:R-:W-:Y:S01]  /*5240*/  LOP3.LUT R5, R8, 0xff, RZ, 0xc0, !PT ;  /* 0x000000ff08057812 */ /* 0x004fe200078ec0ff */
[----:B---3--:R1:W-:Y:S01]  /*5250*/  STL [R1+0x1ac], R148 ;  /* 0x0001ac9401007387 */ /* 0x0083e20000100800 */
[----:B------:R-:W-:Y:S02]  /*5260*/  SHF.R.U32.HI R8, RZ, 0x8, R4 ;  /* 0x00000008ff087819 */ /* 0x000fe40000011604 */
[----:B------:R-:W-:Y:S02]  /*5270*/  PRMT R10, R5, 0x5410, R10 ;  /* 0x00005410050a7816 */ /* 0x000fe4000000000a */
[----:B------:R-:W-:Y:S02]  /*5280*/  SHF.R.U32.HI R5, RZ, 0x10, R3 ;  /* 0x00000010ff057819 */ /* 0x000fe40000011603 */
[----:B------:R-:W-:Y:S02]  /*5290*/  F2FP.F16.F32.PACK_AB R3, R174, R212 ;  /* 0x000000d4ae03723e */ /* 0x000fe400000000ff */
[----:B------:R-:W-:Y:S01]  /*52a0*/  LOP3.LUT R4, R5, 0xff, RZ, 0xc0, !PT ;  /* 0x000000ff05047812 */ /* 0x000fe200078ec0ff */
[----:B------:R-:W-:Y:S01]  /*52b0*/  FFMA.FTZ R5, R63, UR28, -R17 ;  /* 0x0000001c3f057c23 */ /* 0x000fe20008010811 */
[----:B------:R-:W-:-:S02]  /*52c0*/  PRMT R89, R3, 0x7610, R89 ;  /* 0x0000761003597816 */ /* 0x000fc40000000059 */
[----:B------:R-:W-:Y:S01]  /*52d0*/  PRMT R6, R4, 0x5410, R6 ;  /* 0x0000541004067816 */ /* 0x000fe20000000006 */
[----:B------:R-:W-:Y:S01]  /*52e0*/  FFMA.FTZ R4, R70, UR28, -R17 ;  /* 0x0000001c46047c23 */ /* 0x000fe20008010811 */
[----:B------:R-:W-:Y:S01]  /*52f0*/  PRMT R88, R3, 0x7632, R88 ;  /* 0x0000763203587816 */ /* 0x000fe20000000058 */
[----:B------:R2:W-:Y:S01]  /*5300*/  MUFU.EX2 R110, R5 ;  /* 0x00000005006e7308 */ /* 0x0005e20000000800 */
[----:B------:R-:W-:Y:S02]  /*5310*/  F2FP.F16.F32.PACK_AB R3, R213, R211 ;  /* 0x000000d3d503723e */ /* 0x000fe400000000ff */
[----:B------:R-:W-:Y:S02]  /*5320*/  PRMT R2, R89, 0x5410, R88 ;  /* 0x0000541059027816 */ /* 0x000fe40000000058 */
[C---:B------:R-:W-:Y:S02]  /*5330*/  PRMT R243, R3.reuse, 0x7610, R243 ;  /* 0x0000761003f37816 */ /* 0x040fe400000000f3 */
[----:B------:R-:W-:Y:S01]  /*5340*/  PRMT R241, R3, 0x7632, R241 ;  /* 0x0000763203f17816 */ /* 0x000fe200000000f1 */
[----:B------:R3:W1:Y:S01]  /*5350*/  MUFU.EX2 R107, R4 ;  /* 0x00000004006b7308 */ /* 0x0006620000000800 */
[----:B------:R-:W-:-:S02]  /*5360*/  F2FP.F16.F32.PACK_AB R3, R217, R216 ;  /* 0x000000d8d903723e */ /* 0x000fc400000000ff */
[----:B----4-:R-:W-:Y:S02]  /*5370*/  LOP3.LUT R7, R23, 0xff, RZ, 0xc0, !PT ;  /* 0x000000ff17077812 */ /* 0x010fe400078ec0ff */
[C---:B------:R-:W-:Y:S02]  /*5380*/  PRMT R245, R3.reuse, 0x7610, R245 ;  /* 0x0000761003f57816 */ /* 0x040fe400000000f5 */
[----:B------:R-:W-:Y:S01]  /*5390*/  PRMT R242, R3, 0x7632, R242 ;  /* 0x0000763203f27816 */ /* 0x000fe200000000f2 */
[----:B------:R-:W-:Y:S01]  /*53a0*/  FFMA.FTZ R3, R74, UR28, -R17 ;  /* 0x0000001c4a037c23 */ /* 0x000fe20008010811 */
[----:B--2---:R-:W-:Y:S02]  /*53b0*/  F2FP.F16.F32.PACK_AB R5, R145, R149 ;  /* 0x000000959105723e */ /* 0x004fe400000000ff */
[----:B------:R-:W-:Y:S01]  /*53c0*/  PRMT R7, R7, 0x5410, R25 ;  /* 0x0000541007077816 */ /* 0x000fe20000000019 */
[----:B------:R2:W-:Y:S01]  /*53d0*/  MUFU.EX2 R136, R3 ;  /* 0x0000000300887308 */ /* 0x0005e20000000800 */
[----:B------:R-:W-:-:S02]  /*53e0*/  PRMT R91, R5, 0x7632, R91 ;  /* 0x00007632055b7816 */ /* 0x000fc4000000005b */
[----:B------:R-:W-:Y:S01]  /*53f0*/  PRMT R90, R5, 0x7610, R90 ;  /* 0x00007610055a7816 */ /* 0x000fe2000000005a */
[----:B---3--:R-:W-:Y:S01]  /*5400*/  FFMA.FTZ R4, R75, UR28, -R17 ;  /* 0x0000001c4b047c23 */ /* 0x008fe20008010811 */
[----:B------:R-:W-:Y:S02]  /*5410*/  F2FP.F16.F32.PACK_AB R5, R151, R146 ;  /* 0x000000929705723e */ /* 0x000fe400000000ff */
[----:B------:R-:W-:Y:S01]  /*5420*/  PRMT R8, R9, 0x5410, R8 ;  /* 0x0000541009087816 */ /* 0x000fe20000000008 */
[----:B------:R3:W4:Y:S01]  /*5430*/  MUFU.EX2 R106, R4 ;  /* 0x00000004006a7308 */ /* 0x0007220000000800 */
[C---:B------:R-:W-:Y:S02]  /*5440*/  PRMT R246, R5.reuse, 0x7632, R246 ;  /* 0x0000763205f67816 */ /* 0x040fe400000000f6 */
[----:B------:R-:W-:Y:S02]  /*5450*/  PRMT R244, R5, 0x7610, R244 ;  /* 0x0000761005f47816 */ /* 0x000fe400000000f4 */
[----:B------:R-:W-:-:S02]  /*5460*/  F2FP.F16.F32.PACK_AB R5, R155, R150 ;  /* 0x000000969b05723e */ /* 0x000fc400000000ff */
[----:B--2---:R-:W-:Y:S02]  /*5470*/  F2FP.F16.F32.PACK_AB R3, R104, R160 ;  /* 0x000000a06803723e */ /* 0x004fe400000000ff */
[----:B------:R-:W-:Y:S02]  /*5480*/  PRMT R240, R5, 0x7632, R240 ;  /* 0x0000763205f07816 */ /* 0x000fe400000000f0 */
[C---:B------:R-:W-:Y:S02]  /*5490*/  PRMT R236, R3.reuse, 0x7632, R236 ;  /* 0x0000763203ec7816 */ /* 0x040fe400000000ec */
[----:B------:R-:W-:Y:S02]  /*54a0*/  PRMT R235, R3, 0x7610, R235 ;  /* 0x0000761003eb7816 */ /* 0x000fe400000000eb */
[----:B------:R-:W-:Y:S02]  /*54b0*/  F2FP.F16.F32.PACK_AB R3, R100, R105 ;  /* 0x000000696403723e */ /* 0x000fe400000000ff */
[----:B---3--:R-:W-:-:S02]  /*54c0*/  F2FP.F16.F32.PACK_AB R4, R219, R218 ;  /* 0x000000dadb04723e */ /* 0x008fc400000000ff */
[----:B------:R-:W-:Y:S02]  /*54d0*/  PRMT R228, R3, 0x7610, R228 ;  /* 0x0000761003e47816 */ /* 0x000fe400000000e4 */
[C---:B------:R-:W-:Y:S02]  /*54e0*/  PRMT R238, R4.reuse, 0x7610, R238 ;  /* 0x0000761004ee7816 */ /* 0x040fe400000000ee */
[----:B------:R-:W-:Y:S01]  /*54f0*/  PRMT R237, R4, 0x7632, R237 ;  /* 0x0000763204ed7816 */ /* 0x000fe200000000ed */
[----:B------:R-:W-:Y:S01]  /*5500*/  FFMA.FTZ R4, R71, UR28, -R17 ;  /* 0x0000001c47047c23 */ /* 0x000fe20008010811 */
[----:B------:R-:W-:Y:S02]  /*5510*/  PRMT R226, R3, 0x7632, R226 ;  /* 0x0000763203e27816 */ /* 0x000fe400000000e2 */
[----:B-1----:R-:W-:Y:S01]  /*5520*/  F2FP.F16.F32.PACK_AB R3, R107, R110 ;  /* 0x0000006e6b03723e */ /* 0x002fe200000000ff */
[----:B------:R1:W-:Y:S01]  /*5530*/  MUFU.EX2 R131, R4 ;  /* 0x0000000400837308 */ /* 0x0003e20000000800 */
[----:B----4-:R-:W-:-:S02]  /*5540*/  F2FP.F16.F32.PACK_AB R0, R136, R106 ;  /* 0x0000006a8800723e */ /* 0x010fc400000000ff */
[C---:B------:R-:W-:Y:S02]  /*5550*/  PRMT R232, R3.reuse, 0x7610, R232 ;  /* 0x0000761003e87816 */ /* 0x040fe400000000e8 */
[----:B------:R-:W-:Y:S02]  /*5560*/  PRMT R231, R3, 0x7632, R231 ;  /* 0x0000763203e77816 */ /* 0x000fe400000000e7 */
[----:B------:R-:W-:Y:S02]  /*5570*/  F2FP.F16.F32.PACK_AB R3, R148, R141 ;  /* 0x0000008d9403723e */ /* 0x000fe400000000ff */
[C---:B------:R-:W-:Y:S02]  /*5580*/  PRMT R227, R0.reuse, 0x7610, R227 ;  /* 0x0000761000e37816 */ /* 0x040fe400000000e3 */
[----:B------:R-:W-:Y:S02]  /*5590*/  PRMT R225, R0, 0x7632, R225 ;  /* 0x0000763200e17816 */ /* 0x000fe400000000e1 */
[----:B------:R-:W-:-:S02]  /*55a0*/  PRMT R224, R3, 0x7610, R224 ;  /* 0x0000761003e07816 */ /* 0x000fc400000000e0 */
[----:B------:R-:W-:Y:S01]  /*55b0*/  PRMT R223, R3, 0x7632, R223 ;  /* 0x0000763203df7816 */ /* 0x000fe200000000df */
[----:B-1----:R-:W-:Y:S01]  /*55c0*/  FFMA.FTZ R4, R83, UR28, -R17 ;  /* 0x0000001c53047c23 */ /* 0x002fe20008010811 */
[----:B------:R-:W-:Y:S02]  /*55d0*/  HSET2.LE.AND R3, R11, R16, PT ;  /* 0x000000100b037233 */ /* 0x000fe40003803000 */
[----:B------:R-:W-:Y:S01]  /*55e0*/  PRMT R239, R5, 0x7610, R239 ;  /* 0x0000761005ef7816 */ /* 0x000fe200000000ef */
[----:B------:R-:W1:Y:S01]  /*55f0*/  MUFU.EX2 R137, R4 ;  /* 0x0000000400897308 */ /* 0x000e620000000800 */
[----:B------:R-:W-:Y:S02]  /*5600*/  F2FP.F16.F32.PACK_AB R5, R132, R133 ;  /* 0x000000858405723e */ /* 0x000fe400000000ff */
[----:B------:R-:W-:Y:S02]  /*5610*/  LOP3.LUT R68, R3, R2, RZ, 0xc0, !PT ;  /* 0x0000000203447212 */ /* 0x000fe400078ec0ff */
[----:B------:R-:W-:-:S02]  /*5620*/  PRMT R3, R90, 0x5410, R91 ;  /* 0x000054105a037816 */ /* 0x000fc4000000005b */
[----:B------:R-:W-:Y:S02]  /*5630*/  HSET2.LE.AND R2, R18, R16, PT ;  /* 0x0000001012027233 */ /* 0x000fe40003803000 */
[C---:B------:R-:W-:Y:S02]  /*5640*/  PRMT R93, R5.reuse, 0x7610, R93 ;  /* 0x00007610055d7816 */ /* 0x040fe4000000005d */
[----:B------:R-:W-:Y:S02]  /*5650*/  PRMT R92, R5, 0x7632, R92 ;  /* 0x00007632055c7816 */ /* 0x000fe4000000005c */
[----:B------:R-:W-:Y:S02]  /*5660*/  F2FP.F16.F32.PACK_AB R5, R138, R140 ;  /* 0x0000008c8a05723e */ /* 0x000fe400000000ff */
[----:B-1----:R-:W-:Y:S01]  /*5670*/  F2FP.F16.F32.PACK_AB R0, R137, R131 ;  /* 0x000000838900723e */ /* 0x002fe200000000ff */
[----:B------:R1:W-:Y:S01]  /*5680*/  STL [R1+0x1b0], R137 ;  /* 0x0001b08901007387 */ /* 0x0003e20000100800 */
[----:B------:R-:W-:-:S02]  /*5690*/  PRMT R234, R5, 0x7610, R234 ;  /* 0x0000761005ea7816 */ /* 0x000fc400000000ea */
[C---:B------:R-:W-:Y:S02]  /*56a0*/  PRMT R222, R0.reuse, 0x7610, R222 ;  /* 0x0000761000de7816 */ /* 0x040fe400000000de */
[----:B------:R-:W-:Y:S02]  /*56b0*/  PRMT R221, R0, 0x7632, R221 ;  /* 0x0000763200dd7816 */ /* 0x000fe400000000dd */
[----:B------:R-:W-:Y:S02]  /*56c0*/  HSET2.LE.AND R0, R10, R16, PT ;  /* 0x000000100a007233 */ /* 0x000fe40003803000 */
[----:B------:R-:W-:Y:S02]  /*56d0*/  PRMT R233, R5, 0x7632, R233 ;  /* 0x0000763205e97816 */ /* 0x000fe400000000e9 */
[----:B------:R-:W-:Y:S02]  /*56e0*/  F2FP.F16.F32.PACK_AB R4, R142, R139 ;  /* 0x0000008b8e04723e */ /* 0x000fe400000000ff */
[----:B------:R-:W-:-:S02]  /*56f0*/  LOP3.LUT R69, R0, R3, RZ, 0xc0, !PT ;  /* 0x0000000300457212 */ /* 0x000fc400078ec0ff */
[----:B------:R-:W-:Y:S02]  /*5700*/  PRMT R3, R243, 0x5410, R241 ;  /* 0x00005410f3037816 */ /* 0x000fe400000000f1 */
[--C-:B------:R-:W-:Y:S02]  /*5710*/  HSET2.LE.AND R0, R15, R16.reuse, PT ;  /* 0x000000100f007233 */ /* 0x100fe40003803000 */
[----:B------:R-:W-:Y:S02]  /*5720*/  LOP3.LUT R70, R2, R3, RZ, 0xc0, !PT ;  /* 0x0000000302467212 */ /* 0x000fe400078ec0ff */
[----:B------:R-:W-:Y:S02]  /*5730*/  PRMT R2, R244, 0x5410, R246 ;  /* 0x00005410f4027816 */ /* 0x000fe400000000f6 */
[----:B------:R-:W-:Y:S02]  /*5740*/  HSET2.LE.AND R3, R13, R16, PT ;  /* 0x000000100d037233 */ /* 0x000fe40003803000 */
        /* <DEDUP_REMOVED lines=9> */
[----:B------:R-:W-:Y:S01]  /*57e0*/  LOP3.LUT R63, R0, R3, RZ, 0xc0, !PT ;  /* 0x00000003003f7212 */ /* 0x000fe200078ec0ff */
[----:B------:R-:W-:Y:S01]  /*57f0*/  HMMA.16816.F32 R8, R68, R120, RZ ;  /* 0x000000784408723c */ /* 0x000fe200000018ff */
[----:B------:R-:W-:Y:S02]  /*5800*/  PRMT R3, R93, 0x5410, R92 ;  /* 0x000054105d037816 */ /* 0x000fe4000000005c */
[----:B------:R-:W-:Y:S01]  /*5810*/  HSET2.LE.AND R0, R6, R16, PT ;  /* 0x0000001006007233 */ /* 0x000fe20003803000 */
[----:B------:R-:W-:Y:S01]  /*5820*/  IMAD.WIDE.U32 R6, R43, -0x326172a9, RZ ;  /* 0xcd9e8d572b067825 */ /* 0x000fe200078e00ff */
        /* <DEDUP_REMOVED lines=8> */
[----:B------:R-:W-:Y:S02]  /*58b0*/  HSET2.LE.AND R2, R27, R16, PT ;  /* 0x000000101b027233 */ /* 0x000fe40003803000 */
[----:B------:R-:W-:Y:S01]  /*58c0*/  LOP3.LUT R66, R0, R3, RZ, 0xc0, !PT ;  /* 0x0000000300427212 */ /* 0x000fe200078ec0ff */
[----:B------:R-:W-:Y:S01]  /*58d0*/  HMMA.16816.F32 R24, R60, R120, RZ ;  /* 0x000000783c18723c */ /* 0x000fe200000018ff */
[----:B------:R-:W-:Y:S02]  /*58e0*/  PRMT R3, R235, 0x5410, R236 ;  /* 0x00005410eb037816 */ /* 0x000fe400000000ec */
[C---:B------:R-:W-:Y:S02]  /*58f0*/  PRMT R230, R4.reuse, 0x7610, R230 ;  /* 0x0000761004e67816 */ /* 0x040fe400000000e6 */
[----:B------:R-:W-:-:S02]  /*5900*/  PRMT R229, R4, 0x7632, R229 ;  /* 0x0000763204e57816 */ /* 0x000fc400000000e5 */
[--C-:B------:R-:W-:Y:S02]  /*5910*/  HSET2.LE.AND R0, R20, R16.reuse, PT ;  /* 0x0000001014007233 */ /* 0x100fe40003803000 */
[----:B------:R-:W-:Y:S02]  /*5920*/  LOP3.LUT R67, R2, R3, RZ, 0xc0, !PT ;  /* 0x0000000302437212 */ /* 0x000fe400078ec0ff */
[----:B------:R-:W-:Y:S02]  /*5930*/  PRMT R3, R230, 0x5410, R229 ;  /* 0x00005410e6037816 */ /* 0x000fe400000000e5 */
[----:B------:R-:W-:Y:S02]  /*5940*/  HSET2.LE.AND R2, R14, R16, PT ;  /* 0x000000100e027233 */ /* 0x000fe40003803000 */
[----:B------:R-:W-:Y:S01]  /*5950*/  LOP3.LUT R56, R0, R3, RZ, 0xc0, !PT ;  /* 0x0000000300387212 */ /* 0x000fe200078ec0ff */
[----:B------:R-:W-:Y:S01]  /*5960*/  HMMA.16816.F32 R12, R60, R124, RZ ;  /* 0x0000007c3c0c723c */ /* 0x000fe200000018ff */
[----:B------:R-:W-:-:S02]  /*5970*/  PRMT R3, R227, 0x5410, R225 ;  /* 0x00005410e3037816 */ /* 0x000fc400000000e1 */
[--C-:B------:R-:W-:Y:S02]  /*5980*/  HSET2.LE.AND R0, R21, R16.reuse, PT ;  /* 0x0000001015007233 */ /* 0x100fe40003803000 */
[----:B------:R-:W-:Y:S01]  /*5990*/  LOP3.LUT R57, R2, R3, RZ, 0xc0, !PT ;  /* 0x0000000302397212 */ /* 0x000fe200078ec0ff */
[----:B------:R-:W-:Y:S01]  /*59a0*/  HMMA.16816.F32 R164, R64, R116, R8 ;  /* 0x0000007440a4723c */ /* 0x000fe20000001808 */
[----:B------:R-:W-:Y:S02]  /*59b0*/  PRMT R2, R224, 0x5410, R223 ;  /* 0x00005410e0027816 */ /* 0x000fe400000000df */
[----:B------:R-:W-:Y:S02]  /*59c0*/  HSET2.LE.AND R4, R31, R16, PT ;  /* 0x000000101f047233 */ /* 0x000fe40003803000 */
[----:B------:R-:W-:Y:S01]  /*59d0*/  LOP3.LUT R58, R0, R2, RZ, 0xc0, !PT ;  /* 0x00000002003a7212 */ /* 0x000fe200078ec0ff */
[----:B------:R-:W-:Y:S01]  /*59e0*/  IMAD.WIDE.U32 R2, R49, -0x326172a9, RZ ;  /* 0xcd9e8d5731027825 */ /* 0x000fe200078e00ff */
[----:B------:R-:W-:Y:S01]  /*59f0*/  PRMT R0, R222, 0x5410, R221 ;  /* 0x00005410de007816 */ /* 0x000fe200000000dd */
[----:B------:R-:W-:Y:S01]  /*5a00*/  HMMA.16816.F32 R20, R68, R124, RZ ;  /* 0x0000007c4414723c */ /* 0x000fe200000018ff */
[----:B------:R-:W-:Y:S01]  /*5a10*/  LOP3.LUT R7, R7, UR9, R46, 0x96, !PT ;  /* 0x0000000907077c12 */ /* 0x000fe2000f8e962e */
[----:B------:R-:W-:Y:S01]  /*5a20*/  IMAD.WIDE.U32 R10, R35, -0x326172a9, RZ ;  /* 0xcd9e8d57230a7825 */ /* 0x000fe200078e00ff */
[----:B------:R-:W-:-:S02]  /*5a30*/  LOP3.LUT R59, R4, R0, RZ, 0xc0, !PT ;  /* 0x00000000043b7212 */ /* 0x000fc400078ec0ff */
[----:B------:R-:W-:Y:S02]  /*5a40*/  LOP3.LUT R0, R3, UR9, R50, 0x96, !PT ;  /* 0x0000000903007c12 */ /* 0x000fe4000f8e9632 */
[----:B------:R-:W-:Y:S01]  /*5a50*/  LOP3.LUT R2, R11, UR7, R2, 0x96, !PT ;  /* 0x000000070b027c12 */ /* 0x000fe2000f8e9602 */
[----:B------:R-:W-:Y:S02]  /*5a60*/  IMAD.MOV.U32 R124, RZ, RZ, R104 ;  /* 0x000000ffff7c7224 */ /* 0x000fe400078e0068 */
[----:B------:R-:W-:Y:S01]  /*5a70*/  HMMA.16816.F32 R24, R56, R116, R24 ;  /* 0x000000743818723c */ /* 0x000fe20000001818 */
[----:B------:R-:W-:Y:S01]  /*5a80*/  IMAD.WIDE.U32 R4, R0, -0x2daee0ad, RZ ;  /* 0xd2511f5300047825 */ /* 0x000fe200078e00ff */
[----:B------:R-:W-:-:S03]  /*5a90*/  LOP3.LUT R0, R37, UR7, R6, 0x96, !PT ;  /* 0x0000000725007c12 */ /* 0x000fc6000f8e9606 */
[----:B------:R-:W-:Y:S01]  /*5aa0*/  IMAD.WIDE.U32 R2, R2, -0x2daee0ad, RZ ;  /* 0xd2511f5302027825 */ /* 0x000fe200078e00ff */
[-C--:B------:R-:W-:Y:S03]  /*5ab0*/  HMMA.16816.F32 R12, R56, R112.reuse, R12 ;  /* 0x00000070380c723c */ /* 0x080fe6000000180c */
[----:B------:R-:W-:Y:S01]  /*5ac0*/  IMAD.MOV.U32 R49, RZ, RZ, R166 ;  /* 0x000000ffff317224 */ /* 0x000fe200078e00a6 */
[----:B------:R-:W-:Y:S01]  /*5ad0*/  LOP3.LUT R18, R3, UR26, R4, 0x96, !PT ;  /* 0x0000001a03127c12 */ /* 0x000fe2000f8e9604 */
[----:B------:R-:W-:Y:S01]  /*5ae0*/  IMAD.MOV.U32 R148, RZ, RZ, R167 ;  /* 0x000000ffff947224 */ /* 0x000fe200078e00a7 */
[----:B------:R-:W-:Y:S01]  /*5af0*/  LOP3.LUT R39, R2, 0xffff, RZ, 0xc0, !PT ;  /* 0x0000ffff02277812 */ /* 0x000fe200078ec0ff */
[----:B-1----:R-:W-:Y:S01]  /*5b00*/  IMAD.MOV.U32 R137, RZ, RZ, R164 ;  /* 0x000000ffff897224 */ /* 0x002fe200078e00a4 */
[--C-:B------:R-:W-:Y:S01]  /*5b10*/  SHF.R.U32.HI R41, RZ, 0x10, R2.reuse ;  /* 0x00000010ff297819 */ /* 0x100fe20000011602 */
[----:B------:R-:W-:Y:S01]  /*5b20*/  IMAD.MOV.U32 R123, RZ, RZ, R165 ;  /* 0x000000ffff7b7224 */ /* 0x000fe200078e00a5 */
[----:B------:R-:W-:Y:S01]  /*5b30*/  SHF.R.U32.HI R19, RZ, 0x18, R2 ;  /* 0x00000018ff137819 */ /* 0x000fe20000011602 */
[----:B------:R-:W-:Y:S03]  /*5b40*/  HMMA.16816.F32 R164, R64, R112, R20 ;  /* 0x0000007040a4723c */ /* 0x000fe60000001814 */
[----:B------:R-:W-:-:S04]  /*5b50*/  ISETP.LE.U32.AND P4, PT, R19, UR12, PT ;  /* 0x0000000c13007c0c */ /* 0x000fc8000bf83070 */
[----:B------:R-:W-:Y:S01]  /*5b60*/  IMAD.MOV.U32 R219, RZ, RZ, R24 ;  /* 0x000000ffffdb7224 */ /* 0x000fe200078e0018 */
[----:B------:R-:W-:Y:S01]  /*5b70*/  LOP3.LUT R24, R5, UR6, R52, 0x96, !PT ;  /* 0x0000000605187c12 */ /* 0x000fe2000f8e9634 */
[----:B------:R-:W-:Y:S01]  /*5b80*/  IMAD.MOV.U32 R218, RZ, RZ, R25 ;  /* 0x000000ffffda7224 */ /* 0x000fe200078e0019 */
[----:B------:R-:W-:Y:S01]  /*5b90*/  LOP3.LUT R25, R2, 0xff, RZ, 0xc0, !PT ;  /* 0x000000ff02197812 */ /* 0x000fe200078ec0ff */
[----:B------:R-:W-:-:S03]  /*5ba0*/  IMAD.WIDE.U32 R4, R7, -0x2daee0ad, RZ ;  /* 0xd2511f5307047825 */ /* 0x000fc600078e00ff */
[----:B------:R-:W-:Y:S01]  /*5bb0*/  ISETP.LE.U32.AND P1, PT, R25, UR12, PT ;  /* 0x0000000c19007c0c */ /* 0x000fe2000bf23070 */
[----:B------:R-:W-:Y:S01]  /*5bc0*/  IMAD.WIDE.U32 R2, R0, -0x2daee0ad, RZ ;  /* 0xd2511f5300027825 */ /* 0x000fe200078e00ff */
[----:B------:R-:W-:-:S03]  /*5bd0*/  LOP3.LUT R48, R5, UR6, R44, 0x96, !PT ;  /* 0x0000000605307c12 */ /* 0x000fc6000f8e962c */
[----:B------:R-:W-:Y:S01]  /*5be0*/  IMAD.MOV.U32 R217, RZ, RZ, R26 ;  /* 0x000000ffffd97224 */ /* 0x000fe200078e001a */
[----:B------:R-:W-:Y:S01]  /*5bf0*/  LOP3.LUT R26, R3, UR26, R4, 0x96, !PT ;  /* 0x0000001a031a7c12 */ /* 0x000fe2000f8e9604 */
[----:B------:R-:W-:Y:S01]  /*5c00*/  IMAD.MOV.U32 R83, RZ, RZ, R13 ;  /* 0x000000ffff537224 */ /* 0x000fe200078e000d */
[----:B------:R-:W-:Y:S01]  /*5c10*/  LOP3.LUT R13, R2, 0xff, RZ, 0xc0, !PT ;  /* 0x000000ff020d7812 */ /* 0x000fe200078ec0ff */
[----:B------:R-:W-:Y:S01]  /*5c20*/  IMAD.WIDE.U32 R6, R94, -0x2daee0ad, RZ ;  /* 0xd2511f535e067825 */ /* 0x000fe200078e00ff */
[----:B------:R-:W-:Y:S02]  /*5c30*/  LOP3.LUT R77, R2, 0xffff, RZ, 0xc0, !PT ;  /* 0x0000ffff024d7812 */ /* 0x000fe400078ec0ff */
[----:B------:R-:W-:Y:S01]  /*5c40*/  SHF.R.U32.HI R73, RZ, 0x10, R2 ;  /* 0x00000010ff497819 */ /* 0x000fe20000011602 */
[----:B------:R-:W-:Y:S01]  /*5c50*/  IMAD.MOV.U32 R23, RZ, RZ, R14 ;  /* 0x000000ffff177224 */ /* 0x000fe200078e000e */
[----:B------:R-:W-:Y:S01]  /*5c60*/  SHF.R.U32.HI R11, RZ, 0x18, R2 ;  /* 0x00000018ff0b7819 */ /* 0x000fe20000011602 */
[----:B------:R-:W-:-:S04]  /*5c70*/  IMAD.WIDE.U32 R2, R134, -0x2daee0ad, RZ ;  /* 0xd2511f5386027825 */ /* 0x000fc800078e00ff */
[----:B------:R-:W-:Y:S01]  /*5c80*/  IMAD.MOV.U32 R101, RZ, RZ, R15 ;  /* 0x000000ffff657224 */ /* 0x000fe200078e000f */
[----:B------:R-:W-:Y:S01]  /*5c90*/  LOP3.LUT R3, R3, UR23, R42, 0x96, !PT ;  /* 0x0000001703037c12 */ /* 0x000fe2000f8e962a */
[----:B------:R-:W-:Y:S01]  /*5ca0*/  IMAD.MOV.U32 R46, RZ, RZ, R27 ;  /* 0x000000ffff2e7224 */ /* 0x000fe200078e001b */
[----:B------:R-:W-:Y:S01]  /*5cb0*/  LOP3.LUT R0, R7, UR16, R2, 0x96, !PT ;  /* 0x0000001007007c12 */ /* 0x000fe2000f8e9602 */
[----:B------:R-:W-:Y:S02]  /*5cc0*/  IMAD.MOV.U32 R117, RZ, RZ, R12 ;  /* 0x000000ffff757224 */ /* 0x000fe400078e000c */
[----:B------:R-:W-:Y:S02]  /*5cd0*/  IMAD.MOV.U32 R22, RZ, RZ, R165 ;  /* 0x000000ffff167224 */ /* 0x000fe400078e00a5 */
[----:B------:R-:W-:Y:S02]  /*5ce0*/  @!P4 HADD2 R169, -R236.H0_H0, -RZ.H0_H0 ;  /* 0xa00000ffeca9c230 */ /* 0x000fe40000000900 */
[----:B------:R-:W-:Y:S01]  /*5cf0*/  IMAD.WIDE.U32 R2, R3, -0x326172a9, RZ ;  /* 0xcd9e8d5703027825 */ /* 0x000fe200078e00ff */
[----:B------:R-:W-:-:S03]  /*5d00*/  ISETP.LE.U32.AND P3, PT, R13, UR12, PT ;  /* 0x0000000c0d007c0c */ /* 0x000fc6000bf63070 */
[----:B------:R-:W-:Y:S01]  /*5d10*/  @!P1 HADD2 R162, -R238.H0_H0, -RZ.H0_H0 ;  /* 0xa00000ffeea29230 */ /* 0x000fe20000000900 */
[----:B------:R-:W-:Y:S01]  /*5d20*/  ISETP.LE.U32.AND P6, PT, R11, UR12, PT ;  /* 0x0000000c0b007c0c */ /* 0x000fe2000bfc3070 */
[----:B------:R-:W-:Y:S01]  /*5d30*/  IMAD.WIDE.U32 R8, R0, -0x326172a9, RZ ;  /* 0xcd9e8d5700087825 */ /* 0x000fe200078e00ff */
[----:B------:R-:W-:-:S03]  /*5d40*/  LOP3.LUT R0, R3, UR17, R32, 0x96, !PT ;  /* 0x0000001103007c12 */ /* 0x000fc6000f8e9620 */
[----:B------:R-:W-:Y:S01]  /*5d50*/  IMAD.MOV.U32 R75, RZ, RZ, R166 ;  /* 0x000000ffff4b7224 */ /* 0x000fe200078e00a6 */
[----:B------:R-:W-:Y:S01]  /*5d60*/  LOP3.LUT R2, R9, UR9, R2, 0x96, !PT ;  /* 0x0000000909027c12 */ /* 0x000fe2000f8e9602 */
[----:B------:R-:W-:-:S04]  /*5d70*/  IMAD.WIDE.U32 R4, R0, -0x2daee0ad, RZ ;  /* 0xd2511f5300047825 */ /* 0x000fc800078e00ff */
[----:B------:R-:W-:Y:S01]  /*5d80*/  IMAD.MOV.U32 R74, RZ, RZ, R164 ;  /* 0x000000ffff4a7224 */ /* 0x000fe200078e00a4 */
[----:B------:R-:W-:Y:S01]  /*5d90*/  LOP3.LUT R5, R5, UR8, R6, 0x96, !PT ;  /* 0x0000000805057c12 */ /* 0x000fe2000f8e9606 */
[----:B------:R-:W-:-:S04]  /*5da0*/  IMAD.WIDE.U32 R6, R2, -0x2daee0ad, RZ ;  /* 0xd2511f5302067825 */ /* 0x000fc800078e00ff */
[----:B------:R-:W-:Y:S01]  /*5db0*/  IMAD.WIDE.U32 R2, R24, -0x326172a9, RZ ;  /* 0xcd9e8d5718027825 */ /* 0x000fe200078e00ff */
[----:B------:R-:W-:-:S03]  /*5dc0*/  LOP3.LUT R7, R7, UR6, R4, 0x96, !PT ;  /* 0x0000000607077c12 */ /* 0x000fc6000f8e9604 */
[----:B------:R-:W-:Y:S01]  /*5dd0*/  IMAD.WIDE.U32 R4, R5, -0x326172a9, RZ ;  /* 0xcd9e8d5705047825 */ /* 0x000fe200078e00ff */
[----:B------:R-:W-:Y:S02]  /*5de0*/  LOP3.LUT R0, R3, UR27, R10, 0x96, !PT ;  /* 0x0000001b03007c12 */ /* 0x000fe4000f8e960a */
[C---:B------:R-:W-:Y:S01]  /*5df0*/  LOP3.LUT R15, R2.reuse, 0xff, RZ, 0xc0, !PT ;  /* 0x000000ff020f7812 */ /* 0x040fe200078ec0ff */
[----:B------:R-:W-:Y:S01]  /*5e00*/  IMAD.MOV.U32 R102, RZ, RZ, R167 ;  /* 0x000000ffff667224 */ /* 0x000fe200078e00a7 */
[----:B------:R-:W-:Y:S02]  /*5e10*/  LOP3.LUT R14, R2, 0xffff, RZ, 0xc0, !PT ;  /* 0x0000ffff020e7812 */ /* 0x000fe400078ec0ff */
[--C-:B------:R-:W-:Y:S02]  /*5e20*/  SHF.R.U32.HI R21, RZ, 0x10, R2.reuse ;  /* 0x00000010ff157819 */ /* 0x100fe40000011602 */
[----:B------:R-:W-:Y:S01]  /*5e30*/  SHF.R.U32.HI R20, RZ, 0x18, R2 ;  /* 0x00000018ff147819 */ /* 0x000fe20000011602 */
[----:B------:R-:W-:Y:S01]  /*5e40*/  IMAD.WIDE.U32 R2, R7, -0x326172a9, RZ ;  /* 0xcd9e8d5707027825 */ /* 0x000fe200078e00ff */
[----:B------:R-:W-:-:S02]  /*5e50*/  LOP3.LUT R7, R5, UR7, R8, 0x96, !PT ;  /* 0x0000000705077c12 */ /* 0x000fc4000f8e9608 */
[C---:B------:R-:W-:Y:S02]  /*5e60*/  LOP3.LUT R5, R0.reuse, 0xff, RZ, 0xc0, !PT ;  /* 0x000000ff00057812 */ /* 0x040fe400078ec0ff */
[----:B------:R-:W-:Y:S02]  /*5e70*/  LOP3.LUT R10, R3, UR27, R4, 0x96, !PT ;  /* 0x0000001b030a7c12 */ /* 0x000fe4000f8e9604 */
[----:B------:R-:W-:Y:S02]  /*5e80*/  LOP3.LUT R4, R0, 0xffff, RZ, 0xc0, !PT ;  /* 0x0000ffff00047812 */ /* 0x000fe400078ec0ff */
[----:B------:R-:W-:Y:S02]  /*5e90*/  ISETP.LE.U32.AND P2, PT, R5, UR12, PT ;  /* 0x0000000c05007c0c */ /* 0x000fe4000bf43070 */
[----:B------:R-:W-:Y:S02]  /*5ea0*/  SHF.R.U32.HI R4, RZ, 0x8, R4 ;  /* 0x00000008ff047819 */ /* 0x000fe40000011604 */
[----:B------:R-:W-:-:S02]  /*5eb0*/  LOP3.LUT R25, R2, 0xff, RZ, 0xc0, !PT ;  /* 0x000000ff02197812 */ /* 0x000fc400078ec0ff */
[----:B------:R-:W-:Y:S02]  /*5ec0*/  LOP3.LUT R4, R4, 0xffff, RZ, 0xc0, !PT ;  /* 0x0000ffff04047812 */ /* 0x000fe400078ec0ff */
[----:B------:R-:W-:Y:S02]  /*5ed0*/  LOP3.LUT R27, R2, 0xffff, RZ, 0xc0, !PT ;  /* 0x0000ffff021b7812 */ /* 0x000fe400078ec0ff */
[--C-:B------:R-:W-:Y:S02]  /*5ee0*/  SHF.R.U32.HI R38, RZ, 0x10, R2.reuse ;  /* 0x00000010ff267819 */ /* 0x100fe40000011602 */
[----:B------:R-:W-:Y:S01]  /*5ef0*/  SHF.R.U32.HI R33, RZ, 0x18, R2 ;  /* 0x00000018ff217819 */ /* 0x000fe20000011602 */
[----:B------:R-:W-:Y:S01]  /*5f00*/  IMAD.WIDE.U32 R2, R7, -0x2daee0ad, RZ ;  /* 0xd2511f5307027825 */ /* 0x000fe200078e00ff */
[----:B------:R-:W-:-:S03]  /*5f10*/  ISETP.LE.U32.AND P5, PT, R4, UR12, PT ;  /* 0x0000000c04007c0c */ /* 0x000fc6000bfa3070 */
[----:B------:R-:W-:Y:S02]  /*5f20*/  @!P2 HADD2 R96, -R89.H0_H0, -RZ.H0_H0 ;  /* 0xa00000ff5960a230 */ /* 0x000fe40000000900 */
[----:B------:R-:W-:Y:S01]  /*5f30*/  IMAD.WIDE.U32 R4, R171, -0x2daee0ad, RZ ;  /* 0xd2511f53ab047825 */ /* 0x000fe200078e00ff */
[C---:B------:R-:W-:Y:S02]  /*5f40*/  LOP3.LUT R37, R2.reuse, 0xff, RZ, 0xc0, !PT ;  /* 0x000000ff02257812 */ /* 0x040fe400078ec0ff */
[----:B------:R-:W-:Y:S01]  /*5f50*/  LOP3.LUT R40, R2, 0xffff, RZ, 0xc0, !PT ;  /* 0x0000ffff02287812 */ /* 0x000fe200078ec0ff */
[----:B------:R-:W-:Y:S01]  /*5f60*/  IMAD.MOV.U32 R171, RZ, RZ, R46 ;  /* 0x000000ffffab7224 */ /* 0x000fe200078e002e */
[--C-:B------:R-:W-:Y:S02]  /*5f70*/  SHF.R.U32.HI R43, RZ, 0x10, R2.reuse ;  /* 0x00000010ff2b7819 */ /* 0x100fe40000011602 */
[----:B------:R-:W-:Y:S02]  /*5f80*/  SHF.R.U32.HI R31, RZ, 0x18, R2 ;  /* 0x00000018ff1f7819 */ /* 0x000fe40000011602 */
[----:B------:R-:W-:Y:S01]  /*5f90*/  SHF.R.U32.HI R2, RZ, 0x18, R0 ;  /* 0x00000018ff027819 */ /* 0x000fe20000011600 */
[----:B------:R-:W-:Y:S01]  /*5fa0*/  @!P5 HADD2 R97, -R88.H0_H0, -RZ.H0_H0 ;  /* 0xa00000ff5861d230 */ /* 0x000fe20000000900 */
[----:B------:R-:W-:-:S02]  /*5fb0*/  @!P2 PRMT R89, R96, 0x5410, RZ ;  /* 0x000054106059a816 */ /* 0x000fc400000000ff */
[----:B------:R-:W-:Y:S02]  /*5fc0*/  ISETP.LE.U32.AND P2, PT, R2, UR12, PT ;  /* 0x0000000c02007c0c */ /* 0x000fe4000bf43070 */
[----:B------:R-:W-:Y:S01]  /*5fd0*/  LOP3.LUT R2, R5, UR23, R72, 0x96, !PT ;  /* 0x0000001705027c12 */ /* 0x000fe2000f8e9648 */
[----:B------:R-:W-:Y:S01]  /*5fe0*/  IMAD.MOV.U32 R72, RZ, RZ, R22 ;  /* 0x000000ffff487224 */ /* 0x000fe200078e0016 */
[----:B------:R-:W-:Y:S02]  /*5ff0*/  SHF.R.U32.HI R0, RZ, 0x10, R0 ;  /* 0x00000010ff007819 */ /* 0x000fe40000011600 */
[----:B------:R-:W-:Y:S01]  /*6000*/  @!P5 PRMT R88, R97, 0x5410, RZ ;  /* 0x000054106158d816 */ /* 0x000fe200000000ff */
[----:B------:R-:W-:Y:S01]  /*6010*/  IMAD.WIDE.U32 R8, R2, -0x326172a9, RZ ;  /* 0xcd9e8d5702087825 */ /* 0x000fe200078e00ff */
[----:B------:R-:W-:Y:S02]  /*6020*/  LOP3.LUT R0, R0, 0xff, RZ, 0xc0, !PT ;  /* 0x000000ff00007812 */ /* 0x000fe400078ec0ff */
[----:B------:R-:W-:Y:S01]  /*6030*/  LOP3.LUT R12, R3, UR26, R6, 0x96, !PT ;  /* 0x0000001a030c7c12 */ /* 0x000fe2000f8e9606 */
[----:B------:R-:W-:Y:S01]  /*6040*/  IMAD.WIDE.U32 R2, R144, -0x2daee0ad, RZ ;  /* 0xd2511f5390027825 */ /* 0x000fe200078e00ff */
[----:B------:R-:W-:-:S03]  /*6050*/  ISETP.LE.U32.AND P5, PT, R0, UR12, PT ;  /* 0x0000000c00007c0c */ /* 0x000fc6000bfa3070 */
[----:B------:R-:W-:Y:S01]  /*6060*/  @!P2 HADD2 R98, -R91.H0_H0, -RZ.H0_H0 ;  /* 0xa00000ff5b62a230 */ /* 0x000fe20000000900 */
[----:B------:R-:W-:Y:S01]  /*6070*/  LOP3.LUT R0, R9, UR17, R34, 0x96, !PT ;  /* 0x0000001109007c12 */ /* 0x000fe2000f8e9622 */
[----:B------:R-:W-:Y:S01]  /*6080*/  IMAD.MOV.U32 R144, RZ, RZ, R49 ;  /* 0x000000ffff907224 */ /* 0x000fe200078e0031 */
[----:B------:R-:W-:Y:S02]  /*6090*/  LOP3.LUT R3, R3, UR16, R4, 0x96, !PT ;  /* 0x0000001003037c12 */ /* 0x000fe4000f8e9604 */
[----:B------:R-:W-:Y:S01]  /*60a0*/  @!P2 PRMT R91, R98, 0x5410, RZ ;  /* 0x00005410625ba816 */ /* 0x000fe200000000ff */
[----:B------:R-:W-:Y:S01]  /*60b0*/  IMAD.WIDE.U32 R6, R0, -0x2daee0ad, RZ ;  /* 0xd2511f5300067825 */ /* 0x000fe200078e00ff */
[----:B------:R-:W-:-:S03]  /*60c0*/  ISETP.LE.U32.AND P2, PT, R15, UR12, PT ;  /* 0x0000000c0f007c0c */ /* 0x000fc6000bf43070 */
[----:B------:R-:W-:Y:S01]  /*60d0*/  IMAD.MOV.U32 R15, RZ, RZ, R207 ;  /* 0x000000ffff0f7224 */ /* 0x000fe200078e00cf */
[----:B------:R-:W-:Y:S01]  /*60e0*/  LOP3.LUT R4, R7, UR8, R2, 0x96, !PT ;  /* 0x0000000807047c12 */ /* 0x000fe2000f8e9602 */
[----:B------:R-:W-:-:S04]  /*60f0*/  IMAD.WIDE.U32 R2, R3, -0x326172a9, RZ ;  /* 0xcd9e8d5703027825 */ /* 0x000fc800078e00ff */
[----:B------:R-:W-:Y:S02]  /*6100*/  @!P5 HADD2 R99, -R90.H0_H0, -RZ.H0_H0 ;  /* 0xa00000ff5a63d230 */ /* 0x000fe40000000900 */
[----:B------:R-:W-:Y:S01]  /*6110*/  IMAD.WIDE.U32 R34, R4, -0x326172a9, RZ ;  /* 0xcd9e8d5704227825 */ /* 0x000fe200078e00ff */
[----:B------:R-:W-:Y:S02]  /*6120*/  LOP3.LUT R0, R3, UR9, R8, 0x96, !PT ;  /* 0x0000000903007c12 */ /* 0x000fe4000f8e9608 */
[----:B------:R-:W-:Y:S01]  /*6130*/  @!P5 PRMT R90, R99, 0x5410, RZ ;  /* 0x00005410635ad816 */ /* 0x000fe200000000ff */
[----:B------:R-:W-:Y:S01]  /*6140*/  @!P2 HADD2 R135, -R243.H0_H0, -RZ.H0_H0 ;  /* 0xa00000fff387a230 */ /* 0x000fe20000000900 */
[----:B------:R-:W-:Y:S01]  /*6150*/  LOP3.LUT R2, R35, UR7, R2, 0x96, !PT ;  /* 0x0000000723027c12 */ /* 0x000fe2000f8e9602 */
[----:B------:R-:W-:Y:S01]  /*6160*/  IMAD.WIDE.U32 R4, R0, -0x2daee0ad, RZ ;  /* 0xd2511f5300047825 */ /* 0x000fe200078e00ff */
[----:B------:R-:W-:Y:S02]  /*6170*/  SHF.R.U32.HI R0, RZ, 0x8, R14 ;  /* 0x00000008ff007819 */ /* 0x000fe4000001160e */
[----:B------:R-:W-:Y:S01]  /*6180*/  @!P2 PRMT R243, R135, 0x5410, RZ ;  /* 0x0000541087f3a816 */ /* 0x000fe200000000ff */
[----:B------:R-:W-:Y:S01]  /*6190*/  IMAD.WIDE.U32 R2, R2, -0x2daee0ad, RZ ;  /* 0xd2511f5302027825 */ /* 0x000fe200078e00ff */
[----:B------:R-:W-:-:S02]  /*61a0*/  LOP3.LUT R44, R5, UR6, R6, 0x96, !PT ;  /* 0x00000006052c7c12 */ /* 0x000fc4000f8e9606 */
[----:B------:R-:W-:Y:S02]  /*61b0*/  LOP3.LUT R0, R0, 0xffff, RZ, 0xc0, !PT ;  /* 0x0000ffff00007812 */ /* 0x000fe400078ec0ff */
[----:B------:R-:W-:Y:S01]  /*61c0*/  LOP3.LUT R24, R3, UR26, R4, 0x96, !PT ;  /* 0x0000001a03187c12 */ /* 0x000fe2000f8e9604 */
[----:B------:R-:W-:Y:S01]  /*61d0*/  IMAD.WIDE.U32 R4, R156, -0x2daee0ad, RZ ;  /* 0xd2511f539c047825 */ /* 0x000fe200078e00ff */
[C---:B------:R-:W-:Y:S02]  /*61e0*/  LOP3.LUT R45, R2.reuse, 0xff, RZ, 0xc0, !PT ;  /* 0x000000ff022d7812 */ /* 0x040fe400078ec0ff */
[----:B------:R-:W-:Y:S01]  /*61f0*/  LOP3.LUT R97, R2, 0xffff, RZ, 0xc0, !PT ;  /* 0x0000ffff02617812 */ /* 0x000fe200078ec0ff */
[----:B------:R-:W-:Y:S01]  /*6200*/  IMAD.MOV.U32 R156, RZ, RZ, R176 ;  /* 0x000000ffff9c7224 */ /* 0x000fe200078e00b0 */
[--C-:B------:R-:W-:Y:S02]  /*6210*/  SHF.R.U32.HI R96, RZ, 0x10, R2.reuse ;  /* 0x00000010ff607819 */ /* 0x100fe40000011602 */
[----:B------:R-:W-:Y:S01]  /*6220*/  SHF.R.U32.HI R46, RZ, 0x18, R2 ;  /* 0x00000018ff2e7819 */ /* 0x000fe20000011602 */
[----:B------:R-:W-:Y:S01]  /*6230*/  IMAD.WIDE.U32 R2, R181, -0x2daee0ad, RZ ;  /* 0xd2511f53b5027825 */ /* 0x000fe200078e00ff */
[----:B------:R-:W-:-:S02]  /*6240*/  ISETP.LE.U32.AND P5, PT, R0, UR12, PT ;  /* 0x0000000c00007c0c */ /* 0x000fc4000bfa3070 */
[----:B------:R-:W-:Y:S02]  /*6250*/  ISETP.LE.U32.AND P2, PT, R20, UR12, PT ;  /* 0x0000000c14007c0c */ /* 0x000fe4000bf43070 */
[----:B------:R-:W-:Y:S02]  /*6260*/  LOP3.LUT R3, R3, UR23, R42, 0x96, !PT ;  /* 0x0000001703037c12 */ /* 0x000fe4000f8e962a */
[----:B------:R-:W-:-:S03]  /*6270*/  LOP3.LUT R0, R5, UR16, R2, 0x96, !PT ;  /* 0x0000001005007c12 */ /* 0x000fc6000f8e9602 */
[----:B------:R-:W-:-:S04]  /*6280*/  IMAD.WIDE.U32 R2, R3, -0x326172a9, RZ ;  /* 0xcd9e8d5703027825 */ /* 0x000fc800078e00ff */
[----:B------:R-:W-:-:S04]  /*6290*/  IMAD.WIDE.U32 R8, R0, -0x326172a9, RZ ;  /* 0xcd9e8d5700087825 */ /* 0x000fc800078e00ff */
[----:B------:R-:W-:Y:S01]  /*62a0*/  @!P5 HADD2 R143, -R241.H0_H0, -RZ.H0_H0 ;  /* 0xa00000fff18fd230 */ /* 0x000fe20000000900 */
[----:B------:R-:W-:Y:S01]  /*62b0*/  LOP3.LUT R3, R3, UR17, R32, 0x96, !PT ;  /* 0x0000001103037c12 */ /* 0x000fe2000f8e9620 */
[----:B------:R-:W-:Y:S01]  /*62c0*/  @!P2 HADD2 R147, -R246.H0_H0, -RZ.H0_H0 ;  /* 0xa00000fff693a230 */ /* 0x000fe20000000900 */
[----:B------:R-:W-:Y:S02]  /*62d0*/  LOP3.LUT R0, R9, UR9, R2, 0x96, !PT ;  /* 0x0000000909007c12 */ /* 0x000fe4000f8e9602 */
[----:B------:R-:W-:Y:S01]  /*62e0*/  @!P5 PRMT R241, R143, 0x5410, RZ ;  /* 0x000054108ff1d816 */ /* 0x000fe200000000ff */
[----:B------:R-:W-:Y:S01]  /*62f0*/  IMAD.WIDE.U32 R2, R3, -0x2daee0ad, RZ ;  /* 0xd2511f5303027825 */ /* 0x000fe200078e00ff */
[----:B------:R-:W-:-:S03]  /*6300*/  @!P2 PRMT R246, R147, 0x5410, RZ ;  /* 0x0000541093f6a816 */ /* 0x000fc600000000ff */
[----:B------:R-:W-:Y:S01]  /*6310*/  IMAD.WIDE.U32 R6, R0, -0x2daee0ad, RZ ;  /* 0xd2511f5300067825 */ /* 0x000fe200078e00ff */
[----:B------:R-:W-:Y:S02]  /*6320*/  LOP3.LUT R0, R21, 0xff, RZ, 0xc0, !PT ;  /* 0x000000ff15007812 */ /* 0x000fe400078ec0ff */
[----:B------:R-:W-:Y:S01]  /*6330*/  LOP3.LUT R3, R3, UR8, R4, 0x96, !PT ;  /* 0x0000000803037c12 */ /* 0x000fe2000f8e9604 */
[----:B------:R-:W-:Y:S01]  /*6340*/  IMAD.MOV.U32 R143, RZ, RZ, R23 ;  /* 0x000000ffff8f7224 */ /* 0x000fe200078e0017 */
[----:B------:R-:W-:Y:S01]  /*6350*/  ISETP.LE.U32.AND P5, PT, R0, UR12, PT ;  /* 0x0000000c00007c0c */ /* 0x000fe2000bfa3070 */
[----:B------:R-:W-:Y:S01]  /*6360*/  IMAD.MOV.U32 R147, RZ, RZ, R83 ;  /* 0x000000ffff937224 */ /* 0x000fe200078e0053 */
[----:B------:R-:W-:Y:S01]  /*6370*/  LOP3.LUT R0, R18, 0xff, RZ, 0xc0, !PT ;  /* 0x000000ff12007812 */ /* 0x000fe200078ec0ff */
[----:B------:R-:W-:Y:S01]  /*6380*/  IMAD.WIDE.U32 R4, R3, -0x326172a9, RZ ;  /* 0xcd9e8d5703047825 */ /* 0x000fe200078e00ff */
[----:B------:R-:W-:Y:S02]  /*6390*/  LOP3.LUT R2, R7, UR6, R2, 0x96, !PT ;  /* 0x0000000607027c12 */ /* 0x000fe4000f8e9602 */
[----:B------:R-:W-:-:S02]  /*63a0*/  ISETP.LE.U32.AND P2, PT, R0, UR12, PT ;  /* 0x0000000c00007c0c */ /* 0x000fc4000bf43070 */
[----:B------:R-:W-:Y:S01]  /*63b0*/  LOP3.LUT R0, R18, 0xffff, RZ, 0xc0, !PT ;  /* 0x0000ffff12007812 */ /* 0x000fe200078ec0ff */
[----:B------:R-:W-:Y:S01]  /*63c0*/  IMAD.WIDE.U32 R2, R2, -0x326172a9, RZ ;  /* 0xcd9e8d5702027825 */ /* 0x000fe200078e00ff */
[----:B------:R-:W-:Y:S02]  /*63d0*/  LOP3.LUT R5, R5, UR7, R8, 0x96, !PT ;  /* 0x0000000705057c12 */ /* 0x000fe4000f8e9608 */
[----:B------:R-:W-:Y:S01]  /*63e0*/  SHF.R.U32.HI R0, RZ, 0x8, R0 ;  /* 0x00000008ff007819 */ /* 0x000fe20000011600 */
[----:B------:R-:W-:Y:S01]  /*63f0*/  @!P5 HADD2 R152, -R244.H0_H0, -RZ.H0_H0 ;  /* 0xa00000fff498d230 */ /* 0x000fe20000000900 */
[----:B------:R-:W-:Y:S02]  /*6400*/  LOP3.LUT R22, R3, UR27, R4, 0x96, !PT ;  /* 0x0000001b03167c12 */ /* 0x000fe4000f8e9604 */
[----:B------:R-:W-:Y:S02]  /*6410*/  LOP3.LUT R0, R0, 0xffff, RZ, 0xc0, !PT ;  /* 0x0000ffff00007812 */ /* 0x000fe400078ec0ff */
[----:B------:R-:W-:Y:S01]  /*6420*/  @!P5 PRMT R244, R152, 0x5410, RZ ;  /* 0x0000541098f4d816 */ /* 0x000fe200000000ff */
[----:B------:R-:W-:Y:S01]  /*6430*/  @!P2 HADD2 R153, -R245.H0_H0, -RZ.H0_H0 ;  /* 0xa00000fff599a230 */ /* 0x000fe20000000900 */
[----:B------:R-:W-:-:S02]  /*6440*/  ISETP.LE.U32.AND P5, PT, R0, UR12, PT ;  /* 0x0000000c00007c0c */ /* 0x000fc4000bfa3070 */
[----:B------:R-:W-:Y:S02]  /*6450*/  SHF.R.U32.HI R0, RZ, 0x18, R18 ;  /* 0x00000018ff007819 */ /* 0x000fe40000011612 */
[----:B------:R-:W-:Y:S02]  /*6460*/  @!P2 PRMT R245, R153, 0x5410, RZ ;  /* 0x0000541099f5a816 */ /* 0x000fe400000000ff */
[----:B------:R-:W-:Y:S02]  /*6470*/  ISETP.LE.U32.AND P2, PT, R0, UR12, PT ;  /* 0x0000000c00007c0c */ /* 0x000fe4000bf43070 */
[C---:B------:R-:W-:Y:S02]  /*6480*/  LOP3.LUT R49, R2.reuse, 0xffff, RZ, 0xc0, !PT ;  /* 0x0000ffff02317812 */ /* 0x040fe400078ec0ff */
[----:B------:R-:W-:Y:S02]  /*6490*/  LOP3.LUT R53, R2, 0xff, RZ, 0xc0, !PT ;  /* 0x000000ff02357812 */ /* 0x000fe400078ec0ff */
[--C-:B------:R-:W-:Y:S01]  /*64a0*/  SHF.R.U32.HI R94, RZ, 0x10, R2.reuse ;  /* 0x00000010ff5e7819 */ /* 0x100fe20000011602 */
[----:B------:R-:W-:Y:S01]  /*64b0*/  @!P5 HADD2 R154, -R242.H0_H0, -RZ.H0_H0 ;  /* 0xa00000fff29ad230 */ /* 0x000fe20000000900 */
[----:B------:R-:W-:Y:S01]  /*64c0*/  SHF.R.U32.HI R55, RZ, 0x18, R2 ;  /* 0x00000018ff377819 */ /* 0x000fe20000011602 */
[----:B------:R-:W-:Y:S01]  /*64d0*/  IMAD.WIDE.U32 R2, R5, -0x2daee0ad, RZ ;  /* 0xd2511f5305027825 */ /* 0x000fe200078e00ff */
[----:B------:R-:W-:-:S02]  /*64e0*/  SHF.R.U32.HI R0, RZ, 0x10, R18 ;  /* 0x00000010ff007819 */ /* 0x000fc40000011612 */
[----:B------:R-:W-:Y:S01]  /*64f0*/  @!P5 PRMT R242, R154, 0x5410, RZ ;  /* 0x000054109af2d816 */ /* 0x000fe200000000ff */
[----:B------:R-:W-:Y:S02]  /*6500*/  @!P2 HADD2 R157, -R240.H0_H0, -RZ.H0_H0 ;  /* 0xa00000fff09da230 */ /* 0x000fe40000000900 */
[----:B------:R-:W-:Y:S01]  /*6510*/  IMAD.WIDE.U32 R4, R191, -0x2daee0ad, RZ ;  /* 0xd2511f53bf047825 */ /* 0x000fe200078e00ff */
[C---:B------:R-:W-:Y:S02]  /*6520*/  LOP3.LUT R47, R2.reuse, 0xffff, RZ, 0xc0, !PT ;  /* 0x0000ffff022f7812 */ /* 0x040fe400078ec0ff */
[----:B------:R-:W-:Y:S02]  /*6530*/  LOP3.LUT R52, R2, 0xff, RZ, 0xc0, !PT ;  /* 0x000000ff02347812 */ /* 0x000fe400078ec0ff */
[----:B------:R-:W-:Y:S02]  /*6540*/  @!P2 PRMT R240, R157, 0x5410, RZ ;  /* 0x000054109df0a816 */ /* 0x000fe400000000ff */
[----:B------:R1:W2:Y:S01]  /*6550*/  LDL.LU.S16 R157, [R1+0xc] ;  /* 0x00000c00019d7983 */ /* 0x0002a20000300600 */
[----:B------:R-:W-:-:S02]  /*6560*/  SHF.R.U32.HI R50, RZ, 0x10, R2 ;  /* 0x00000010ff327819 */ /* 0x000fc40000011602 */
[----:B------:R-:W-:Y:S02]  /*6570*/  SHF.R.U32.HI R51, RZ, 0x18, R2 ;  /* 0x00000018ff337819 */ /* 0x000fe40000011602 */
[----:B------:R-:W-:Y:S01]  /*6580*/  LOP3.LUT R2, R5, UR23, R76, 0x96, !PT ;  /* 0x0000001705027c12 */ /* 0x000fe2000f8e964c */
[----:B------:R-:W-:Y:S01]  /*6590*/  IMAD.MOV.U32 R76, RZ, RZ, R101 ;  /* 0x000000ffff4c7224 */ /* 0x000fe200078e0065 */
[----:B------:R-:W-:-:S03]  /*65a0*/  LOP3.LUT R23, R3, UR26, R6, 0x96, !PT ;  /* 0x0000001a03177c12 */ /* 0x000fc6000f8e9606 */
[----:B------:R-:W-:-:S04]  /*65b0*/  IMAD.WIDE.U32 R6, R2, -0x326172a9, RZ ;  /* 0xcd9e8d5702067825 */ /* 0x000fc800078e00ff */
[----:B------:R-:W-:Y:S01]  /*65c0*/  IMAD.WIDE.U32 R2, R183, -0x2daee0ad, RZ ;  /* 0xd2511f53b7027825 */ /* 0x000fe200078e00ff */
[----:B------:R-:W-:-:S04]  /*65d0*/  LOP3.LUT R5, R7, UR17, R54, 0x96, !PT ;  /* 0x0000001107057c12 */ /* 0x000fc8000f8e9636 */
[----:B------:R-:W-:Y:S01]  /*65e0*/  LOP3.LUT R4, R3, UR16, R4, 0x96, !PT ;  /* 0x0000001003047c12 */ /* 0x000fe2000f8e9604 */
[----:B------:R-:W-:Y:S01]  /*65f0*/  IMAD.WIDE.U32 R8, R5, -0x2daee0ad, RZ ;  /* 0xd2511f5305087825 */ /* 0x000fe200078e00ff */
[----:B------:R-:W-:-:S04]  /*6600*/  LOP3.LUT R3, R0, 0xff, RZ, 0xc0, !PT ;  /* 0x000000ff00037812 */ /* 0x000fc800078ec0ff */
[----:B------:R-:W-:Y:S02]  /*6610*/  LOP3.LUT R0, R9, UR8, R2, 0x96, !PT ;  /* 0x0000000809007c12 */ /* 0x000fe4000f8e9602 */
[----:B------:R-:W-:Y:S01]  /*6620*/  ISETP.LE.U32.AND P5, PT, R3, UR12, PT ;  /* 0x0000000c03007c0c */ /* 0x000fe2000bfa3070 */
[----:B------:R-:W-:-:S04]  /*6630*/  IMAD.WIDE.U32 R2, R4, -0x326172a9, RZ ;  /* 0xcd9e8d5704027825 */ /* 0x000fc800078e00ff */
[----:B------:R-:W-:Y:S01]  /*6640*/  IMAD.WIDE.U32 R20, R0, -0x326172a9, RZ ;  /* 0xcd9e8d5700147825 */ /* 0x000fe200078e00ff */
[----:B------:R-:W-:Y:S02]  /*6650*/  LOP3.LUT R3, R3, UR9, R6, 0x96, !PT ;  /* 0x0000000903037c12 */ /* 0x000fe4000f8e9606 */
[----:B------:R-:W-:Y:S02]  /*6660*/  SHF.R.U32.HI R0, RZ, 0x8, R39 ;  /* 0x00000008ff007819 */ /* 0x000fe40000011627 */
[----:B------:R-:W-:Y:S01]  /*6670*/  LOP3.LUT R2, R21, UR7, R2, 0x96, !PT ;  /* 0x0000000715027c12 */ /* 0x000fe2000f8e9602 */
[----:B------:R-:W-:Y:S01]  /*6680*/  IMAD.WIDE.U32 R4, R3, -0x2daee0ad, RZ ;  /* 0xd2511f5303047825 */ /* 0x000fe200078e00ff */
[----:B------:R-:W-:-:S03]  /*6690*/  LOP3.LUT R0, R0, 0xffff, RZ, 0xc0, !PT ;  /* 0x0000ffff00007812 */ /* 0x000fc600078ec0ff */
[----:B------:R-:W-:Y:S01]  /*66a0*/  IMAD.WIDE.U32 R2, R2, -0x2daee0ad, RZ ;  /* 0xd2511f5302027825 */ /* 0x000fe200078e00ff */
[----:B------:R-:W-:-:S03]  /*66b0*/  ISETP.LE.U32.AND P2, PT, R0, UR12, PT ;  /* 0x0000000c00007c0c */ /* 0x000fc6000bf43070 */
[--C-:B------:R-:W-:Y:S01]  /*66c0*/  FFMA.FTZ R0, R82, UR28, -R29.reuse ;  /* 0x0000001c52007c23 */ /* 0x100fe2000801081d */
[C---:B------:R-:W-:Y:S02]  /*66d0*/  LOP3.LUT R32, R2.reuse, 0xffff, RZ, 0xc0, !PT ;  /* 0x0000ffff02207812 */ /* 0x040fe400078ec0ff */
[----:B------:R-:W-:Y:S02]  /*66e0*/  LOP3.LUT R35, R2, 0xff, RZ, 0xc0, !PT ;  /* 0x000000ff02237812 */ /* 0x000fe400078ec0ff */
[--C-:B------:R-:W-:Y:S02]  /*66f0*/  SHF.R.U32.HI R42, RZ, 0x10, R2.reuse ;  /* 0x00000010ff2a7819 */ /* 0x100fe40000011602 */
[----:B------:R-:W-:Y:S01]  /*6700*/  SHF.R.U32.HI R39, RZ, 0x18, R2 ;  /* 0x00000018ff277819 */ /* 0x000fe20000011602 */
[----:B------:R-:W-:Y:S01]  /*6710*/  FFMA.FTZ R2, R84, UR28, -R29 ;  /* 0x0000001c54027c23 */ /* 0x000fe2000801081d */
[----:B------:R3:W-:Y:S01]  /*6720*/  MUFU.EX2 R125, R0 ;  /* 0x00000000007d7308 */ /* 0x0007e20000000800 */
[----:B------:R-:W-:-:S07]  /*6730*/  @!P5 HADD2 R168, -R239.H0_H0, -RZ.H0_H0 ;  /* 0xa00000ffefa8d230 */ /* 0x000fce0000000900 */
[----:B------:R4:W1:Y:S01]  /*6740*/  MUFU.EX2 R207, R2 ;  /* 0x0000000200cf7308 */ /* 0x0008620000000800 */
[----:B------:R-:W-:Y:S01]  /*6750*/  @!P5 PRMT R239, R168, 0x5410, RZ ;  /* 0x00005410a8efd816 */ /* 0x000fe200000000ff */
[----:B------:R-:W-:Y:S01]  /*6760*/  @!P2 HADD2 R170, -R237.H0_H0, -RZ.H0_H0 ;  /* 0xa00000ffedaaa230 */ /* 0x000fe20000000900 */
[----:B---3--:R-:W-:-:S04]  /*6770*/  LOP3.LUT R0, R41, 0xff, RZ, 0xc0, !PT ;  /* 0x000000ff29007812 */ /* 0x008fc800078ec0ff */
[----:B------:R-:W-:Y:S02]  /*6780*/  ISETP.LE.U32.AND P5, PT, R0, UR12, PT ;  /* 0x0000000c00007c0c */ /* 0x000fe4000bfa3070 */
[C---:B------:R-:W-:Y:S02]  /*6790*/  LOP3.LUT R0, R10.reuse, 0xffff, RZ, 0xc0, !PT ;  /* 0x0000ffff0a007812 */ /* 0x040fe400078ec0ff */
[----:B----4-:R-:W-:Y:S02]  /*67a0*/  LOP3.LUT R2, R10, 0xff, RZ, 0xc0, !PT ;  /* 0x000000ff0a027812 */ /* 0x010fe400078ec0ff */
[----:B------:R-:W-:Y:S02]  /*67b0*/  @!P2 PRMT R237, R170, 0x5410, RZ ;  /* 0x00005410aaeda816 */ /* 0x000fe400000000ff */
[----:B------:R-:W-:Y:S02]  /*67c0*/  ISETP.LE.U32.AND P2, PT, R2, UR12, PT ;  /* 0x0000000c02007c0c */ /* 0x000fe4000bf43070 */
[----:B------:R-:W-:-:S02]  /*67d0*/  SHF.R.U32.HI R0, RZ, 0x8, R0 ;  /* 0x00000008ff007819 */ /* 0x000fc40000011600 */
[----:B------:R-:W-:Y:S02]  /*67e0*/  LOP3.LUT R19, R3, UR26, R4, 0x96, !PT ;  /* 0x0000001a03137c12 */ /* 0x000fe4000f8e9604 */
[----:B-1----:R-:W-:Y:S01]  /*67f0*/  F2FP.F16.F32.PACK_AB R4, R207, R125 ;  /* 0x0000007dcf04723e */ /* 0x002fe200000000ff */
[----:B------:R-:W-:Y:S01]  /*6800*/  FFMA.FTZ R2, R108, UR28, -R28 ;  /* 0x0000001c6c027c23 */ /* 0x000fe2000801081c */
[----:B------:R-:W-:Y:S01]  /*6810*/  LOP3.LUT R0, R0, 0xffff, RZ, 0xc0, !PT ;  /* 0x0000ffff00007812 */ /* 0x000fe200078ec0ff */
[----:B------:R-:W-:Y:S01]  /*6820*/  @!P5 HADD2 R175, -R235.H0_H0, -RZ.H0_H0 ;  /* 0xa00000ffebafd230 */ /* 0x000fe20000000900 */
[----:B------:R-:W-:Y:S02]  /*6830*/  @!P4 PRMT R236, R169, 0x5410, RZ ;  /* 0x00005410a9ecc816 */ /* 0x000fe400000000ff */
[----:B------:R-:W-:Y:S01]  /*6840*/  PRMT R210, R4, 0x7610, R210 ;  /* 0x0000761004d27816 */ /* 0x000fe200000000d2 */
[----:B------:R-:W-:Y:S01]  /*6850*/  FFMA.FTZ R3, R109, UR28, -R28 ;  /* 0x0000001c6d037c23 */ /* 0x000fe2000801081c */
[----:B------:R-:W-:Y:S01]  /*6860*/  ISETP.LE.U32.AND P4, PT, R0, UR12, PT ;  /* 0x0000000c00007c0c */ /* 0x000fe2000bf83070 */
[----:B------:R1:W-:Y:S01]  /*6870*/  MUFU.EX2 R104, R2 ;  /* 0x0000000200687308 */ /* 0x0003e20000000800 */
[----:B------:R-:W-:Y:S01]  /*6880*/  SHF.R.U32.HI R0, RZ, 0x18, R10 ;  /* 0x00000018ff007819 */ /* 0x000fe2000001160a */
[----:B------:R-:W-:Y:S01]  /*6890*/  @!P2 HADD2 R178, -R210.H0_H0, -RZ.H0_H0 ;  /* 0xa00000ffd2b2a230 */ /* 0x000fe20000000900 */
[----:B------:R-:W-:-:S02]  /*68a0*/  @!P5 PRMT R235, R175, 0x5410, RZ ;  /* 0x00005410afebd816 */ /* 0x000fc400000000ff */
[----:B------:R-:W-:Y:S02]  /*68b0*/  PRMT R209, R4, 0x7632, R209 ;  /* 0x0000763204d17816 */ /* 0x000fe400000000d1 */
[----:B------:R-:W-:Y:S01]  /*68c0*/  ISETP.LE.U32.AND P5, PT, R0, UR12, PT ;  /* 0x0000000c00007c0c */ /* 0x000fe2000bfa3070 */
[----:B------:R3:W4:Y:S01]  /*68d0*/  MUFU.EX2 R41, R3 ;  /* 0x0000000300297308 */ /* 0x0007220000000800 */
[----:B------:R-:W-:Y:S02]  /*68e0*/  PRMT R116, R210, 0x5410, R209 ;  /* 0x00005410d2747816 */ /* 0x000fe400000000d1 */
[----:B-1----:R-:W-:-:S04]  /*68f0*/  SHF.R.U32.HI R2, RZ, 0x10, R10 ;  /* 0x00000010ff027819 */ /* 0x002fc8000001160a */
[----:B------:R-:W-:Y:S02]  /*6900*/  LOP3.LUT R0, R2, 0xff, RZ, 0xc0, !PT ;  /* 0x000000ff02007812 */ /* 0x000fe400078ec0ff */
[----:B------:R-:W-:Y:S02]  /*6910*/  @!P2 PRMT R210, R178, 0x5410, RZ ;  /* 0x00005410b2d2a816 */ /* 0x000fe400000000ff */
[----:B------:R-:W-:Y:S02]  /*6920*/  ISETP.LE.U32.AND P2, PT, R0, UR12, PT ;  /* 0x0000000c00007c0c */ /* 0x000fe4000bf43070 */
[----:B------:R-:W-:Y:S01]  /*6930*/  SHF.R.U32.HI R0, RZ, 0x8, R27 ;  /* 0x00000008ff007819 */ /* 0x000fe2000001161b */
[----:B------:R-:W-:Y:S02]  /*6940*/  @!P4 HADD2 R179, -R209.H0_H0, -RZ.H0_H0 ;  /* 0xa00000ffd1b3c230 */ /* 0x000fe40000000900 */
[--C-:B---3--:R-:W-:Y:S01]  /*6950*/  FFMA.FTZ R3, R85, UR28, -R29.reuse ;  /* 0x0000001c55037c23 */ /* 0x108fe2000801081d */
[----:B------:R-:W-:Y:S01]  /*6960*/  LOP3.LUT R0, R0, 0xffff, RZ, 0xc0, !PT ;  /* 0x0000ffff00007812 */ /* 0x000fe200078ec0ff */
[----:B------:R-:W-:Y:S01]  /*6970*/  FFMA.FTZ R2, R87, UR28, -R29 ;  /* 0x0000001c57027c23 */ /* 0x000fe2000801081d */
[----:B------:R-:W-:Y:S01]  /*6980*/  @!P4 PRMT R209, R179, 0x5410, RZ ;  /* 0x00005410b3d1c816 */ /* 0x000fe200000000ff */
[----:B------:R1:W-:Y:S01]  /*6990*/  MUFU.EX2 R101, R3 ;  /* 0x0000000300657308 */ /* 0x0003e20000000800 */
[----:B------:R-:W-:Y:S01]  /*69a0*/  ISETP.LE.U32.AND P4, PT, R0, UR12, PT ;  /* 0x0000000c00007c0c */ /* 0x000fe2000bf83070 */
[----:B------:R-:W-:-:S06]  /*69b0*/  FFMA.FTZ R0, R79, UR28, -R28 ;  /* 0x0000001c4f007c23 */ /* 0x000fcc000801081c */
[----:B------:R4:W-:Y:S01]  /*69c0*/  MUFU.EX2 R135, R2 ;  /* 0x0000000200877308 */ /* 0x0009e20000000800 */
[----:B-1----:R-:W-:-:S07]  /*69d0*/  FFMA.FTZ R3, R78, UR28, -R28 ;  /* 0x0000001c4e037c23 */ /* 0x002fce000801081c */
[----:B------:R1:W-:Y:S01]  /*69e0*/  MUFU.EX2 R169, R0 ;  /* 0x0000000000a97308 */ /* 0x0003e20000000800 */
[----:B----4-:R-:W-:-:S07]  /*69f0*/  F2FP.F16.F32.PACK_AB R2, R104, R41 ;  /* 0x000000296802723e */ /* 0x010fce00000000ff */
[----:B------:R-:W3:Y:S01]  /*6a00*/  MUFU.EX2 R134, R3 ;  /* 0x0000000300867308 */ /* 0x000ee20000000800 */
[C---:B------:R-:W-:Y:S02]  /*6a10*/  PRMT R208, R2.reuse, 0x7632, R208 ;  /* 0x0000763202d07816 */ /* 0x040fe400000000d0 */
[----:B------:R-:W-:-:S03]  /*6a20*/  PRMT R204, R2, 0x7610, R204 ;  /* 0x0000761002cc7816 */ /* 0x000fc600000000cc */
[----:B------:R-:W-:Y:S02]  /*6a30*/  @!P5 HADD2 R180, -R208.H0_H0, -RZ.H0_H0 ;  /* 0xa00000ffd0b4d230 */ /* 0x000fe40000000900 */
[----:B------:R-:W-:Y:S01]  /*6a40*/  FFMA.FTZ R2, R128, UR28, -R29 ;  /* 0x0000001c80027c23 */ /* 0x000fe2000801081d */
[----:B------:R-:W-:Y:S01]  /*6a50*/  @!P2 HADD2 R182, -R204.H0_H0, -RZ.H0_H0 ;  /* 0xa00000ffccb6a230 */ /* 0x000fe20000000900 */
[----:B------:R-:W-:Y:S02]  /*6a60*/  PRMT R113, R204, 0x5410, R208 ;  /* 0x00005410cc717816 */ /* 0x000fe400000000d0 */
[----:B------:R-:W-:Y:S02]  /*6a70*/  @!P5 PRMT R208, R180, 0x5410, RZ ;  /* 0x00005410b4d0d816 */ /* 0x000fe400000000ff */
[----:B-1----:R-:W-:Y:S01]  /*6a80*/  LOP3.LUT R0, R38, 0xff, RZ, 0xc0, !PT ;  /* 0x000000ff26007812 */ /* 0x002fe200078ec0ff */
[----:B------:R1:W-:Y:S01]  /*6a90*/  MUFU.EX2 R122, R2 ;  /* 0x00000002007a7308 */ /* 0x0003e20000000800 */
[----:B------:R-:W-:-:S02]  /*6aa0*/  ISETP.LE.U32.AND P5, PT, R33, UR12, PT ;  /* 0x0000000c21007c0c */ /* 0x000fc4000bfa3070 */
[----:B------:R-:W-:Y:S02]  /*6ab0*/  @!P2 PRMT R204, R182, 0x5410, RZ ;  /* 0x00005410b6cca816 */ /* 0x000fe400000000ff */
[----:B------:R-:W-:Y:S02]  /*6ac0*/  ISETP.LE.U32.AND P2, PT, R0, UR12, PT ;  /* 0x0000000c00007c0c */ /* 0x000fe4000bf43070 */
[----:B---3--:R-:W-:-:S04]  /*6ad0*/  F2FP.F16.F32.PACK_AB R0, R169, R134 ;  /* 0x00000086a900723e */ /* 0x008fc800000000ff */
[----:B------:R-:W-:Y:S01]  /*6ae0*/  PRMT R201, R0, 0x7632, R201 ;  /* 0x0000763200c97816 */ /* 0x000fe200000000c9 */
[----:B-1----:R-:W-:-:S04]  /*6af0*/  FFMA.FTZ R2, R111, UR28, -R29 ;  /* 0x0000001c6f027c23 */ /* 0x002fc8000801081d */
[----:B------:R1:W3:Y:S01]  /*6b00*/  MUFU.EX2 R170, R2 ;  /* 0x0000000200aa7308 */ /* 0x0002e20000000800 */
[----:B------:R-:W-:Y:S01]  /*6b10*/  PRMT R200, R0, 0x7610, R200 ;  /* 0x0000761000c87816 */ /* 0x000fe200000000c8 */
[----:B------:R-:W-:Y:S01]  /*6b20*/  @!P5 HADD2 R186, -R201.H0_H0, -RZ.H0_H0 ;  /* 0xa00000ffc9bad230 */ /* 0x000fe20000000900 */
[----:B------:R-:W-:Y:S02]  /*6b30*/  LOP3.LUT R0, R12, 0xffff, RZ, 0xc0, !PT ;  /* 0x0000ffff0c007812 */ /* 0x000fe400078ec0ff */
[----:B------:R-:W-:Y:S02]  /*6b40*/  PRMT R111, R200, 0x5410, R201 ;  /* 0x00005410c86f7816 */ /* 0x000fe400000000c9 */
[----:B------:R-:W-:Y:S01]  /*6b50*/  SHF.R.U32.HI R0, RZ, 0x8, R0 ;  /* 0x00000008ff007819 */ /* 0x000fe20000011600 */
[----:B------:R-:W-:Y:S01]  /*6b60*/  @!P2 HADD2 R187, -R200.H0_H0, -RZ.H0_H0 ;  /* 0xa00000ffc8bba230 */ /* 0x000fe20000000900 */
[----:B------:R-:W-:Y:S02]  /*6b70*/  F2FP.F16.F32.PACK_AB R3, R135, R101 ;  /* 0x000000658703723e */ /* 0x000fe400000000ff */
[----:B------:R-:W-:-:S02]  /*6b80*/  @!P5 PRMT R201, R186, 0x5410, RZ ;  /* 0x00005410bac9d816 */ /* 0x000fc400000000ff */
[----:B-1----:R-:W-:Y:S02]  /*6b90*/  LOP3.LUT R2, R12, 0xff, RZ, 0xc0, !PT ;  /* 0x000000ff0c027812 */ /* 0x002fe400078ec0ff */
[----:B------:R-:W-:Y:S02]  /*6ba0*/  LOP3.LUT R0, R0, 0xffff, RZ, 0xc0, !PT ;  /* 0x0000ffff00007812 */ /* 0x000fe400078ec0ff */
[----:B------:R-:W-:Y:S02]  /*6bb0*/  ISETP.LE.U32.AND P5, PT, R2, UR12, PT ;  /* 0x0000000c02007c0c */ /* 0x000fe4000bfa3070 */
[C---:B------:R-:W-:Y:S02]  /*6bc0*/  PRMT R203, R3.reuse, 0x7610, R203 ;  /* 0x0000761003cb7816 */ /* 0x040fe400000000cb */
[----:B------:R-:W-:Y:S02]  /*6bd0*/  PRMT R202, R3, 0x7632, R202 ;  /* 0x0000763203ca7816 */ /* 0x000fe400000000ca */
[----:B------:R-:W-:-:S02]  /*6be0*/  @!P2 PRMT R200, R187, 0x5410, RZ ;  /* 0x00005410bbc8a816 */ /* 0x000fc400000000ff */
[----:B---3--:R-:W-:Y:S01]  /*6bf0*/  F2FP.F16.F32.PACK_AB R3, R170, R122 ;  /* 0x0000007aaa03723e */ /* 0x008fe200000000ff */
[--C-:B------:R-:W-:Y:S01]  /*6c00*/  FFMA.FTZ R2, R80, UR28, -R28.reuse ;  /* 0x0000001c50027c23 */ /* 0x100fe2000801081c */
[----:B------:R-:W-:Y:S01]  /*6c10*/  ISETP.LE.U32.AND P2, PT, R0, UR12, PT ;  /* 0x0000000c00007c0c */ /* 0x000fe2000bf43070 */
[----:B------:R-:W-:Y:S01]  /*6c20*/  FFMA.FTZ R0, R81, UR28, -R28 ;  /* 0x0000001c51007c23 */ /* 0x000fe2000801081c */
[C---:B------:R-:W-:Y:S01]  /*6c30*/  PRMT R199, R3.reuse, 0x7610, R199 ;  /* 0x0000761003c77816 */ /* 0x040fe200000000c7 */
[----:B------:R1:W-:Y:S01]  /*6c40*/  MUFU.EX2 R168, R2 ;  /* 0x0000000200a87308 */ /* 0x0003e20000000800 */
[----:B------:R-:W-:Y:S01]  /*6c50*/  PRMT R198, R3, 0x7632, R198 ;  /* 0x0000763203c67816 */ /* 0x000fe200000000c6 */
[----:B------:R-:W3:Y:S02]  /*6c60*/  LDSM.16.MT88.4 R80, [R192+0xa000] ;  /* 0x00a00000c050783b */ /* 0x000ee40000004200 */
[----:B------:R-:W-:-:S04]  /*6c70*/  @!P5 HADD2 R188, -R199.H0_H0, -RZ.H0_H0 ;  /* 0xa00000ffc7bcd230 */ /* 0x000fc80000000900 */
[----:B------:R4:W4:Y:S01]  /*6c80*/  MUFU.EX2 R205, R0 ;  /* 0x0000000000cd7308 */ /* 0x0009220000000800 */
[----:B------:R-:W-:Y:S02]  /*6c90*/  PRMT R109, R199, 0x5410, R198 ;  /* 0x00005410c76d7816 */ /* 0x000fe400000000c6 */
[----:B------:R-:W-:Y:S01]  /*6ca0*/  @!P5 PRMT R199, R188, 0x5410, RZ ;  /* 0x00005410bcc7d816 */ /* 0x000fe200000000ff */
[----:B------:R-:W-:Y:S02]  /*6cb0*/  @!P2 HADD2 R189, -R198.H0_H0, -RZ.H0_H0 ;  /* 0xa00000ffc6bda230 */ /* 0x000fe40000000900 */
[--C-:B------:R-:W-:Y:S01]  /*6cc0*/  FFMA.FTZ R3, R129, UR28, -R29.reuse ;  /* 0x0000001c81037c23 */ /* 0x100fe2000801081d */
[----:B-1----:R-:W-:Y:S01]  /*6cd0*/  FFMA.FTZ R2, R130, UR28, -R29 ;  /* 0x0000001c82027c23 */ /* 0x002fe2000801081d */
[----:B----4-:R-:W-:-:S04]  /*6ce0*/  SHF.R.U32.HI R0, RZ, 0x18, R12 ;  /* 0x00000018ff007819 */ /* 0x010fc8000001160c */
[----:B------:R-:W-:Y:S02]  /*6cf0*/  ISETP.LE.U32.AND P5, PT, R0, UR12, PT ;  /* 0x0000000c00007c0c */ /* 0x000fe4000bfa3070 */
[----:B------:R-:W-:Y:S01]  /*6d00*/  SHF.R.U32.HI R0, RZ, 0x10, R12 ;  /* 0x00000010ff007819 */ /* 0x000fe2000001160c */
[----:B------:R-:W-:Y:S03]  /*6d10*/  MUFU.EX2 R195, R2 ;  /* 0x0000000200c37308 */ /* 0x000fe60000000800 */
[----:B------:R-:W-:Y:S02]  /*6d20*/  LOP3.LUT R0, R0, 0xff, RZ, 0xc0, !PT ;  /* 0x000000ff00007812 */ /* 0x000fe400078ec0ff */
[----:B------:R-:W-:Y:S02]  /*6d30*/  @!P2 PRMT R198, R189, 0x5410, RZ ;  /* 0x00005410bdc6a816 */ /* 0x000fe400000000ff */
[----:B------:R-:W-:Y:S01]  /*6d40*/  F2FP.F16.F32.PACK_AB R4, R205, R168 ;  /* 0x000000a8cd04723e */ /* 0x000fe200000000ff */
[----:B------:R1:W4:Y:S01]  /*6d50*/  MUFU.EX2 R177, R3 ;  /* 0x0000000300b17308 */ /* 0x0003220000000800 */
[----:B------:R-:W-:-:S02]  /*6d60*/  ISETP.LE.U32.AND P2, PT, R0, UR12, PT ;  /* 0x0000000c00007c0c */ /* 0x000fc4000bf43070 */
[----:B------:R-:W-:Y:S02]  /*6d70*/  PRMT R197, R4, 0x7632, R197 ;  /* 0x0000763204c57816 */ /* 0x000fe400000000c5 */
[----:B------:R-:W-:Y:S02]  /*6d80*/  LOP3.LUT R21, R5, UR6, R8, 0x96, !PT ;  /* 0x0000000605157c12 */ /* 0x000fe4000f8e9608 */
[----:B------:R-:W-:Y:S01]  /*6d90*/  @!P1 PRMT R238, R162, 0x5410, RZ ;  /* 0x00005410a2ee9816 */ /* 0x000fe200000000ff */
[----:B------:R-:W-:Y:S01]  /*6da0*/  @!P5 HADD2 R190, -R197.H0_H0, -RZ.H0_H0 ;  /* 0xa00000ffc5bed230 */ /* 0x000fe20000000900 */
[----:B------:R-:W-:Y:S02]  /*6db0*/  PRMT R196, R4, 0x7610, R196 ;  /* 0x0000761004c47816 */ /* 0x000fe400000000c4 */
[----:B------:R-:W-:Y:S01]  /*6dc0*/  PRMT R112, R203, 0x5410, R202 ;  /* 0x00005410cb707816 */ /* 0x000fe200000000ca */
[----:B------:R-:W-:Y:S02]  /*6dd0*/  @!P4 HADD2 R185, -R202.H0_H0, -RZ.H0_H0 ;  /* 0xa00000ffcab9c230 */ /* 0x000fe40000000900 */
[----:B-1----:R-:W-:Y:S01]  /*6de0*/  IMAD.WIDE.U32 R2, R48, -0x326172a9, RZ ;  /* 0xcd9e8d5730027825 */ /* 0x002fe200078e00ff */
[----:B------:R-:W-:Y:S01]  /*6df0*/  ULEA UR4, UR18, UR22, 0x6 ;  /* 0x0000001612047291 */ /* 0x000fe2000f8e303f */
[----:B------:R-:W-:Y:S01]  /*6e00*/  ULDC.64 UR6, c[0x0][0x2a8] ;  /* 0x0000aa0000067ab9 */ /* 0x000fe20000000a00 */
[----:B------:R-:W-:-:S02]  /*6e10*/  LOP3.LUT R5, R2, 0xff, RZ, 0xc0, !PT ;  /* 0x000000ff02057812 */ /* 0x000fc400078ec0ff */
[----:B------:R-:W-:Y:S02]  /*6e20*/  LOP3.LUT R13, R2, 0xffff, RZ, 0xc0, !PT ;  /* 0x0000ffff020d7812 */ /* 0x000fe400078ec0ff */
[--C-:B------:R-:W-:Y:S02]  /*6e30*/  SHF.R.U32.HI R12, RZ, 0x10, R2.reuse ;  /* 0x00000010ff0c7819 */ /* 0x100fe40000011602 */
[----:B------:R-:W-:Y:S02]  /*6e40*/  SHF.R.U32.HI R14, RZ, 0x18, R2 ;  /* 0x00000018ff0e7819 */ /* 0x000fe40000011602 */
[----:B------:R-:W-:Y:S01]  /*6e50*/  SHF.R.U32.HI R2, RZ, 0x8, R40 ;  /* 0x00000008ff027819 */ /* 0x000fe20000011628 */
[----:B------:R-:W-:Y:S01]  /*6e60*/  @!P2 HADD2 R247, -R196.H0_H0, -RZ.H0_H0 ;  /* 0xa00000ffc4f7a230 */ /* 0x000fe20000000900 */
[----:B------:R-:W-:Y:S02]  /*6e70*/  PRMT R108, R196, 0x5410, R197 ;  /* 0x00005410c46c7816 */ /* 0x000fe400000000c5 */
[----:B------:R-:W-:-:S02]  /*6e80*/  LOP3.LUT R2, R2, 0xffff, RZ, 0xc0, !PT ;  /* 0x0000ffff02027812 */ /* 0x000fc400078ec0ff */
[----:B------:R-:W-:Y:S02]  /*6e90*/  @!P5 PRMT R197, R190, 0x5410, RZ ;  /* 0x00005410bec5d816 */ /* 0x000fe400000000ff */
[----:B------:R-:W-:Y:S02]  /*6ea0*/  ISETP.LE.U32.AND P5, PT, R2, UR12, PT ;  /* 0x0000000c02007c0c */ /* 0x000fe4000bfa3070 */
[----:B------:R-:W-:Y:S02]  /*6eb0*/  LOP3.LUT R2, R43, 0xff, RZ, 0xc0, !PT ;  /* 0x000000ff2b027812 */ /* 0x000fe400078ec0ff */
[----:B------:R-:W-:Y:S02]  /*6ec0*/  @!P2 PRMT R196, R247, 0x5410, RZ ;  /* 0x00005410f7c4a816 */ /* 0x000fe400000000ff */
[----:B------:R-:W-:Y:S01]  /*6ed0*/  ISETP.LE.U32.AND P2, PT, R2, UR12, PT ;  /* 0x0000000c02007c0c */ /* 0x000fe2000bf43070 */
[----:B------:R-:W-:Y:S02]  /*6ee0*/  FFMA.FTZ R2, R86, UR28, -R28 ;  /* 0x0000001c56027c23 */ /* 0x000fe4000801081c */
[----:B------:R-:W1:Y:S01]  /*6ef0*/  LDSM.16.MT88.4 R84, [R192+0xa400] ;  /* 0x00a40000c054783b */ /* 0x000e620000004200 */
[----:B------:R-:W-:Y:S01]  /*6f00*/  ISETP.LE.U32.AND P1, PT, R25, UR12, PT ;  /* 0x0000000c19007c0c */ /* 0x000fe2000bf23070 */
[----:B---3--:R-:W-:Y:S01]  /*6f10*/  HMMA.16816.F32 R8, R68, R80, RZ ;  /* 0x000000504408723c */ /* 0x008fe200000018ff */
[----:B----4-:R-:W-:-:S11]  /*6f20*/  F2FP.F16.F32.PACK_AB R4, R177, R195 ;  /* 0x000000c3b104723e */ /* 0x010fd600000000ff */
[----:B------:R-:W-:-:S05]  /*6f30*/  @!P1 HADD2 R184, -R203.H0_H0, -RZ.H0_H0 ;  /* 0xa00000ffcbb89230 */ /* 0x000fca0000000900 */
[----:B------:R-:W-:Y:S02]  /*6f40*/  @!P1 PRMT R203, R184, 0x5410, RZ ;  /* 0x00005410b8cb9816 */ /* 0x000fe400000000ff */
[----:B------:R-:W-:Y:S02]  /*6f50*/  ISETP.LE.U32.AND P1, PT, R37, UR12, PT ;  /* 0x0000000c25007c0c */ /* 0x000fe4000bf23070 */
[C---:B------:R-:W-:Y:S02]  /*6f60*/  PRMT R191, R4.reuse, 0x7610, R191 ;  /* 0x0000761004bf7816 */ /* 0x040fe400000000bf */
[----:B------:R-:W-:-:S04]  /*6f70*/  PRMT R190, R4, 0x7632, R190 ;  /* 0x0000763204be7816 */ /* 0x000fc800000000be */
[----:B------:R-:W-:-:S05]  /*6f80*/  PRMT R98, R191, 0x5410, R190 ;  /* 0x00005410bf627816 */ /* 0x000fca00000000be */
[----:B------:R-:W-:-:S05]  /*6f90*/  @!P1 HADD2 R248, -R191.H0_H0, -RZ.H0_H0 ;  /* 0xa00000ffbff89230 */ /* 0x000fca0000000900 */
[----:B------:R-:W-:Y:S01]  /*6fa0*/  @!P1 PRMT R191, R248, 0x5410, RZ ;  /* 0x00005410f8bf9816 */ /* 0x000fe200000000ff */
[----:B-1----:R-:W-:Y:S01]  /*6fb0*/  HMMA.16816.F32 R164, R64, R84, R8 ;  /* 0x0000005440a4723c */ /* 0x002fe20000001808 */
[----:B------:R-:W-:-:S05]  /*6fc0*/  ISETP.LE.U32.AND P1, PT, R5, UR12, PT ;  /* 0x0000000c05007c0c */ /* 0x000fca000bf23070 */
[----:B------:R-:W-:Y:S01]  /*6fd0*/  HMMA.16816.F32 R4, R60, R80, RZ ;  /* 0x000000503c04723c */ /* 0x000fe200000018ff */
[----:B------:R-:W-:Y:S01]  /*6fe0*/  LOP3.LUT R0, R3, UR27, R36, 0x96, !PT ;  /* 0x0000001b03007c12 */ /* 0x000fe2000f8e9624 */
[----:B------:R-:W-:Y:S01]  /*6ff0*/  FFMA.FTZ R3, R95, UR28, -R28 ;  /* 0x0000001c5f037c23 */ /* 0x000fe2000801081c */
[----:B------:R1:W-:Y:S08]  /*7000*/  MUFU.EX2 R176, R2 ;  /* 0x0000000200b07308 */ /* 0x0003f00000000800 */
[----:B------:R-:W3:Y:S07]  /*7010*/  MUFU.EX2 R193, R3 ;  /* 0x0000000300c17308 */ /* 0x000eee0000000800 */
[----:B------:R-:W-:-:S02]  /*7020*/  IMAD.MOV.U32 R216, RZ, RZ, R166 ;  /* 0x000000ffffd87224 */ /* 0x000fc400078e00a6 */
[----:B------:R-:W-:Y:S02]  /*7030*/  IMAD.MOV.U32 R54, RZ, RZ, R167 ;  /* 0x000000ffff367224 */ /* 0x000fe400078e00a7 */
[----:B------:R-:W-:Y:S02]  /*7040*/  IMAD.MOV.U32 R120, RZ, RZ, R164 ;  /* 0x000000ffff787224 */ /* 0x000fe400078e00a4 */
[----:B------:R-:W-:Y:S02]  /*7050*/  IMAD.MOV.U32 R121, RZ, RZ, R165 ;  /* 0x000000ffff797224 */ /* 0x000fe400078e00a5 */
[----:B------:R-:W-:Y:S01]  /*7060*/  HMMA.16816.F32 R164, R56, R84, R4 ;  /* 0x0000005438a4723c */ /* 0x000fe20000001804 */
[----:B-1----:R-:W-:Y:S01]  /*7070*/  LOP3.LUT R2, R0, 0xffff, RZ, 0xc0, !PT ;  /* 0x0000ffff00027812 */ /* 0x002fe200078ec0ff */
[----:B------:R-:W-:-:S03]  /*7080*/  @!P5 HADD2 R249, -R190.H0_H0, -RZ.H0_H0 ;  /* 0xa00000ffbef9d230 */ /* 0x000fc60000000900 */
[----:B------:R-:W-:-:S04]  /*7090*/  SHF.R.U32.HI R2, RZ, 0x8, R2 ;  /* 0x00000008ff027819 */ /* 0x000fc80000011602 */
[----:B------:R-:W-:Y:S02]  /*70a0*/  LOP3.LUT R2, R2, 0xffff, RZ, 0xc0, !PT ;  /* 0x0000ffff02027812 */ /* 0x000fe400078ec0ff */
[----:B------:R-:W-:Y:S02]  /*70b0*/  @!P5 PRMT R190, R249, 0x5410, RZ ;  /* 0x00005410f9bed816 */ /* 0x000fe400000000ff */
[----:B------:R-:W-:Y:S02]  /*70c0*/  ISETP.LE.U32.AND P5, PT, R2, UR12, PT ;  /* 0x0000000c02007c0c */ /* 0x000fe4000bfa3070 */
[----:B---3--:R-:W-:-:S04]  /*70d0*/  F2FP.F16.F32.PACK_AB R2, R176, R193 ;  /* 0x000000c1b002723e */ /* 0x008fc800000000ff */
[C---:B------:R-:W-:Y:S02]  /*70e0*/  PRMT R189, R2.reuse, 0x7610, R189 ;  /* 0x0000761002bd7816 */ /* 0x040fe400000000bd */
[----:B------:R-:W-:-:S03]  /*70f0*/  PRMT R188, R2, 0x7632, R188 ;  /* 0x0000763202bc7816 */ /* 0x000fc600000000bc */
[----:B------:R-:W-:Y:S02]  /*7100*/  @!P2 HADD2 R250, -R189.H0_H0, -RZ.H0_H0 ;  /* 0xa00000ffbdfaa230 */ /* 0x000fe40000000900 */
[----:B------:R-:W-:Y:S02]  /*7110*/  IMAD.MOV.U32 R29, RZ, RZ, R167 ;  /* 0x000000ffff1d7224 */ /* 0x000fe400078e00a7 */
[----:B------:R-:W-:Y:S01]  /*7120*/  IMAD.MOV.U32 R154, RZ, RZ, R166 ;  /* 0x000000ffff9a7224 */ /* 0x000fe200078e00a6 */
[----:B------:R-:W-:Y:S01]  /*7130*/  LOP3.LUT R2, R0, 0xff, RZ, 0xc0, !PT ;  /* 0x000000ff00027812 */ /* 0x000fe200078ec0ff */
[----:B------:R-:W-:Y:S01]  /*7140*/  IMAD.MOV.U32 R152, RZ, RZ, R164 ;  /* 0x000000ffff987224 */ /* 0x000fe200078e00a4 */
[----:B------:R-:W3:Y:S01]  /*7150*/  LDL.LU.64 R166, [R1+0x1d0] ;  /* 0x0001d00001a67983 */ /* 0x000ee20000300a00 */
[----:B------:R-:W-:Y:S01]  /*7160*/  IMAD.MOV.U32 R153, RZ, RZ, R165 ;  /* 0x000000ffff997224 */ /* 0x000fe200078e00a5 */
[----:B------:R-:W-:Y:S02]  /*7170*/  PRMT R99, R189, 0x5410, R188 ;  /* 0x00005410bd637816 */ /* 0x000fe400000000bc */
[----:B------:R-:W4:Y:S01]  /*7180*/  LDL.LU.64 R164, [R1+0x1c8] ;  /* 0x0001c80001a47983 */ /* 0x000f220000300a00 */
[----:B------:R-:W-:-:S03]  /*7190*/  @!P2 PRMT R189, R250, 0x5410, RZ ;  /* 0x00005410fabda816 */ /* 0x000fc600000000ff */
[----:B------:R1:W3:Y:S01]  /*71a0*/  LDL.LU.S16 R27, [R1+0x14] ;  /* 0x00001400011b7983 */ /* 0x0002e20000300600 */
[----:B------:R-:W-:-:S03]  /*71b0*/  ISETP.LE.U32.AND P2, PT, R2, UR12, PT ;  /* 0x0000000c02007c0c */ /* 0x000fc6000bf43070 */
[----:B------:R1:W4:Y:S04]  /*71c0*/  LDL.LU.S16 R25, [R1+0x18] ;  /* 0x0000180001197983 */ /* 0x0003280000300600 */
[----:B------:R1:W4:Y:S04]  /*71d0*/  LDL.LU.S16 R18, [R1+0x10] ;  /* 0x0000100001127983 */ /* 0x0003280000300600 */
[----:B------:R1:W4:Y:S02]  /*71e0*/  LDL.LU.S16 R11, [R1+0x38] ;  /* 0x00003800010b7983 */ /* 0x0003240000300600 */
[----:B--2---:R-:W-:-:S02]  /*71f0*/  @!P2 HADD2 R157, -R93.H0_H0, -RZ.H0_H0 ;  /* 0xa00000ff5d9da230 */ /* 0x004fc40000000900 */
[----:B------:R1:W2:Y:S03]  /*7200*/  LDL.LU.S16 R10, [R1+0x24] ;  /* 0x00002400010a7983 */ /* 0x0002a60000300600 */
[----:B------:R-:W-:-:S04]  /*7210*/  PRMT R9, R157, 0x7610, R9 ;  /* 0x000076109d097816 */ /* 0x000fc80000000009 */
[----:B------:R-:W-:Y:S02]  /*7220*/  @!P2 PRMT R93, R9, 0x5410, RZ ;  /* 0x00005410095da816 */ /* 0x000fe400000000ff */
[----:B------:R1:W2:Y:S01]  /*7230*/  LDL.LU.S16 R9, [R1+0x1c] ;  /* 0x00001c0001097983 */ /* 0x0002a20000300600 */
[----:B------:R-:W-:Y:S02]  /*7240*/  @!P4 PRMT R202, R185, 0x5410, RZ ;  /* 0x00005410b9cac816 */ /* 0x000fe400000000ff */
[----:B------:R-:W-:Y:S02]  /*7250*/  ISETP.LE.U32.AND P4, PT, R31, UR12, PT ;  /* 0x0000000c1f007c0c */ /* 0x000fe4000bf83070 */
[----:B------:R-:W-:-:S04]  /*7260*/  SHF.R.U32.HI R2, RZ, 0x10, R0 ;  /* 0x00000010ff027819 */ /* 0x000fc80000011600 */
[----:B------:R-:W-:-:S07]  /*7270*/  LOP3.LUT R2, R2, 0xff, RZ, 0xc0, !PT ;  /* 0x000000ff02027812 */ /* 0x000fce00078ec0ff */
[----:B------:R-:W-:Y:S01]  /*7280*/  @!P4 HADD2 R251, -R188.H0_H0, -RZ.H0_H0 ;  /* 0xa00000ffbcfbc230 */ /* 0x000fe20000000900 */
[----:B------:R-:W-:-:S04]  /*7290*/  SHF.R.U32.HI R0, RZ, 0x18, R0 ;  /* 0x00000018ff007819 */ /* 0x000fc80000011600 */
[----:B------:R-:W-:Y:S02]  /*72a0*/  @!P4 PRMT R188, R251, 0x5410, RZ ;  /* 0x00005410fbbcc816 */ /* 0x000fe400000000ff */
[----:B------:R-:W-:Y:S02]  /*72b0*/  ISETP.LE.U32.AND P4, PT, R2, UR12, PT ;  /* 0x0000000c02007c0c */ /* 0x000fe4000bf83070 */
[----:B------:R-:W-:Y:S02]  /*72c0*/  ISETP.LE.U32.AND P2, PT, R0, UR12, PT ;  /* 0x0000000c00007c0c */ /* 0x000fe4000bf43070 */
[----:B------:R-:W-:-:S09]  /*72d0*/  LOP3.LUT R0, R12, 0xff, RZ, 0xc0, !PT ;  /* 0x000000ff0c007812 */ /* 0x000fd200078ec0ff */
[----:B---3--:R-:W-:Y:S02]  /*72e0*/  @!P4 HADD2 R27, -R228.H0_H0, -RZ.H0_H0 ;  /* 0xa00000ffe41bc230 */ /* 0x008fe40000000900 */
[----:B----4-:R-:W-:-:S03]  /*72f0*/  @!P2 HADD2 R25, -R226.H0_H0, -RZ.H0_H0 ;  /* 0xa00000ffe219a230 */ /* 0x010fc60000000900 */
[----:B------:R-:W-:Y:S02]  /*7300*/  PRMT R2, R27, 0x7610, R2 ;  /* 0x000076101b027816 */ /* 0x000fe40000000002 */
[----:B------:R-:W-:Y:S02]  /*7310*/  PRMT R12, R25, 0x7610, R12 ;  /* 0x00007610190c7816 */ /* 0x000fe4000000000c */
[----:B------:R-:W-:Y:S02]  /*7320*/  @!P4 PRMT R228, R2, 0x5410, RZ ;  /* 0x0000541002e4c816 */ /* 0x000fe400000000ff */
[----:B------:R1:W3:Y:S01]  /*7330*/  LDL.LU.S16 R2, [R1+0x3c] ;  /* 0x00003c0001027983 */ /* 0x0002e20000300600 */
[----:B------:R-:W-:Y:S02]  /*7340*/  @!P2 PRMT R226, R12, 0x5410, RZ ;  /* 0x000054100ce2a816 */ /* 0x000fe400000000ff */
[----:B------:R-:W-:Y:S01]  /*7350*/  ISETP.LE.U32.AND P2, PT, R14, UR12, PT ;  /* 0x0000000c0e007c0c */ /* 0x000fe2000bf43070 */
[----:B------:R-:W-:-:S05]  /*7360*/  @!P1 HADD2 R18, -R234.H0_H0, -RZ.H0_H0 ;  /* 0xa00000ffea129230 */ /* 0x000fca0000000900 */
[----:B------:R-:W-:-:S07]  /*7370*/  PRMT R7, R18, 0x7610, R7 ;  /* 0x0000761012077816 */ /* 0x000fce0000000007 */
[----:B--2---:R-:W-:Y:S01]  /*7380*/  @!P2 HADD2 R9, -R231.H0_H0, -RZ.H0_H0 ;  /* 0xa00000ffe709a230 */ /* 0x004fe20000000900 */
[----:B------:R-:W-:Y:S02]  /*7390*/  @!P1 PRMT R234, R7, 0x5410, RZ ;  /* 0x0000541007ea9816 */ /* 0x000fe400000000ff */
[----:B------:R1:W2:Y:S02]  /*73a0*/  LDL.LU.S16 R7, [R1+0x60] ;  /* 0x0000600001077983 */ /* 0x0002a40000300600 */
[----:B------:R-:W-:-:S04]  /*73b0*/  PRMT R4, R9, 0x7610, R4 ;  /* 0x0000761009047816 */ /* 0x000fc80000000004 */
[----:B------:R-:W-:Y:S02]  /*73c0*/  @!P2 PRMT R231, R4, 0x5410, RZ ;  /* 0x0000541004e7a816 */ /* 0x000fe400000000ff */
[----:B------:R1:W4:Y:S01]  /*73d0*/  LDL.LU.S16 R4, [R1+0x64] ;  /* 0x0000640001047983 */ /* 0x0003220000300600 */
[----:B------:R-:W-:-:S05]  /*73e0*/  @!P5 HADD2 R252, -R92.H0_H0, -RZ.H0_H0 ;  /* 0xa00000ff5cfcd230 */ /* 0x000fca0000000900 */
[----:B------:R-:W-:Y:S02]  /*73f0*/  @!P5 PRMT R92, R252, 0x5410, RZ ;  /* 0x00005410fc5cd816 */ /* 0x000fe400000000ff */
[----:B------:R-:W-:Y:S02]  /*7400*/  ISETP.LE.U32.AND P5, PT, R0, UR12, PT ;  /* 0x0000000c00007c0c */ /* 0x000fe4000bfa3070 */
[----:B------:R-:W-:-:S04]  /*7410*/  SHF.R.U32.HI R0, RZ, 0x8, R13 ;  /* 0x00000008ff007819 */ /* 0x000fc8000001160d */
[----:B------:R-:W-:-:S04]  /*7420*/  LOP3.LUT R0, R0, 0xffff, RZ, 0xc0, !PT ;  /* 0x0000ffff00007812 */ /* 0x000fc800078ec0ff */
[----:B------:R-:W-:Y:S02]  /*7430*/  ISETP.LE.U32.AND P4, PT, R0, UR12, PT ;  /* 0x0000000c00007c0c */ /* 0x000fe4000bf83070 */
[----:B------:R-:W-:-:S04]  /*7440*/  LOP3.LUT R0, R26, 0xff, RZ, 0xc0, !PT ;  /* 0x000000ff1a007812 */ /* 0x000fc800078ec0ff */
[----:B------:R-:W-:Y:S02]  /*7450*/  ISETP.LE.U32.AND P1, PT, R0, UR12, PT ;  /* 0x0000000c00007c0c */ /* 0x000fe4000bf23070 */
[----:B------:R-:W-:-:S05]  /*7460*/  LOP3.LUT R0, R26, 0xffff, RZ, 0xc0, !PT ;  /* 0x0000ffff1a007812 */ /* 0x000fca00078ec0ff */
[----:B------:R-:W-:Y:S01]  /*7470*/  @!P4 HADD2 R11, -R233.H0_H0, -RZ.H0_H0 ;  /* 0xa00000ffe90bc230 */ /* 0x000fe20000000900 */
[----:B------:R-:W-:Y:S01]  /*7480*/  SHF.R.U32.HI R0, RZ, 0x8, R0 ;  /* 0x00000008ff007819 */ /* 0x000fe20000011600 */
[----:B------:R-:W-:-:S03]  /*7490*/  @!P5 HADD2 R10, -R232.H0_H0, -RZ.H0_H0 ;  /* 0xa00000ffe80ad230 */ /* 0x000fc60000000900 */
[----:B------:R-:W-:Y:S02]  /*74a0*/  PRMT R8, R11, 0x7610, R8 ;  /* 0x000076100b087816 */ /* 0x000fe40000000008 */
[----:B------:R-:W-:Y:S02]  /*74b0*/  LOP3.LUT R0, R0, 0xffff, RZ, 0xc0, !PT ;  /* 0x0000ffff00007812 */ /* 0x000fe400078ec0ff */
[----:B------:R-:W-:Y:S02]  /*74c0*/  @!P4 PRMT R233, R8, 0x5410, RZ ;  /* 0x0000541008e9c816 */ /* 0x000fe400000000ff */
[----:B------:R-:W-:Y:S02]  /*74d0*/  PRMT R5, R10, 0x7610, R5 ;  /* 0x000076100a057816 */ /* 0x000fe40000000005 */
[----:B------:R-:W-:Y:S02]  /*74e0*/  ISETP.LE.U32.AND P4, PT, R0, UR12, PT ;  /* 0x0000000c00007c0c */ /* 0x000fe4000bf83070 */
[----:B------:R-:W-:-:S02]  /*74f0*/  SHF.R.U32.HI R0, RZ, 0x18, R26 ;  /* 0x00000018ff007819 */ /* 0x000fc4000001161a */
[----:B------:R-:W-:Y:S02]  /*7500*/  @!P5 PRMT R232, R5, 0x5410, RZ ;  /* 0x0000541005e8d816 */ /* 0x000fe400000000ff */
[----:B------:R-:W-:Y:S01]  /*7510*/  ISETP.LE.U32.AND P5, PT, R0, UR12, PT ;  /* 0x0000000c00007c0c */ /* 0x000fe2000bfa3070 */
[----:B------:R1:W2:Y:S01]  /*7520*/  LDL.LU.S16 R5, [R1+0x68] ;  /* 0x0000680001057983 */ /* 0x0002a20000300600 */
[----:B------:R-:W-:-:S04]  /*7530*/  LOP3.LUT R0, R73, 0xff, RZ, 0xc0, !PT ;  /* 0x000000ff49007812 */ /* 0x000fc800078ec0ff */
[----:B------:R-:W-:Y:S01]  /*7540*/  ISETP.LE.U32.AND P2, PT, R0, UR12, PT ;  /* 0x0000000c00007c0c */ /* 0x000fe2000bf43070 */
[----:B------:R-:W-:Y:S02]  /*7550*/  IMAD.MOV.U32 R38, RZ, RZ, R15 ;  /* 0x000000ffff267224 */ /* 0x000fe400078e000f */
[----:B---3--:R-:W-:-:S05]  /*7560*/  @!P1 HADD2 R2, -R230.H0_H0, -RZ.H0_H0 ;  /* 0xa00000ffe6029230 */ /* 0x008fca0000000900 */
[----:B------:R-:W-:Y:S02]  /*7570*/  PRMT R3, R2, 0x7610, R3 ;  /* 0x0000761002037816 */ /* 0x000fe40000000003 */
[----:B------:R-:W-:-:S04]  /*7580*/  SHF.R.U32.HI R2, RZ, 0x10, R26 ;  /* 0x00000010ff027819 */ /* 0x000fc8000001161a */
[----:B------:R-:W-:Y:S02]  /*7590*/  LOP3.LUT R0, R2, 0xff, RZ, 0xc0, !PT ;  /* 0x000000ff02007812 */ /* 0x000fe400078ec0ff */
[----:B------:R-:W-:Y:S02]  /*75a0*/  @!P1 PRMT R230, R3, 0x5410, RZ ;  /* 0x0000541003e69816 */ /* 0x000fe400000000ff */
[----:B------:R-:W-:Y:S01]  /*75b0*/  ISETP.LE.U32.AND P1, PT, R0, UR12, PT ;  /* 0x0000000c00007c0c */ /* 0x000fe2000bf23070 */
[----:B------:R-:W-:-:S03]  /*75c0*/  IMAD.WIDE.U32 R2, R44, -0x326172a9, RZ ;  /* 0xcd9e8d572c027825 */ /* 0x000fc600078e00ff */
[C---:B------:R-:W-:Y:S02]  /*75d0*/  LOP3.LUT R13, R2.reuse, 0xff, RZ, 0xc0, !PT ;  /* 0x000000ff020d7812 */ /* 0x040fe400078ec0ff */
[----:B------:R-:W-:-:S07]  /*75e0*/  LOP3.LUT R15, R2, 0xffff, RZ, 0xc0, !PT ;  /* 0x0000ffff020f7812 */ /* 0x000fce00078ec0ff */
[----:B----4-:R-:W-:Y:S01]  /*75f0*/  @!P1 HADD2 R4, -R227.H0_H0, -RZ.H0_H0 ;  /* 0xa00000ffe3049230 */ /* 0x010fe20000000900 */
[--C-:B------:R-:W-:Y:S02]  /*7600*/  SHF.R.U32.HI R18, RZ, 0x10, R2.reuse ;  /* 0x00000010ff127819 */ /* 0x100fe40000011602 */
[--C-:B------:R-:W-:Y:S02]  /*7610*/  SHF.R.U32.HI R12, RZ, 0x18, R2.reuse ;  /* 0x00000018ff0c7819 */ /* 0x100fe40000011602 */
[----:B------:R-:W-:Y:S02]  /*7620*/  PRMT R2, R4, 0x7610, R2 ;  /* 0x0000761004027816 */ /* 0x000fe40000000002 */
[----:B------:R1:W3:Y:S04]  /*7630*/  LDL.LU.S16 R4, [R1+0x88] ;  /* 0x0000880001047983 */ /* 0x0002e80000300600 */
[----:B------:R1:W4:Y:S04]  /*7640*/  LDL.LU.S16 R37, [R1+0x8c] ;  /* 0x00008c0001257983 */ /* 0x0003280000300600 */
[----:B------:R1:W3:Y:S01]  /*7650*/  LDL.LU.S16 R36, [R1+0xc4] ;  /* 0x0000c40001247983 */ /* 0x0002e20000300600 */
[----:B------:R-:W-:-:S02]  /*7660*/  LOP3.LUT R0, R3, UR27, R34, 0x96, !PT ;  /* 0x0000001b03007c12 */ /* 0x000fc4000f8e9622 */
[----:B------:R-:W-:Y:S01]  /*7670*/  @!P1 PRMT R227, R2, 0x5410, RZ ;  /* 0x0000541002e39816 */ /* 0x000fe200000000ff */
[----:B------:R-:W-:-:S05]  /*7680*/  IMAD.WIDE.U32 R2, R21, -0x326172a9, RZ ;  /* 0xcd9e8d5715027825 */ /* 0x000fca00078e00ff */
[----:B------:R-:W-:Y:S02]  /*7690*/  LOP3.LUT R14, R3, UR27, R20, 0x96, !PT ;  /* 0x0000001b030e7c12 */ /* 0x000fe4000f8e9614 */
[----:B------:R-:W-:Y:S01]  /*76a0*/  LOP3.LUT R20, R2, 0xffff, RZ, 0xc0, !PT ;  /* 0x0000ffff02147812 */ /* 0x000fe200078ec0ff */
[----:B--2---:R-:W-:-:S05]  /*76b0*/  @!P5 HADD2 R5, -R225.H0_H0, -RZ.H0_H0 ;  /* 0xa00000ffe105d230 */ /* 0x004fca0000000900 */
[----:B------:R-:W-:-:S04]  /*76c0*/  PRMT R3, R5, 0x7610, R3 ;  /* 0x0000761005037816 */ /* 0x000fc80000000003 */
[----:B------:R-:W-:Y:S02]  /*76d0*/  @!P5 PRMT R225, R3, 0x5410, RZ ;  /* 0x0000541003e1d816 */ /* 0x000fe400000000ff */
[----:B------:R1:W2:Y:S01]  /*76e0*/  LDL.LU.S16 R3, [R1+0xc0] ;  /* 0x0000c00001037983 */ /* 0x0002a20000300600 */
[----:B------:R-:W-:Y:S02]  /*76f0*/  LOP3.LUT R26, R2, 0xff, RZ, 0xc0, !PT ;  /* 0x000000ff021a7812 */ /* 0x000fe400078ec0ff */
[--C-:B------:R-:W-:Y:S02]  /*7700*/  SHF.R.U32.HI R25, RZ, 0x10, R2.reuse ;  /* 0x00000010ff197819 */ /* 0x100fe40000011602 */
[----:B------:R-:W-:Y:S01]  /*7710*/  SHF.R.U32.HI R21, RZ, 0x18, R2 ;  /* 0x00000018ff157819 */ /* 0x000fe20000011602 */
[----:B---3--:R-:W-:-:S05]  /*7720*/  @!P2 HADD2 R36, -R222.H0_H0, -RZ.H0_H0 ;  /* 0xa00000ffde24a230 */ /* 0x008fca0000000900 */
[----:B------:R-:W-:-:S04]  /*7730*/  PRMT R28, R36, 0x7610, R28 ;  /* 0x00007610241c7816 */ /* 0x000fc8000000001c */
[----:B------:R-:W-:Y:S02]  /*7740*/  @!P2 PRMT R222, R28, 0x5410, RZ ;  /* 0x000054101cdea816 */ /* 0x000fe400000000ff */
[----:B------:R1:W3:Y:S01]  /*7750*/  LDL.LU.S16 R28, [R1+0xcc] ;  /* 0x0000cc00011c7983 */ /* 0x0002e20000300600 */
[----:B------:R-:W-:-:S04]  /*7760*/  SHF.R.U32.HI R2, RZ, 0x8, R77 ;  /* 0x00000008ff027819 */ /* 0x000fc8000001164d */
[----:B------:R-:W-:-:S04]  /*7770*/  LOP3.LUT R2, R2, 0xffff, RZ, 0xc0, !PT ;  /* 0x0000ffff02027812 */ /* 0x000fc800078ec0ff */
[----:B------:R-:W-:Y:S01]  /*7780*/  ISETP.LE.U32.AND P5, PT, R2, UR12, PT ;  /* 0x0000000c02007c0c */ /* 0x000fe2000bfa3070 */
[----:B------:R-:W-:-:S05]  /*7790*/  @!P3 HADD2 R4, -R224.H0_H0, -RZ.H0_H0 ;  /* 0xa00000ffe004b230 */ /* 0x000fca0000000900 */
[----:B------:R-:W-:-:S07]  /*77a0*/  PRMT R2, R4, 0x7610, R2 ;  /* 0x0000761004027816 */ /* 0x000fce0000000002 */
[----:B----4-:R-:W-:Y:S01]  /*77b0*/  @!P5 HADD2 R37, -R223.H0_H0, -RZ.H0_H0 ;  /* 0xa00000ffdf25d230 */ /* 0x010fe20000000900 */
[----:B------:R-:W-:Y:S01]  /*77c0*/  @!P3 PRMT R224, R2, 0x5410, RZ ;  /* 0x0000541002e0b816 */ /* 0x000fe200000000ff */
[----:B------:R-:W-:Y:S02]  /*77d0*/  IMAD.MOV.U32 R48, RZ, RZ, R168 ;  /* 0x000000ffff307224 */ /* 0x000fe400078e00a8 */
[----:B------:R-:W-:Y:S01]  /*77e0*/  FFMA.FTZ R2, R165, UR28, -R30 ;  /* 0x0000001ca5027c23 */ /* 0x000fe2000801081e */
[----:B------:R-:W-:Y:S01]  /*77f0*/  PRMT R34, R37, 0x7610, R34 ;  /* 0x0000761025227816 */ /* 0x000fe20000000022 */
[----:B------:R-:W-:Y:S02]  /*7800*/  IMAD.MOV.U32 R130, RZ, RZ, R170 ;  /* 0x000000ffff827224 */ /* 0x000fe400078e00aa */
[----:B------:R-:W-:Y:S01]  /*7810*/  IMAD.MOV.U32 R31, RZ, RZ, R169 ;  /* 0x000000ffff1f7224 */ /* 0x000fe200078e00a9 */
[----:B------:R-:W-:Y:S01]  /*7820*/  @!P5 PRMT R223, R34, 0x5410, RZ ;  /* 0x0000541022dfd816 */ /* 0x000fe200000000ff */
[----:B------:R-:W-:Y:S01]  /*7830*/  IMAD.MOV.U32 R128, RZ, RZ, R38 ;  /* 0x000000ffff807224 */ /* 0x000fe200078e0026 */
[----:B------:R4:W-:Y:S01]  /*7840*/  MUFU.EX2 R34, R2 ;  /* 0x0000000200227308 */ /* 0x0009e20000000800 */
[----:B------:R-:W-:-:S02]  /*7850*/  IMAD.MOV.U32 R37, RZ, RZ, R48 ;  /* 0x000000ffff257224 */ /* 0x000fc400078e0030 */
[----:B------:R-:W-:Y:S02]  /*7860*/  IMAD.MOV.U32 R48, RZ, RZ, R130 ;  /* 0x000000ffff307224 */ /* 0x000fe400078e0082 */
[----:B------:R-:W-:Y:S02]  /*7870*/  IMAD.MOV.U32 R130, RZ, RZ, R31 ;  /* 0x000000ffff827224 */ /* 0x000fe400078e001f */
[----:B------:R-:W-:Y:S02]  /*7880*/  IMAD.MOV.U32 R31, RZ, RZ, R128 ;  /* 0x000000ffff1f7224 */ /* 0x000fe400078e0080 */
[----:B------:R-:W-:Y:S02]  /*7890*/  IMAD.MOV.U32 R128, RZ, RZ, R103 ;  /* 0x000000ffff807224 */ /* 0x000fe400078e0067 */
[----:B--2---:R-:W-:Y:S02]  /*78a0*/  @!P6 HADD2 R3, -R221.H0_H0, -RZ.H0_H0 ;  /* 0xa00000ffdd03e230 */ /* 0x004fe40000000900 */
[----:B----4-:R-:W-:-:S04]  /*78b0*/  FFMA.FTZ R2, R161, UR28, -R30 ;  /* 0x0000001ca1027c23 */ /* 0x010fc8000801081e */
[----:B------:R-:W2:Y:S01]  /*78c0*/  MUFU.EX2 R103, R2 ;  /* 0x0000000200677308 */ /* 0x000ea20000000800 */
[----:B------:R-:W-:Y:S02]  /*78d0*/  ISETP.LE.U32.AND P3, PT, R13, UR12, PT ;  /* 0x0000000c0d007c0c */ /* 0x000fe4000bf63070 */
[----:B------:R-:W-:Y:S02]  /*78e0*/  PRMT R13, R3, 0x7610, R13 ;  /* 0x00007610030d7816 */ /* 0x000fe4000000000d */
[----:B------:R-:W-:-:S04]  /*78f0*/  LOP3.LUT R3, R0, 0xff, RZ, 0xc0, !PT ;  /* 0x000000ff00037812 */ /* 0x000fc800078ec0ff */
[----:B------:R-:W-:Y:S02]  /*7900*/  ISETP.LE.U32.AND P2, PT, R3, UR12, PT ;  /* 0x0000000c03007c0c */ /* 0x000fe4000bf43070 */
[----:B------:R-:W-:Y:S02]  /*7910*/  @!P6 PRMT R221, R13, 0x5410, RZ ;  /* 0x000054100ddde816 */ /* 0x000fe400000000ff */
[----:B------:R1:W4:Y:S01]  /*7920*/  LDL.LU.S16 R13, [R1+0xd0] ;  /* 0x0000d000010d7983 */ /* 0x0003220000300600 */
[----:B--2---:R-:W-:-:S04]  /*7930*/  F2FP.F16.F32.PACK_AB R3, R103, R34 ;  /* 0x000000226703723e */ /* 0x004fc800000000ff */
[C---:B------:R-:W-:Y:S02]  /*7940*/  PRMT R187, R3.reuse, 0x7610, R187 ;  /* 0x0000761003bb7816 */ /* 0x040fe400000000bb */
[----:B------:R-:W-:Y:S02]  /*7950*/  ISETP.LE.U32.AND P5, PT, R12, UR12, PT ;  /* 0x0000000c0c007c0c */ /* 0x000fe4000bfa3070 */
[----:B------:R-:W-:-:S04]  /*7960*/  PRMT R186, R3, 0x7632, R186 ;  /* 0x0000763203ba7816 */ /* 0x000fc800000000ba */
[----:B------:R-:W-:Y:S01]  /*7970*/  PRMT R95, R187, 0x5410, R186 ;  /* 0x00005410bb5f7816 */ /* 0x000fe200000000ba */
[----:B---3--:R-:W-:-:S05]  /*7980*/  @!P2 HADD2 R28, -R187.H0_H0, -RZ.H0_H0 ;  /* 0xa00000ffbb1ca230 */ /* 0x008fca0000000900 */
[----:B------:R-:W-:-:S04]  /*7990*/  PRMT R12, R28, 0x7610, R12 ;  /* 0x000076101c0c7816 */ /* 0x000fc8000000000c */
[----:B------:R-:W-:Y:S02]  /*79a0*/  @!P2 PRMT R187, R12, 0x5410, RZ ;  /* 0x000054100cbba816 */ /* 0x000fe400000000ff */
[----:B------:R1:W2:Y:S01]  /*79b0*/  LDL.LU.S16 R12, [R1+0xd4] ;  /* 0x0000d400010c7983 */ /* 0x0002a20000300600 */
[----:B------:R-:W-:Y:S02]  /*79c0*/  IMAD.MOV.U32 R33, RZ, RZ, R147 ;  /* 0x000000ffff217224 */ /* 0x000fe400078e0093 */
[----:B------:R-:W-:Y:S02]  /*79d0*/  IMAD.MOV.U32 R162, RZ, RZ, R143 ;  /* 0x000000ffffa27224 */ /* 0x000fe400078e008f */
[----:B------:R-:W-:Y:S02]  /*79e0*/  IMAD.MOV.U32 R157, RZ, RZ, R156 ;  /* 0x000000ffff9d7224 */ /* 0x000fe400078e009c */
[----:B------:R-:W-:Y:S01]  /*79f0*/  IMAD.MOV.U32 R27, RZ, RZ, R76 ;  /* 0x000000ffff1b7224 */ /* 0x000fe200078e004c */
[----:B------:R-:W-:Y:S01]  /*7a00*/  LOP3.LUT R2, R0, 0xffff, RZ, 0xc0, !PT ;  /* 0x0000ffff00027812 */ /* 0x000fe200078ec0ff */
[----:B------:R-:W-:Y:S01]  /*7a10*/  IMAD.MOV.U32 R147, RZ, RZ, R72 ;  /* 0x000000ffff937224 */ /* 0x000fe200078e0048 */
[----:B------:R-:W-:Y:S01]  /*7a20*/  LDSM.16.MT88.4 R76, [R194+0xa400] ;  /* 0x00a40000c24c783b */ /* 0x000fe20000004200 */
[----:B------:R-:W-:-:S02]  /*7a30*/  IMAD.MOV.U32 R143, RZ, RZ, R75 ;  /* 0x000000ffff8f7224 */ /* 0x000fc400078e004b */
[----:B------:R-:W-:Y:S02]  /*7a40*/  IMAD.MOV.U32 R156, RZ, RZ, R74 ;  /* 0x000000ffff9c7224 */ /* 0x000fe400078e004a */
[----:B------:R-:W-:Y:S01]  /*7a50*/  @!P4 HADD2 R7, -R229.H0_H0, -RZ.H0_H0 ;  /* 0xa00000ffe507c230 */ /* 0x000fe20000000900 */
[----:B------:R-:W3:Y:S01]  /*7a60*/  LDSM.16.MT88.4 R72, [R194+0xa000] ;  /* 0x00a00000c248783b */ /* 0x000ee20000004200 */
[----:B------:R-:W-:Y:S01]  /*7a70*/  SHF.R.U32.HI R2, RZ, 0x8, R2 ;  /* 0x00000008ff027819 */ /* 0x000fe20000011602 */
[----:B------:R-:W-:Y:S02]  /*7a80*/  IMAD.MOV.U32 R38, RZ, RZ, R143 ;  /* 0x000000ffff267224 */ /* 0x000fe400078e008f */
[----:B------:R-:W-:Y:S01]  /*7a90*/  IMAD.MOV.U32 R40, RZ, RZ, R37 ;  /* 0x000000ffff287224 */ /* 0x000fe200078e0025 */
[----:B------:R-:W-:Y:S01]  /*7aa0*/  LOP3.LUT R2, R2, 0xffff, RZ, 0xc0, !PT ;  /* 0x0000ffff02027812 */ /* 0x000fe200078ec0ff */
[----:B------:R-:W-:Y:S01]  /*7ab0*/  IMAD.MOV.U32 R37, RZ, RZ, R130 ;  /* 0x000000ffff257224 */ /* 0x000fe200078e0082 */
[----:B------:R1:W2:Y:S02]  /*7ac0*/  LDL.LU.S16 R3, [R1+0xd8] ;  /* 0x0000d80001037983 */ /* 0x0002a40000300600 */
[----:B------:R-:W-:Y:S01]  /*7ad0*/  ISETP.LE.U32.AND P6, PT, R2, UR12, PT ;  /* 0x0000000c02007c0c */ /* 0x000fe2000bfc3070 */
[----:B------:R-:W-:Y:S01]  /*7ae0*/  FFMA.FTZ R2, R173, UR28, -R17 ;  /* 0x0000001cad027c23 */ /* 0x000fe20008010811 */
[----:B------:R-:W-:-:S02]  /*7af0*/  IMAD.MOV.U32 R130, RZ, RZ, R31 ;  /* 0x000000ffff827224 */ /* 0x000fc400078e001f */
[----:B------:R-:W-:Y:S02]  /*7b00*/  IMAD.MOV.U32 R31, RZ, RZ, R38 ;  /* 0x000000ffff1f7224 */ /* 0x000fe400078e0026 */
[----:B------:R-:W-:Y:S02]  /*7b10*/  IMAD.MOV.U32 R38, RZ, RZ, R206 ;  /* 0x000000ffff267224 */ /* 0x000fe400078e00ce */
[----:B------:R1:W-:Y:S01]  /*7b20*/  MUFU.EX2 R206, R2 ;  /* 0x0000000200ce7308 */ /* 0x0003e20000000800 */
[----:B------:R-:W-:Y:S02]  /*7b30*/  IMAD.MOV.U32 R36, RZ, RZ, R48 ;  /* 0x000000ffff247224 */ /* 0x000fe400078e0030 */
[----:B------:R-:W-:Y:S02]  /*7b40*/  IMAD.MOV.U32 R48, RZ, RZ, R128 ;  /* 0x000000ffff307224 */ /* 0x000fe400078e0080 */
[----:B------:R-:W-:Y:S01]  /*7b50*/  IMAD.MOV.U32 R128, RZ, RZ, R102 ;  /* 0x000000ffff807224 */ /* 0x000fe200078e0066 */
[----:B---3--:R-:W-:Y:S01]  /*7b60*/  HMMA.16816.F32 R8, R68, R72, RZ ;  /* 0x000000484408723c */ /* 0x008fe200000018ff */
[----:B-1----:R-:W-:Y:S01]  /*7b70*/  FFMA.FTZ R2, R172, UR28, -R17 ;  /* 0x0000001cac027c23 */ /* 0x002fe20008010811 */
[----:B------:R-:W-:-:S03]  /*7b80*/  PRMT R6, R7, 0x7610, R6 ;  /* 0x0000761007067816 */ /* 0x000fc60000000006 */
[----:B------:R1:W3:Y:S01]  /*7b90*/  MUFU.EX2 R102, R2 ;  /* 0x0000000200667308 */ /* 0x0002e20000000800 */
[----:B------:R-:W-:Y:S01]  /*7ba0*/  @!P4 PRMT R229, R6, 0x5410, RZ ;  /* 0x0000541006e5c816 */ /* 0x000fe200000000ff */
[----:B----4-:R-:W-:Y:S01]  /*7bb0*/  @!P6 HADD2 R13, -R186.H0_H0, -RZ.H0_H0 ;  /* 0xa00000ffba0de230 */ /* 0x010fe20000000900 */
[----:B------:R-:W-:Y:S01]  /*7bc0*/  HMMA.16816.F32 R4, R60, R72, RZ ;  /* 0x000000483c04723c */ /* 0x000fe200000018ff */
[----:B-1----:R-:W-:-:S15]  /*7bd0*/  SHF.R.U32.HI R2, RZ, 0x10, R0 ;  /* 0x00000010ff027819 */ /* 0x002fde0000011600 */
[----:B------:R-:W-:Y:S01]  /*7be0*/  HMMA.16816.F32 R248, R64, R76, R8 ;  /* 0x0000004c40f8723c */ /* 0x000fe20000001808 */
[----:B------:R-:W-:Y:S02]  /*7bf0*/  LOP3.LUT R2, R2, 0xff, RZ, 0xc0, !PT ;  /* 0x000000ff02027812 */ /* 0x000fe400078ec0ff */
[----:B------:R-:W-:Y:S02]  /*7c00*/  SHF.R.U32.HI R0, RZ, 0x18, R0 ;  /* 0x00000018ff007819 */ /* 0x000fe40000011600 */
[----:B------:R-:W-:Y:S02]  /*7c10*/  ISETP.LE.U32.AND P2, PT, R2, UR12, PT ;  /* 0x0000000c02007c0c */ /* 0x000fe4000bf43070 */
[----:B------:R-:W-:-:S04]  /*7c20*/  PRMT R2, R13, 0x7610, R2 ;  /* 0x000076100d027816 */ /* 0x000fc80000000002 */
[----:B------:R-:W-:Y:S02]  /*7c30*/  @!P6 PRMT R186, R2, 0x5410, RZ ;  /* 0x0000541002bae816 */ /* 0x000fe400000000ff */
[----:B------:R-:W-:Y:S02]  /*7c40*/  ISETP.LE.U32.AND P6, PT, R0, UR12, PT ;  /* 0x0000000c00007c0c */ /* 0x000fe4000bfc3070 */
[----:B---3--:R-:W-:-:S04]  /*7c50*/  F2FP.F16.F32.PACK_AB R0, R102, R206 ;  /* 0x000000ce6600723e */ /* 0x008fc800000000ff */
[----:B------:R-:W-:Y:S01]  /*7c60*/  PRMT R185, R0, 0x7610, R185 ;  /* 0x0000761000b97816 */ /* 0x000fe200000000b9 */
[----:B------:R-:W-:Y:S02]  /*7c70*/  IMAD.MOV.U32 R129, RZ, RZ, R41 ;  /* 0x000000ffff817224 */ /* 0x000fe400078e0029 */
[----:B------:R-:W-:Y:S02]  /*7c80*/  IMAD.MOV.U32 R41, RZ, RZ, R157 ;  /* 0x000000ffff297224 */ /* 0x000fe400078e009d */
[----:B------:R-:W-:Y:S02]  /*7c90*/  IMAD.MOV.U32 R157, RZ, RZ, R123 ;  /* 0x000000ffff9d7224 */ /* 0x000fe400078e007b */
[----:B------:R-:W-:Y:S02]  /*7ca0*/  IMAD.MOV.U32 R10, RZ, RZ, R251 ;  /* 0x000000ffff0a7224 */ /* 0x000fe400078e00fb */
[----:B------:R-:W-:Y:S02]  /*7cb0*/  IMAD.MOV.U32 R9, RZ, RZ, R250 ;  /* 0x000000ffff097224 */ /* 0x000fe400078e00fa */
[----:B------:R-:W-:-:S02]  /*7cc0*/  IMAD.MOV.U32 R8, RZ, RZ, R249 ;  /* 0x000000ffff087224 */ /* 0x000fc400078e00f9 */
[----:B------:R-:W-:Y:S02]  /*7cd0*/  IMAD.MOV.U32 R123, RZ, RZ, R248 ;  /* 0x000000ffff7b7224 */ /* 0x000fe400078e00f8 */
[----:B------:R-:W-:Y:S01]  /*7ce0*/  HMMA.16816.F32 R248, R56, R76, R4 ;  /* 0x0000004c38f8723c */ /* 0x000fe20000001804 */
[----:B--2---:R-:W-:-:S06]  /*7cf0*/  @!P2 HADD2 R12, -R185.H0_H0, -RZ.H0_H0 ;  /* 0xa00000ffb90ca230 */ /* 0x004fcc0000000900 */
[----:B------:R-:W-:Y:S02]  /*7d00*/  PRMT R4, R12, 0x7610, R4 ;  /* 0x000076100c047816 */ /* 0x000fe40000000004 */
[----:B------:R1:W2:Y:S01]  /*7d10*/  LDL.LU.S16 R12, [R1+0xe0] ;  /* 0x0000e000010c7983 */ /* 0x0002a20000300600 */
[----:B------:R-:W-:Y:S02]  /*7d20*/  PRMT R184, R0, 0x7632, R184 ;  /* 0x0000763200b87816 */ /* 0x000fe400000000b8 */
[----:B------:R-:W-:Y:S02]  /*7d30*/  LOP3.LUT R2, R96, 0xff, RZ, 0xc0, !PT ;  /* 0x000000ff60027812 */ /* 0x000fe400078ec0ff */
[----:B------:R-:W-:Y:S02]  /*7d40*/  SHF.R.U32.HI R0, RZ, 0x8, R49 ;  /* 0x00000008ff007819 */ /* 0x000fe40000011631 */
[----:B------:R-:W-:Y:S02]  /*7d50*/  PRMT R85, R185, 0x5410, R184 ;  /* 0x00005410b9557816 */ /* 0x000fe400000000b8 */
[----:B------:R-:W-:Y:S01]  /*7d60*/  @!P2 PRMT R185, R4, 0x5410, RZ ;  /* 0x0000541004b9a816 */ /* 0x000fe200000000ff */
[--C-:B------:R-:W-:Y:S01]  /*7d70*/  FFMA.FTZ R4, R159, UR28, -R30.reuse ;  /* 0x0000001c9f047c23 */ /* 0x100fe2000801081e */
[----:B------:R-:W-:Y:S01]  /*7d80*/  ISETP.LE.U32.AND P2, PT, R2, UR12, PT ;  /* 0x0000000c02007c0c */ /* 0x000fe2000bf43070 */
[----:B------:R-:W-:Y:S01]  /*7d90*/  FFMA.FTZ R2, R158, UR28, -R30 ;  /* 0x0000001c9e027c23 */ /* 0x000fe2000801081e */
[----:B------:R-:W-:Y:S01]  /*7da0*/  PRMT R77, R53, 0x5410, R0 ;  /* 0x00005410354d7816 */ /* 0x000fe20000000000 */
[----:B------:R-:W-:Y:S01]  /*7db0*/  IMAD.MOV.U32 R170, RZ, RZ, R147 ;  /* 0x000000ffffaa7224 */ /* 0x000fe200078e0093 */
[----:B------:R-:W-:Y:S01]  /*7dc0*/  LOP3.LUT R0, R94, 0xff, RZ, 0xc0, !PT ;  /* 0x000000ff5e007812 */ /* 0x000fe200078ec0ff */
[----:B------:R-:W-:Y:S01]  /*7dd0*/  IMAD.MOV.U32 R147, RZ, RZ, R251 ;  /* 0x000000ffff937224 */ /* 0x000fe200078e00fb */
[----:B------:R-:W-:Y:S01]  /*7de0*/  MUFU.EX2 R252, R2 ;  /* 0x0000000200fc7308 */ /* 0x000fe20000000800 */
[----:B------:R-:W-:Y:S01]  /*7df0*/  @!P6 HADD2 R3, -R184.H0_H0, -RZ.H0_H0 ;  /* 0xa00000ffb803e230 */ /* 0x000fe20000000900 */
[----:B------:R-:W-:-:S02]  /*7e00*/  PRMT R76, R0, 0x5410, R55 ;  /* 0x00005410004c7816 */ /* 0x000fc40000000037 */
[----:B------:R-:W-:-:S04]  /*7e10*/  SHF.R.U32.HI R0, RZ, 0x8, R32 ;  /* 0x00000008ff007819 */ /* 0x000fc80000011620 */
[----:B------:R-:W3:Y:S01]  /*7e20*/  MUFU.EX2 R251, R4 ;  /* 0x0000000400fb7308 */ /* 0x000ee20000000800 */
[----:B------:R-:W-:Y:S02]  /*7e30*/  PRMT R11, R3, 0x7610, R11 ;  /* 0x00007610030b7816 */ /* 0x000fe4000000000b */
[----:B------:R-:W-:Y:S02]  /*7e40*/  SHF.R.U32.HI R3, RZ, 0x8, R47 ;  /* 0x00000008ff037819 */ /* 0x000fe4000001162f */
[----:B------:R-:W-:Y:S02]  /*7e50*/  PRMT R47, R35, 0x5410, R0 ;  /* 0x00005410232f7816 */ /* 0x000fe40000000000 */
[----:B------:R-:W-:-:S04]  /*7e60*/  SHF.R.U32.HI R0, RZ, 0x8, R15 ;  /* 0x00000008ff007819 */ /* 0x000fc8000001160f */
[----:B------:R-:W-:Y:S02]  /*7e70*/  LOP3.LUT R0, R0, 0xffff, RZ, 0xc0, !PT ;  /* 0x0000ffff00007812 */ /* 0x000fe400078ec0ff */
[----:B------:R-:W-:Y:S02]  /*7e80*/  @!P6 PRMT R184, R11, 0x5410, RZ ;  /* 0x000054100bb8e816 */ /* 0x000fe400000000ff */
[----:B------:R-:W-:Y:S01]  /*7e90*/  ISETP.LE.U32.AND P6, PT, R0, UR12, PT ;  /* 0x0000000c00007c0c */ /* 0x000fe2000bfc3070 */
[----:B------:R1:W4:Y:S01]  /*7ea0*/  LDL.LU.S16 R11, [R1+0xdc] ;  /* 0x0000dc00010b7983 */ /* 0x0003220000300600 */
[----:B---3--:R-:W-:-:S04]  /*7eb0*/  F2FP.F16.F32.PACK_AB R0, R251, R252 ;  /* 0x000000fcfb00723e */ /* 0x008fc800000000ff */
[C---:B------:R-:W-:Y:S02]  /*7ec0*/  PRMT R183, R0.reuse, 0x7610, R183 ;  /* 0x0000761000b77816 */ /* 0x040fe400000000b7 */
[----:B------:R-:W-:-:S04]  /*7ed0*/  PRMT R182, R0, 0x7632, R182 ;  /* 0x0000763200b67816 */ /* 0x000fc800000000b6 */
[----:B------:R-:W-:Y:S01]  /*7ee0*/  PRMT R84, R183, 0x5410, R182 ;  /* 0x00005410b7547816 */ /* 0x000fe200000000b6 */
[----:B--2---:R-:W-:-:S05]  /*7ef0*/  @!P3 HADD2 R12, -R183.H0_H0, -RZ.H0_H0 ;  /* 0xa00000ffb70cb230 */ /* 0x004fca0000000900 */
[----:B------:R-:W-:-:S04]  /*7f00*/  PRMT R5, R12, 0x7610, R5 ;  /* 0x000076100c057816 */ /* 0x000fc80000000005 */
[----:B------:R-:W-:Y:S02]  /*7f10*/  @!P3 PRMT R183, R5, 0x5410, RZ ;  /* 0x0000541005b7b816 */ /* 0x000fe400000000ff */
[----:B------:R1:W2:Y:S01]  /*7f20*/  LDL.LU.S16 R5, [R1+0xe4] ;  /* 0x0000e40001057983 */ /* 0x0002a20000300600 */
[----:B------:R-:W-:Y:S02]  /*7f30*/  LOP3.LUT R2, R50, 0xff, RZ, 0xc0, !PT ;  /* 0x000000ff32027812 */ /* 0x000fe400078ec0ff */
[----:B------:R-:W-:Y:S01]  /*7f40*/  PRMT R73, R52, 0x5410, R3 ;  /* 0x0000541034497816 */ /* 0x000fe20000000003 */
[----:B------:R-:W-:Y:S01]  /*7f50*/  FFMA.FTZ R3, R163, UR28, -R17 ;  /* 0x0000001ca3037c23 */ /* 0x000fe20008010811 */
[----:B------:R-:W-:Y:S01]  /*7f60*/  PRMT R72, R2, 0x5410, R51 ;  /* 0x0000541002487816 */ /* 0x000fe20000000033 */
[----:B------:R-:W-:Y:S01]  /*7f70*/  FFMA.FTZ R2, R164, UR28, -R17 ;  /* 0x0000001ca4027c23 */ /* 0x000fe20008010811 */
[----:B------:R-:W-:Y:S02]  /*7f80*/  IMAD.MOV.U32 R143, RZ, RZ, R144 ;  /* 0x000000ffff8f7224 */ /* 0x000fe400078e0090 */
[----:B------:R-:W-:-:S02]  /*7f90*/  IMAD.MOV.U32 R168, RZ, RZ, R137 ;  /* 0x000000ffffa87224 */ /* 0x000fc400078e0089 */
[----:B------:R-:W-:Y:S02]  /*7fa0*/  IMAD.MOV.U32 R137, RZ, RZ, R250 ;  /* 0x000000ffff897224 */ /* 0x000fe400078e00fa */
[----:B------:R-:W-:Y:S01]  /*7fb0*/  IMAD.MOV.U32 R144, RZ, RZ, R248 ;  /* 0x000000ffff907224 */ /* 0x000fe200078e00f8 */
[----:B------:R-:W-:Y:S08]  /*7fc0*/  MUFU.EX2 R250, R3 ;  /* 0x0000000300fa7308 */ /* 0x000ff00000000800 */
[----:B------:R-:W3:Y:S01]  /*7fd0*/  MUFU.EX2 R248, R2 ;  /* 0x0000000200f87308 */ /* 0x000ee20000000800 */
[----:B------:R-:W-:-:S04]  /*7fe0*/  LOP3.LUT R0, R18, 0xff, RZ, 0xc0, !PT ;  /* 0x000000ff12007812 */ /* 0x000fc800078ec0ff */
[----:B------:R-:W-:Y:S01]  /*7ff0*/  ISETP.LE.U32.AND P3, PT, R0, UR12, PT ;  /* 0x0000000c00007c0c */ /* 0x000fe2000bf63070 */
[----:B----4-:R-:W-:Y:S01]  /*8000*/  @!P6 HADD2 R11, -R182.H0_H0, -RZ.H0_H0 ;  /* 0xa00000ffb60be230 */ /* 0x010fe20000000900 */
[----:B---3--:R-:W-:-:S04]  /*8010*/  F2FP.F16.F32.PACK_AB R3, R250, R248 ;  /* 0x000000f8fa03723e */ /* 0x008fc800000000ff */
[----:B------:R-:W-:Y:S02]  /*8020*/  PRMT R7, R11, 0x7610, R7 ;  /* 0x000076100b077816 */ /* 0x000fe40000000007 */
[----:B------:R-:W-:Y:S02]  /*8030*/  PRMT R181, R3, 0x7610, R181 ;  /* 0x0000761003b57816 */ /* 0x000fe400000000b5 */
[----:B------:R-:W-:Y:S02]  /*8040*/  @!P6 PRMT R182, R7, 0x5410, RZ ;  /* 0x0000541007b6e816 */ /* 0x000fe400000000ff */
[----:B------:R1:W3:Y:S01]  /*8050*/  LDL.LU.S16 R7, [R1+0xe8] ;  /* 0x0000e80001077983 */ /* 0x0002e20000300600 */
[----:B------:R-:W-:-:S04]  /*8060*/  PRMT R180, R3, 0x7632, R180 ;  /* 0x0000763203b47816 */ /* 0x000fc800000000b4 */
[----:B------:R-:W-:Y:S01]  /*8070*/  PRMT R81, R181, 0x5410, R180 ;  /* 0x00005410b5517816 */ /* 0x000fe200000000b4 */
[----:B--2---:R-:W-:-:S05]  /*8080*/  @!P3 HADD2 R5, -R181.H0_H0, -RZ.H0_H0 ;  /* 0xa00000ffb505b230 */ /* 0x004fca0000000900 */
[----:B------:R-:W-:Y:S02]  /*8090*/  PRMT R4, R5, 0x7610, R4 ;  /* 0x0000761005047816 */ /* 0x000fe40000000004 */
[----:B------:R1:W2:Y:S02]  /*80a0*/  LDL.LU.S16 R5, [R1+0xf0] ;  /* 0x0000f00001057983 */ /* 0x0002a40000300600 */
[----:B------:R-:W-:Y:S02]  /*80b0*/  @!P3 PRMT R181, R4, 0x5410, RZ ;  /* 0x0000541004b5b816 */ /* 0x000fe400000000ff */
[----:B------:R1:W4:Y:S01]  /*80c0*/  LDL.LU.S16 R4, [R1+0xec] ;  /* 0x0000ec0001047983 */ /* 0x0003220000300600 */
[----:B------:R-:W-:Y:S02]  /*80d0*/  LOP3.LUT R2, R42, 0xff, RZ, 0xc0, !PT ;  /* 0x000000ff2a027812 */ /* 0x000fe400078ec0ff */
[----:B------:R-:W-:Y:S01]  /*80e0*/  ISETP.LE.U32.AND P1, PT, R46, UR12, PT ;  /* 0x0000000c2e007c0c */ /* 0x000fe2000bf23070 */
[--C-:B------:R-:W-:Y:S01]  /*80f0*/  FFMA.FTZ R0, R167, UR28, -R30.reuse ;  /* 0x0000001ca7007c23 */ /* 0x100fe2000801081e */
[----:B------:R-:W-:Y:S01]  /*8100*/  PRMT R46, R2, 0x5410, R39 ;  /* 0x00005410022e7816 */ /* 0x000fe20000000027 */
[----:B------:R-:W-:Y:S01]  /*8110*/  FFMA.FTZ R2, R166, UR28, -R30 ;  /* 0x0000001ca6027c23 */ /* 0x000fe2000801081e */
[----:B------:R-:W-:-:S02]  /*8120*/  IMAD.MOV.U32 R169, RZ, RZ, R156 ;  /* 0x000000ffffa97224 */ /* 0x000fc400078e009c */
[----:B------:R-:W-:Y:S01]  /*8130*/  IMAD.MOV.U32 R156, RZ, RZ, R148 ;  /* 0x000000ffff9c7224 */ /* 0x000fe200078e0094 */
[----:B------:R1:W-:Y:S01]  /*8140*/  MUFU.EX2 R247, R2 ;  /* 0x0000000200f77308 */ /* 0x0003e20000000800 */
[----:B------:R-:W-:Y:S02]  /*8150*/  IMAD.MOV.U32 R148, RZ, RZ, R249 ;  /* 0x000000ffff947224 */ /* 0x000fe400078e00f9 */
[----:B------:R-:W-:Y:S02]  /*8160*/  IMAD.MOV.U32 R161, RZ, RZ, R48 ;  /* 0x000000ffffa17224 */ /* 0x000fe400078e0030 */
[----:B------:R-:W3:Y:S03]  /*8170*/  LDSM.16.MT88.4 R48, [R192+0xb000] ;  /* 0x00b00000c030783b */ /* 0x000ee60000004200 */
[----:B------:R1:W3:Y:S02]  /*8180*/  MUFU.EX2 R249, R0 ;  /* 0x0000000000f97308 */ /* 0x0002e40000000800 */
[----:B-1----:R-:W-:-:S02]  /*8190*/  LOP3.LUT R2, R24, 0xff, RZ, 0xc0, !PT ;  /* 0x000000ff18027812 */ /* 0x002fc400078ec0ff */
[----:B------:R-:W-:-:S04]  /*81a0*/  LOP3.LUT R0, R24, 0xffff, RZ, 0xc0, !PT ;  /* 0x0000ffff18007812 */ /* 0x000fc800078ec0ff */
[----:B------:R-:W-:-:S04]  /*81b0*/  SHF.R.U32.HI R0, RZ, 0x8, R0 ;  /* 0x00000008ff007819 */ /* 0x000fc80000011600 */
[----:B------:R-:W-:Y:S02]  /*81c0*/  LOP3.LUT R0, R0, 0xffff, RZ, 0xc0, !PT ;  /* 0x0000ffff00007812 */ /* 0x000fe400078ec0ff */
[----:B------:R-:W-:Y:S02]  /*81d0*/  ISETP.LE.U32.AND P6, PT, R2, UR12, PT ;  /* 0x0000000c02007c0c */ /* 0x000fe4000bfc3070 */
[----:B------:R-:W-:Y:S01]  /*81e0*/  ISETP.LE.U32.AND P3, PT, R0, UR12, PT ;  /* 0x0000000c00007c0c */ /* 0x000fe2000bf63070 */
[----:B---3--:R-:W-:Y:S01]  /*81f0*/  @!P5 HADD2 R7, -R180.H0_H0, -RZ.H0_H0 ;  /* 0xa00000ffb407d230 */ /* 0x008fe20000000900 */
[----:B------:R-:W-:Y:S01]  /*8200*/  F2FP.F16.F32.PACK_AB R2, R249, R247 ;  /* 0x000000f7f902723e */ /* 0x000fe200000000ff */
[----:B------:R-:W-:Y:S01]  /*8210*/  IMAD.MOV.U32 R164, RZ, RZ, R54 ;  /* 0x000000ffffa47224 */ /* 0x000fe200078e0036 */
[----:B------:R-:W-:Y:S01]  /*8220*/  SHF.R.U32.HI R0, RZ, 0x18, R24 ;  /* 0x00000018ff007819 */ /* 0x000fe20000011618 */
[----:B------:R-:W1:Y:S01]  /*8230*/  LDSM.16.MT88.4 R52, [R192+0xb400] ;  /* 0x00b40000c034783b */ /* 0x000e620000004200 */
[----:B------:R-:W-:-:S02]  /*8240*/  PRMT R179, R2, 0x7610, R179 ;  /* 0x0000761002b37816 */ /* 0x000fc400000000b3 */
[----:B------:R-:W-:Y:S02]  /*8250*/  PRMT R178, R2, 0x7632, R178 ;  /* 0x0000763202b27816 */ /* 0x000fe400000000b2 */
[----:B------:R-:W-:-:S04]  /*8260*/  PRMT R6, R7, 0x7610, R6 ;  /* 0x0000761007067816 */ /* 0x000fc80000000006 */
[----:B------:R-:W-:Y:S02]  /*8270*/  @!P5 PRMT R180, R6, 0x5410, RZ ;  /* 0x0000541006b4d816 */ /* 0x000fe400000000ff */
[----:B------:R-:W-:Y:S02]  /*8280*/  ISETP.LE.U32.AND P5, PT, R0, UR12, PT ;  /* 0x0000000c00007c0c */ /* 0x000fe4000bfa3070 */
[----:B------:R-:W-:Y:S01]  /*8290*/  SHF.R.U32.HI R0, RZ, 0x10, R24 ;  /* 0x00000010ff007819 */ /* 0x000fe20000011618 */
[----:B------:R-:W-:Y:S01]  /*82a0*/  IMAD.MOV.U32 R11, RZ, RZ, R36 ;  /* 0x000000ffff0b7224 */ /* 0x000fe200078e0024 */
[----:B------:R-:W-:Y:S02]  /*82b0*/  PRMT R80, R179, 0x5410, R178 ;  /* 0x00005410b3507816 */ /* 0x000fe400000000b2 */
[----:B------:R-:W-:Y:S01]  /*82c0*/  LOP3.LUT R0, R0, 0xff, RZ, 0xc0, !PT ;  /* 0x000000ff00007812 */ /* 0x000fe200078ec0ff */
[----:B------:R-:W-:Y:S02]  /*82d0*/  IMAD.MOV.U32 R159, RZ, RZ, R11 ;  /* 0x000000ffff9f7224 */ /* 0x000fe400078e000b */
[----:B------:R-:W-:-:S02]  /*82e0*/  IMAD.MOV.U32 R35, RZ, RZ, R10 ;  /* 0x000000ffff237224 */ /* 0x000fc400078e000a */
[----:B------:R-:W-:Y:S02]  /*82f0*/  IMAD.MOV.U32 R158, RZ, RZ, R9 ;  /* 0x000000ffff9e7224 */ /* 0x000fe400078e0009 */
[----:B------:R-:W-:Y:S02]  /*8300*/  IMAD.MOV.U32 R94, RZ, RZ, R8 ;  /* 0x000000ffff5e7224 */ /* 0x000fe400078e0008 */
[----:B------:R-:W-:Y:S01]  /*8310*/  HMMA.16816.F32 R8, R68, R48, RZ ;  /* 0x000000304408723c */ /* 0x000fe200000018ff */
[----:B------:R-:W-:Y:S02]  /*8320*/  LOP3.LUT R6, R22, 0xff, RZ, 0xc0, !PT ;  /* 0x000000ff16067812 */ /* 0x000fe400078ec0ff */
[----:B------:R-:W-:Y:S01]  /*8330*/  ISETP.LE.U32.AND P4, PT, R45, UR12, PT ;  /* 0x0000000c2d007c0c */ /* 0x000fe2000bf83070 */
        /* <DEDUP_REMOVED lines=11> */
[----:B------:R-:W-:Y:S01]  /*83f0*/  IMAD.MOV.U32 R13, RZ, RZ, R41 ;  /* 0x000000ffff0d7224 */ /* 0x000fe200078e0029 */
[----:B------:R-:W-:Y:S01]  /*8400*/  LOP3.LUT R7, R14, 0xff, RZ, 0xc0, !PT ;  /* 0x000000ff0e077812 */ /* 0x000fe200078ec0ff */
[----:B------:R-:W-:Y:S02]  /*8410*/  IMAD.MOV.U32 R12, RZ, RZ, R38 ;  /* 0x000000ffff0c7224 */ /* 0x000fe400078e0026 */
[----:B------:R-:W-:Y:S01]  /*8420*/  FFMA.FTZ R13, R13, UR28, -R17 ;  /* 0x0000001c0d0d7c23 */ /* 0x000fe20008010811 */
[----:B--2---:R-:W-:-:S02]  /*8430*/  @!P6 HADD2 R5, -R179.H0_H0, -RZ.H0_H0 ;  /* 0xa00000ffb305e230 */ /* 0x004fc40000000900 */
[----:B----4-:R-:W-:-:S03]  /*8440*/  @!P3 HADD2 R4, -R178.H0_H0, -RZ.H0_H0 ;  /* 0xa00000ffb204b230 */ /* 0x010fc60000000900 */
[----:B------:R-:W-:Y:S02]  /*8450*/  PRMT R3, R5, 0x7610, R3 ;  /* 0x0000761005037816 */ /* 0x000fe40000000003 */
[----:B------:R-:W-:Y:S02]  /*8460*/  PRMT R2, R4, 0x7610, R2 ;  /* 0x0000761004027816 */ /* 0x000fe40000000002 */
[----:B------:R-:W-:Y:S02]  /*8470*/  @!P6 PRMT R179, R3, 0x5410, RZ ;  /* 0x0000541003b3e816 */ /* 0x000fe400000000ff */
[----:B------:R-:W-:Y:S02]  /*8480*/  @!P3 PRMT R178, R2, 0x5410, RZ ;  /* 0x0000541002b2b816 */ /* 0x000fe400000000ff */
[----:B------:R-:W-:Y:S02]  /*8490*/  ISETP.LE.U32.AND P6, PT, R0, UR12, PT ;  /* 0x0000000c00007c0c */ /* 0x000fe4000bfc3070 */
[----:B------:R-:W-:-:S02]  /*84a0*/  SHF.R.U32.HI R2, RZ, 0x8, R97 ;  /* 0x00000008ff027819 */ /* 0x000fc40000011661 */
[----:B------:R-:W-:Y:S02]  /*84b0*/  LOP3.LUT R0, R22, 0xffff, RZ, 0xc0, !PT ;  /* 0x0000ffff16007812 */ /* 0x000fe400078ec0ff */
[----:B------:R-:W-:Y:S02]  /*84c0*/  SHF.R.U32.HI R4, RZ, 0x10, R22 ;  /* 0x00000010ff047819 */ /* 0x000fe40000011616 */
[----:B------:R-:W-:Y:S02]  /*84d0*/  LOP3.LUT R3, R2, 0xffff, RZ, 0xc0, !PT ;  /* 0x0000ffff02037812 */ /* 0x000fe400078ec0ff */
[----:B------:R-:W-:Y:S02]  /*84e0*/  SHF.R.U32.HI R2, RZ, 0x8, R0 ;  /* 0x00000008ff027819 */ /* 0x000fe40000011600 */
[----:B------:R-:W-:Y:S02]  /*84f0*/  SHF.R.U32.HI R5, RZ, 0x18, R22 ;  /* 0x00000018ff057819 */ /* 0x000fe40000011616 */
[----:B------:R-:W-:-:S04]  /*8500*/  LOP3.LUT R0, R4, 0xff, RZ, 0xc0, !PT ;  /* 0x000000ff04007812 */ /* 0x000fc800078ec0ff */
[----:B------:R-:W-:Y:S02]  /*8510*/  PRMT R44, R0, 0x5410, R5 ;  /* 0x00005410002c7816 */ /* 0x000fe40000000005 */
[C---:B------:R-:W-:Y:S02]  /*8520*/  LOP3.LUT R0, R23.reuse, 0xffff, RZ, 0xc0, !PT ;  /* 0x0000ffff17007812 */ /* 0x040fe400078ec0ff */
[----:B------:R-:W-:Y:S02]  /*8530*/  PRMT R45, R6, 0x5410, R2 ;  /* 0x00005410062d7816 */ /* 0x000fe40000000002 */
[----:B------:R-:W-:Y:S02]  /*8540*/  SHF.R.U32.HI R2, RZ, 0x8, R0 ;  /* 0x00000008ff027819 */ /* 0x000fe40000011600 */
[----:B------:R-:W-:-:S04]  /*8550*/  LOP3.LUT R0, R23, 0xff, RZ, 0xc0, !PT ;  /* 0x000000ff17007812 */ /* 0x000fc800078ec0ff */
[----:B------:R-:W-:Y:S02]  /*8560*/  PRMT R43, R0, 0x5410, R2 ;  /* 0x00005410002b7816 */ /* 0x000fe40000000002 */
[----:B------:R-:W-:Y:S02]  /*8570*/  SHF.R.U32.HI R0, RZ, 0x10, R23 ;  /* 0x00000010ff007819 */ /* 0x000fe40000011617 */
[----:B------:R-:W-:Y:S01]  /*8580*/  SHF.R.U32.HI R2, RZ, 0x8, R20 ;  /* 0x00000008ff027819 */ /* 0x000fe20000011614 */
[----:B------:R-:W-:Y:S01]  /*8590*/  FFMA.FTZ R20, R161, UR28, -R17 ;  /* 0x0000001ca1147c23 */ /* 0x000fe20008010811 */
[----:B------:R-:W-:Y:S01]  /*85a0*/  ISETP.LE.U32.AND P3, PT, R3, UR12, PT ;  /* 0x0000000c03007c0c */ /* 0x000fe2000bf63070 */
[----:B------:R-:W-:Y:S01]  /*85b0*/  IMAD.MOV.U32 R161, RZ, RZ, R129 ;  /* 0x000000ffffa17224 */ /* 0x000fe200078e0081 */
[----:B------:R-:W-:Y:S01]  /*85c0*/  LOP3.LUT R3, R0, 0xff, RZ, 0xc0, !PT ;  /* 0x000000ff00037812 */ /* 0x000fe200078ec0ff */
[----:B------:R-:W-:Y:S01]  /*85d0*/  IMAD.MOV.U32 R129, RZ, RZ, R170 ;  /* 0x000000ffff817224 */ /* 0x000fe200078e00aa */
[----:B------:R-:W-:Y:S01]  /*85e0*/  LOP3.LUT R0, R25, 0xff, RZ, 0xc0, !PT ;  /* 0x000000ff19007812 */ /* 0x000fe200078ec0ff */
[----:B------:R-:W-:-:S02]  /*85f0*/  IMAD.MOV.U32 R170, RZ, RZ, R217 ;  /* 0x000000ffffaa7224 */ /* 0x000fc400078e00d9 */
[----:B-1----:R-:W-:Y:S01]  /*8600*/  HMMA.16816.F32 R216, R64, R52, R8 ;  /* 0x0000003440d8723c */ /* 0x002fe20000001808 */
[----:B------:R-:W-:Y:S02]  /*8610*/  PRMT R40, R0, 0x5410, R21 ;  /* 0x0000541000287816 */ /* 0x000fe40000000015 */
[C---:B------:R-:W-:Y:S02]  /*8620*/  LOP3.LUT R0, R19.reuse, 0xffff, RZ, 0xc0, !PT ;  /* 0x0000ffff13007812 */ /* 0x040fe400078ec0ff */
[----:B------:R-:W-:Y:S02]  /*8630*/  PRMT R41, R26, 0x5410, R2 ;  /* 0x000054101a297816 */ /* 0x000fe40000000002 */
[----:B------:R-:W-:Y:S02]  /*8640*/  SHF.R.U32.HI R2, RZ, 0x8, R0 ;  /* 0x00000008ff027819 */ /* 0x000fe40000011600 */
[----:B------:R-:W-:Y:S02]  /*8650*/  LOP3.LUT R0, R19, 0xff, RZ, 0xc0, !PT ;  /* 0x000000ff13007812 */ /* 0x000fe400078ec0ff */
[----:B------:R-:W-:-:S02]  /*8660*/  SHF.R.U32.HI R4, RZ, 0x18, R23 ;  /* 0x00000018ff047819 */ /* 0x000fc40000011617 */
[----:B------:R-:W-:Y:S02]  /*8670*/  PRMT R39, R0, 0x5410, R2 ;  /* 0x0000541000277816 */ /* 0x000fe40000000002 */
[----:B------:R-:W-:Y:S02]  /*8680*/  SHF.R.U32.HI R2, RZ, 0x10, R19 ;  /* 0x00000010ff027819 */ /* 0x000fe40000011613 */
[----:B------:R-:W-:Y:S02]  /*8690*/  PRMT R42, R3, 0x5410, R4 ;  /* 0x00005410032a7816 */ /* 0x000fe40000000004 */
[----:B------:R-:W-:Y:S02]  /*86a0*/  LOP3.LUT R0, R14, 0xffff, RZ, 0xc0, !PT ;  /* 0x0000ffff0e007812 */ /* 0x000fe400078ec0ff */
[----:B------:R-:W-:Y:S02]  /*86b0*/  SHF.R.U32.HI R4, RZ, 0x10, R14 ;  /* 0x00000010ff047819 */ /* 0x000fe4000001160e */
[----:B------:R-:W-:-:S02]  /*86c0*/  LOP3.LUT R3, R2, 0xff, RZ, 0xc0, !PT ;  /* 0x000000ff02037812 */ /* 0x000fc400078ec0ff */
[----:B------:R-:W-:Y:S02]  /*86d0*/  SHF.R.U32.HI R2, RZ, 0x8, R0 ;  /* 0x00000008ff027819 */ /* 0x000fe40000011600 */
[----:B------:R-:W-:Y:S02]  /*86e0*/  SHF.R.U32.HI R5, RZ, 0x18, R19 ;  /* 0x00000018ff057819 */ /* 0x000fe40000011613 */
[----:B------:R-:W-:Y:S02]  /*86f0*/  SHF.R.U32.HI R6, RZ, 0x18, R14 ;  /* 0x00000018ff067819 */ /* 0x000fe4000001160e */
[----:B------:R-:W-:Y:S01]  /*8700*/  LOP3.LUT R0, R4, 0xff, RZ, 0xc0, !PT ;  /* 0x000000ff04007812 */ /* 0x000fe200078ec0ff */
[----:B------:R-:W-:Y:S01]  /*8710*/  IMAD.MOV.U32 R8, RZ, RZ, R218 ;  /* 0x000000ffff087224 */ /* 0x000fe200078e00da */
[----:B------:R-:W-:Y:S01]  /*8720*/  PRMT R38, R3, 0x5410, R5 ;  /* 0x0000541003267816 */ /* 0x000fe20000000005 */
[----:B------:R-:W-:Y:S01]  /*8730*/  IMAD.MOV.U32 R97, RZ, RZ, R219 ;  /* 0x000000ffff617224 */ /* 0x000fe200078e00db */
[----:B------:R-:W-:Y:S01]  /*8740*/  PRMT R37, R7, 0x5410, R2 ;  /* 0x0000541007257816 */ /* 0x000fe20000000002 */
[----:B------:R-:W-:Y:S01]  /*8750*/  FFMA.FTZ R14, R215, UR28, -R30 ;  /* 0x0000001cd70e7c23 */ /* 0x000fe2000801081e */
[----:B------:R-:W-:Y:S01]  /*8760*/  PRMT R36, R0, 0x5410, R6 ;  /* 0x0000541000247816 */ /* 0x000fe20000000006 */
[----:B------:R-:W2:Y:S01]  /*8770*/  LDL.LU.64 R218, [R1+0x1c0] ;  /* 0x0001c00001da7983 */ /* 0x000ea20000300a00 */
[----:B------:R-:W-:Y:S01]  /*8780*/  HMMA.16816.F32 R4, R60, R48, RZ ;  /* 0x000000303c04723c */ /* 0x000fe200000018ff */
[----:B------:R1:W-:Y:S06]  /*8790*/  MUFU.EX2 R215, R13 ;  /* 0x0000000d00d77308 */ /* 0x0003ec0000000800 */
[----:B------:R-:W-:-:S02]  /*87a0*/  IMAD.MOV.U32 R49, RZ, RZ, R217 ;  /* 0x000000ffff317224 */ /* 0x000fc400078e00d9 */
[----:B------:R-:W-:Y:S02]  /*87b0*/  IMAD.MOV.U32 R48, RZ, RZ, R216 ;  /* 0x000000ffff307224 */ /* 0x000fe400078e00d8 */
[----:B------:R-:W3:Y:S04]  /*87c0*/  LDL.LU.64 R216, [R1+0x1b8] ;  /* 0x0001b80001d87983 */ /* 0x000ee80000300a00 */
[----:B-1----:R1:W4:Y:S01]  /*87d0*/  LDL.LU.S16 R13, [R1+0xf4] ;  /* 0x0000f400010d7983 */ /* 0x0023220000300600 */
[----:B------:R-:W-:Y:S01]  /*87e0*/  FFMA.FTZ R12, R12, UR28, -R17 ;  /* 0x0000001c0c0c7c23 */ /* 0x000fe20008010811 */
[----:B------:R-:W-:-:S03]  /*87f0*/  FFMA.FTZ R19, R214, UR28, -R30 ;  /* 0x0000001cd6137c23 */ /* 0x000fc6000801081e */
[----:B------:R-:W1:Y:S01]  /*8800*/  MUFU.EX2 R214, R12 ;  /* 0x0000000c00d67308 */ /* 0x000e620000000800 */
[----:B------:R-:W-:Y:S01]  /*8810*/  FADD.FTZ R0, R149, R145 ;  /* 0x0000009195007221 */ /* 0x000fe20000010000 */
[----:B------:R-:W-:Y:S01]  /*8820*/  FADD.FTZ R15, R105, R100 ;  /* 0x00000064690f7221 */ /* 0x000fe20000010000 */
[----:B------:R-:W-:Y:S02]  /*8830*/  FFMA.FTZ R21, R220, UR28, -R17 ;  /* 0x0000001cdc157c23 */ /* 0x000fe40008010811 */
[----:B------:R-:W-:Y:S01]  /*8840*/  FADD.FTZ R17, R146, R0 ;  /* 0x0000000092117221 */ /* 0x000fe20000010000 */
[----:B------:R-:W-:Y:S01]  /*8850*/  FADD.FTZ R0, R110, R15 ;  /* 0x0000000f6e007221 */ /* 0x000fe20000010000 */
[----:B------:R-:W-:Y:S02]  /*8860*/  IMAD.MOV.U32 R167, RZ, RZ, R35 ;  /* 0x000000ffffa77224 */ /* 0x000fe400078e0023 */
[----:B------:R-:W-:Y:S02]  /*8870*/  IMAD.MOV.U32 R24, RZ, RZ, R32 ;  /* 0x000000ffff187224 */ /* 0x000fe400078e0020 */
[----:B------:R-:W-:Y:S01]  /*8880*/  FADD.FTZ R0, R107, R0 ;  /* 0x000000006b007221 */ /* 0x000fe20000010000 */
[----:B------:R-:W-:-:S02]  /*8890*/  IMAD.MOV.U32 R32, RZ, RZ, R159 ;  /* 0x000000ffff207224 */ /* 0x000fc400078e009f */
[----:B------:R-:W-:Y:S01]  /*88a0*/  FADD.FTZ R3, R133, R132 ;  /* 0x0000008485037221 */ /* 0x000fe20000010000 */
[----:B------:R-:W-:Y:S02]  /*88b0*/  IMAD.MOV.U32 R35, RZ, RZ, R96 ;  /* 0x000000ffff237224 */ /* 0x000fe400078e0060 */
[----:B------:R-:W-:Y:S02]  /*88c0*/  IMAD.MOV.U32 R159, RZ, RZ, R135 ;  /* 0x000000ffff9f7224 */ /* 0x000fe400078e0087 */
[----:B------:R-:W-:Y:S02]  /*88d0*/  IMAD.MOV.U32 R96, RZ, RZ, R134 ;  /* 0x000000ffff607224 */ /* 0x000fe400078e0086 */
[----:B------:R-:W-:Y:S07]  /*88e0*/  HMMA.16816.F32 R132, R56, R52, R4 ;  /* 0x000000343884723c */ /* 0x000fee0000001804 */
[----:B------:R-:W-:Y:S01]  /*88f0*/  FADD.FTZ R6, R106, R0 ;  /* 0x000000006a067221 */ /* 0x000fe20000010000 */
[----:B-1----:R-:W-:-:S04]  /*8900*/  F2FP.F16.F32.PACK_AB R0, R214, R215 ;  /* 0x000000d7d600723e */ /* 0x002fc800000000ff */
[----:B------:R-:W-:Y:S01]  /*8910*/  PRMT R175, R0, 0x7610, R175 ;  /* 0x0000761000af7816 */ /* 0x000fe200000000af */
[--C-:B------:R-:W-:Y:S01]  /*8920*/  FADD.FTZ R2, R212, R174.reuse ;  /* 0x000000aed4027221 */ /* 0x100fe20000010000 */
[----:B------:R-:W-:Y:S01]  /*8930*/  PRMT R174, R0, 0x7632, R174 ;  /* 0x0000763200ae7816 */ /* 0x000fe200000000ae */
[----:B------:R-:W-:Y:S02]  /*8940*/  IMAD.MOV.U32 R166, RZ, RZ, R163 ;  /* 0x000000ffffa67224 */ /* 0x000fe400078e00a3 */
[----:B------:R-:W-:Y:S02]  /*8950*/  IMAD.MOV.U32 R163, RZ, RZ, R164 ;  /* 0x000000ffffa37224 */ /* 0x000fe400078e00a4 */
[----:B------:R-:W-:Y:S01]  /*8960*/  IMAD.MOV.U32 R164, RZ, RZ, R29 ;  /* 0x000000ffffa47224 */ /* 0x000fe200078e001d */
[----:B------:R-:W-:Y:S01]  /*8970*/  PRMT R29, R175, 0x5410, R174 ;  /* 0x00005410af1d7816 */ /* 0x000fe200000000ae */
[----:B----4-:R-:W-:-:S05]  /*8980*/  @!P6 HADD2 R13, -R175.H0_H0, -RZ.H0_H0 ;  /* 0xa00000ffaf0de230 */ /* 0x010fca0000000900 */
[----:B------:R-:W-:-:S04]  /*8990*/  PRMT R11, R13, 0x7610, R11 ;  /* 0x000076100d0b7816 */ /* 0x000fc8000000000b */
[----:B------:R-:W-:Y:S02]  /*89a0*/  @!P6 PRMT R175, R11, 0x5410, RZ ;  /* 0x000054100bafe816 */ /* 0x000fe400000000ff */
[----:B------:R1:W4:Y:S01]  /*89b0*/  LDL.LU.S16 R11, [R1+0xf8] ;  /* 0x0000f800010b7983 */ /* 0x0003220000300600 */
[----:B------:R-:W-:Y:S01]  /*89c0*/  FADD.FTZ R18, R211, R2 ;  /* 0x00000002d3127221 */ /* 0x000fe20000010000 */
[----:B------:R-:W-:Y:S03]  /*89d0*/  MUFU.EX2 R220, R14 ;  /* 0x0000000e00dc7308 */ /* 0x000fe60000000800 */
[----:B------:R-:W-:-:S05]  /*89e0*/  FADD.FTZ R4, R213, R18 ;  /* 0x00000012d5047221 */ /* 0x000fca0000010000 */
[----:B------:R-:W2:Y:S01]  /*89f0*/  MUFU.EX2 R213, R19 ;  /* 0x0000001300d57308 */ /* 0x000ea20000000800 */
[----:B------:R-:W-:Y:S01]  /*8a00*/  FADD.FTZ R2, R140, R3 ;  /* 0x000000038c027221 */ /* 0x000fe20000010000 */
[----:B----4-:R-:W-:-:S05]  /*8a10*/  @!P5 HADD2 R11, -R174.H0_H0, -RZ.H0_H0 ;  /* 0xa00000ffae0bd230 */ /* 0x010fca0000000900 */
[----:B------:R-:W-:Y:S02]  /*8a20*/  PRMT R10, R11, 0x7610, R10 ;  /* 0x000076100b0a7816 */ /* 0x000fe4000000000a */
[----:B------:R1:W4:Y:S01]  /*8a30*/  LDL.LU.S16 R11, [R1+0xfc] ;  /* 0x0000fc00010b7983 */ /* 0x0003220000300600 */
[----:B------:R-:W-:-:S04]  /*8a40*/  FADD.FTZ R2, R138, R2 ;  /* 0x000000028a027221 */ /* 0x000fc80000010000 */
[----:B------:R-:W-:Y:S01]  /*8a50*/  FADD.FTZ R7, R139, R2 ;  /* 0x000000028b077221 */ /* 0x000fe20000010000 */
[----:B--2---:R-:W-:-:S04]  /*8a60*/  F2FP.F16.F32.PACK_AB R2, R213, R220 ;  /* 0x000000dcd502723e */ /* 0x004fc800000000ff */
[----:B------:R-:W-:Y:S02]  /*8a70*/  PRMT R173, R2, 0x7610, R173 ;  /* 0x0000761002ad7816 */ /* 0x000fe400000000ad */
[----:B------:R-:W-:Y:S01]  /*8a80*/  @!P5 PRMT R174, R10, 0x5410, RZ ;  /* 0x000054100aaed816 */ /* 0x000fe200000000ff */
[----:B------:R-:W-:Y:S02]  /*8a90*/  MUFU.EX2 R211, R20 ;  /* 0x0000001400d37308 */ /* 0x000fe40000000800 */
[----:B----4-:R-:W-:-:S05]  /*8aa0*/  @!P4 HADD2 R11, -R173.H0_H0, -RZ.H0_H0 ;  /* 0xa00000ffad0bc230 */ /* 0x010fca0000000900 */
[----:B------:R-:W-:Y:S02]  /*8ab0*/  PRMT R9, R11, 0x7610, R9 ;  /* 0x000076100b097816 */ /* 0x000fe40000000009 */
[----:B------:R1:W2:Y:S04]  /*8ac0*/  LDL.LU.S16 R11, [R1+0x108] ;  /* 0x00010800010b7983 */ /* 0x0002a80000300600 */
[----:B------:R1:W4:Y:S01]  /*8ad0*/  LDL.LU.S16 R10, [R1+0x104] ;  /* 0x00010400010a7983 */ /* 0x0003220000300600 */
[----:B------:R-:W3:Y:S01]  /*8ae0*/  MUFU.EX2 R212, R21 ;  /* 0x0000001500d47308 */ /* 0x000ee20000000800 */
[----:B------:R-:W-:Y:S02]  /*8af0*/  PRMT R172, R2, 0x7632, R172 ;  /* 0x0000763202ac7816 */ /* 0x000fe400000000ac */
[----:B---3--:R-:W-:-:S04]  /*8b00*/  F2FP.F16.F32.PACK_AB R0, R212, R211 ;  /* 0x000000d3d400723e */ /* 0x008fc800000000ff */
[----:B------:R-:W-:Y:S01]  /*8b10*/  PRMT R105, R0, 0x7610, R105 ;  /* 0x0000761000697816 */ /* 0x000fe20000000069 */
[----:B------:R-:W-:-:S04]  /*8b20*/  IMAD.MOV.U32 R22, RZ, RZ, R24 ;  /* 0x000000ffff167224 */ /* 0x000fc800078e0018 */
[----:B----4-:R-:W-:-:S05]  /*8b30*/  @!P2 HADD2 R10, -R105.H0_H0, -RZ.H0_H0 ;  /* 0xa00000ff690aa230 */ /* 0x010fca0000000900 */
[----:B------:R-:W-:Y:S02]  /*8b40*/  PRMT R2, R10, 0x7610, R2 ;  /* 0x000076100a027816 */ /* 0x000fe40000000002 */
[----:B------:R1:W3:Y:S01]  /*8b50*/  LDL.LU.S16 R10, [R1+0x100] ;  /* 0x00010000010a7983 */ /* 0x0002e20000300600 */
        /* <DEDUP_REMOVED lines=10> */
[----:B------:R-:W4:Y:S01]  /*8c00*/  LDSM.16.MT88.4 R32, [R194+0xb000] ;  /* 0x00b00000c220783b */ /* 0x000f220000004200 */
[----:B------:R-:W-:Y:S01]  /*8c10*/  PRMT R100, R0, 0x7632, R100 ;  /* 0x0000763200647816 */ /* 0x000fe20000000064 */
[----:B--2---:R-:W-:-:S02]  /*8c20*/  @!P3 HADD2 R11, -R172.H0_H0, -RZ.H0_H0 ;  /* 0xa00000ffac0bb230 */ /* 0x004fc40000000900 */
[----:B------:R-:W-:Y:S01]  /*8c30*/  FADD.FTZ R3, R151, R17 ;  /* 0x0000001197037221 */ /* 0x000fe20000010000 */
[----:B------:R-:W-:Y:S01]  /*8c40*/  FADD.FTZ R4, R216, R4 ;  /* 0x00000004d8047221 */ /* 0x000fe20000010000 */
[----:B------:R-:W-:Y:S01]  /*8c50*/  UIADD3 UR4, UR4, -0x40, URZ ;  /* 0xffffffc004047890 */ /* 0x000fe2000fffe03f */
[----:B------:R-:W-:Y:S01]  /*8c60*/  PRMT R5, R11, 0x7610, R5 ;  /* 0x000076100b057816 */ /* 0x000fe20000000005 */
[----:B------:R-:W-:Y:S01]  /*8c70*/  FADD.FTZ R3, R150, R3 ;  /* 0x0000000396037221 */ /* 0x000fe20000010000 */
[----:B------:R-:W-:Y:S02]  /*8c80*/  PRMT R30, R173, 0x5410, R172 ;  /* 0x00005410ad1e7816 */ /* 0x000fe400000000ac */
[----:B------:R-:W-:Y:S01]  /*8c90*/  @!P3 PRMT R172, R5, 0x5410, RZ ;  /* 0x0000541005acb816 */ /* 0x000fe200000000ff */
[----:B------:R-:W-:Y:S01]  /*8ca0*/  FADD.FTZ R5, R217, R4 ;  /* 0x00000004d9057221 */ /* 0x000fe20000010000 */
[----:B------:R-:W-:Y:S01]  /*8cb0*/  PRMT R31, R105, 0x5410, R100 ;  /* 0x00005410691f7816 */ /* 0x000fe20000000064 */
[----:B------:R-:W-:Y:S01]  /*8cc0*/  FADD.FTZ R4, R155, R3 ;  /* 0x000000039b047221 */ /* 0x000fe20000010000 */
[----:B------:R-:W-:Y:S01]  /*8cd0*/  @!P2 PRMT R105, R2, 0x5410, RZ ;  /* 0x000054100269a816 */ /* 0x000fe200000000ff */
[----:B------:R-:W-:Y:S01]  /*8ce0*/  IMAD.U32 R3, RZ, RZ, UR4 ;  /* 0x00000004ff037e24 */ /* 0x000fe2000f8e00ff */
[----:B------:R-:W-:Y:S01]  /*8cf0*/  SHF.R.S32.HI R2, RZ, 0x1f, R22 ;  /* 0x0000001fff027819 */ /* 0x000fe20000011416 */
[----:B------:R-:W-:-:S02]  /*8d00*/  IMAD.MOV.U32 R110, RZ, RZ, R117 ;  /* 0x000000ffff6e7224 */ /* 0x000fc400078e0075 */
[----:B------:R-:W-:Y:S02]  /*8d10*/  IMAD.MOV.U32 R145, RZ, RZ, R163 ;  /* 0x000000ffff917224 */ /* 0x000fe400078e00a3 */
[----:B------:R-:W-:Y:S01]  /*8d20*/  FADD.FTZ R14, R160, R4 ;  /* 0x00000004a00e7221 */ /* 0x000fe20000010000 */
[----:B------:R-:W-:Y:S02]  /*8d30*/  IMAD.MOV.U32 R160, RZ, RZ, R110 ;  /* 0x000000ffffa07224 */ /* 0x000fe400078e006e */
[----:B------:R-:W-:Y:S02]  /*8d40*/  IMAD.MOV.U32 R18, RZ, RZ, R140 ;  /* 0x000000ffff127224 */ /* 0x000fe400078e008c */
[----:B------:R-:W-:Y:S02]  /*8d50*/  IMAD.MOV.U32 R110, RZ, RZ, R146 ;  /* 0x000000ffff6e7224 */ /* 0x000fe400078e0092 */
[----:B------:R-:W-:Y:S01]  /*8d60*/  IMAD.MOV.U32 R140, RZ, RZ, R145 ;  /* 0x000000ffff8c7224 */ /* 0x000fe200078e0091 */
[----:B------:R-:W-:Y:S01]  /*8d70*/  @!P4 PRMT R173, R9, 0x5410, RZ ;  /* 0x0000541009adc816 */ /* 0x000fe200000000ff */
[----:B------:R-:W-:-:S02]  /*8d80*/  IMAD.MOV.U32 R146, RZ, RZ, R122 ;  /* 0x000000ffff927224 */ /* 0x000fc400078e007a */
[----:B------:R-:W-:Y:S02]  /*8d90*/  IMAD.MOV.U32 R53, RZ, RZ, R8 ;  /* 0x000000ffff357224 */ /* 0x000fe400078e0008 */
[----:B------:R-:W-:Y:S02]  /*8da0*/  IMAD.MOV.U32 R19, RZ, RZ, R15 ;  /* 0x000000ffff137224 */ /* 0x000fe400078e000f */
[----:B------:R-:W-:Y:S02]  /*8db0*/  IMAD.MOV.U32 R15, RZ, RZ, R149 ;  /* 0x000000ffff0f7224 */ /* 0x000fe400078e0095 */
[----:B------:R-:W-:Y:S02]  /*8dc0*/  IMAD.MOV.U32 R149, RZ, RZ, R94 ;  /* 0x000000ffff957224 */ /* 0x000fe400078e005e */
[----:B------:R-:W-:Y:S02]  /*8dd0*/  IMAD.MOV.U32 R94, RZ, RZ, R148 ;  /* 0x000000ffff5e7224 */ /* 0x000fe400078e0094 */
[----:B---3--:R-:W-:-:S05]  /*8de0*/  @!P1 HADD2 R10, -R100.H0_H0, -RZ.H0_H0 ;  /* 0xa00000ff640a9230 */ /* 0x008fca0000000900 */
[----:B------:R-:W-:-:S04]  /*8df0*/  PRMT R0, R10, 0x7610, R0 ;  /* 0x000076100a007816 */ /* 0x000fc80000000000 */
[----:B------:R-:W-:Y:S02]  /*8e00*/  @!P1 PRMT R100, R0, 0x5410, RZ ;  /* 0x0000541000649816 */ /* 0x000fe400000000ff */
[----:B------:R-:W-:Y:S01]  /*8e10*/  IADD3 R0, P1, R22, UR4, RZ ;  /* 0x0000000416007c10 */ /* 0x000fe2000ff3e0ff */
[----:B------:R-:W-:-:S03]  /*8e20*/  IMAD.MOV.U32 R22, RZ, RZ, R24 ;  /* 0x000000ffff167224 */ /* 0x000fc600078e0018 */
[----:B------:R-:W-:Y:S02]  /*8e30*/  LEA.HI.X.SX32 R2, R3, R2, 0x1, P1 ;  /* 0x0000000203027211 */ /* 0x000fe400008f0eff */
[----:B------:R-:W-:Y:S01]  /*8e40*/  LEA R12, P1, R0, UR6, 0x1 ;  /* 0x00000006000c7c11 */ /* 0x000fe2000f8208ff */
[----:B------:R-:W-:Y:S01]  /*8e50*/  FADD.FTZ R3, R218, R5 ;  /* 0x00000005da037221 */ /* 0x000fe20000010000 */
[----:B------:R-:W-:Y:S02]  /*8e60*/  IMAD.MOV.U32 R145, RZ, RZ, R22 ;  /* 0x000000ffff917224 */ /* 0x000fe400078e0016 */
[----:B------:R-:W-:Y:S01]  /*8e70*/  LEA.HI.X R13, R0, UR7, R2, 0x1, P1 ;  /* 0x00000007000d7c11 */ /* 0x000fe200088f0c02 */
[----:B------:R-:W-:Y:S01]  /*8e80*/  FADD.FTZ R2, R142, R7 ;  /* 0x000000078e027221 */ /* 0x000fe20000010000 */
[----:B------:R-:W-:Y:S01]  /*8e90*/  FADD.FTZ R0, R136, R6 ;  /* 0x0000000688007221 */ /* 0x000fe20000010000 */
[----:B----4-:R-:W-:Y:S01]  /*8ea0*/  HMMA.16816.F32 R8, R68, R32, RZ ;  /* 0x000000204408723c */ /* 0x010fe200000018ff */
[----:B------:R-:W-:-:S02]  /*8eb0*/  IMAD.MOV.U32 R22, RZ, RZ, R158 ;  /* 0x000000ffff167224 */ /* 0x000fc400078e009e */
[----:B------:R-:W-:Y:S02]  /*8ec0*/  IMAD.MOV.U32 R158, RZ, RZ, R137 ;  /* 0x000000ffff9e7224 */ /* 0x000fe400078e0089 */
[----:B------:R-:W2:Y:S01]  /*8ed0*/  LDL.LU R137, [R1+0x1b0] ;  /* 0x0001b00001897983 */ /* 0x000ea20000300800 */
[----:B------:R-:W-:Y:S03]  /*8ee0*/  HMMA.16816.F32 R4, R60, R32, RZ ;  /* 0x000000203c04723c */ /* 0x000fe600000018ff */
[----:B------:R-:W3:Y:S04]  /*8ef0*/  LDL.LU R148, [R1+0x1ac] ;  /* 0x0001ac0001947983 */ /* 0x000ee80000300800 */
[----:B------:R-:W-:Y:S01]  /*8f00*/  IMAD.MOV.U32 R32, RZ, RZ, R140 ;  /* 0x000000ffff207224 */ /* 0x000fe200078e008c */
[----:B------:R-:W4:Y:S01]  /*8f10*/  LDL.LU R122, [R1+0x1a8] ;  /* 0x0001a800017a7983 */ /* 0x000f220000300800 */
[----:B------:R-:W-:-:S02]  /*8f20*/  IMAD.MOV.U32 R140, RZ, RZ, R146 ;  /* 0x000000ffff8c7224 */ /* 0x000fc400078e0092 */
[----:B------:R-:W-:Y:S02]  /*8f30*/  IMAD.MOV.U32 R146, RZ, RZ, R145 ;  /* 0x000000ffff927224 */ /* 0x000fe400078e0091 */
[----:B------:R-:W-:Y:S02]  /*8f40*/  IMAD.MOV.U32 R145, RZ, RZ, R123 ;  /* 0x000000ffff917224 */ /* 0x000fe400078e007b */
[----:B------:R-:W4:Y:S01]  /*8f50*/  LDL.LU R123, [R1+0x1a4] ;  /* 0x0001a400017b7983 */ /* 0x000f220000300800 */
[----:B------:R-:W-:-:S03]  /*8f60*/  IMAD.MOV.U32 R163, RZ, RZ, R27 ;  /* 0x000000ffffa37224 */ /* 0x000fc600078e001b */
[----:B------:R-:W1:Y:S01]  /*8f70*/  LDSM.16.MT88.4 R24, [R194+0xb400] ;  /* 0x00b40000c218783b */ /* 0x000e620000004200 */
[----:B------:R-:W-:Y:S01]  /*8f80*/  USHF.L.U32 UR4, UR19, 0x3, URZ ;  /* 0x0000000313047899 */ /* 0x000fe2000800063f */
[----:B------:R-:W-:Y:S02]  /*8f90*/  IMAD.MOV.U32 R52, RZ, RZ, R28 ;  /* 0x000000ffff347224 */ /* 0x000fe400078e001c */
[----:B------:R-:W-:Y:S01]  /*8fa0*/  FADD.FTZ R117, R219, R3 ;  /* 0x00000003db757221 */ /* 0x000fe20000010000 */
[----:B------:R-:W-:Y:S01]  /*8fb0*/  FADD.FTZ R23, R131, R0 ;  /* 0x0000000083177221 */ /* 0x000fe20000010000 */
[----:B------:R-:W-:Y:S01]  /*8fc0*/  HSET2.LE.AND R3, R77, R16, PT ;  /* 0x000000104d037233 */ /* 0x000fe20003803000 */
[----:B------:R-:W-:Y:S02]  /*8fd0*/  IMAD.MOV.U32 R138, RZ, RZ, R52 ;  /* 0x000000ffff8a7224 */ /* 0x000fe400078e0034 */
[----:B------:R-:W-:Y:S01]  /*8fe0*/  IMAD.U32 R0, RZ, RZ, UR4 ;  /* 0x00000004ff007e24 */ /* 0x000fe2000f8e00ff */
[----:B------:R-:W-:Y:S01]  /*8ff0*/  USHF.L.U32 UR4, UR19, 0x6, URZ ;  /* 0x0000000613047899 */ /* 0x000fe2000800063f */
[----:B------:R-:W-:-:S02]  /*9000*/  IMAD.MOV.U32 R151, RZ, RZ, R53 ;  /* 0x000000ffff977224 */ /* 0x000fc400078e0035 */
[----:B------:R-:W-:Y:S02]  /*9010*/  IMAD.MOV.U32 R52, RZ, RZ, R48 ;  /* 0x000000ffff347224 */ /* 0x000fe400078e0030 */
[----:B------:R-:W-:Y:S02]  /*9020*/  IMAD.MOV.U32 R53, RZ, RZ, R149 ;  /* 0x000000ffff357224 */ /* 0x000fe400078e0095 */
[----:B------:R-:W-:Y:S01]  /*9030*/  IMAD.WIDE R106, R0, 0x2, R12 ;  /* 0x00000002006a7825 */ /* 0x000fe200078e020c */
[----:B------:R-:W-:Y:S03]  /*9040*/  STG.E.U16 desc[UR20][R12.64], R89 ;  /* 0x000000590c007986 */ /* 0x000fe6000c101514 */
[----:B------:R-:W-:Y:S01]  /*9050*/  IMAD.MOV.U32 R149, RZ, RZ, R22 ;  /* 0x000000ffff957224 */ /* 0x000fe200078e0016 */
[----:B------:R-:W-:Y:S01]  /*9060*/  STG.E.U16 desc[UR20][R12.64+0x2], R88 ;  /* 0x000002580c007986 */ /* 0x000fe2000c101514 */
[----:B------:R-:W-:Y:S01]  /*9070*/  FADD.FTZ R124, R124, R14 ;  /* 0x0000000e7c7c7221 */ /* 0x000fe20000010000 */
[----:B------:R-:W-:-:S02]  /*9080*/  IMAD.MOV.U32 R131, RZ, RZ, R110 ;  /* 0x000000ffff837224 */ /* 0x000fc400078e006e */
[----:B------:R-:W-:Y:S01]  /*9090*/  STG.E.U16 desc[UR20][R106.64], R90 ;  /* 0x0000005a6a007986 */ /* 0x000fe2000c101514 */
[----:B------:R-:W-:-:S03]  /*90a0*/  HSET2.LE.AND R14, R43, R16, PT ;  /* 0x000000102b0e7233 */ /* 0x000fc60003803000 */
[----:B------:R1:W-:Y:S01]  /*90b0*/  STG.E.U16 desc[UR20][R106.64+0x2], R91 ;  /* 0x0000025b6a007986 */ /* 0x0003e2000c101514 */
[----:B------:R-:W-:Y:S01]  /*90c0*/  FADD.FTZ R28, R141, R2 ;  /* 0x000000028d1c7221 */ /* 0x000fe20000010000 */
[----:B------:R-:W-:Y:S01]  /*90d0*/  IMAD.MOV.U32 R77, RZ, RZ, R18 ;  /* 0x000000ffff4d7224 */ /* 0x000fe200078e0012 */
[----:B-1----:R-:W-:Y:S07]  /*90e0*/  HMMA.16816.F32 R216, R64, R24, R8 ;  /* 0x0000001840d8723c */ /* 0x002fee0000001808 */
[----:B------:R-:W-:Y:S01]  /*90f0*/  LOP3.LUT R10, R3, R112, RZ, 0xc0, !PT ;  /* 0x00000070030a7212 */ /* 0x000fe200078ec0ff */
[----:B------:R-:W-:-:S02]  /*9100*/  IMAD.MOV.U32 R3, RZ, RZ, R140 ;  /* 0x000000ffff037224 */ /* 0x000fc400078e008c */
[----:B------:R-:W-:Y:S02]  /*9110*/  IMAD.MOV.U32 R140, RZ, RZ, R52 ;  /* 0x000000ffff8c7224 */ /* 0x000fe400078e0034 */
[----:B------:R-:W-:Y:S02]  /*9120*/  IMAD.MOV.U32 R52, RZ, RZ, R53 ;  /* 0x000000ffff347224 */ /* 0x000fe400078e0035 */
[----:B------:R-:W-:Y:S02]  /*9130*/  IMAD.MOV.U32 R53, RZ, RZ, R146 ;  /* 0x000000ffff357224 */ /* 0x000fe400078e0092 */
[----:B------:R-:W-:Y:S01]  /*9140*/  IMAD.U32 R8, RZ, RZ, UR4 ;  /* 0x00000004ff087e24 */ /* 0x000fe2000f8e00ff */
[----:B------:R-:W-:Y:S01]  /*9150*/  HMMA.16816.F32 R88, R56, R24, R4 ;  /* 0x000000183858723c */ /* 0x000fe20000001804 */
[----:B------:R-:W-:Y:S02]  /*9160*/  IMAD.MOV.U32 R146, RZ, RZ, R149 ;  /* 0x000000ffff927224 */ /* 0x000fe400078e0095 */
[----:B------:R-:W-:-:S02]  /*9170*/  IMAD.MOV.U32 R149, RZ, RZ, R145 ;  /* 0x000000ffff957224 */ /* 0x000fc400078e0091 */
[----:B------:R-:W-:Y:S02]  /*9180*/  IMAD.MOV.U32 R145, RZ, RZ, R167 ;  /* 0x000000ffff917224 */ /* 0x000fe400078e00a7 */
[--C-:B------:R-:W-:Y:S01]  /*9190*/  HSET2.LE.AND R6, R73, R16.reuse, PT ;  /* 0x0000001049067233 */ /* 0x100fe20003803000 */
[----:B------:R-:W-:Y:S01]  /*91a0*/  IMAD.MOV.U32 R73, RZ, RZ, R19 ;  /* 0x000000ffff497224 */ /* 0x000fe200078e0013 */
[--C-:B------:R-:W-:Y:S01]  /*91b0*/  HSET2.LE.AND R4, R76, R16.reuse, PT ;  /* 0x000000104c047233 */ /* 0x100fe20003803000 */
[----:B------:R-:W-:Y:S01]  /*91c0*/  IMAD.MOV.U32 R33, RZ, RZ, R15 ;  /* 0x000000ffff217224 */ /* 0x000fe200078e000f */
[--C-:B------:R-:W-:Y:S01]  /*91d0*/  HSET2.LE.AND R5, R72, R16.reuse, PT ;  /* 0x0000001048057233 */ /* 0x100fe20003803000 */
[----:B------:R-:W-:Y:S01]  /*91e0*/  IMAD.MOV.U32 R110, RZ, RZ, R49 ;  /* 0x000000ffff6e7224 */ /* 0x000fe200078e0031 */
[--C-:B------:R-:W-:Y:S01]  /*91f0*/  HSET2.LE.AND R21, R47, R16.reuse, PT ;  /* 0x000000102f157233 */ /* 0x100fe20003803000 */
[----:B------:R-:W-:Y:S01]  /*9200*/  IMAD.MOV.U32 R167, RZ, RZ, R166 ;  /* 0x000000ffffa77224 */ /* 0x000fe200078e00a6 */
[--C-:B------:R-:W-:Y:S01]  /*9210*/  HSET2.LE.AND R22, R46, R16.reuse, PT ;  /* 0x000000102e167233 */ /* 0x100fe20003803000 */
[----:B------:R-:W-:Y:S01]  /*9220*/  IMAD.WIDE R48, R8, 0x2, R12 ;  /* 0x0000000208307825 */ /* 0x000fe200078e020c */
[----:B------:R-:W-:-:S02]  /*9230*/  HSET2.LE.AND R0, R45, R16, PT ;  /* 0x000000102d007233 */ /* 0x000fc40003803000 */
[--C-:B------:R-:W-:Y:S01]  /*9240*/  HSET2.LE.AND R2, R44, R16.reuse, PT ;  /* 0x000000102c027233 */ /* 0x100fe20003803000 */
[----:B------:R-:W-:Y:S01]  /*9250*/  IMAD.MOV.U32 R166, RZ, RZ, R164 ;  /* 0x000000ffffa67224 */ /* 0x000fe200078e00a4 */
[--C-:B------:R-:W-:Y:S01]  /*9260*/  HSET2.LE.AND R7, R42, R16.reuse, PT ;  /* 0x000000102a077233 */ /* 0x100fe20003803000 */
[----:B------:R-:W-:Y:S01]  /*9270*/  IMAD.MOV.U32 R164, RZ, RZ, R159 ;  /* 0x000000ffffa47224 */ /* 0x000fe200078e009f */
[--C-:B------:R-:W-:Y:S02]  /*9280*/  HSET2.LE.AND R17, R41, R16.reuse, PT ;  /* 0x0000001029117233 */ /* 0x100fe40003803000 */
[--C-:B------:R-:W-:Y:S02]  /*9290*/  HSET2.LE.AND R18, R40, R16.reuse, PT ;  /* 0x0000001028127233 */ /* 0x100fe40003803000 */
[--C-:B------:R-:W-:Y:S02]  /*92a0*/  HSET2.LE.AND R19, R39, R16.reuse, PT ;  /* 0x0000001027137233 */ /* 0x100fe40003803000 */
[----:B------:R-:W-:-:S02]  /*92b0*/  HSET2.LE.AND R20, R38, R16, PT ;  /* 0x0000001026147233 */ /* 0x000fc40003803000 */
[--C-:B------:R-:W-:Y:S01]  /*92c0*/  HSET2.LE.AND R15, R37, R16.reuse, PT ;  /* 0x00000010250f7233 */ /* 0x100fe20003803000 */
[----:B------:R-:W-:Y:S01]  /*92d0*/  IMAD.MOV.U32 R159, RZ, RZ, R96 ;  /* 0x000000ffff9f7224 */ /* 0x000fe200078e0060 */
[----:B------:R-:W-:Y:S02]  /*92e0*/  HSET2.LE.AND R16, R36, R16, PT ;  /* 0x0000001024107233 */ /* 0x000fe40003803000 */
[----:B------:R-:W-:Y:S01]  /*92f0*/  LOP3.LUT R96, R14, R109, RZ, 0xc0, !PT ;  /* 0x0000006d0e607212 */ /* 0x000fe200078ec0ff */
[----:B------:R-:W-:Y:S01]  /*9300*/  IMAD.MOV.U32 R14, RZ, RZ, R97 ;  /* 0x000000ffff0e7224 */ /* 0x000fe200078e0061 */
[----:B------:R1:W-:Y:S01]  /*9310*/  STG.E.U16 desc[UR20][R48.64+0x2], R92 ;  /* 0x0000025c30007986 */ /* 0x0003e2000c101514 */
[----:B------:R-:W-:Y:S02]  /*9320*/  LOP3.LUT R97, R7, R108, RZ, 0xc0, !PT ;  /* 0x0000006c07617212 */ /* 0x000fe400078ec0ff */
[----:B------:R-:W-:Y:S02]  /*9330*/  LOP3.LUT R98, R6, R98, RZ, 0xc0, !PT ;  /* 0x0000006206627212 */ /* 0x000fe400078ec0ff */
[----:B------:R-:W-:-:S02]  /*9340*/  LOP3.LUT R99, R5, R99, RZ, 0xc0, !PT ;  /* 0x0000006305637212 */ /* 0x000fc400078ec0ff */
[----:B------:R-:W-:Y:S02]  /*9350*/  LOP3.LUT R5, R16, R85, RZ, 0xc0, !PT ;  /* 0x0000005510057212 */ /* 0x000fe400078ec0ff */
[----:B------:R-:W-:Y:S02]  /*9360*/  LOP3.LUT R6, R17, R84, RZ, 0xc0, !PT ;  /* 0x0000005411067212 */ /* 0x000fe400078ec0ff */
[----:B------:R-:W-:Y:S02]  /*9370*/  LOP3.LUT R7, R18, R81, RZ, 0xc0, !PT ;  /* 0x0000005112077212 */ /* 0x000fe400078ec0ff */
[----:B-1----:R-:W-:Y:S02]  /*9380*/  LOP3.LUT R92, R19, R80, RZ, 0xc0, !PT ;  /* 0x00000050135c7212 */ /* 0x002fe400078ec0ff */
[C---:B------:R-:W-:Y:S01]  /*9390*/  HMMA.16816.F32 R16, R60.reuse, R34, RZ ;  /* 0x000000223c10723c */ /* 0x040fe200000018ff */
[----:B------:R-:W-:Y:S01]  /*93a0*/  LOP3.LUT R9, R2, R113, RZ, 0xc0, !PT ;  /* 0x0000007102097212 */ /* 0x000fe200078ec0ff */
[----:B------:R-:W-:Y:S01]  /*93b0*/  IMAD.MOV.U32 R113, RZ, RZ, R52 ;  /* 0x000000ffff717224 */ /* 0x000fe200078e0034 */
[----:B------:R-:W-:Y:S01]  /*93c0*/  LOP3.LUT R11, R4, R111, RZ, 0xc0, !PT ;  /* 0x0000006f040b7212 */ /* 0x000fe200078ec0ff */
[----:B------:R-:W-:Y:S01]  /*93d0*/  IMAD.MOV.U32 R52, RZ, RZ, R145 ;  /* 0x000000ffff347224 */ /* 0x000fe200078e0091 */
[----:B------:R1:W-:Y:S01]  /*93e0*/  STG.E.U16 desc[UR20][R48.64], R93 ;  /* 0x0000005d30007986 */ /* 0x0003e2000c101514 */
[----:B------:R-:W-:Y:S01]  /*93f0*/  LOP3.LUT R4, R15, R95, RZ, 0xc0, !PT ;  /* 0x0000005f0f047212 */ /* 0x000fe200078ec0ff */
[----:B------:R-:W-:Y:S01]  /*9400*/  IMAD.MOV.U32 R145, RZ, RZ, R94 ;  /* 0x000000ffff917224 */ /* 0x000fe200078e005e */
[----:B------:R-:W-:Y:S01]  /*9410*/  LOP3.LUT R94, R21, R30, RZ, 0xc0, !PT ;  /* 0x0000001e155e7212 */ /* 0x000fe200078ec0ff */
[----:B------:R-:W-:Y:S01]  /*9420*/  HMMA.16816.F32 R40, R60, R126, RZ ;  /* 0x0000007e3c28723c */ /* 0x000fe200000018ff */
[----:B------:R-:W-:-:S05]  /*9430*/  LOP3.LUT R95, R22, R31, RZ, 0xc0, !PT ;  /* 0x0000001f165f7212 */ /* 0x000fca00078ec0ff */
[----:B------:R-:W-:Y:S01]  /*9440*/  HMMA.16816.F32 R36, R60, R82, RZ ;  /* 0x000000523c24723c */ /* 0x000fe200000018ff */
[----:B-1----:R-:W-:Y:S01]  /*9450*/  LOP3.LUT R93, R20, R29, RZ, 0xc0, !PT ;  /* 0x0000001d145d7212 */ /* 0x002fe200078ec0ff */
[----:B------:R-:W-:Y:S01]  /*9460*/  IMAD.MOV.U32 R2, RZ, RZ, R138 ;  /* 0x000000ffff027224 */ /* 0x000fe200078e008a */
[----:B------:R-:W-:Y:S01]  /*9470*/  LOP3.LUT R8, R0, R116, RZ, 0xc0, !PT ;  /* 0x0000007400087212 */ /* 0x000fe200078ec0ff */
        /* <DEDUP_REMOVED lines=14> */
[----:B--2---:R-:W-:Y:S02]  /*9560*/  FADD.FTZ R72, R137, R23 ;  /* 0x0000001789487221 */ /* 0x004fe40000010000 */
[----:B------:R-:W-:Y:S01]  /*9570*/  HMMA.16816.F32 R20, R60, R50, RZ ;  /* 0x000000323c14723c */ /* 0x000fe200000018ff */
[----:B---3--:R-:W-:-:S05]  /*9580*/  FADD.FTZ R76, R148, R28 ;  /* 0x0000001c944c7221 */ /* 0x008fca0000010000 */
[C---:B------:R-:W-:Y:S06]  /*9590*/  HMMA.16816.F32 R28, R60.reuse, R74, RZ ;  /* 0x0000004a3c1c723c */ /* 0x040fec00000018ff */
[----:B----4-:R-:W-:Y:S06]  /*95a0*/  HMMA.16816.F32 R44, R60, R122, RZ ;  /* 0x0000007a3c2c723c */ /* 0x010fec00000018ff */
[----:B------:R-:W-:Y:S06]  /*95b0*/  HMMA.16816.F32 R60, R56, R26, R16 ;  /* 0x0000001a383c723c */ /* 0x000fec0000001810 */
[----:B------:R-:W-:Y:S01]  /*95c0*/  HMMA.16816.F32 R16, R68, R122, RZ ;  /* 0x0000007a4410723c */ /* 0x000fe200000018ff */
[----:B------:R-:W-:-:S05]  /*95d0*/  IMAD.MOV.U32 R137, RZ, RZ, R157 ;  /* 0x000000ffff897224 */ /* 0x000fca00078e009d */
[C---:B------:R-:W-:Y:S06]  /*95e0*/  HMMA.16816.F32 R156, R56.reuse, R114, R40 ;  /* 0x00000072389c723c */ /* 0x040fec0000001828 */
[C---:B------:R-:W-:Y:S06]  /*95f0*/  HMMA.16816.F32 R164, R56.reuse, R118, R44 ;  /* 0x0000007638a4723c */ /* 0x040fec000000182c */
[C---:B------:R-:W-:Y:S06]  /*9600*/  HMMA.16816.F32 R148, R56.reuse, R86, R36 ;  /* 0x000000563894723c */ /* 0x040fec0000001824 */
[C---:B------:R-:W-:Y:S06]  /*9610*/  HMMA.16816.F32 R140, R56.reuse, R78, R28 ;  /* 0x0000004e388c723c */ /* 0x040fec000000181c */
[----:B------:R-:W-:Y:S06]  /*9620*/  HMMA.16816.F32 R108, R56, R54, R20 ;  /* 0x00000036386c723c */ /* 0x000fec0000001814 */
[----:B------:R-:W-:Y:S06]  /*9630*/  HMMA.16816.F32 R56, R64, R118, R16 ;  /* 0x000000764038723c */ /* 0x000fec0000001810 */
[C---:B------:R-:W-:Y:S06]  /*9640*/  HMMA.16816.F32 R16, R68.reuse, R82, RZ ;  /* 0x000000524410723c */ /* 0x040fec00000018ff */
[C---:B------:R-:W-:Y:S06]  /*9650*/  HMMA.16816.F32 R20, R68.reuse, R126, RZ ;  /* 0x0000007e4414723c */ /* 0x040fec00000018ff */
[----:B------:R-:W-:-:S12]  /*9660*/  HMMA.16816.F32 R28, R68, R74, RZ ;  /* 0x0000004a441c723c */ /* 0x000fd800000018ff */
[C---:B------:R-:W-:Y:S06]  /*9670*/  HMMA.16816.F32 R36, R64.reuse, R86, R16 ;  /* 0x000000564024723c */ /* 0x040fec0000001810 */
[----:B------:R-:W-:Y:S06]  /*9680*/  HMMA.16816.F32 R44, R64, R114, R20 ;  /* 0x00000072402c723c */ /* 0x000fec0000001814 */
[C---:B------:R-:W-:Y:S06]  /*9690*/  HMMA.16816.F32 R16, R68.reuse, R34, RZ ;  /* 0x000000224410723c */ /* 0x040fec00000018ff */
[----:B------:R-:W-:Y:S01]  /*96a0*/  HMMA.16816.F32 R20, R68, R50, RZ ;  /* 0x000000324414723c */ /* 0x000fe200000018ff */
[----:B------:R-:W-:-:S02]  /*96b0*/  IMAD.MOV.U32 R122, RZ, RZ, R52 ;  /* 0x000000ffff7a7224 */ /* 0x000fc400078e0034 */
[----:B------:R-:W-:-:S03]  /*96c0*/  IMAD.MOV.U32 R123, RZ, RZ, R53 ;  /* 0x000000ffff7b7224 */ /* 0x000fc600078e0035 */
[----:B------:R-:W-:-:S12]  /*96d0*/  HMMA.16816.F32 R40, R64, R78, R28 ;  /* 0x0000004e4028723c */ /* 0x000fd8000000181c */
[C---:B------:R-:W-:Y:S01]  /*96e0*/  HMMA.16816.F32 R28, R64.reuse, R26, R16 ;  /* 0x0000001a401c723c */ /* 0x040fe20000001810 */
[----:B------:R-:W1:Y:S04]  /*96f0*/  LDSM.16.MT88.4 R24, [R192+0x9800] ;  /* 0x00980000c018783b */ /* 0x000e680000004200 */
[----:B------:R-:W-:Y:S01]  /*9700*/  LDSM.16.MT88.4 R16, [R192+0xa800] ;  /* 0x00a80000c010783b */ /* 0x000fe20000004200 */
[----:B------:R-:W-:Y:S03]  /*9710*/  HMMA.16816.F32 R52, R64, R54, R20 ;  /* 0x000000364034723c */ /* 0x000fe60000001814 */
[----:B------:R-:W2:Y:S01]  /*9720*/  LDSM.16.MT88.4 R20, [R194+0x9800] ;  /* 0x00980000c214783b */ /* 0x000ea20000004200 */
        /* <DEDUP_REMOVED lines=10> */
[C---:B-1----:R-:W-:Y:S06]  /*97d0*/  HMMA.16816.F32 R32, R8.reuse, R26, R56 ;  /* 0x0000001a0820723c */ /* 0x042fec0000001838 */
[C---:B------:R-:W-:Y:S06]  /*97e0*/  HMMA.16816.F32 R136, R8.reuse, R24, R136 ;  /* 0x000000180888723c */ /* 0x040fec0000001888 */
[----:B--2---:R-:W-:Y:S06]  /*97f0*/  HMMA.16816.F32 R56, R8, R22, R44 ;  /* 0x000000160838723c */ /* 0x004fec000000182c */
[C---:B------:R-:W-:Y:S06]  /*9800*/  HMMA.16816.F32 R168, R4.reuse, R24, R168 ;  /* 0x0000001804a8723c */ /* 0x040fec00000018a8 */
[----:B------:R-:W-:Y:S01]  /*9810*/  HMMA.16816.F32 R164, R4, R26, R164 ;  /* 0x0000001a04a4723c */ /* 0x000fe200000018a4 */
[----:B------:R-:W1:Y:S05]  /*9820*/  LDSM.16.MT88.4 R24, [R194+0xa800] ;  /* 0x00a80000c218783b */ /* 0x000e6a0000004200 */
[-C--:B------:R-:W-:Y:S06]  /*9830*/  HMMA.16816.F32 R128, R8, R20.reuse, R128 ;  /* 0x000000140880723c */ /* 0x080fec0000001880 */
[C---:B------:R-:W-:Y:S06]  /*9840*/  HMMA.16816.F32 R160, R4.reuse, R20, R160 ;  /* 0x0000001404a0723c */ /* 0x040fec00000018a0 */
[----:B------:R-:W-:Y:S01]  /*9850*/  HMMA.16816.F32 R156, R4, R22, R156 ;  /* 0x00000016049c723c */ /* 0x000fe2000000189c */
[----:B------:R-:W-:Y:S05]  /*9860*/  LDSM.16.MT88.4 R20, [R192+0xb800] ;  /* 0x00b80000c014783b */ /* 0x000fea0000004200 */
[-C--:B------:R-:W-:Y:S06]  /*9870*/  HMMA.16816.F32 R120, R8, R16.reuse, R120 ;  /* 0x000000100878723c */ /* 0x080fec0000001878 */
[C---:B------:R-:W-:Y:S06]  /*9880*/  HMMA.16816.F32 R152, R4.reuse, R16, R152 ;  /* 0x000000100498723c */ /* 0x040fec0000001898 */
[-C--:B------:R-:W-:Y:S06]  /*9890*/  HMMA.16816.F32 R148, R4, R18.reuse, R148 ;  /* 0x000000120494723c */ /* 0x080fec0000001894 */
[----:B------:R-:W-:Y:S01]  /*98a0*/  HMMA.16816.F32 R44, R8, R18, R36 ;  /* 0x00000012082c723c */ /* 0x000fe20000001824 */
        /* <DEDUP_REMOVED lines=15> */
[C---:B-1----:R-:W-:Y:S01]  /*99a0*/  HMMA.16816.F32 R144, R4.reuse, R24, R144 ;  /* 0x000000180490723c */ /* 0x042fe20000001890 */
[----:B------:R-:W-:Y:S01]  /*99b0*/  IMAD.MOV.U32 R81, RZ, RZ, R116 ;  /* 0x000000ffff517224 */ /* 0x000fe200078e0074 */
[----:B------:R-:W-:Y:S01]  /*99c0*/  UIMAD UR19, UR19, 0x48, URZ ;  /* 0x00000048131378a4 */ /* 0x000fe2000f8e023f */
[----:B------:R-:W-:Y:S01]  /*99d0*/  IMAD.MOV.U32 R0, RZ, RZ, R207 ;  /* 0x000000ffff007224 */ /* 0x000fe200078e00cf */
[----:B------:R1:W5:Y:S01]  /*99e0*/  LDL.LU R101, [R1+0x1a0] ;  /* 0x0001a00001657983 */ /* 0x0003620000300800 */
[----:B------:R-:W-:Y:S02]  /*99f0*/  IMAD.MOV.U32 R85, RZ, RZ, R102 ;  /* 0x000000ffff557224 */ /* 0x000fe400078e0066 */
[----:B------:R-:W-:Y:S01]  /*9a00*/  IMAD.MOV.U32 R3, RZ, RZ, R103 ;  /* 0x000000ffff037224 */ /* 0x000fe200078e0067 */
[----:B------:R-:W-:Y:S01]  /*9a10*/  HMMA.16816.F32 R140, R4, R26, R140 ;  /* 0x0000001a048c723c */ /* 0x000fe2000000188c */
[----:B------:R-:W-:Y:S01]  /*9a20*/  IMAD.MOV.U32 R2, RZ, RZ, R104 ;  /* 0x000000ffff027224 */ /* 0x000fe200078e0068 */
[----:B------:R1:W5:Y:S01]  /*9a30*/  LDL.LU R102, [R1+0x19c] ;  /* 0x00019c0001667983 */ /* 0x0003620000300800 */
[----:B------:R-:W-:-:S02]  /*9a40*/  IMAD.MOV.U32 R116, RZ, RZ, R206 ;  /* 0x000000ffff747224 */ /* 0x000fc400078e00ce */
[----:B------:R-:W-:Y:S01]  /*9a50*/  IMAD.MOV.U32 R82, RZ, RZ, R118 ;  /* 0x000000ffff527224 */ /* 0x000fe200078e0076 */
[C---:B--2---:R-:W-:Y:S01]  /*9a60*/  HMMA.16816.F32 R88, R4.reuse, R16, R88 ;  /* 0x000000100458723c */ /* 0x044fe20000001858 */
        /* <DEDUP_REMOVED lines=9> */
[C---:B------:R-:W-:Y:S01]  /*9b00*/  HMMA.16816.F32 R112, R8.reuse, R24, R112 ;  /* 0x000000180870723c */ /* 0x040fe20000001870 */
        /* <DEDUP_REMOVED lines=8> */
[----:B------:R-:W-:Y:S02]  /*9b90*/  IMAD.MOV.U32 R85, RZ, RZ, R72 ;  /* 0x000000ffff557224 */ /* 0x000fe400078e0048 */
[----:B------:R-:W-:Y:S02]  /*9ba0*/  IMAD.MOV.U32 R3, RZ, RZ, R73 ;  /* 0x000000ffff037224 */ /* 0x000fe400078e0049 */
[----:B------:R-:W-:Y:S01]  /*9bb0*/  IMAD.MOV.U32 R2, RZ, RZ, R76 ;  /* 0x000000ffff027224 */ /* 0x000fe200078e004c */
[C---:B------:R-:W-:Y:S01]  /*9bc0*/  HMMA.16816.F32 R72, R4.reuse, R20, R132 ;  /* 0x000000140448723c */ /* 0x040fe20000001884 */
[----:B------:R-:W-:Y:S01]  /*9bd0*/  IMAD.MOV.U32 R116, RZ, RZ, R77 ;  /* 0x000000ffff747224 */ /* 0x000fe200078e004d */
[----:B------:R-:W-:Y:S04]  /*9be0*/  LDSM.16.MT88.4 R132, [R192+0x9c00] ;  /* 0x009c0000c084783b */ /* 0x000fe80000004200 */
[----:B------:R-:W-:Y:S01]  /*9bf0*/  HMMA.16816.F32 R76, R4, R22, R108 ;  /* 0x00000016044c723c */ /* 0x000fe2000000186c */
[----:B------:R-:W2:Y:S01]  /*9c00*/  LDSM.16.MT88.4 R4, [R194+0xbc00] ;  /* 0x00bc0000c204783b */ /* 0x000ea20000004200 */
[----:B------:R-:W-:-:S02]  /*9c10*/  IMAD.MOV.U32 R61, RZ, RZ, R84 ;  /* 0x000000ffff3d7224 */ /* 0x000fc400078e0054 */
[----:B------:R-:W-:Y:S01]  /*9c20*/  IMAD.MOV.U32 R60, RZ, RZ, R85 ;  /* 0x000000ffff3c7224 */ /* 0x000fe200078e0055 */
[----:B------:R-:W-:Y:S01]  /*9c30*/  LDSM.16.MT88.4 R108, [R194+0xac00] ;  /* 0x00ac0000c26c783b */ /* 0x000fe20000004200 */
[----:B------:R-:W-:Y:S01]  /*9c40*/  HMMA.16816.F32 R84, R8, R16, R216 ;  /* 0x000000100854723c */ /* 0x000fe200000018d8 */
        /* <DEDUP_REMOVED lines=11> */
[----:B------:R-:W-:Y:S01]  /*9d00*/  LDSM.16.MT88.4 R80, [R192+0xbc00] ;  /* 0x00bc0000c050783b */ /* 0x000fe20000004200 */
[----:B------:R-:W-:-:S02]  /*9d10*/  IMAD.MOV.U32 R27, RZ, RZ, R124 ;  /* 0x000000ffff1b7224 */ /* 0x000fc400078e007c */
[----:B------:R-:W-:Y:S02]  /*9d20*/  IMAD.MOV.U32 R2, RZ, RZ, R125 ;  /* 0x000000ffff027224 */ /* 0x000fe400078e007d */
[----:B------:R-:W-:Y:S01]  /*9d30*/  IMAD.MOV.U32 R26, RZ, RZ, R117 ;  /* 0x000000ffff1a7224 */ /* 0x000fe200078e0075 */
[----:B------:R-:W3:Y:S04]  /*9d40*/  LDSM.16.MT88.4 R124, [R194+0x9c00] ;  /* 0x009c0000c27c783b */ /* 0x000ee80000004200 */
[----:B------:R-:W4:Y:S01]  /*9d50*/  LDSM.16.MT88.4 R116, [R192+0xac00] ;  /* 0x00ac0000c074783b */ /* 0x000f220000004200 */
[C---:B------:R-:W-:Y:S06]  /*9d60*/  HMMA.16816.F32 R68, R8.reuse, R20, R68 ;  /* 0x000000140844723c */ /* 0x040fec0000001844 */
[C---:B------:R-:W-:Y:S06]  /*9d70*/  HMMA.16816.F32 R52, R8.reuse, R22, R52 ;  /* 0x000000160834723c */ /* 0x040fec0000001834 */
[----:B------:R-:W-:Y:S07]  /*9d80*/  HMMA.16816.F32 R28, R8, R18, R28 ;  /* 0x00000012081c723c */ /* 0x000fee000000181c */
[----:B------:R-:W-:Y:S01]  /*9d90*/  FADD.FTZ R8, R2, R26 ;  /* 0x0000001a02087221 */ /* 0x000fe20000010000 */
[----:B------:R-:W-:Y:S01]  /*9da0*/  IMAD.U32 R2, RZ, RZ, UR19 ;  /* 0x00000013ff027e24 */ /* 0x000fe2000f8e00ff */
[-C--:B--2---:R-:W-:Y:S06]  /*9db0*/  HMMA.16816.F32 R88, R92, R4.reuse, R88 ;  /* 0x000000045c58723c */ /* 0x084fec0000001858 */
[----:B------:R-:W-:Y:S07]  /*9dc0*/  HMMA.16816.F32 R84, R96, R4, R84 ;  /* 0x000000046054723c */ /* 0x000fee0000001854 */
[----:B------:R-:W-:Y:S01]  /*9dd0*/  FADD.FTZ R5, R3, R27 ;  /* 0x0000001b03057221 */ /* 0x000fe20000010000 */
[----:B------:R-:W-:-:S05]  /*9de0*/  IMAD.WIDE R2, R2, 0x2, R12 ;  /* 0x0000000202027825 */ /* 0x000fca00078e020c */
[----:B------:R-:W-:Y:S04]  /*9df0*/  STG.E.U16 desc[UR20][R2.64], R228 ;  /* 0x000000e402007986 */ /* 0x000fe8000c101514 */
        /* <DEDUP_REMOVED lines=20> */
[----:B------:R-:W-:Y:S01]  /*9f40*/  STG.E.U16 desc[UR20][R106.64+0x32], R236 ;  /* 0x000032ec6a007986 */ /* 0x000fe2000c101514 */
[----:B------:R-:W-:Y:S03]  /*9f50*/  HMMA.16816.F32 R136, R96, R132, R136 ;  /* 0x000000846088723c */ /* 0x000fe60000001888 */
[----:B------:R-:W-:Y:S01]  /*9f60*/  STG.E.U16 desc[UR20][R48.64+0x30], R224 ;  /* 0x000030e030007986 */ /* 0x000fe2000c101514 */
[----:B------:R-:W-:-:S03]  /*9f70*/  FADD.FTZ R4, R25, R24 ;  /* 0x0000001819047221 */ /* 0x000fc60000010000 */
[----:B------:R-:W-:Y:S01]  /*9f80*/  STG.E.U16 desc[UR20][R48.64+0x32], R223 ;  /* 0x000032df30007986 */ /* 0x000fe2000c101514 */
[----:B------:R-:W-:Y:S03]  /*9f90*/  HMMA.16816.F32 R168, R92, R132, R168 ;  /* 0x000000845ca8723c */ /* 0x000fe600000018a8 */
[----:B------:R-:W-:Y:S01]  /*9fa0*/  STG.E.U16 desc[UR20][R2.64+0x30], R222 ;  /* 0x000030de02007986 */ /* 0x000fe2000c101514 */
[----:B------:R-:W-:-:S03]  /*9fb0*/  FADD.FTZ R0, R0, R60 ;  /* 0x0000003c00007221 */ /* 0x000fc60000010000 */
[----:B------:R-:W-:Y:S01]  /*9fc0*/  STG.E.U16 desc[UR20][R2.64+0x32], R221 ;  /* 0x000032dd02007986 */ /* 0x000fe2000c101514 */
[C---:B------:R-:W-:Y:S03]  /*9fd0*/  HMMA.16816.F32 R164, R92.reuse, R134, R164 ;  /* 0x000000865ca4723c */ /* 0x040fe600000018a4 */
[----:B------:R-:W-:Y:S03]  /*9fe0*/  STG.E.U16 desc[UR20][R12.64+0x40], R210 ;  /* 0x000040d20c007986 */ /* 0x000fe6000c101514 */
[----:B---3--:R-:W-:Y:S01]  /*9ff0*/  HMMA.16816.F32 R160, R92, R124, R160 ;  /* 0x0000007c5ca0723c */ /* 0x008fe200000018a0 */
[----:B------:R-:W-:Y:S01]  /*a000*/  STG.E.U16 desc[UR20][R12.64+0x42], R209 ;  /* 0x000042d10c007986 */ /* 0x000fe2000c101514 */
[----:B------:R-:W-:-:S03]  /*a010*/  FADD.FTZ R5, R62, R5 ;  /* 0x000000053e057221 */ /* 0x000fc60000010000 */
[----:B------:R-:W-:Y:S01]  /*a020*/  STG.E.U16 desc[UR20][R106.64+0x40], R204 ;  /* 0x000040cc6a007986 */ /* 0x000fe2000c101514 */
[C---:B------:R-:W-:Y:S03]  /*a030*/  HMMA.16816.F32 R156, R92.reuse, R126, R156 ;  /* 0x0000007e5c9c723c */ /* 0x040fe6000000189c */
[----:B------:R-:W-:Y:S03]  /*a040*/  STG.E.U16 desc[UR20][R106.64+0x42], R208 ;  /* 0x000042d06a007986 */ /* 0x000fe6000c101514 */
[----:B----4-:R-:W-:Y:S01]  /*a050*/  HMMA.16816.F32 R152, R92, R116, R152 ;  /* 0x000000745c98723c */ /* 0x010fe20000001898 */
[----:B------:R-:W-:Y:S01]  /*a060*/  STG.E.U16 desc[UR20][R48.64+0x40], R187 ;  /* 0x000040bb30007986 */ /* 0x000fe2000c101514 */
[----:B------:R-:W-:-:S03]  /*a070*/  FADD.FTZ R4, R63, R4 ;  /* 0x000000043f047221 */ /* 0x000fc60000010000 */
[----:B------:R-:W-:Y:S01]  /*a080*/  STG.E.U16 desc[UR20][R48.64+0x42], R186 ;  /* 0x000042ba30007986 */ /* 0x000fe2000c101514 */
[C---:B------:R-:W-:Y:S03]  /*a090*/  HMMA.16816.F32 R148, R92.reuse, R118, R148 ;  /* 0x000000765c94723c */ /* 0x040fe60000001894 */
[----:B------:R-:W-:Y:S03]  /*a0a0*/  STG.E.U16 desc[UR20][R2.64+0x40], R185 ;  /* 0x000040b902007986 */ /* 0x000fe6000c101514 */
[C---:B------:R-:W-:Y:S01]  /*a0b0*/  HMMA.16816.F32 R144, R92.reuse, R108, R144 ;  /* 0x0000006c5c90723c */ /* 0x040fe20000001890 */
[----:B------:R-:W-:Y:S05]  /*a0c0*/  STG.E.U16 desc[UR20][R2.64+0x42], R184 ;  /* 0x000042b802007986 */ /* 0x000fea000c101514 */
[C---:B------:R-:W-:Y:S01]  /*a0d0*/  HMMA.16816.F32 R140, R92.reuse, R110, R140 ;  /* 0x0000006e5c8c723c */ /* 0x040fe2000000188c */
[----:B------:R-:W-:Y:S05]  /*a0e0*/  STG.E.U16 desc[UR20][R12.64+0x50], R203 ;  /* 0x000050cb0c007986 */ /* 0x000fea000c101514 */
[C---:B------:R-:W-:Y:S01]  /*a0f0*/  HMMA.16816.F32 R72, R92.reuse, R80, R72 ;  /* 0x000000505c48723c */ /* 0x040fe20000001848 */
[----:B------:R-:W-:Y:S05]  /*a100*/  STG.E.U16 desc[UR20][R12.64+0x52], R202 ;  /* 0x000052ca0c007986 */ /* 0x000fea000c101514 */
[----:B------:R-:W-:Y:S01]  /*a110*/  HMMA.16816.F32 R76, R92, R82, R76 ;  /* 0x000000525c4c723c */ /* 0x000fe2000000184c */
[----:B------:R-:W-:Y:S05]  /*a120*/  STG.E.U16 desc[UR20][R106.64+0x50], R200 ;  /* 0x000050c86a007986 */ /* 0x000fea000c101514 */
[C---:B------:R-:W-:Y:S01]  /*a130*/  HMMA.16816.F32 R128, R96.reuse, R124, R128 ;  /* 0x0000007c6080723c */ /* 0x040fe20000001880 */
[----:B------:R-:W-:Y:S05]  /*a140*/  STG.E.U16 desc[UR20][R106.64+0x52], R201 ;  /* 0x000052c96a007986 */ /* 0x000fea000c101514 */
[----:B------:R-:W-:Y:S01]  /*a150*/  HMMA.16816.F32 R120, R96, R116, R120 ;  /* 0x000000746078723c */ /* 0x000fe20000001878 */
[----:B------:R-:W-:-:S05]  /*a160*/  FADD.FTZ R0, R64, R0 ;  /* 0x0000000040007221 */ /* 0x000fca0000010000 */
[C---:B------:R-:W-:Y:S01]  /*a170*/  HMMA.16816.F32 R112, R96.reuse, R108, R112 ;  /* 0x0000006c6070723c */ /* 0x040fe20000001870 */
[----:B------:R-:W-:Y:S05]  /*a180*/  STG.E.U16 desc[UR20][R48.64+0x50], R183 ;  /* 0x000050b730007986 */ /* 0x000fea000c101514 */
[C---:B------:R-:W-:Y:S01]  /*a190*/  HMMA.16816.F32 R68, R96.reuse, R80, R68 ;  /* 0x000000506044723c */ /* 0x040fe20000001844 */
[----:B------:R-:W-:Y:S05]  /*a1a0*/  STG.E.U16 desc[UR20][R48.64+0x52], R182 ;  /* 0x000052b630007986 */ /* 0x000fea000c101514 */
[C---:B------:R-:W-:Y:S01]  /*a1b0*/  HMMA.16816.F32 R132, R96.reuse, R134, R32 ;  /* 0x000000866084723c */ /* 0x040fe20000001820 */
[----:B------:R-:W-:Y:S05]  /*a1c0*/  STG.E.U16 desc[UR20][R2.64+0x50], R181 ;  /* 0x000050b502007986 */ /* 0x000fea000c101514 */
[C---:B------:R-:W-:Y:S01]  /*a1d0*/  HMMA.16816.F32 R124, R96.reuse, R126, R56 ;  /* 0x0000007e607c723c */ /* 0x040fe20000001838 */
[----:B------:R-:W-:Y:S05]  /*a1e0*/  STG.E.U16 desc[UR20][R2.64+0x52], R180 ;  /* 0x000052b402007986 */ /* 0x000fea000c101514 */
[C---:B------:R-:W-:Y:S06]  /*a1f0*/  HMMA.16816.F32 R116, R96.reuse, R118, R44 ;  /* 0x000000766074723c */ /* 0x040fec000000182c */
[C---:B------:R-:W-:Y:S06]  /*a200*/  HMMA.16816.F32 R108, R96.reuse, R110, R40 ;  /* 0x0000006e606c723c */ /* 0x040fec0000001828 */
[----:B------:R-:W-:Y:S01]  /*a210*/  HMMA.16816.F32 R80, R96, R82, R52 ;  /* 0x000000526050723c */ /* 0x000fe20000001834 */
[----:B------:R-:W-:-:S05]  /*a220*/  FADD.FTZ R5, R66, R5 ;  /* 0x0000000542057221 */ /* 0x000fca0000010000 */
[-C--:B------:R-:W-:Y:S01]  /*a230*/  HMMA.16816.F32 R92, R92, R6.reuse, R36 ;  /* 0x000000065c5c723c */ /* 0x080fe20000001824 */
[----:B------:R-:W-:Y:S05]  /*a240*/  STG.E.U16 desc[UR20][R12.64+0x60], R199 ;  /* 0x000060c70c007986 */ /* 0x000fea000c101514 */
[----:B------:R-:W-:Y:S01]  /*a250*/  HMMA.16816.F32 R96, R96, R6, R28 ;  /* 0x000000066060723c */ /* 0x000fe2000000181c */
[----:B------:R-:W-:Y:S01]  /*a260*/  STG.E.U16 desc[UR20][R12.64+0x62], R198 ;  /* 0x000062c60c007986 */ /* 0x000fe2000c101514 */
[----:B------:R-:W-:-:S05]  /*a270*/  FADD.FTZ R4, R252, R4 ;  /* 0x00000004fc047221 */ /* 0x000fca0000010000 */
[----:B------:R-:W-:Y:S01]  /*a280*/  FADD.FTZ R6, R61, R8 ;  /* 0x000000083d067221 */ /* 0x000fe20000010000 */
[----:B------:R-:W-:Y:S01]  /*a290*/  STG.E.U16 desc[UR20][R106.64+0x60], R196 ;  /* 0x000060c46a007986 */ /* 0x000fe2000c101514 */
[----:B------:R-:W-:Y:S02]  /*a2a0*/  FADD.FTZ R0, R248, R0 ;  /* 0x00000000f8007221 */ /* 0x000fe40000010000 */
[----:B------:R-:W-:Y:S01]  /*a2b0*/  FADD.FTZ R6, R65, R6 ;  /* 0x0000000641067221 */ /* 0x000fe20000010000 */
[----:B------:R-:W-:Y:S01]  /*a2c0*/  STG.E.U16 desc[UR20][R106.64+0x62], R197 ;  /* 0x000062c56a007986 */ /* 0x000fe2000c101514 */
[----:B------:R-:W-:-:S03]  /*a2d0*/  FADD.FTZ R5, R50, R5 ;  /* 0x0000000532057221 */ /* 0x000fc60000010000 */
[----:B------:R-:W-:Y:S01]  /*a2e0*/  STG.E.U16 desc[UR20][R48.64+0x60], R179 ;  /* 0x000060b330007986 */ /* 0x000fe2000c101514 */
[----:B------:R-:W-:-:S03]  /*a2f0*/  FADD.FTZ R6, R67, R6 ;  /* 0x0000000643067221 */ /* 0x000fc60000010000 */
[----:B------:R-:W-:Y:S01]  /*a300*/  STG.E.U16 desc[UR20][R48.64+0x62], R178 ;  /* 0x000062b230007986 */ /* 0x000fe2000c101514 */
[----:B------:R-:W-:-:S03]  /*a310*/  FADD.FTZ R4, R251, R4 ;  /* 0x00000004fb047221 */ /* 0x000fc60000010000 */
[----:B------:R-:W-:Y:S01]  /*a320*/  STG.E.U16 desc[UR20][R2.64+0x60], R175 ;  /* 0x000060af02007986 */ /* 0x000fe2000c101514 */
[----:B------:R-:W-:-:S03]  /*a330*/  FADD.FTZ R0, R250, R0 ;  /* 0x00000000fa007221 */ /* 0x000fc60000010000 */
        /* <DEDUP_REMOVED lines=8> */
[----:B------:R2:W-:Y:S02]  /*a3c0*/  STG.E.U16 desc[UR20][R2.64+0x72], R100 ;  /* 0x0000726402007986 */ /* 0x0005e4000c101514 */
[----:B--2---:R-:W-:Y:S01]  /*a3d0*/  FADD.FTZ R3, R51, R6 ;  /* 0x0000000633037221 */ /* 0x004fe20000010000 */
        /* <DEDUP_REMOVED lines=16> */
[----:B------:R-:W-:-:S03]  /*a4e0*/  FADD.FTZ R2, R213, R2 ;  /* 0x00000002d5027221 */ /* 0x000fc60000010000 */
[----:B------:R1:W5:Y:S04]  /*a4f0*/  LDL.LU R193, [R1+0x180] ;  /* 0x0001800001c17983 */ /* 0x0003680000300800 */
[----:B------:R1:W5:Y:S04]  /*a500*/  LDL.LU R177, [R1+0x17c] ;  /* 0x00017c0001b17983 */ /* 0x0003680000300800 */
[----:B------:R1:W5:Y:S04]  /*a510*/  LDL.LU R176, [R1+0x178] ;  /* 0x0001780001b07983 */ /* 0x0003680000300800 */
[----:B------:R1:W-:Y:S04]  /*a520*/  STL [R1+0x138], R5 ;  /* 0x0001380501007387 */ /* 0x0003e80000100800 */
[----:B------:R1:W-:Y:S04]  /*a530*/  STL [R1+0x12c], R3 ;  /* 0x00012c0301007387 */ /* 0x0003e80000100800 */
[----:B------:R1:W-:Y:S04]  /*a540*/  STL [R1+0x130], R0 ;  /* 0x0001300001007387 */ /* 0x0003e80000100800 */
[----:B------:R1:W-:Y:S01]  /*a550*/  STL [R1+0x134], R2 ;  /* 0x0001340201007387 */ /* 0x0003e20000100800 */
[----:B------:R-:W-:Y:S05]  /*a560*/  @!P0 BRA `(.L_x_587) ;  /* 0x0000007800488947 */ /* 0x000fea0003800000 */
[----:B------:R-:W2:Y:S01]  /*a570*/  LDL.LU R51, [R1+0x34] ;  /* 0x0000340001337983 */ /* 0x000ea20000300800 */
[----:B------:R-:W-:Y:S01]  /*a580*/  ULDC UR4, c[0x0][0x2d0] ;  /* 0x0000b40000047ab9 */ /* 0x000fe20000000800 */
[----:B------:R-:W3:Y:S01]  /*a590*/  LDC.64 R6, c[0x0][0x250] ;  /* 0x00009400ff067b82 */ /* 0x000ee20000000a00 */
[----:B------:R-:W-:Y:S01]  /*a5a0*/  IADD3 R208, P0, R12, -0x80, RZ ;  /* 0xffffff800cd07810 */ /* 0x000fe20007f1e0ff */
[----:B------:R-:W4:Y:S01]  /*a5b0*/  LDL.LU R15, [R1+0x10c] ;  /* 0x00010c00010f7983 */ /* 0x000f220000300800 */
[----:B-1---5:R-:W-:Y:S01]  /*a5c0*/  IMAD.MOV.U32 R0, RZ, RZ, R104 ;  /* 0x000000ffff007224 */ /* 0x022fe200078e0068 */
[----:B------:R-:W-:Y:S01]  /*a5d0*/  MOV R105, R101 ;  /* 0x0000006500697202 */ /* 0x000fe20000000f00 */
[----:B------:R-:W-:Y:S01]  /*a5e0*/  IMAD.MOV.U32 R100, RZ, RZ, R102 ;  /* 0x000000ffff647224 */ /* 0x000fe200078e0066 */
[----:B------:R-:W4:Y:S01]  /*a5f0*/  LDL.LU R14, [R1+0x30] ;  /* 0x00003000010e7983 */ /* 0x000f220000300800 */
[----:B------:R-:W-:Y:S01]  /*a600*/  ISETP.GE.AND P1, PT, R176, UR4, PT ;  /* 0x00000004b0007c0c */ /* 0x000fe2000bf26270 */
[----:B------:R-:W-:Y:S01]  /*a610*/  UIADD3 UR31, UR18, -0x2, URZ ;  /* 0xfffffffe121f7890 */ /* 0x000fe2000fffe03f */
[----:B------:R-:W-:Y:S01]  /*a620*/  IADD3.X R209, R13, -0x1, RZ, P0, !PT ;  /* 0xffffffff0dd17810 */ /* 0x000fe200007fe4ff */
[----:B------:R-:W-:Y:S01]  /*a630*/  ULDC UR29, c[0x0][0x2d0] ;  /* 0x0000b400001d7ab9 */ /* 0x000fe20000000800 */
[----:B------:R-:W-:Y:S01]  /*a640*/  ULDC UR4, c[0x0][0x2ec] ;  /* 0x0000bb0000047ab9 */ /* 0x000fe20000000800 */
[----:B------:R-:W-:-:S08]  /*a650*/  ULDC.64 UR6, c[0x0][0x248] ;  /* 0x0000920000067ab9 */ /* 0x000fd00000000a00 */
[----:B------:R-:W1:Y:S01]  /*a660*/  @!P1 LDC.64 R2, c[0x0][0x220] ;  /* 0x00008800ff029b82 */ /* 0x000e620000000a00 */
[----:B---3--:R-:W-:Y:S07]  /*a670*/  STL.64 [R1+0x28], R6 ;  /* 0x0000280601007387 */ /* 0x008fee0000100a00 */
[----:B------:R-:W3:Y:S01]  /*a680*/  @!P1 LDC.64 R4, c[0x0][0x220] ;  /* 0x00008800ff049b82 */ /* 0x000ee20000000a00 */
[----:B-1----:R1:W-:Y:S04]  /*a690*/  @!P1 STL.64 [R1+0x158], R2 ;  /* 0x0001580201009387 */ /* 0x0023e80000100a00 */
[----:B---3--:R3:W-:Y:S01]  /*a6a0*/  @!P1 STL.64 [R1+0x150], R4 ;  /* 0x0001500401009387 */ /* 0x0087e20000100a00 */
[----:B-1----:R-:W-:-:S02]  /*a6b0*/  MOV R3, R103 ;  /* 0x0000006700037202 */ /* 0x002fc40000000f00 */
[C---:B--2---:R-:W-:Y:S01]  /*a6c0*/  IADD3 R2, R51.reuse, 0x4, RZ ;  /* 0x0000000433027810 */ /* 0x044fe20007ffe0ff */
[----:B---3--:R-:W-:-:S04]  /*a6d0*/  IMAD.WIDE.U32 R4, R51, -0x326172a9, RZ ;  /* 0xcd9e8d5733047825 */ /* 0x008fc800078e00ff */
[----:B------:R-:W-:Y:S01]  /*a6e0*/  IMAD.WIDE.U32 R6, R2, -0x326172a9, RZ ;  /* 0xcd9e8d5702067825 */ /* 0x000fe200078e00ff */
[----:B------:R1:W-:Y:S03]  /*a6f0*/  STL.64 [R1+0x140], R4 ;  /* 0x0001400401007387 */ /* 0x0003e60000100a00 */
[----:B----4-:R-:W-:Y:S01]  /*a700*/  IMAD.WIDE.U32 R8, R15, -0x2daee0ad, RZ ;  /* 0xd2511f530f087825 */ /* 0x010fe200078e00ff */
[-C--:B------:R-:W-:Y:S01]  /*a710*/  LOP3.LUT R2, R7, R14.reuse, RZ, 0x3c, !PT ;  /* 0x0000000e07027212 */ /* 0x080fe200078e3cff */
[----:B------:R2:W-:Y:S04]  /*a720*/  STL.64 [R1+0x20], R6 ;  /* 0x0000200601007387 */ /* 0x0005e80000100a00 */
[----:B------:R3:W-:Y:S01]  /*a730*/  STL.64 [R1], R8 ;  /* 0x0000000801007387 */ /* 0x0007e20000100a00 */
[----:B-1----:R-:W-:-:S05]  /*a740*/  LOP3.LUT R4, R5, R14, RZ, 0x3c, !PT ;  /* 0x0000000e05047212 */ /* 0x002fca00078e3cff */
[----:B--2---:R-:W-:-:S04]  /*a750*/  IMAD.WIDE.U32 R6, R4, -0x2daee0ad, RZ ;  /* 0xd2511f5304067825 */ /* 0x004fc800078e00ff */
[----:B------:R-:W-:Y:S01]  /*a760*/  IMAD.WIDE.U32 R4, R2, -0x2daee0ad, RZ ;  /* 0xd2511f5302047825 */ /* 0x000fe200078e00ff */
[----:B------:R3:W-:Y:S04]  /*a770*/  STL.64 [R1+0x18], R6 ;  /* 0x0000180601007387 */ /* 0x0007e80000100a00 */
[----:B------:R3:W-:Y:S01]  /*a780*/  STL.64 [R1+0x8], R4 ;  /* 0x0000080401007387 */ /* 0x0007e20000100a00 */
[----:B------:R-:W-:Y:S05]  /*a790*/  BRA `(.L_x_588) ;  /* 0x00000004000c7947 */ /* 0x000fea0003800000 */
.L_x_590:
[----:B------:R-:W2:Y:S01]  /*a7a0*/  LDL.64 R198, [R1+0x170] ;  /* 0x0001700001c67983 */ /* 0x000ea20000100a00 */
[----:B------:R-:W1:Y:S01]  /*a7b0*/  @!P1 LDC.64 R106, c[0x0][0x218] ;  /* 0x00008600ff6a9b82 */ /* 0x000e620000000a00 */
[----:B------:R-:W-:Y:S02]  /*a7c0*/  UIADD3 UR9, UR31, -0x1, URZ ;  /* 0xffffffff1f097890 */ /* 0x000fe4000fffe03f */
[----:B------:R-:W3:Y:S02]  /*a7d0*/  LDL.64 R196, [R1+0x160] ;  /* 0x0001600001c47983 */ /* 0x000ee40000100a00 */
[----:B------:R-:W-:Y:S02]  /*a7e0*/  USHF.R.S32.HI UR8, URZ, 0x1f, UR9 ;  /* 0x0000001f3f087899 */ /* 0x000fe40008011409 */
[----:B------:R4:W-:Y:S01]  /*a7f0*/  @P1 STS [R207+0x6000], RZ ;  /* 0x006000ffcf001388 */ /* 0x0009e20000000800 */
[----:B------:R-:W-:Y:S01]  /*a800*/  UIMAD.WIDE.U32 UR16, UR9, UR6, URZ ;  /* 0x00000006091072a5 */ /* 0x000fe2000f8e003f */
[----:B------:R-:W5:Y:S01]  /*a810*/  @!P4 LDC.64 R178, c[0x0][0x218] ;  /* 0x00008600ffb2cb82 */ /* 0x000f620000000a00 */
[----:B------:R-:W-:Y:S01]  /*a820*/  UIMAD UR8, UR8, UR6, URZ ;  /* 0x00000006080872a4 */ /* 0x000fe2000f8e023f */
[----:B------:R4:W-:Y:S03]  /*a830*/  @P1 STS [R207+0x6004], RZ ;  /* 0x006004ffcf001388 */ /* 0x0009e60000000800 */
[----:B------:R-:W-:Y:S01]  /*a840*/  UIMAD UR8, UR9, UR7, UR8 ;  /* 0x00000007090872a4 */ /* 0x000fe2000f8e0208 */
[----:B------:R4:W-:Y:S01]  /*a850*/  @P1 STS.64 [R207+0x6008], RZ ;  /* 0x006008ffcf001388 */ /* 0x0009e20000000a00 */
[----:B------:R-:W-:Y:S01]  /*a860*/  IMAD.U32 R2, RZ, RZ, UR16 ;  /* 0x00000010ff027e24 */ /* 0x000fe2000f8e00ff */
[----:B------:R-:W4:Y:S01]  /*a870*/  @!P3 LDC.64 R176, c[0x0][0x218] ;  /* 0x00008600ffb0bb82 */ /* 0x000f220000000a00 */
[----:B------:R-:W-:Y:S01]  /*a880*/  UIADD3 UR8, UR17, UR8, URZ ;  /* 0x0000000811087290 */ /* 0x000fe2000fffe03f */
[----:B------:R-:W-:Y:S05]  /*a890*/  IMAD.U32 R101, RZ, RZ, UR16 ;  /* 0x00000010ff657e24 */ /* 0x000fea000f8e00ff */
[----:B------:R-:W-:Y:S01]  /*a8a0*/  IMAD.U32 R102, RZ, RZ, UR8 ;  /* 0x00000008ff667e24 */ /* 0x000fe2000f8e00ff */
[----:B------:R-:W4:Y:S08]  /*a8b0*/  @!P1 LDC.64 R174, c[0x0][0x218] ;  /* 0x00008600ffae9b82 */ /* 0x000f300000000a00 */
[----:B------:R-:W4:Y:S01]  /*a8c0*/  @!P4 LDC.64 R172, c[0x0][0x218] ;  /* 0x00008600ffaccb82 */ /* 0x000f220000000a00 */
[----:B--2---:R-:W-:Y:S04]  /*a8d0*/  LEA R2, P2, R2, R198, 0x6 ;  /* 0x000000c602027211 */ /* 0x004fe800078430ff */
[C---:B-1----:R-:W-:Y:S02]  /*a8e0*/  @!P1 LEA R106, P0, R2.reuse, R106, 0x1 ;  /* 0x0000006a026a9211 */ /* 0x042fe400078008ff */
[----:B---3--:R-:W-:Y:S02]  /*a8f0*/  LEA.HI.X R102, R101, R197, R102, 0x6, P2 ;  /* 0x000000c565667211 */ /* 0x008fe400010f3466 */
[C---:B-----5:R-:W-:Y:S02]  /*a900*/  @!P4 LEA R178, P2, R2.reuse, R178, 0x1 ;  /* 0x000000b202b2c211 */ /* 0x060fe400078408ff */
[C-C-:B------:R-:W-:Y:S02]  /*a910*/  @!P1 LEA.HI.X R107, R2.reuse, R107, R102.reuse, 0x1, P0 ;  /* 0x0000006b026b9211 */ /* 0x140fe400000f0c66 */
[C-C-:B------:R-:W-:Y:S02]  /*a920*/  @!P4 LEA.HI.X R179, R2.reuse, R179, R102.reuse, 0x1, P2 ;  /* 0x000000b302b3c211 */ /* 0x140fe400010f0c66 */
[C---:B----4-:R-:W-:Y:S01]  /*a930*/  @!P3 LEA R176, P0, R2.reuse, R176, 0x1 ;  /* 0x000000b002b0b211 */ /* 0x050fe200078008ff */
[----:B------:R-:W-:Y:S01]  /*a940*/  @!PT LDS RZ, [RZ] ;  /* 0x00000000fffff984 */ /* 0x000fe20000000800 */
[----:B------:R-:W-:Y:S01]  /*a950*/  @!PT LDS RZ, [RZ] ;  /* 0x00000000fffff984 */ /* 0x000fe20000000800 */
[----:B------:R-:W-:Y:S01]  /*a960*/  @!PT LDS RZ, [RZ] ;  /* 0x00000000fffff984 */ /* 0x000fe20000000800 */
[----:B------:R1:W-:Y:S01]  /*a970*/  @!P1 LDGSTS.E.BYPASS.LTC128B.128 [R207+0x6000], desc[UR20][R106.64] ;  /* 0x060000006acf9fae */ /* 0x0003e2000b901d54 */
[C---:B------:R-:W-:Y:S02]  /*a980*/  IADD3 R101, P6, R2.reuse, UR10, RZ ;  /* 0x0000000a02657c10 */ /* 0x040fe4000ffde0ff */
[----:B------:R-:W-:Y:S01]  /*a990*/  @!P3 LEA.HI.X R177, R2, R177, R102, 0x1, P0 ;  /* 0x000000b102b1b211 */ /* 0x000fe200000f0c66 */
[----:B------:R2:W-:Y:S01]  /*a9a0*/  @P4 STS.128 [R207+0x7000], RZ ;  /* 0x007000ffcf004388 */ /* 0x0005e20000000c00 */
[C---:B------:R-:W-:Y:S02]  /*a9b0*/  @!P1 LEA R174, P5, R101.reuse, R174, 0x1 ;  /* 0x000000ae65ae9211 */ /* 0x040fe400078a08ff */
[C---:B------:R-:W-:Y:S01]  /*a9c0*/  @!P4 LEA R172, P2, R101.reuse, R172, 0x1 ;  /* 0x000000ac65acc211 */ /* 0x040fe200078408ff */
[----:B------:R-:W-:Y:S01]  /*a9d0*/  @!PT LDS RZ, [RZ] ;  /* 0x00000000fffff984 */ /* 0x000fe20000000800 */
[----:B------:R-:W-:Y:S01]  /*a9e0*/  @!PT LDS RZ, [RZ] ;  /* 0x00000000fffff984 */ /* 0x000fe20000000800 */
[----:B------:R-:W-:Y:S01]  /*a9f0*/  @!PT LDS RZ, [RZ] ;  /* 0x00000000fffff984 */ /* 0x000fe20000000800 */
[----:B------:R2:W-:Y:S01]  /*aa00*/  @!P4 LDGSTS.E.BYPASS.LTC128B.128 [R207+0x7000], desc[UR20][R178.64+0x40] ;  /* 0x07000040b2cfcfae */ /* 0x0005e2000b901d54 */
[----:B------:R-:W-:Y:S03]  /*aa10*/  IADD3.X R102, R102, UR11, RZ, P6, !PT ;  /* 0x0000000b66667c10 */ /* 0x000fe6000b7fe4ff */
[----:B------:R2:W-:Y:S01]  /*aa20*/  @P3 STS.128 [R207+0x8000], RZ ;  /* 0x008000ffcf003388 */ /* 0x0005e20000000c00 */
[C-C-:B------:R-:W-:Y:S02]  /*aa30*/  @!P1 LEA.HI.X R175, R101.reuse, R175, R102.reuse, 0x1, P5 ;  /* 0x000000af65af9211 */ /* 0x140fe400028f0c66 */
[C-C-:B------:R-:W-:Y:S01]  /*aa40*/  @!P4 LEA.HI.X R173, R101.reuse, R173, R102.reuse, 0x1, P2 ;  /* 0x000000ad65adc211 */ /* 0x140fe200010f0c66 */
        /* <DEDUP_REMOVED lines=9> */
[----:B-1----:R-:W1:Y:S03]  /*aae0*/  @!P3 LDC.64 R106, c[0x0][0x218] ;  /* 0x00008600ff6abb82 */ /* 0x002e660000000a00 */
[----:B------:R2:W-:Y:S04]  /*aaf0*/  @P4 STS.128 [R207+0x7800], RZ ;  /* 0x007800ffcf004388 */ /* 0x0005e80000000c00 */
[----:B------:R-:W-:Y:S01]  /*ab00*/  @!PT LDS RZ, [RZ] ;  /* 0x00000000fffff984 */ /* 0x000fe20000000800 */
[----:B------:R-:W-:Y:S01]  /*ab10*/  @!PT LDS RZ, [RZ] ;  /* 0x00000000fffff984 */ /* 0x000fe20000000800 */
[----:B------:R-:W-:Y:S01]  /*ab20*/  @!PT LDS RZ, [RZ] ;  /* 0x00000000fffff984 */ /* 0x000fe20000000800 */
[----:B------:R2:W-:Y:S04]  /*ab30*/  @!P4 LDGSTS.E.BYPASS.LTC128B.128 [R207+0x7800], desc[UR20][R172.64+0x40] ;  /* 0x07800040accfcfae */ /* 0x0005e8000b901d54 */
[----:B------:R2:W-:Y:S01]  /*ab40*/  @P3 STS.128 [R207+0x8800], RZ ;  /* 0x008800ffcf003388 */ /* 0x0005e20000000c00 */
[C---:B-1----:R-:W-:Y:S04]  /*ab50*/  @!P3 LEA R106, P0, R101.reuse, R106, 0x1 ;  /* 0x0000006a656ab211 */ /* 0x042fe800078008ff */
[----:B------:R-:W-:Y:S05]  /*ab60*/  @!P3 LEA.HI.X R107, R101, R107, R102, 0x1, P0 ;  /* 0x0000006b656bb211 */ /* 0x000fea00000f0c66 */
[----:B------:R-:W-:Y:S01]  /*ab70*/  @!PT LDS RZ, [RZ] ;  /* 0x00000000fffff984 */ /* 0x000fe20000000800 */
[----:B------:R-:W-:Y:S01]  /*ab80*/  @!PT LDS RZ, [RZ] ;  /* 0x00000000fffff984 */ /* 0x000fe20000000800 */
[----:B------:R-:W-:Y:S01]  /*ab90*/  @!PT LDS RZ, [RZ] ;  /* 0x00000000fffff984 */ /* 0x000fe20000000800 */
[----:B------:R2:W-:Y:S04]  /*aba0*/  @!P3 LDGSTS.E.BYPASS.LTC128B.128 [R207+0x8800], desc[UR20][R106.64+0x80] ;  /* 0x088000806acfbfae */ /* 0x0005e8000b901d54 */
[----:B------:R-:W0:Y:S01]  /*abb0*/  LDGDEPBAR ;  /* 0x00000000000079af */ /* 0x000e220000000000 */
[----:B------:R-:W-:Y:S05]  /*abc0*/  BRA `(.L_x_589) ;  /* 0x0000000c006c7947 */ /* 0x000fea0003800000 */
.L_x_588:
[----:B---34-:R-:W2:Y:S01]  /*abd0*/  LDL R4, [R1+0x13c] ;  /* 0x00013c0001047983 */ /* 0x018ea20000100800 */
[----:B------:R-:W-:Y:S01]  /*abe0*/  USHF.R.S32.HI UR8, URZ, 0x1f, UR31 ;  /* 0x0000001f3f087899 */ /* 0x000fe2000801141f */
[----:B------:R-:W-:Y:S04]  /*abf0*/  DEPBAR.LE SB0, 0x0 ;  /* 0x000080000000791a */ /* 0x000fe80000000000 */
[----:B------:R-:W3:Y:S01]  /*ac00*/  LDL R2, [R1+0x148] ;  /* 0x0001480001027983 */ /* 0x000ee20000100800 */
[----:B------:R-:W-:Y:S03]  /*ac10*/  UISETP.GE.AND UP0, UPT, UR31, 0x1, UPT ;  /* 0x000000011f00788c */ /* 0x000fe6000bf06270 */
[----:B------:R-:W4:Y:S04]  /*ac20*/  LDL R19, [R1+0x28] ;  /* 0x0000280001137983 */ /* 0x000f280000100800 */
        /* <DEDUP_REMOVED lines=10> */
[----:B------:R-:W-:Y:S01]  /*acd0*/  @P1 STS.64 [R207+0x9008], RZ ;  /* 0x009008ffcf001388 */ /* 0x000fe20000000a00 */
[----:B--2---:R-:W-:Y:S02]  /*ace0*/  ISETP.GE.AND P4, PT, R4, UR29, PT ;  /* 0x0000001d04007c0c */ /* 0x004fe4000bf86270 */
[----:B---3--:R-:W-:Y:S01]  /*acf0*/  ISETP.GE.AND P3, PT, R2, UR29, PT ;  /* 0x0000001d02007c0c */ /* 0x008fe2000bf66270 */
[C---:B----4-:R-:W-:Y:S02]  /*ad00*/  IMAD R2, R19.reuse, UR8, RZ ;  /* 0x0000000813027c24 */ /* 0x050fe4000f8e02ff */
[----:B------:R-:W-:Y:S08]  /*ad10*/  IMAD.WIDE.U32 R4, R19, UR31, RZ ;  /* 0x0000001f13047c25 */ /* 0x000ff0000f8e00ff */
[----:B------:R-:W1:Y:S01]  /*ad20*/  @!P4 LDC.64 R14, c[0x0][0x220] ;  /* 0x00008800ff0ecb82 */ /* 0x000e620000000a00 */
[----:B-----5:R-:W-:Y:S01]  /*ad30*/  IMAD R6, R20, UR31, R2 ;  /* 0x0000001f14067c24 */ /* 0x020fe2000f8e0202 */
[C---:B------:R-:W-:Y:S03]  /*ad40*/  LEA R2, P0, R4.reuse, R8, 0x6 ;  /* 0x0000000804027211 */ /* 0x040fe600078030ff */
[----:B------:R-:W-:Y:S03]  /*ad50*/  IMAD.IADD R5, R5, 0x1, R6 ;  /* 0x0000000105057824 */ /* 0x000fe600078e0206 */
[----:B------:R-:W2:Y:S02]  /*ad60*/  @!P3 LDC.64 R12, c[0x0][0x220] ;  /* 0x00008800ff0cbb82 */ /* 0x000ea40000000a00 */
[----:B------:R-:W-:Y:S02]  /*ad70*/  LEA.HI.X R5, R4, R21, R5, 0x6, P0 ;  /* 0x0000001504057211 */ /* 0x000fe400000f3405 */
[C---:B------:R-:W-:Y:S04]  /*ad80*/  @!P1 LEA R6, P0, R2.reuse, R7, 0x1 ;  /* 0x0000000702069211 */ /* 0x040fe800078008ff */
        /* <DEDUP_REMOVED lines=19> */
[----:B------:R-:W-:Y:S02]  /*aec0*/  LEA.HI.X R5, R19, R5, R20, 0x5, P6 ;  /* 0x0000000513057211 */ /* 0x000fe400030f2c14 */
[C---:B---3--:R-:W-:Y:S01]  /*aed0*/  @!P4 LEA R8, P2, R4.reuse, R8, 0x1 ;  /* 0x000000080408c211 */ /* 0x048fe200078408ff */
[----:B------:R-:W-:Y:S01]  /*aee0*/  @!PT LDS RZ, [RZ] ;  /* 0x00000000fffff984 */ /* 0x000fe20000000800 */
[----:B------:R-:W-:Y:S01]  /*aef0*/  @!PT LDS RZ, [RZ] ;  /* 0x00000000fffff984 */ /* 0x000fe20000000800 */
[----:B------:R-:W-:Y:S01]  /*af00*/  @!PT LDS RZ, [RZ] ;  /* 0x00000000fffff984 */ /* 0x000fe20000000800 */
[----:B------:R-:W-:Y:S01]  /*af10*/  @!P3 LDGSTS.E.BYPASS.LTC128B.128 [R207+0xb000], desc[UR20][R12.64+0x80] ;  /* 0x0b0000800ccfbfae */ /* 0x000fe2000b901d54 */
[C-C-:B------:R-:W-:Y:S02]  /*af20*/  @!P1 LEA.HI.X R11, R4.reuse, R18, R5.reuse, 0x1, P5 ;  /* 0x00000012040b9211 */ /* 0x140fe400028f0c05 */
[C-C-:B------:R-:W-:Y:S01]  /*af30*/  @!P4 LEA.HI.X R9, R4.reuse, R9, R5.reuse, 0x1, P2 ;  /* 0x000000090409c211 */ /* 0x140fe200010f0c05 */
[----:B------:R-:W-:Y:S04]  /*af40*/  @P1 STS.128 [R207+0x9800], RZ ;  /* 0x009800ffcf001388 */ /* 0x000fe80000000c00 */
[----:B------:R-:W-:Y:S01]  /*af50*/  @!PT LDS RZ, [RZ] ;  /* 0x00000000fffff984 */ /* 0x000fe20000000800 */
[----:B------:R-:W-:Y:S01]  /*af60*/  @!PT LDS RZ, [RZ] ;  /* 0x00000000fffff984 */ /* 0x000fe20000000800 */
[----:B------:R-:W-:Y:S01]  /*af70*/  @!PT LDS RZ, [RZ] ;  /* 0x00000000fffff984 */ /* 0x000fe20000000800 */
[----:B------:R-:W-:Y:S01]  /*af80*/  @!P1 LDGSTS.E.BYPASS.LTC128B.128 [R207+0x9800], desc[UR20][R10.64] ;  /* 0x098000000acf9fae */ /* 0x000fe2000b901d54 */
[C---:B-1----:R-:W-:Y:S03]  /*af90*/  @!P3 LEA R6, P0, R4.reuse, R16, 0x1 ;  /* 0x000000100406b211 */ /* 0x042fe600078008ff */
[----:B------:R-:W-:Y:S01]  /*afa0*/  @P4 STS.128 [R207+0xa800], RZ ;  /* 0x00a800ffcf004388 */ /* 0x000fe20000000c00 */
[----:B------:R-:W-:Y:S03]  /*afb0*/  @!P3 LEA.HI.X R7, R4, R17, R5, 0x1, P0 ;  /* 0x000000110407b211 */ /* 0x000fe600000f0c05 */
[----:B------:R-:W-:Y:S01]  /*afc0*/  @!PT LDS RZ, [RZ] ;  /* 0x00000000fffff984 */ /* 0x000fe20000000800 */
[----:B------:R-:W-:Y:S01]  /*afd0*/  @!PT LDS RZ, [RZ] ;  /* 0x00000000fffff984 */ /* 0x000fe20000000800 */
[----:B------:R-:W-:Y:S01]  /*afe0*/  @!PT LDS RZ, [RZ] ;  /* 0x00000000fffff984 */ /* 0x000fe20000000800 */
[----:B------:R-:W-:Y:S01]  /*aff0*/  @!P4 LDGSTS.E.BYPASS.LTC128B.128 [R207+0xa800], desc[UR20][R8.64+0x40] ;  /* 0x0a80004008cfcfae */ /* 0x000fe2000b901d54 */
[----:B------:R-:W-:Y:S03]  /*b000*/  PLOP3.LUT P0, PT, PT, PT, UP0, 0x80, 0x0 ;  /* 0x000000000000781c */ /* 0x000fe60003f0f008 */
[----:B------:R-:W-:Y:S04]  /*b010*/  @P3 STS.128 [R207+0xb800], RZ ;  /* 0x00b800ffcf003388 */ /* 0x000fe80000000c00 */
[----:B------:R-:W-:Y:S01]  /*b020*/  @!PT LDS RZ, [RZ] ;  /* 0x00000000fffff984 */ /* 0x000fe20000000800 */
[----:B------:R-:W-:Y:S01]  /*b030*/  @!PT LDS RZ, [RZ] ;  /* 0x00000000fffff984 */ /* 0x000fe20000000800 */
[----:B------:R-:W-:Y:S01]  /*b040*/  @!PT LDS RZ, [RZ] ;  /* 0x00000000fffff984 */ /* 0x000fe20000000800 */
[----:B------:R1:W-:Y:S04]  /*b050*/  @!P3 LDGSTS.E.BYPASS.LTC128B.128 [R207+0xb800], desc[UR20][R6.64+0x80] ;  /* 0x0b80008006cfbfae */ /* 0x0003e8000b901d54 */
[----:B------:R-:W-:Y:S04]  /*b060*/  LDSM.16.M88.4 R64, [R205] ;  /* 0x00000000cd40783b */ /* 0x000fe80000000200 */
[----:B------:R-:W1:Y:S04]  /*b070*/  LDSM.16.M88.4 R16, [R193+0x6000] ;  /* 0x00600000c110783b */ /* 0x000e680000000200 */
        /* <DEDUP_REMOVED lines=9> */
[-C--:B-1----:R-:W-:Y:S06]  /*b110*/  HMMA.16816.F32 R4, R64, R16.reuse, RZ ;  /* 0x000000104004723c */ /* 0x082fec00000018ff */
[C---:B--2---:R-:W-:Y:S06]  /*b120*/  HMMA.16816.F32 R8, R60.reuse, R16, RZ ;  /* 0x000000103c08723c */ /* 0x044fec00000018ff */
[-C--:B------:R-:W-:Y:S06]  /*b130*/  HMMA.16816.F32 R12, R60, R18.reuse, RZ ;  /* 0x000000123c0c723c */ /* 0x080fec00000018ff */
        /* <DEDUP_REMOVED lines=32> */
[----:B------:R-:W1:Y:S05]  /*b340*/  LDSM.16.M88.4 R184, [R193+0x7000] ;  /* 0x00700000c1b8783b */ /* 0x000e6a0000000200 */
        /* <DEDUP_REMOVED lines=23> */
[----:B------:R-:W3:Y:S04]  /*b4c0*/  LDSM.16.M88.4 R172, [R195+0x7400] ;  /* 0x00740000c3ac783b */ /* 0x000ee80000000200 */
[----:B------:R-:W-:Y:S01]  /*b4d0*/  LDSM.16.M88.4 R184, [R195+0x7c00] ;  /* 0x007c0000c3b8783b */ /* 0x000fe20000000200 */
[-C--:B--2---:R-:W-:Y:S06]  /*b4e0*/  HMMA.16816.F32 R4, R176, R180.reuse, R4 ;  /* 0x000000b4b004723c */ /* 0x084fec0000001804 */
[C---:B-1----:R-:W-:Y:S06]  /*b4f0*/  HMMA.16816.F32 R8, R188.reuse, R180, R8 ;  /* 0x000000b4bc08723c */ /* 0x042fec0000001808 */
        /* <DEDUP_REMOVED lines=16> */
[----:B------:R-:W2:Y:S05]  /*b600*/  LDSM.16.M88.4 R188, [R205+0x5000] ;  /* 0x00500000cdbc783b */ /* 0x000eaa0000000200 */
[----:B------:R-:W-:Y:S01]  /*b610*/  HMMA.16816.F32 R64, R176, R186, R64 ;  /* 0x000000bab040723c */ /* 0x000fe20000001840 */
[----:B------:R-:W3:Y:S04]  /*b620*/  LDSM.16.M88.4 R176, [R193+0x8400] ;  /* 0x00840000c1b0783b */ /* 0x000ee80000000200 */
[----:B------:R-:W-:Y:S01]  /*b630*/  LDSM.16.M88.4 R184, [R193+0x8c00] ;  /* 0x008c0000c1b8783b */ /* 0x000fe20000000200 */
        /* <DEDUP_REMOVED lines=21> */
[----:B------:R-:W4:Y:S01]  /*b790*/  LDSM.16.M88.4 R184, [R195+0x8800] ;  /* 0x00880000c3b8783b */ /* 0x000f220000000200 */
[-C--:B-1----:R-:W-:Y:S06]  /*b7a0*/  HMMA.16816.F32 R4, R176, R180.reuse, R4 ;  /* 0x000000b4b004723c */ /* 0x082fec0000001804 */
[C---:B--2---:R-:W-:Y:S06]  /*b7b0*/  HMMA.16816.F32 R8, R188.reuse, R180, R8 ;  /* 0x000000b4bc08723c */ /* 0x044fec0000001808 */
[-C--:B------:R-:W-:Y:S11]  /*b7c0*/  HMMA.16816.F32 R12, R188, R182.reuse, R12 ;  /* 0x000000b6bc0c723c */ /* 0x080ff6000000180c */
[----:B------:R-:W-:Y:S01]  /*b7d0*/  @!UPT UIADD3 URZ, URZ, URZ, URZ ;  /* 0x0000003f3f3ff290 */ /* 0x000fe2000fffe03f */
[----:B------:R-:W-:Y:S01]  /*b7e0*/  FMNMX.FTZ R2, R4, R0, !PT ;  /* 0x0000000004027209 */ /* 0x000fe20007810000 */
[C---:B------:R-:W-:Y:S01]  /*b7f0*/  HMMA.16816.F32 R16, R176.reuse, R182, R16 ;  /* 0x000000b6b010723c */ /* 0x040fe20000001810 */
[----:B------:R-:W1:Y:S01]  /*b800*/  LDSM.16.M88.4 R180, [R195+0x8c00] ;  /* 0x008c0000c3b4783b */ /* 0x000e620000000200 */
[----:B------:R-:W-:Y:S04]  /*b810*/  DEPBAR.LE SB0, 0x0 ;  /* 0x000080000000791a */ /* 0x000fe80000000000 */
[-C--:B---3--:R-:W-:Y:S01]  /*b820*/  HMMA.16816.F32 R20, R176, R172.reuse, R20 ;  /* 0x000000acb014723c */ /* 0x088fe20000001814 */
[----:B------:R-:W-:Y:S04]  /*b830*/  BAR.SYNC.DEFER_BLOCKING 0x0 ;  /* 0x0000000000007b1d */ /* 0x000fe80000010000 */
[----:B------:R-:W-:Y:S01]  /*b840*/  FMNMX.FTZ R101, R6, R3, !PT ;  /* 0x0000000306657209 */ /* 0x000fe20007810000 */
[C---:B------:R-:W-:Y:S05]  /*b850*/  HMMA.16816.F32 R24, R188.reuse, R172, R24 ;  /* 0x000000acbc18723c */ /* 0x040fea0000001818 */
[----:B------:R-:W-:Y:S01]  /*b860*/  FMNMX.FTZ R102, R5, R2, !PT ;  /* 0x0000000205667209 */ /* 0x000fe20007810000 */
[-C--:B------:R-:W-:Y:S05]  /*b870*/  HMMA.16816.F32 R28, R188, R174.reuse, R28 ;  /* 0x000000aebc1c723c */ /* 0x080fea000000181c */
[----:B------:R-:W-:Y:S01]  /*b880*/  FMNMX.FTZ R2, R7, R101, !PT ;  /* 0x0000006507027209 */ /* 0x000fe20007810000 */
[C---:B------:R-:W-:Y:S05]  /*b890*/  HMMA.16816.F32 R32, R176.reuse, R174, R32 ;  /* 0x000000aeb020723c */ /* 0x040fea0000001820 */
[----:B------:R-:W-:Y:S01]  /*b8a0*/  FMNMX.FTZ R101, R16, R102, !PT ;  /* 0x0000006610657209 */ /* 0x000fe20007810000 */
[-C--:B----4-:R-:W-:Y:S05]  /*b8b0*/  HMMA.16816.F32 R36, R176, R184.reuse, R36 ;  /* 0x000000b8b024723c */ /* 0x090fea0000001824 */
[----:B------:R-:W-:Y:S01]  /*b8c0*/  FMNMX.FTZ R103, R18, R2, !PT ;  /* 0x0000000212677209 */ /* 0x000fe20007810000 */
[C---:B------:R-:W-:Y:S05]  /*b8d0*/  HMMA.16816.F32 R40, R188.reuse, R184, R40 ;  /* 0x000000b8bc28723c */ /* 0x040fea0000001828 */
[----:B------:R-:W-:Y:S01]  /*b8e0*/  FMNMX.FTZ R104, R17, R101, !PT ;  /* 0x0000006511687209 */ /* 0x000fe20007810000 */
        /* <DEDUP_REMOVED lines=9> */
.L_x_589:
[----:B------:R-:W-:Y:S01]  /*b980*/  FMNMX.FTZ R102, R19, R103, !PT ;  /* 0x0000006713667209 */ /* 0x000fe20007810000 */
[----:B------:R-:W3:Y:S01]  /*b990*/  LDL.64 R184, [R1] ;  /* 0x0000000001b87983 */ /* 0x000ee20000100a00 */
[----:B------:R-:W-:Y:S01]  /*b9a0*/  FMNMX.FTZ R103, R20, R104, !PT ;  /* 0x0000006814677209 */ /* 0x000fe20007810000 */
[----:B------:R-:W-:Y:S01]  /*b9b0*/  UIADD3 UR23, UR24, -0x61c88647, URZ ;  /* 0x9e3779b918177890 */ /* 0x000fe2000fffe03f */
[----:B------:R-:W-:Y:S01]  /*b9c0*/  FMNMX.FTZ R102, R22, R102, !PT ;  /* 0x0000006616667209 */ /* 0x000fe20007810000 */
[----:B------:R-:W-:Y:S01]  /*b9d0*/  UIADD3 UR22, UR24, 0x3c6ef372, URZ ;  /* 0x3c6ef37218167890 */ /* 0x000fe2000fffe03f */
[----:B------:R-:W-:Y:S01]  /*b9e0*/  FMNMX.FTZ R103, R21, R103, !PT ;  /* 0x0000006715677209 */ /* 0x000fe20007810000 */
[----:B------:R-:W4:Y:S01]  /*b9f0*/  LDL.64 R186, [R1+0x18] ;  /* 0x0000180001ba7983 */ /* 0x000f220000100a00 */
[----:B------:R-:W-:Y:S01]  /*ba00*/  FMNMX.FTZ R101, R8, R100, !PT ;  /* 0x0000006408657209 */ /* 0x000fe20007810000 */
[----:B------:R-:W-:Y:S01]  /*ba10*/  UIADD3 UR19, UR24, -0x255992d5, URZ ;  /* 0xdaa66d2b18137890 */ /* 0x000fe2000fffe03f */
[----:B------:R-:W-:Y:S01]  /*ba20*/  FMNMX.FTZ R103, R32, R103, !PT ;  /* 0x0000006720677209 */ /* 0x000fe20007810000 */
[----:B------:R-:W-:Y:S01]  /*ba30*/  UIADD3 UR28, UR25, -0x56f99767, URZ ;  /* 0xa9066899191c7890 */ /* 0x000fe2000fffe03f */
[----:B------:R-:W-:Y:S01]  /*ba40*/  FMNMX.FTZ R102, R23, R102, !PT ;  /* 0x0000006617667209 */ /* 0x000fe20007810000 */
[----:B------:R-:W5:Y:S01]  /*ba50*/  LDL.64 R188, [R1+0x140] ;  /* 0x0001400001bc7983 */ /* 0x000f620000100a00 */
[----:B------:R-:W-:Y:S01]  /*ba60*/  FMNMX.FTZ R103, R33, R103, !PT ;  /* 0x0000006721677209 */ /* 0x000fe20007810000 */
[----:B------:R-:W-:Y:S01]  /*ba70*/  UIADD3 UR27, UR24, -0x4ab325aa, URZ ;  /* 0xb54cda56181b7890 */ /* 0x000fe2000fffe03f */
[----:B------:R-:W-:Y:S01]  /*ba80*/  FMNMX.FTZ R101, R9, R101, !PT ;  /* 0x0000006509657209 */ /* 0x000fe20007810000 */
[----:B------:R-:W-:Y:S01]  /*ba90*/  UIADD3 UR26, UR25, -0x4498517b, URZ ;  /* 0xbb67ae85191a7890 */ /* 0x000fe2000fffe03f */
[----:B------:R-:W-:Y:S01]  /*baa0*/  FMNMX.FTZ R102, R34, R102, !PT ;  /* 0x0000006622667209 */ /* 0x000fe20007810000 */
[----:B------:R-:W-:Y:S01]  /*bab0*/  UIADD3 UR17, UR24, 0x78dde6e4, URZ ;  /* 0x78dde6e418117890 */ /* 0x000fe2000fffe03f */
[----:B------:R-:W-:Y:S01]  /*bac0*/  FMNMX.FTZ R103, R36, R103, !PT ;  /* 0x0000006724677209 */ /* 0x000fe20007810000 */
[----:B------:R-:W-:Y:S01]  /*bad0*/  UIADD3 UR16, UR25, -0x126145ec, URZ ;  /* 0xed9eba1419107890 */ /* 0x000fe2000fffe03f */
[----:B------:R-:W-:Y:S01]  /*bae0*/  FMNMX.FTZ R2, R10, R105, !PT ;  /* 0x000000690a027209 */ /* 0x000fe20007810000 */
[----:B------:R-:W-:Y:S01]  /*baf0*/  UIADD3 UR9, UR24, 0x1715609d, URZ ;  /* 0x1715609d18097890 */ /* 0x000fe2000fffe03f */
[----:B------:R-:W-:Y:S01]  /*bb00*/  FMNMX.FTZ R101, R12, R101, !PT ;  /* 0x000000650c657209 */ /* 0x000fe20007810000 */
[----:B------:R-:W-:Y:S01]  /*bb10*/  USHF.L.U32 UR30, UR31, 0x1, URZ ;  /* 0x000000011f1e7899 */ /* 0x000fe2000800063f */
[----:B------:R-:W-:Y:S01]  /*bb20*/  FMNMX.FTZ R102, R35, R102, !PT ;  /* 0x0000006623667209 */ /* 0x000fe20007810000 */
[----:B------:R-:W-:Y:S01]  /*bb30*/  UIADD3 UR18, UR25, 0x32370b8f, URZ ;  /* 0x32370b8f19127890 */ /* 0x000fe2000fffe03f */
[----:B------:R-:W-:Y:S01]  /*bb40*/  FMNMX.FTZ R103, R37, R103, !PT ;  /* 0x0000006725677209 */ /* 0x000fe20007810000 */
[----:B------:R-:W-:Y:S01]  /*bb50*/  ULOP3.LUT UR8, UR30, UR25, URZ, 0x3c, !UPT ;  /* 0x000000191e087292 */ /* 0x000fe2000f8e3c3f */
[----:B------:R-:W-:Y:S01]  /*bb60*/  FMNMX.FTZ R2, R11, R2, !PT ;  /* 0x000000020b027209 */ /* 0x000fe20007810000 */
[----:B------:R-:W-:Y:S01]  /*bb70*/  UIADD3 UR30, UR30, 0x1, URZ ;  /* 0x000000011e1e7890 */ /* 0x000fe2000fffe03f */
[----:B------:R-:W-:Y:S02]  /*bb80*/  FMNMX.FTZ R101, R13, R101, !PT ;  /* 0x000000650d657209 */ /* 0x000fe40007810000 */
[----:B------:R-:W-:Y:S01]  /*bb90*/  FMNMX.FTZ R102, R38, R102, !PT ;  /* 0x0000006626667209 */ /* 0x000fe20007810000 */
[----:B------:R-:W-:Y:S01]  /*bba0*/  ULOP3.LUT UR30, UR30, UR25, URZ, 0x3c, !UPT ;  /* 0x000000191e1e7292 */ /* 0x000fe2000f8e3c3f */
        /* <DEDUP_REMOVED lines=29> */
[----:B------:R-:W-:Y:S01]  /*bd80*/  FMNMX.FTZ R101, R45, R101, !PT ;  /* 0x000000652d657209 */ /* 0x000fe20007810000 */
[----:B--2---:R-:W2:Y:S01]  /*bd90*/  SHFL.BFLY PT, R172, R102, 0x2, 0x1f ;  /* 0x0c401f0066ac7f89 */ /* 0x004ea200000e0000 */
        /* <DEDUP_REMOVED lines=9> */
[----:B-1----:R-:W-:Y:S01]  /*be30*/  FMNMX.FTZ R104, R103, R104, !PT ;  /* 0x0000006867687209 */ /* 0x002fe20007810000 */
[----:B------:R-:W1:Y:S01]  /*be40*/  SHFL.BFLY PT, R173, R101, 0x2, 0x1f ;  /* 0x0c401f0065ad7f89 */ /* 0x000e6200000e0000 */
[----:B------:R-:W-:Y:S02]  /*be50*/  FMNMX.FTZ R2, R63, R2, !PT ;  /* 0x000000023f027209 */ /* 0x000fe40007810000 */
[----:B------:R-:W-:Y:S05]  /*be60*/  LOP3.LUT R216, R216, 0xfffffdff, RZ, 0xc0, !PT ;  /* 0xfffffdffd8d87812 */ /* 0x000fea00078ec0ff */
[----:B------:R-:W1:Y:S01]  /*be70*/  SHFL.BFLY PT, R107, R104, 0x1, 0x1f ;  /* 0x0c201f00686b7f89 */ /* 0x000e6200000e0000 */
[----:B--2---:R-:W-:Y:S02]  /*be80*/  FMNMX.FTZ R172, R102, R172, !PT ;  /* 0x000000ac66ac7209 */ /* 0x004fe40007810000 */
[----:B------:R-:W-:Y:S05]  /*be90*/  @P1 LOP3.LUT R216, R216, 0x200, RZ, 0xfc, !PT ;  /* 0x00000200d8d81812 */ /* 0x000fea00078efcff */
[----:B------:R-:W2:Y:S01]  /*bea0*/  SHFL.BFLY PT, R106, R2, 0x2, 0x1f ;  /* 0x0c401f00026a7f89 */ /* 0x000ea200000e0000 */
[----:B------:R-:W-:Y:S07]  /*beb0*/  LOP3.LUT R216, R216, 0xfffffbff, RZ, 0xc0, !PT ;  /* 0xfffffbffd8d87812 */ /* 0x000fee00078ec0ff */
[----:B------:R-:W-:Y:S01]  /*bec0*/  SHFL.BFLY PT, R179, R172, 0x1, 0x1f ;  /* 0x0c201f00acb37f89 */ /* 0x000fe200000e0000 */
[----:B-1----:R-:W-:Y:S02]  /*bed0*/  FMNMX.FTZ R173, R101, R173, !PT ;  /* 0x000000ad65ad7209 */ /* 0x002fe40007810000 */
[----:B------:R-:W-:Y:S05]  /*bee0*/  FMNMX.FTZ R104, R104, R107, !PT ;  /* 0x0000006b68687209 */ /* 0x000fea0007810000 */
[----:B------:R-:W-:Y:S01]  /*bef0*/  SHFL.BFLY PT, R178, R173, 0x1, 0x1f ;  /* 0x0c201f00adb27f89 */ /* 0x000fe200000e0000 */
[----:B--2---:R-:W-:Y:S01]  /*bf00*/  FMNMX.FTZ R101, R2, R106, !PT ;  /* 0x0000006a02657209 */ /* 0x004fe20007810000 */
[C---:B------:R-:W-:Y:S01]  /*bf10*/  FADD.FTZ R0, -R104.reuse, R0 ;  /* 0x0000000068007221 */ /* 0x040fe20000010100 */
[----:B------:R-:W-:Y:S03]  /*bf20*/  FSETP.NEU.FTZ.AND P0, PT, R104, -INF , PT ;  /* 0xff8000006800780b */ /* 0x000fe60003f1d000 */
[----:B------:R-:W-:Y:S02]  /*bf30*/  FMUL.FTZ R2, R0, UR4 ;  /* 0x0000000400027c20 */ /* 0x000fe40008410000 */
[----:B------:R-:W1:Y:S02]  /*bf40*/  SHFL.BFLY PT, R180, R101, 0x1, 0x1f ;  /* 0x0c201f0065b47f89 */ /* 0x000e6400000e0000 */
[----:B-1----:R-:W-:Y:S02]  /*bf50*/  FMNMX.FTZ R101, R101, R180, !PT ;  /* 0x000000b465657209 */ /* 0x002fe40007810000 */
[----:B---3--:R-:W-:Y:S01]  /*bf60*/  LOP3.LUT R103, R185, UR8, RZ, 0x3c, !PT ;  /* 0x00000008b9677c12 */ /* 0x008fe2000f8e3cff */
[----:B------:R-:W-:Y:S04]  /*bf70*/  UIADD3 UR8, UR25, 0x76cf5d0a, URZ ;  /* 0x76cf5d0a19087890 */ /* 0x000fe8000fffe03f */
[----:B------:R-:W-:Y:S01]  /*bf80*/  IMAD.WIDE.U32 R196, R103, -0x326172a9, RZ ;  /* 0xcd9e8d5767c47825 */ /* 0x000fe200078e00ff */
[----:B----4-:R-:W-:Y:S05]  /*bf90*/  LOP3.LUT R102, R187, UR26, R184, 0x96, !PT ;  /* 0x0000001abb667c12 */ /* 0x010fea000f8e96b8 */
[----:B------:R-:W-:Y:S01]  /*bfa0*/  IMAD.WIDE.U32 R182, R102, -0x326172a9, RZ ;  /* 0xcd9e8d5766b67825 */ /* 0x000fe200078e00ff */
[----:B-----5:R-:W-:Y:S04]  /*bfb0*/  LOP3.LUT R102, R197, UR23, R188, 0x96, !PT ;  /* 0x00000017c5667c12 */ /* 0x020fe8000f8e96bc */
[----:B------:R-:W-:Y:S01]  /*bfc0*/  LOP3.LUT R174, R183, UR22, R196, 0x96, !PT ;  /* 0x00000016b7ae7c12 */ /* 0x000fe2000f8e96c4 */
[----:B------:R-:W-:Y:S04]  /*bfd0*/  IMAD.WIDE.U32 R102, R102, -0x2daee0ad, RZ ;  /* 0xd2511f5366667825 */ /* 0x000fe800078e00ff */
[----:B------:R-:W-:Y:S01]  /*bfe0*/  IMAD.WIDE.U32 R174, R174, -0x2daee0ad, RZ ;  /* 0xd2511f53aeae7825 */ /* 0x000fe200078e00ff */
[----:B------:R-:W-:Y:S02]  /*bff0*/  LOP3.LUT R106, R103, UR8, R186, 0x96, !PT ;  /* 0x00000008676a7c12 */ /* 0x000fe4000f8e96ba */
[----:B------:R-:W-:Y:S01]  /*c000*/  FMNMX.FTZ R103, R172, R179, !PT ;  /* 0x000000b3ac677209 */ /* 0x000fe20007810000 */
[----:B------:R-:W-:Y:S01]  /*c010*/  FMUL.FTZ R172, R104, UR4 ;  /* 0x0000000468ac7c20 */ /* 0x000fe20008410000 */
[----:B------:R-:W-:Y:S01]  /*c020*/  LOP3.LUT R176, R175, UR18, R102, 0x96, !PT ;  /* 0x00000012afb07c12 */ /* 0x000fe2000f8e9666 */
[----:B------:R-:W-:Y:S01]  /*c030*/  IMAD.WIDE.U32 R106, R106, -0x326172a9, RZ ;  /* 0xcd9e8d576a6a7825 */ /* 0x000fe200078e00ff */
[----:B------:R-:W-:Y:S03]  /*c040*/  FMNMX.FTZ R102, R173, R178, !PT ;  /* 0x000000b2ad667209 */ /* 0x000fe60007810000 */
[----:B------:R-:W-:Y:S01]  /*c050*/  FADD.FTZ R0, -R103, R3 ;  /* 0x0000000367007221 */ /* 0x000fe20000010100 */
[----:B------:R-:W-:Y:S01]  /*c060*/  IMAD.WIDE.U32 R176, R176, -0x326172a9, RZ ;  /* 0xcd9e8d57b0b07825 */ /* 0x000fe200078e00ff */
[----:B------:R-:W-:Y:S01]  /*c070*/  LOP3.LUT R107, R107, UR19, R182, 0x96, !PT ;  /* 0x000000136b6b7c12 */ /* 0x000fe2000f8e96b6 */
[----:B------:R1:W2:Y:S01]  /*c080*/  MUFU.EX2 R3, R2 ;  /* 0x0000000200037308 */ /* 0x0002a20000000800 */
[----:B------:R-:W-:Y:S01]  /*c090*/  FSETP.NEU.FTZ.AND P2, PT, R102, -INF , PT ;  /* 0xff8000006600780b */ /* 0x000fe20003f5d000 */
[----:B------:R-:W-:Y:S01]  /*c0a0*/  FMUL.FTZ R0, R0, UR4 ;  /* 0x0000000400007c20 */ /* 0x000fe20008410000 */
[----:B------:R-:W-:Y:S01]  /*c0b0*/  LOP3.LUT R177, R177, UR17, R106, 0x96, !PT ;  /* 0x00000011b1b17c12 */ /* 0x000fe2000f8e966a */
[----:B------:R-:W-:Y:S04]  /*c0c0*/  IMAD.WIDE.U32 R106, R107, -0x2daee0ad, RZ ;  /* 0xd2511f536b6a7825 */ /* 0x000fe800078e00ff */
[----:B------:R-:W-:Y:S01]  /*c0d0*/  IMAD.WIDE.U32 R220, R177, -0x2daee0ad, RZ ;  /* 0xd2511f53b1dc7825 */ /* 0x000fe200078e00ff */
[----:B------:R-:W-:Y:S03]  /*c0e0*/  LOP3.LUT R175, R107, UR16, R174, 0x96, !PT ;  /* 0x000000106baf7c12 */ /* 0x000fe6000f8e96ae */
[----:B------:R-:W-:Y:S01]  /*c0f0*/  FMUL.FTZ R107, R103, UR4 ;  /* 0x00000004676b7c20 */ /* 0x000fe20008410000 */
[----:B------:R-:W-:Y:S01]  /*c100*/  LOP3.LUT R174, R221, UR28, R106, 0x96, !PT ;  /* 0x0000001cddae7c12 */ /* 0x000fe2000f8e966a */
[----:B------:R-:W-:Y:S04]  /*c110*/  IMAD.WIDE.U32 R190, R175, -0x326172a9, RZ ;  /* 0xcd9e8d57afbe7825 */ /* 0x000fe800078e00ff */
[----:B-1----:R-:W-:Y:S01]  /*c120*/  FADD.FTZ R2, -R102, R100 ;  /* 0x0000006466027221 */ /* 0x002fe20000010100 */
[----:B------:R-:W-:Y:S01]  /*c130*/  IMAD.WIDE.U32 R174, R174, -0x326172a9, RZ ;  /* 0xcd9e8d57aeae7825 */ /* 0x000fe200078e00ff */
[----:B------:R-:W-:Y:S01]  /*c140*/  LOP3.LUT R223, R191, UR9, R176, 0x96, !PT ;  /* 0x00000009bfdf7c12 */ /* 0x000fe2000f8e96b0 */
[----:B------:R1:W3:Y:S02]  /*c150*/  MUFU.EX2 R100, R0 ;  /* 0x0000000000647308 */ /* 0x0002e40000000800 */
[----:B------:R-:W-:Y:S01]  /*c160*/  FMUL.FTZ R2, R2, UR4 ;  /* 0x0000000402027c20 */ /* 0x000fe20008410000 */
[C---:B--2---:R-:W-:Y:S01]  /*c170*/  FMUL.FTZ R68, R3.reuse, R68 ;  /* 0x0000004403447220 */ /* 0x044fe20000410000 */
[C---:B------:R-:W-:Y:S01]  /*c180*/  FMUL.FTZ R69, R3.reuse, R69 ;  /* 0x0000004503457220 */ /* 0x040fe20000410000 */
[C---:B------:R-:W-:Y:S01]  /*c190*/  FMUL.FTZ R80, R3.reuse, R80 ;  /* 0x0000005003507220 */ /* 0x040fe20000410000 */
[C---:B------:R-:W-:Y:S01]  /*c1a0*/  FMUL.FTZ R81, R3.reuse, R81 ;  /* 0x0000005103517220 */ /* 0x040fe20000410000 */
[C---:B------:R-:W-:Y:S01]  /*c1b0*/  FMUL.FTZ R84, R3.reuse, R84 ;  /* 0x0000005403547220 */ /* 0x040fe20000410000 */
[C---:B------:R-:W-:Y:S02]  /*c1c0*/  FMUL.FTZ R85, R3.reuse, R85 ;  /* 0x0000005503557220 */ /* 0x040fe40000410000 */
[----:B------:R-:W2:Y:S01]  /*c1d0*/  MUFU.EX2 R2, R2 ;  /* 0x0000000200027308 */ /* 0x000ea20000000800 */
[C---:B------:R-:W-:Y:S01]  /*c1e0*/  FMUL.FTZ R96, R3.reuse, R96 ;  /* 0x0000006003607220 */ /* 0x040fe20000410000 */
[----:B------:R-:W-:Y:S01]  /*c1f0*/  FMUL.FTZ R97, R3, R97 ;  /* 0x0000006103617220 */ /* 0x000fe20000410000 */
[----:B-1----:R-:W-:Y:S01]  /*c200*/  FADD.FTZ R0, -R101, R105 ;  /* 0x0000006965007221 */ /* 0x002fe20000010100 */
[----:B------:R-:W-:Y:S01]  /*c210*/  FSEL R105, R172, RZ, P0 ;  /* 0x000000ffac697208 */ /* 0x000fe20000000000 */
[----:B---3--:R-:W-:Y:S01]  /*c220*/  FMUL.FTZ R70, R100, R70 ;  /* 0x0000004664467220 */ /* 0x008fe20000410000 */
[----:B------:R-:W-:Y:S01]  /*c230*/  FSETP.NEU.FTZ.AND P0, PT, R103, -INF , PT ;  /* 0xff8000006700780b */ /* 0x000fe20003f1d000 */
[----:B------:R-:W-:Y:S01]  /*c240*/  FMUL.FTZ R0, R0, UR4 ;  /* 0x0000000400007c20 */ /* 0x000fe20008410000 */
[----:B------:R-:W-:Y:S01]  /*c250*/  FMUL.FTZ R71, R100, R71 ;  /* 0x0000004764477220 */ /* 0x000fe20000410000 */
[--C-:B------:R-:W-:Y:S01]  /*c260*/  FFMA.FTZ R173, R16, UR4, -R105.reuse ;  /* 0x0000000410ad7c23 */ /* 0x100fe20008010869 */
[----:B------:R-:W-:Y:S01]  /*c270*/  FSEL R16, R107, RZ, P0 ;  /* 0x000000ff6b107208 */ /* 0x000fe20000000000 */
[--C-:B------:R-:W-:Y:S01]  /*c280*/  FFMA.FTZ R172, R5, UR4, -R105.reuse ;  /* 0x0000000405ac7c23 */ /* 0x100fe20008010869 */
[----:B------:R-:W-:Y:S01]  /*c290*/  FSETP.NEU.FTZ.AND P0, PT, R101, -INF , PT ;  /* 0xff8000006500780b */ /* 0x000fe20003f1d000 */
[----:B------:R-:W-:Y:S01]  /*c2a0*/  FMUL.FTZ R5, R102, UR4 ;  /* 0x0000000466057c20 */ /* 0x000fe20008410000 */
[--C-:B------:R-:W-:Y:S01]  /*c2b0*/  FFMA.FTZ R4, R4, UR4, -R105.reuse ;  /* 0x0000000404047c23 */ /* 0x100fe20008010869 */
[--C-:B------:R-:W-:Y:S01]  /*c2c0*/  FFMA.FTZ R221, R50, UR4, -R16.reuse ;  /* 0x0000000432dd7c23 */ /* 0x100fe20008010810 */
[--C-:B------:R-:W-:Y:S01]  /*c2d0*/  FFMA.FTZ R224, R51, UR4, -R16.reuse ;  /* 0x0000000433e07c23 */ /* 0x100fe20008010810 */
[----:B------:R-:W-:Y:S01]  /*c2e0*/  FFMA.FTZ R6, R6, UR4, -R16 ;  /* 0x0000000406067c23 */ /* 0x000fe20008010810 */
[----:B------:R-:W-:Y:S01]  /*c2f0*/  FSEL R5, R5, RZ, P2 ;  /* 0x000000ff05057208 */ /* 0x000fe20001000000 */
[----:B------:R-:W3:Y:S01]  /*c300*/  LDL.64 R50, [R1+0x8] ;  /* 0x0000080001327983 */ /* 0x000ee20000100a00 */
[----:B------:R-:W-:Y:S01]  /*c310*/  MUFU.EX2 R250, R4 ;  /* 0x0000000400fa7308 */ /* 0x000fe20000000800 */
[--C-:B------:R-:W-:Y:S01]  /*c320*/  FFMA.FTZ R201, R33, UR4, -R105.reuse ;  /* 0x0000000421c97c23 */ /* 0x100fe20008010869 */
[----:B------:R-:W-:Y:S01]  /*c330*/  FFMA.FTZ R178, R20, UR4, -R105 ;  /* 0x0000000414b27c23 */ /* 0x000fe20008010869 */
[----:B------:R-:W-:Y:S02]  /*c340*/  IMAD.MOV.U32 R33, RZ, RZ, R187 ;  /* 0x000000ffff217224 */ /* 0x000fe400078e00bb */
[--C-:B------:R-:W-:Y:S01]  /*c350*/  FFMA.FTZ R187, R28, UR4, -R5.reuse ;  /* 0x000000041cbb7c23 */ /* 0x100fe20008010805 */
[----:B------:R-:W-:Y:S02]  /*c360*/  IMAD.MOV.U32 R20, RZ, RZ, R188 ;  /* 0x000000ffff147224 */ /* 0x000fe400078e00bc */
[--C-:B------:R-:W-:Y:S01]  /*c370*/  FFMA.FTZ R181, R24, UR4, -R5.reuse ;  /* 0x0000000418b57c23 */ /* 0x100fe20008010805 */
[----:B------:R-:W-:Y:S01]  /*c380*/  FFMA.FTZ R180, R25, UR4, -R5 ;  /* 0x0000000419b47c23 */ /* 0x000fe20008010805 */
[----:B------:R1:W-:Y:S01]  /*c390*/  MUFU.EX2 R251, R6 ;  /* 0x0000000600fb7308 */ /* 0x0003e20000000800 */
[C---:B------:R-:W-:Y:S01]  /*c3a0*/  FMUL.FTZ R82, R100.reuse, R82 ;  /* 0x0000005264527220 */ /* 0x040fe20000410000 */
[C---:B------:R-:W-:Y:S01]  /*c3b0*/  FMUL.FTZ R83, R100.reuse, R83 ;  /* 0x0000005364537220 */ /* 0x040fe20000410000 */
[C---:B------:R-:W-:Y:S01]  /*c3c0*/  FMUL.FTZ R86, R100.reuse, R86 ;  /* 0x0000005664567220 */ /* 0x040fe20000410000 */
[C---:B------:R-:W-:Y:S01]  /*c3d0*/  FMUL.FTZ R87, R100.reuse, R87 ;  /* 0x0000005764577220 */ /* 0x040fe20000410000 */
[C---:B------:R-:W-:Y:S01]  /*c3e0*/  FMUL.FTZ R98, R100.reuse, R98 ;  /* 0x0000006264627220 */ /* 0x040fe20000410000 */
[----:B------:R-:W-:Y:S01]  /*c3f0*/  FMUL.FTZ R99, R100, R99 ;  /* 0x0000006364637220 */ /* 0x000fe20000410000 */
[----:B------:R-:W-:Y:S03]  /*c400*/  FFMA.FTZ R225, R48, UR4, -R105 ;  /* 0x0000000430e17c23 */ /* 0x000fe60008010869 */
[----:B------:R-:W-:Y:S01]  /*c410*/  MUFU.EX2 R181, R181 ;  /* 0x000000b500b57308 */ /* 0x000fe20000000800 */
[--C-:B------:R-:W-:Y:S01]  /*c420*/  FFMA.FTZ R188, R29, UR4, -R5.reuse ;  /* 0x000000041dbc7c23 */ /* 0x100fe20008010805 */
[----:B------:R-:W-:Y:S01]  /*c430*/  FFMA.FTZ R230, R57, UR4, -R5 ;  /* 0x0000000439e67c23 */ /* 0x000fe20008010805 */
[----:B--2---:R-:W-:Y:S01]  /*c440*/  FMUL.FTZ R57, R2, R145 ;  /* 0x0000009102397220 */ /* 0x004fe20000410000 */
[--C-:B------:R-:W-:Y:S01]  /*c450*/  FFMA.FTZ R7, R7, UR4, -R16.reuse ;  /* 0x0000000407077c23 */ /* 0x100fe20008010810 */
[--C-:B------:R-:W-:Y:S01]  /*c460*/  FFMA.FTZ R212, R36, UR4, -R105.reuse ;  /* 0x0000000424d47c23 */ /* 0x100fe20008010869 */
[----:B------:R-:W-:Y:S01]  /*c470*/  FFMA.FTZ R213, R37, UR4, -R105 ;  /* 0x0000000425d57c23 */ /* 0x000fe20008010869 */
[----:B------:R-:W-:Y:S03]  /*c480*/  FFMA.FTZ R18, R18, UR4, -R16 ;  /* 0x0000000412127c23 */ /* 0x000fe60008010810 */
[----:B------:R-:W-:Y:S01]  /*c490*/  MUFU.EX2 R180, R180 ;  /* 0x000000b400b47308 */ /* 0x000fe20000000800 */
[----:B-1----:R-:W-:Y:S01]  /*c4a0*/  LOP3.LUT R6, R175, UR27, R190, 0x96, !PT ;  /* 0x0000001baf067c12 */ /* 0x002fe2000f8e96be */
[--C-:B------:R-:W-:Y:S01]  /*c4b0*/  FFMA.FTZ R8, R8, UR4, -R5.reuse ;  /* 0x0000000408087c23 */ /* 0x100fe20008010805 */
        /* <DEDUP_REMOVED lines=9> */
[----:B------:R-:W-:Y:S01]  /*c550*/  FFMA.FTZ R243, R61, UR4, -R5 ;  /* 0x000000043df37c23 */ /* 0x000fe20008010805 */
[----:B------:R-:W-:Y:S01]  /*c560*/  LOP3.LUT R5, R6, 0xff, RZ, 0xc0, !PT ;  /* 0x000000ff06057812 */ /* 0x000fe200078ec0ff */
[----:B------:R-:W-:Y:S01]  /*c570*/  MUFU.EX2 R188, R188 ;  /* 0x000000bc00bc7308 */ /* 0x000fe20000000800 */
[--C-:B------:R-:W-:Y:S01]  /*c580*/  FFMA.FTZ R19, R19, UR4, -R16.reuse ;  /* 0x0000000413137c23 */ /* 0x100fe20008010810 */
[--C-:B------:R-:W-:Y:S01]  /*c590*/  FFMA.FTZ R204, R38, UR4, -R16.reuse ;  /* 0x0000000426cc7c23 */ /* 0x100fe20008010810 */
[----:B------:R-:W-:Y:S01]  /*c5a0*/  ISETP.LE.U32.AND P6, PT, R5, UR12, PT ;  /* 0x0000000c05007c0c */ /* 0x000fe2000bfc3070 */
[----:B------:R-:W-:Y:S01]  /*c5b0*/  FMUL.FTZ R38, R100, R122 ;  /* 0x0000007a64267220 */ /* 0x000fe20000410000 */
[----:B------:R-:W-:Y:S01]  /*c5c0*/  LOP3.LUT R5, R6, 0xffff, RZ, 0xc0, !PT ;  /* 0x0000ffff06057812 */ /* 0x000fe200078ec0ff */
[--C-:B------:R-:W-:Y:S01]  /*c5d0*/  FFMA.FTZ R214, R39, UR4, -R16.reuse ;  /* 0x0000000427d67c23 */ /* 0x100fe20008010810 */
[----:B------:R-:W-:Y:S03]  /*c5e0*/  FMUL.FTZ R39, R100, R123 ;  /* 0x0000007b64277220 */ /* 0x000fe60000410000 */
[----:B------:R-:W-:Y:S01]  /*c5f0*/  MUFU.EX2 R240, R7 ;  /* 0x0000000700f07308 */ /* 0x000fe20000000800 */
[----:B------:R-:W-:Y:S01]  /*c600*/  SHF.R.U32.HI R5, RZ, 0x8, R5 ;  /* 0x00000008ff057819 */ /* 0x000fe20000011605 */
[----:B------:R-:W-:Y:S01]  /*c610*/  FMUL.FTZ R4, R101, UR4 ;  /* 0x0000000465047c20 */ /* 0x000fe20008410000 */
[--C-:B------:R-:W-:Y:S01]  /*c620*/  FFMA.FTZ R107, R22, UR4, -R16.reuse ;  /* 0x00000004166b7c23 */ /* 0x100fe20008010810 */
[----:B------:R-:W-:Y:S01]  /*c630*/  FMUL.FTZ R22, R100, R130 ;  /* 0x0000008264167220 */ /* 0x000fe20000410000 */
[----:B------:R-:W-:Y:S01]  /*c640*/  LOP3.LUT R5, R5, 0xffff, RZ, 0xc0, !PT ;  /* 0x0000ffff05057812 */ /* 0x000fe200078ec0ff */
[----:B------:R-:W-:Y:S01]  /*c650*/  FFMA.FTZ R191, R35, UR4, -R16 ;  /* 0x0000000423bf7c23 */ /* 0x000fe20008010810 */
[----:B------:R-:W-:Y:S01]  /*c660*/  FSEL R4, R4, RZ, P0 ;  /* 0x000000ff04047208 */ /* 0x000fe20000000000 */
[----:B------:R-:W-:Y:S01]  /*c670*/  FMUL.FTZ R35, R100, R127 ;  /* 0x0000007f64237220 */ /* 0x000fe20000410000 */
[----:B------:R-:W-:Y:S01]  /*c680*/  ISETP.LE.U32.AND P5, PT, R5, UR12, PT ;  /* 0x0000000c05007c0c */ /* 0x000fe2000bfa3070 */
[----:B------:R1:W-:Y:S01]  /*c690*/  MUFU.EX2 R239, R18 ;  /* 0x0000001200ef7308 */ /* 0x0003e20000000800 */
[----:B------:R-:W-:Y:S01]  /*c6a0*/  SHF.R.U32.HI R5, RZ, 0x10, R6 ;  /* 0x00000010ff057819 */ /* 0x000fe20000011606 */
[----:B------:R-:W-:Y:S01]  /*c6b0*/  IMAD.MOV.U32 R36, RZ, RZ, R184 ;  /* 0x000000ffff247224 */ /* 0x000fe200078e00b8 */
[----:B------:R-:W-:Y:S01]  /*c6c0*/  SHF.R.U32.HI R6, RZ, 0x18, R6 ;  /* 0x00000018ff067819 */ /* 0x000fe20000011606 */
[----:B------:R-:W-:Y:S01]  /*c6d0*/  IMAD.MOV.U32 R37, RZ, RZ, R185 ;  /* 0x000000ffff257224 */ /* 0x000fe200078e00b9 */
[----:B------:R-:W-:Y:S01]  /*c6e0*/  LOP3.LUT R5, R5, 0xff, RZ, 0xc0, !PT ;  /* 0x000000ff05057812 */ /* 0x000fe200078ec0ff */
[--C-:B------:R-:W-:Y:S01]  /*c6f0*/  FFMA.FTZ R11, R11, UR4, -R4.reuse ;  /* 0x000000040b0b7c23 */ /* 0x100fe20008010804 */
[----:B------:R-:W-:Y:S01]  /*c700*/  ISETP.LE.U32.AND P3, PT, R6, UR12, PT ;  /* 0x0000000c06007c0c */ /* 0x000fe2000bf63070 */
[----:B------:R-:W-:Y:S01]  /*c710*/  FFMA.FTZ R185, R30, UR4, -R4 ;  /* 0x000000041eb97c23 */ /* 0x000fe20008010804 */
[----:B------:R-:W-:Y:S01]  /*c720*/  ISETP.LE.U32.AND P4, PT, R5, UR12, PT ;  /* 0x0000000c05007c0c */ /* 0x000fe2000bf83070 */
[----:B------:R-:W-:Y:S01]  /*c730*/  IMAD.MOV.U32 R30, RZ, RZ, R36 ;  /* 0x000000ffff1e7224 */ /* 0x000fe200078e0024 */
[----:B------:R-:W-:Y:S01]  /*c740*/  MUFU.EX2 R235, R11 ;  /* 0x0000000b00eb7308 */ /* 0x000fe20000000800 */
[--C-:B------:R-:W-:Y:S01]  /*c750*/  FFMA.FTZ R198, R42, UR4, -R4.reuse ;  /* 0x000000042ac67c23 */ /* 0x100fe20008010804 */
[--C-:B------:R-:W-:Y:S01]  /*c760*/  FFMA.FTZ R200, R43, UR4, -R4.reuse ;  /* 0x000000042bc87c23 */ /* 0x100fe20008010804 */
[--C-:B------:R-:W-:Y:S01]  /*c770*/  FFMA.FTZ R227, R58, UR4, -R4.reuse ;  /* 0x000000043ae37c23 */ /* 0x100fe20008010804 */
[----:B------:R-:W2:Y:S01]  /*c780*/  LDL.64 R42, [R1+0x20] ;  /* 0x00002000012a7983 */ /* 0x000ea20000100a00 */
[----:B------:R-:W-:Y:S01]  /*c790*/  FFMA.FTZ R228, R59, UR4, -R4 ;  /* 0x000000043be47c23 */ /* 0x000fe20008010804 */
[C---:B-1----:R-:W-:Y:S01]  /*c7a0*/  FMUL.FTZ R18, R100.reuse, R134 ;  /* 0x0000008664127220 */ /* 0x042fe20000410000 */
[--C-:B------:R-:W-:Y:S01]  /*c7b0*/  FFMA.FTZ R184, R23, UR4, -R16.reuse ;  /* 0x0000000417b87c23 */ /* 0x100fe20008010810 */
[----:B------:R-:W-:Y:S02]  /*c7c0*/  FMUL.FTZ R23, R100, R131 ;  /* 0x0000008364177220 */ /* 0x000fe40000410000 */
[----:B------:R-:W-:Y:S01]  /*c7d0*/  MUFU.EX2 R191, R191 ;  /* 0x000000bf00bf7308 */ /* 0x000fe20000000800 */
[--C-:B------:R-:W-:Y:S01]  /*c7e0*/  FFMA.FTZ R231, R54, UR4, -R16.reuse ;  /* 0x0000000436e77c23 */ /* 0x100fe20008010810 */
[C---:B------:R-:W-:Y:S01]  /*c7f0*/  FMUL.FTZ R54, R100.reuse, R114 ;  /* 0x0000007264367220 */ /* 0x040fe20000410000 */
[--C-:B------:R-:W-:Y:S01]  /*c800*/  FFMA.FTZ R232, R55, UR4, -R16.reuse ;  /* 0x0000000437e87c23 */ /* 0x100fe20008010810 */
[----:B------:R-:W-:Y:S01]  /*c810*/  FMUL.FTZ R55, R100, R115 ;  /* 0x0000007364377220 */ /* 0x000fe20000410000 */
[--C-:B------:R-:W-:Y:S01]  /*c820*/  FFMA.FTZ R244, R66, UR4, -R16.reuse ;  /* 0x0000000442f47c23 */ /* 0x100fe20008010810 */
[C---:B------:R-:W-:Y:S01]  /*c830*/  FMUL.FTZ R66, R100.reuse, R110 ;  /* 0x0000006e64427220 */ /* 0x040fe20000410000 */
[----:B------:R-:W-:Y:S01]  /*c840*/  FFMA.FTZ R245, R67, UR4, -R16 ;  /* 0x0000000443f57c23 */ /* 0x000fe20008010810 */
[----:B------:R-:W-:Y:S02]  /*c850*/  FMUL.FTZ R67, R100, R111 ;  /* 0x0000006f64437220 */ /* 0x000fe40000410000 */
[----:B------:R-:W1:Y:S01]  /*c860*/  MUFU.EX2 R211, R19 ;  /* 0x0000001300d37308 */ /* 0x000e620000000800 */
[----:B------:R-:W-:Y:S01]  /*c870*/  FMUL.FTZ R60, R2, R140 ;  /* 0x0000008c023c7220 */ /* 0x000fe20000410000 */
[--C-:B------:R-:W-:Y:S01]  /*c880*/  FFMA.FTZ R10, R10, UR4, -R4.reuse ;  /* 0x000000040a0a7c23 */ /* 0x100fe20008010804 */
[--C-:B------:R-:W-:Y:S01]  /*c890*/  FFMA.FTZ R14, R14, UR4, -R4.reuse ;  /* 0x000000040e0e7c23 */ /* 0x100fe20008010804 */
[--C-:B------:R-:W-:Y:S01]  /*c8a0*/  FFMA.FTZ R15, R15, UR4, -R4.reuse ;  /* 0x000000040f0f7c23 */ /* 0x100fe20008010804 */
[--C-:B------:R-:W-:Y:S01]  /*c8b0*/  FFMA.FTZ R176, R26, UR4, -R4.reuse ;  /* 0x000000041ab07c23 */ /* 0x100fe20008010804 */
[--C-:B------:R-:W-:Y:S01]  /*c8c0*/  FFMA.FTZ R177, R27, UR4, -R4.reuse ;  /* 0x000000041bb17c23 */ /* 0x100fe20008010804 */
[--C-:B------:R-:W-:Y:S03]  /*c8d0*/  FFMA.FTZ R217, R46, UR4, -R4.reuse ;  /* 0x000000042ed97c23 */ /* 0x100fe60008010804 */
[----:B------:R-:W4:Y:S01]  /*c8e0*/  MUFU.EX2 R0, R0 ;  /* 0x0000000000007308 */ /* 0x000f220000000800 */
[----:B------:R-:W-:Y:S01]  /*c8f0*/  FFMA.FTZ R218, R47, UR4, -R4 ;  /* 0x000000042fda7c23 */ /* 0x000fe20008010804 */
[C---:B------:R-:W-:Y:S01]  /*c900*/  FMUL.FTZ R36, R3.reuse, R120 ;  /* 0x0000007803247220 */ /* 0x040fe20000410000 */
[----:B------:R-:W-:Y:S01]  /*c910*/  FMUL.FTZ R48, R3, R116 ;  /* 0x0000007403307220 */ /* 0x000fe20000410000 */
[C---:B------:R-:W-:Y:S01]  /*c920*/  FMUL.FTZ R61, R2.reuse, R141 ;  /* 0x0000008d023d7220 */ /* 0x040fe20000410000 */
[C---:B------:R-:W-:Y:S01]  /*c930*/  FMUL.FTZ R40, R2.reuse, R152 ;  /* 0x0000009802287220 */ /* 0x040fe20000410000 */
[C---:B------:R-:W-:Y:S01]  /*c940*/  FMUL.FTZ R41, R2.reuse, R153 ;  /* 0x0000009902297220 */ /* 0x040fe20000410000 */
[----:B------:R-:W-:Y:S03]  /*c950*/  FMUL.FTZ R44, R2, R148 ;  /* 0x00000094022c7220 */ /* 0x000fe60000410000 */
[----:B------:R5:W-:Y:S01]  /*c960*/  MUFU.EX2 R120, R15 ;  /* 0x0000000f00787308 */ /* 0x000be20000000800 */
[----:B-1----:R-:W-:Y:S01]  /*c970*/  F2FP.F16.F32.PACK_AB R116, R211, R239 ;  /* 0x000000efd374723e */ /* 0x002fe200000000ff */
[----:B------:R-:W-:Y:S01]  /*c980*/  FMUL.FTZ R19, R100, R135 ;  /* 0x0000008764137220 */ /* 0x000fe20000410000 */
[C---:B------:R-:W-:Y:S01]  /*c990*/  FMUL.FTZ R45, R2.reuse, R149 ;  /* 0x00000095022d7220 */ /* 0x040fe20000410000 */
[C---:B------:R-:W-:Y:S01]  /*c9a0*/  FMUL.FTZ R56, R2.reuse, R144 ;  /* 0x0000009002387220 */ /* 0x040fe20000410000 */
[C---:B------:R-:W-:Y:S01]  /*c9b0*/  FMUL.FTZ R72, R2.reuse, R72 ;  /* 0x0000004802487220 */ /* 0x040fe20000410000 */
[C---:B------:R-:W-:Y:S01]  /*c9c0*/  FMUL.FTZ R73, R2.reuse, R73 ;  /* 0x0000004902497220 */ /* 0x040fe20000410000 */
[----:B------:R-:W-:Y:S03]  /*c9d0*/  FMUL.FTZ R76, R2, R76 ;  /* 0x0000004c024c7220 */ /* 0x000fe60000410000 */
[----:B------:R-:W-:Y:S01]  /*c9e0*/  MUFU.EX2 R177, R177 ;  /* 0x000000b100b17308 */ /* 0x000fe20000000800 */
[C---:B----4-:R-:W-:Y:S01]  /*c9f0*/  FMUL.FTZ R74, R0.reuse, R74 ;  /* 0x0000004a004a7220 */ /* 0x050fe20000410000 */
[C---:B------:R-:W-:Y:S01]  /*ca00*/  FMUL.FTZ R75, R0.reuse, R75 ;  /* 0x0000004b004b7220 */ /* 0x040fe20000410000 */
[C---:B------:R-:W-:Y:S01]  /*ca10*/  FMUL.FTZ R78, R0.reuse, R78 ;  /* 0x0000004e004e7220 */ /* 0x040fe20000410000 */
[C---:B------:R-:W-:Y:S01]  /*ca20*/  FMUL.FTZ R79, R0.reuse, R79 ;  /* 0x0000004f004f7220 */ /* 0x040fe20000410000 */
[C---:B------:R-:W-:Y:S01]  /*ca30*/  FMUL.FTZ R90, R0.reuse, R90 ;  /* 0x0000005a005a7220 */ /* 0x040fe20000410000 */
[C---:B------:R-:W-:Y:S01]  /*ca40*/  FMUL.FTZ R91, R0.reuse, R91 ;  /* 0x0000005b005b7220 */ /* 0x040fe20000410000 */
[C---:B------:R-:W-:Y:S03]  /*ca50*/  FMUL.FTZ R94, R0.reuse, R94 ;  /* 0x0000005e005e7220 */ /* 0x040fe60000410000 */
[----:B------:R1:W-:Y:S01]  /*ca60*/  MUFU.EX2 R210, R13 ;  /* 0x0000000d00d27308 */ /* 0x0003e20000000800 */
[C---:B-----5:R-:W-:Y:S01]  /*ca70*/  FMUL.FTZ R15, R0.reuse, R167 ;  /* 0x000000a7000f7220 */ /* 0x060fe20000410000 */
[----:B------:R-:W-:Y:S01]  /*ca80*/  FMUL.FTZ R95, R0, R95 ;  /* 0x0000005f005f7220 */ /* 0x000fe20000410000 */
[C---:B------:R-:W-:Y:S01]  /*ca90*/  FMUL.FTZ R77, R2.reuse, R77 ;  /* 0x0000004d024d7220 */ /* 0x040fe20000410000 */
[C---:B------:R-:W-:Y:S01]  /*caa0*/  FMUL.FTZ R88, R2.reuse, R88 ;  /* 0x0000005802587220 */ /* 0x040fe20000410000 */
[C---:B------:R-:W-:Y:S01]  /*cab0*/  FMUL.FTZ R89, R2.reuse, R89 ;  /* 0x0000005902597220 */ /* 0x040fe20000410000 */
[C---:B------:R-:W-:Y:S01]  /*cac0*/  FMUL.FTZ R92, R2.reuse, R92 ;  /* 0x0000005c025c7220 */ /* 0x040fe20000410000 */
[----:B------:R-:W-:Y:S03]  /*cad0*/  FMUL.FTZ R93, R2, R93 ;  /* 0x0000005d025d7220 */ /* 0x000fe60000410000 */
[----:B------:R-:W-:Y:S01]  /*cae0*/  MUFU.EX2 R184, R184 ;  /* 0x000000b800b87308 */ /* 0x000fe20000000800 */
[--C-:B------:R-:W-:Y:S01]  /*caf0*/  FFMA.FTZ R233, R52, UR4, -R105.reuse ;  /* 0x0000000434e97c23 */ /* 0x100fe20008010869 */
[----:B------:R-:W-:Y:S01]  /*cb00*/  FMUL.FTZ R52, R3, R112 ;  /* 0x0000007003347220 */ /* 0x000fe20000410000 */
[----:B------:R-:W-:Y:S01]  /*cb10*/  FFMA.FTZ R179, R21, UR4, -R105 ;  /* 0x0000000415b37c23 */ /* 0x000fe20008010869 */
[----:B------:R-:W-:Y:S02]  /*cb20*/  IMAD.MOV.U32 R21, RZ, RZ, R189 ;  /* 0x000000ffff157224 */ /* 0x000fe400078e00bd */
[----:B------:R-:W-:Y:S01]  /*cb30*/  FFMA.FTZ R189, R34, UR4, -R16 ;  /* 0x0000000422bd7c23 */ /* 0x000fe20008010810 */
[----:B------:R-:W-:Y:S01]  /*cb40*/  FMUL.FTZ R34, R100, R126 ;  /* 0x0000007e64227220 */ /* 0x000fe20000410000 */
[----:B------:R-:W-:Y:S01]  /*cb50*/  FMUL.FTZ R16, R3, R132 ;  /* 0x0000008403107220 */ /* 0x000fe20000410000 */
[----:B------:R-:W-:Y:S01]  /*cb60*/  IMAD.MOV.U32 R132, RZ, RZ, R30 ;  /* 0x000000ffff847224 */ /* 0x000fe200078e001e */
[----:B------:R-:W-:Y:S01]  /*cb70*/  MUFU.EX2 R144, R189 ;  /* 0x000000bd00907308 */ /* 0x000fe20000000800 */
[----:B-1----:R-:W-:Y:S01]  /*cb80*/  FMUL.FTZ R13, R2, R165 ;  /* 0x000000a5020d7220 */ /* 0x002fe20000410000 */
[--C-:B------:R-:W-:Y:S01]  /*cb90*/  FFMA.FTZ R236, R53, UR4, -R105.reuse ;  /* 0x0000000435ec7c23 */ /* 0x100fe20008010869 */
[C---:B------:R-:W-:Y:S01]  /*cba0*/  FMUL.FTZ R53, R3.reuse, R113 ;  /* 0x0000007103357220 */ /* 0x040fe20000410000 */
[--C-:B------:R-:W-:Y:S01]  /*cbb0*/  FFMA.FTZ R246, R64, UR4, -R105.reuse ;  /* 0x0000000440f67c23 */ /* 0x100fe20008010869 */
[----:B------:R-:W-:Y:S01]  /*cbc0*/  FMUL.FTZ R64, R3, R108 ;  /* 0x0000006c03407220 */ /* 0x000fe20000410000 */
[--C-:B------:R-:W-:Y:S01]  /*cbd0*/  FFMA.FTZ R17, R17, UR4, -R105.reuse ;  /* 0x0000000411117c23 */ /* 0x100fe20008010869 */
[--C-:B------:R-:W-:Y:S01]  /*cbe0*/  FFMA.FTZ R226, R49, UR4, -R105.reuse ;  /* 0x0000000431e27c23 */ /* 0x100fe20008010869 */
[----:B------:R-:W-:Y:S02]  /*cbf0*/  FMUL.FTZ R49, R3, R117 ;  /* 0x0000007503317220 */ /* 0x000fe40000410000 */
[----:B------:R-:W-:Y:S01]  /*cc00*/  MUFU.EX2 R152, R185 ;  /* 0x000000b900987308 */ /* 0x000fe20000000800 */
[----:B------:R-:W-:Y:S01]  /*cc10*/  FFMA.FTZ R247, R65, UR4, -R105 ;  /* 0x0000000441f77c23 */ /* 0x000fe20008010869 */
[C---:B------:R-:W-:Y:S01]  /*cc20*/  FMUL.FTZ R65, R3.reuse, R109 ;  /* 0x0000006d03417220 */ /* 0x040fe20000410000 */
[----:B------:R-:W-:Y:S02]  /*cc30*/  IMAD.MOV.U32 R25, RZ, RZ, R33 ;  /* 0x000000ffff197224 */ /* 0x000fe400078e0021 */
[C---:B------:R-:W-:Y:S01]  /*cc40*/  FMUL.FTZ R33, R3.reuse, R125 ;  /* 0x0000007d03217220 */ /* 0x040fe20000410000 */
[----:B------:R-:W-:Y:S02]  /*cc50*/  IMAD.MOV.U32 R28, RZ, RZ, R20 ;  /* 0x000000ffff1c7224 */ /* 0x000fe400078e0014 */
[C---:B------:R-:W-:Y:S01]  /*cc60*/  FMUL.FTZ R20, R3.reuse, R128 ;  /* 0x0000008003147220 */ /* 0x040fe20000410000 */
[----:B------:R-:W-:Y:S01]  /*cc70*/  IMAD.MOV.U32 R29, RZ, RZ, R21 ;  /* 0x000000ffff1d7224 */ /* 0x000fe200078e0015 */
[----:B------:R1:W-:Y:S01]  /*cc80*/  MUFU.EX2 R215, R17 ;  /* 0x0000001100d77308 */ /* 0x0003e20000000800 */
[----:B------:R-:W-:Y:S01]  /*cc90*/  FMUL.FTZ R21, R3, R129 ;  /* 0x0000008103157220 */ /* 0x000fe20000410000 */
[----:B------:R-:W-:Y:S02]  /*cca0*/  IMAD.MOV.U32 R26, RZ, RZ, R28 ;  /* 0x000000ffff1a7224 */ /* 0x000fe400078e001c */
[C---:B------:R-:W-:Y:S01]  /*ccb0*/  FMUL.FTZ R28, R2.reuse, R156 ;  /* 0x0000009c021c7220 */ /* 0x040fe20000410000 */
[----:B------:R-:W-:Y:S02]  /*ccc0*/  IMAD.MOV.U32 R27, RZ, RZ, R29 ;  /* 0x000000ffff1b7224 */ /* 0x000fe400078e001d */
[C---:B------:R-:W-:Y:S01]  /*ccd0*/  FMUL.FTZ R29, R2.reuse, R157 ;  /* 0x0000009d021d7220 */ /* 0x040fe20000410000 */
[----:B------:R-:W-:Y:S02]  /*cce0*/  IMAD.MOV.U32 R47, RZ, RZ, R25 ;  /* 0x000000ffff2f7224 */ /* 0x000fe400078e0019 */
[----:B------:R-:W-:Y:S01]  /*ccf0*/  FMUL.FTZ R25, R2, R161 ;  /* 0x000000a102197220 */ /* 0x000fe20000410000 */
[----:B------:R-:W-:Y:S01]  /*cd00*/  MUFU.EX2 R153, R204 ;  /* 0x000000cc00997308 */ /* 0x000fe20000000800 */
[----:B------:R-:W-:Y:S01]  /*cd10*/  FFMA.FTZ R199, R32, UR4, -R105 ;  /* 0x0000000420c77c23 */ /* 0x000fe20008010869 */
[----:B------:R-:W-:Y:S02]  /*cd20*/  IMAD.MOV.U32 R32, RZ, RZ, R186 ;  /* 0x000000ffff207224 */ /* 0x000fe400078e00ba */
[----:B------:R-:W-:Y:S01]  /*cd30*/  FFMA.FTZ R186, R31, UR4, -R4 ;  /* 0x000000041fba7c23 */ /* 0x000fe20008010804 */
[----:B------:R-:W-:Y:S02]  /*cd40*/  IMAD.MOV.U32 R31, RZ, RZ, R37 ;  /* 0x000000ffff1f7224 */ /* 0x000fe400078e0025 */
[C---:B------:R-:W-:Y:S01]  /*cd50*/  FMUL.FTZ R37, R3.reuse, R121 ;  /* 0x0000007903257220 */ /* 0x040fe20000410000 */
[----:B------:R-:W-:Y:S02]  /*cd60*/  IMAD.MOV.U32 R24, RZ, RZ, R32 ;  /* 0x000000ffff187224 */ /* 0x000fe400078e0020 */
[C---:B------:R-:W-:Y:S01]  /*cd70*/  FMUL.FTZ R32, R3.reuse, R124 ;  /* 0x0000007c03207220 */ /* 0x040fe20000410000 */
[----:B------:R4:W-:Y:S01]  /*cd80*/  MUFU.EX2 R242, R172 ;  /* 0x000000ac00f27308 */ /* 0x0009e20000000800 */
[----:B-1----:R-:W-:Y:S01]  /*cd90*/  FMUL.FTZ R17, R3, R133 ;  /* 0x0000008503117220 */ /* 0x002fe20000410000 */
[----:B------:R-:W-:Y:S02]  /*cda0*/  IMAD.MOV.U32 R133, RZ, RZ, R31 ;  /* 0x000000ffff857224 */ /* 0x000fe400078e001f */
[----:B------:R-:W-:Y:S01]  /*cdb0*/  FMUL.FTZ R31, R0, R159 ;  /* 0x0000009f001f7220 */ /* 0x000fe20000410000 */
[----:B------:R-:W-:Y:S02]  /*cdc0*/  IMAD.MOV.U32 R46, RZ, RZ, R24 ;  /* 0x000000ffff2e7224 */ /* 0x000fe400078e0018 */
[----:B------:R-:W-:Y:S01]  /*cdd0*/  FMUL.FTZ R24, R2, R160 ;  /* 0x000000a002187220 */ /* 0x000fe20000410000 */
[----:B------:R-:W-:Y:S02]  /*cde0*/  IMAD.MOV.U32 R131, RZ, RZ, R47 ;  /* 0x000000ffff837224 */ /* 0x000fe400078e002f */
[C---:B------:R-:W-:Y:S01]  /*cdf0*/  FMUL.FTZ R47, R0.reuse, R151 ;  /* 0x00000097002f7220 */ /* 0x040fe20000410000 */
[----:B------:R-:W-:Y:S01]  /*ce00*/  MUFU.EX2 R186, R186 ;  /* 0x000000ba00ba7308 */ /* 0x000fe20000000800 */
[----:B------:R-:W-:Y:S02]  /*ce10*/  IMAD.MOV.U32 R130, RZ, RZ, R46 ;  /* 0x000000ffff827224 */ /* 0x000fe400078e002e */
[C---:B------:R-:W-:Y:S07]  /*ce20*/  FMUL.FTZ R46, R0.reuse, R150 ;  /* 0x00000096002e7220 */ /* 0x040fee0000410000 */
[----:B------:R-:W1:Y:S01]  /*ce30*/  MUFU.EX2 R234, R173 ;  /* 0x000000ad00ea7308 */ /* 0x000e620000000800 */
[--C-:B----4-:R-:W-:Y:S01]  /*ce40*/  FFMA.FTZ R172, R63, UR4, -R4.reuse ;  /* 0x000000043fac7c23 */ /* 0x110fe20008010804 */
[----:B------:R-:W-:Y:S08]  /*ce50*/  FMUL.FTZ R63, R0, R143 ;  /* 0x0000008f003f7220 */ /* 0x000ff00000410000 */
[----:B------:R-:W4:Y:S10]  /*ce60*/  MUFU.EX2 R249, R8 ;  /* 0x0000000800f97308 */ /* 0x000f340000000800 */
[----:B------:R-:W-:Y:S01]  /*ce70*/  MUFU.EX2 R238, R9 ;  /* 0x0000000900ee7308 */ /* 0x000fe20000000800 */
[----:B-1----:R-:W-:Y:S01]  /*ce80*/  F2FP.F16.F32.PACK_AB R114, R215, R234 ;  /* 0x000000ead772723e */ /* 0x002fe200000000ff */
[----:B------:R-:W-:Y:S01]  /*ce90*/  FFMA.FTZ R173, R62, UR4, -R4 ;  /* 0x000000043ead7c23 */ /* 0x000fe20008010804 */
[----:B------:R-:W-:Y:S01]  /*cea0*/  FMUL.FTZ R4, R3, R136 ;  /* 0x0000008803047220 */ /* 0x000fe20000410000 */
[----:B------:R-:W-:Y:S06]  /*ceb0*/  FMUL.FTZ R62, R0, R142 ;  /* 0x0000008e003e7220 */ /* 0x000fec0000410000 */
[----:B------:R1:W-:Y:S10]  /*cec0*/  MUFU.EX2 R237, R12 ;  /* 0x0000000c00ed7308 */ /* 0x0003f40000000800 */
[----:B------:R5:W4:Y:S10]  /*ced0*/  MUFU.EX2 R248, R10 ;  /* 0x0000000a00f87308 */ /* 0x000b340000000800 */
[----:B------:R-:W-:Y:S01]  /*cee0*/  MUFU.EX2 R117, R107 ;  /* 0x0000006b00757308 */ /* 0x000fe20000000800 */
[----:B-1----:R-:W-:Y:S09]  /*cef0*/  FMUL.FTZ R12, R2, R164 ;  /* 0x000000a4020c7220 */ /* 0x002ff20000410000 */
[----:B------:R-:W-:Y:S10]  /*cf00*/  MUFU.EX2 R178, R178 ;  /* 0x000000b200b27308 */ /* 0x000ff40000000800 */
[----:B------:R-:W-:Y:S10]  /*cf10*/  MUFU.EX2 R179, R179 ;  /* 0x000000b300b37308 */ /* 0x000ff40000000800 */
[----:B------:R-:W-:Y:S10]  /*cf20*/  MUFU.EX2 R121, R199 ;  /* 0x000000c700797308 */ /* 0x000ff40000000800 */
[----:B------:R-:W-:Y:S10]  /*cf30*/  MUFU.EX2 R201, R201 ;  /* 0x000000c900c97308 */ /* 0x000ff40000000800 */
[----:B------:R-:W-:Y:S01]  /*cf40*/  MUFU.EX2 R199, R229 ;  /* 0x000000e500c77308 */ /* 0x000fe20000000800 */
[----:B---3--:R-:W-:Y:S01]  /*cf50*/  LOP3.LUT R5, R51, UR26, R30, 0x96, !PT ;  /* 0x0000001a33057c12 */ /* 0x008fe2000f8e961e */
[----:B------:R-:W-:Y:S02]  /*cf60*/  IMAD.MOV.U32 R122, RZ, RZ, R50 ;  /* 0x000000ffff7a7224 */ /* 0x000fe400078e0032 */
[C---:B------:R-:W-:Y:S01]  /*cf70*/  FMUL.FTZ R50, R100.reuse, R118 ;  /* 0x0000007664327220 */ /* 0x040fe20000410000 */
[----:B------:R-:W-:Y:S02]  /*cf80*/  IMAD.MOV.U32 R123, RZ, RZ, R51 ;  /* 0x000000ffff7b7224 */ /* 0x000fe400078e0033 */
[----:B------:R-:W-:Y:S01]  /*cf90*/  FMUL.FTZ R51, R100, R119 ;  /* 0x0000007764337220 */ /* 0x000fe20000410000 */
[----:B------:R-:W-:Y:S04]  /*cfa0*/  IMAD.WIDE.U32 R6, R5, -0x326172a9, RZ ;  /* 0xcd9e8d5705067825 */ /* 0x000fe800078e00ff */
[----:B------:R-:W-:Y:S01]  /*cfb0*/  FMUL.FTZ R5, R3, R137 ;  /* 0x0000008903057220 */ /* 0x000fe20000410000 */
[----:B------:R-:W-:Y:S01]  /*cfc0*/  MUFU.EX2 R118, R176 ;  /* 0x000000b000767308 */ /* 0x000fe20000000800 */
[----:B------:R-:W-:Y:S01]  /*cfd0*/  FMUL.FTZ R30, R0, R158 ;  /* 0x0000009e001e7220 */ /* 0x000fe20000410000 */
[----:B------:R-:W-:Y:S01]  /*cfe0*/  IMAD.MOV.U32 R58, RZ, RZ, R6 ;  /* 0x000000ffff3a7224 */ /* 0x000fe200078e0006 */
[----:B------:R-:W-:Y:S01]  /*cff0*/  UIADD3 UR26, UR25, 0x646e171e, URZ ;  /* 0x646e171e191a7890 */ /* 0x000fe2000fffe03f */
[----:B------:R-:W3:Y:S01]  /*d000*/  LDL.LU R6, [R1+0x138] ;  /* 0x0001380001067983 */ /* 0x000ee20000300800 */
[----:B------:R-:W-:Y:S02]  /*d010*/  IMAD.MOV.U32 R59, RZ, RZ, R7 ;  /* 0x000000ffff3b7224 */ /* 0x000fe400078e0007 */
[----:B------:R-:W-:Y:S01]  /*d020*/  FMUL.FTZ R7, R100, R139 ;  /* 0x0000008b64077220 */ /* 0x000fe20000410000 */
[----:B------:R-:W-:Y:S01]  /*d030*/  IMAD.MOV.U32 R140, RZ, RZ, R58 ;  /* 0x000000ffff8c7224 */ /* 0x000fe200078e003a */
[----:B------:R-:W4:Y:S01]  /*d040*/  LDL.LU R11, [R1+0x12c] ;  /* 0x00012c00010b7983 */ /* 0x000f220000300800 */
[C---:B------:R-:W-:Y:S01]  /*d050*/  FMUL.FTZ R58, R0.reuse, R146 ;  /* 0x00000092003a7220 */ /* 0x040fe20000410000 */
[----:B-----5:R-:W-:Y:S01]  /*d060*/  LOP3.LUT R10, R59, UR22, R196, 0x96, !PT ;  /* 0x000000163b0a7c12 */ /* 0x020fe2000f8e96c4 */
[----:B------:R-:W-:Y:S01]  /*d070*/  IMAD.MOV.U32 R164, RZ, RZ, R122 ;  /* 0x000000ffffa47224 */ /* 0x000fe200078e007a */
[----:B------:R1:W5:Y:S01]  /*d080*/  MUFU.EX2 R196, R14 ;  /* 0x0000000e00c47308 */ /* 0x0003620000000800 */
[----:B------:R-:W-:Y:S02]  /*d090*/  IMAD.MOV.U32 R165, RZ, RZ, R123 ;  /* 0x000000ffffa57224 */ /* 0x000fe400078e007b */
[----:B------:R-:W5:Y:S01]  /*d0a0*/  LDC R123, c[0x0][0x2d8] ;  /* 0x0000b600ff7b7b82 */ /* 0x000f620000000800 */
[----:B------:R-:W-:Y:S02]  /*d0b0*/  IMAD.MOV.U32 R139, RZ, RZ, R27 ;  /* 0x000000ffff8b7224 */ /* 0x000fe400078e001b */
[----:B------:R-:W-:Y:S01]  /*d0c0*/  FMUL.FTZ R27, R0, R163 ;  /* 0x000000a3001b7220 */ /* 0x000fe20000410000 */
[----:B------:R-:W-:Y:S04]  /*d0d0*/  IMAD.WIDE.U32 R110, R10, -0x2daee0ad, RZ ;  /* 0xd2511f530a6e7825 */ /* 0x000fe800078e00ff */
[C---:B------:R-:W-:Y:S01]  /*d0e0*/  FMUL.FTZ R10, R0.reuse, R170 ;  /* 0x000000aa000a7220 */ /* 0x040fe20000410000 */
[----:B------:R-:W-:Y:S02]  /*d0f0*/  IMAD.MOV.U32 R161, RZ, RZ, R139 ;  /* 0x000000ffffa17224 */ /* 0x000fe400078e008b */
[----:B------:R-:W-:Y:S02]  /*d100*/  IMAD.MOV.U32 R141, RZ, RZ, R59 ;  /* 0x000000ffff8d7224 */ /* 0x000fe400078e003b */
[C---:B------:R-:W-:Y:S02]  /*d110*/  FMUL.FTZ R59, R0.reuse, R147 ;  /* 0x00000093003b7220 */ /* 0x040fe40000410000 */
[----:B------:R-:W-:Y:S01]  /*d120*/  MUFU.EX2 R147, R217 ;  /* 0x000000d900937308 */ /* 0x000fe20000000800 */
[----:B-1----:R-:W-:Y:S01]  /*d130*/  FMUL.FTZ R14, R0, R166 ;  /* 0x000000a6000e7220 */ /* 0x002fe20000410000 */
[----:B--2---:R-:W-:Y:S08]  /*d140*/  LOP3.LUT R8, R197, UR23, R42, 0x96, !PT ;  /* 0x00000017c5087c12 */ /* 0x004ff0000f8e962a */
[----:B------:R-:W-:Y:S01]  /*d150*/  MUFU.EX2 R197, R227 ;  /* 0x000000e300c57308 */ /* 0x000fe20000000800 */
[----:B------:R-:W-:Y:S05]  /*d160*/  IMAD.WIDE.U32 R8, R8, -0x2daee0ad, RZ ;  /* 0xd2511f5308087825 */ /* 0x000fea00078e00ff */
[----:B------:R-:W-:Y:S01]  /*d170*/  LOP3.LUT R108, R9, UR8, R122, 0x96, !PT ;  /* 0x00000008096c7c12 */ /* 0x000fe2000f8e967a */
[----:B------:R-:W-:Y:S01]  /*d180*/  FMUL.FTZ R9, R2, R169 ;  /* 0x000000a902097220 */ /* 0x000fe20000410000 */
[----:B------:R-:W-:Y:S02]  /*d190*/  IMAD.MOV.U32 R169, RZ, RZ, R43 ;  /* 0x000000ffffa97224 */ /* 0x000fe400078e002b */
[----:B------:R-:W-:Y:S01]  /*d1a0*/  FMUL.FTZ R43, R0, R155 ;  /* 0x0000009b002b7220 */ /* 0x000fe20000410000 */
[----:B------:R-:W-:Y:S04]  /*d1b0*/  IMAD.WIDE.U32 R108, R108, -0x326172a9, RZ ;  /* 0xcd9e8d576c6c7825 */ /* 0x000fe800078e00ff */
[----:B------:R-:W-:Y:S01]  /*d1c0*/  IMAD.MOV.U32 R155, RZ, RZ, R169 ;  /* 0x000000ffff9b7224 */ /* 0x000fe200078e00a9 */
[----:B------:R-:W-:Y:S05]  /*d1d0*/  LOP3.LUT R106, R109, UR19, R140, 0x96, !PT ;  /* 0x000000136d6a7c12 */ /* 0x000fea000f8e968c */
[----:B------:R-:W-:Y:S04]  /*d1e0*/  IMAD.WIDE.U32 R106, R106, -0x2daee0ad, RZ ;  /* 0xd2511f536a6a7825 */ /* 0x000fe800078e00ff */
[----:B---3--:R-:W-:Y:S01]  /*d1f0*/  FFMA.FTZ R113, R3, R6, R250 ;  /* 0x0000000603717223 */ /* 0x008fe200000100fa */
[----:B------:R-:W-:Y:S01]  /*d200*/  LOP3.LUT R3, R111, UR18, R8, 0x96, !PT ;  /* 0x000000126f037c12 */ /* 0x000fe2000f8e9608 */
[----:B------:R-:W-:Y:S01]  /*d210*/  FMUL.FTZ R6, R100, R138 ;  /* 0x0000008a64067220 */ /* 0x000fe20000410000 */
[----:B------:R-:W-:Y:S01]  /*d220*/  FMUL.FTZ R8, R2, R168 ;  /* 0x000000a802087220 */ /* 0x000fe20000410000 */
[----:B----4-:R-:W-:Y:S01]  /*d230*/  FFMA.FTZ R112, R100, R11, R251 ;  /* 0x0000000b64707223 */ /* 0x010fe200000100fb */
[----:B------:R-:W-:Y:S01]  /*d240*/  IMAD.MOV.U32 R168, RZ, RZ, R42 ;  /* 0x000000ffffa87224 */ /* 0x000fe200078e002a */
[----:B------:R-:W2:Y:S01]  /*d250*/  LDL.LU R11, [R1+0x134] ;  /* 0x00013400010b7983 */ /* 0x000ea20000300800 */
[----:B------:R-:W-:Y:S02]  /*d260*/  IMAD.MOV.U32 R138, RZ, RZ, R26 ;  /* 0x000000ffff8a7224 */ /* 0x000fe400078e001a */
[C---:B------:R-:W-:Y:S01]  /*d270*/  FMUL.FTZ R26, R0.reuse, R162 ;  /* 0x000000a2001a7220 */ /* 0x040fe20000410000 */
[----:B------:R-:W-:Y:S01]  /*d280*/  FMUL.FTZ R42, R0, R154 ;  /* 0x0000009a002a7220 */ /* 0x000fe20000410000 */
[----:B------:R-:W3:Y:S01]  /*d290*/  LDL.LU R100, [R1+0x130] ;  /* 0x0001300001647983 */ /* 0x000ee20000300800 */
[----:B------:R-:W-:Y:S02]  /*d2a0*/  IMAD.MOV.U32 R154, RZ, RZ, R168 ;  /* 0x000000ffff9a7224 */ /* 0x000fe400078e00a8 */
[----:B------:R-:W-:Y:S01]  /*d2b0*/  FADD.FTZ R111, R240, R112 ;  /* 0x00000070f06f7221 */ /* 0x000fe20000010000 */
[----:B------:R-:W-:Y:S01]  /*d2c0*/  IMAD.MOV.U32 R160, RZ, RZ, R138 ;  /* 0x000000ffffa07224 */ /* 0x000fe200078e008a */
[----:B------:R4:W5:Y:S04]  /*d2d0*/  LDL.S16 R146, [R1+0x70] ;  /* 0x0000700001927983 */ /* 0x0009680000100600 */
[----:B------:R4:W4:Y:S04]  /*d2e0*/  LDL.S16 R145, [R1+0x6c] ;  /* 0x00006c0001917983 */ /* 0x0009280000100600 */
[----:B------:R1:W4:Y:S04]  /*d2f0*/  LDL.S16 R136, [R1+0x68] ;  /* 0x0000680001887983 */ /* 0x0003280000100600 */
[----:B------:R1:W4:Y:S04]  /*d300*/  LDL.S16 R126, [R1+0x64] ;  /* 0x00006400017e7983 */ /* 0x0003280000100600 */
[----:B------:R1:W4:Y:S01]  /*d310*/  LDL.S16 R122, [R1+0x5c] ;  /* 0x00005c00017a7983 */ /* 0x0003220000100600 */
[----:B--2---:R-:W-:Y:S01]  /*d320*/  FFMA.FTZ R105, R2, R11, R249 ;  /* 0x0000000b02697223 */ /* 0x004fe200000100f9 */
[C---:B------:R-:W-:Y:S01]  /*d330*/  FMUL.FTZ R11, R0.reuse, R171 ;  /* 0x000000ab000b7220 */ /* 0x040fe20000410000 */
[----:B------:R-:W-:Y:S04]  /*d340*/  IMAD.WIDE.U32 R2, R3, -0x326172a9, RZ ;  /* 0xcd9e8d5703027825 */ /* 0x000fe800078e00ff */
[----:B---3--:R-:W-:Y:S01]  /*d350*/  FFMA.FTZ R100, R0, R100, R248 ;  /* 0x0000006400647223 */ /* 0x008fe200000100f8 */
[----:B------:R-:W-:Y:S01]  /*d360*/  LOP3.LUT R0, R107, UR16, R110, 0x96, !PT ;  /* 0x000000106b007c12 */ /* 0x000fe2000f8e966e */
[C---:B------:R-:W-:Y:S01]  /*d370*/  FADD.FTZ R110, R242.reuse, R113 ;  /* 0x00000071f26e7221 */ /* 0x040fe20000010000 */
[----:B------:R-:W-:Y:S01]  /*d380*/  LOP3.LUT R108, R3, UR17, R108, 0x96, !PT ;  /* 0x00000011036c7c12 */ /* 0x000fe2000f8e966c */
[----:B------:R-:W-:Y:S01]  /*d390*/  FADD.FTZ R115, R235, R100 ;  /* 0x00000064eb737221 */ /* 0x000fe20000010000 */
[----:B------:R-:W-:Y:S01]  /*d3a0*/  F2FP.F16.F32.PACK_AB R3, R242, R250 ;  /* 0x000000faf203723e */ /* 0x000fe200000000ff */
[----:B------:R-:W-:Y:S01]  /*d3b0*/  IMAD.WIDE.U32 R168, R0, -0x326172a9, RZ ;  /* 0xcd9e8d5700a87825 */ /* 0x000fe200078e00ff */
[----:B------:R-:W-:Y:S03]  /*d3c0*/  F2FP.F16.F32.PACK_AB R107, R240, R251 ;  /* 0x000000fbf06b723e */ /* 0x000fe600000000ff */
[----:B------:R-:W-:Y:S01]  /*d3d0*/  FADD.FTZ R100, R239, R111 ;  /* 0x0000006fef647221 */ /* 0x000fe20000010000 */
[----:B------:R-:W-:Y:S01]  /*d3e0*/  IMAD.WIDE.U32 R170, R108, -0x2daee0ad, RZ ;  /* 0xd2511f536caa7825 */ /* 0x000fe200078e00ff */
[--C-:B------:R-:W-:Y:S02]  /*d3f0*/  LOP3.LUT R162, R169, UR9, R2.reuse, 0x96, !PT ;  /* 0x00000009a9a27c12 */ /* 0x100fe4000f8e9602 */
[----:B------:R-:W-:Y:S01]  /*d400*/  PRMT R2, R3, 0x7632, R2 ;  /* 0x0000763203027816 */ /* 0x000fe20000000002 */
[----:B-----5:R-:W-:Y:S01]  /*d410*/  @!P6 HADD2 R146, -R3.H0_H0, -RZ.H0_H0 ;  /* 0xa00000ff0392e230 */ /* 0x020fe20000000900 */
[----:B------:R-:W-:Y:S01]  /*d420*/  LOP3.LUT R138, R171, UR28, R106, 0x96, !PT ;  /* 0x0000001cab8a7c12 */ /* 0x000fe2000f8e966a */
[--C-:B------:R-:W-:Y:S01]  /*d430*/  FADD.FTZ R106, R238, R105.reuse ;  /* 0x00000069ee6a7221 */ /* 0x100fe20000010000 */
[----:B------:R-:W-:Y:S01]  /*d440*/  PRMT R105, R107, 0x7632, R105 ;  /* 0x000076326b697816 */ /* 0x000fe20000000069 */
[----:B----4-:R-:W-:Y:S01]  /*d450*/  @!P5 HADD2 R145, -R2.H0_H0, -RZ.H0_H0 ;  /* 0xa00000ff0291d230 */ /* 0x010fe20000000900 */
[----:B------:R-:W-:Y:S01]  /*d460*/  PRMT R134, R146, 0x7610, R134 ;  /* 0x0000761092867816 */ /* 0x000fe20000000086 */
[----:B------:R2:W-:Y:S01]  /*d470*/  @!P6 STL.S16 [R1+0x70], R146 ;  /* 0x000070920100e387 */ /* 0x0005e20000100600 */
[----:B------:R-:W-:Y:S01]  /*d480*/  F2FP.F16.F32.PACK_AB R108, R235, R248 ;  /* 0x000000f8eb6c723e */ /* 0x000fe200000000ff */
[----:B------:R-:W-:Y:S01]  /*d490*/  @!P4 HADD2 R136, -R107.H0_H0, -RZ.H0_H0 ;  /* 0xa00000ff6b88c230 */ /* 0x000fe20000000900 */
[----:B------:R-:W-:Y:S01]  /*d4a0*/  PRMT R124, R145, 0x7610, R124 ;  /* 0x00007610917c7816 */ /* 0x000fe2000000007c */
[----:B------:R-:W-:Y:S01]  /*d4b0*/  @!P5 STL.S16 [R1+0x6c], R145 ;  /* 0x00006c910100d387 */ /* 0x000fe20000100600 */
[----:B------:R-:W-:Y:S04]  /*d4c0*/  IMAD.WIDE.U32 R138, R138, -0x326172a9, RZ ;  /* 0xcd9e8d578a8a7825 */ /* 0x000fe800078e00ff */
[----:B------:R-:W-:Y:S01]  /*d4d0*/  @!P3 HADD2 R126, -R105.H0_H0, -RZ.H0_H0 ;  /* 0xa00000ff697eb230 */ /* 0x000fe20000000900 */
[----:B------:R-:W-:Y:S01]  /*d4e0*/  PRMT R129, R136, 0x7610, R129 ;  /* 0x0000761088817816 */ /* 0x000fe20000000081 */
[----:B------:R3:W-:Y:S01]  /*d4f0*/  @!P4 STL.S16 [R1+0x68], R136 ;  /* 0x000068880100c387 */ /* 0x0007e20000100600 */
[----:B------:R-:W-:Y:S01]  /*d500*/  LOP3.LUT R109, R139, UR27, R168, 0x96, !PT ;  /* 0x0000001b8b6d7c12 */ /* 0x000fe2000f8e96a8 */
[----:B------:R-:W-:Y:S01]  /*d510*/  FADD.FTZ R106, R237, R106 ;  /* 0x0000006aed6a7221 */ /* 0x000fe20000010000 */
[----:B------:R-:W-:Y:S01]  /*d520*/  PRMT R128, R126, 0x7610, R128 ;  /* 0x000076107e807816 */ /* 0x000fe20000000080 */
[----:B------:R4:W-:Y:S01]  /*d530*/  @!P3 STL.S16 [R1+0x64], R126 ;  /* 0x0000647e0100b387 */ /* 0x0009e20000100600 */
[----:B------:R-:W-:Y:S01]  /*d540*/  LOP3.LUT R0, R109, 0xff, RZ, 0xc0, !PT ;  /* 0x000000ff6d007812 */ /* 0x000fe200078ec0ff */
[----:B------:R-:W-:Y:S01]  /*d550*/  FADD.FTZ R111, R196, R115 ;  /* 0x00000073c46f7221 */ /* 0x000fe20000010000 */
[----:B------:R-:W-:Y:S01]  /*d560*/  FADD.FTZ R113, R210, R106 ;  /* 0x0000006ad2717221 */ /* 0x000fe20000010000 */
[----:B------:R-:W-:Y:S01]  /*d570*/  F2FP.F16.F32.PACK_AB R106, R120, R196 ;  /* 0x000000c4786a723e */ /* 0x000fe200000000ff */
[----:B------:R-:W-:Y:S01]  /*d580*/  FADD.FTZ R112, R211, R100 ;  /* 0x00000064d3707221 */ /* 0x000fe20000010000 */
[----:B------:R-:W-:Y:S01]  /*d590*/  ISETP.LE.U32.AND P2, PT, R0, UR12, PT ;  /* 0x0000000c00007c0c */ /* 0x000fe2000bf43070 */
[----:B------:R-:W-:Y:S01]  /*d5a0*/  FADD.FTZ R115, R120, R111 ;  /* 0x0000006f78737221 */ /* 0x000fe20000010000 */
[----:B------:R-:W-:Y:S01]  /*d5b0*/  F2FP.F16.F32.PACK_AB R0, R238, R249 ;  /* 0x000000f9ee00723e */ /* 0x000fe200000000ff */
[----:B------:R-:W-:Y:S01]  /*d5c0*/  FADD.FTZ R110, R234, R110 ;  /* 0x0000006eea6e7221 */ /* 0x000fe20000010000 */
[----:B------:R-:W-:Y:S01]  /*d5d0*/  F2FP.F16.F32.PACK_AB R100, R210, R237 ;  /* 0x000000edd264723e */ /* 0x000fe200000000ff */
[----:B------:R-:W-:Y:S01]  /*d5e0*/  IMAD.MOV.U32 R249, RZ, RZ, R131 ;  /* 0x000000fffff97224 */ /* 0x000fe200078e0083 */
[----:B------:R-:W-:Y:S01]  /*d5f0*/  PRMT R119, R0, 0x7632, R119 ;  /* 0x0000763200777816 */ /* 0x000fe20000000077 */
[----:B--2---:R-:W-:Y:S01]  /*d600*/  MUFU.EX2 R146, R187 ;  /* 0x000000bb00927308 */ /* 0x004fe20000000800 */
[----:B------:R-:W-:Y:S01]  /*d610*/  FADD.FTZ R110, R215, R110 ;  /* 0x0000006ed76e7221 */ /* 0x000fe20000010000 */
[----:B------:R-:W-:Y:S02]  /*d620*/  IMAD.MOV.U32 R250, RZ, RZ, R154 ;  /* 0x000000fffffa7224 */ /* 0x000fe400078e009a */
[----:B------:R-:W-:Y:S02]  /*d630*/  IMAD.MOV.U32 R248, RZ, RZ, R130 ;  /* 0x000000fffff87224 */ /* 0x000fe400078e0082 */
[----:B------:R-:W-:Y:S02]  /*d640*/  @!P2 HADD2 R122, -R0.H0_H0, -RZ.H0_H0 ;  /* 0xa00000ff007aa230 */ /* 0x000fe40000000900 */
[----:B------:R-:W-:Y:S02]  /*d650*/  IMAD.MOV.U32 R251, RZ, RZ, R155 ;  /* 0x000000fffffb7224 */ /* 0x000fe400078e009b */
[----:B---3--:R-:W-:Y:S01]  /*d660*/  MUFU.EX2 R136, R225 ;  /* 0x000000e100887308 */ /* 0x008fe20000000800 */
[----:B------:R-:W-:Y:S01]  /*d670*/  IMAD.MOV.U32 R234, RZ, RZ, R248 ;  /* 0x000000ffffea7224 */ /* 0x000fe200078e00f8 */
[----:B------:R-:W-:Y:S01]  /*d680*/  PRMT R127, R122, 0x7610, R127 ;  /* 0x000076107a7f7816 */ /* 0x000fe2000000007f */
[----:B------:R2:W-:Y:S01]  /*d690*/  @!P2 STL.S16 [R1+0x5c], R122 ;  /* 0x00005c7a0100a387 */ /* 0x0005e20000100600 */
[----:B----4-:R-:W-:Y:S01]  /*d6a0*/  PRMT R126, R3, 0x5410, R2 ;  /* 0x00005410037e7816 */ /* 0x010fe20000000002 */
[----:B------:R-:W-:Y:S01]  /*d6b0*/  IMAD.MOV.U32 R248, RZ, RZ, R250 ;  /* 0x000000fffff87224 */ /* 0x000fe200078e00fa */
[----:B------:R-:W-:Y:S01]  /*d6c0*/  @!P5 PRMT R2, R124, 0x5410, RZ ;  /* 0x000054107c02d816 */ /* 0x000fe200000000ff */
[----:B------:R1:W3:Y:S01]  /*d6d0*/  LDL.S16 R120, [R1+0x78] ;  /* 0x0000780001787983 */ /* 0x0002e20000100600 */
[----:B------:R-:W-:Y:S02]  /*d6e0*/  PRMT R124, R107, 0x5410, R105 ;  /* 0x000054106b7c7816 */ /* 0x000fe40000000069 */
[----:B------:R-:W-:Y:S01]  /*d6f0*/  MUFU.EX2 R131, R214 ;  /* 0x000000d600837308 */ /* 0x000fe20000000800 */
[----:B------:R-:W-:Y:S01]  /*d700*/  @!P3 PRMT R105, R128, 0x5410, RZ ;  /* 0x000054108069b816 */ /* 0x000fe200000000ff */
[----:B------:R-:W-:Y:S01]  /*d710*/  STG.E.U16 desc[UR20][R208.64+0x2], R2 ;  /* 0x00000202d0007986 */ /* 0x000fe2000c101514 */
[----:B------:R-:W-:Y:S01]  /*d720*/  PRMT R128, R0, 0x5410, R119 ;  /* 0x0000541000807816 */ /* 0x000fe20000000077 */
[----:B------:R-:W-:Y:S01]  /*d730*/  IMAD.MOV.U32 R250, RZ, RZ, R140 ;  /* 0x000000fffffa7224 */ /* 0x000fe200078e008c */
[----:B------:R-:W-:Y:S01]  /*d740*/  @!P2 PRMT R0, R127, 0x5410, RZ ;  /* 0x000054107f00a816 */ /* 0x000fe200000000ff */
[----:B------:R-:W-:Y:S01]  /*d750*/  IMAD.MOV.U32 R140, RZ, RZ, R160 ;  /* 0x000000ffff8c7224 */ /* 0x000fe200078e00a0 */
[----:B------:R-:W-:Y:S01]  /*d760*/  @!P6 PRMT R3, R134, 0x5410, RZ ;  /* 0x000054108603e816 */ /* 0x000fe200000000ff */
[----:B------:R1:W4:Y:S01]  /*d770*/  LDL.S16 R127, [R1+0x84] ;  /* 0x00008400017f7983 */ /* 0x0003220000100600 */
[----:B------:R-:W-:Y:S01]  /*d780*/  @!P4 PRMT R107, R129, 0x5410, RZ ;  /* 0x00005410816bc816 */ /* 0x000fe200000000ff */
[----:B------:R-:W-:Y:S01]  /*d790*/  MUFU.EX2 R154, R212 ;  /* 0x000000d4009a7308 */ /* 0x000fe20000000800 */
[----:B------:R-:W-:Y:S01]  /*d7a0*/  IMAD.MOV.U32 R160, RZ, RZ, R132 ;  /* 0x000000ffffa07224 */ /* 0x000fe200078e0084 */
[----:B------:R5:W-:Y:S01]  /*d7b0*/  STG.E.U16 desc[UR20][R208.64], R3 ;  /* 0x00000003d0007986 */ /* 0x000be2000c101514 */
[----:B------:R-:W-:Y:S02]  /*d7c0*/  IMAD.MOV.U32 R235, RZ, RZ, R249 ;  /* 0x000000ffffeb7224 */ /* 0x000fe400078e00f9 */
[----:B------:R-:W-:Y:S02]  /*d7d0*/  IMAD.MOV.U32 R249, RZ, RZ, R251 ;  /* 0x000000fffff97224 */ /* 0x000fe400078e00fb */
[----:B------:R-:W-:Y:S03]  /*d7e0*/  IMAD.MOV.U32 R251, RZ, RZ, R141 ;  /* 0x000000fffffb7224 */ /* 0x000fe600078e008d */
[----:B------:R-:W-:Y:S01]  /*d7f0*/  MUFU.EX2 R129, R213 ;  /* 0x000000d500817308 */ /* 0x000fe20000000800 */
[----:B--2---:R-:W-:Y:S02]  /*d800*/  IMAD.SHL.U32 R122, R123, 0x8, RZ ;  /* 0x000000087b7a7824 */ /* 0x004fe400078e00ff */
[----:B------:R-:W-:Y:S02]  /*d810*/  IMAD.MOV.U32 R141, RZ, RZ, R161 ;  /* 0x000000ffff8d7224 */ /* 0x000fe400078e00a1 */
[----:B------:R-:W-:Y:S01]  /*d820*/  IMAD.MOV.U32 R161, RZ, RZ, R133 ;  /* 0x000000ffffa17224 */ /* 0x000fe200078e0085 */
[C---:B------:R-:W-:Y:S01]  /*d830*/  LEA R210, P0, R122.reuse, R208, 0x1 ;  /* 0x000000d07ad27211 */ /* 0x040fe200078008ff */
[----:B------:R-:W-:Y:S03]  /*d840*/  IMAD.MOV.U32 R185, RZ, RZ, R141 ;  /* 0x000000ffffb97224 */ /* 0x000fe600078e008d */
[----:B------:R-:W-:Y:S01]  /*d850*/  MUFU.EX2 R133, R224 ;  /* 0x000000e000857308 */ /* 0x000fe20000000800 */
[----:B------:R-:W-:Y:S01]  /*d860*/  IMAD.MOV.U32 R239, RZ, RZ, R161 ;  /* 0x000000ffffef7224 */ /* 0x000fe200078e00a1 */
[----:B------:R-:W-:Y:S01]  /*d870*/  LEA.HI.X.SX32 R211, R122, R209, 0x1, P0 ;  /* 0x000000d17ad37211 */ /* 0x000fe200000f0eff */
[----:B------:R-:W-:Y:S02]  /*d880*/  IMAD.MOV.U32 R238, RZ, RZ, R160 ;  /* 0x000000ffffee7224 */ /* 0x000fe400078e00a0 */
[----:B------:R-:W-:Y:S02]  /*d890*/  IMAD.WIDE.U32 R160, R223, -0x2daee0ad, RZ ;  /* 0xd2511f53dfa07825 */ /* 0x000fe400078e00ff */
[----:B------:R2:W-:Y:S03]  /*d8a0*/  STG.E.U16 desc[UR20][R210.64], R107 ;  /* 0x0000006bd2007986 */ /* 0x0005e6000c101514 */
[----:B------:R-:W-:Y:S01]  /*d8b0*/  MUFU.EX2 R130, R200 ;  /* 0x000000c800827308 */ /* 0x000fe20000000800 */
[----:B------:R-:W-:Y:S01]  /*d8c0*/  IMAD.MOV.U32 R235, RZ, RZ, R249 ;  /* 0x000000ffffeb7224 */ /* 0x000fe200078e00f9 */
[----:B------:R1:W-:Y:S01]  /*d8d0*/  STG.E.U16 desc[UR20][R210.64+0x2], R105 ;  /* 0x00000269d2007986 */ /* 0x0003e2000c101514 */
[----:B------:R-:W-:Y:S02]  /*d8e0*/  IMAD.MOV.U32 R249, RZ, RZ, R165 ;  /* 0x000000fffff97224 */ /* 0x000fe400078e00a5 */
[----:B-----5:R-:W-:Y:S01]  /*d8f0*/  FADD.FTZ R3, R178, R110 ;  /* 0x0000006eb2037221 */ /* 0x020fe20000010000 */
[C---:B------:R-:W-:Y:S04]  /*d900*/  F2FP.F16.F32.PACK_AB R110, R179.reuse, R178 ;  /* 0x000000b2b36e723e */ /* 0x040fe800000000ff */
[----:B------:R-:W5:Y:S01]  /*d910*/  MUFU.EX2 R141, R221 ;  /* 0x000000dd008d7308 */ /* 0x000f620000000800 */
[----:B------:R-:W-:Y:S01]  /*d920*/  FADD.FTZ R111, R179, R3 ;  /* 0x00000003b36f7221 */ /* 0x000fe20000010000 */
[----:B------:R-:W-:Y:S05]  /*d930*/  IMAD.WIDE R2, R123, 0x70, R210 ;  /* 0x000000707b027825 */ /* 0x000fea00078e02d2 */
[----:B------:R1:W-:Y:S03]  /*d940*/  STG.E.U16 desc[UR20][R2.64], R0 ;  /* 0x0000000002007986 */ /* 0x0003e6000c101514 */
[----:B------:R-:W-:Y:S10]  /*d950*/  MUFU.EX2 R134, R202 ;  /* 0x000000ca00867308 */ /* 0x000ff40000000800 */
[----:B------:R-:W-:Y:S01]  /*d960*/  MUFU.EX2 R155, R198 ;  /* 0x000000c6009b7308 */ /* 0x000fe20000000800 */
[----:B-----5:R-:W-:Y:S02]  /*d970*/  F2FP.F16.F32.PACK_AB R156, R133, R141 ;  /* 0x0000008d859c723e */ /* 0x020fe400000000ff */
[----:B--2---:R-:W-:Y:S01]  /*d980*/  PRMT R107, R108, 0x7632, R107 ;  /* 0x000076326c6b7816 */ /* 0x004fe2000000006b */
[----:B-1----:R-:W-:Y:S06]  /*d990*/  IMAD R105, R123, 0x48, RZ ;  /* 0x000000487b697824 */ /* 0x002fec00078e02ff */
[----:B------:R-:W-:Y:S01]  /*d9a0*/  MUFU.EX2 R202, R233 ;  /* 0x000000e900ca7308 */ /* 0x000fe20000000800 */
[CC--:B------:R-:W-:Y:S04]  /*d9b0*/  LEA R212, P0, R105.reuse, R208.reuse, 0x1 ;  /* 0x000000d069d47211 */ /* 0x0c0fe800078008ff */
[-C--:B------:R-:W-:Y:S02]  /*d9c0*/  LEA.HI.X.SX32 R213, R105, R209.reuse, 0x1, P0 ;  /* 0x000000d169d57211 */ /* 0x080fe400000f0eff */
[----:B------:R-:W-:Y:S02]  /*d9d0*/  LOP3.LUT R0, R109, 0xffff, RZ, 0xc0, !PT ;  /* 0x0000ffff6d007812 */ /* 0x000fe400078ec0ff */
[----:B------:R-:W-:Y:S02]  /*d9e0*/  LOP3.LUT R2, R174, 0xff, RZ, 0xc0, !PT ;  /* 0x000000ffae027812 */ /* 0x000fe400078ec0ff */
[----:B------:R-:W-:Y:S02]  /*d9f0*/  SHF.R.U32.HI R0, RZ, 0x8, R0 ;  /* 0x00000008ff007819 */ /* 0x000fe40000011600 */
[----:B------:R-:W-:Y:S02]  /*da00*/  ISETP.LE.U32.AND P2, PT, R2, UR12, PT ;  /* 0x0000000c02007c0c */ /* 0x000fe4000bf43070 */
[----:B------:R-:W-:Y:S02]  /*da10*/  LOP3.LUT R0, R0, 0xffff, RZ, 0xc0, !PT ;  /* 0x0000ffff00007812 */ /* 0x000fe400078ec0ff */
[--C-:B------:R-:W-:Y:S02]  /*da20*/  SHF.R.U32.HI R2, RZ, 0x10, R109.reuse ;  /* 0x00000010ff027819 */ /* 0x100fe4000001166d */
[----:B------:R-:W-:Y:S01]  /*da30*/  ISETP.LE.U32.AND P3, PT, R0, UR12, PT ;  /* 0x0000000c00007c0c */ /* 0x000fe2000bf63070 */
[----:B------:R-:W-:Y:S01]  /*da40*/  IMAD R0, R123, 0x38, R122 ;  /* 0x000000387b007824 */ /* 0x000fe200078e027a */
[----:B------:R-:W-:Y:S02]  /*da50*/  LOP3.LUT R2, R2, 0xff, RZ, 0xc0, !PT ;  /* 0x000000ff02027812 */ /* 0x000fe400078ec0ff */
[----:B------:R-:W-:Y:S01]  /*da60*/  SHF.R.U32.HI R109, RZ, 0x18, R109 ;  /* 0x00000018ff6d7819 */ /* 0x000fe2000001166d */
[----:B------:R-:W-:Y:S01]  /*da70*/  VIADD R0, R0, 0x1 ;  /* 0x0000000100007836 */ /* 0x000fe20000000000 */
[----:B------:R-:W-:Y:S02]  /*da80*/  ISETP.LE.U32.AND P6, PT, R2, UR12, PT ;  /* 0x0000000c02007c0c */ /* 0x000fe4000bfc3070 */
[----:B------:R-:W-:Y:S02]  /*da90*/  LOP3.LUT R2, R174, 0xffff, RZ, 0xc0, !PT ;  /* 0x0000ffffae027812 */ /* 0x000fe400078ec0ff */
[C---:B------:R-:W-:Y:S02]  /*daa0*/  LEA R214, P5, R0.reuse, R208, 0x1 ;  /* 0x000000d000d67211 */ /* 0x040fe400078a08ff */
[----:B------:R-:W-:Y:S02]  /*dab0*/  SHF.R.U32.HI R2, RZ, 0x8, R2 ;  /* 0x00000008ff027819 */ /* 0x000fe40000011602 */
[----:B------:R-:W-:Y:S02]  /*dac0*/  LEA.HI.X.SX32 R215, R0, R209, 0x1, P5 ;  /* 0x000000d100d77211 */ /* 0x000fe400028f0eff */
[----:B------:R-:W-:Y:S02]  /*dad0*/  LOP3.LUT R2, R2, 0xffff, RZ, 0xc0, !PT ;  /* 0x0000ffff02027812 */ /* 0x000fe400078ec0ff */
[----:B------:R-:W-:Y:S02]  /*dae0*/  ISETP.LE.U32.AND P4, PT, R109, UR12, PT ;  /* 0x0000000c6d007c0c */ /* 0x000fe4000bf83070 */
[----:B------:R-:W-:Y:S02]  /*daf0*/  ISETP.LE.U32.AND P5, PT, R2, UR12, PT ;  /* 0x0000000c02007c0c */ /* 0x000fe4000bfa3070 */
[--C-:B------:R-:W-:Y:S02]  /*db00*/  SHF.R.U32.HI R3, RZ, 0x10, R174.reuse ;  /* 0x00000010ff037819 */ /* 0x100fe400000116ae */
[----:B------:R-:W-:Y:S02]  /*db10*/  SHF.R.U32.HI R0, RZ, 0x18, R174 ;  /* 0x00000018ff007819 */ /* 0x000fe400000116ae */
[----:B------:R-:W-:Y:S04]  /*db20*/  LOP3.LUT R3, R3, 0xff, RZ, 0xc0, !PT ;  /* 0x000000ff03037812 */ /* 0x000fe800078ec0ff */
[----:B------:R-:W-:Y:S01]  /*db30*/  ISETP.LE.U32.AND P0, PT, R3, UR12, PT ;  /* 0x0000000c03007c0c */ /* 0x000fe2000bf03070 */
[----:B---3--:R-:W-:Y:S05]  /*db40*/  @!P6 HADD2 R120, -R108.H0_H0, -RZ.H0_H0 ;  /* 0xa00000ff6c78e230 */ /* 0x008fea0000000900 */
[----:B------:R-:W-:Y:S01]  /*db50*/  PRMT R3, R120, 0x7610, R3 ;  /* 0x0000761078037816 */ /* 0x000fe20000000003 */
[----:B----4-:R-:W-:Y:S05]  /*db60*/  @!P3 HADD2 R127, -R119.H0_H0, -RZ.H0_H0 ;  /* 0xa00000ff777fb230 */ /* 0x010fea0000000900 */
[----:B------:R-:W-:Y:S01]  /*db70*/  PRMT R105, R127, 0x7610, R105 ;  /* 0x000076107f697816 */ /* 0x000fe20000000069 */
[----:B------:R1:W-:Y:S03]  /*db80*/  @!P3 STL.S16 [R1+0x84], R127 ;  /* 0x0000847f0100b387 */ /* 0x0003e60000100600 */
[----:B------:R-:W-:Y:S01]  /*db90*/  @!P3 PRMT R119, R105, 0x5410, RZ ;  /* 0x000054106977b816 */ /* 0x000fe200000000ff */
[----:B------:R2:W3:Y:S01]  /*dba0*/  LDL.S16 R2, [R1+0x7c] ;  /* 0x00007c0001027983 */ /* 0x0004e20000100600 */
[----:B------:R-:W-:Y:S01]  /*dbb0*/  ISETP.LE.U32.AND P3, PT, R0, UR12, PT ;  /* 0x0000000c00007c0c */ /* 0x000fe2000bf63070 */
[----:B------:R-:W-:Y:S01]  /*dbc0*/  FADD.FTZ R0, R117, R112 ;  /* 0x0000007075007221 */ /* 0x000fe20000010000 */
[C---:B------:R-:W-:Y:S01]  /*dbd0*/  F2FP.F16.F32.PACK_AB R112, R184.reuse, R117 ;  /* 0x00000075b870723e */ /* 0x040fe200000000ff */
[----:B------:R4:W-:Y:S02]  /*dbe0*/  @!P6 STL.S16 [R1+0x78], R120 ;  /* 0x000078780100e387 */ /* 0x0009e40000100600 */
[----:B------:R-:W-:Y:S01]  /*dbf0*/  FADD.FTZ R117, R184, R0 ;  /* 0x00000000b8757221 */ /* 0x000fe20000010000 */
[----:B------:R-:W-:Y:S01]  /*dc00*/  LOP3.LUT R0, R138, 0xff, RZ, 0xc0, !PT ;  /* 0x000000ff8a007812 */ /* 0x000fe200078ec0ff */
[----:B------:R2:W5:Y:S01]  /*dc10*/  LDL.S16 R105, [R1+0x80] ;  /* 0x0000800001697983 */ /* 0x0005620000100600 */
[----:B------:R-:W-:Y:S03]  /*dc20*/  IMAD.MOV.U32 R184, RZ, RZ, R140 ;  /* 0x000000ffffb87224 */ /* 0x000fe600078e008c */
[----:B------:R-:W-:Y:S01]  /*dc30*/  STG.E.U16 desc[UR20][R214.64], R119 ;  /* 0x00000077d6007986 */ /* 0x000fe2000c101514 */
[----:B-1----:R-:W-:Y:S02]  /*dc40*/  PRMT R127, R108, 0x5410, R107 ;  /* 0x000054106c7f7816 */ /* 0x002fe4000000006b */
[----:B------:R-:W-:Y:S01]  /*dc50*/  @!P6 PRMT R108, R3, 0x5410, RZ ;  /* 0x00005410036ce816 */ /* 0x000fe200000000ff */
[--C-:B------:R-:W-:Y:S01]  /*dc60*/  FADD.FTZ R3, R181, R113.reuse ;  /* 0x00000071b5037221 */ /* 0x100fe20000010000 */
[----:B------:R-:W-:Y:S02]  /*dc70*/  PRMT R113, R114, 0x7632, R113 ;  /* 0x0000763272717816 */ /* 0x000fe40000000071 */
[----:B------:R-:W-:Y:S01]  /*dc80*/  ISETP.LE.U32.AND P6, PT, R0, UR12, PT ;  /* 0x0000000c00007c0c */ /* 0x000fe2000bfc3070 */
[----:B------:R-:W-:Y:S01]  /*dc90*/  FADD.FTZ R109, R180, R3 ;  /* 0x00000003b46d7221 */ /* 0x000fe20000010000 */
[----:B------:R-:W-:Y:S01]  /*dca0*/  LOP3.LUT R0, R138, 0xffff, RZ, 0xc0, !PT ;  /* 0x0000ffff8a007812 */ /* 0x000fe200078ec0ff */
[--C-:B------:R-:W-:Y:S01]  /*dcb0*/  FADD.FTZ R3, R118, R115.reuse ;  /* 0x0000007376037221 */ /* 0x100fe20000010000 */
[----:B------:R-:W-:Y:S01]  /*dcc0*/  PRMT R115, R116, 0x7632, R115 ;  /* 0x0000763274737816 */ /* 0x000fe20000000073 */
[----:B----4-:R-:W-:Y:S01]  /*dcd0*/  MUFU.EX2 R120, R203 ;  /* 0x000000cb00787308 */ /* 0x010fe20000000800 */
[----:B------:R-:W-:Y:S01]  /*dce0*/  F2FP.F16.F32.PACK_AB R118, R177, R118 ;  /* 0x00000076b176723e */ /* 0x000fe200000000ff */
[----:B------:R-:W-:Y:S01]  /*dcf0*/  STG.E.U16 desc[UR20][R212.64], R108 ;  /* 0x0000006cd4007986 */ /* 0x000fe2000c101514 */
[----:B---3--:R-:W-:Y:S05]  /*dd00*/  @!P4 HADD2 R2, -R107.H0_H0, -RZ.H0_H0 ;  /* 0xa00000ff6b02c230 */ /* 0x008fea0000000900 */
[----:B------:R-:W-:Y:S01]  /*dd10*/  PRMT R123, R2, 0x7610, R123 ;  /* 0x00007610027b7816 */ /* 0x000fe2000000007b */
[----:B------:R1:W-:Y:S01]  /*dd20*/  @!P4 STL.S16 [R1+0x7c], R2 ;  /* 0x00007c020100c387 */ /* 0x0003e20000100600 */
[----:B-----5:R-:W-:Y:S02]  /*dd30*/  @!P2 HADD2 R105, -R114.H0_H0, -RZ.H0_H0 ;  /* 0xa00000ff7269a230 */ /* 0x020fe40000000900 */
[----:B------:R-:W-:Y:S01]  /*dd40*/  @!P4 PRMT R107, R123, 0x5410, RZ ;  /* 0x000054107b6bc816 */ /* 0x000fe200000000ff */
[----:B------:R2:W3:Y:S01]  /*dd50*/  LDL.S16 R132, [R1+0x8c] ;  /* 0x00008c0001847983 */ /* 0x0004e20000100600 */
[----:B------:R-:W-:Y:S02]  /*dd60*/  PRMT R123, R114, 0x5410, R113 ;  /* 0x00005410727b7816 */ /* 0x000fe40000000071 */
[----:B------:R-:W-:Y:S01]  /*dd70*/  PRMT R122, R105, 0x7610, R122 ;  /* 0x00007610697a7816 */ /* 0x000fe2000000007a */
[----:B------:R4:W-:Y:S03]  /*dd80*/  @!P2 STL.S16 [R1+0x80], R105 ;  /* 0x000080690100a387 */ /* 0x0009e60000100600 */
[----:B------:R-:W-:Y:S01]  /*dd90*/  @!P2 PRMT R114, R122, 0x5410, RZ ;  /* 0x000054107a72a816 */ /* 0x000fe200000000ff */
[----:B------:R-:W-:Y:S04]  /*dda0*/  STG.E.U16 desc[UR20][R212.64+0x2], R107 ;  /* 0x0000026bd4007986 */ /* 0x000fe8000c101514 */
[----:B------:R2:W5:Y:S04]  /*ddb0*/  LDL.S16 R122, [R1+0x88] ;  /* 0x00008800017a7983 */ /* 0x0005680000100600 */
[----:B------:R-:W-:Y:S01]  /*ddc0*/  STG.E.U16 desc[UR20][R208.64+0x10], R114 ;  /* 0x00001072d0007986 */ /* 0x000fe2000c101514 */
[----:B-1----:R-:W-:Y:S02]  /*ddd0*/  SHF.R.U32.HI R2, RZ, 0x8, R0 ;  /* 0x00000008ff027819 */ /* 0x002fe40000011600 */
[----:B------:R-:W-:Y:S02]  /*dde0*/  F2FP.F16.F32.PACK_AB R0, R180, R181 ;  /* 0x000000b5b400723e */ /* 0x000fe400000000ff */
[----:B------:R-:W-:Y:S04]  /*ddf0*/  LOP3.LUT R2, R2, 0xffff, RZ, 0xc0, !PT ;  /* 0x0000ffff02027812 */ /* 0x000fe800078ec0ff */
[----:B------:R-:W-:Y:S01]  /*de00*/  ISETP.LE.U32.AND P4, PT, R2, UR12, PT ;  /* 0x0000000c02007c0c */ /* 0x000fe2000bf83070 */
[----:B----4-:R-:W-:Y:S01]  /*de10*/  FADD.FTZ R105, R177, R3 ;  /* 0x00000003b1697221 */ /* 0x010fe20000010000 */
[--C-:B------:R-:W-:Y:S01]  /*de20*/  SHF.R.U32.HI R2, RZ, 0x10, R138.reuse ;  /* 0x00000010ff027819 */ /* 0x100fe2000001168a */
[----:B------:R-:W-:Y:S01]  /*de30*/  FADD.FTZ R3, R121, R111 ;  /* 0x0000006f79037221 */ /* 0x000fe20000010000 */
[C---:B------:R-:W-:Y:S02]  /*de40*/  F2FP.F16.F32.PACK_AB R121, R201.reuse, R121 ;  /* 0x00000079c979723e */ /* 0x040fe400000000ff */
[----:B------:R-:W-:Y:S01]  /*de50*/  LOP3.LUT R2, R2, 0xff, RZ, 0xc0, !PT ;  /* 0x000000ff02027812 */ /* 0x000fe200078ec0ff */
[----:B------:R-:W-:Y:S01]  /*de60*/  FADD.FTZ R111, R201, R3 ;  /* 0x00000003c96f7221 */ /* 0x000fe20000010000 */
[----:B------:R-:W-:Y:S01]  /*de70*/  FADD.FTZ R3, R146, R109 ;  /* 0x0000006d92037221 */ /* 0x000fe20000010000 */
[----:B------:R-:W-:Y:S01]  /*de80*/  F2FP.F16.F32.PACK_AB R146, R188, R146 ;  /* 0x00000092bc92723e */ /* 0x000fe200000000ff */
[----:B------:R-:W-:Y:S01]  /*de90*/  MUFU.EX2 R201, R231 ;  /* 0x000000e700c97308 */ /* 0x000fe20000000800 */
[----:B------:R-:W-:Y:S02]  /*dea0*/  ISETP.LE.U32.AND P2, PT, R2, UR12, PT ;  /* 0x0000000c02007c0c */ /* 0x000fe4000bf43070 */
[----:B------:R-:W-:Y:S01]  /*deb0*/  SHF.R.U32.HI R2, RZ, 0x18, R138 ;  /* 0x00000018ff027819 */ /* 0x000fe2000001168a */
[----:B---3--:R-:W-:Y:S05]  /*dec0*/  @!P5 HADD2 R132, -R113.H0_H0, -RZ.H0_H0 ;  /* 0xa00000ff7184d230 */ /* 0x008fea0000000900 */
[----:B------:R-:W-:Y:S01]  /*ded0*/  PRMT R125, R132, 0x7610, R125 ;  /* 0x00007610847d7816 */ /* 0x000fe2000000007d */
[----:B------:R1:W-:Y:S03]  /*dee0*/  @!P5 STL.S16 [R1+0x8c], R132 ;  /* 0x00008c840100d387 */ /* 0x0003e60000100600 */
[----:B------:R-:W-:Y:S01]  /*def0*/  @!P5 PRMT R113, R125, 0x5410, RZ ;  /* 0x000054107d71d816 */ /* 0x000fe200000000ff */
[----:B------:R2:W3:Y:S01]  /*df00*/  LDL.S16 R145, [R1+0xb4] ;  /* 0x0000b40001917983 */ /* 0x0004e20000100600 */
[----:B------:R-:W-:Y:S01]  /*df10*/  PRMT R125, R116, 0x5410, R115 ;  /* 0x00005410747d7816 */ /* 0x000fe20000000073 */
[----:B-----5:R-:W-:Y:S01]  /*df20*/  @!P0 HADD2 R122, -R116.H0_H0, -RZ.H0_H0 ;  /* 0xa00000ff747a8230 */ /* 0x020fe20000000900 */
[----:B------:R-:W-:Y:S01]  /*df30*/  ISETP.LE.U32.AND P5, PT, R2, UR12, PT ;  /* 0x0000000c02007c0c */ /* 0x000fe2000bfa3070 */
[----:B------:R-:W-:Y:S01]  /*df40*/  STG.E.U16 desc[UR20][R208.64+0x12], R113 ;  /* 0x00001271d0007986 */ /* 0x000fe2000c101514 */
[----:B------:R-:W-:Y:S01]  /*df50*/  FADD.FTZ R2, R144, R117 ;  /* 0x0000007590027221 */ /* 0x000fe20000010000 */
[C---:B------:R-:W-:Y:S01]  /*df60*/  F2FP.F16.F32.PACK_AB R144, R191.reuse, R144 ;  /* 0x00000090bf90723e */ /* 0x040fe200000000ff */
[----:B------:R-:W-:Y:S01]  /*df70*/  FADD.FTZ R117, R188, R3 ;  /* 0x00000003bc757221 */ /* 0x000fe20000010000 */
[----:B------:R-:W-:Y:S01]  /*df80*/  PRMT R135, R122, 0x7610, R135 ;  /* 0x000076107a877816 */ /* 0x000fe20000000087 */
[----:B------:R4:W-:Y:S01]  /*df90*/  @!P0 STL.S16 [R1+0x88], R122 ;  /* 0x0000887a01008387 */ /* 0x0009e20000100600 */
[----:B------:R-:W-:Y:S01]  /*dfa0*/  PRMT R108, R144, 0x7632, R108 ;  /* 0x00007632906c7816 */ /* 0x000fe2000000006c */
[----:B------:R-:W-:Y:S01]  /*dfb0*/  FADD.FTZ R109, R191, R2 ;  /* 0x00000002bf6d7221 */ /* 0x000fe20000010000 */
[----:B------:R-:W-:Y:S01]  /*dfc0*/  @!P0 PRMT R116, R135, 0x5410, RZ ;  /* 0x0000541087748816 */ /* 0x000fe200000000ff */
[----:B------:R2:W5:Y:S01]  /*dfd0*/  LDL.S16 R140, [R1+0xb0] ;  /* 0x0000b000018c7983 */ /* 0x0005620000100600 */
[----:B------:R-:W-:Y:S01]  /*dfe0*/  LOP3.LUT R2, R161, UR26, R220, 0x96, !PT ;  /* 0x0000001aa1027c12 */ /* 0x000fe2000f8e96dc */
[----:B------:R-:W-:Y:S01]  /*dff0*/  FADD.FTZ R3, R152, R105 ;  /* 0x0000006998037221 */ /* 0x000fe20000010000 */
[----:B------:R-:W-:Y:S01]  /*e000*/  F2FP.F16.F32.PACK_AB R152, R186, R152 ;  /* 0x00000098ba98723e */ /* 0x000fe200000000ff */
[----:B------:R2:W2:Y:S01]  /*e010*/  LDL.S16 R135, [R1+0xac] ;  /* 0x0000ac0001877983 */ /* 0x0004a20000100600 */
[----:B------:R-:W-:Y:S03]  /*e020*/  LOP3.LUT R105, R2, 0xff, RZ, 0xc0, !PT ;  /* 0x000000ff02697812 */ /* 0x000fe600078ec0ff */
[----:B------:R-:W-:Y:S01]  /*e030*/  STG.E.U16 desc[UR20][R210.64+0x10], R116 ;  /* 0x00001074d2007986 */ /* 0x000fe2000c101514 */
[----:B------:R-:W-:Y:S01]  /*e040*/  ISETP.LE.U32.AND P0, PT, R105, UR12, PT ;  /* 0x0000000c69007c0c */ /* 0x000fe2000bf03070 */
[----:B------:R-:W-:Y:S01]  /*e050*/  FADD.FTZ R105, R154, R111 ;  /* 0x0000006f9a697221 */ /* 0x000fe20000010000 */
[C---:B------:R-:W-:Y:S01]  /*e060*/  F2FP.F16.F32.PACK_AB R154, R129.reuse, R154 ;  /* 0x0000009a819a723e */ /* 0x040fe200000000ff */
[----:B-1----:R-:W1:Y:S02]  /*e070*/  MUFU.EX2 R132, R226 ;  /* 0x000000e200847308 */ /* 0x002e640000000800 */
[----:B------:R-:W-:Y:S01]  /*e080*/  FADD.FTZ R111, R129, R105 ;  /* 0x00000069816f7221 */ /* 0x000fe20000010000 */
[----:B----4-:R-:W-:Y:S01]  /*e090*/  FADD.FTZ R122, R186, R3 ;  /* 0x00000003ba7a7221 */ /* 0x010fe20000010000 */
[----:B------:R-:W-:Y:S04]  /*e0a0*/  LOP3.LUT R3, R2, 0xffff, RZ, 0xc0, !PT ;  /* 0x0000ffff02037812 */ /* 0x000fe800078ec0ff */
[----:B------:R-:W-:Y:S02]  /*e0b0*/  SHF.R.U32.HI R3, RZ, 0x8, R3 ;  /* 0x00000008ff037819 */ /* 0x000fe40000011603 */
[----:B-1----:R-:W-:Y:S02]  /*e0c0*/  F2FP.F16.F32.PACK_AB R157, R132, R136 ;  /* 0x00000088849d723e */ /* 0x002fe400000000ff */
[----:B------:R-:W-:Y:S02]  /*e0d0*/  LOP3.LUT R105, R3, 0xffff, RZ, 0xc0, !PT ;  /* 0x0000ffff03697812 */ /* 0x000fe400078ec0ff */
[C---:B------:R-:W-:Y:S04]  /*e0e0*/  PRMT R3, R100.reuse, 0x7632, R3 ;  /* 0x0000763264037816 */ /* 0x040fe80000000003 */
[----:B------:R-:W-:Y:S01]  /*e0f0*/  PRMT R129, R100, 0x5410, R3 ;  /* 0x0000541064817816 */ /* 0x000fe20000000003 */
[----:B---3--:R-:W-:Y:S05]  /*e100*/  @!P3 HADD2 R145, -R115.H0_H0, -RZ.H0_H0 ;  /* 0xa00000ff7391b230 */ /* 0x008fea0000000900 */
[----:B------:R-:W-:Y:S01]  /*e110*/  PRMT R163, R145, 0x7610, R163 ;  /* 0x0000761091a37816 */ /* 0x000fe200000000a3 */
[----:B------:R-:W-:Y:S03]  /*e120*/  @!P3 STL.S16 [R1+0xb4], R145 ;  /* 0x0000b4910100b387 */ /* 0x000fe60000100600 */
[----:B------:R-:W-:Y:S01]  /*e130*/  @!P3 PRMT R115, R163, 0x5410, RZ ;  /* 0x00005410a373b816 */ /* 0x000fe200000000ff */
[----:B------:R-:W-:Y:S01]  /*e140*/  IMAD.WIDE.U32 R162, R162, -0x2daee0ad, RZ ;  /* 0xd2511f53a2a27825 */ /* 0x000fe200078e00ff */
[----:B------:R-:W-:Y:S03]  /*e150*/  ISETP.LE.U32.AND P3, PT, R105, UR12, PT ;  /* 0x0000000c69007c0c */ /* 0x000fe6000bf63070 */
[----:B-----5:R-:W-:Y:S02]  /*e160*/  @!P6 HADD2 R140, -R100.H0_H0, -RZ.H0_H0 ;  /* 0xa00000ff648ce230 */ /* 0x020fe40000000900 */
[----:B------:R-:W-:Y:S01]  /*e170*/  FADD.FTZ R105, R153, R109 ;  /* 0x0000006d99697221 */ /* 0x000fe20000010000 */
[C---:B------:R-:W-:Y:S01]  /*e180*/  F2FP.F16.F32.PACK_AB R153, R131.reuse, R153 ;  /* 0x000000998399723e */ /* 0x040fe200000000ff */
[----:B------:R1:W-:Y:S01]  /*e190*/  STG.E.U16 desc[UR20][R210.64+0x12], R115 ;  /* 0x00001273d2007986 */ /* 0x0003e2000c101514 */
[----:B--2---:R-:W-:Y:S01]  /*e1a0*/  @!P4 HADD2 R135, -R3.H0_H0, -RZ.H0_H0 ;  /* 0xa00000ff0387c230 */ /* 0x004fe20000000900 */
[----:B------:R-:W-:Y:S01]  /*e1b0*/  PRMT R137, R140, 0x7610, R137 ;  /* 0x000076108c897816 */ /* 0x000fe20000000089 */
[----:B------:R-:W-:Y:S01]  /*e1c0*/  FADD.FTZ R131, R131, R105 ;  /* 0x0000006983837221 */ /* 0x000fe20000010000 */
[--C-:B------:R-:W-:Y:S01]  /*e1d0*/  SHF.R.U32.HI R105, RZ, 0x18, R2.reuse ;  /* 0x00000018ff697819 */ /* 0x100fe20000011602 */
[----:B------:R2:W-:Y:S01]  /*e1e0*/  @!P6 STL.S16 [R1+0xb0], R140 ;  /* 0x0000b08c0100e387 */ /* 0x0005e20000100600 */
[----:B------:R-:W-:Y:S02]  /*e1f0*/  SHF.R.U32.HI R2, RZ, 0x10, R2 ;  /* 0x00000010ff027819 */ /* 0x000fe40000011602 */
[----:B------:R-:W-:Y:S01]  /*e200*/  PRMT R109, R135, 0x7610, R109 ;  /* 0x00007610876d7816 */ /* 0x000fe2000000006d */
[----:B------:R3:W-:Y:S01]  /*e210*/  @!P4 STL.S16 [R1+0xac], R135 ;  /* 0x0000ac870100c387 */ /* 0x0007e20000100600 */
[----:B------:R-:W-:Y:S02]  /*e220*/  @!P6 PRMT R100, R137, 0x5410, RZ ;  /* 0x000054108964e816 */ /* 0x000fe400000000ff */
[----:B------:R-:W-:Y:S01]  /*e230*/  LOP3.LUT R2, R2, 0xff, RZ, 0xc0, !PT ;  /* 0x000000ff02027812 */ /* 0x000fe200078ec0ff */
[----:B------:R4:W5:Y:S01]  /*e240*/  LDL.S16 R180, [R1+0xbc] ;  /* 0x0000bc0001b47983 */ /* 0x0009620000100600 */
[----:B------:R-:W-:Y:S01]  /*e250*/  ISETP.LE.U32.AND P6, PT, R105, UR12, PT ;  /* 0x0000000c69007c0c */ /* 0x000fe2000bfc3070 */
[----:B------:R-:W-:Y:S01]  /*e260*/  FADD.FTZ R105, R134, R117 ;  /* 0x0000007586697221 */ /* 0x000fe20000010000 */
[----:B------:R-:W-:Y:S01]  /*e270*/  @!P4 PRMT R3, R109, 0x5410, RZ ;  /* 0x000054106d03c816 */ /* 0x000fe200000000ff */
[----:B------:R4:W4:Y:S01]  /*e280*/  LDL.S16 R177, [R1+0xfc] ;  /* 0x0000fc0001b17983 */ /* 0x0009220000100600 */
[----:B------:R-:W-:Y:S01]  /*e290*/  ISETP.LE.U32.AND P4, PT, R2, UR12, PT ;  /* 0x0000000c02007c0c */ /* 0x000fe2000bf83070 */
[----:B------:R-:W-:Y:S01]  /*e2a0*/  FADD.FTZ R109, R155, R122 ;  /* 0x0000007a9b6d7221 */ /* 0x000fe20000010000 */
[C---:B------:R-:W-:Y:S01]  /*e2b0*/  F2FP.F16.F32.PACK_AB R2, R120.reuse, R134 ;  /* 0x000000867802723e */ /* 0x040fe200000000ff */
[--C-:B------:R-:W-:Y:S01]  /*e2c0*/  FADD.FTZ R120, R120, R105.reuse ;  /* 0x0000006978787221 */ /* 0x100fe20000010000 */
[----:B------:R-:W-:Y:S01]  /*e2d0*/  PRMT R105, R106, 0x7632, R105 ;  /* 0x000076326a697816 */ /* 0x000fe20000000069 */
[----:B------:R-:W-:Y:S01]  /*e2e0*/  STG.E.U16 desc[UR20][R214.64+0x10], R3 ;  /* 0x00001003d6007986 */ /* 0x000fe2000c101514 */
[C---:B------:R-:W-:Y:S01]  /*e2f0*/  F2FP.F16.F32.PACK_AB R155, R130.reuse, R155 ;  /* 0x0000009b829b723e */ /* 0x040fe200000000ff */
[----:B------:R-:W-:Y:S01]  /*e300*/  FADD.FTZ R122, R130, R109 ;  /* 0x0000006d827a7221 */ /* 0x000fe20000010000 */
[----:B------:R-:W-:Y:S01]  /*e310*/  PRMT R130, R106, 0x5410, R105 ;  /* 0x000054106a827816 */ /* 0x000fe20000000069 */
[----:B------:R-:W-:Y:S01]  /*e320*/  FADD.FTZ R109, R136, R111 ;  /* 0x0000006f886d7221 */ /* 0x000fe20000010000 */
[----:B------:R-:W-:Y:S01]  /*e330*/  LOP3.LUT R117, R163, UR26, R170, 0x96, !PT ;  /* 0x0000001aa3757c12 */ /* 0x000fe2000f8e96aa */
[----:B------:R-:W-:Y:S01]  /*e340*/  STG.E.U16 desc[UR20][R214.64+0xe], R100 ;  /* 0x00000e64d6007986 */ /* 0x000fe2000c101514 */
[----:B-1----:R-:W-:Y:S01]  /*e350*/  PRMT R115, R146, 0x7610, R115 ;  /* 0x0000761092737816 */ /* 0x002fe20000000073 */
[----:B------:R-:W-:Y:S01]  /*e360*/  FADD.FTZ R132, R132, R109 ;  /* 0x0000006d84847221 */ /* 0x000fe20000010000 */
[C---:B------:R-:W-:Y:S01]  /*e370*/  LOP3.LUT R109, R117.reuse, 0xffff, RZ, 0xc0, !PT ;  /* 0x0000ffff756d7812 */ /* 0x040fe200078ec0ff */
[----:B--2---:R2:W2:Y:S01]  /*e380*/  LDL.S16 R140, [R1+0xf8] ;  /* 0x0000f800018c7983 */ /* 0x0044a20000100600 */
[----:B------:R-:W-:Y:S01]  /*e390*/  LOP3.LUT R111, R117, 0xff, RZ, 0xc0, !PT ;  /* 0x000000ff756f7812 */ /* 0x000fe200078ec0ff */
[----:B------:R-:W-:Y:S01]  /*e3a0*/  MUFU.EX2 R134, R236 ;  /* 0x000000ec00867308 */ /* 0x000fe20000000800 */
[----:B------:R-:W-:Y:S04]  /*e3b0*/  SHF.R.U32.HI R109, RZ, 0x8, R109 ;  /* 0x00000008ff6d7819 */ /* 0x000fe8000001166d */
[----:B------:R-:W-:Y:S05]  /*e3c0*/  LOP3.LUT R109, R109, 0xffff, RZ, 0xc0, !PT ;  /* 0x0000ffff6d6d7812 */ /* 0x000fea00078ec0ff */
[----:B------:R-:W-:Y:S10]  /*e3d0*/  MUFU.EX2 R137, R218 ;  /* 0x000000da00897308 */ /* 0x000ff40000000800 */
[----:B------:R-:W1:Y:S10]  /*e3e0*/  MUFU.EX2 R145, R219 ;  /* 0x000000db00917308 */ /* 0x000e740000000800 */
[----:B---3--:R-:W3:Y:S01]  /*e3f0*/  MUFU.EX2 R135, R222 ;  /* 0x000000de00877308 */ /* 0x008ee20000000800 */
[----:B-1----:R-:W-:Y:S01]  /*e400*/  FADD.FTZ R120, R145, R120 ;  /* 0x0000007891787221 */ /* 0x002fe20000010000 */
[C---:B---3--:R-:W-:Y:S03]  /*e410*/  F2FP.F16.F32.PACK_AB R145, R135.reuse, R145 ;  /* 0x000000918791723e */ /* 0x048fe600000000ff */
[----:B------:R-:W-:Y:S01]  /*e420*/  FADD.FTZ R135, R135, R120 ;  /* 0x0000007887877221 */ /* 0x000fe20000010000 */
[----:B------:R-:W-:Y:S01]  /*e430*/  LOP3.LUT R120, R160, 0xff, RZ, 0xc0, !PT ;  /* 0x000000ffa0787812 */ /* 0x000fe200078ec0ff */
[----:B-----5:R-:W-:Y:S02]  /*e440*/  @!P2 HADD2 R180, -R106.H0_H0, -RZ.H0_H0 ;  /* 0xa00000ff6ab4a230 */ /* 0x020fe40000000900 */
[----:B----4-:R-:W-:Y:S03]  /*e450*/  @!P0 HADD2 R177, -R110.H0_H0, -RZ.H0_H0 ;  /* 0xa00000ff6eb18230 */ /* 0x010fe60000000900 */
[----:B------:R-:W-:Y:S01]  /*e460*/  PRMT R148, R180, 0x7610, R148 ;  /* 0x00007610b4947816 */ /* 0x000fe20000000094 */
[----:B------:R-:W-:Y:S03]  /*e470*/  @!P2 STL.S16 [R1+0xbc], R180 ;  /* 0x0000bcb40100a387 */ /* 0x000fe60000100600 */
[----:B------:R-:W-:Y:S01]  /*e480*/  @!P2 PRMT R106, R148, 0x5410, RZ ;  /* 0x00005410946aa816 */ /* 0x000fe200000000ff */
[----:B------:R4:W3:Y:S01]  /*e490*/  LDL.S16 R136, [R1+0x108] ;  /* 0x0001080001887983 */ /* 0x0008e20000100600 */
[----:B------:R-:W-:Y:S01]  /*e4a0*/  ISETP.LE.U32.AND P2, PT, R111, UR12, PT ;  /* 0x0000000c6f007c0c */ /* 0x000fe2000bf43070 */
[----:B------:R-:W-:Y:S01]  /*e4b0*/  FADD.FTZ R111, R141, R131 ;  /* 0x000000838d6f7221 */ /* 0x000fe20000010000 */
[----:B------:R-:W-:Y:S01]  /*e4c0*/  PRMT R167, R177, 0x7610, R167 ;  /* 0x00007610b1a77816 */ /* 0x000fe200000000a7 */
[----:B------:R4:W5:Y:S01]  /*e4d0*/  LDL.S16 R148, [R1+0x10c] ;  /* 0x00010c0001947983 */ /* 0x0009620000100600 */
[----:B------:R-:W-:Y:S01]  /*e4e0*/  MUFU.EX2 R141, R230 ;  /* 0x000000e6008d7308 */ /* 0x000fe20000000800 */
[----:B------:R-:W-:Y:S01]  /*e4f0*/  FADD.FTZ R131, R133, R111 ;  /* 0x0000006f85837221 */ /* 0x000fe20000010000 */
[----:B------:R-:W-:Y:S01]  /*e500*/  FADD.FTZ R111, R147, R122 ;  /* 0x0000007a936f7221 */ /* 0x000fe20000010000 */
[C---:B------:R-:W-:Y:S01]  /*e510*/  F2FP.F16.F32.PACK_AB R147, R137.reuse, R147 ;  /* 0x000000938993723e */ /* 0x040fe200000000ff */
[----:B------:R1:W-:Y:S01]  /*e520*/  STG.E.U16 desc[UR20][R212.64+0x10], R106 ;  /* 0x0000106ad4007986 */ /* 0x0003e2000c101514 */
[----:B--2---:R-:W-:Y:S02]  /*e530*/  @!P5 HADD2 R140, -R105.H0_H0, -RZ.H0_H0 ;  /* 0xa00000ff698cd230 */ /* 0x004fe40000000900 */
[----:B------:R-:W-:Y:S01]  /*e540*/  FADD.FTZ R137, R137, R111 ;  /* 0x0000006f89897221 */ /* 0x000fe20000010000 */
[--C-:B------:R-:W-:Y:S02]  /*e550*/  SHF.R.U32.HI R111, RZ, 0x18, R117.reuse ;  /* 0x00000018ff6f7819 */ /* 0x100fe40000011675 */
[----:B------:R-:W-:Y:S01]  /*e560*/  SHF.R.U32.HI R117, RZ, 0x10, R117 ;  /* 0x00000010ff757819 */ /* 0x000fe20000011675 */
[----:B------:R2:W-:Y:S01]  /*e570*/  @!P5 STL.S16 [R1+0xf8], R140 ;  /* 0x0000f88c0100d387 */ /* 0x0005e20000100600 */
[----:B------:R-:W-:Y:S02]  /*e580*/  PRMT R143, R140, 0x7610, R143 ;  /* 0x000076108c8f7816 */ /* 0x000fe4000000008f */
[----:B------:R-:W-:Y:S02]  /*e590*/  LOP3.LUT R117, R117, 0xff, RZ, 0xc0, !PT ;  /* 0x000000ff75757812 */ /* 0x000fe400078ec0ff */
[----:B------:R-:W-:Y:S02]  /*e5a0*/  @!P5 PRMT R105, R143, 0x5410, RZ ;  /* 0x000054108f69d816 */ /* 0x000fe400000000ff */
[----:B------:R-:W-:Y:S01]  /*e5b0*/  ISETP.LE.U32.AND P5, PT, R109, UR12, PT ;  /* 0x0000000c6d007c0c */ /* 0x000fe2000bfa3070 */
[----:B------:R4:W4:Y:S01]  /*e5c0*/  LDL.S16 R143, [R1+0x104] ;  /* 0x00010400018f7983 */ /* 0x0009220000100600 */
[C---:B------:R-:W-:Y:S03]  /*e5d0*/  PRMT R109, R110.reuse, 0x7632, R109 ;  /* 0x000076326e6d7816 */ /* 0x040fe6000000006d */
[----:B------:R-:W-:Y:S01]  /*e5e0*/  @!P0 STL.S16 [R1+0xfc], R177 ;  /* 0x0000fcb101008387 */ /* 0x000fe20000100600 */
[----:B------:R-:W-:Y:S02]  /*e5f0*/  PRMT R133, R110, 0x5410, R109 ;  /* 0x000054106e857816 */ /* 0x000fe4000000006d */
[----:B------:R-:W-:Y:S01]  /*e600*/  @!P0 PRMT R110, R167, 0x5410, RZ ;  /* 0x00005410a76e8816 */ /* 0x000fe200000000ff */
[----:B------:R2:W-:Y:S01]  /*e610*/  STG.E.U16 desc[UR20][R212.64+0x12], R105 ;  /* 0x00001269d4007986 */ /* 0x0005e2000c101514 */
[----:B------:R-:W-:Y:S02]  /*e620*/  ISETP.LE.U32.AND P0, PT, R111, UR12, PT ;  /* 0x0000000c6f007c0c */ /* 0x000fe4000bf03070 */
[----:B------:R-:W-:Y:S01]  /*e630*/  PRMT R111, R112, 0x7632, R111 ;  /* 0x00007632706f7816 */ /* 0x000fe2000000006f */
[----:B------:R-:W-:Y:S01]  /*e640*/  STG.E.U16 desc[UR20][R208.64+0x20], R110 ;  /* 0x0000206ed0007986 */ /* 0x000fe2000c101514 */
[C---:B-1----:R-:W-:Y:S01]  /*e650*/  PRMT R106, R152.reuse, 0x7610, R106 ;  /* 0x00007610986a7816 */ /* 0x042fe2000000006a */
[----:B--2---:R-:W1:Y:S01]  /*e660*/  MUFU.EX2 R140, R232 ;  /* 0x000000e8008c7308 */ /* 0x004e620000000800 */
[----:B------:R-:W-:Y:S01]  /*e670*/  PRMT R105, R152, 0x7632, R105 ;  /* 0x0000763298697816 */ /* 0x000fe20000000069 */
[----:B---3--:R-:W-:Y:S02]  /*e680*/  @!P4 HADD2 R136, -R112.H0_H0, -RZ.H0_H0 ;  /* 0xa00000ff7088c230 */ /* 0x008fe40000000900 */
[----:B-----5:R-:W-:Y:S03]  /*e690*/  @!P3 HADD2 R148, -R109.H0_H0, -RZ.H0_H0 ;  /* 0xa00000ff6d94b230 */ /* 0x020fe60000000900 */
[----:B------:R-:W-:Y:S02]  /*e6a0*/  PRMT R142, R136, 0x7610, R142 ;  /* 0x00007610888e7816 */ /* 0x000fe4000000008e */
[----:B------:R-:W-:Y:S01]  /*e6b0*/  PRMT R122, R148, 0x7610, R122 ;  /* 0x00007610947a7816 */ /* 0x000fe2000000007a */
[----:B------:R2:W-:Y:S03]  /*e6c0*/  @!P3 STL.S16 [R1+0x10c], R148 ;  /* 0x00010c940100b387 */ /* 0x0005e60000100600 */
[----:B------:R-:W-:Y:S01]  /*e6d0*/  @!P3 PRMT R109, R122, 0x5410, RZ ;  /* 0x000054107a6db816 */ /* 0x000fe200000000ff */
[----:B------:R3:W-:Y:S01]  /*e6e0*/  @!P4 STL.S16 [R1+0x108], R136 ;  /* 0x000108880100c387 */ /* 0x0007e20000100600 */
[----:B------:R-:W-:Y:S01]  /*e6f0*/  ISETP.LE.U32.AND P3, PT, R120, UR12, PT ;  /* 0x0000000c78007c0c */ /* 0x000fe2000bf63070 */
[----:B------:R-:W-:Y:S01]  /*e700*/  FADD.FTZ R122, R202, R132 ;  /* 0x00000084ca7a7221 */ /* 0x000fe20000010000 */
[----:B------:R-:W-:Y:S01]  /*e710*/  F2FP.F16.F32.PACK_AB R202, R134, R202 ;  /* 0x000000ca86ca723e */ /* 0x000fe200000000ff */
[----:B------:R3:W5:Y:S01]  /*e720*/  LDL.S16 R167, [R1+0x118] ;  /* 0x0001180001a77983 */ /* 0x0007620000100600 */
[----:B------:R-:W-:Y:S01]  /*e730*/  LOP3.LUT R120, R160, 0xffff, RZ, 0xc0, !PT ;  /* 0x0000ffffa0787812 */ /* 0x000fe200078ec0ff */
[----:B------:R-:W-:Y:S01]  /*e740*/  FADD.FTZ R132, R134, R122 ;  /* 0x0000007a86847221 */ /* 0x000fe20000010000 */
[----:B------:R-:W-:Y:S01]  /*e750*/  PRMT R134, R112, 0x5410, R111 ;  /* 0x0000541070867816 */ /* 0x000fe2000000006f */
[----:B------:R-:W-:Y:S01]  /*e760*/  STG.E.U16 desc[UR20][R208.64+0x22], R109 ;  /* 0x0000226dd0007986 */ /* 0x000fe2000c101514 */
[----:B------:R-:W-:Y:S01]  /*e770*/  @!P4 PRMT R112, R142, 0x5410, RZ ;  /* 0x000054108e70c816 */ /* 0x000fe200000000ff */
[----:B----4-:R-:W-:Y:S01]  /*e780*/  @!P6 HADD2 R143, -R111.H0_H0, -RZ.H0_H0 ;  /* 0xa00000ff6f8fe230 */ /* 0x010fe20000000900 */
[----:B------:R-:W-:Y:S01]  /*e790*/  ISETP.LE.U32.AND P4, PT, R117, UR12, PT ;  /* 0x0000000c75007c0c */ /* 0x000fe2000bf83070 */
[----:B------:R-:W-:Y:S01]  /*e7a0*/  FADD.FTZ R117, R201, R131 ;  /* 0x00000083c9757221 */ /* 0x000fe20000010000 */
[C---:B-1----:R-:W-:Y:S01]  /*e7b0*/  F2FP.F16.F32.PACK_AB R201, R140.reuse, R201 ;  /* 0x000000c98cc9723e */ /* 0x042fe200000000ff */
[----:B------:R-:W-:Y:S01]  /*e7c0*/  STG.E.U16 desc[UR20][R210.64+0x20], R112 ;  /* 0x00002070d2007986 */ /* 0x000fe2000c101514 */
[----:B------:R-:W-:Y:S01]  /*e7d0*/  PRMT R149, R143, 0x7610, R149 ;  /* 0x000076108f957816 */ /* 0x000fe20000000095 */
[--C-:B------:R-:W-:Y:S01]  /*e7e0*/  FADD.FTZ R140, R140, R117.reuse ;  /* 0x000000758c8c7221 */ /* 0x100fe20000010000 */
[----:B------:R-:W-:Y:S01]  /*e7f0*/  PRMT R117, R0, 0x7632, R117 ;  /* 0x0000763200757816 */ /* 0x000fe20000000075 */
[----:B------:R-:W1:Y:S01]  /*e800*/  MUFU.EX2 R142, R228 ;  /* 0x000000e4008e7308 */ /* 0x000e620000000800 */
[----:B------:R-:W-:Y:S02]  /*e810*/  @!P6 PRMT R111, R149, 0x5410, RZ ;  /* 0x00005410956fe816 */ /* 0x000fe400000000ff */
[----:B------:R-:W-:Y:S01]  /*e820*/  SHF.R.U32.HI R120, RZ, 0x8, R120 ;  /* 0x00000008ff787819 */ /* 0x000fe20000011678 */
[----:B--2---:R2:W4:Y:S01]  /*e830*/  LDL.S16 R148, [R1+0x110] ;  /* 0x0001100001947983 */ /* 0x0045220000100600 */
[----:B------:R-:W-:Y:S02]  /*e840*/  SHF.R.U32.HI R122, RZ, 0x10, R160 ;  /* 0x00000010ff7a7819 */ /* 0x000fe400000116a0 */
[----:B------:R-:W-:Y:S01]  /*e850*/  LOP3.LUT R120, R120, 0xffff, RZ, 0xc0, !PT ;  /* 0x0000ffff78787812 */ /* 0x000fe200078ec0ff */
[----:B---3--:R2:W3:Y:S01]  /*e860*/  LDL.S16 R136, [R1+0x114] ;  /* 0x0001140001887983 */ /* 0x0084e20000100600 */
[----:B------:R-:W-:Y:S02]  /*e870*/  LOP3.LUT R122, R122, 0xff, RZ, 0xc0, !PT ;  /* 0x000000ff7a7a7812 */ /* 0x000fe400078ec0ff */
[----:B------:R-:W-:Y:S01]  /*e880*/  PRMT R203, R202, 0x7632, R203 ;  /* 0x00007632cacb7816 */ /* 0x000fe200000000cb */
[----:B------:R2:W-:Y:S01]  /*e890*/  @!P6 STL.S16 [R1+0x104], R143 ;  /* 0x0001048f0100e387 */ /* 0x0005e20000100600 */
[----:B------:R-:W-:Y:S01]  /*e8a0*/  ISETP.LE.U32.AND P6, PT, R122, UR12, PT ;  /* 0x0000000c7a007c0c */ /* 0x000fe2000bfc3070 */
[----:B------:R-:W-:Y:S01]  /*e8b0*/  FADD.FTZ R122, R199, R135 ;  /* 0x00000087c77a7221 */ /* 0x000fe20000010000 */
[----:B------:R-:W-:Y:S01]  /*e8c0*/  F2FP.F16.F32.PACK_AB R199, R141, R199 ;  /* 0x000000c78dc7723e */ /* 0x000fe200000000ff */
[----:B------:R3:W3:Y:S01]  /*e8d0*/  LDL.S16 R149, [R1+0x128] ;  /* 0x0001280001957983 */ /* 0x0006e20000100600 */
[----:B------:R-:W-:Y:S01]  /*e8e0*/  PRMT R200, R201, 0x7632, R200 ;  /* 0x00007632c9c87816 */ /* 0x000fe200000000c8 */
[----:B------:R-:W-:Y:S01]  /*e8f0*/  FADD.FTZ R141, R141, R122 ;  /* 0x0000007a8d8d7221 */ /* 0x000fe20000010000 */
[----:B------:R-:W-:Y:S01]  /*e900*/  PRMT R198, R199, 0x7632, R198 ;  /* 0x00007632c7c67816 */ /* 0x000fe200000000c6 */
[----:B------:R-:W-:Y:S01]  /*e910*/  FADD.FTZ R122, R197, R137 ;  /* 0x00000089c57a7221 */ /* 0x000fe20000010000 */
[C---:B-1----:R-:W-:Y:S01]  /*e920*/  F2FP.F16.F32.PACK_AB R197, R142.reuse, R197 ;  /* 0x000000c58ec5723e */ /* 0x042fe200000000ff */
[----:B------:R-:W-:Y:S01]  /*e930*/  MUFU.EX2 R135, R247 ;  /* 0x000000f700877308 */ /* 0x000fe20000000800 */
[----:B------:R-:W-:Y:S01]  /*e940*/  STG.E.U16 desc[UR20][R210.64+0x22], R111 ;  /* 0x0000226fd2007986 */ /* 0x000fe2000c101514 */
[----:B------:R-:W-:Y:S01]  /*e950*/  FADD.FTZ R142, R142, R122 ;  /* 0x0000007a8e8e7221 */ /* 0x000fe20000010000 */
[----:B------:R-:W-:Y:S02]  /*e960*/  LOP3.LUT R122, R162, 0xffff, RZ, 0xc0, !PT ;  /* 0x0000ffffa27a7812 */ /* 0x000fe400078ec0ff */
[----:B------:R-:W-:Y:S02]  /*e970*/  PRMT R196, R197, 0x7632, R196 ;  /* 0x00007632c5c47816 */ /* 0x000fe400000000c4 */
[----:B------:R-:W-:Y:S04]  /*e980*/  SHF.R.U32.HI R122, RZ, 0x8, R122 ;  /* 0x00000008ff7a7819 */ /* 0x000fe8000001167a */
[----:B------:R-:W-:Y:S01]  /*e990*/  LOP3.LUT R122, R122, 0xffff, RZ, 0xc0, !PT ;  /* 0x0000ffff7a7a7812 */ /* 0x000fe200078ec0ff */
[----:B--2---:R-:W1:Y:S02]  /*e9a0*/  MUFU.EX2 R143, R246 ;  /* 0x000000f6008f7308 */ /* 0x004e640000000800 */
[----:B-1----:R-:W-:Y:S01]  /*e9b0*/  F2FP.F16.F32.PACK_AB R159, R135, R143 ;  /* 0x0000008f879f723e */ /* 0x002fe200000000ff */
[----:B-----5:R-:W-:Y:S05]  /*e9c0*/  @!P2 HADD2 R167, -R0.H0_H0, -RZ.H0_H0 ;  /* 0xa00000ff00a7a230 */ /* 0x020fea0000000900 */
[----:B------:R-:W-:Y:S01]  /*e9d0*/  PRMT R150, R167, 0x7610, R150 ;  /* 0x00007610a7967816 */ /* 0x000fe20000000096 */
[----:B------:R1:W-:Y:S01]  /*e9e0*/  @!P2 STL.S16 [R1+0x118], R167 ;  /* 0x000118a70100a387 */ /* 0x0003e20000100600 */
[----:B----4-:R-:W-:Y:S02]  /*e9f0*/  @!P4 HADD2 R148, -R118.H0_H0, -RZ.H0_H0 ;  /* 0xa00000ff7694c230 */ /* 0x010fe40000000900 */
[----:B---3--:R-:W-:Y:S03]  /*ea00*/  @!P5 HADD2 R136, -R117.H0_H0, -RZ.H0_H0 ;  /* 0xa00000ff7588d230 */ /* 0x008fe60000000900 */
[----:B------:R-:W-:Y:S02]  /*ea10*/  PRMT R151, R148, 0x7610, R151 ;  /* 0x0000761094977816 */ /* 0x000fe40000000097 */
[----:B------:R-:W-:Y:S01]  /*ea20*/  PRMT R131, R136, 0x7610, R131 ;  /* 0x0000761088837816 */ /* 0x000fe20000000083 */
[----:B------:R2:W-:Y:S04]  /*ea30*/  @!P5 STL.S16 [R1+0x114], R136 ;  /* 0x000114880100d387 */ /* 0x0005e80000100600 */
[----:B-1----:R4:W3:Y:S04]  /*ea40*/  LDL.S16 R167, [R1+0x124] ;  /* 0x0001240001a77983 */ /* 0x0028e80000100600 */
[----:B------:R1:W-:Y:S01]  /*ea50*/  @!P4 STL.S16 [R1+0x110], R148 ;  /* 0x000110940100c387 */ /* 0x0003e20000100600 */
[----:B--2---:R-:W-:Y:S02]  /*ea60*/  PRMT R136, R0, 0x5410, R117 ;  /* 0x0000541000887816 */ /* 0x004fe40000000075 */
[----:B------:R-:W-:Y:S02]  /*ea70*/  @!P2 PRMT R0, R150, 0x5410, RZ ;  /* 0x000054109600a816 */ /* 0x000fe400000000ff */
[----:B------:R-:W-:Y:S01]  /*ea80*/  ISETP.LE.U32.AND P2, PT, R120, UR12, PT ;  /* 0x0000000c78007c0c */ /* 0x000fe2000bf43070 */
[----:B------:R-:W2:Y:S01]  /*ea90*/  MUFU.EX2 R150, R244 ;  /* 0x000000f400967308 */ /* 0x000ea20000000800 */
[----:B------:R-:W-:Y:S01]  /*eaa0*/  SHF.R.U32.HI R120, RZ, 0x18, R160 ;  /* 0x00000018ff787819 */ /* 0x000fe200000116a0 */
[----:B------:R-:W-:Y:S01]  /*eab0*/  STG.E.U16 desc[UR20][R214.64+0x1e], R0 ;  /* 0x00001e00d6007986 */ /* 0x000fe2000c101514 */
[----:B------:R-:W-:Y:S02]  /*eac0*/  @!P5 PRMT R117, R131, 0x5410, RZ ;  /* 0x000054108375d816 */ /* 0x000fe400000000ff */
[----:B------:R-:W-:Y:S02]  /*ead0*/  ISETP.LE.U32.AND P5, PT, R120, UR12, PT ;  /* 0x0000000c78007c0c */ /* 0x000fe4000bfa3070 */
[----:B------:R-:W-:Y:S01]  /*eae0*/  PRMT R120, R118, 0x7632, R120 ;  /* 0x0000763276787816 */ /* 0x000fe20000000078 */
[----:B------:R-:W-:Y:S01]  /*eaf0*/  STG.E.U16 desc[UR20][R214.64+0x20], R117 ;  /* 0x00002075d6007986 */ /* 0x000fe2000c101514 */
[----:B------:R-:W-:Y:S01]  /*eb00*/  LOP3.LUT R131, R162, 0xff, RZ, 0xc0, !PT ;  /* 0x000000ffa2837812 */ /* 0x000fe200078ec0ff */
[----:B-1----:R-:W1:Y:S01]  /*eb10*/  MUFU.EX2 R148, R245 ;  /* 0x000000f500947308 */ /* 0x002e620000000800 */
[----:B------:R-:W-:Y:S01]  /*eb20*/  PRMT R137, R118, 0x5410, R120 ;  /* 0x0000541076897816 */ /* 0x000fe20000000078 */
[----:B------:R-:W-:Y:S01]  /*eb30*/  @!P0 HADD2 R149, -R120.H0_H0, -RZ.H0_H0 ;  /* 0xa00000ff78958230 */ /* 0x000fe20000000900 */
[----:B------:R-:W-:Y:S02]  /*eb40*/  @!P4 PRMT R118, R151, 0x5410, RZ ;  /* 0x000054109776c816 */ /* 0x000fe400000000ff */
[----:B------:R-:W-:Y:S01]  /*eb50*/  ISETP.LE.U32.AND P4, PT, R131, UR12, PT ;  /* 0x0000000c83007c0c */ /* 0x000fe2000bf83070 */
[----:B------:R4:W5:Y:S01]  /*eb60*/  LDL.S16 R151, [R1+0x120] ;  /* 0x0001200001977983 */ /* 0x0009620000100600 */
[----:B------:R-:W-:Y:S01]  /*eb70*/  PRMT R176, R149, 0x7610, R176 ;  /* 0x0000761095b07816 */ /* 0x000fe200000000b0 */
[----:B------:R-:W-:Y:S02]  /*eb80*/  FADD.FTZ R131, R143, R132 ;  /* 0x000000848f837221 */ /* 0x000fe40000010000 */
[----:B------:R4:W-:Y:S01]  /*eb90*/  @!P0 STL.S16 [R1+0x128], R149 ;  /* 0x0001289501008387 */ /* 0x0009e20000100600 */
[----:B------:R-:W-:Y:S01]  /*eba0*/  @!P0 PRMT R120, R176, 0x5410, RZ ;  /* 0x00005410b0788816 */ /* 0x000fe200000000ff */
[----:B------:R-:W-:Y:S01]  /*ebb0*/  FADD.FTZ R131, R135, R131 ;  /* 0x0000008387837221 */ /* 0x000fe20000010000 */
[----:B------:R-:W-:Y:S01]  /*ebc0*/  ISETP.LE.U32.AND P0, PT, R122, UR12, PT ;  /* 0x0000000c7a007c0c */ /* 0x000fe2000bf03070 */
[----:B--2---:R-:W-:Y:S01]  /*ebd0*/  FADD.FTZ R135, R150, R140 ;  /* 0x0000008c96877221 */ /* 0x004fe20000010000 */
[----:B------:R-:W-:Y:S01]  /*ebe0*/  PRMT R122, R121, 0x7632, R122 ;  /* 0x00007632797a7816 */ /* 0x000fe2000000007a */
[----:B------:R-:W-:Y:S01]  /*ebf0*/  MUFU.EX2 R143, R243 ;  /* 0x000000f3008f7308 */ /* 0x000fe20000000800 */
[C---:B-1----:R-:W-:Y:S01]  /*ec00*/  F2FP.F16.F32.PACK_AB R171, R148.reuse, R150 ;  /* 0x0000009694ab723e */ /* 0x042fe200000000ff */
[----:B------:R1:W-:Y:S01]  /*ec10*/  STL [R1+0x138], R131 ;  /* 0x0001388301007387 */ /* 0x0003e20000100800 */
[--C-:B------:R-:W-:Y:S01]  /*ec20*/  SHF.R.U32.HI R140, RZ, 0x18, R162.reuse ;  /* 0x00000018ff8c7819 */ /* 0x100fe200000116a2 */
[----:B------:R-:W-:Y:S02]  /*ec30*/  FADD.FTZ R135, R148, R135 ;  /* 0x0000008794877221 */ /* 0x000fe40000010000 */
[----:B------:R-:W-:Y:S04]  /*ec40*/  STG.E.U16 desc[UR20][R212.64+0x22], R120 ;  /* 0x00002278d4007986 */ /* 0x000fe8000c101514 */
[----:B------:R-:W-:Y:S01]  /*ec50*/  MUFU.EX2 R132, R173 ;  /* 0x000000ad00847308 */ /* 0x000fe20000000800 */
[----:B------:R-:W-:Y:S09]  /*ec60*/  STG.E.U16 desc[UR20][R212.64+0x20], R118 ;  /* 0x00002076d4007986 */ /* 0x000ff2000c101514 */
[----:B----4-:R-:W2:Y:S01]  /*ec70*/  MUFU.EX2 R149, R241 ;  /* 0x000000f100957308 */ /* 0x010ea20000000800 */
[----:B-1----:R-:W-:Y:S04]  /*ec80*/  SHF.R.U32.HI R131, RZ, 0x10, R162 ;  /* 0x00000010ff837819 */ /* 0x002fe800000116a2 */
[----:B------:R-:W-:Y:S02]  /*ec90*/  LOP3.LUT R131, R131, 0xff, RZ, 0xc0, !PT ;  /* 0x000000ff83837812 */ /* 0x000fe400078ec0ff */
[----:B--2---:R-:W-:Y:S01]  /*eca0*/  F2FP.F16.F32.PACK_AB R169, R143, R149 ;  /* 0x000000958fa9723e */ /* 0x004fe200000000ff */
[----:B------:R-:W-:Y:S04]  /*ecb0*/  FADD.FTZ R141, R149, R141 ;  /* 0x0000008d958d7221 */ /* 0x000fe80000010000 */
[----:B------:R-:W-:Y:S01]  /*ecc0*/  FADD.FTZ R141, R143, R141 ;  /* 0x0000008d8f8d7221 */ /* 0x000fe20000010000 */
[----:B---3--:R-:W-:Y:S05]  /*ecd0*/  @!P3 HADD2 R167, -R121.H0_H0, -RZ.H0_H0 ;  /* 0xa00000ff79a7b230 */ /* 0x008fea0000000900 */
[----:B------:R-:W-:Y:S01]  /*ece0*/  PRMT R166, R167, 0x7610, R166 ;  /* 0x00007610a7a67816 */ /* 0x000fe200000000a6 */
[----:B------:R-:W-:Y:S04]  /*ecf0*/  @!P3 STL.S16 [R1+0x124], R167 ;  /* 0x000124a70100b387 */ /* 0x000fe80000100600 */
[----:B------:R1:W-:Y:S02]  /*ed00*/  STL [R1+0x12c], R135 ;  /* 0x00012c8701007387 */ /* 0x0003e40000100800 */
[----:B-1----:R-:W-:Y:S02]  /*ed10*/  PRMT R135, R121, 0x5410, R122 ;  /* 0x0000541079877816 */ /* 0x002fe4000000007a */
[----:B------:R-:W-:Y:S02]  /*ed20*/  @!P3 PRMT R121, R166, 0x5410, RZ ;  /* 0x00005410a679b816 */ /* 0x000fe400000000ff */
[----:B------:R-:W-:Y:S02]  /*ed30*/  ISETP.LE.U32.AND P3, PT, R131, UR12, PT ;  /* 0x0000000c83007c0c */ /* 0x000fe4000bf63070 */
[----:B------:R-:W1:Y:S01]  /*ed40*/  MUFU.EX2 R131, R172 ;  /* 0x000000ac00837308 */ /* 0x000e620000000800 */
[----:B-----5:R-:W-:Y:S01]  /*ed50*/  @!P2 HADD2 R151, -R122.H0_H0, -RZ.H0_H0 ;  /* 0xa00000ff7a97a230 */ /* 0x020fe20000000900 */
[----:B------:R-:W-:Y:S04]  /*ed60*/  STG.E.U16 desc[UR20][R208.64+0x30], R121 ;  /* 0x00003079d0007986 */ /* 0x000fe8000c101514 */
[----:B------:R-:W-:Y:S01]  /*ed70*/  PRMT R148, R151, 0x7610, R148 ;  /* 0x0000761097947816 */ /* 0x000fe20000000094 */
[----:B------:R2:W-:Y:S03]  /*ed80*/  @!P2 STL.S16 [R1+0x120], R151 ;  /* 0x000120970100a387 */ /* 0x0005e60000100600 */
[----:B------:R-:W-:Y:S01]  /*ed90*/  @!P2 PRMT R122, R148, 0x5410, RZ ;  /* 0x00005410947aa816 */ /* 0x000fe200000000ff */
[----:B------:R-:W-:Y:S01]  /*eda0*/  STL [R1+0x134], R141 ;  /* 0x0001348d01007387 */ /* 0x000fe20000100800 */
[----:B------:R-:W-:Y:S02]  /*edb0*/  ISETP.LE.U32.AND P2, PT, R140, UR12, PT ;  /* 0x0000000c8c007c0c */ /* 0x000fe4000bf43070 */
[----:B------:R-:W-:Y:S01]  /*edc0*/  LOP3.LUT R140, R239, UR30, RZ, 0x3c, !PT ;  /* 0x0000001eef8c7c12 */ /* 0x000fe2000f8e3cff */
[----:B------:R-:W-:Y:S01]  /*edd0*/  STG.E.U16 desc[UR20][R208.64+0x32], R122 ;  /* 0x0000327ad0007986 */ /* 0x000fe2000c101514 */
[----:B-1----:R-:W-:Y:S03]  /*ede0*/  F2FP.F16.F32.PACK_AB R204, R131, R132 ;  /* 0x0000008483cc723e */ /* 0x002fe600000000ff */
[----:B------:R-:W-:Y:S04]  /*edf0*/  IMAD.WIDE.U32 R166, R140, -0x326172a9, RZ ;  /* 0xcd9e8d578ca67825 */ /* 0x000fe800078e00ff */
[----:B------:R-:W-:Y:S02]  /*ee00*/  FADD.FTZ R140, R132, R142 ;  /* 0x0000008e848c7221 */ /* 0x000fe40000010000 */
[----:B------:R4:W3:Y:S01]  /*ee10*/  LDL.S16 R132, [R1+0x11c] ;  /* 0x00011c0001847983 */ /* 0x0008e20000100600 */
[----:B------:R-:W-:Y:S01]  /*ee20*/  LOP3.LUT R142, R167, UR23, R184, 0x96, !PT ;  /* 0x00000017a78e7c12 */ /* 0x000fe2000f8e96b8 */
[----:B------:R-:W-:Y:S04]  /*ee30*/  FADD.FTZ R140, R131, R140 ;  /* 0x0000008c838c7221 */ /* 0x000fe80000010000 */
[----:B------:R-:W-:Y:S01]  /*ee40*/  IMAD.WIDE.U32 R142, R142, -0x2daee0ad, RZ ;  /* 0xd2511f538e8e7825 */ /* 0x000fe200078e00ff */
[----:B------:R1:W-:Y:S04]  /*ee50*/  STL [R1+0x130], R140 ;  /* 0x0001308c01007387 */ /* 0x0003e80000100800 */
[----:B------:R-:W-:Y:S01]  /*ee60*/  LOP3.LUT R148, R143, UR8, R234, 0x96, !PT ;  /* 0x000000088f947c12 */ /* 0x000fe2000f8e96ea */
[----:B------:R4:W5:Y:S01]  /*ee70*/  LDL.S16 R180, [R1+0x100] ;  /* 0x0001000001b47983 */ /* 0x0009620000100600 */
[----:B------:R-:W-:Y:S02]  /*ee80*/  IMAD.MOV.U32 R234, RZ, RZ, R248 ;  /* 0x000000ffffea7224 */ /* 0x000fe400078e00f8 */
[----:B------:R-:W-:Y:S01]  /*ee90*/  IMAD.MOV.U32 R248, RZ, RZ, R164 ;  /* 0x000000fffff87224 */ /* 0x000fe200078e00a4 */
[----:B--2---:R4:W2:Y:S01]  /*eea0*/  LDL.S16 R151, [R1+0xf4] ;  /* 0x0000f40001977983 */ /* 0x0048a20000100600 */
[----:B------:R-:W-:Y:S03]  /*eeb0*/  IMAD.WIDE.U32 R148, R148, -0x326172a9, RZ ;  /* 0xcd9e8d5794947825 */ /* 0x000fe600078e00ff */
[----:B------:R4:W4:Y:S02]  /*eec0*/  LDL.S16 R150, [R1+0xf0] ;  /* 0x0000f00001967983 */ /* 0x0009240000100600 */
[----:B------:R-:W-:Y:S02]  /*eed0*/  LOP3.LUT R143, R149, UR19, R182, 0x96, !PT ;  /* 0x00000013958f7c12 */ /* 0x000fe4000f8e96b6 */
[----:B-1----:R-:W-:Y:S05]  /*eee0*/  LOP3.LUT R140, R183, UR22, R166, 0x96, !PT ;  /* 0x00000016b78c7c12 */ /* 0x002fea000f8e96a6 */
[----:B------:R-:W-:Y:S05]  /*eef0*/  IMAD.WIDE.U32 R140, R140, -0x2daee0ad, RZ ;  /* 0xd2511f538c8c7825 */ /* 0x000fea00078e00ff */
[----:B------:R-:W-:Y:S01]  /*ef00*/  LOP3.LUT R141, R141, UR18, R142, 0x96, !PT ;  /* 0x000000128d8d7c12 */ /* 0x000fe2000f8e968e */
[----:B------:R-:W-:Y:S05]  /*ef10*/  IMAD.WIDE.U32 R142, R143, -0x2daee0ad, RZ ;  /* 0xd2511f538f8e7825 */ /* 0x000fea00078e00ff */
[----:B------:R-:W-:Y:S01]  /*ef20*/  LOP3.LUT R107, R143, UR16, R140, 0x96, !PT ;  /* 0x000000108f6b7c12 */ /* 0x000fe2000f8e968c */
[----:B------:R-:W-:Y:S04]  /*ef30*/  IMAD.WIDE.U32 R140, R141, -0x326172a9, RZ ;  /* 0xcd9e8d578d8c7825 */ /* 0x000fe800078e00ff */
[----:B------:R-:W-:Y:S01]  /*ef40*/  IMAD.WIDE.U32 R172, R107, -0x326172a9, RZ ;  /* 0xcd9e8d576bac7825 */ /* 0x000fe200078e00ff */
[----:B------:R-:W-:Y:S02]  /*ef50*/  PRMT R107, R144, 0x7610, R107 ;  /* 0x00007610906b7816 */ /* 0x000fe4000000006b */
[----:B------:R-:W-:Y:S02]  /*ef60*/  LOP3.LUT R148, R141, UR17, R148, 0x96, !PT ;  /* 0x000000118d947c12 */ /* 0x000fe4000f8e9694 */
[----:B------:R-:W-:Y:S02]  /*ef70*/  LOP3.LUT R218, R173, UR9, R140, 0x96, !PT ;  /* 0x00000009adda7c12 */ /* 0x000fe4000f8e968c */
[----:B------:R-:W-:Y:S01]  /*ef80*/  PRMT R144, R156, 0x7632, R144 ;  /* 0x000076329c907816 */ /* 0x000fe20000000090 */
[----:B------:R-:W-:Y:S04]  /*ef90*/  IMAD.WIDE.U32 R176, R148, -0x2daee0ad, RZ ;  /* 0xd2511f5394b07825 */ /* 0x000fe800078e00ff */
[----:B------:R-:W-:Y:S01]  /*efa0*/  IMAD.WIDE.U32 R218, R218, -0x2daee0ad, RZ ;  /* 0xd2511f53dada7825 */ /* 0x000fe200078e00ff */
[----:B------:R-:W-:Y:S05]  /*efb0*/  LOP3.LUT R164, R177, UR28, R142, 0x96, !PT ;  /* 0x0000001cb1a47c12 */ /* 0x000fea000f8e968e */
[----:B------:R-:W-:Y:S05]  /*efc0*/  IMAD.WIDE.U32 R164, R164, -0x326172a9, RZ ;  /* 0xcd9e8d57a4a47825 */ /* 0x000fea00078e00ff */
[----:B------:R-:W-:Y:S04]  /*efd0*/  LOP3.LUT R113, R165, UR27, R172, 0x96, !PT ;  /* 0x0000001ba5717c12 */ /* 0x000fe8000f8e96ac */
[C---:B------:R-:W-:Y:S02]  /*efe0*/  LOP3.LUT R114, R113.reuse, 0xff, RZ, 0xc0, !PT ;  /* 0x000000ff71727812 */ /* 0x040fe400078ec0ff */
[----:B------:R-:W-:Y:S02]  /*eff0*/  SHF.R.U32.HI R3, RZ, 0x18, R113 ;  /* 0x00000018ff037819 */ /* 0x000fe40000011671 */
[----:B------:R-:W-:Y:S04]  /*f000*/  LOP3.LUT R100, R113, 0xffff, RZ, 0xc0, !PT ;  /* 0x0000ffff71647812 */ /* 0x000fe800078ec0ff */
[----:B------:R-:W-:Y:S04]  /*f010*/  SHF.R.U32.HI R100, RZ, 0x8, R100 ;  /* 0x00000008ff647819 */ /* 0x000fe80000011664 */
[----:B------:R-:W-:Y:S01]  /*f020*/  LOP3.LUT R100, R100, 0xffff, RZ, 0xc0, !PT ;  /* 0x0000ffff64647812 */ /* 0x000fe200078ec0ff */
[----:B---3--:R-:W-:Y:S05]  /*f030*/  @!P6 HADD2 R132, -R107.H0_H0, -RZ.H0_H0 ;  /* 0xa00000ff6b84e230 */ /* 0x008fea0000000900 */
[----:B------:R-:W-:Y:S01]  /*f040*/  PRMT R143, R132, 0x7610, R143 ;  /* 0x00007610848f7816 */ /* 0x000fe2000000008f */
[----:B------:R1:W-:Y:S01]  /*f050*/  @!P6 STL.S16 [R1+0x11c], R132 ;  /* 0x00011c840100e387 */ /* 0x0003e20000100600 */
[----:B-----5:R-:W-:Y:S02]  /*f060*/  @!P5 HADD2 R180, -R108.H0_H0, -RZ.H0_H0 ;  /* 0xa00000ff6cb4d230 */ /* 0x020fe40000000900 */
[----:B--2---:R-:W-:Y:S03]  /*f070*/  @!P4 HADD2 R151, -R115.H0_H0, -RZ.H0_H0 ;  /* 0xa00000ff7397c230 */ /* 0x004fe60000000900 */
[----:B------:R-:W-:Y:S01]  /*f080*/  PRMT R141, R180, 0x7610, R141 ;  /* 0x00007610b48d7816 */ /* 0x000fe2000000008d */
[----:B------:R2:W-:Y:S01]  /*f090*/  @!P5 STL.S16 [R1+0x100], R180 ;  /* 0x000100b40100d387 */ /* 0x0005e20000100600 */
[----:B------:R-:W-:Y:S03]  /*f0a0*/  PRMT R142, R151, 0x7610, R142 ;  /* 0x00007610978e7816 */ /* 0x000fe6000000008e */
[----:B------:R-:W-:Y:S01]  /*f0b0*/  @!P4 STL.S16 [R1+0xf4], R151 ;  /* 0x0000f4970100c387 */ /* 0x000fe20000100600 */
[----:B-1----:R-:W-:Y:S02]  /*f0c0*/  PRMT R132, R107, 0x5410, R108 ;  /* 0x000054106b847816 */ /* 0x002fe4000000006c */
[----:B------:R-:W-:Y:S02]  /*f0d0*/  @!P6 PRMT R107, R143, 0x5410, RZ ;  /* 0x000054108f6be816 */ /* 0x000fe400000000ff */
[----:B------:R-:W-:Y:S02]  /*f0e0*/  ISETP.LE.U32.AND P6, PT, R114, UR12, PT ;  /* 0x0000000c72007c0c */ /* 0x000fe4000bfc3070 */
[----:B------:R-:W-:Y:S01]  /*f0f0*/  PRMT R114, R146, 0x7632, R114 ;  /* 0x0000763292727816 */ /* 0x000fe20000000072 */
[----:B------:R-:W-:Y:S01]  /*f100*/  STG.E.U16 desc[UR20][R210.64+0x30], R107 ;  /* 0x0000306bd2007986 */ /* 0x000fe2000c101514 */
[----:B------:R-:W-:Y:S02]  /*f110*/  @!P5 PRMT R108, R141, 0x5410, RZ ;  /* 0x000054108d6cd816 */ /* 0x000fe400000000ff */
[----:B------:R-:W-:Y:S01]  /*f120*/  PRMT R141, R115, 0x5410, R114 ;  /* 0x00005410738d7816 */ /* 0x000fe20000000072 */
[----:B----4-:R-:W-:Y:S01]  /*f130*/  @!P0 HADD2 R150, -R114.H0_H0, -RZ.H0_H0 ;  /* 0xa00000ff72968230 */ /* 0x010fe20000000900 */
[----:B------:R-:W-:Y:S01]  /*f140*/  @!P4 PRMT R115, R142, 0x5410, RZ ;  /* 0x000054108e73c816 */ /* 0x000fe200000000ff */
[----:B------:R-:W-:Y:S01]  /*f150*/  STG.E.U16 desc[UR20][R210.64+0x32], R108 ;  /* 0x0000326cd2007986 */ /* 0x000fe2000c101514 */
[----:B------:R-:W-:Y:S02]  /*f160*/  ISETP.LE.U32.AND P4, PT, R3, UR12, PT ;  /* 0x0000000c03007c0c */ /* 0x000fe4000bf83070 */
[----:B------:R-:W-:Y:S01]  /*f170*/  PRMT R140, R150, 0x7610, R140 ;  /* 0x00007610968c7816 */ /* 0x000fe2000000008c */
[----:B------:R1:W-:Y:S01]  /*f180*/  @!P0 STL.S16 [R1+0xf0], R150 ;  /* 0x0000f09601008387 */ /* 0x0003e20000100600 */
[----:B------:R-:W-:Y:S02]  /*f190*/  LOP3.LUT R3, R239, UR30, RZ, 0x3c, !PT ;  /* 0x0000001eef037c12 */ /* 0x000fe4000f8e3cff */
[----:B------:R-:W-:Y:S01]  /*f1a0*/  @!P0 PRMT R114, R140, 0x5410, RZ ;  /* 0x000054108c728816 */ /* 0x000fe200000000ff */
[----:B------:R4:W3:Y:S01]  /*f1b0*/  LDL.S16 R184, [R1+0xd4] ;  /* 0x0000d40001b87983 */ /* 0x0008e20000100600 */
[----:B------:R-:W-:Y:S01]  /*f1c0*/  ISETP.LE.U32.AND P5, PT, R100, UR12, PT ;  /* 0x0000000c64007c0c */ /* 0x000fe2000bfa3070 */
[----:B------:R-:W-:Y:S01]  /*f1d0*/  IMAD.WIDE.U32 R148, R3, -0x326172a9, RZ ;  /* 0xcd9e8d5703947825 */ /* 0x000fe200078e00ff */
[----:B------:R-:W-:Y:S01]  /*f1e0*/  SHF.R.U32.HI R100, RZ, 0x10, R113 ;  /* 0x00000010ff647819 */ /* 0x000fe20000011671 */
[----:B------:R4:W5:Y:S01]  /*f1f0*/  LDL.S16 R140, [R1+0xd8] ;  /* 0x0000d800018c7983 */ /* 0x0009620000100600 */
[----:B------:R-:W-:Y:S02]  /*f200*/  PRMT R146, R145, 0x7632, R146 ;  /* 0x0000763291927816 */ /* 0x000fe40000000092 */
[----:B------:R-:W-:Y:S01]  /*f210*/  LOP3.LUT R142, R149, UR23, R234, 0x96, !PT ;  /* 0x00000017958e7c12 */ /* 0x000fe2000f8e96ea */
[----:B------:R4:W4:Y:S01]  /*f220*/  LDL.S16 R183, [R1+0xec] ;  /* 0x0000ec0001b77983 */ /* 0x0009220000100600 */
[----:B------:R-:W-:Y:S02]  /*f230*/  LOP3.LUT R148, R251, UR22, R148, 0x96, !PT ;  /* 0x00000016fb947c12 */ /* 0x000fe4000f8e9694 */
[----:B------:R-:W-:Y:S01]  /*f240*/  LOP3.LUT R100, R100, 0xff, RZ, 0xc0, !PT ;  /* 0x000000ff64647812 */ /* 0x000fe200078ec0ff */
[----:B--2---:R2:W2:Y:S01]  /*f250*/  LDL.S16 R180, [R1+0xe8] ;  /* 0x0000e80001b47983 */ /* 0x0044a20000100600 */
[----:B------:R-:W-:Y:S02]  /*f260*/  IMAD.WIDE.U32 R142, R142, -0x2daee0ad, RZ ;  /* 0xd2511f538e8e7825 */ /* 0x000fe400078e00ff */
[----:B------:R-:W-:Y:S01]  /*f270*/  ISETP.LE.U32.AND P0, PT, R100, UR12, PT ;  /* 0x0000000c64007c0c */ /* 0x000fe2000bf03070 */
[----:B------:R2:W2:Y:S01]  /*f280*/  LDL.S16 R182, [R1+0xd0] ;  /* 0x0000d00001b67983 */ /* 0x0004a20000100600 */
[----:B------:R-:W-:Y:S01]  /*f290*/  PRMT R100, R155, 0x7610, R100 ;  /* 0x000076109b647816 */ /* 0x000fe20000000064 */
[----:B------:R-:W-:Y:S01]  /*f2a0*/  IMAD.WIDE.U32 R148, R148, -0x2daee0ad, RZ ;  /* 0xd2511f5394947825 */ /* 0x000fe200078e00ff */
[----:B------:R-:W-:Y:S01]  /*f2b0*/  LOP3.LUT R143, R143, UR8, R248, 0x96, !PT ;  /* 0x000000088f8f7c12 */ /* 0x000fe2000f8e96f8 */
[----:B------:R1:W-:Y:S01]  /*f2c0*/  STG.E.U16 desc[UR20][R214.64+0x30], R114 ;  /* 0x00003072d6007986 */ /* 0x0003e2000c101514 */
[----:B------:R-:W-:Y:S02]  /*f2d0*/  UIADD3 UR8, UR24, -0x4ab325aa, URZ ;  /* 0xb54cda5618087890 */ /* 0x000fe4000fffe03f */
[----:B------:R-:W-:Y:S01]  /*f2e0*/  LOP3.LUT R110, R149, UR18, R142, 0x96, !PT ;  /* 0x00000012956e7c12 */ /* 0x000fe2000f8e968e */
[----:B------:R-:W-:Y:S01]  /*f2f0*/  IMAD.WIDE.U32 R142, R143, -0x326172a9, RZ ;  /* 0xcd9e8d578f8e7825 */ /* 0x000fe200078e00ff */
[----:B------:R-:W-:Y:S03]  /*f300*/  STG.E.U16 desc[UR20][R214.64+0x2e], R115 ;  /* 0x00002e73d6007986 */ /* 0x000fe6000c101514 */
[----:B------:R-:W-:Y:S01]  /*f310*/  IMAD.WIDE.U32 R110, R110, -0x326172a9, RZ ;  /* 0xcd9e8d576e6e7825 */ /* 0x000fe200078e00ff */
[----:B------:R-:W-:Y:S04]  /*f320*/  LOP3.LUT R112, R143, UR19, R250, 0x96, !PT ;  /* 0x000000138f707c12 */ /* 0x000fe8000f8e96fa */
[----:B-1----:R-:W-:Y:S01]  /*f330*/  LOP3.LUT R150, R111, UR17, R142, 0x96, !PT ;  /* 0x000000116f967c12 */ /* 0x002fe2000f8e968e */
[----:B------:R-:W-:Y:S01]  /*f340*/  IMAD.WIDE.U32 R112, R112, -0x2daee0ad, RZ ;  /* 0xd2511f5370707825 */ /* 0x000fe200078e00ff */
[----:B------:R-:W-:Y:S01]  /*f350*/  PRMT R111, R154, 0x7610, R111 ;  /* 0x000076109a6f7816 */ /* 0x000fe2000000006f */
[----:B------:R-:W-:Y:S02]  /*f360*/  UIADD3 UR17, UR25, 0x646e171e, URZ ;  /* 0x646e171e19117890 */ /* 0x000fe4000fffe03f */
[----:B------:R-:W-:Y:S01]  /*f370*/  IMAD.WIDE.U32 R150, R150, -0x2daee0ad, RZ ;  /* 0xd2511f5396967825 */ /* 0x000fe200078e00ff */
[--C-:B------:R-:W-:Y:S01]  /*f380*/  LOP3.LUT R113, R113, UR16, R148.reuse, 0x96, !PT ;  /* 0x0000001071717c12 */ /* 0x100fe2000f8e9694 */
[----:B------:R-:W-:Y:S01]  /*f390*/  UIADD3 UR16, UR24, -0x61c88647, URZ ;  /* 0x9e3779b918107890 */ /* 0x000fe2000fffe03f */
[----:B------:R-:W-:Y:S02]  /*f3a0*/  PRMT R148, R147, 0x7632, R148 ;  /* 0x0000763293947816 */ /* 0x000fe40000000094 */
[----:B------:R-:W-:Y:S01]  /*f3b0*/  LOP3.LUT R142, R151, UR28, R112, 0x96, !PT ;  /* 0x0000001c978e7c12 */ /* 0x000fe2000f8e9670 */
[----:B------:R-:W-:Y:S01]  /*f3c0*/  IMAD.WIDE.U32 R112, R113, -0x326172a9, RZ ;  /* 0xcd9e8d5771707825 */ /* 0x000fe200078e00ff */
[----:B------:R-:W-:Y:S03]  /*f3d0*/  SHF.R.U32.HI R114, RZ, 0x18, R164 ;  /* 0x00000018ff727819 */ /* 0x000fe600000116a4 */
[----:B------:R-:W-:Y:S01]  /*f3e0*/  IMAD.WIDE.U32 R142, R142, -0x326172a9, RZ ;  /* 0xcd9e8d578e8e7825 */ /* 0x000fe200078e00ff */
[--C-:B------:R-:W-:Y:S01]  /*f3f0*/  LOP3.LUT R109, R113, UR9, R110.reuse, 0x96, !PT ;  /* 0x00000009716d7c12 */ /* 0x100fe2000f8e966e */
[----:B------:R-:W-:Y:S01]  /*f400*/  UIADD3 UR9, UR24, 0x3c6ef372, URZ ;  /* 0x3c6ef37218097890 */ /* 0x000fe2000fffe03f */
[----:B------:R-:W-:Y:S02]  /*f410*/  PRMT R110, R154, 0x7632, R110 ;  /* 0x000076329a6e7816 */ /* 0x000fe4000000006e */
[--C-:B------:R-:W-:Y:S02]  /*f420*/  LOP3.LUT R0, R143, UR27, R112.reuse, 0x96, !PT ;  /* 0x0000001b8f007c12 */ /* 0x100fe4000f8e9670 */
[C---:B------:R-:W-:Y:S02]  /*f430*/  PRMT R113, R153.reuse, 0x7610, R113 ;  /* 0x0000761099717816 */ /* 0x040fe40000000071 */
[----:B------:R-:W-:Y:S02]  /*f440*/  PRMT R112, R153, 0x7632, R112 ;  /* 0x0000763299707816 */ /* 0x000fe40000000070 */
[----:B------:R-:W-:Y:S01]  /*f450*/  LOP3.LUT R3, R0, 0xff, RZ, 0xc0, !PT ;  /* 0x000000ff00037812 */ /* 0x000fe200078ec0ff */
[----:B---3--:R-:W-:Y:S02]  /*f460*/  @!P2 HADD2 R184, -R105.H0_H0, -RZ.H0_H0 ;  /* 0xa00000ff69b8a230 */ /* 0x008fe40000000900 */
[----:B-----5:R-:W-:Y:S03]  /*f470*/  @!P3 HADD2 R140, -R106.H0_H0, -RZ.H0_H0 ;  /* 0xa00000ff6a8cb230 */ /* 0x020fe60000000900 */
[----:B------:R-:W-:Y:S01]  /*f480*/  PRMT R131, R184, 0x7610, R131 ;  /* 0x00007610b8837816 */ /* 0x000fe20000000083 */
[----:B----4-:R-:W-:Y:S01]  /*f490*/  @!P6 HADD2 R183, -R111.H0_H0, -RZ.H0_H0 ;  /* 0xa00000ff6fb7e230 */ /* 0x010fe20000000900 */
[----:B------:R-:W-:Y:S01]  /*f4a0*/  PRMT R149, R140, 0x7610, R149 ;  /* 0x000076108c957816 */ /* 0x000fe20000000095 */
[----:B------:R1:W-:Y:S01]  /*f4b0*/  @!P3 STL.S16 [R1+0xd8], R140 ;  /* 0x0000d88c0100b387 */ /* 0x0003e20000100600 */
[----:B--2---:R-:W-:Y:S02]  /*f4c0*/  @!P5 HADD2 R180, -R110.H0_H0, -RZ.H0_H0 ;  /* 0xa00000ff6eb4d230 */ /* 0x004fe40000000900 */
[----:B------:R-:W-:Y:S01]  /*f4d0*/  PRMT R152, R183, 0x7610, R152 ;  /* 0x00007610b7987816 */ /* 0x000fe20000000098 */
[----:B------:R2:W3:Y:S01]  /*f4e0*/  LDL.S16 R181, [R1+0xcc] ;  /* 0x0000cc0001b57983 */ /* 0x0004e20000100600 */
[----:B------:R-:W-:Y:S01]  /*f4f0*/  @!P0 HADD2 R182, -R113.H0_H0, -RZ.H0_H0 ;  /* 0xa00000ff71b68230 */ /* 0x000fe20000000900 */
[----:B------:R-:W-:Y:S02]  /*f500*/  PRMT R120, R180, 0x7610, R120 ;  /* 0x00007610b4787816 */ /* 0x000fe40000000078 */
[----:B------:R-:W-:Y:S02]  /*f510*/  @!P2 STL.S16 [R1+0xd4], R184 ;  /* 0x0000d4b80100a387 */ /* 0x000fe40000100600 */
[----:B------:R-:W-:Y:S02]  /*f520*/  PRMT R119, R182, 0x7610, R119 ;  /* 0x00007610b6777816 */ /* 0x000fe40000000077 */
[----:B------:R-:W-:Y:S04]  /*f530*/  @!P6 STL.S16 [R1+0xec], R183 ;  /* 0x0000ecb70100e387 */ /* 0x000fe80000100600 */
[----:B------:R4:W-:Y:S04]  /*f540*/  @!P5 STL.S16 [R1+0xe8], R180 ;  /* 0x0000e8b40100d387 */ /* 0x0009e80000100600 */
[----:B------:R2:W5:Y:S04]  /*f550*/  LDL.S16 R153, [R1+0xa4] ;  /* 0x0000a40001997983 */ /* 0x0005680000100600 */
[----:B------:R2:W2:Y:S01]  /*f560*/  LDL.S16 R121, [R1+0x9c] ;  /* 0x00009c0001797983 */ /* 0x0004a20000100600 */
[----:B-1----:R-:W-:Y:S02]  /*f570*/  PRMT R140, R106, 0x5410, R105 ;  /* 0x000054106a8c7816 */ /* 0x002fe40000000069 */
[----:B------:R-:W-:Y:S01]  /*f580*/  @!P3 PRMT R106, R149, 0x5410, RZ ;  /* 0x00005410956ab816 */ /* 0x000fe200000000ff */
[----:B------:R-:W-:Y:S01]  /*f590*/  LDSM.16.MT88.4 R184, [R192+0xbc00] ;  /* 0x00bc0000c0b8783b */ /* 0x000fe20000004200 */
[----:B------:R-:W-:Y:S02]  /*f5a0*/  PRMT R149, R111, 0x5410, R110 ;  /* 0x000054106f957816 */ /* 0x000fe4000000006e */
[----:B------:R-:W-:Y:S02]  /*f5b0*/  @!P6 PRMT R111, R152, 0x5410, RZ ;  /* 0x00005410986fe816 */ /* 0x000fe400000000ff */
[----:B------:R-:W-:Y:S02]  /*f5c0*/  @!P5 PRMT R110, R120, 0x5410, RZ ;  /* 0x00005410786ed816 */ /* 0x000fe400000000ff */
[----:B------:R-:W-:Y:S01]  /*f5d0*/  ISETP.LE.U32.AND P3, PT, R3, UR12, PT ;  /* 0x0000000c03007c0c */ /* 0x000fe2000bf63070 */
[----:B------:R1:W2:Y:S01]  /*f5e0*/  LDL.S16 R152, [R1+0xa0] ;  /* 0x0000a00001987983 */ /* 0x0002a20000100600 */
[----:B------:R-:W-:Y:S02]  /*f5f0*/  LOP3.LUT R3, R0, 0xffff, RZ, 0xc0, !PT ;  /* 0x0000ffff00037812 */ /* 0x000fe400078ec0ff */
[----:B------:R-:W-:Y:S01]  /*f600*/  @!P2 PRMT R105, R131, 0x5410, RZ ;  /* 0x000054108369a816 */ /* 0x000fe200000000ff */
[----:B------:R1:W2:Y:S01]  /*f610*/  LDL.S16 R120, [R1+0x98] ;  /* 0x0000980001787983 */ /* 0x0002a20000100600 */
[----:B------:R-:W-:Y:S02]  /*f620*/  SHF.R.U32.HI R3, RZ, 0x8, R3 ;  /* 0x00000008ff037819 */ /* 0x000fe40000011603 */
[--C-:B------:R-:W-:Y:S01]  /*f630*/  SHF.R.U32.HI R131, RZ, 0x18, R0.reuse ;  /* 0x00000018ff837819 */ /* 0x100fe20000011600 */
[----:B----4-:R1:W4:Y:S01]  /*f640*/  LDL.S16 R180, [R1+0xa8] ;  /* 0x0000a80001b47983 */ /* 0x0103220000100600 */
[----:B------:R-:W-:Y:S03]  /*f650*/  LOP3.LUT R3, R3, 0xffff, RZ, 0xc0, !PT ;  /* 0x0000ffff03037812 */ /* 0x000fe600078ec0ff */
[----:B------:R-:W-:Y:S01]  /*f660*/  @!P0 STL.S16 [R1+0xd0], R182 ;  /* 0x0000d0b601008387 */ /* 0x000fe20000100600 */
[----:B------:R-:W-:Y:S02]  /*f670*/  ISETP.LE.U32.AND P2, PT, R3, UR12, PT ;  /* 0x0000000c03007c0c */ /* 0x000fe4000bf43070 */
[C---:B------:R-:W-:Y:S01]  /*f680*/  LOP3.LUT R3, R142.reuse, 0xff, RZ, 0xc0, !PT ;  /* 0x000000ff8e037812 */ /* 0x040fe200078ec0ff */
[----:B------:R1:W-:Y:S03]  /*f690*/  STG.E.U16 desc[UR20][R212.64+0x32], R105 ;  /* 0x00003269d4007986 */ /* 0x0003e6000c101514 */
[----:B------:R-:W-:Y:S01]  /*f6a0*/  ISETP.LE.U32.AND P1, PT, R3, UR12, PT ;  /* 0x0000000c03007c0c */ /* 0x000fe2000bf23070 */
[----:B------:R-:W-:Y:S01]  /*f6b0*/  STG.E.U16 desc[UR20][R212.64+0x30], R106 ;  /* 0x0000306ad4007986 */ /* 0x000fe2000c101514 */
[----:B------:R-:W-:Y:S02]  /*f6c0*/  SHF.R.U32.HI R3, RZ, 0x10, R0 ;  /* 0x00000010ff037819 */ /* 0x000fe40000011600 */
[----:B------:R-:W-:Y:S01]  /*f6d0*/  LOP3.LUT R0, R142, 0xffff, RZ, 0xc0, !PT ;  /* 0x0000ffff8e007812 */ /* 0x000fe200078ec0ff */
[----:B------:R-:W-:Y:S01]  /*f6e0*/  STG.E.U16 desc[UR20][R208.64+0x40], R111 ;  /* 0x0000406fd0007986 */ /* 0x000fe2000c101514 */
[----:B------:R-:W-:Y:S02]  /*f6f0*/  PRMT R143, R113, 0x5410, R112 ;  /* 0x00005410718f7816 */ /* 0x000fe40000000070 */
[----:B------:R-:W-:Y:S01]  /*f700*/  @!P0 PRMT R113, R119, 0x5410, RZ ;  /* 0x0000541077718816 */ /* 0x000fe200000000ff */
[----:B------:R-:W-:Y:S01]  /*f710*/  STG.E.U16 desc[UR20][R208.64+0x42], R110 ;  /* 0x0000426ed0007986 */ /* 0x000fe2000c101514 */
[----:B------:R-:W-:Y:S02]  /*f720*/  SHF.R.U32.HI R0, RZ, 0x8, R0 ;  /* 0x00000008ff007819 */ /* 0x000fe40000011600 */
[----:B------:R-:W-:Y:S01]  /*f730*/  LOP3.LUT R3, R3, 0xff, RZ, 0xc0, !PT ;  /* 0x000000ff03037812 */ /* 0x000fe200078ec0ff */
[----:B------:R-:W-:Y:S01]  /*f740*/  STG.E.U16 desc[UR20][R210.64+0x40], R113 ;  /* 0x00004071d2007986 */ /* 0x000fe2000c101514 */
[----:B------:R-:W-:Y:S02]  /*f750*/  LOP3.LUT R0, R0, 0xffff, RZ, 0xc0, !PT ;  /* 0x0000ffff00007812 */ /* 0x000fe400078ec0ff */
[----:B------:R-:W-:Y:S02]  /*f760*/  ISETP.LE.U32.AND P0, PT, R3, UR12, PT ;  /* 0x0000000c03007c0c */ /* 0x000fe4000bf03070 */
[----:B------:R-:W-:Y:S02]  /*f770*/  ISETP.LE.U32.AND P6, PT, R0, UR12, PT ;  /* 0x0000000c00007c0c */ /* 0x000fe4000bfc3070 */
[----:B------:R-:W-:Y:S02]  /*f780*/  PRMT R0, R2, 0x7632, R0 ;  /* 0x0000763202007816 */ /* 0x000fe40000000000 */
[--C-:B------:R-:W-:Y:S02]  /*f790*/  SHF.R.U32.HI R3, RZ, 0x10, R142.reuse ;  /* 0x00000010ff037819 */ /* 0x100fe4000001168e */
[----:B------:R-:W-:Y:S02]  /*f7a0*/  SHF.R.U32.HI R142, RZ, 0x18, R142 ;  /* 0x00000018ff8e7819 */ /* 0x000fe4000001168e */
[----:B------:R-:W-:Y:S02]  /*f7b0*/  LOP3.LUT R3, R3, 0xff, RZ, 0xc0, !PT ;  /* 0x000000ff03037812 */ /* 0x000fe400078ec0ff */
[----:B------:R-:W-:Y:S02]  /*f7c0*/  @P1 LOP3.LUT R216, R216, 0x400, RZ, 0xfc, !PT ;  /* 0x00000400d8d81812 */ /* 0x000fe400078efcff */
[----:B------:R-:W-:Y:S02]  /*f7d0*/  ISETP.LE.U32.AND P5, PT, R3, UR12, PT ;  /* 0x0000000c03007c0c */ /* 0x000fe4000bfa3070 */
[----:B------:R-:W-:Y:S02]  /*f7e0*/  PRMT R3, R155, 0x7632, R3 ;  /* 0x000076329b037816 */ /* 0x000fe40000000003 */
[----:B------:R-:W-:Y:S02]  /*f7f0*/  LOP3.LUT R216, R216, 0xfffff7ff, RZ, 0xc0, !PT ;  /* 0xfffff7ffd8d87812 */ /* 0x000fe400078ec0ff */
[----:B-1----:R-:W-:Y:S02]  /*f800*/  PRMT R105, R147, 0x5410, R148 ;  /* 0x0000541093697816 */ /* 0x002fe40000000094 */
[----:B------:R-:W-:Y:S04]  /*f810*/  @P6 LOP3.LUT R216, R216, 0x800, RZ, 0xfc, !PT ;  /* 0x00000800d8d86812 */ /* 0x000fe800078efcff */
[----:B------:R-:W-:Y:S04]  /*f820*/  LOP3.LUT R216, R216, 0xffffefff, RZ, 0xc0, !PT ;  /* 0xffffefffd8d87812 */ /* 0x000fe800078ec0ff */
[----:B------:R-:W-:Y:S04]  /*f830*/  @P5 LOP3.LUT R216, R216, 0x1000, RZ, 0xfc, !PT ;  /* 0x00001000d8d85812 */ /* 0x000fe800078efcff */
[----:B------:R-:W-:Y:S01]  /*f840*/  LOP3.LUT R216, R216, 0xffffdfff, RZ, 0xc0, !PT ;  /* 0xffffdfffd8d87812 */ /* 0x000fe200078ec0ff */
[----:B---3--:R-:W-:Y:S05]  /*f850*/  @!P4 HADD2 R181, -R112.H0_H0, -RZ.H0_H0 ;  /* 0xa00000ff70b5c230 */ /* 0x008fea0000000900 */
[----:B------:R-:W-:Y:S01]  /*f860*/  PRMT R118, R181, 0x7610, R118 ;  /* 0x00007610b5767816 */ /* 0x000fe20000000076 */
[----:B------:R-:W-:Y:S03]  /*f870*/  @!P4 STL.S16 [R1+0xcc], R181 ;  /* 0x0000ccb50100c387 */ /* 0x000fe60000100600 */
[----:B------:R-:W-:Y:S01]  /*f880*/  @!P4 PRMT R112, R118, 0x5410, RZ ;  /* 0x000054107670c816 */ /* 0x000fe200000000ff */
[----:B------:R1:W3:Y:S01]  /*f890*/  LDL.S16 R119, [R1+0x94] ;  /* 0x0000940001777983 */ /* 0x0002e20000100600 */
[----:B------:R-:W-:Y:S03]  /*f8a0*/  ISETP.LE.U32.AND P4, PT, R142, UR12, PT ;  /* 0x0000000c8e007c0c */ /* 0x000fe6000bf83070 */
[----:B------:R1:W3:Y:S01]  /*f8b0*/  LDL.S16 R118, [R1+0x90] ;  /* 0x0000900001767983 */ /* 0x0002e20000100600 */
[----:B-----5:R-:W-:Y:S03]  /*f8c0*/  @!P2 HADD2 R153, -R0.H0_H0, -RZ.H0_H0 ;  /* 0xa00000ff0099a230 */ /* 0x020fe60000000900 */
[----:B------:R-:W-:Y:S01]  /*f8d0*/  STG.E.U16 desc[UR20][R210.64+0x42], R112 ;  /* 0x00004270d2007986 */ /* 0x000fe2000c101514 */
[----:B--2---:R-:W-:Y:S01]  /*f8e0*/  @!P1 HADD2 R121, -R145.H0_H0, -RZ.H0_H0 ;  /* 0xa00000ff91799230 */ /* 0x004fe20000000900 */
[----:B------:R-:W-:Y:S04]  /*f8f0*/  PRMT R107, R153, 0x7610, R107 ;  /* 0x00007610996b7816 */ /* 0x000fe8000000006b */
[----:B------:R-:W-:Y:S02]  /*f900*/  @P4 LOP3.LUT R216, R216, 0x2000, RZ, 0xfc, !PT ;  /* 0x00002000d8d84812 */ /* 0x000fe400078efcff */
[----:B------:R-:W-:Y:S01]  /*f910*/  PRMT R179, R121, 0x7610, R179 ;  /* 0x0000761079b37816 */ /* 0x000fe200000000b3 */
[----:B------:R-:W-:Y:S02]  /*f920*/  @!P0 HADD2 R152, -R100.H0_H0, -RZ.H0_H0 ;  /* 0xa00000ff64988230 */ /* 0x000fe40000000900 */
[----:B------:R-:W-:Y:S03]  /*f930*/  @!P6 HADD2 R120, -R146.H0_H0, -RZ.H0_H0 ;  /* 0xa00000ff9278e230 */ /* 0x000fe60000000900 */
[----:B------:R-:W-:Y:S01]  /*f940*/  PRMT R117, R152, 0x7610, R117 ;  /* 0x0000761098757816 */ /* 0x000fe20000000075 */
[----:B----4-:R-:W-:Y:S01]  /*f950*/  @!P3 HADD2 R180, -R2.H0_H0, -RZ.H0_H0 ;  /* 0xa00000ff02b4b230 */ /* 0x010fe20000000900 */
[----:B------:R-:W-:Y:S04]  /*f960*/  PRMT R122, R120, 0x7610, R122 ;  /* 0x00007610787a7816 */ /* 0x000fe8000000007a */
[----:B------:R-:W-:Y:S01]  /*f970*/  PRMT R116, R180, 0x7610, R116 ;  /* 0x00007610b4747816 */ /* 0x000fe20000000074 */
[----:B------:R-:W-:Y:S04]  /*f980*/  @!P3 STL.S16 [R1+0xa8], R180 ;  /* 0x0000a8b40100b387 */ /* 0x000fe80000100600 */
[----:B------:R2:W-:Y:S04]  /*f990*/  @!P2 STL.S16 [R1+0xa4], R153 ;  /* 0x0000a4990100a387 */ /* 0x0005e80000100600 */
[----:B------:R4:W-:Y:S04]  /*f9a0*/  @!P0 STL.S16 [R1+0xa0], R152 ;  /* 0x0000a09801008387 */ /* 0x0009e80000100600 */
[----:B------:R5:W-:Y:S04]  /*f9b0*/  @!P1 STL.S16 [R1+0x9c], R121 ;  /* 0x00009c7901009387 */ /* 0x000be80000100600 */
[----:B------:R1:W3:Y:S04]  /*f9c0*/  LDL.S16 R108, [R1+0xc0] ;  /* 0x0000c000016c7983 */ /* 0x0002e80000100600 */
[----:B------:R-:W-:Y:S01]  /*f9d0*/  @!P6 STL.S16 [R1+0x98], R120 ;  /* 0x000098780100e387 */ /* 0x000fe20000100600 */
[----:B--2---:R-:W-:Y:S02]  /*f9e0*/  PRMT R153, R100, 0x5410, R3 ;  /* 0x0000541064997816 */ /* 0x004fe40000000003 */
[----:B------:R-:W-:Y:S02]  /*f9f0*/  @!P0 PRMT R100, R117, 0x5410, RZ ;  /* 0x0000541075648816 */ /* 0x000fe400000000ff */
[----:B----4-:R-:W-:Y:S02]  /*fa00*/  PRMT R152, R2, 0x5410, R0 ;  /* 0x0000541002987816 */ /* 0x010fe40000000000 */
[----:B------:R-:W-:Y:S02]  /*fa10*/  @!P3 PRMT R2, R116, 0x5410, RZ ;  /* 0x000054107402b816 */ /* 0x000fe400000000ff */
[----:B------:R-:W-:Y:S01]  /*fa20*/  @!P2 PRMT R0, R107, 0x5410, RZ ;  /* 0x000054106b00a816 */ /* 0x000fe200000000ff */
[----:B------:R1:W2:Y:S01]  /*fa30*/  LDL.S16 R116, [R1+0xdc] ;  /* 0x0000dc0001747983 */ /* 0x0002a20000100600 */
[----:B------:R-:W-:Y:S03]  /*fa40*/  LOP3.LUT R107, R219, UR26, R176, 0x96, !PT ;  /* 0x0000001adb6b7c12 */ /* 0x000fe6000f8e96b0 */
[----:B------:R-:W-:Y:S01]  /*fa50*/  STG.E.U16 desc[UR20][R214.64+0x3e], R2 ;  /* 0x00003e02d6007986 */ /* 0x000fe2000c101514 */
[----:B-----5:R-:W-:Y:S03]  /*fa60*/  SHF.R.U32.HI R121, RZ, 0x18, R107 ;  /* 0x00000018ff797819 */ /* 0x020fe6000001166b */
[----:B------:R-:W-:Y:S04]  /*fa70*/  STG.E.U16 desc[UR20][R214.64+0x40], R0 ;  /* 0x00004000d6007986 */ /* 0x000fe8000c101514 */
[----:B------:R-:W-:Y:S01]  /*fa80*/  STG.E.U16 desc[UR20][R212.64+0x40], R100 ;  /* 0x00004064d4007986 */ /* 0x000fe2000c101514 */
[----:B---3--:R-:W-:Y:S02]  /*fa90*/  @!P5 HADD2 R119, -R147.H0_H0, -RZ.H0_H0 ;  /* 0xa00000ff9377d230 */ /* 0x008fe40000000900 */
[----:B------:R-:W-:Y:S03]  /*faa0*/  @!P4 HADD2 R118, -R148.H0_H0, -RZ.H0_H0 ;  /* 0xa00000ff9476c230 */ /* 0x000fe60000000900 */
[----:B------:R-:W-:Y:S01]  /*fab0*/  PRMT R178, R119, 0x7610, R178 ;  /* 0x0000761077b27816 */ /* 0x000fe200000000b2 */
[----:B------:R-:W-:Y:S01]  /*fac0*/  @!P5 STL.S16 [R1+0x94], R119 ;  /* 0x000094770100d387 */ /* 0x000fe20000100600 */
[----:B------:R-:W-:Y:S03]  /*fad0*/  PRMT R158, R118, 0x7610, R158 ;  /* 0x00007610769e7816 */ /* 0x000fe6000000009e */
[----:B------:R3:W-:Y:S01]  /*fae0*/  @!P4 STL.S16 [R1+0x90], R118 ;  /* 0x000090760100c387 */ /* 0x0007e20000100600 */
[----:B------:R-:W-:Y:S03]  /*faf0*/  ISETP.LE.U32.AND P4, PT, R131, UR12, PT ;  /* 0x0000000c83007c0c */ /* 0x000fe6000bf83070 */
[----:B------:R1:W4:Y:S01]  /*fb00*/  LDL.S16 R183, [R1+0xe4] ;  /* 0x0000e40001b77983 */ /* 0x0003220000100600 */
[C---:B---3--:R-:W-:Y:S04]  /*fb10*/  LOP3.LUT R118, R107.reuse, 0xff, RZ, 0xc0, !PT ;  /* 0x000000ff6b767812 */ /* 0x048fe800078ec0ff */
[----:B------:R-:W-:Y:S11]  /*fb20*/  ISETP.LE.U32.AND P1, PT, R118, UR12, PT ;  /* 0x0000000c76007c0c */ /* 0x000ff6000bf23070 */
[----:B------:R-:W-:Y:S02]  /*fb30*/  @!UPT UIADD3 URZ, URZ, URZ, URZ ;  /* 0x0000003f3f3ff290 */ /* 0x000fe4000fffe03f */
[----:B------:R-:W-:Y:S05]  /*fb40*/  @!P1 HADD2 R108, -R202.H0_H0, -RZ.H0_H0 ;  /* 0xa00000ffca6c9230 */ /* 0x000fea0000000900 */
[----:B------:R-:W-:Y:S01]  /*fb50*/  PRMT R155, R108, 0x7610, R155 ;  /* 0x000076106c9b7816 */ /* 0x000fe2000000009b */
[----:B------:R3:W-:Y:S04]  /*fb60*/  @!P1 STL.S16 [R1+0xc0], R108 ;  /* 0x0000c06c01009387 */ /* 0x0007e80000100600 */
[----:B------:R1:W5:Y:S01]  /*fb70*/  LDL.S16 R182, [R1+0xe0] ;  /* 0x0000e00001b67983 */ /* 0x0003620000100600 */
[----:B---3--:R-:W-:Y:S04]  /*fb80*/  LOP3.LUT R108, R107, 0xffff, RZ, 0xc0, !PT ;  /* 0x0000ffff6b6c7812 */ /* 0x008fe800078ec0ff */
[----:B------:R-:W-:Y:S04]  /*fb90*/  SHF.R.U32.HI R108, RZ, 0x8, R108 ;  /* 0x00000008ff6c7819 */ /* 0x000fe8000001166c */
[----:B------:R-:W-:Y:S02]  /*fba0*/  LOP3.LUT R117, R108, 0xffff, RZ, 0xc0, !PT ;  /* 0x0000ffff6c757812 */ /* 0x000fe400078ec0ff */
[----:B------:R-:W-:Y:S02]  /*fbb0*/  SHF.R.U32.HI R108, RZ, 0x10, R107 ;  /* 0x00000010ff6c7819 */ /* 0x000fe4000001166b */
[----:B------:R-:W-:Y:S02]  /*fbc0*/  ISETP.LE.U32.AND P0, PT, R117, UR12, PT ;  /* 0x0000000c75007c0c */ /* 0x000fe4000bf03070 */
[----:B------:R-:W-:Y:S01]  /*fbd0*/  LOP3.LUT R120, R108, 0xff, RZ, 0xc0, !PT ;  /* 0x000000ff6c787812 */ /* 0x000fe200078ec0ff */
[----:B------:R-:W-:Y:S03]  /*fbe0*/  IMAD.WIDE.U32 R108, R109, -0x2daee0ad, RZ ;  /* 0xd2511f536d6c7825 */ /* 0x000fe600078e00ff */
[C---:B------:R-:W-:Y:S02]  /*fbf0*/  LOP3.LUT R107, R108.reuse, 0xff, RZ, 0xc0, !PT ;  /* 0x000000ff6c6b7812 */ /* 0x040fe400078ec0ff */
[----:B------:R-:W-:Y:S02]  /*fc00*/  LOP3.LUT R119, R108, 0xffff, RZ, 0xc0, !PT ;  /* 0x0000ffff6c777812 */ /* 0x000fe400078ec0ff */
[----:B------:R-:W-:Y:S03]  /*fc10*/  ISETP.LE.U32.AND P3, PT, R107, UR12, PT ;  /* 0x0000000c6b007c0c */ /* 0x000fe6000bf63070 */
[----:B--2---:R-:W-:Y:S01]  /*fc20*/  @!P0 HADD2 R116, -R203.H0_H0, -RZ.H0_H0 ;  /* 0xa00000ffcb748230 */ /* 0x004fe20000000900 */
[--C-:B------:R-:W-:Y:S02]  /*fc30*/  SHF.R.U32.HI R107, RZ, 0x10, R108.reuse ;  /* 0x00000010ff6b7819 */ /* 0x100fe4000001166c */
[----:B------:R-:W-:Y:S02]  /*fc40*/  SHF.R.U32.HI R108, RZ, 0x18, R108 ;  /* 0x00000018ff6c7819 */ /* 0x000fe4000001166c */
[----:B------:R-:W-:Y:S01]  /*fc50*/  LOP3.LUT R107, R107, 0xff, RZ, 0xc0, !PT ;  /* 0x000000ff6b6b7812 */ /* 0x000fe200078ec0ff */
[----:B------:R2:W-:Y:S01]  /*fc60*/  @!P0 STL.S16 [R1+0xdc], R116 ;  /* 0x0000dc7401008387 */ /* 0x0005e20000100600 */
[----:B------:R-:W-:Y:S02]  /*fc70*/  PRMT R154, R116, 0x7610, R154 ;  /* 0x00007610749a7816 */ /* 0x000fe4000000009a */
[----:B------:R-:W-:Y:S01]  /*fc80*/  ISETP.LE.U32.AND P2, PT, R107, UR12, PT ;  /* 0x0000000c6b007c0c */ /* 0x000fe2000bf43070 */
[----:B------:R1:W3:Y:S01]  /*fc90*/  LDL.S16 R180, [R1+0xb8] ;  /* 0x0000b80001b47983 */ /* 0x0002e20000100600 */
[----:B------:R-:W-:Y:S02]  /*fca0*/  LOP3.LUT R107, R164, 0xff, RZ, 0xc0, !PT ;  /* 0x000000ffa46b7812 */ /* 0x000fe400078ec0ff */
[----:B------:R-:W-:Y:S01]  /*fcb0*/  ISETP.LE.U32.AND P0, PT, R108, UR12, PT ;  /* 0x0000000c6c007c0c */ /* 0x000fe2000bf03070 */
[----:B------:R1:W3:Y:S01]  /*fcc0*/  LDL.S16 R181, [R1+0xc8] ;  /* 0x0000c80001b57983 */ /* 0x0002e20000100600 */
[----:B------:R-:W-:Y:S02]  /*fcd0*/  ISETP.LE.U32.AND P5, PT, R107, UR12, PT ;  /* 0x0000000c6b007c0c */ /* 0x000fe4000bfa3070 */
[----:B------:R-:W-:Y:S01]  /*fce0*/  LOP3.LUT R107, R164, 0xffff, RZ, 0xc0, !PT ;  /* 0x0000ffffa46b7812 */ /* 0x000fe200078ec0ff */
[----:B------:R1:W3:Y:S01]  /*fcf0*/  LDL.S16 R177, [R1+0xc4] ;  /* 0x0000c40001b17983 */ /* 0x0002e20000100600 */
[----:B------:R-:W-:Y:S02]  /*fd00*/  PRMT R108, R157, 0x7610, R108 ;  /* 0x000076109d6c7816 */ /* 0x000fe4000000006c */
[----:B------:R-:W-:Y:S02]  /*fd10*/  SHF.R.U32.HI R107, RZ, 0x8, R107 ;  /* 0x00000008ff6b7819 */ /* 0x000fe4000001166b */
[----:B------:R-:W-:Y:S04]  /*fd20*/  SHF.R.U32.HI R106, RZ, 0x8, R119 ;  /* 0x00000008ff6a7819 */ /* 0x000fe80000011677 */
[----:B------:R-:W-:Y:S02]  /*fd30*/  LOP3.LUT R106, R106, 0xffff, RZ, 0xc0, !PT ;  /* 0x0000ffff6a6a7812 */ /* 0x000fe400078ec0ff */
[----:B--2---:R-:W-:Y:S02]  /*fd40*/  LOP3.LUT R116, R109, UR26, R150, 0x96, !PT ;  /* 0x0000001a6d747c12 */ /* 0x004fe4000f8e9696 */
[----:B------:R-:W-:Y:S02]  /*fd50*/  LOP3.LUT R109, R107, 0xffff, RZ, 0xc0, !PT ;  /* 0x0000ffff6b6d7812 */ /* 0x000fe400078ec0ff */
[----:B------:R-:W-:Y:S02]  /*fd60*/  PRMT R107, R157, 0x7632, R107 ;  /* 0x000076329d6b7816 */ /* 0x000fe4000000006b */
[----:B------:R-:W-:Y:S02]  /*fd70*/  ISETP.LE.U32.AND P6, PT, R109, UR12, PT ;  /* 0x0000000c6d007c0c */ /* 0x000fe4000bfc3070 */
[----:B------:R-:W-:Y:S02]  /*fd80*/  SHF.R.U32.HI R109, RZ, 0x10, R164 ;  /* 0x00000010ff6d7819 */ /* 0x000fe400000116a4 */
[C---:B------:R-:W-:Y:S02]  /*fd90*/  LOP3.LUT R2, R116.reuse, 0xff, RZ, 0xc0, !PT ;  /* 0x000000ff74027812 */ /* 0x040fe400078ec0ff */
[----:B------:R-:W-:Y:S02]  /*fda0*/  LOP3.LUT R109, R109, 0xff, RZ, 0xc0, !PT ;  /* 0x000000ff6d6d7812 */ /* 0x000fe400078ec0ff */
[----:B------:R-:W-:Y:S02]  /*fdb0*/  LOP3.LUT R0, R116, 0xffff, RZ, 0xc0, !PT ;  /* 0x0000ffff74007812 */ /* 0x000fe400078ec0ff */
[----:B------:R-:W-:Y:S02]  /*fdc0*/  ISETP.LE.U32.AND P1, PT, R109, UR12, PT ;  /* 0x0000000c6d007c0c */ /* 0x000fe4000bf23070 */
[----:B------:R-:W-:Y:S02]  /*fdd0*/  PRMT R109, R156, 0x7610, R109 ;  /* 0x000076109c6d7816 */ /* 0x000fe4000000006d */
[----:B------:R-:W-:Y:S02]  /*fde0*/  PRMT R156, R202, 0x5410, R203 ;  /* 0x00005410ca9c7816 */ /* 0x000fe400000000cb */
[----:B------:R-:W-:Y:S02]  /*fdf0*/  SHF.R.U32.HI R0, RZ, 0x8, R0 ;  /* 0x00000008ff007819 */ /* 0x000fe40000011600 */
[----:B------:R-:W-:Y:S02]  /*fe00*/  PRMT R157, R197, 0x5410, R196 ;  /* 0x00005410c59d7816 */ /* 0x000fe400000000c4 */
[----:B------:R-:W-:Y:S01]  /*fe10*/  LOP3.LUT R0, R0, 0xffff, RZ, 0xc0, !PT ;  /* 0x0000ffff00007812 */ /* 0x000fe200078ec0ff */
[----:B----4-:R-:W-:Y:S05]  /*fe20*/  @!P5 HADD2 R183, -R108.H0_H0, -RZ.H0_H0 ;  /* 0xa00000ff6cb7d230 */ /* 0x010fea0000000900 */
[----:B------:R-:W-:Y:S01]  /*fe30*/  PRMT R151, R183, 0x7610, R151 ;  /* 0x00007610b7977816 */ /* 0x000fe20000000097 */
[----:B------:R-:W-:Y:S01]  /*fe40*/  @!P5 STL.S16 [R1+0xe4], R183 ;  /* 0x0000e4b70100d387 */ /* 0x000fe20000100600 */
[----:B-----5:R-:W-:Y:S05]  /*fe50*/  @!P6 HADD2 R182, -R107.H0_H0, -RZ.H0_H0 ;  /* 0xa00000ff6bb6e230 */ /* 0x020fea0000000900 */
[----:B------:R-:W-:Y:S01]  /*fe60*/  PRMT R150, R182, 0x7610, R150 ;  /* 0x00007610b6967816 */ /* 0x000fe20000000096 */
[----:B------:R-:W-:Y:S01]  /*fe70*/  @!P6 STL.S16 [R1+0xe0], R182 ;  /* 0x0000e0b60100e387 */ /* 0x000fe20000100600 */
[----:B---3--:R-:W-:Y:S02]  /*fe80*/  @!P4 HADD2 R180, -R3.H0_H0, -RZ.H0_H0 ;  /* 0xa00000ff03b4c230 */ /* 0x008fe40000000900 */
[----:B------:R-:W-:Y:S03]  /*fe90*/  @!P1 HADD2 R181, -R109.H0_H0, -RZ.H0_H0 ;  /* 0xa00000ff6db59230 */ /* 0x000fe60000000900 */
[----:B------:R-:W-:Y:S02]  /*fea0*/  PRMT R142, R180, 0x7610, R142 ;  /* 0x00007610b48e7816 */ /* 0x000fe4000000008e */
[----:B------:R-:W-:Y:S01]  /*feb0*/  PRMT R131, R181, 0x7610, R131 ;  /* 0x00007610b5837816 */ /* 0x000fe20000000083 */
[----:B------:R-:W-:Y:S01]  /*fec0*/  @!P1 STL.S16 [R1+0xc8], R181 ;  /* 0x0000c8b501009387 */ /* 0x000fe20000100600 */
[----:B------:R-:W-:Y:S02]  /*fed0*/  @!P4 PRMT R3, R142, 0x5410, RZ ;  /* 0x000054108e03c816 */ /* 0x000fe400000000ff */
[----:B------:R-:W-:Y:S01]  /*fee0*/  PRMT R142, R108, 0x5410, R107 ;  /* 0x000054106c8e7816 */ /* 0x000fe2000000006b */
[----:B------:R-:W-:Y:S01]  /*fef0*/  @!P4 STL.S16 [R1+0xb8], R180 ;  /* 0x0000b8b40100c387 */ /* 0x000fe20000100600 */
[----:B------:R-:W-:Y:S02]  /*ff00*/  @!P6 PRMT R107, R150, 0x5410, RZ ;  /* 0x00005410966be816 */ /* 0x000fe400000000ff */
[----:B------:R-:W-:Y:S01]  /*ff10*/  PRMT R150, R109, 0x5410, R144 ;  /* 0x000054106d967816 */ /* 0x000fe20000000090 */
[----:B------:R-:W-:Y:S01]  /*ff20*/  STG.E.U16 desc[UR20][R212.64+0x42], R3 ;  /* 0x00004203d4007986 */ /* 0x000fe2000c101514 */
[----:B------:R-:W-:Y:S02]  /*ff30*/  @!P1 PRMT R109, R131, 0x5410, RZ ;  /* 0x00005410836d9816 */ /* 0x000fe400000000ff */
[----:B------:R-:W-:Y:S01]  /*ff40*/  ISETP.LE.U32.AND P1, PT, R114, UR12, PT ;  /* 0x0000000c72007c0c */ /* 0x000fe2000bf23070 */
[----:B------:R2:W-:Y:S01]  /*ff50*/  STG.E.U16 desc[UR20][R208.64+0x52], R107 ;  /* 0x0000526bd0007986 */ /* 0x0005e2000c101514 */
[C---:B------:R-:W-:Y:S02]  /*ff60*/  LOP3.LUT P6, RZ, R216.reuse, 0x800, RZ, 0xc0, !PT ;  /* 0x00000800d8ff7812 */ /* 0x040fe400078cc0ff */
[----:B------:R-:W-:Y:S02]  /*ff70*/  @!P5 PRMT R108, R151, 0x5410, RZ ;  /* 0x00005410976cd816 */ /* 0x000fe400000000ff */
[----:B------:R-:W-:Y:S02]  /*ff80*/  PRMT R151, R145, 0x5410, R146 ;  /* 0x0000541091977816 */ /* 0x000fe40000000092 */
[C---:B------:R-:W-:Y:S01]  /*ff90*/  LOP3.LUT P5, RZ, R216.reuse, 0x1000, RZ, 0xc0, !PT ;  /* 0x00001000d8ff7812 */ /* 0x040fe200078ac0ff */
[----:B------:R-:W-:Y:S01]  /*ffa0*/  STG.E.U16 desc[UR20][R208.64+0x50], R108 ;  /* 0x0000506cd0007986 */ /* 0x000fe2000c101514 */
[----:B------:R-:W-:Y:S03]  /*ffb0*/  LOP3.LUT P4, RZ, R216, 0x2000, RZ, 0xc0, !PT ;  /* 0x00002000d8ff7812 */ /* 0x000fe6000788c0ff */
[----:B------:R-:W-:Y:S01]  /*ffc0*/  @!P1 HADD2 R177, -R144.H0_H0, -RZ.H0_H0 ;  /* 0xa00000ff90b19230 */ /* 0x000fe20000000900 */
[----:B------:R-:W-:Y:S01]  /*ffd0*/  STG.E.U16 desc[UR20][R210.64+0x50], R109 ;  /* 0x0000506dd2007986 */ /* 0x000fe2000c101514 */
[----:B------:R-:W-:Y:S02]  /*ffe0*/  @!P6 PRMT R146, R122, 0x5410, RZ ;  /* 0x000054107a92e816 */ /* 0x000fe400000000ff */
[----:B------:R-:W-:Y:S01]  /*fff0*/  ISETP.LE.U32.AND P6, PT, R117, UR12, PT ;  /* 0x0000000c75007c0c */ /* 0x000fe2000bfc3070 */
[----:B------:R3:W-:Y:S01]  /*10000*/  @!P1 STL.S16 [R1+0xc4], R177 ;  /* 0x0000c4b101009387 */ /* 0x0007e20000100600 */
[----:B------:R-:W-:Y:S02]  /*10010*/  PRMT R114, R177, 0x7610, R114 ;  /* 0x00007610b1727816 */ /* 0x000fe40000000072 */
[----:B------:R-:W-:Y:S01]  /*10020*/  @!P5 PRMT R147, R178, 0x5410, RZ ;  /* 0x00005410b293d816 */ /* 0x000fe200000000ff */
[----:B------:R1:W4:Y:S01]  /*10030*/  LDL.S16 R131, [R1+0x74] ;  /* 0x0000740001837983 */ /* 0x0003220000100600 */
[----:B------:R-:W-:Y:S02]  /*10040*/  ISETP.LE.U32.AND P5, PT, R118, UR12, PT ;  /* 0x0000000c76007c0c */ /* 0x000fe4000bfa3070 */
[----:B------:R-:W-:Y:S01]  /*10050*/  @!P1 PRMT R144, R114, 0x5410, RZ ;  /* 0x0000541072909816 */ /* 0x000fe200000000ff */
[----:B------:R1:W5:Y:S01]  /*10060*/  LDL.S16 R122, [R1+0x60] ;  /* 0x00006000017a7983 */ /* 0x0003620000100600 */
[----:B------:R-:W-:Y:S02]  /*10070*/  @!P4 PRMT R148, R158, 0x5410, RZ ;  /* 0x000054109e94c816 */ /* 0x000fe400000000ff */
[----:B------:R-:W-:Y:S01]  /*10080*/  PRMT R158, R199, 0x5410, R198 ;  /* 0x00005410c79e7816 */ /* 0x000fe200000000c6 */
[----:B------:R1:W5:Y:S01]  /*10090*/  LDL.S16 R115, [R1+0x54] ;  /* 0x0000540001737983 */ /* 0x0003620000100600 */
[----:B------:R-:W-:Y:S02]  /*100a0*/  @!P6 PRMT R203, R154, 0x5410, RZ ;  /* 0x000054109acbe816 */ /* 0x000fe400000000ff */
[----:B------:R-:W-:Y:S01]  /*100b0*/  ISETP.LE.U32.AND P6, PT, R121, UR12, PT ;  /* 0x0000000c79007c0c */ /* 0x000fe2000bfc3070 */
[----:B------:R1:W5:Y:S01]  /*100c0*/  LDL.S16 R114, [R1+0x50] ;  /* 0x0000500001727983 */ /* 0x0003620000100600 */
[----:B--2---:R-:W-:Y:S02]  /*100d0*/  PRMT R107, R159, 0x7610, R107 ;  /* 0x000076109f6b7816 */ /* 0x004fe4000000006b */
[----:B------:R-:W-:Y:S01]  /*100e0*/  @!P5 PRMT R202, R155, 0x5410, RZ ;  /* 0x000054109bcad816 */ /* 0x000fe200000000ff */
[----:B------:R1:W2:Y:S01]  /*100f0*/  LDL.S16 R113, [R1+0x4c] ;  /* 0x00004c0001717983 */ /* 0x0002a20000100600 */
[----:B------:R-:W-:Y:S02]  /*10100*/  ISETP.LE.U32.AND P5, PT, R120, UR12, PT ;  /* 0x0000000c78007c0c */ /* 0x000fe4000bfa3070 */
[----:B------:R-:W-:Y:S01]  /*10110*/  PRMT R155, R201, 0x5410, R200 ;  /* 0x00005410c99b7816 */ /* 0x000fe200000000c8 */
[----:B------:R-:W-:Y:S01]  /*10120*/  STG.E.U16 desc[UR20][R210.64+0x52], R144 ;  /* 0x00005290d2007986 */ /* 0x000fe2000c101514 */
[----:B------:R-:W-:Y:S01]  /*10130*/  ISETP.LE.U32.AND P4, PT, R106, UR12, PT ;  /* 0x0000000c6a007c0c */ /* 0x000fe2000bf83070 */
[----:B---3--:R-:W-:Y:S01]  /*10140*/  IMAD.U32 R177, RZ, RZ, UR12 ;  /* 0x0000000cffb17e24 */ /* 0x008fe2000f8e00ff */
[----:B------:R-:W-:Y:S01]  /*10150*/  PRMT R106, R159, 0x7632, R106 ;  /* 0x000076329f6a7816 */ /* 0x000fe2000000006a */
[----:B------:R-:W-:Y:S01]  /*10160*/  STG.E.U16 desc[UR20][R214.64+0x50], R146 ;  /* 0x00005092d6007986 */ /* 0x000fe2000c101514 */
[C---:B------:R-:W-:Y:S02]  /*10170*/  LOP3.LUT P1, RZ, R216.reuse, 0x400, RZ, 0xc0, !PT ;  /* 0x00000400d8ff7812 */ /* 0x040fe4000782c0ff */
[----:B------:R-:W-:Y:S11]  /*10180*/  PRMT R154, R107, 0x5410, R106 ;  /* 0x000054106b9a7816 */ /* 0x000ff6000000006a */
[----:B------:R-:W-:Y:S02]  /*10190*/  @!P1 PRMT R145, R179, 0x5410, RZ ;  /* 0x00005410b3919816 */ /* 0x000fe400000000ff */
[----:B------:R-:W-:Y:S03]  /*101a0*/  LOP3.LUT P1, RZ, R216, 0x200, RZ, 0xc0, !PT ;  /* 0x00000200d8ff7812 */ /* 0x000fe6000782c0ff */
[----:B------:R-:W-:Y:S04]  /*101b0*/  STG.E.U16 desc[UR20][R214.64+0x4e], R145 ;  /* 0x00004e91d6007986 */ /* 0x000fe8000c101514 */
[----:B------:R-:W-:Y:S04]  /*101c0*/  STG.E.U16 desc[UR20][R212.64+0x52], R148 ;  /* 0x00005294d4007986 */ /* 0x000fe8000c101514 */
[----:B------:R-:W-:Y:S04]  /*101d0*/  STG.E.U16 desc[UR20][R212.64+0x50], R147 ;  /* 0x00005093d4007986 */ /* 0x000fe8000c101514 */
[----:B------:R-:W-:Y:S04]  /*101e0*/  STG.E.U16 desc[UR20][R208.64+0x60], R202 ;  /* 0x000060cad0007986 */ /* 0x000fe8000c101514 */
[----:B------:R-:W-:Y:S01]  /*101f0*/  STG.E.U16 desc[UR20][R208.64+0x62], R203 ;  /* 0x000062cbd0007986 */ /* 0x000fe2000c101514 */
[----:B----4-:R-:W-:Y:S02]  /*10200*/  @!P5 HADD2 R131, -R201.H0_H0, -RZ.H0_H0 ;  /* 0xa00000ffc983d230 */ /* 0x010fe40000000900 */
[----:B-----5:R-:W-:Y:S03]  /*10210*/  @!P6 HADD2 R122, -R200.H0_H0, -RZ.H0_H0 ;  /* 0xa00000ffc87ae230 */ /* 0x020fe60000000900 */
[----:B------:R-:W-:Y:S01]  /*10220*/  PRMT R110, R131, 0x7610, R110 ;  /* 0x00007610836e7816 */ /* 0x000fe2000000006e */
[----:B------:R-:W-:Y:S03]  /*10230*/  @!P5 STL.S16 [R1+0x74], R131 ;  /* 0x000074830100d387 */ /* 0x000fe60000100600 */
[----:B------:R-:W-:Y:S02]  /*10240*/  @!P5 PRMT R201, R110, 0x5410, RZ ;  /* 0x000054106ec9d816 */ /* 0x000fe400000000ff */
[----:B------:R1:W3:Y:S01]  /*10250*/  LDL.S16 R110, [R1+0x48] ;  /* 0x00004800016e7983 */ /* 0x0002e20000100600 */
[----:B------:R-:W-:Y:S02]  /*10260*/  ISETP.LE.U32.AND P5, PT, R2, UR12, PT ;  /* 0x0000000c02007c0c */ /* 0x000fe4000bfa3070 */
[----:B------:R-:W-:Y:S01]  /*10270*/  PRMT R117, R122, 0x7610, R117 ;  /* 0x000076107a757816 */ /* 0x000fe20000000075 */
[----:B------:R-:W-:Y:S03]  /*10280*/  @!P6 STL.S16 [R1+0x60], R122 ;  /* 0x0000607a0100e387 */ /* 0x000fe60000100600 */
[----:B------:R-:W-:Y:S01]  /*10290*/  @!P6 PRMT R200, R117, 0x5410, RZ ;  /* 0x0000541075c8e816 */ /* 0x000fe200000000ff */
[----:B------:R1:W4:Y:S01]  /*102a0*/  LDL.S16 R100, [R1+0x58] ;  /* 0x0000580001647983 */ /* 0x0003220000100600 */
[----:B------:R-:W-:Y:S02]  /*102b0*/  ISETP.LE.U32.AND P6, PT, R0, UR12, PT ;  /* 0x0000000c00007c0c */ /* 0x000fe4000bfc3070 */
[--C-:B------:R-:W-:Y:S01]  /*102c0*/  SHF.R.U32.HI R0, RZ, 0x10, R116.reuse ;  /* 0x00000010ff007819 */ /* 0x100fe20000011674 */
[----:B------:R-:W-:Y:S01]  /*102d0*/  STG.E.U16 desc[UR20][R210.64+0x60], R201 ;  /* 0x000060c9d2007986 */ /* 0x000fe2000c101514 */
[----:B------:R-:W-:Y:S01]  /*102e0*/  SHF.R.U32.HI R116, RZ, 0x18, R116 ;  /* 0x00000018ff747819 */ /* 0x000fe20000011674 */
[----:B------:R-:W-:Y:S01]  /*102f0*/  @!P5 HADD2 R115, -R199.H0_H0, -RZ.H0_H0 ;  /* 0xa00000ffc773d230 */ /* 0x000fe20000000900 */
[----:B------:R-:W-:Y:S01]  /*10300*/  LOP3.LUT R0, R0, 0xff, RZ, 0xc0, !PT ;  /* 0x000000ff00007812 */ /* 0x000fe200078ec0ff */
[----:B------:R-:W-:Y:S03]  /*10310*/  STG.E.U16 desc[UR20][R210.64+0x62], R200 ;  /* 0x000062c8d2007986 */ /* 0x000fe6000c101514 */
[----:B------:R-:W-:Y:S01]  /*10320*/  PRMT R112, R115, 0x7610, R112 ;  /* 0x0000761073707816 */ /* 0x000fe20000000070 */
[----:B------:R-:W-:Y:S02]  /*10330*/  @!P5 STL.S16 [R1+0x54], R115 ;  /* 0x000054730100d387 */ /* 0x000fe40000100600 */
[----:B------:R-:W-:Y:S01]  /*10340*/  @!P6 HADD2 R114, -R198.H0_H0, -RZ.H0_H0 ;  /* 0xa00000ffc672e230 */ /* 0x000fe20000000900 */
[----:B------:R-:W-:Y:S02]  /*10350*/  @!P5 PRMT R199, R112, 0x5410, RZ ;  /* 0x0000541070c7d816 */ /* 0x000fe400000000ff */
[----:B------:R-:W-:Y:S02]  /*10360*/  ISETP.LE.U32.AND P5, PT, R0, UR12, PT ;  /* 0x0000000c00007c0c */ /* 0x000fe4000bfa3070 */
[----:B------:R-:W-:Y:S01]  /*10370*/  PRMT R0, R114, 0x7610, R0 ;  /* 0x0000761072007816 */ /* 0x000fe20000000000 */
[----:B------:R-:W-:Y:S03]  /*10380*/  @!P6 STL.S16 [R1+0x50], R114 ;  /* 0x000050720100e387 */ /* 0x000fe60000100600 */
[----:B------:R-:W-:Y:S01]  /*10390*/  @!P6 PRMT R198, R0, 0x5410, RZ ;  /* 0x0000541000c6e816 */ /* 0x000fe200000000ff */
[----:B------:R-:W-:Y:S01]  /*103a0*/  STG.E.U16 desc[UR20][R214.64+0x5e], R199 ;  /* 0x00005ec7d6007986 */ /* 0x000fe2000c101514 */
[----:B------:R-:W-:Y:S02]  /*103b0*/  ISETP.LE.U32.AND P6, PT, R116, UR12, PT ;  /* 0x0000000c74007c0c */ /* 0x000fe4000bfc3070 */
[----:B------:R-:W-:Y:S01]  /*103c0*/  LOP3.LUT R0, R218, 0xff, RZ, 0xc0, !PT ;  /* 0x000000ffda007812 */ /* 0x000fe200078ec0ff */
[----:B------:R-:W-:Y:S02]  /*103d0*/  STG.E.U16 desc[UR20][R214.64+0x60], R198 ;  /* 0x000060c6d6007986 */ /* 0x000fe4000c101514 */
[----:B--2---:R-:W-:Y:S05]  /*103e0*/  @!P5 HADD2 R113, -R197.H0_H0, -RZ.H0_H0 ;  /* 0xa00000ffc571d230 */ /* 0x004fea0000000900 */
[----:B------:R-:W-:Y:S01]  /*103f0*/  PRMT R111, R113, 0x7610, R111 ;  /* 0x00007610716f7816 */ /* 0x000fe2000000006f */
[----:B------:R-:W-:Y:S03]  /*10400*/  @!P5 STL.S16 [R1+0x4c], R113 ;  /* 0x00004c710100d387 */ /* 0x000fe60000100600 */
[----:B------:R-:W-:Y:S02]  /*10410*/  @!P5 PRMT R197, R111, 0x5410, RZ ;  /* 0x000054106fc5d816 */ /* 0x000fe400000000ff */
[----:B------:R-:W-:Y:S02]  /*10420*/  ISETP.LE.U32.AND P5, PT, R0, UR12, PT ;  /* 0x0000000c00007c0c */ /* 0x000fe4000bfa3070 */
[----:B------:R-:W-:Y:S01]  /*10430*/  LOP3.LUT R0, R218, 0xffff, RZ, 0xc0, !PT ;  /* 0x0000ffffda007812 */ /* 0x000fe200078ec0ff */
[----:B------:R-:W-:Y:S03]  /*10440*/  STG.E.U16 desc[UR20][R212.64+0x60], R197 ;  /* 0x000060c5d4007986 */ /* 0x000fe6000c101514 */
[----:B------:R-:W-:Y:S04]  /*10450*/  SHF.R.U32.HI R0, RZ, 0x8, R0 ;  /* 0x00000008ff007819 */ /* 0x000fe80000011600 */
[----:B------:R-:W-:Y:S02]  /*10460*/  LOP3.LUT R217, R0, 0xffff, RZ, 0xc0, !PT ;  /* 0x0000ffff00d97812 */ /* 0x000fe400078ec0ff */
[----:B------:R-:W-:Y:S04]  /*10470*/  SHF.R.U32.HI R0, RZ, 0x10, R218 ;  /* 0x00000010ff007819 */ /* 0x000fe800000116da */
[----:B------:R-:W-:Y:S01]  /*10480*/  LOP3.LUT R0, R0, 0xff, RZ, 0xc0, !PT ;  /* 0x000000ff00007812 */ /* 0x000fe200078ec0ff */
[----:B---3--:R-:W-:Y:S05]  /*10490*/  @!P6 HADD2 R110, -R196.H0_H0, -RZ.H0_H0 ;  /* 0xa00000ffc46ee230 */ /* 0x008fea0000000900 */
[----:B------:R2:W-:Y:S01]  /*104a0*/  @!P6 STL.S16 [R1+0x48], R110 ;  /* 0x0000486e0100e387 */ /* 0x0005e20000100600 */
[----:B------:R-:W-:Y:S01]  /*104b0*/  PRMT R3, R110, 0x7610, R3 ;  /* 0x000076106e037816 */ /* 0x000fe20000000003 */
[----:B----4-:R-:W-:Y:S03]  /*104c0*/  @!P5 HADD2 R100, -R107.H0_H0, -RZ.H0_H0 ;  /* 0xa00000ff6b64d230 */ /* 0x010fe60000000900 */
[----:B------:R-:W-:Y:S02]  /*104d0*/  @!P6 PRMT R196, R3, 0x5410, RZ ;  /* 0x0000541003c4e816 */ /* 0x000fe400000000ff */
[----:B------:R-:W-:Y:S01]  /*104e0*/  ISETP.LE.U32.AND P6, PT, R0, UR12, PT ;  /* 0x0000000c00007c0c */ /* 0x000fe2000bfc3070 */
[----:B------:R3:W-:Y:S01]  /*104f0*/  @!P5 STL.S16 [R1+0x58], R100 ;  /* 0x000058640100d387 */ /* 0x0007e20000100600 */
[----:B------:R-:W-:Y:S02]  /*10500*/  PRMT R2, R100, 0x7610, R2 ;  /* 0x0000761064027816 */ /* 0x000fe40000000002 */
[----:B------:R-:W-:Y:S01]  /*10510*/  LOP3.LUT R0, R175, UR8, R190, 0x96, !PT ;  /* 0x00000008af007c12 */ /* 0x000fe2000f8e96be */
[----:B------:R1:W4:Y:S01]  /*10520*/  LDL.S16 R181, [R1+0x3c] ;  /* 0x00003c0001b57983 */ /* 0x0003220000100600 */
[----:B------:R-:W-:Y:S02]  /*10530*/  @!P5 PRMT R107, R2, 0x5410, RZ ;  /* 0x00005410026bd816 */ /* 0x000fe400000000ff */
[C---:B------:R-:W-:Y:S01]  /*10540*/  LOP3.LUT R2, R0.reuse, 0xffff, RZ, 0xc0, !PT ;  /* 0x0000ffff00027812 */ /* 0x040fe200078ec0ff */
[----:B------:R1:W5:Y:S01]  /*10550*/  LDL.S16 R180, [R1+0x38] ;  /* 0x0000380001b47983 */ /* 0x0003620000100600 */
[----:B------:R-:W-:Y:S02]  /*10560*/  LOP3.LUT R3, R0, 0xff, RZ, 0xc0, !PT ;  /* 0x000000ff00037812 */ /* 0x000fe400078ec0ff */
[----:B------:R-:W-:Y:S01]  /*10570*/  SHF.R.U32.HI R2, RZ, 0x8, R2 ;  /* 0x00000008ff027819 */ /* 0x000fe20000011602 */
[----:B------:R-:W-:Y:S01]  /*10580*/  LDSM.16.MT88.4 R188, [R194+0xbc00] ;  /* 0x00bc0000c2bc783b */ /* 0x000fe20000004200 */
[----:B------:R-:W-:Y:S02]  /*10590*/  ISETP.LE.U32.AND P5, PT, R217, UR12, PT ;  /* 0x0000000cd9007c0c */ /* 0x000fe4000bfa3070 */
[----:B------:R-:W-:Y:S02]  /*105a0*/  PRMT R108, R3, 0x5410, R2 ;  /* 0x00005410036c7816 */ /* 0x000fe40000000002 */
[--C-:B------:R-:W-:Y:S02]  /*105b0*/  SHF.R.U32.HI R3, RZ, 0x10, R0.reuse ;  /* 0x00000010ff037819 */ /* 0x100fe40000011600 */
[----:B------:R-:W-:Y:S01]  /*105c0*/  SHF.R.U32.HI R2, RZ, 0x18, R0 ;  /* 0x00000018ff027819 */ /* 0x000fe20000011600 */
[----:B------:R-:W-:Y:S01]  /*105d0*/  STG.E.U16 desc[UR20][R212.64+0x62], R196 ;  /* 0x000062c4d4007986 */ /* 0x000fe2000c101514 */
[----:B------:R-:W-:Y:S02]  /*105e0*/  LOP3.LUT R0, R3, 0xff, RZ, 0xc0, !PT ;  /* 0x000000ff03007812 */ /* 0x000fe400078ec0ff */
[----:B--2---:R-:W-:Y:S01]  /*105f0*/  SHF.R.U32.HI R110, RZ, 0x10, R174 ;  /* 0x00000010ff6e7819 */ /* 0x004fe200000116ae */
[----:B------:R-:W-:Y:S01]  /*10600*/  STG.E.U16 desc[UR20][R208.64+0x70], R107 ;  /* 0x0000706bd0007986 */ /* 0x000fe2000c101514 */
[----:B---3--:R-:W-:Y:S01]  /*10610*/  IMAD.MOV.U32 R100, RZ, RZ, 0x7054 ;  /* 0x00007054ff647424 */ /* 0x008fe200078e00ff */
[----:B------:R-:W-:Y:S02]  /*10620*/  PRMT R0, R0, 0x5410, R2 ;  /* 0x0000541000007816 */ /* 0x000fe40000000002 */
[----:B------:R-:W-:Y:S02]  /*10630*/  LOP3.LUT R2, R138, 0xffff, RZ, 0xc0, !PT ;  /* 0x0000ffff8a027812 */ /* 0x000fe400078ec0ff */
[----:B------:R-:W-:Y:S02]  /*10640*/  PRMT R177, R177, R100, UR12 ;  /* 0x0000000cb1b17e16 */ /* 0x000fe40008000064 */
[----:B------:R-:W-:Y:S02]  /*10650*/  LOP3.LUT R100, R174, 0xff, RZ, 0xc0, !PT ;  /* 0x000000ffae647812 */ /* 0x000fe400078ec0ff */
[----:B------:R-:W-:Y:S02]  /*10660*/  LOP3.LUT R110, R110, 0xff, RZ, 0xc0, !PT ;  /* 0x000000ff6e6e7812 */ /* 0x000fe400078ec0ff */
[--C-:B------:R-:W-:Y:S02]  /*10670*/  HSET2.LE.AND R109, R0, R177.reuse, PT ;  /* 0x000000b1006d7233 */ /* 0x100fe40003803000 */
[----:B------:R-:W-:Y:S02]  /*10680*/  LOP3.LUT R0, R174, 0xffff, RZ, 0xc0, !PT ;  /* 0x0000ffffae007812 */ /* 0x000fe400078ec0ff */
[----:B------:R-:W-:Y:S02]  /*10690*/  SHF.R.U32.HI R174, RZ, 0x18, R174 ;  /* 0x00000018ffae7819 */ /* 0x000fe400000116ae */
[----:B------:R-:W-:Y:S02]  /*106a0*/  SHF.R.U32.HI R3, RZ, 0x8, R0 ;  /* 0x00000008ff037819 */ /* 0x000fe40000011600 */
[----:B------:R-:W-:Y:S02]  /*106b0*/  LOP3.LUT R0, R139, UR8, R168, 0x96, !PT ;  /* 0x000000088b007c12 */ /* 0x000fe4000f8e96a8 */
[----:B------:R-:W-:Y:S01]  /*106c0*/  PRMT R114, R100, 0x5410, R3 ;  /* 0x0000541064727816 */ /* 0x000fe20000000003 */
[----:B------:R1:W2:Y:S01]  /*106d0*/  LDL.S16 R168, [R1+0x40] ;  /* 0x0000400001a87983 */ /* 0x0002a20000100600 */
[----:B------:R-:W-:Y:S02]  /*106e0*/  SHF.R.U32.HI R3, RZ, 0x8, R2 ;  /* 0x00000008ff037819 */ /* 0x000fe40000011602 */
[--C-:B------:R-:W-:Y:S02]  /*106f0*/  SHF.R.U32.HI R2, RZ, 0x10, R138.reuse ;  /* 0x00000010ff027819 */ /* 0x100fe4000001168a */
[----:B------:R-:W-:Y:S02]  /*10700*/  LOP3.LUT R100, R138, 0xff, RZ, 0xc0, !PT ;  /* 0x000000ff8a647812 */ /* 0x000fe400078ec0ff */
[----:B------:R-:W-:Y:S02]  /*10710*/  LOP3.LUT R112, R2, 0xff, RZ, 0xc0, !PT ;  /* 0x000000ff02707812 */ /* 0x000fe400078ec0ff */
[C---:B------:R-:W-:Y:S02]  /*10720*/  LOP3.LUT R2, R0.reuse, 0xffff, RZ, 0xc0, !PT ;  /* 0x0000ffff00027812 */ /* 0x040fe400078ec0ff */
[----:B------:R-:W-:Y:S02]  /*10730*/  LOP3.LUT R113, R0, 0xff, RZ, 0xc0, !PT ;  /* 0x000000ff00717812 */ /* 0x000fe400078ec0ff */
[----:B------:R-:W-:Y:S02]  /*10740*/  SHF.R.U32.HI R138, RZ, 0x18, R138 ;  /* 0x00000018ff8a7819 */ /* 0x000fe4000001168a */
[----:B------:R-:W-:Y:S02]  /*10750*/  SHF.R.U32.HI R2, RZ, 0x8, R2 ;  /* 0x00000008ff027819 */ /* 0x000fe40000011602 */
[----:B------:R-:W-:Y:S02]  /*10760*/  PRMT R111, R110, 0x5410, R174 ;  /* 0x000054106e6f7816 */ /* 0x000fe400000000ae */
[--C-:B------:R-:W-:Y:S02]  /*10770*/  HSET2.LE.AND R110, R114, R177.reuse, PT ;  /* 0x000000b1726e7233 */ /* 0x100fe40003803000 */
[----:B------:R-:W-:Y:S02]  /*10780*/  PRMT R119, R112, 0x5410, R138 ;  /* 0x0000541070777816 */ /* 0x000fe4000000008a */
[----:B------:R-:W-:Y:S02]  /*10790*/  PRMT R2, R113, 0x5410, R2 ;  /* 0x0000541071027816 */ /* 0x000fe40000000002 */
[----:B------:R-:W3:Y:S01]  /*107a0*/  LDSM.16.MT88.4 R112, [R192+0x9000] ;  /* 0x00900000c070783b */ /* 0x000ee20000004200 */
[----:B------:R-:W-:Y:S02]  /*107b0*/  PRMT R118, R100, 0x5410, R3 ;  /* 0x0000541064767816 */ /* 0x000fe40000000003 */
[--C-:B------:R-:W-:Y:S02]  /*107c0*/  SHF.R.U32.HI R3, RZ, 0x10, R0.reuse ;  /* 0x00000010ff037819 */ /* 0x100fe40000011600 */
[----:B------:R-:W-:Y:S02]  /*107d0*/  LOP3.LUT R110, R110, R123, RZ, 0xc0, !PT ;  /* 0x0000007b6e6e7212 */ /* 0x000fe400078ec0ff */
[----:B------:R-:W-:Y:S01]  /*107e0*/  SHF.R.U32.HI R100, RZ, 0x18, R0 ;  /* 0x00000018ff647819 */ /* 0x000fe20000011600 */
[----:B------:R-:W1:Y:S01]  /*107f0*/  LDSM.16.MT88.4 R120, [R194+0x9000] ;  /* 0x00900000c278783b */ /* 0x000e620000004200 */
[----:B------:R-:W-:Y:S02]  /*10800*/  LOP3.LUT R0, R3, 0xff, RZ, 0xc0, !PT ;  /* 0x000000ff03007812 */ /* 0x000fe400078ec0ff */
[--C-:B------:R-:W-:Y:S02]  /*10810*/  HSET2.LE.AND R108, R108, R177.reuse, PT ;  /* 0x000000b16c6c7233 */ /* 0x100fe40003803000 */
[--C-:B------:R-:W-:Y:S02]  /*10820*/  HSET2.LE.AND R111, R111, R177.reuse, PT ;  /* 0x000000b16f6f7233 */ /* 0x100fe40003803000 */
[----:B------:R-:W-:Y:S02]  /*10830*/  PRMT R0, R0, 0x5410, R100 ;  /* 0x0000541000007816 */ /* 0x000fe40000000064 */
[----:B------:R-:W-:Y:S02]  /*10840*/  LOP3.LUT R108, R108, R126, RZ, 0xc0, !PT ;  /* 0x0000007e6c6c7212 */ /* 0x000fe400078ec0ff */
[----:B------:R-:W-:Y:S02]  /*10850*/  LOP3.LUT R109, R109, R124, RZ, 0xc0, !PT ;  /* 0x0000007c6d6d7212 */ /* 0x000fe400078ec0ff */
[----:B------:R-:W-:Y:S02]  /*10860*/  LOP3.LUT R111, R111, R125, RZ, 0xc0, !PT ;  /* 0x0000007d6f6f7212 */ /* 0x000fe400078ec0ff */
[--C-:B------:R-:W-:Y:S02]  /*10870*/  HSET2.LE.AND R116, R2, R177.reuse, PT ;  /* 0x000000b102747233 */ /* 0x100fe40003803000 */
[--C-:B------:R-:W-:Y:S02]  /*10880*/  HSET2.LE.AND R117, R0, R177.reuse, PT ;  /* 0x000000b100757233 */ /* 0x100fe40003803000 */
[--C-:B------:R-:W-:Y:S02]  /*10890*/  HSET2.LE.AND R118, R118, R177.reuse, PT ;  /* 0x000000b176767233 */ /* 0x100fe40003803000 */
[--C-:B------:R-:W-:Y:S02]  /*108a0*/  HSET2.LE.AND R119, R119, R177.reuse, PT ;  /* 0x000000b177777233 */ /* 0x100fe40003803000 */
[----:B------:R-:W-:Y:S02]  /*108b0*/  LOP3.LUT R116, R116, R128, RZ, 0xc0, !PT ;  /* 0x0000008074747212 */ /* 0x000fe400078ec0ff */
[----:B------:R-:W-:Y:S02]  /*108c0*/  LOP3.LUT R117, R117, R127, RZ, 0xc0, !PT ;  /* 0x0000007f75757212 */ /* 0x000fe400078ec0ff */
[----:B------:R-:W-:Y:S02]  /*108d0*/  LOP3.LUT R118, R118, R129, RZ, 0xc0, !PT ;  /* 0x0000008176767212 */ /* 0x000fe400078ec0ff */
[----:B------:R-:W-:Y:S02]  /*108e0*/  LOP3.LUT R119, R119, R130, RZ, 0xc0, !PT ;  /* 0x0000008277777212 */ /* 0x000fe400078ec0ff */
[----:B------:R-:W-:Y:S01]  /*108f0*/  LDSM.16.MT88.4 R128, [R192+0x9400] ;  /* 0x00940000c080783b */ /* 0x000fe20000004200 */
[-C--:B---3--:R-:W-:Y:S05]  /*10900*/  HMMA.16816.F32 R4, R108, R112.reuse, R4 ;  /* 0x000000706c04723c */ /* 0x088fea0000001804 */
[----:B------:R-:W-:Y:S01]  /*10910*/  LOP3.LUT R2, R163, UR17, R170, 0x96, !PT ;  /* 0x00000011a3027c12 */ /* 0x000fe2000f8e96aa */
[C---:B------:R-:W-:Y:S01]  /*10920*/  HMMA.16816.F32 R8, R116.reuse, R112, R8 ;  /* 0x000000707408723c */ /* 0x040fe20000001808 */
[----:B------:R3:W3:Y:S04]  /*10930*/  LDL.S16 R170, [R1+0x44] ;  /* 0x0000440001aa7983 */ /* 0x0006e80000100600 */
[----:B------:R-:W-:Y:S01]  /*10940*/  LOP3.LUT R124, R160, 0xff, RZ, 0xc0, !PT ;  /* 0x000000ffa07c7812 */ /* 0x000fe200078ec0ff */
[-C--:B------:R-:W-:Y:S05]  /*10950*/  HMMA.16816.F32 R12, R116, R114.reuse, R12 ;  /* 0x00000072740c723c */ /* 0x080fea000000180c */
[----:B------:R-:W-:Y:S01]  /*10960*/  LOP3.LUT R0, R161, UR17, R220, 0x96, !PT ;  /* 0x00000011a1007c12 */ /* 0x000fe2000f8e96dc */
[C---:B------:R-:W-:Y:S01]  /*10970*/  HMMA.16816.F32 R16, R108.reuse, R114, R16 ;  /* 0x000000726c10723c */ /* 0x040fe20000001810 */
[----:B------:R-:W1:Y:S04]  /*10980*/  LDSM.16.MT88.4 R112, [R192+0xa000] ;  /* 0x00a00000c070783b */ /* 0x000e680000004200 */
[C---:B------:R-:W-:Y:S01]  /*10990*/  LOP3.LUT R125, R162.reuse, 0xffff, RZ, 0xc0, !PT ;  /* 0x0000ffffa27d7812 */ /* 0x040fe200078ec0ff */
[-C--:B-1----:R-:W-:Y:S05]  /*109a0*/  HMMA.16816.F32 R20, R108, R120.reuse, R20 ;  /* 0x000000786c14723c */ /* 0x082fea0000001814 */
[----:B------:R-:W-:Y:S01]  /*109b0*/  LOP3.LUT R127, R162, 0xff, RZ, 0xc0, !PT ;  /* 0x000000ffa27f7812 */ /* 0x000fe200078ec0ff */
[C---:B------:R-:W-:Y:S05]  /*109c0*/  HMMA.16816.F32 R24, R116.reuse, R120, R24 ;  /* 0x000000787418723c */ /* 0x040fea0000001818 */
[----:B------:R-:W-:Y:S01]  /*109d0*/  SHF.R.U32.HI R126, RZ, 0x10, R162 ;  /* 0x00000010ff7e7819 */ /* 0x000fe200000116a2 */
[-C--:B------:R-:W-:Y:S05]  /*109e0*/  HMMA.16816.F32 R28, R116, R122.reuse, R28 ;  /* 0x0000007a741c723c */ /* 0x080fea000000181c */
[----:B------:R-:W-:Y:S01]  /*109f0*/  LOP3.LUT R100, R160, 0xffff, RZ, 0xc0, !PT ;  /* 0x0000ffffa0647812 */ /* 0x000fe200078ec0ff */
[C---:B------:R-:W-:Y:S01]  /*10a00*/  HMMA.16816.F32 R32, R108.reuse, R122, R32 ;  /* 0x0000007a6c20723c */ /* 0x040fe20000001820 */
[----:B------:R-:W1:Y:S04]  /*10a10*/  LDSM.16.MT88.4 R120, [R194+0xa000] ;  /* 0x00a00000c278783b */ /* 0x000e680000004200 */
[----:B------:R-:W-:Y:S02]  /*10a20*/  SHF.R.U32.HI R100, RZ, 0x8, R100 ;  /* 0x00000008ff647819 */ /* 0x000fe40000011664 */
[----:B------:R-:W-:Y:S04]  /*10a30*/  SHF.R.U32.HI R162, RZ, 0x18, R162 ;  /* 0x00000018ffa27819 */ /* 0x000fe800000116a2 */
[----:B------:R-:W-:Y:S02]  /*10a40*/  PRMT R138, R124, 0x5410, R100 ;  /* 0x000054107c8a7816 */ /* 0x000fe40000000064 */
[----:B------:R-:W-:Y:S02]  /*10a50*/  LOP3.LUT R100, R126, 0xff, RZ, 0xc0, !PT ;  /* 0x000000ff7e647812 */ /* 0x000fe400078ec0ff */
[--C-:B------:R-:W-:Y:S01]  /*10a60*/  SHF.R.U32.HI R3, RZ, 0x10, R160.reuse ;  /* 0x00000010ff037819 */ /* 0x100fe200000116a0 */
[-C--:B------:R-:W-:Y:S03]  /*10a70*/  HMMA.16816.F32 R36, R108, R112.reuse, R36 ;  /* 0x000000706c24723c */ /* 0x080fe60000001824 */
[----:B------:R-:W-:Y:S02]  /*10a80*/  SHF.R.U32.HI R160, RZ, 0x18, R160 ;  /* 0x00000018ffa07819 */ /* 0x000fe400000116a0 */
[----:B------:R-:W-:Y:S01]  /*10a90*/  LOP3.LUT R3, R3, 0xff, RZ, 0xc0, !PT ;  /* 0x000000ff03037812 */ /* 0x000fe200078ec0ff */
[C---:B------:R-:W-:Y:S05]  /*10aa0*/  HMMA.16816.F32 R40, R116.reuse, R112, R40 ;  /* 0x000000707428723c */ /* 0x040fea0000001828 */
[----:B------:R-:W-:Y:S01]  /*10ab0*/  PRMT R160, R3, 0x5410, R160 ;  /* 0x0000541003a07816 */ /* 0x000fe200000000a0 */
[-C--:B------:R-:W-:Y:S05]  /*10ac0*/  HMMA.16816.F32 R44, R116, R114.reuse, R44 ;  /* 0x00000072742c723c */ /* 0x080fea000000182c */
[C---:B------:R-:W-:Y:S01]  /*10ad0*/  LOP3.LUT R3, R0.reuse, 0xffff, RZ, 0xc0, !PT ;  /* 0x0000ffff00037812 */ /* 0x040fe200078ec0ff */
[C---:B------:R-:W-:Y:S05]  /*10ae0*/  HMMA.16816.F32 R48, R108.reuse, R114, R48 ;  /* 0x000000726c30723c */ /* 0x040fea0000001830 */
[----:B------:R-:W-:Y:S01]  /*10af0*/  SHF.R.U32.HI R112, RZ, 0x8, R125 ;  /* 0x00000008ff707819 */ /* 0x000fe2000001167d */
[-C--:B-1----:R-:W-:Y:S05]  /*10b00*/  HMMA.16816.F32 R52, R108, R120.reuse, R52 ;  /* 0x000000786c34723c */ /* 0x082fea0000001834 */
[----:B------:R-:W-:Y:S01]  /*10b10*/  LOP3.LUT R113, R0, 0xff, RZ, 0xc0, !PT ;  /* 0x000000ff00717812 */ /* 0x000fe200078ec0ff */
[C---:B------:R-:W-:Y:S05]  /*10b20*/  HMMA.16816.F32 R56, R116.reuse, R120, R56 ;  /* 0x000000787438723c */ /* 0x040fea0000001838 */
[----:B------:R-:W-:Y:S01]  /*10b30*/  SHF.R.U32.HI R3, RZ, 0x8, R3 ;  /* 0x00000008ff037819 */ /* 0x000fe20000011603 */
[-C--:B------:R-:W-:Y:S05]  /*10b40*/  HMMA.16816.F32 R60, R116, R122.reuse, R60 ;  /* 0x0000007a743c723c */ /* 0x080fea000000183c */
[----:B------:R-:W-:Y:S01]  /*10b50*/  PRMT R159, R127, 0x5410, R112 ;  /* 0x000054107f9f7816 */ /* 0x000fe20000000070 */
[C---:B------:R-:W-:Y:S01]  /*10b60*/  HMMA.16816.F32 R64, R108.reuse, R122, R64 ;  /* 0x0000007a6c40723c */ /* 0x040fe20000001840 */
[----:B------:R-:W-:Y:S04]  /*10b70*/  LDSM.16.MT88.4 R120, [R194+0xb000] ;  /* 0x00b00000c278783b */ /* 0x000fe80000004200 */
[----:B------:R-:W-:Y:S02]  /*10b80*/  PRMT R124, R113, 0x5410, R3 ;  /* 0x00005410717c7816 */ /* 0x000fe40000000003 */
[----:B------:R-:W-:Y:S02]  /*10b90*/  SHF.R.U32.HI R3, RZ, 0x10, R0 ;  /* 0x00000010ff037819 */ /* 0x000fe40000011600 */
[----:B------:R-:W1:Y:S02]  /*10ba0*/  LDSM.16.MT88.4 R112, [R192+0xb000] ;  /* 0x00b00000c070783b */ /* 0x000e640000004200 */
[--C-:B------:R-:W-:Y:S02]  /*10bb0*/  HSET2.LE.AND R126, R138, R177.reuse, PT ;  /* 0x000000b18a7e7233 */ /* 0x100fe40003803000 */
[--C-:B------:R-:W-:Y:S02]  /*10bc0*/  HSET2.LE.AND R124, R124, R177.reuse, PT ;  /* 0x000000b17c7c7233 */ /* 0x100fe40003803000 */
[--C-:B------:R-:W-:Y:S02]  /*10bd0*/  HSET2.LE.AND R127, R160, R177.reuse, PT ;  /* 0x000000b1a07f7233 */ /* 0x100fe40003803000 */
[----:B------:R-:W-:Y:S02]  /*10be0*/  LOP3.LUT R126, R126, R135, RZ, 0xc0, !PT ;  /* 0x000000877e7e7212 */ /* 0x000fe400078ec0ff */
[----:B------:R-:W-:Y:S02]  /*10bf0*/  LOP3.LUT R124, R124, R133, RZ, 0xc0, !PT ;  /* 0x000000857c7c7212 */ /* 0x000fe400078ec0ff */
[----:B------:R-:W-:Y:S02]  /*10c00*/  LOP3.LUT R127, R127, R132, RZ, 0xc0, !PT ;  /* 0x000000847f7f7212 */ /* 0x000fe400078ec0ff */
[----:B------:R-:W-:Y:S02]  /*10c10*/  PRMT R162, R100, 0x5410, R162 ;  /* 0x0000541064a27816 */ /* 0x000fe400000000a2 */
[C---:B------:R-:W-:Y:S02]  /*10c20*/  LOP3.LUT R100, R2.reuse, 0xff, RZ, 0xc0, !PT ;  /* 0x000000ff02647812 */ /* 0x040fe400078ec0ff */
[----:B------:R-:W-:Y:S02]  /*10c30*/  SHF.R.U32.HI R0, RZ, 0x18, R0 ;  /* 0x00000018ff007819 */ /* 0x000fe40000011600 */
[----:B------:R-:W-:Y:S04]  /*10c40*/  LOP3.LUT R3, R3, 0xff, RZ, 0xc0, !PT ;  /* 0x000000ff03037812 */ /* 0x000fe800078ec0ff */
[----:B------:R-:W-:Y:S02]  /*10c50*/  PRMT R125, R3, 0x5410, R0 ;  /* 0x00005410037d7816 */ /* 0x000fe40000000000 */
[----:B------:R-:W-:Y:S02]  /*10c60*/  LOP3.LUT R0, R2, 0xffff, RZ, 0xc0, !PT ;  /* 0x0000ffff02007812 */ /* 0x000fe400078ec0ff */
[----:B------:R-:W-:Y:S02]  /*10c70*/  SHF.R.U32.HI R3, RZ, 0x10, R2 ;  /* 0x00000010ff037819 */ /* 0x000fe40000011602 */
[--C-:B------:R-:W-:Y:S02]  /*10c80*/  HSET2.LE.AND R125, R125, R177.reuse, PT ;  /* 0x000000b17d7d7233 */ /* 0x100fe40003803000 */
[----:B------:R-:W-:Y:S02]  /*10c90*/  SHF.R.U32.HI R0, RZ, 0x8, R0 ;  /* 0x00000008ff007819 */ /* 0x000fe40000011600 */
[----:B------:R-:W-:Y:S02]  /*10ca0*/  LOP3.LUT R3, R3, 0xff, RZ, 0xc0, !PT ;  /* 0x000000ff03037812 */ /* 0x000fe400078ec0ff */
[----:B------:R-:W-:Y:S02]  /*10cb0*/  LOP3.LUT R125, R125, R134, RZ, 0xc0, !PT ;  /* 0x000000867d7d7212 */ /* 0x000fe400078ec0ff */
[----:B------:R-:W5:Y:S01]  /*10cc0*/  LDSM.16.MT88.4 R132, [R194+0x9400] ;  /* 0x00940000c284783b */ /* 0x000f620000004200 */
[----:B------:R-:W-:Y:S01]  /*10cd0*/  PRMT R0, R100, 0x5410, R0 ;  /* 0x0000541064007816 */ /* 0x000fe20000000000 */
[-C--:B-1----:R-:W-:Y:S03]  /*10ce0*/  HMMA.16816.F32 R68, R108, R112.reuse, R68 ;  /* 0x000000706c44723c */ /* 0x082fe60000001844 */
[----:B------:R-:W-:Y:S03]  /*10cf0*/  SHF.R.U32.HI R2, RZ, 0x18, R2 ;  /* 0x00000018ff027819 */ /* 0x000fe60000011602 */
[C---:B------:R-:W-:Y:S05]  /*10d00*/  HMMA.16816.F32 R72, R116.reuse, R112, R72 ;  /* 0x000000707448723c */ /* 0x040fea0000001848 */
[----:B------:R-:W-:Y:S01]  /*10d10*/  PRMT R2, R3, 0x5410, R2 ;  /* 0x0000541003027816 */ /* 0x000fe20000000002 */
[-C--:B------:R-:W-:Y:S05]  /*10d20*/  HMMA.16816.F32 R76, R116, R114.reuse, R76 ;  /* 0x00000072744c723c */ /* 0x080fea000000184c */
[--C-:B------:R-:W-:Y:S01]  /*10d30*/  HSET2.LE.AND R112, R0, R177.reuse, PT ;  /* 0x000000b100707233 */ /* 0x100fe20003803000 */
[C---:B------:R-:W-:Y:S05]  /*10d40*/  HMMA.16816.F32 R80, R108.reuse, R114, R80 ;  /* 0x000000726c50723c */ /* 0x040fea0000001850 */
[----:B------:R-:W-:Y:S01]  /*10d50*/  LOP3.LUT R112, R112, R136, RZ, 0xc0, !PT ;  /* 0x0000008870707212 */ /* 0x000fe200078ec0ff */
[-C--:B------:R-:W-:Y:S05]  /*10d60*/  HMMA.16816.F32 R84, R108, R120.reuse, R84 ;  /* 0x000000786c54723c */ /* 0x080fea0000001854 */
[--C-:B------:R-:W-:Y:S01]  /*10d70*/  HSET2.LE.AND R113, R2, R177.reuse, PT ;  /* 0x000000b102717233 */ /* 0x100fe20003803000 */
[C---:B------:R-:W-:Y:S05]  /*10d80*/  HMMA.16816.F32 R88, R116.reuse, R120, R88 ;  /* 0x000000787458723c */ /* 0x040fea0000001858 */
[----:B------:R-:W-:Y:S01]  /*10d90*/  LOP3.LUT R113, R113, R137, RZ, 0xc0, !PT ;  /* 0x0000008971717212 */ /* 0x000fe200078ec0ff */
[-C--:B------:R-:W-:Y:S01]  /*10da0*/  HMMA.16816.F32 R92, R116, R122.reuse, R92 ;  /* 0x0000007a745c723c */ /* 0x080fe2000000185c */
[----:B------:R-:W1:Y:S04]  /*10db0*/  LDSM.16.MT88.4 R136, [R192+0xa400] ;  /* 0x00a40000c088783b */ /* 0x000e680000004200 */
[--C-:B------:R-:W-:Y:S01]  /*10dc0*/  HSET2.LE.AND R114, R159, R177.reuse, PT ;  /* 0x000000b19f727233 */ /* 0x100fe20003803000 */
[----:B------:R-:W-:Y:S03]  /*10dd0*/  HMMA.16816.F32 R96, R108, R122, R96 ;  /* 0x0000007a6c60723c */ /* 0x000fe60000001860 */
[----:B------:R-:W2:Y:S02]  /*10de0*/  LDSM.16.MT88.4 R108, [R194+0xa400] ;  /* 0x00a40000c26c783b */ /* 0x000ea40000004200 */
[--C-:B------:R-:W-:Y:S01]  /*10df0*/  HSET2.LE.AND R115, R162, R177.reuse, PT ;  /* 0x000000b1a2737233 */ /* 0x100fe20003803000 */
[-C--:B------:R-:W-:Y:S05]  /*10e00*/  HMMA.16816.F32 R4, R124, R128.reuse, R4 ;  /* 0x000000807c04723c */ /* 0x080fea0000001804 */
[----:B------:R-:W-:Y:S01]  /*10e10*/  LOP3.LUT R114, R114, R141, RZ, 0xc0, !PT ;  /* 0x0000008d72727212 */ /* 0x000fe200078ec0ff */
[----:B------:R-:W2:Y:S01]  /*10e20*/  LDSM.16.MT88.4 R116, [R192+0xb400] ;  /* 0x00b40000c074783b */ /* 0x000ea20000004200 */
[----:B------:R-:W-:Y:S01]  /*10e30*/  LOP3.LUT R115, R115, R140, RZ, 0xc0, !PT ;  /* 0x0000008c73737212 */ /* 0x000fe200078ec0ff */
[C---:B----4-:R-:W-:Y:S03]  /*10e40*/  @!P2 HADD2 R181, -R204.reuse.H0_H0, -RZ.H0_H0 ;  /* 0xa00000ffccb5a230 */ /* 0x050fe60000000900 */
[----:B-----5:R-:W-:Y:S01]  /*10e50*/  @!P0 HADD2 R180, -R204.H1_H1, -RZ.H0_H0 ;  /* 0xa00000ffccb48230 */ /* 0x020fe20000000d00 */
[----:B------:R-:W-:Y:S01]  /*10e60*/  LOP3.LUT R120, R251, UR9, R166, 0x96, !PT ;  /* 0x00000009fb787c12 */ /* 0x000fe2000f8e96a6 */
[----:B------:R-:W-:Y:S01]  /*10e70*/  UIADD3 UR9, UR25, 0x76cf5d0a, URZ ;  /* 0x76cf5d0a19097890 */ /* 0x000fe2000fffe03f */
[C---:B------:R-:W-:Y:S01]  /*10e80*/  HMMA.16816.F32 R8, R112.reuse, R128, R8 ;  /* 0x000000807008723c */ /* 0x040fe20000001808 */
[----:B------:R-:W-:Y:S03]  /*10e90*/  @!P2 STL.S16 [R1+0x3c], R181 ;  /* 0x00003cb50100a387 */ /* 0x000fe60000100600 */
[----:B------:R-:W-:Y:S01]  /*10ea0*/  IMAD.WIDE.U32 R120, R120, -0x2daee0ad, RZ ;  /* 0xd2511f5378787825 */ /* 0x000fe200078e00ff */
[----:B------:R-:W-:Y:S01]  /*10eb0*/  @!P0 STL.S16 [R1+0x38], R180 ;  /* 0x000038b401008387 */ /* 0x000fe20000100600 */
[-C--:B------:R-:W-:Y:S05]  /*10ec0*/  HMMA.16816.F32 R12, R112, R130.reuse, R12 ;  /* 0x00000082700c723c */ /* 0x080fea000000180c */
[----:B------:R-:W-:Y:S01]  /*10ed0*/  LOP3.LUT R128, R164, 0xff, RZ, 0xc0, !PT ;  /* 0x000000ffa4807812 */ /* 0x000fe200078ec0ff */
[C---:B------:R-:W-:Y:S05]  /*10ee0*/  HMMA.16816.F32 R16, R124.reuse, R130, R16 ;  /* 0x000000827c10723c */ /* 0x040fea0000001810 */
[----:B------:R-:W-:Y:S01]  /*10ef0*/  PRMT R221, R181, 0x7610, R221 ;  /* 0x00007610b5dd7816 */ /* 0x000fe200000000dd */
[-C--:B------:R-:W-:Y:S05]  /*10f00*/  HMMA.16816.F32 R20, R124, R132.reuse, R20 ;  /* 0x000000847c14723c */ /* 0x080fea0000001814 */
[----:B------:R-:W-:Y:S01]  /*10f10*/  PRMT R220, R180, 0x7610, R220 ;  /* 0x00007610b4dc7816 */ /* 0x000fe200000000dc */
[C---:B------:R-:W-:Y:S01]  /*10f20*/  HMMA.16816.F32 R24, R112.reuse, R132, R24 ;  /* 0x000000847018723c */ /* 0x040fe20000001818 */
[----:B------:R-:W-:Y:S04]  /*10f30*/  LDSM.16.MT88.4 R180, [R194+0xac00] ;  /* 0x00ac0000c2b4783b */ /* 0x000fe80000004200 */
[----:B------:R-:W-:Y:S01]  /*10f40*/  LOP3.LUT R2, R167, UR16, R234, 0x96, !PT ;  /* 0x00000010a7027c12 */ /* 0x000fe2000f8e96ea */
[-C--:B------:R-:W-:Y:S01]  /*10f50*/  HMMA.16816.F32 R28, R112, R134.reuse, R28 ;  /* 0x00000086701c723c */ /* 0x080fe2000000181c */
[----:B------:R-:W-:Y:S04]  /*10f60*/  UIADD3 UR16, UR25, 0x32370b8f, URZ ;  /* 0x32370b8f19107890 */ /* 0x000fe8000fffe03f */
[----:B------:R-:W-:Y:S01]  /*10f70*/  IMAD.WIDE.U32 R2, R2, -0x2daee0ad, RZ ;  /* 0xd2511f5302027825 */ /* 0x000fe200078e00ff */
[C---:B------:R-:W-:Y:S05]  /*10f80*/  HMMA.16816.F32 R32, R124.reuse, R134, R32 ;  /* 0x000000867c20723c */ /* 0x040fea0000001820 */
[----:B------:R-:W-:Y:S01]  /*10f90*/  LOP3.LUT R0, R121, UR16, R2, 0x96, !PT ;  /* 0x0000001079007c12 */ /* 0x000fe2000f8e9602 */
[-C--:B-1----:R-:W-:Y:S01]  /*10fa0*/  HMMA.16816.F32 R36, R124, R136.reuse, R36 ;  /* 0x000000887c24723c */ /* 0x082fe20000001824 */
[----:B------:R-:W-:Y:S04]  /*10fb0*/  UIADD3 UR16, UR24, -0x255992d5, URZ ;  /* 0xdaa66d2b18107890 */ /* 0x000fe8000fffe03f */
[----:B------:R-:W-:Y:S01]  /*10fc0*/  LOP3.LUT R3, R3, UR9, R248, 0x96, !PT ;  /* 0x0000000903037c12 */ /* 0x000fe2000f8e96f8 */
[C---:B------:R-:W-:Y:S01]  /*10fd0*/  HMMA.16816.F32 R40, R112.reuse, R136, R40 ;  /* 0x000000887028723c */ /* 0x040fe20000001828 */
[----:B------:R-:W-:Y:S04]  /*10fe0*/  UIADD3 UR9, UR24, 0x78dde6e4, URZ ;  /* 0x78dde6e418097890 */ /* 0x000fe8000fffe03f */
[----:B------:R-:W-:Y:S01]  /*10ff0*/  IMAD.WIDE.U32 R2, R3, -0x326172a9, RZ ;  /* 0xcd9e8d5703027825 */ /* 0x000fe200078e00ff */
[-C--:B------:R-:W-:Y:S05]  /*11000*/  HMMA.16816.F32 R44, R112, R138.reuse, R44 ;  /* 0x0000008a702c723c */ /* 0x080fea000000182c */
[----:B------:R-:W-:Y:S01]  /*11010*/  LOP3.LUT R3, R3, UR16, R250, 0x96, !PT ;  /* 0x0000001003037c12 */ /* 0x000fe2000f8e96fa */
[C---:B------:R-:W-:Y:S01]  /*11020*/  HMMA.16816.F32 R48, R124.reuse, R138, R48 ;  /* 0x0000008a7c30723c */ /* 0x040fe20000001830 */
[----:B------:R-:W-:Y:S01]  /*11030*/  LDSM.16.MT88.4 R136, [R192+0xa800] ;  /* 0x00a80000c088783b */ /* 0x000fe20000004200 */
[----:B------:R-:W-:Y:S03]  /*11040*/  UIADD3 UR16, UR25, -0x126145ec, URZ ;  /* 0xed9eba1419107890 */ /* 0x000fe6000fffe03f */
[----:B------:R-:W-:Y:S01]  /*11050*/  IMAD.WIDE.U32 R162, R0, -0x326172a9, RZ ;  /* 0xcd9e8d5700a27825 */ /* 0x000fe200078e00ff */
[-C--:B--2---:R-:W-:Y:S05]  /*11060*/  HMMA.16816.F32 R52, R124, R108.reuse, R52 ;  /* 0x0000006c7c34723c */ /* 0x084fea0000001834 */
[----:B------:R-:W-:Y:S01]  /*11070*/  LOP3.LUT R0, R163, UR9, R2, 0x96, !PT ;  /* 0x00000009a3007c12 */ /* 0x000fe2000f8e9602 */
[C---:B------:R-:W-:Y:S01]  /*11080*/  HMMA.16816.F32 R56, R112.reuse, R108, R56 ;  /* 0x0000006c7038723c */ /* 0x040fe20000001838 */
[----:B------:R-:W-:Y:S04]  /*11090*/  UIADD3 UR9, UR25, -0x56f99767, URZ ;  /* 0xa906689919097890 */ /* 0x000fe8000fffe03f */
[----:B------:R-:W-:Y:S01]  /*110a0*/  IMAD.WIDE.U32 R2, R3, -0x2daee0ad, RZ ;  /* 0xd2511f5303027825 */ /* 0x000fe200078e00ff */
[-C--:B------:R-:W-:Y:S05]  /*110b0*/  HMMA.16816.F32 R60, R112, R110.reuse, R60 ;  /* 0x0000006e703c723c */ /* 0x080fea000000183c */
[----:B------:R-:W-:Y:S01]  /*110c0*/  LOP3.LUT R100, R3, UR16, R120, 0x96, !PT ;  /* 0x0000001003647c12 */ /* 0x000fe2000f8e9678 */
[C---:B------:R-:W-:Y:S01]  /*110d0*/  HMMA.16816.F32 R64, R124.reuse, R110, R64 ;  /* 0x0000006e7c40723c */ /* 0x040fe20000001840 */
[----:B------:R-:W1:Y:S04]  /*110e0*/  LDSM.16.MT88.4 R120, [R194+0xb400] ;  /* 0x00b40000c278783b */ /* 0x000e680000004200 */
[----:B------:R-:W-:Y:S01]  /*110f0*/  IMAD.WIDE.U32 R166, R0, -0x2daee0ad, RZ ;  /* 0xd2511f5300a67825 */ /* 0x000fe200078e00ff */
[-C--:B------:R-:W-:Y:S05]  /*11100*/  HMMA.16816.F32 R68, R124, R116.reuse, R68 ;  /* 0x000000747c44723c */ /* 0x080fea0000001844 */
[----:B------:R-:W-:Y:S01]  /*11110*/  LOP3.LUT R2, R167, UR9, R2, 0x96, !PT ;  /* 0x00000009a7027c12 */ /* 0x000fe2000f8e9602 */
[C---:B------:R-:W-:Y:S05]  /*11120*/  HMMA.16816.F32 R72, R112.reuse, R116, R72 ;  /* 0x000000747048723c */ /* 0x040fea0000001848 */
[----:B------:R-:W-:Y:S01]  /*11130*/  IMAD.WIDE.U32 R2, R2, -0x326172a9, RZ ;  /* 0xcd9e8d5702027825 */ /* 0x000fe200078e00ff */
[-C--:B------:R-:W-:Y:S05]  /*11140*/  HMMA.16816.F32 R76, R112, R118.reuse, R76 ;  /* 0x00000076704c723c */ /* 0x080fea000000184c */
[----:B------:R-:W-:Y:S01]  /*11150*/  IMAD.WIDE.U32 R160, R100, -0x326172a9, RZ ;  /* 0xcd9e8d5764a07825 */ /* 0x000fe200078e00ff */
[C---:B------:R-:W-:Y:S05]  /*11160*/  HMMA.16816.F32 R80, R124.reuse, R118, R80 ;  /* 0x000000767c50723c */ /* 0x040fea0000001850 */
[----:B------:R-:W-:Y:S02]  /*11170*/  SHF.R.U32.HI R108, RZ, 0x10, R164 ;  /* 0x00000010ff6c7819 */ /* 0x000fe400000116a4 */
[----:B------:R-:W-:Y:S04]  /*11180*/  LOP3.LUT R100, R2, 0xffff, RZ, 0xc0, !PT ;  /* 0x0000ffff02647812 */ /* 0x000fe800078ec0ff */
[----:B------:R-:W-:Y:S02]  /*11190*/  LOP3.LUT R109, R164, 0xffff, RZ, 0xc0, !PT ;  /* 0x0000ffffa46d7812 */ /* 0x000fe400078ec0ff */
[----:B------:R-:W-:Y:S02]  /*111a0*/  LOP3.LUT R0, R165, UR8, R172, 0x96, !PT ;  /* 0x00000008a5007c12 */ /* 0x000fe4000f8e96ac */
[--C-:B------:R-:W-:Y:S01]  /*111b0*/  SHF.R.U32.HI R132, RZ, 0x18, R2.reuse ;  /* 0x00000018ff847819 */ /* 0x100fe20000011602 */
[-C--:B-1----:R-:W-:Y:S03]  /*111c0*/  HMMA.16816.F32 R84, R124, R120.reuse, R84 ;  /* 0x000000787c54723c */ /* 0x082fe60000001854 */
[----:B------:R-:W-:Y:S02]  /*111d0*/  LOP3.LUT R110, R2, 0xff, RZ, 0xc0, !PT ;  /* 0x000000ff026e7812 */ /* 0x000fe400078ec0ff */
[----:B------:R-:W-:Y:S01]  /*111e0*/  SHF.R.U32.HI R111, RZ, 0x10, R2 ;  /* 0x00000010ff6f7819 */ /* 0x000fe20000011602 */
[C---:B------:R-:W-:Y:S05]  /*111f0*/  HMMA.16816.F32 R88, R112.reuse, R120, R88 ;  /* 0x000000787058723c */ /* 0x040fea0000001858 */
[----:B------:R-:W-:Y:S01]  /*11200*/  LOP3.LUT R108, R108, 0xff, RZ, 0xc0, !PT ;  /* 0x000000ff6c6c7812 */ /* 0x000fe200078ec0ff */
[-C--:B------:R-:W-:Y:S01]  /*11210*/  HMMA.16816.F32 R92, R112, R122.reuse, R92 ;  /* 0x0000007a705c723c */ /* 0x080fe2000000185c */
[----:B------:R-:W-:Y:S04]  /*11220*/  LDSM.16.MT88.4 R112, [R192+0xb800] ;  /* 0x00b80000c070783b */ /* 0x000fe80000004200 */
[----:B------:R-:W-:Y:S01]  /*11230*/  SHF.R.U32.HI R100, RZ, 0x8, R100 ;  /* 0x00000008ff647819 */ /* 0x000fe20000011664 */
[----:B------:R-:W-:Y:S05]  /*11240*/  HMMA.16816.F32 R96, R124, R122, R96 ;  /* 0x0000007a7c60723c */ /* 0x000fea0000001860 */
[----:B------:R-:W-:Y:S02]  /*11250*/  SHF.R.U32.HI R164, RZ, 0x18, R164 ;  /* 0x00000018ffa47819 */ /* 0x000fe400000116a4 */
[----:B------:R-:W-:Y:S04]  /*11260*/  SHF.R.U32.HI R109, RZ, 0x8, R109 ;  /* 0x00000008ff6d7819 */ /* 0x000fe8000001166d */
[----:B------:R-:W-:Y:S01]  /*11270*/  LOP3.LUT R2, R3, UR8, R160, 0x96, !PT ;  /* 0x0000000803027c12 */ /* 0x000fe2000f8e96a0 */
[----:B------:R-:W-:Y:S01]  /*11280*/  UIADD3 UR8, UR24, 0x1715609d, URZ ;  /* 0x1715609d18087890 */ /* 0x000fe2000fffe03f */
[----:B------:R-:W-:Y:S02]  /*11290*/  LOP3.LUT R3, R0, 0xffff, RZ, 0xc0, !PT ;  /* 0x0000ffff00037812 */ /* 0x000fe400078ec0ff */
[----:B------:R-:W-:Y:S02]  /*112a0*/  PRMT R160, R110, 0x5410, R100 ;  /* 0x000054106ea07816 */ /* 0x000fe40000000064 */
[----:B------:R-:W-:Y:S02]  /*112b0*/  PRMT R164, R108, 0x5410, R164 ;  /* 0x000054106ca47816 */ /* 0x000fe400000000a4 */
[----:B------:R-:W-:Y:S02]  /*112c0*/  PRMT R140, R128, 0x5410, R109 ;  /* 0x00005410808c7816 */ /* 0x000fe4000000006d */
[----:B------:R-:W-:Y:S01]  /*112d0*/  LOP3.LUT R108, R111, 0xff, RZ, 0xc0, !PT ;  /* 0x000000ff6f6c7812 */ /* 0x000fe200078ec0ff */
[----:B------:R-:W1:Y:S01]  /*112e0*/  LDSM.16.MT88.4 R128, [R192+0x9800] ;  /* 0x00980000c080783b */ /* 0x000e620000004200 */
[----:B------:R-:W-:Y:S02]  /*112f0*/  SHF.R.U32.HI R100, RZ, 0x10, R0 ;  /* 0x00000010ff647819 */ /* 0x000fe40000011600 */
[----:B------:R-:W-:Y:S02]  /*11300*/  LOP3.LUT R109, R0, 0xff, RZ, 0xc0, !PT ;  /* 0x000000ff006d7812 */ /* 0x000fe400078ec0ff */
[----:B------:R-:W-:Y:S02]  /*11310*/  SHF.R.U32.HI R3, RZ, 0x8, R3 ;  /* 0x00000008ff037819 */ /* 0x000fe40000011603 */
[----:B------:R-:W-:Y:S02]  /*11320*/  PRMT R159, R108, 0x5410, R132 ;  /* 0x000054106c9f7816 */ /* 0x000fe40000000084 */
[----:B------:R-:W-:Y:S01]  /*11330*/  SHF.R.U32.HI R0, RZ, 0x18, R0 ;  /* 0x00000018ff007819 */ /* 0x000fe20000011600 */
[----:B------:R-:W2:Y:S01]  /*11340*/  LDSM.16.MT88.4 R132, [R194+0x9800] ;  /* 0x00980000c284783b */ /* 0x000ea20000004200 */
[----:B------:R-:W-:Y:S02]  /*11350*/  LOP3.LUT R100, R100, 0xff, RZ, 0xc0, !PT ;  /* 0x000000ff64647812 */ /* 0x000fe400078ec0ff */
[----:B------:R-:W-:Y:S02]  /*11360*/  PRMT R108, R109, 0x5410, R3 ;  /* 0x000054106d6c7816 */ /* 0x000fe40000000003 */
[----:B------:R-:W-:Y:S02]  /*11370*/  SHF.R.U32.HI R3, RZ, 0x10, R2 ;  /* 0x00000010ff037819 */ /* 0x000fe40000011602 */
[----:B------:R-:W-:Y:S02]  /*11380*/  PRMT R109, R100, 0x5410, R0 ;  /* 0x00005410646d7816 */ /* 0x000fe40000000000 */
[C---:B------:R-:W-:Y:S02]  /*11390*/  LOP3.LUT R100, R2.reuse, 0xff, RZ, 0xc0, !PT ;  /* 0x000000ff02647812 */ /* 0x040fe400078ec0ff */
[----:B------:R-:W-:Y:S02]  /*113a0*/  LOP3.LUT R0, R2, 0xffff, RZ, 0xc0, !PT ;  /* 0x0000ffff02007812 */ /* 0x000fe400078ec0ff */
[----:B------:R-:W-:Y:S02]  /*113b0*/  LOP3.LUT R3, R3, 0xff, RZ, 0xc0, !PT ;  /* 0x000000ff03037812 */ /* 0x000fe400078ec0ff */
[----:B------:R-:W-:Y:S02]  /*113c0*/  SHF.R.U32.HI R2, RZ, 0x18, R2 ;  /* 0x00000018ff027819 */ /* 0x000fe40000011602 */
[----:B------:R-:W-:Y:S02]  /*113d0*/  SHF.R.U32.HI R0, RZ, 0x8, R0 ;  /* 0x00000008ff007819 */ /* 0x000fe40000011600 */
[----:B------:R-:W-:Y:S02]  /*113e0*/  PRMT R2, R3, 0x5410, R2 ;  /* 0x0000541003027816 */ /* 0x000fe40000000002 */
[--C-:B------:R-:W-:Y:S02]  /*113f0*/  HSET2.LE.AND R119, R159, R177.reuse, PT ;  /* 0x000000b19f777233 */ /* 0x100fe40003803000 */
[----:B------:R-:W-:Y:S02]  /*11400*/  PRMT R0, R100, 0x5410, R0 ;  /* 0x0000541064007816 */ /* 0x000fe40000000000 */
[--C-:B------:R-:W-:Y:S02]  /*11410*/  HSET2.LE.AND R117, R2, R177.reuse, PT ;  /* 0x000000b102757233 */ /* 0x100fe40003803000 */
[----:B------:R-:W-:Y:S02]  /*11420*/  LOP3.LUT R2, R161, UR8, R162, 0x96, !PT ;  /* 0x00000008a1027c12 */ /* 0x000fe4000f8e96a2 */
[----:B------:R-:W-:Y:S02]  /*11430*/  LOP3.LUT R119, R119, R105, RZ, 0xc0, !PT ;  /* 0x0000006977777212 */ /* 0x000fe400078ec0ff */
[----:B------:R-:W-:Y:S01]  /*11440*/  LOP3.LUT R105, R218, 0xffff, RZ, 0xc0, !PT ;  /* 0x0000ffffda697812 */ /* 0x000fe200078ec0ff */
[----:B------:R-:W-:Y:S01]  /*11450*/  IMAD.WIDE.U32 R2, R2, -0x2daee0ad, RZ ;  /* 0xd2511f5302027825 */ /* 0x000fe200078e00ff */
[--C-:B------:R-:W-:Y:S02]  /*11460*/  HSET2.LE.AND R116, R0, R177.reuse, PT ;  /* 0x000000b100747233 */ /* 0x100fe40003803000 */
[----:B------:R-:W-:Y:S02]  /*11470*/  LOP3.LUT R0, R219, UR17, R176, 0x96, !PT ;  /* 0x00000011db007c12 */ /* 0x000fe4000f8e96b0 */
[----:B------:R-:W-:Y:S02]  /*11480*/  LOP3.LUT R100, R3, UR17, R166, 0x96, !PT ;  /* 0x0000001103647c12 */ /* 0x000fe4000f8e96a6 */
[----:B------:R-:W-:Y:S02]  /*11490*/  LOP3.LUT R3, R2, 0xffff, RZ, 0xc0, !PT ;  /* 0x0000ffff02037812 */ /* 0x000fe400078ec0ff */
[----:B------:R-:W-:Y:S02]  /*114a0*/  LOP3.LUT R124, R218, 0xff, RZ, 0xc0, !PT ;  /* 0x000000ffda7c7812 */ /* 0x000fe400078ec0ff */
[----:B------:R-:W-:Y:S02]  /*114b0*/  SHF.R.U32.HI R105, RZ, 0x8, R105 ;  /* 0x00000008ff697819 */ /* 0x000fe40000011669 */
[----:B------:R-:W-:Y:S02]  /*114c0*/  SHF.R.U32.HI R178, RZ, 0x8, R3 ;  /* 0x00000008ffb27819 */ /* 0x000fe40000011603 */
[--C-:B------:R-:W-:Y:S02]  /*114d0*/  SHF.R.U32.HI R122, RZ, 0x18, R2.reuse ;  /* 0x00000018ff7a7819 */ /* 0x100fe40000011602 */
[----:B------:R-:W-:Y:S02]  /*114e0*/  LOP3.LUT R127, R2, 0xff, RZ, 0xc0, !PT ;  /* 0x000000ff027f7812 */ /* 0x000fe400078ec0ff */
[----:B------:R-:W-:Y:S02]  /*114f0*/  SHF.R.U32.HI R120, RZ, 0x10, R2 ;  /* 0x00000010ff787819 */ /* 0x000fe40000011602 */
[----:B------:R-:W-:Y:S02]  /*11500*/  LOP3.LUT R3, R0, 0xffff, RZ, 0xc0, !PT ;  /* 0x0000ffff00037812 */ /* 0x000fe400078ec0ff */
[----:B------:R-:W-:Y:S02]  /*11510*/  SHF.R.U32.HI R2, RZ, 0x10, R100 ;  /* 0x00000010ff027819 */ /* 0x000fe40000011664 */
[----:B------:R-:W-:Y:S02]  /*11520*/  PRMT R174, R124, 0x5410, R105 ;  /* 0x000054107cae7816 */ /* 0x000fe40000000069 */
[----:B------:R-:W-:Y:S02]  /*11530*/  LOP3.LUT R125, R0, 0xff, RZ, 0xc0, !PT ;  /* 0x000000ff007d7812 */ /* 0x000fe400078ec0ff */
[--C-:B------:R-:W-:Y:S02]  /*11540*/  SHF.R.U32.HI R124, RZ, 0x18, R0.reuse ;  /* 0x00000018ff7c7819 */ /* 0x100fe40000011600 */
[----:B------:R-:W-:Y:S02]  /*11550*/  SHF.R.U32.HI R105, RZ, 0x10, R0 ;  /* 0x00000010ff697819 */ /* 0x000fe40000011600 */
[C---:B------:R-:W-:Y:S02]  /*11560*/  LOP3.LUT R126, R100.reuse, 0xff, RZ, 0xc0, !PT ;  /* 0x000000ff647e7812 */ /* 0x040fe400078ec0ff */
[----:B------:R-:W-:Y:S02]  /*11570*/  SHF.R.U32.HI R3, RZ, 0x8, R3 ;  /* 0x00000008ff037819 */ /* 0x000fe40000011603 */
[----:B------:R-:W-:Y:S02]  /*11580*/  LOP3.LUT R0, R100, 0xffff, RZ, 0xc0, !PT ;  /* 0x0000ffff64007812 */ /* 0x000fe400078ec0ff */
[----:B------:R-:W-:Y:S02]  /*11590*/  SHF.R.U32.HI R100, RZ, 0x18, R100 ;  /* 0x00000018ff647819 */ /* 0x000fe40000011664 */
[----:B------:R-:W-:Y:S02]  /*115a0*/  LOP3.LUT R2, R2, 0xff, RZ, 0xc0, !PT ;  /* 0x000000ff02027812 */ /* 0x000fe400078ec0ff */
[----:B------:R-:W-:Y:S02]  /*115b0*/  PRMT R3, R125, 0x5410, R3 ;  /* 0x000054107d037816 */ /* 0x000fe40000000003 */
[--C-:B------:R-:W-:Y:S02]  /*115c0*/  PRMT R2, R2, 0x5410, R100.reuse ;  /* 0x0000541002027816 */ /* 0x100fe40000000064 */
[C---:B------:R-:W-:Y:S02]  /*115d0*/  PRMT R100, R169.reuse, 0x7610, R100 ;  /* 0x00007610a9647816 */ /* 0x040fe40000000064 */
[--C-:B------:R-:W-:Y:S02]  /*115e0*/  HSET2.LE.AND R172, R3, R177.reuse, PT ;  /* 0x000000b103ac7233 */ /* 0x100fe40003803000 */
[----:B------:R-:W-:Y:S01]  /*115f0*/  PRMT R3, R169, 0x7632, R3 ;  /* 0x00007632a9037816 */ /* 0x000fe20000000003 */
[----:B---3--:R-:W-:Y:S01]  /*11600*/  @!P3 HADD2 R170, -R100.H0_H0, -RZ.H0_H0 ;  /* 0xa00000ff64aab230 */ /* 0x008fe20000000900 */
[--C-:B------:R-:W-:Y:S02]  /*11610*/  HSET2.LE.AND R110, R140, R177.reuse, PT ;  /* 0x000000b18c6e7233 */ /* 0x100fe40003803000 */
[--C-:B------:R-:W-:Y:S01]  /*11620*/  HSET2.LE.AND R109, R109, R177.reuse, PT ;  /* 0x000000b16d6d7233 */ /* 0x100fe20003803000 */
[----:B------:R-:W-:Y:S01]  /*11630*/  @!P4 HADD2 R168, -R3.H0_H0, -RZ.H0_H0 ;  /* 0xa00000ff03a8c230 */ /* 0x000fe20000000900 */
[----:B------:R-:W-:Y:S01]  /*11640*/  @!P3 STL.S16 [R1+0x44], R170 ;  /* 0x000044aa0100b387 */ /* 0x000fe20000100600 */
[--C-:B------:R-:W-:Y:S02]  /*11650*/  HSET2.LE.AND R108, R108, R177.reuse, PT ;  /* 0x000000b16c6c7233 */ /* 0x100fe40003803000 */
[--C-:B------:R-:W-:Y:S01]  /*11660*/  HSET2.LE.AND R111, R164, R177.reuse, PT ;  /* 0x000000b1a46f7233 */ /* 0x100fe20003803000 */
[----:B------:R-:W-:Y:S01]  /*11670*/  @!P4 STL.S16 [R1+0x40], R168 ;  /* 0x000040a80100c387 */ /* 0x000fe20000100600 */
[----:B------:R-:W-:Y:S02]  /*11680*/  LOP3.LUT R109, R109, R143, RZ, 0xc0, !PT ;  /* 0x0000008f6d6d7212 */ /* 0x000fe400078ec0ff */
[----:B------:R-:W-:Y:S01]  /*11690*/  LOP3.LUT R110, R110, R142, RZ, 0xc0, !PT ;  /* 0x0000008e6e6e7212 */ /* 0x000fe200078ec0ff */
[----:B------:R4:W3:Y:S01]  /*116a0*/  LDL.S16 R225, [R1+0x34] ;  /* 0x0000340001e17983 */ /* 0x0008e20000100600 */
[----:B------:R-:W-:Y:S02]  /*116b0*/  LOP3.LUT R108, R108, R149, RZ, 0xc0, !PT ;  /* 0x000000956c6c7212 */ /* 0x000fe400078ec0ff */
[----:B------:R-:W-:Y:S01]  /*116c0*/  LOP3.LUT R111, R111, R150, RZ, 0xc0, !PT ;  /* 0x000000966f6f7212 */ /* 0x000fe200078ec0ff */
[----:B------:R4:W5:Y:S01]  /*116d0*/  LDL.S16 R224, [R1+0x30] ;  /* 0x0000300001e07983 */ /* 0x0009620000100600 */
[--C-:B------:R-:W-:Y:S02]  /*116e0*/  HSET2.LE.AND R118, R160, R177.reuse, PT ;  /* 0x000000b1a0767233 */ /* 0x100fe40003803000 */
[----:B------:R-:W-:Y:S01]  /*116f0*/  LOP3.LUT R116, R116, R152, RZ, 0xc0, !PT ;  /* 0x0000009874747212 */ /* 0x000fe200078ec0ff */
[----:B------:R-:W4:Y:S01]  /*11700*/  LDSM.16.MT88.4 R140, [R194+0xa800] ;  /* 0x00a80000c28c783b */ /* 0x000f220000004200 */
[----:B------:R-:W-:Y:S01]  /*11710*/  LOP3.LUT R117, R117, R153, RZ, 0xc0, !PT ;  /* 0x0000009975757212 */ /* 0x000fe200078ec0ff */
[-C--:B-1----:R-:W-:Y:S05]  /*11720*/  HMMA.16816.F32 R4, R108, R128.reuse, R4 ;  /* 0x000000806c04723c */ /* 0x082fea0000001804 */
[----:B------:R-:W-:Y:S02]  /*11730*/  LOP3.LUT R118, R118, R151, RZ, 0xc0, !PT ;  /* 0x0000009776767212 */ /* 0x000fe400078ec0ff */
[----:B------:R-:W-:Y:S04]  /*11740*/  SHF.R.U32.HI R123, RZ, 0x18, R218 ;  /* 0x00000018ff7b7819 */ /* 0x000fe800000116da */
[----:B------:R-:W-:Y:S01]  /*11750*/  LOP3.LUT R120, R120, 0xff, RZ, 0xc0, !PT ;  /* 0x000000ff78787812 */ /* 0x000fe200078ec0ff */
[C---:B------:R-:W-:Y:S04]  /*11760*/  HMMA.16816.F32 R8, R116.reuse, R128, R8 ;  /* 0x000000807408723c */ /* 0x040fe80000001808 */
[----:B------:R-:W-:Y:S02]  /*11770*/  PRMT R179, R120, 0x5410, R122 ;  /* 0x0000541078b37816 */ /* 0x000fe4000000007a */
[-C--:B------:R-:W-:Y:S05]  /*11780*/  HMMA.16816.F32 R12, R116, R130.reuse, R12 ;  /* 0x00000082740c723c */ /* 0x080fea000000180c */
[----:B------:R-:W-:Y:S01]  /*11790*/  PRMT R178, R127, 0x5410, R178 ;  /* 0x000054107fb27816 */ /* 0x000fe200000000b2 */
[C---:B------:R-:W-:Y:S05]  /*117a0*/  HMMA.16816.F32 R16, R108.reuse, R130, R16 ;  /* 0x000000826c10723c */ /* 0x040fea0000001810 */
[----:B------:R-:W-:Y:S01]  /*117b0*/  SHF.R.U32.HI R121, RZ, 0x10, R218 ;  /* 0x00000010ff797819 */ /* 0x000fe200000116da */
[-C--:B--2---:R-:W-:Y:S05]  /*117c0*/  HMMA.16816.F32 R20, R108, R132.reuse, R20 ;  /* 0x000000846c14723c */ /* 0x084fea0000001814 */
[----:B------:R-:W-:Y:S01]  /*117d0*/  LOP3.LUT R121, R121, 0xff, RZ, 0xc0, !PT ;  /* 0x000000ff79797812 */ /* 0x000fe200078ec0ff */
[C---:B------:R-:W-:Y:S05]  /*117e0*/  HMMA.16816.F32 R24, R116.reuse, R132, R24 ;  /* 0x000000847418723c */ /* 0x040fea0000001818 */
[----:B------:R-:W-:Y:S01]  /*117f0*/  PRMT R175, R121, 0x5410, R123 ;  /* 0x0000541079af7816 */ /* 0x000fe2000000007b */
[-C--:B------:R-:W-:Y:S01]  /*11800*/  HMMA.16816.F32 R28, R116, R134.reuse, R28 ;  /* 0x00000086741c723c */ /* 0x080fe2000000181c */
[----:B------:R-:W1:Y:S04]  /*11810*/  LDSM.16.MT88.4 R120, [R194+0xb800] ;  /* 0x00b80000c278783b */ /* 0x000e680000004200 */
[----:B------:R-:W-:Y:S01]  /*11820*/  LOP3.LUT R105, R105, 0xff, RZ, 0xc0, !PT ;  /* 0x000000ff69697812 */ /* 0x000fe200078ec0ff */
[C---:B------:R-:W-:Y:S03]  /*11830*/  HMMA.16816.F32 R32, R108.reuse, R134, R32 ;  /* 0x000000866c20723c */ /* 0x040fe60000001820 */
[----:B------:R-:W2:Y:S02]  /*11840*/  LDSM.16.MT88.4 R132, [R192+0x9c00] ;  /* 0x009c0000c084783b */ /* 0x000ea40000004200 */
[----:B------:R-:W-:Y:S01]  /*11850*/  PRMT R105, R105, 0x5410, R124 ;  /* 0x0000541069697816 */ /* 0x000fe2000000007c */
[-C--:B------:R-:W-:Y:S05]  /*11860*/  HMMA.16816.F32 R36, R108, R136.reuse, R36 ;  /* 0x000000886c24723c */ /* 0x080fea0000001824 */
[----:B------:R-:W-:Y:S01]  /*11870*/  SHF.R.U32.HI R0, RZ, 0x8, R0 ;  /* 0x00000008ff007819 */ /* 0x000fe20000011600 */
[C---:B------:R-:W-:Y:S05]  /*11880*/  HMMA.16816.F32 R40, R116.reuse, R136, R40 ;  /* 0x000000887428723c */ /* 0x040fea0000001828 */
[----:B------:R-:W-:Y:S01]  /*11890*/  PRMT R0, R126, 0x5410, R0 ;  /* 0x000054107e007816 */ /* 0x000fe20000000000 */
[-C--:B------:R-:W-:Y:S01]  /*118a0*/  HMMA.16816.F32 R44, R116, R138.reuse, R44 ;  /* 0x0000008a742c723c */ /* 0x080fe2000000182c */
[----:B------:R-:W2:Y:S04]  /*118b0*/  LDSM.16.MT88.4 R124, [R194+0x9c00] ;  /* 0x009c0000c27c783b */ /* 0x000ea80000004200 */
[----:B------:R-:W-:Y:S01]  /*118c0*/  PRMT R223, R170, 0x7610, R223 ;  /* 0x00007610aadf7816 */ /* 0x000fe200000000df */
[C---:B------:R-:W-:Y:S05]  /*118d0*/  HMMA.16816.F32 R48, R108.reuse, R138, R48 ;  /* 0x0000008a6c30723c */ /* 0x040fea0000001830 */
[----:B------:R-:W-:Y:S01]  /*118e0*/  PRMT R222, R168, 0x7610, R222 ;  /* 0x00007610a8de7816 */ /* 0x000fe200000000de */
[-C--:B----4-:R-:W-:Y:S05]  /*118f0*/  HMMA.16816.F32 R52, R108, R140.reuse, R52 ;  /* 0x0000008c6c34723c */ /* 0x090fea0000001834 */
[--C-:B------:R-:W-:Y:S01]  /*11900*/  HSET2.LE.AND R173, R105, R177.reuse, PT ;  /* 0x000000b169ad7233 */ /* 0x100fe20003803000 */
[C---:B------:R-:W-:Y:S05]  /*11910*/  HMMA.16816.F32 R56, R116.reuse, R140, R56 ;  /* 0x0000008c7438723c */ /* 0x040fea0000001838 */
[----:B------:R-:W-:Y:S01]  /*11920*/  IMAD.MOV.U32 R105, RZ, RZ, R204 ;  /* 0x000000ffff697224 */ /* 0x000fe200078e00cc */
[-C--:B------:R-:W-:Y:S05]  /*11930*/  HMMA.16816.F32 R60, R116, R142.reuse, R60 ;  /* 0x0000008e743c723c */ /* 0x080fea000000183c */
[--C-:B------:R-:W-:Y:S01]  /*11940*/  HSET2.LE.AND R176, R0, R177.reuse, PT ;  /* 0x000000b100b07233 */ /* 0x100fe20003803000 */
[C---:B------:R-:W-:Y:S01]  /*11950*/  HMMA.16816.F32 R64, R108.reuse, R142, R64 ;  /* 0x0000008e6c40723c */ /* 0x040fe20000001840 */
[----:B------:R-:W4:Y:S04]  /*11960*/  LDSM.16.MT88.4 R140, [R192+0xac00] ;  /* 0x00ac0000c08c783b */ /* 0x000f280000004200 */
[----:B------:R-:W-:Y:S01]  /*11970*/  PRMT R0, R171, 0x7632, R0 ;  /* 0x00007632ab007816 */ /* 0x000fe20000000000 */
[-C--:B------:R-:W-:Y:S05]  /*11980*/  HMMA.16816.F32 R68, R108, R112.reuse, R68 ;  /* 0x000000706c44723c */ /* 0x080fea0000001844 */
[----:B------:R-:W-:Y:S01]  /*11990*/  LOP3.LUT R172, R172, R156, RZ, 0xc0, !PT ;  /* 0x0000009cacac7212 */ /* 0x000fe200078ec0ff */
[C---:B------:R-:W-:Y:S05]  /*119a0*/  HMMA.16816.F32 R72, R116.reuse, R112, R72 ;  /* 0x000000707448723c */ /* 0x040fea0000001848 */
[----:B------:R-:W-:Y:S01]  /*119b0*/  LOP3.LUT R173, R173, R155, RZ, 0xc0, !PT ;  /* 0x0000009badad7212 */ /* 0x000fe200078ec0ff */
[-C--:B------:R-:W-:Y:S05]  /*119c0*/  HMMA.16816.F32 R76, R116, R114.reuse, R76 ;  /* 0x00000072744c723c */ /* 0x080fea000000184c */
[----:B------:R-:W-:Y:S01]  /*119d0*/  SHF.R.U32.HI R218, RZ, 0x18, R218 ;  /* 0x00000018ffda7819 */ /* 0x000fe200000116da */
[C---:B------:R-:W-:Y:S05]  /*119e0*/  HMMA.16816.F32 R80, R108.reuse, R114, R80 ;  /* 0x000000726c50723c */ /* 0x040fea0000001850 */
[--C-:B------:R-:W-:Y:S01]  /*119f0*/  HSET2.LE.AND R179, R179, R177.reuse, PT ;  /* 0x000000b1b3b37233 */ /* 0x100fe20003803000 */
[-C--:B-1----:R-:W-:Y:S05]  /*11a00*/  HMMA.16816.F32 R84, R108, R120.reuse, R84 ;  /* 0x000000786c54723c */ /* 0x082fea0000001854 */
[----:B------:R-:W-:Y:S01]  /*11a10*/  LOP3.LUT R179, R179, R105, RZ, 0xc0, !PT ;  /* 0x00000069b3b37212 */ /* 0x000fe200078ec0ff */
[C---:B------:R-:W-:Y:S05]  /*11a20*/  HMMA.16816.F32 R88, R116.reuse, R120, R88 ;  /* 0x000000787458723c */ /* 0x040fea0000001858 */
[--C-:B------:R-:W-:Y:S01]  /*11a30*/  HSET2.LE.AND R174, R174, R177.reuse, PT ;  /* 0x000000b1aeae7233 */ /* 0x100fe20003803000 */
[-C--:B------:R-:W-:Y:S05]  /*11a40*/  HMMA.16816.F32 R92, R116, R122.reuse, R92 ;  /* 0x0000007a745c723c */ /* 0x080fea000000185c */
[--C-:B------:R-:W-:Y:S01]  /*11a50*/  HSET2.LE.AND R175, R175, R177.reuse, PT ;  /* 0x000000b1afaf7233 */ /* 0x100fe20003803000 */
[----:B------:R-:W-:Y:S05]  /*11a60*/  HMMA.16816.F32 R96, R108, R122, R96 ;  /* 0x0000007a6c60723c */ /* 0x000fea0000001860 */
[--C-:B------:R-:W-:Y:S02]  /*11a70*/  HSET2.LE.AND R178, R178, R177.reuse, PT ;  /* 0x000000b1b2b27233 */ /* 0x100fe40003803000 */
[----:B------:R-:W-:Y:S04]  /*11a80*/  HSET2.LE.AND R177, R2, R177, PT ;  /* 0x000000b102b17233 */ /* 0x000fe80003803000 */
[----:B------:R-:W-:Y:S02]  /*11a90*/  PRMT R2, R171, 0x7610, R2 ;  /* 0x00007610ab027816 */ /* 0x000fe40000000002 */
[----:B------:R-:W-:Y:S02]  /*11aa0*/  LOP3.LUT R174, R174, R154, RZ, 0xc0, !PT ;  /* 0x0000009aaeae7212 */ /* 0x000fe400078ec0ff */
[----:B------:R-:W-:Y:S02]  /*11ab0*/  PRMT R105, R2, 0x5410, R0 ;  /* 0x0000541002697816 */ /* 0x000fe40000000000 */
[----:B------:R-:W-:Y:S02]  /*11ac0*/  LOP3.LUT R176, R176, R158, RZ, 0xc0, !PT ;  /* 0x0000009eb0b07212 */ /* 0x000fe400078ec0ff */
[----:B------:R-:W-:Y:S02]  /*11ad0*/  LOP3.LUT R175, R175, R105, RZ, 0xc0, !PT ;  /* 0x00000069afaf7212 */ /* 0x000fe400078ec0ff */
[----:B------:R-:W-:Y:S02]  /*11ae0*/  PRMT R105, R100, 0x5410, R3 ;  /* 0x0000541064697816 */ /* 0x000fe40000000003 */
[----:B------:R-:W-:Y:S02]  /*11af0*/  LOP3.LUT R177, R177, R157, RZ, 0xc0, !PT ;  /* 0x0000009db1b17212 */ /* 0x000fe400078ec0ff */
[----:B------:R-:W-:Y:S01]  /*11b00*/  LOP3.LUT R178, R178, R105, RZ, 0xc0, !PT ;  /* 0x00000069b2b27212 */ /* 0x000fe200078ec0ff */
[-C--:B--2---:R-:W-:Y:S05]  /*11b10*/  HMMA.16816.F32 R136, R172, R132.reuse, R4 ;  /* 0x00000084ac88723c */ /* 0x084fea0000001804 */
[----:B------:R-:W-:Y:S01]  /*11b20*/  @!P3 PRMT R100, R223, 0x5410, RZ ;  /* 0x00005410df64b816 */ /* 0x000fe200000000ff */
[C---:B------:R-:W-:Y:S05]  /*11b30*/  HMMA.16816.F32 R168, R176.reuse, R132, R8 ;  /* 0x00000084b0a8723c */ /* 0x040fea0000001808 */
[----:B------:R-:W-:Y:S01]  /*11b40*/  @!P4 PRMT R3, R222, 0x5410, RZ ;  /* 0x00005410de03c816 */ /* 0x000fe200000000ff */
[-C--:B------:R-:W-:Y:S05]  /*11b50*/  HMMA.16816.F32 R164, R176, R134.reuse, R12 ;  /* 0x00000086b0a4723c */ /* 0x080fea000000180c */
[----:B------:R-:W-:Y:S01]  /*11b60*/  @P0 PRMT R4, R204, 0x7632, R4 ;  /* 0x00007632cc040816 */ /* 0x000fe20000000004 */
[C---:B------:R-:W-:Y:S05]  /*11b70*/  HMMA.16816.F32 R132, R172.reuse, R134, R16 ;  /* 0x00000086ac84723c */ /* 0x040fea0000001810 */
[----:B------:R-:W-:Y:S01]  /*11b80*/  @!P2 PRMT R204, R221, 0x5410, RZ ;  /* 0x00005410ddcca816 */ /* 0x000fe200000000ff */
[-C--:B------:R-:W-:Y:S01]  /*11b90*/  HMMA.16816.F32 R128, R172, R124.reuse, R20 ;  /* 0x0000007cac80723c */ /* 0x080fe20000001814 */
[----:B------:R-:W-:Y:S01]  /*11ba0*/  ISETP.LT.AND P2, PT, RZ, UR31, PT ;  /* 0x0000001fff007c0c */ /* 0x000fe2000bf41270 */
[----:B------:R-:W-:Y:S03]  /*11bb0*/  UIADD3 UR31, UR31, -0x1, URZ ;  /* 0xffffffff1f1f7890 */ /* 0x000fe6000fffe03f */
[----:B------:R-:W-:Y:S01]  /*11bc0*/  @!P0 PRMT R4, R220, 0x5410, RZ ;  /* 0x00005410dc048816 */ /* 0x000fe200000000ff */
[C---:B------:R-:W-:Y:S05]  /*11bd0*/  HMMA.16816.F32 R160, R176.reuse, R124, R24 ;  /* 0x0000007cb0a0723c */ /* 0x040fea0000001818 */
[----:B------:R-:W-:Y:S01]  /*11be0*/  IMAD.MOV.U32 R105, RZ, RZ, R101 ;  /* 0x000000ffff697224 */ /* 0x000fe200078e0065 */
        /* <DEDUP_REMOVED lines=13> */
[C---:B------:R-:W-:Y:S05]  /*11cc0*/  HMMA.16816.F32 R80, R172.reuse, R186, R80 ;  /* 0x000000baac50723c */ /* 0x040fea0000001850 */
[----:B---3--:R-:W-:Y:S01]  /*11cd0*/  @!P5 HADD2 R225, -R106.H0_H0, -RZ.H0_H0 ;  /* 0xa00000ff6ae1d230 */ /* 0x008fe20000000900 */
[-C--:B------:R-:W-:Y:S04]  /*11ce0*/  HMMA.16816.F32 R84, R172, R188.reuse, R84 ;  /* 0x000000bcac54723c */ /* 0x080fe80000001854 */
[----:B------:R-:W-:Y:S01]  /*11cf0*/  @!P5 STL.S16 [R1+0x34], R225 ;  /* 0x000034e10100d387 */ /* 0x000fe20000100600 */
[----:B------:R-:W-:Y:S01]  /*11d00*/  PRMT R6, R225, 0x7610, R6 ;  /* 0x00007610e1067816 */ /* 0x000fe20000000006 */
[----:B-----5:R-:W-:Y:S01]  /*11d10*/  @!P6 HADD2 R224, -R2.H0_H0, -RZ.H0_H0 ;  /* 0xa00000ff02e0e230 */ /* 0x020fe20000000900 */
[C---:B------:R-:W-:Y:S04]  /*11d20*/  HMMA.16816.F32 R88, R176.reuse, R188, R88 ;  /* 0x000000bcb058723c */ /* 0x040fe80000001858 */
[----:B------:R-:W-:Y:S01]  /*11d30*/  @!P6 STL.S16 [R1+0x30], R224 ;  /* 0x000030e00100e387 */ /* 0x000fe20000100600 */
[----:B------:R-:W-:Y:S01]  /*11d40*/  @!P5 PRMT R106, R6, 0x5410, RZ ;  /* 0x00005410066ad816 */ /* 0x000fe200000000ff */
[-C--:B------:R-:W-:Y:S03]  /*11d50*/  HMMA.16816.F32 R92, R176, R190.reuse, R92 ;  /* 0x000000beb05c723c */ /* 0x080fe6000000185c */
[----:B------:R-:W-:Y:S01]  /*11d60*/  ISETP.LE.U32.AND P5, PT, R218, UR12, PT ;  /* 0x0000000cda007c0c */ /* 0x000fe2000bfa3070 */
[----:B------:R1:W-:Y:S01]  /*11d70*/  STG.E.U16 desc[UR20][R208.64+0x72], R106 ;  /* 0x0000726ad0007986 */ /* 0x0003e2000c101514 */
[----:B------:R-:W-:Y:S01]  /*11d80*/  PRMT R5, R224, 0x7610, R5 ;  /* 0x00007610e0057816 */ /* 0x000fe20000000005 */
[----:B------:R-:W-:Y:S05]  /*11d90*/  HMMA.16816.F32 R96, R172, R190, R96 ;  /* 0x000000beac60723c */ /* 0x000fea0000001860 */
[----:B------:R-:W-:Y:S05]  /*11da0*/  @!P6 PRMT R2, R5, 0x5410, RZ ;  /* 0x000054100502e816 */ /* 0x000fea00000000ff */
[----:B------:R-:W-:Y:S01]  /*11db0*/  STG.E.U16 desc[UR20][R210.64+0x70], R2 ;  /* 0x00007002d2007986 */ /* 0x000fe2000c101514 */
[----:B------:R-:W-:Y:S05]  /*11dc0*/  @!P5 HADD2 R252, -R0.H0_H0, -RZ.H0_H0 ;  /* 0xa00000ff00fcd230 */ /* 0x000fea0000000900 */
[----:B------:R-:W-:Y:S05]  /*11dd0*/  @!P5 PRMT R0, R252, 0x5410, RZ ;  /* 0x00005410fc00d816 */ /* 0x000fea00000000ff */
[----:B------:R2:W-:Y:S04]  /*11de0*/  STG.E.U16 desc[UR20][R210.64+0x72], R0 ;  /* 0x00007200d2007986 */ /* 0x0005e8000c101514 */
[----:B------:R3:W-:Y:S01]  /*11df0*/  STG.E.U16 desc[UR20][R214.64+0x6e], R100 ;  /* 0x00006e64d6007986 */ /* 0x0007e2000c101514 */
[----:B-1----:R-:W-:Y:S03]  /*11e00*/  IADD3 R208, P0, R208, -0x80, RZ ;  /* 0xffffff80d0d07810 */ /* 0x002fe60007f1e0ff */
[----:B------:R1:W-:Y:S01]  /*11e10*/  STG.E.U16 desc[UR20][R214.64+0x70], R3 ;  /* 0x00007003d6007986 */ /* 0x0003e2000c101514 */
[----:B------:R-:W-:Y:S03]  /*11e20*/  IADD3.X R209, R209, -0x1, RZ, P0, !PT ;  /* 0xffffffffd1d17810 */ /* 0x000fe600007fe4ff */
[----:B------:R4:W-:Y:S04]  /*11e30*/  STG.E.U16 desc[UR20][R212.64+0x70], R204 ;  /* 0x000070ccd4007986 */ /* 0x0009e8000c101514 */
[----:B------:R4:W-:Y:S01]  /*11e40*/  STG.E.U16 desc[UR20][R212.64+0x72], R4 ;  /* 0x00007204d4007986 */ /* 0x0009e2000c101514 */
[----:B--2---:R-:W-:Y:S02]  /*11e50*/  IMAD.MOV.U32 R0, RZ, RZ, R104 ;  /* 0x000000ffff007224 */ /* 0x004fe400078e0068 */
[----:B---3--:R-:W-:Y:S02]  /*11e60*/  IMAD.MOV.U32 R100, RZ, RZ, R102 ;  /* 0x000000ffff647224 */ /* 0x008fe400078e0066 */
[----:B-1----:R-:W-:Y:S01]  /*11e70*/  IMAD.MOV.U32 R3, RZ, RZ, R103 ;  /* 0x000000ffff037224 */ /* 0x002fe200078e0067 */
[----:B------:R-:W-:Y:S06]  /*11e80*/  @P2 BRA `(.L_x_588) ;  /* 0xffffff8c00502947 */ /* 0x000fec000383ffff */
.L_x_587:
[----:B----4-:R-:W2:Y:S04]  /*11e90*/  LDL.LU R4, [R1+0x138] ;  /* 0x0001380001047983 */ /* 0x010ea80000300800 */
[----:B-1----:R-:W3:Y:S04]  /*11ea0*/  LDL.LU R5, [R1+0x12c] ;  /* 0x00012c0001057983 */ /* 0x002ee80000300800 */
[----:B------:R-:W4:Y:S04]  /*11eb0*/  LDL.LU R8, [R1+0x134] ;  /* 0x0001340001087983 */ /* 0x000f280000300800 */
[----:B------:R-:W4:Y:S01]  /*11ec0*/  LDL.LU R7, [R1+0x130] ;  /* 0x0001300001077983 */ /* 0x000f220000300800 */
[----:B------:R-:W1:Y:S01]  /*11ed0*/  S2UR UR4, SR_CgaCtaId ;  /* 0x00000000000479c3 */ /* 0x000e620000008800 */
[----:B------:R-:W-:Y:S01]  /*11ee0*/  UISETP.NE.AND UP0, UPT, UR13, -0x1, UPT ;  /* 0xffffffff0d00788c */ /* 0x000fe2000bf05270 */
[----:B------:R-:W1:Y:S05]  /*11ef0*/  S2R R61, SR_TID.X ;  /* 0x00000000003d7919 */ /* 0x000e6a0000002100 */
[----:B------:R-:W-:-:S05]  /*11f00*/  PLOP3.LUT P1, PT, PT, PT, UP0, 0x80, 0x0 ;  /* 0x000000000000781c */ /* 0x000fca0003f2f008 */
[----:B------:R-:W-:Y:S02]  /*11f10*/  @UP0 ULDC.64 UR6, c[0x0][0x298] ;  /* 0x0000a60000060ab9 */ /* 0x000fe40000000a00 */
[----:B------:R-:W-:-:S03]  /*11f20*/  @UP0 UIMAD.WIDE.U32 UR10, UR13, UR6, URZ ;  /* 0x000000060d0a02a5 */ /* 0x000fc6000f8e003f */
[----:B------:R-:W-:Y:S01]  /*11f30*/  UMOV UR6, 0x400 ;  /* 0x0000040000067882 */ /* 0x000fe20000000000 */
[----:B------:R-:W-:-:S03]  /*11f40*/  @UP0 UIMAD UR8, UR13, UR7, UR11 ;  /* 0x000000070d0802a4 */ /* 0x000fc6000f8e020b */
[----:B------:R-:W-:Y:S01]  /*11f50*/  ULDC UR7, c[0x0][0x38c] ;  /* 0x0000e30000077ab9 */ /* 0x000fe20000000800 */
[----:B-1----:R-:W-:Y:S01]  /*11f60*/  ULEA UR4, UR4, UR6, 0x18 ;  /* 0x0000000604047291 */ /* 0x002fe2000f8ec03f */
[----:B------:R-:W-:-:S04]  /*11f70*/  SHF.R.S32.HI R10, RZ, 0x1f, R61 ;  /* 0x0000001fff0a7819 */ /* 0x000fc8000001143d */
[CC--:B------:R-:W-:Y:S02]  /*11f80*/  LEA.HI R60, R10.reuse, R61.reuse, RZ, 0x2 ;  /* 0x0000003d0a3c7211 */ /* 0x0c0fe400078f10ff */
[----:B------:R-:W-:Y:S02]  /*11f90*/  LEA.HI R10, R10, R61, RZ, 0x5 ;  /* 0x0000003d0a0a7211 */ /* 0x000fe400078f28ff */
[----:B------:R-:W-:Y:S01]  /*11fa0*/  SHF.R.S32.HI R62, RZ, 0x2, R60 ;  /* 0x00000002ff3e7819 */ /* 0x000fe2000001143c */
[----:B--2---:R-:W1:Y:S04]  /*11fb0*/  SHFL.BFLY PT, R3, R4, 0x2, 0x1f ;  /* 0x0c401f0004037f89 */ /* 0x004e6800000e0000 */
[----:B---3--:R-:W2:Y:S04]  /*11fc0*/  SHFL.BFLY PT, R2, R5, 0x2, 0x1f ;  /* 0x0c401f0005027f89 */ /* 0x008ea800000e0000 */
[----:B----4-:R-:W3:Y:S01]  /*11fd0*/  SHFL.BFLY PT, R0, R8, 0x2, 0x1f ;  /* 0x0c401f0008007f89 */ /* 0x010ee200000e0000 */
[----:B-1----:R-:W-:-:S03]  /*11fe0*/  FADD.FTZ R3, R3, R4 ;  /* 0x0000000403037221 */ /* 0x002fc60000010000 */
[----:B------:R-:W1:Y:S01]  /*11ff0*/  SHFL.BFLY PT, R4, R7, 0x2, 0x1f ;  /* 0x0c401f0007047f89 */ /* 0x000e6200000e0000 */
[----:B--2---:R-:W-:-:S03]  /*12000*/  FADD.FTZ R2, R2, R5 ;  /* 0x0000000502027221 */ /* 0x004fc60000010000 */
[----:B------:R-:W2:Y:S01]  /*12010*/  SHFL.BFLY PT, R6, R3, 0x1, 0x1f ;  /* 0x0c201f0003067f89 */ /* 0x000ea200000e0000 */
[----:B---3--:R-:W-:-:S03]  /*12020*/  FADD.FTZ R0, R0, R8 ;  /* 0x0000000800007221 */ /* 0x008fc60000010000 */
[----:B------:R-:W3:Y:S04]  /*12030*/  SHFL.BFLY PT, R5, R2, 0x1, 0x1f ;  /* 0x0c201f0002057f89 */ /* 0x000ee800000e0000 */
[----:B------:R-:W4:Y:S01]  /*12040*/  SHFL.BFLY PT, R8, R0, 0x1, 0x1f ;  /* 0x0c201f0000087f89 */ /* 0x000f2200000e0000 */
[----:B-1----:R-:W-:Y:S01]  /*12050*/  FADD.FTZ R4, R4, R7 ;  /* 0x0000000704047221 */ /* 0x002fe20000010000 */
[----:B--2---:R-:W-:-:S04]  /*12060*/  FADD.FTZ R51, R3, R6 ;  /* 0x0000000603337221 */ /* 0x004fc80000010000 */
[----:B------:R-:W1:Y:S01]  /*12070*/  SHFL.BFLY PT, R7, R4, 0x1, 0x1f ;  /* 0x0c201f0004077f89 */ /* 0x000e6200000e0000 */
[----:B------:R-:W-:Y:S02]  /*12080*/  IMAD.MOV.U32 R3, RZ, RZ, 0x3f800000 ;  /* 0x3f800000ff037424 */ /* 0x000fe400078e00ff */
[----:B---3--:R-:W-:Y:S01]  /*12090*/  FADD.FTZ R54, R2, R5 ;  /* 0x0000000502367221 */ /* 0x008fe20000010000 */
[----:B------:R-:W-:Y:S01]  /*120a0*/  SHF.R.S32.HI R2, RZ, 0x1f, R62 ;  /* 0x0000001fff027819 */ /* 0x000fe2000001143e */
[----:B------:R-:W-:Y:S01]  /*120b0*/  IMAD.MOV.U32 R6, RZ, RZ, 0x3f800000 ;  /* 0x3f800000ff067424 */ /* 0x000fe200078e00ff */
[----:B------:R-:W-:Y:S01]  /*120c0*/  FSETP.NE.FTZ.AND P6, PT, R51, RZ, PT ;  /* 0x000000ff3300720b */ /* 0x000fe20003fd5000 */
[----:B----4-:R-:W-:Y:S01]  /*120d0*/  FADD.FTZ R55, R0, R8 ;  /* 0x0000000800377221 */ /* 0x010fe20000010000 */
[----:B------:R-:W-:Y:S02]  /*120e0*/  LEA.HI R2, R2, R62, RZ, 0x3 ;  /* 0x0000003e02027211 */ /* 0x000fe400078f18ff */
[----:B------:R-:W-:-:S02]  /*120f0*/  FSETP.NE.FTZ.AND P5, PT, R54, RZ, PT ;  /* 0x000000ff3600720b */ /* 0x000fc40003fb5000 */
[----:B------:R-:W-:Y:S01]  /*12100*/  LOP3.LUT R0, R2, 0xfffffff8, RZ, 0xc0, !PT ;  /* 0xfffffff802007812 */ /* 0x000fe200078ec0ff */
[----:B------:R-:W-:Y:S01]  /*12110*/  IMAD.MOV.U32 R2, RZ, RZ, 0x3f800000 ;  /* 0x3f800000ff027424 */ /* 0x000fe200078e00ff */
[----:B------:R-:W-:Y:S02]  /*12120*/  FSETP.NE.FTZ.AND P4, PT, R55, RZ, PT ;  /* 0x000000ff3700720b */ /* 0x000fe40003f95000 */
[----:B------:R-:W-:Y:S01]  /*12130*/  SHF.R.S32.HI R8, RZ, 0x5, R10 ;  /* 0x00000005ff087819 */ /* 0x000fe2000001140a */
[----:B------:R-:W-:Y:S02]  /*12140*/  IMAD.IADD R0, R62, 0x1, -R0 ;  /* 0x000000013e007824 */ /* 0x000fe400078e0a00 */
[----:B------:R-:W2:Y:S03]  /*12150*/  @P6 MUFU.RCP R3, R51 ;  /* 0x0000003300036308 */ /* 0x000ea60000001000 */
[----:B------:R-:W-:Y:S01]  /*12160*/  LEA.HI R5, R0, R0, RZ, 0x1 ;  /* 0x0000000000057211 */ /* 0x000fe200078f08ff */
[----:B-1----:R-:W-:-:S03]  /*12170*/  FADD.FTZ R56, R4, R7 ;  /* 0x0000000704387221 */ /* 0x002fc60000010000 */
[----:B------:R-:W-:Y:S01]  /*12180*/  LOP3.LUT R4, R5, 0x3fffffe, RZ, 0xc0, !PT ;  /* 0x03fffffe05047812 */ /* 0x000fe200078ec0ff */
[----:B------:R-:W1:Y:S01]  /*12190*/  @P5 MUFU.RCP R6, R54 ;  /* 0x0000003600065308 */ /* 0x000e620000001000 */
[----:B------:R-:W-:Y:S02]  /*121a0*/  SHF.R.S32.HI R5, RZ, 0x1, R5 ;  /* 0x00000001ff057819 */ /* 0x000fe40000011405 */
[----:B------:R-:W-:Y:S01]  /*121b0*/  FSETP.NE.FTZ.AND P3, PT, R56, RZ, PT ;  /* 0x000000ff3800720b */ /* 0x000fe20003f75000 */
[----:B------:R-:W-:Y:S01]  /*121c0*/  IMAD.IADD R9, R0, 0x1, -R4 ;  /* 0x0000000100097824 */ /* 0x000fe200078e0a04 */
[----:B------:R-:W-:Y:S01]  /*121d0*/  LOP3.LUT R4, R60, 0xfffffffc, RZ, 0xc0, !PT ;  /* 0xfffffffc3c047812 */ /* 0x000fe200078ec0ff */
[----:B------:R-:W-:Y:S01]  /*121e0*/  IMAD.SHL.U32 R7, R5, 0x40, RZ ;  /* 0x0000004005077824 */ /* 0x000fe200078e00ff */
[----:B------:R-:W-:Y:S01]  /*121f0*/  MOV R0, 0x3f800000 ;  /* 0x3f80000000007802 */ /* 0x000fe20000000f00 */
[----:B------:R-:W3:Y:S02]  /*12200*/  @P4 MUFU.RCP R2, R55 ;  /* 0x0000003700024308 */ /* 0x000ee40000001000 */
[----:B------:R-:W-:Y:S01]  /*12210*/  IMAD.IADD R59, R61, 0x1, -R4 ;  /* 0x000000013d3b7824 */ /* 0x000fe200078e0a04 */
[----:B------:R-:W-:-:S03]  /*12220*/  LOP3.LUT R7, R7, 0xc0, RZ, 0xc0, !PT ;  /* 0x000000c007077812 */ /* 0x000fc600078ec0ff */
[----:B------:R-:W-:Y:S01]  /*12230*/  IMAD R4, R8, 0x100, R59 ;  /* 0x0000010008047824 */ /* 0x000fe200078e023b */
[----:B------:R-:W-:Y:S01]  /*12240*/  LEA.HI R7, R7, R7, RZ, 0x1d ;  /* 0x0000000707077211 */ /* 0x000fe200078fe8ff */
[----:B------:R-:W4:Y:S01]  /*12250*/  @P3 MUFU.RCP R0, R56 ;  /* 0x0000003800003308 */ /* 0x000f220000001000 */
[----:B------:R-:W-:Y:S02]  /*12260*/  LOP3.LUT R8, R5, 0x1, RZ, 0xc0, !PT ;  /* 0x0000000105087812 */ /* 0x000fe400078ec0ff */
[----:B------:R-:W-:Y:S02]  /*12270*/  LEA R4, R9, R4, 0x4 ;  /* 0x0000000409047211 */ /* 0x000fe400078e20ff */
[----:B------:R-:W-:-:S03]  /*12280*/  ISETP.NE.U32.AND P0, PT, R8, 0x1, PT ;  /* 0x000000010800780c */ /* 0x000fc60003f05070 */
[----:B------:R-:W-:Y:S02]  /*12290*/  IMAD.U32 R7, R4, 0x2, R7 ;  /* 0x0000000204077824 */ /* 0x000fe400078e0007 */
[----:B--2---:R-:W-:Y:S01]  /*122a0*/  FMUL.FTZ R4, R3, UR7 ;  /* 0x0000000703047c20 */ /* 0x004fe20008410000 */
[----:B-1----:R-:W-:Y:S01]  /*122b0*/  FMUL.FTZ R3, R6, UR7 ;  /* 0x0000000706037c20 */ /* 0x002fe20008410000 */
[----:B---3--:R-:W-:Y:S01]  /*122c0*/  FMUL.FTZ R2, R2, UR7 ;  /* 0x0000000702027c20 */ /* 0x008fe20008410000 */
[----:B------:R-:W-:Y:S01]  /*122d0*/  LEA R15, R7, UR4, 0x1 ;  /* 0x00000004070f7c11 */ /* 0x000fe2000f8e08ff */
[----:B----4-:R-:W-:Y:S01]  /*122e0*/  FMUL.FTZ R0, R0, UR7 ;  /* 0x0000000700007c20 */ /* 0x010fe20008410000 */
        /* <DEDUP_REMOVED lines=8> */
.L_x_591:
[----:B------:R-:W-:Y:S01]  /*12370*/  ULDC.U8 UR4, c[0x0][0x3d8] ;  /* 0x0000f60000047ab9 */ /* 0x000fe20000000000 */
[C---:B------:R-:W-:Y:S01]  /*12380*/  VIADD R16, R15.reuse, 0xfffffff0 ;  /* 0xfffffff00f107836 */ /* 0x040fe20000000000 */
[----:B------:R-:W-:Y:S01]  /*12390*/  ISETP.NE.AND P2, PT, RZ, UR4, PT ;  /* 0x00000004ff007c0c */ /* 0x000fe2000bf45270 */
[----:B------:R-:W-:Y:S01]  /*123a0*/  ULDC.U8 UR7, c[0x0][0x3d9] ;  /* 0x0000f64000077ab9 */ /* 0x000fe20000000000 */
[----:B------:R-:W-:Y:S01]  /*123b0*/  @P0 VIADD R16, R15, 0x10 ;  /* 0x000000100f100836 */ /* 0x000fe20000000000 */
[----:B------:R-:W-:Y:S01]  /*123c0*/  LOP3.LUT P1, RZ, R5, 0x2, RZ, 0xc0, !PT ;  /* 0x0000000205ff7812 */ /* 0x000fe2000782c0ff */
[----:B------:R-:W-:Y:S01]  /*123d0*/  IMAD.MOV.U32 R57, RZ, RZ, 0x20 ;  /* 0x00000020ff397424 */ /* 0x000fe200078e00ff */
[----:B------:R-:W-:Y:S02]  /*123e0*/  ISETP.NE.OR P0, PT, RZ, UR7, !P2 ;  /* 0x00000007ff007c0c */ /* 0x000fe4000d705670 */
[----:B------:R-:W-:Y:S02]  /*123f0*/  CS2R R52, SRZ ;  /* 0x0000000000347805 */ /* 0x000fe4000001ff00 */
[----:B------:R-:W-:-:S02]  /*12400*/  SEL R57, R57, 0xffffffe0, !P1 ;  /* 0xffffffe039397807 */ /* 0x000fc40004800000 */
[----:B------:R-:W-:-:S04]  /*12410*/  PLOP3.LUT P1, PT, PT, PT, PT, 0x8, 0x0 ;  /* 0x000000000000781c */ /* 0x000fc80003f2e170 */
[----:B------:R-:W-:-:S03]  /*12420*/  P2R R58, PR, RZ, 0x2 ;  /* 0x00000002ff3a7803 */ /* 0x000fc60000000000 */
[----:B------:R-:W-:Y:S06]  /*12430*/  @P0 BRA `(.L_x_592) ;  /* 0x0000000000240947 */ /* 0x000fec0003800000 */
[----:B------:R-:W1:Y:S01]  /*12440*/  S2UR UR4, SR_CTAID.Y ;  /* 0x00000000000479c3 */ /* 0x000e620000002600 */
[----:B------:R-:W-:Y:S01]  /*12450*/  ULDC UR6, c[0x0][0x2c4] ;  /* 0x0000b10000067ab9 */ /* 0x000fe20000000800 */
[----:B------:R-:W-:-:S04]  /*12460*/  PLOP3.LUT P0, PT, PT, PT, PT, 0x80, 0x0 ;  /* 0x000000000000781c */ /* 0x000fc80003f0f070 */
[----:B------:R-:W-:Y:S01]  /*12470*/  P2R R58, PR, RZ, 0x1 ;  /* 0x00000001ff3a7803 */ /* 0x000fe20000000000 */
[----:B-1----:R-:W-:-:S04]  /*12480*/  UIMAD UR4, UR4, UR6, URZ ;  /* 0x00000006040472a4 */ /* 0x002fc8000f8e023f */
[----:B------:R-:W-:-:S04]  /*12490*/  USEL UR13, UR4, UR13, !UP0 ;  /* 0x0000000d040d7287 */ /* 0x000fc8000c000000 */
[----:B------:R-:W-:Y:S02]  /*124a0*/  USHF.R.S32.HI UR4, URZ, 0x1f, UR13 ;  /* 0x0000001f3f047899 */ /* 0x000fe4000801140d */
[----:B------:R-:W-:-:S04]  /*124b0*/  IMAD.U32 R52, RZ, RZ, UR13 ;  /* 0x0000000dff347e24 */ /* 0x000fc8000f8e00ff */
[----:B------:R-:W-:-:S07]  /*124c0*/  IMAD.U32 R53, RZ, RZ, UR4 ;  /* 0x00000004ff357e24 */ /* 0x000fce000f8e00ff */
.L_x_592:
[----:B------:R-:W-:Y:S01]  /*124d0*/  LOP3.LUT R10, R10, 0xffffffe0, RZ, 0xc0, !PT ;  /* 0xffffffe00a0a7812 */ /* 0x000fe200078ec0ff */
[C---:B------:R-:W-:Y:S01]  /*124e0*/  FMUL.FTZ R136, R4.reuse, R136 ;  /* 0x0000008804887220 */ /* 0x040fe20000410000 */
[C---:B------:R-:W-:Y:S01]  /*124f0*/  FMUL.FTZ R5, R4.reuse, R137 ;  /* 0x0000008904057220 */ /* 0x040fe20000410000 */
[----:B------:R-:W-:Y:S01]  /*12500*/  FMUL.FTZ R132, R4, R132 ;  /* 0x0000008404847220 */ /* 0x000fe20000410000 */
[----:B------:R-:W-:Y:S01]  /*12510*/  IADD3 R61, -R10, R61, RZ ;  /* 0x0000003d0a3d7210 */ /* 0x000fe20007ffe1ff */
        /* <DEDUP_REMOVED lines=24> */
[C---:B------:R-:W-:Y:S01]  /*126a0*/  FMUL.FTZ R135, R3.reuse, R135 ;  /* 0x0000008703877220 */ /* 0x040fe20000410000 */
[----:B------:R-:W-:Y:S01]  /*126b0*/  ISETP.NE.AND P1, PT, RZ, UR7, PT ;  /* 0x00000007ff007c0c */ /* 0x000fe2000bf25270 */
        /* <DEDUP_REMOVED lines=71> */
[----:B------:R1:W-:Y:S01]  /*12b30*/  STS [R15], R5 ;  /* 0x000000050f007388 */ /* 0x0003e20000000800 */
[----:B------:R-:W-:Y:S01]  /*12b40*/  F2FP.F16.F32.PACK_AB R0, R135, R134 ;  /* 0x000000868700723e */ /* 0x000fe200000000ff */
[----:B------:R-:W2:Y:S01]  /*12b50*/  S2UR UR4, SR_CTAID.X ;  /* 0x00000000000479c3 */ /* 0x000ea20000002500 */
[----:B------:R-:W-:Y:S01]  /*12b60*/  F2FP.F16.F32.PACK_AB R3, R3, R168 ;  /* 0x000000a80303723e */ /* 0x000fe200000000ff */
[----:B------:R-:W-:Y:S01]  /*12b70*/  STS [R15+0x200], R4 ;  /* 0x000200040f007388 */ /* 0x000fe20000000800 */
        /* <DEDUP_REMOVED lines=16> */
[----:B------:R-:W-:Y:S01]  /*12c80*/  F2FP.F16.F32.PACK_AB R39, R39, R158 ;  /* 0x0000009e2727723e */ /* 0x000fe200000000ff */
[----:B-1----:R-:W-:Y:S01]  /*12c90*/  @P6 MUFU.LG2 R5, R51 ;  /* 0x0000003300056308 */ /* 0x002fe20000000c00 */
[----:B------:R-:W-:Y:S01]  /*12ca0*/  F2FP.F16.F32.PACK_AB R38, R38, R120 ;  /* 0x000000782626723e */ /* 0x000fe200000000ff */
[----:B------:R-:W-:Y:S01]  /*12cb0*/  STS [R16+0x1200], R9 ;  /* 0x0012000910007388 */ /* 0x000fe20000000800 */
[----:B------:R-:W-:Y:S01]  /*12cc0*/  F2FP.F16.F32.PACK_AB R37, R37, R122 ;  /* 0x0000007a2525723e */ /* 0x000fe200000000ff */
[----:B--2---:R-:W-:Y:S01]  /*12cd0*/  UIMAD UR6, UR4, -0x80, UR15 ;  /* 0xffffff80040678a4 */ /* 0x004fe2000f8e020f */
[----:B------:R-:W-:Y:S02]  /*12ce0*/  F2FP.F16.F32.PACK_AB R34, R34, R116 ;  /* 0x000000742222723e */ /* 0x000fe400000000ff */
[----:B---3--:R-:W-:-:S02]  /*12cf0*/  IADD3 R2, R15, R57, RZ ;  /* 0x000000390f027210 */ /* 0x008fc40007ffe0ff */
[----:B------:R-:W-:Y:S02]  /*12d00*/  F2FP.F16.F32.PACK_AB R33, R33, R118 ;  /* 0x000000762121723e */ /* 0x000fe400000000ff */
[----:B----4-:R-:W-:Y:S01]  /*12d10*/  IADD3 R0, R57, R16, RZ ;  /* 0x0000001039007210 */ /* 0x010fe20007ffe0ff */
[----:B------:R1:W-:Y:S01]  /*12d20*/  STS [R2], R8 ;  /* 0x0000000802007388 */ /* 0x0003e20000000800 */
[----:B------:R-:W-:Y:S01]  /*12d30*/  F2FP.F16.F32.PACK_AB R36, R36, R152 ;  /* 0x000000982424723e */ /* 0x000fe200000000ff */
[----:B------:R-:W2:Y:S02]  /*12d40*/  @!P1 LDC R3, c[0x0][0x2c4] ;  /* 0x0000b100ff039b82 */ /* 0x000ea40000000800 */
[----:B------:R-:W-:Y:S01]  /*12d50*/  STS [R2+0x200], R45 ;  /* 0x0002002d02007388 */ /* 0x000fe20000000800 */
[----:B------:R-:W-:Y:S02]  /*12d60*/  F2FP.F16.F32.PACK_AB R35, R35, R154 ;  /* 0x0000009a2323723e */ /* 0x000fe400000000ff */
[----:B------:R-:W-:Y:S01]  /*12d70*/  F2FP.F16.F32.PACK_AB R32, R32, R148 ;  /* 0x000000942020723e */ /* 0x000fe200000000ff */
[----:B------:R-:W-:Y:S01]  /*12d80*/  STS [R0], R42 ;  /* 0x0000002a00007388 */ /* 0x000fe20000000800 */
[----:B------:R-:W-:-:S02]  /*12d90*/  F2FP.F16.F32.PACK_AB R31, R31, R150 ;  /* 0x000000961f1f723e */ /* 0x000fc400000000ff */
[----:B------:R-:W-:Y:S01]  /*12da0*/  F2FP.F16.F32.PACK_AB R30, R30, R112 ;  /* 0x000000701e1e723e */ /* 0x000fe200000000ff */
[----:B------:R-:W-:Y:S01]  /*12db0*/  STS [R0+0x200], R41 ;  /* 0x0002002900007388 */ /* 0x000fe20000000800 */
[----:B------:R-:W-:Y:S01]  /*12dc0*/  F2FP.F16.F32.PACK_AB R29, R29, R114 ;  /* 0x000000721d1d723e */ /* 0x000fe200000000ff */
[----:B------:R-:W3:Y:S01]  /*12dd0*/  @!P1 LDC R7, c[0x0][0x270] ;  /* 0x00009c00ff079b82 */ /* 0x000ee20000000800 */
[----:B------:R-:W-:Y:S01]  /*12de0*/  F2FP.F16.F32.PACK_AB R26, R26, R108 ;  /* 0x0000006c1a1a723e */ /* 0x000fe200000000ff */
[----:B------:R-:W-:Y:S01]  /*12df0*/  STS [R2+0x1000], R44 ;  /* 0x0010002c02007388 */ /* 0x000fe20000000800 */
[----:B------:R-:W-:Y:S02]  /*12e00*/  F2FP.F16.F32.PACK_AB R25, R25, R110 ;  /* 0x0000006e1919723e */ /* 0x000fe400000000ff */
        /* <DEDUP_REMOVED lines=10> */
[----:B-1----:R-:W1:Y:S01]  /*12eb0*/  @P1 LDC.64 R8, c[0x0][0x2c0] ;  /* 0x0000b000ff081b82 */ /* 0x002e620000000a00 */
[----:B------:R-:W-:Y:S01]  /*12ec0*/  F2FP.F16.F32.PACK_AB R18, R18, R80 ;  /* 0x000000501212723e */ /* 0x000fe200000000ff */
[----:B------:R-:W-:Y:S01]  /*12ed0*/  STS [R15+0x2000], R38 ;  /* 0x002000260f007388 */ /* 0x000fe20000000800 */
[----:B------:R-:W-:Y:S02]  /*12ee0*/  F2FP.F16.F32.PACK_AB R17, R17, R82 ;  /* 0x000000521111723e */ /* 0x000fe400000000ff */
[----:B------:R-:W-:Y:S01]  /*12ef0*/  F2FP.F16.F32.PACK_AB R20, R20, R72 ;  /* 0x000000481414723e */ /* 0x000fe200000000ff */
[----:B------:R-:W-:Y:S01]  /*12f00*/  STS [R15+0x2200], R37 ;  /* 0x002200250f007388 */ /* 0x000fe20000000800 */
[----:B------:R-:W-:-:S02]  /*12f10*/  F2FP.F16.F32.PACK_AB R19, R19, R74 ;  /* 0x0000004a1313723e */ /* 0x000fc400000000ff */
[----:B------:R-:W-:Y:S01]  /*12f20*/  PLOP3.LUT P0, PT, PT, PT, PT, 0x8, 0x0 ;  /* 0x000000000000781c */ /* 0x000fe20003f0e170 */
[----:B------:R-:W-:Y:S01]  /*12f30*/  STS [R16+0x2000], R34 ;  /* 0x0020002210007388 */ /* 0x000fe20000000800 */
[----:B------:R-:W-:Y:S02]  /*12f40*/  F2FP.F16.F32.PACK_AB R14, R14, R76 ;  /* 0x0000004c0e0e723e */ /* 0x000fe400000000ff */
[----:B------:R-:W-:Y:S01]  /*12f50*/  F2FP.F16.F32.PACK_AB R13, R13, R78 ;  /* 0x0000004e0d0d723e */ /* 0x000fe200000000ff */
[----:B------:R-:W-:Y:S01]  /*12f60*/  STS [R16+0x2200], R33 ;  /* 0x0022002110007388 */ /* 0x000fe20000000800 */
[----:B------:R-:W-:Y:S02]  /*12f70*/  @!P1 PLOP3.LUT P0, PT, P2, PT, PT, 0x80, 0x0 ;  /* 0x000000000000981c */ /* 0x000fe4000170f070 */
        /* <DEDUP_REMOVED lines=9> */
[----:B--2---:R-:W3:Y:S01]  /*13010*/  @P0 LDC R3, c[0x0][0x2e4] ;  /* 0x0000b900ff030b82 */ /* 0x004ee20000000800 */
[----:B------:R-:W-:Y:S01]  /*13020*/  F2FP.F16.F32.PACK_AB R48, R48, R92 ;  /* 0x0000005c3030723e */ /* 0x000fe200000000ff */
[----:B------:R-:W-:Y:S01]  /*13030*/  STS [R16+0x3200], R31 ;  /* 0x0032001f10007388 */ /* 0x000fe20000000800 */
[----:B------:R-:W-:-:S02]  /*13040*/  F2FP.F16.F32.PACK_AB R47, R47, R94 ;  /* 0x0000005e2f2f723e */ /* 0x000fc400000000ff */
[----:B------:R-:W-:Y:S01]  /*13050*/  @P1 MOV R4, 0x1 ;  /* 0x0000000100041802 */ /* 0x000fe20000000f00 */
[----:B------:R-:W-:Y:S01]  /*13060*/  STS [R2+0x2000], R30 ;  /* 0x0020001e02007388 */ /* 0x000fe20000000800 */
[----:B------:R-:W-:-:S03]  /*13070*/  ISETP.GE.AND P0, PT, R62, UR6, PT ;  /* 0x000000063e007c0c */ /* 0x000fc6000bf06270 */
[----:B------:R-:W-:Y:S04]  /*13080*/  STS [R2+0x2200], R29 ;  /* 0x0022001d02007388 */ /* 0x000fe80000000800 */
[----:B------:R-:W-:Y:S04]  /*13090*/  STS [R0+0x2000], R26 ;  /* 0x0020001a00007388 */ /* 0x000fe80000000800 */
[----:B------:R-:W-:Y:S04]  /*130a0*/  STS [R0+0x2200], R25 ;  /* 0x0022001900007388 */ /* 0x000fe80000000800 */
[----:B------:R-:W-:Y:S01]  /*130b0*/  STS [R2+0x3000], R28 ;  /* 0x0030001c02007388 */ /* 0x000fe20000000800 */
[----:B---3--:R-:W-:-:S03]  /*130c0*/  @!P1 IMAD R4, R3, R7, RZ ;  /* 0x0000000703049224 */ /* 0x008fc600078e02ff */
[----:B------:R-:W-:Y:S01]  /*130d0*/  STS [R2+0x3200], R27 ;  /* 0x0032001b02007388 */ /* 0x000fe20000000800 */
[----:B------:R-:W-:Y:S03]  /*130e0*/  @P4 MUFU.LG2 R7, R55 ;  /* 0x0000003700074308 */ /* 0x000fe60000000c00 */
[----:B------:R2:W-:Y:S04]  /*130f0*/  STS [R0+0x3000], R24 ;  /* 0x0030001800007388 */ /* 0x0005e80000000800 */
[----:B------:R-:W-:Y:S04]  /*13100*/  STS [R0+0x3200], R23 ;  /* 0x0032001700007388 */ /* 0x000fe80000000800 */
[----:B------:R-:W-:Y:S04]  /*13110*/  STS [R15+0x4000], R22 ;  /* 0x004000160f007388 */ /* 0x000fe80000000800 */
[----:B------:R3:W-:Y:S04]  /*13120*/  STS [R15+0x4200], R21 ;  /* 0x004200150f007388 */ /* 0x0007e80000000800 */
[----:B------:R-:W-:Y:S04]  /*13130*/  STS [R16+0x4000], R18 ;  /* 0x0040001210007388 */ /* 0x000fe80000000800 */
[----:B------:R-:W-:Y:S04]  /*13140*/  STS [R16+0x4200], R17 ;  /* 0x0042001110007388 */ /* 0x000fe80000000800 */
[----:B------:R4:W-:Y:S01]  /*13150*/  STS [R15+0x5000], R20 ;  /* 0x005000140f007388 */ /* 0x0009e20000000800 */
[----:B--2---:R-:W-:-:S03]  /*13160*/  SHF.L.U32 R24, R59, 0x3, RZ ;  /* 0x000000033b187819 */ /* 0x004fc600000006ff */
[----:B------:R-:W-:Y:S04]  /*13170*/  STS [R15+0x5200], R19 ;  /* 0x005200130f007388 */ /* 0x000fe80000000800 */
[----:B------:R-:W-:Y:S04]  /*13180*/  STS [R16+0x5000], R14 ;  /* 0x0050000e10007388 */ /* 0x000fe80000000800 */
[----:B------:R2:W-:Y:S01]  /*13190*/  STS [R16+0x5200], R13 ;  /* 0x0052000d10007388 */ /* 0x0005e20000000800 */
[----:B---3--:R-:W-:-:S03]  /*131a0*/  MOV R21, 0x7f800000 ;  /* 0x7f80000000157802 */ /* 0x008fc60000000f00 */
[----:B------:R3:W-:Y:S04]  /*131b0*/  STS [R2+0x4000], R12 ;  /* 0x0040000c02007388 */ /* 0x0007e80000000800 */
[----:B------:R1:W-:Y:S04]  /*131c0*/  STS [R2+0x4200], R11 ;  /* 0x0042000b02007388 */ /* 0x0003e80000000800 */
[----:B------:R1:W-:Y:S01]  /*131d0*/  STS [R0+0x4000], R10 ;  /* 0x0040000a00007388 */ /* 0x0003e20000000800 */
[----:B----4-:R-:W-:-:S03]  /*131e0*/  MOV R20, 0x7f800000 ;  /* 0x7f80000000147802 */ /* 0x010fc60000000f00 */
[----:B------:R-:W-:Y:S04]  /*131f0*/  STS [R0+0x4200], R46 ;  /* 0x0042002e00007388 */ /* 0x000fe80000000800 */
[----:B------:R-:W-:Y:S04]  /*13200*/  STS [R2+0x5000], R50 ;  /* 0x0050003202007388 */ /* 0x000fe80000000800 */
[----:B------:R4:W-:Y:S01]  /*13210*/  STS [R2+0x5200], R49 ;  /* 0x0052003102007388 */ /* 0x0009e20000000800 */
[----:B--2---:R-:W2:Y:S01]  /*13220*/  @P5 LDC R13, c[0x0][0x2e8] ;  /* 0x0000ba00ff0d5b82 */ /* 0x004ea20000000800 */
[----:B------:R-:W-:-:S02]  /*13230*/  MOV R16, 0x7f800000 ;  /* 0x7f80000000107802 */ /* 0x000fc40000000f00 */
[----:B------:R-:W-:Y:S04]  /*13240*/  STS [R0+0x5000], R48 ;  /* 0x0050003000007388 */ /* 0x000fe80000000800 */
[----:B------:R4:W-:Y:S01]  /*13250*/  STS [R0+0x5200], R47 ;  /* 0x0052002f00007388 */ /* 0x0009e20000000800 */
[----:B---3--:R-:W3:Y:S01]  /*13260*/  @P4 LDC R12, c[0x0][0x2e8] ;  /* 0x0000ba00ff0c4b82 */ /* 0x008ee20000000800 */
[----:B-1----:R-:W1:Y:S07]  /*13270*/  @P5 MUFU.LG2 R11, R54 ;  /* 0x00000036000b5308 */ /* 0x002e6e0000000c00 */
[----:B------:R-:W-:Y:S08]  /*13280*/  BAR.SYNC.DEFER_BLOCKING 0x0 ;  /* 0x0000000000007b1d */ /* 0x000ff00000010000 */
[----:B------:R-:W3:Y:S01]  /*13290*/  @P1 LDC R10, c[0x0][0x2c0] ;  /* 0x0000b000ff0a1b82 */ /* 0x000ee20000000800 */
[----:B------:R-:W3:Y:S01]  /*132a0*/  S2R R17, SR_CTAID.Y ;  /* 0x0000000000117919 */ /* 0x000ee20000002600 */
[----:B------:R-:W3:Y:S01]  /*132b0*/  S2R R23, SR_CTAID.Z ;  /* 0x0000000000177919 */ /* 0x000ee20000002700 */
[----:B----4-:R-:W-:Y:S01]  /*132c0*/  @P1 IMAD R2, R9, R8, RZ ;  /* 0x0000000809021224 */ /* 0x010fe200078e02ff */
[----:B------:R-:W-:-:S04]  /*132d0*/  @!P1 MOV R2, R3 ;  /* 0x0000000300029202 */ /* 0x000fc80000000f00 */
[----:B------:R-:W4:Y:S01]  /*132e0*/  @P3 LDC R8, c[0x0][0x2e8] ;  /* 0x0000ba00ff083b82 */ /* 0x000f220000000800 */
[----:B------:R-:W3:Y:S01]  /*132f0*/  S2R R14, SR_TID.X ;  /* 0x00000000000e7919 */ /* 0x000ee20000002100 */
[----:B-1----:R-:W-:Y:S01]  /*13300*/  @P5 FMUL.FTZ R3, R11, 0.69314718246459960938 ;  /* 0x3f3172180b035820 */ /* 0x002fe20000410000 */
[----:B------:R-:W-:Y:S01]  /*13310*/  @P6 FMUL.FTZ R0, R5, 0.69314718246459960938 ;  /* 0x3f31721805006820 */ /* 0x000fe20000410000 */
[----:B------:R-:W-:Y:S02]  /*13320*/  LEA.HI.SX32 R5, R60, 0x20, 0x1e ;  /* 0x000000203c057811 */ /* 0x000fe400078ff2ff */
[----:B--2--5:R-:W-:Y:S01]  /*13330*/  @P5 FFMA.FTZ R21, R103, R13, R3 ;  /* 0x0000000d67155223 */ /* 0x024fe20000010003 */
[----:B------:R1:W2:Y:S01]  /*13340*/  LDS.128 R32, [R207+0x1800] ;  /* 0x00180000cf207984 */ /* 0x0002a20000000c00 */
[----:B------:R-:W-:Y:S01]  /*13350*/  @P6 FFMA.FTZ R16, R104, R6, R0 ;  /* 0x0000000668106223 */ /* 0x000fe20000010000 */
[----:B------:R-:W-:Y:S01]  /*13360*/  ISETP.NE.AND P6, PT, R58, RZ, PT ;  /* 0x000000ff3a00720c */ /* 0x000fe20003fc5270 */
[----:B------:R-:W1:Y:S01]  /*13370*/  @P3 MUFU.LG2 R6, R56 ;  /* 0x0000003800063308 */ /* 0x000e620000000c00 */
[----:B------:R1:W2:Y:S01]  /*13380*/  LDS.128 R28, [R207+0x3800] ;  /* 0x00380000cf1c7984 */ /* 0x0002a20000000c00 */
[----:B------:R-:W-:-:S02]  /*13390*/  ISETP.GE.AND P2, PT, R5, UR6, PT ;  /* 0x0000000605007c0c */ /* 0x000fc4000bf46270 */
[----:B------:R-:W-:Y:S02]  /*133a0*/  @!P1 MOV R10, 0x1 ;  /* 0x00000001000a9802 */ /* 0x000fe40000000f00 */
[----:B------:R-:W-:Y:S02]  /*133b0*/  LOP3.LUT P1, RZ, R61, 0x3, RZ, 0xc0, !PT ;  /* 0x000000033dff7812 */ /* 0x000fe4000782c0ff */
[----:B------:R-:W-:Y:S01]  /*133c0*/  MOV R13, 0x7f800000 ;  /* 0x7f800000000d7802 */ /* 0x000fe20000000f00 */
[----:B---3--:R-:W-:Y:S01]  /*133d0*/  IMAD R0, R17, R4, RZ ;  /* 0x0000000411007224 */ /* 0x008fe200078e02ff */
[----:B------:R-:W-:-:S04]  /*133e0*/  LEA.HI.SX32 R4, R60, 0x40, 0x1e ;  /* 0x000000403c047811 */ /* 0x000fc800078ff2ff */
[----:B------:R-:W-:Y:S01]  /*133f0*/  SEL R5, R0, RZ, !P6 ;  /* 0x000000ff00057207 */ /* 0x000fe20007000000 */
[----:B------:R-:W-:Y:S01]  /*13400*/  @P4 FMUL.FTZ R0, R7, 0.69314718246459960938 ;  /* 0x3f31721807004820 */ /* 0x000fe20000410000 */
[----:B------:R-:W-:Y:S01]  /*13410*/  ISETP.GE.AND P6, PT, R4, UR6, PT ;  /* 0x0000000604007c0c */ /* 0x000fe2000bfc6270 */
[----:B------:R-:W-:Y:S01]  /*13420*/  IMAD R4, R10, UR4, RZ ;  /* 0x000000040a047c24 */ /* 0x000fe2000f8e02ff */
[----:B------:R-:W-:Y:S01]  /*13430*/  SHF.R.S32.HI R22, RZ, 0x1f, R14 ;  /* 0x0000001fff167819 */ /* 0x000fe2000001140e */
[----:B------:R-:W-:Y:S01]  /*13440*/  @P4 FFMA.FTZ R20, R102, R12, R0 ;  /* 0x0000000c66144223 */ /* 0x000fe20000010000 */
[----:B------:R-:W-:Y:S02]  /*13450*/  IMAD R2, R23, R2, R5 ;  /* 0x0000000217027224 */ /* 0x000fe400078e0205 */
[----:B------:R-:W-:Y:S01]  /*13460*/  SHF.L.U32 R0, R4, 0x7, RZ ;  /* 0x0000000704007819 */ /* 0x000fe200000006ff */
[----:B-1----:R-:W-:Y:S01]  /*13470*/  @P3 FMUL.FTZ R4, R6, 0.69314718246459960938 ;  /* 0x3f31721806043820 */ /* 0x002fe20000410000 */
[----:B------:R-:W-:-:S02]  /*13480*/  LEA.HI R22, R22, R14, RZ, 0x2 ;  /* 0x0000000e16167211 */ /* 0x000fc400078f10ff */
[----:B------:R-:W-:Y:S01]  /*13490*/  IADD3 R12, P5, P4, R0, R52, R2 ;  /* 0x00000034000c7210 */ /* 0x000fe20007cbe002 */
[----:B----4-:R-:W-:Y:S01]  /*134a0*/  @P3 FFMA.FTZ R13, R101, R8, R4 ;  /* 0x00000008650d3223 */ /* 0x010fe20000010004 */
[----:B------:R-:W-:Y:S02]  /*134b0*/  SHF.R.S32.HI R3, RZ, 0x1f, R0 ;  /* 0x0000001fff037819 */ /* 0x000fe40000011400 */
[----:B------:R-:W-:-:S04]  /*134c0*/  SHF.R.S32.HI R2, RZ, 0x1f, R2 ;  /* 0x0000001fff027819 */ /* 0x000fc80000011402 */
[----:B------:R-:W-:Y:S01]  /*134d0*/  IADD3.X R11, R3, R53, R2, P5, P4 ;  /* 0x00000035030b7210 */ /* 0x000fe20002fe8402 */
[----:B--2---:R-:W-:Y:S06]  /*134e0*/  @P1 BRA `(.L_x_594) ;  /* 0x0000000000c41947 */ /* 0x004fec0003800000 */
[----:B------:R-:W1:Y:S02]  /*134f0*/  S2R R4, SR_TID.X ;  /* 0x0000000000047919 */ /* 0x000e640000002100 */
[----:B-1----:R-:W-:-:S04]  /*13500*/  SHF.R.S32.HI R2, RZ, 0x1f, R4 ;  /* 0x0000001fff027819 */ /* 0x002fc80000011404 */
[----:B------:R-:W-:-:S04]  /*13510*/  LEA.HI R2, R2, R4, RZ, 0x5 ;  /* 0x0000000402027211 */ /* 0x000fc800078f28ff */
[----:B------:R-:W-:Y:S02]  /*13520*/  LOP3.LUT R0, R2, 0xffffffe0, RZ, 0xc0, !PT ;  /* 0xffffffe002007812 */ /* 0x000fe400078ec0ff */
[--C-:B------:R-:W-:Y:S02]  /*13530*/  SHF.R.S32.HI R3, RZ, 0x5, R2.reuse ;  /* 0x00000005ff037819 */ /* 0x100fe40000011402 */
[----:B------:R-:W-:Y:S01]  /*13540*/  SHF.R.S32.HI R2, RZ, 0x1f, R2 ;  /* 0x0000001fff027819 */ /* 0x000fe20000011402 */
[----:B------:R-:W-:-:S03]  /*13550*/  IMAD.IADD R0, R4, 0x1, -R0 ;  /* 0x0000000104007824 */ /* 0x000fc600078e0a00 */
[----:B------:R-:W-:Y:S02]  /*13560*/  LEA.HI R2, R2, R3, RZ, 0x2 ;  /* 0x0000000302027211 */ /* 0x000fe400078f10ff */
        /* <DEDUP_REMOVED lines=11> */
[----:B------:R-:W-:-:S07]  /*13620*/  ISETP.GE.AND P4, PT, R5, UR5, PT ;  /* 0x0000000505007c0c */ /* 0x000fce000bf86270 */
[----:B------:R-:W1:Y:S01]  /*13630*/  @!P1 LDC.64 R6, c[0x0][0x2b0] ;  /* 0x0000ac00ff069b82 */ /* 0x000e620000000a00 */
[----:B------:R-:W-:-:S03]  /*13640*/  @!P1 IMAD R2, R0, R10, RZ ;  /* 0x0000000a00029224 */ /* 0x000fc600078e02ff */
[----:B------:R-:W-:Y:S02]  /*13650*/  @!P5 IMAD R4, R4, R10, RZ ;  /* 0x0000000a0404d224 */ /* 0x000fe400078e02ff */
[C---:B------:R-:W-:Y:S02]  /*13660*/  @!P1 IADD3 R3, P3, R2.reuse, R12, RZ ;  /* 0x0000000c02039210 */ /* 0x040fe40007f7e0ff */
[----:B------:R-:W2:Y:S02]  /*13670*/  @!P5 LDC.64 R18, c[0x0][0x2b0] ;  /* 0x0000ac00ff12db82 */ /* 0x000ea40000000a00 */
[----:B------:R-:W-:-:S06]  /*13680*/  @!P1 LEA.HI.X.SX32 R9, R2, R11, 0x1, P3 ;  /* 0x0000000b02099211 */ /* 0x000fcc00018f0eff */
[----:B------:R-:W3:Y:S01]  /*13690*/  @!P4 LDC.64 R14, c[0x0][0x2b0] ;  /* 0x0000ac00ff0ecb82 */ /* 0x000ee20000000a00 */
[----:B-1----:R-:W-:-:S04]  /*136a0*/  @!P1 LEA R2, P3, R3, R6, 0x2 ;  /* 0x0000000603029211 */ /* 0x002fc800078610ff */
[----:B------:R-:W-:Y:S02]  /*136b0*/  @!P1 LEA.HI.X R3, R3, R7, R9, 0x2, P3 ;  /* 0x0000000703039211 */ /* 0x000fe400018f1409 */
[----:B------:R-:W-:-:S03]  /*136c0*/  ISETP.GE.AND P3, PT, R8, UR5, PT ;  /* 0x0000000508007c0c */ /* 0x000fc6000bf66270 */
[----:B------:R1:W-:Y:S01]  /*136d0*/  @!P1 STG.E desc[UR20][R2.64], R16 ;  /* 0x0000001002009986 */ /* 0x0003e2000c101914 */
[----:B------:R-:W-:-:S09]  /*136e0*/  @!P5 IADD3 R0, P1, R4, R12, RZ ;  /* 0x0000000c0400d210 */ /* 0x000fd20007f3e0ff */
[----:B-1----:R-:W1:Y:S01]  /*136f0*/  @!P3 LDC.64 R16, c[0x0][0x2b0] ;  /* 0x0000ac00ff10bb82 */ /* 0x002e620000000a00 */
[----:B------:R-:W-:Y:S01]  /*13700*/  @!P5 LEA.HI.X.SX32 R2, R4, R11, 0x1, P1 ;  /* 0x0000000b0402d211 */ /* 0x000fe200008f0eff */
[----:B------:R-:W-:Y:S01]  /*13710*/  @!P4 IMAD R3, R5, R10, RZ ;  /* 0x0000000a0503c224 */ /* 0x000fe200078e02ff */
        /* <DEDUP_REMOVED lines=14> */
.L_x_594:
[----:B------:R-:W-:Y:S05]  /*13800*/  BSYNC B0 ;  /* 0x0000000000007941 */ /* 0x000fea0003800000 */
.L_x_593:
[----:B------:R1:W5:Y:S04]  /*13810*/  LDL R26, [R1+0x13c] ;  /* 0x00013c00011a7983 */ /* 0x0003680000100800 */
[----:B------:R1:W5:Y:S01]  /*13820*/  LDL R25, [R1+0x148] ;  /* 0x0001480001197983 */ /* 0x0003620000100800 */
[----:B--2---:R-:W-:Y:S01]  /*13830*/  IADD3 R4, P1, R24, UR10, RZ ;  /* 0x0000000a18047c10 */ /* 0x004fe2000ff3e0ff */
[----:B------:R-:W-:Y:S01]  /*13840*/  ULDC.64 UR4, c[0x0][0x2a0] ;  /* 0x0000a80000047ab9 */ /* 0x000fe20000000a00 */
[----:B------:R-:W-:Y:S01]  /*13850*/  SHF.R.S32.HI R3, RZ, 0x1f, R23 ;  /* 0x0000001fff037819 */ /* 0x000fe20000011417 */
[----:B------:R1:W2:Y:S01]  /*13860*/  LDS.128 R16, [R207+0x2000] ;  /* 0x00200000cf107984 */ /* 0x0002a20000000c00 */
[----:B------:R-:W-:Y:S01]  /*13870*/  LEA.HI.SX32 R0, R60, 0x60, 0x1e ;  /* 0x000000603c007811 */ /* 0x000fe200078ff2ff */
[----:B------:R-:W-:Y:S01]  /*13880*/  IMAD.U32 R6, RZ, RZ, UR14 ;  /* 0x0000000eff067e24 */ /* 0x000fe2000f8e00ff */
[----:B------:R-:W-:Y:S01]  /*13890*/  LEA.HI.X.SX32 R5, R24, UR8, 0x1, P1 ;  /* 0x0000000818057c11 */ /* 0x000fe200088f0eff */
[----:B------:R1:W3:Y:S01]  /*138a0*/  LDS.128 R12, [R207+0x4000] ;  /* 0x00400000cf0c7984 */ /* 0x0002e20000000c00 */
[----:B------:R-:W-:Y:S01]  /*138b0*/  ISETP.GE.AND P1, PT, R0, UR6, PT ;  /* 0x0000000600007c0c */ /* 0x000fe2000bf26270 */
[----:B------:R-:W-:Y:S01]  /*138c0*/  IMAD R0, R3, UR4, RZ ;  /* 0x0000000403007c24 */ /* 0x000fe2000f8e02ff */
[----:B------:R-:W-:Y:S01]  /*138d0*/  SHF.R.S32.HI R2, RZ, 0x2, R22 ;  /* 0x00000002ff027819 */ /* 0x000fe20000011416 */
[C---:B------:R-:W-:Y:S01]  /*138e0*/  IMAD.WIDE.U32 R10, R23.reuse, UR4, R4 ;  /* 0x00000004170a7c25 */ /* 0x040fe2000f8e0004 */
[----:B------:R-:W-:Y:S02]  /*138f0*/  BSSY B0, `(.L_x_595) ;  /* 0x0000017000007945 */ /* 0x000fe40003800000 */
[----:B------:R-:W-:Y:S01]  /*13900*/  SHF.R.S32.HI R3, RZ, 0x1f, R2 ;  /* 0x0000001fff037819 */ /* 0x000fe20000011402 */
[----:B------:R-:W-:-:S02]  /*13910*/  IMAD R0, R23, UR5, R0 ;  /* 0x0000000517007c24 */ /* 0x000fc4000f8e0200 */
[----:B------:R1:W4:Y:S01]  /*13920*/  LDS.128 R20, [R207] ;  /* 0x00000000cf147984 */ /* 0x0003220000000c00 */
[----:B------:R-:W-:-:S04]  /*13930*/  IMAD.WIDE R2, R6, 0x80, R2 ;  /* 0x0000008006027825 */ /* 0x000fc800078e0202 */
        /* <DEDUP_REMOVED lines=15> */
[----:B----4-:R4:W-:Y:S04]  /*13a30*/  @!P5 STG.E.128 desc[UR20][R4.64], R20 ;  /* 0x000000140400d986 */ /* 0x0109e8000c101d14 */
[----:B--2---:R4:W-:Y:S04]  /*13a40*/  @!P4 STG.E.128 desc[UR20][R4.64+0x40], R16 ;  /* 0x000040100400c986 */ /* 0x0049e8000c101d14 */
[----:B---3--:R4:W-:Y:S02]  /*13a50*/  @!P3 STG.E.128 desc[UR20][R4.64+0x80], R12 ;  /* 0x0000800c0400b986 */ /* 0x0089e4000c101d14 */
.L_x_596:
[----:B------:R-:W-:Y:S05]  /*13a60*/  BSYNC B0 ;  /* 0x0000000000007941 */ /* 0x000fea0003800000 */
.L_x_595:
[----:B----4-:R4:W1:Y:S01]  /*13a70*/  LDS.128 R20, [R207+0x800] ;  /* 0x00080000cf147984 */ /* 0x0108620000000c00 */
[----:B------:R-:W-:Y:S03]  /*13a80*/  BSSY B0, `(.L_x_597) ;  /* 0x0000017000007945 */ /* 0x000fe60003800000 */
[----:B--2---:R4:W2:Y:S04]  /*13a90*/  LDS.128 R16, [R207+0x2800] ;  /* 0x00280000cf107984 */ /* 0x0048a80000000c00 */
[----:B---3--:R4:W3:Y:S01]  /*13aa0*/  LDS.128 R12, [R207+0x4800] ;  /* 0x00480000cf0c7984 */ /* 0x0088e20000000c00 */
        /* <DEDUP_REMOVED lines=18> */
[----:B--2---:R1:W-:Y:S04]  /*13bd0*/  @!P2 STG.E.128 desc[UR20][R4.64+0x40], R16 ;  /* 0x000040100400a986 */ /* 0x0043e8000c101d14 */
[----:B---3--:R1:W-:Y:S02]  /*13be0*/  @!P0 STG.E.128 desc[UR20][R4.64+0x80], R12 ;  /* 0x0000800c04008986 */ /* 0x0083e4000c101d14 */
.L_x_598:
[----:B------:R-:W-:Y:S05]  /*13bf0*/  BSYNC B0 ;  /* 0x0000000000007941 */ /* 0x000fea0003800000 */
.L_x_597:
[----:B-1----:R1:W1:Y:S01]  /*13c00*/  LDS.128 R20, [R207+0x1000] ;  /* 0x00100000cf147984 */ /* 0x0022620000000c00 */
[----:B------:R-:W-:Y:S03]  /*13c10*/  BSSY B0, `(.L_x_599) ;  /* 0x0000017000007945 */ /* 0x000fe60003800000 */
[----:B--2---:R2:W1:Y:S04]  /*13c20*/  LDS.128 R16, [R207+0x3000] ;  /* 0x00300000cf107984 */ /* 0x0044680000000c00 */
        /* <DEDUP_REMOVED lines=20> */
[----:B---3--:R1:W-:Y:S02]  /*13d70*/  @!P0 STG.E.128 desc[UR20][R4.64+0x80], R12 ;  /* 0x0000800c04008986 */ /* 0x0083e4000c101d14 */
.L_x_600:
[----:B------:R-:W-:Y:S05]  /*13d80*/  BSYNC B0 ;  /* 0x0000000000007941 */ /* 0x000fea0003800000 */
.L_x_599:
[----:B-1-3--:R1:W3:Y:S01]  /*13d90*/  LDS.128 R12, [R207+0x5800] ;  /* 0x00580000cf0c7984 */ /* 0x00a2e20000000c00 */
        /* <DEDUP_REMOVED lines=20> */
[----:B---3--:R-:W-:Y:S01]  /*13ee0*/  STG.E.128 desc[UR20][R2.64+0x80], R12 ;  /* 0x0000800c02007986 */ /* 0x008fe2000c101d14 */
[----:B------:R-:W-:Y:S05]  /*13ef0*/  EXIT ;  /* 0x000000000000794d */ /* 0x000fea0003800000 */
.L_x_565:
[----:B------:R-:W-:Y:S01]  /*13f00*/  UISETP.NE.AND UP2, UPT, UR13, -0x1, UPT ;  /* 0xffffffff0d00788c */ /* 0x000fe2000bf45270 */
[----:B------:R-:W-:Y:S01]  /*13f10*/  LEA.HI R10, R17, R153, RZ, 0x2 ;  /* 0x00000099110a7211 */ /* 0x000fe200078f10ff */
[----:B------:R-:W-:Y:S01]  /*13f20*/  ULDC.U8 UR8, c[0x0][0x3d8] ;  /* 0x0000f60000087ab9 */ /* 0x000fe20000000000 */
[----:B------:R-:W-:Y:S01]  /*13f30*/  ULDC.U8 UR10, c[0x0][0x3d9] ;  /* 0x0000f640000a7ab9 */ /* 0x000fe20000000000 */
[----:B------:R-:W-:Y:S01]  /*13f40*/  UISETP.NE.AND UP3, UPT, UR8, URZ, UPT ;  /* 0x0000003f0800728c */ /* 0x000fe2000bf65270 */
[----:B------:R-:W-:Y:S01]  /*13f50*/  LOP3.LUT R0, R10, 0xfffffffc, RZ, 0xc0, !PT ;  /* 0xfffffffc0a007812 */ /* 0x000fe200078ec0ff */
[----:B------:R-:W-:Y:S01]  /*13f60*/  UISETP.NE.AND UP1, UPT, UR10, URZ, UPT ;  /* 0x0000003f0a00728c */ /* 0x000fe2000bf25270 */
[----:B------:R-:W-:Y:S01]  /*13f70*/  SHF.R.S32.HI R10, RZ, 0x2, R10 ;  /* 0x00000002ff0a7819 */ /* 0x000fe2000001140a */
[----:B------:R-:W-:-:S03]  /*13f80*/  UISETP.EQ.AND UP3, UPT, UR10, URZ, UP3 ;  /* 0x0000003f0a00728c */ /* 0x000fc60009f62270 */
[----:B------:R-:W-:Y:S01]  /*13f90*/  @!UP2 USHF.R.S32.HI UR9, URZ, 0x1f, UR17 ;  /* 0x0000001f3f09a899 */ /* 0x000fe20008011411 */
[----:B------:R-:W-:Y:S01]  /*13fa0*/  PLOP3.LUT P0, PT, PT, PT, UP1, 0x80, 0x0 ;  /* 0x000000000000781c */ /* 0x000fe20003f0f018 */
[----:B------:R-:W-:Y:S01]  /*13fb0*/  @UP2 ULDC.64 UR6, c[0x0][0x298] ;  /* 0x0000a60000062ab9 */ /* 0x000fe20000000a00 */
[----:B------:R-:W-:Y:S01]  /*13fc0*/  @!UP2 ULDC.64 UR4, c[0x0][0x290] ;  /* 0x0000a4000004aab9 */ /* 0x000fe20000000a00 */
[----:B------:R-:W-:Y:S01]  /*13fd0*/  @UP2 UIMAD.WIDE.U32 UR10, UR13, UR6, URZ ;  /* 0x000000060d0a22a5 */ /* 0x000fe2000f8e003f */
[----:B------:R-:W-:Y:S01]  /*13fe0*/  SHF.R.S32.HI R11, RZ, 0x1f, R10 ;  /* 0x0000001fff0b7819 */ /* 0x000fe2000001140a */
[----:B------:R-:W-:Y:S02]  /*13ff0*/  UISETP.NE.OR UP0, UPT, UR13, -0x1, !UP3 ;  /* 0xffffffff0d00788c */ /* 0x000fe4000df05670 */
[----:B------:R-:W-:Y:S02]  /*14000*/  @!UP2 UIMAD UR6, UR9, UR4, URZ ;  /* 0x000000040906a2a4 */ /* 0x000fe4000f8e023f */
[----:B------:R-:W-:-:S02]  /*14010*/  @!UP2 UIMAD.WIDE.U32 UR18, UR17, UR4, URZ ;  /* 0x000000041112a2a5 */ /* 0x000fc4000f8e003f */
[----:B------:R-:W-:Y:S02]  /*14020*/  @!UP2 UIMAD UR6, UR17, UR5, UR6 ;  /* 0x000000051106a2a4 */ /* 0x000fe4000f8e0206 */
[----:B------:R-:W-:Y:S01]  /*14030*/  @UP2 UIMAD UR7, UR13, UR7, UR11 ;  /* 0x000000070d0722a4 */ /* 0x000fe2000f8e020b */
[----:B------:R-:W-:Y:S01]  /*14040*/  @UP1 ULDC.64 UR4, c[0x0][0x2c0] ;  /* 0x0000b00000041ab9 */ /* 0x000fe20000000a00 */
[----:B------:R-:W-:Y:S01]  /*14050*/  @!UP3 UMOV UR22, URZ ;  /* 0x0000003f0016bc82 */ /* 0x000fe20008000000 */
[----:B------:R-:W-:Y:S01]  /*14060*/  @UP1 UIMAD UR11, UR5, UR4, URZ ;  /* 0x00000004050b12a4 */ /* 0x000fe2000f8e023f */
[----:B------:R-:W-:Y:S02]  /*14070*/  @!UP3 UMOV UR23, URZ ;  /* 0x0000003f0017bc82 */ /* 0x000fe40008000000 */
[----:B------:R-:W-:Y:S01]  /*14080*/  @UP3 ULDC UR4, c[0x0][0x2c4] ;  /* 0x0000b10000043ab9 */ /* 0x000fe20000000800 */
[----:B------:R-:W-:Y:S01]  /*14090*/  @UP1 ULDC UR12, c[0x0][0x2c0] ;  /* 0x0000b000000c1ab9 */ /* 0x000fe20000000800 */
[----:B------:R-:W-:Y:S01]  /*140a0*/  @!UP0 UIMAD UR13, UR17, UR4, URZ ;  /* 0x00000004110d82a4 */ /* 0x000fe2000f8e023f */
[----:B------:R-:W-:Y:S01]  /*140b0*/  @UP1 UMOV UR9, 0x1 ;  /* 0x0000000100091882 */ /* 0x000fe20000000000 */
[----:B------:R-:W-:-:S02]  /*140c0*/  @!UP2 UIADD3 UR7, UR19, UR6, URZ ;  /* 0x000000061307a290 */ /* 0x000fc4000fffe03f */
[----:B------:R-:W-:Y:S01]  /*140d0*/  @UP3 USHF.R.S32.HI UR4, URZ, 0x1f, UR13 ;  /* 0x0000001f3f043899 */ /* 0x000fe2000801140d */
[----:B------:R-:W-:Y:S02]  /*140e0*/  @!UP2 UMOV UR10, UR18 ;  /* 0x00000012000aac82 */ /* 0x000fe40008000000 */
[----:B------:R-:W-:-:S04]  /*140f0*/  @UP3 UMOV UR22, UR13 ;  /* 0x0000000d00163c82 */ /* 0x000fc80008000000 */
[----:B------:R-:W-:Y:S01]  /*14100*/  @UP3 UMOV UR23, UR4 ;  /* 0x0000000400173c82 */ /* 0x000fe20008000000 */
[----:B------:R-:W-:Y:S05]  /*14110*/  @P0 BRA `(.L_x_601) ;  /* 0x0000000000180947 */ /* 0x000fea0003800000 */
[----:B------:R-:W-:Y:S01]  /*14120*/  UISETP.NE.AND UP0, UPT, UR8, URZ, UPT ;  /* 0x0000003f0800728c */ /* 0x000fe2000bf05270 */
[----:B------:R-:W-:Y:S01]  /*14130*/  ULDC UR11, c[0x0][0x2c4] ;  /* 0x0000b100000b7ab9 */ /* 0x000fe20000000800 */
[----:B------:R-:W-:Y:S01]  /*14140*/  ULDC UR9, c[0x0][0x270] ;  /* 0x00009c0000097ab9 */ /* 0x000fe20000000800 */
[----:B------:R-:W-:-:S08]  /*14150*/  UMOV UR12, 0x1 ;  /* 0x00000001000c7882 */ /* 0x000fd00000000000 */
[----:B------:R-:W-:Y:S02]  /*14160*/  @UP0 ULDC UR11, c[0x0][0x2e4] ;  /* 0x0000b900000b0ab9 */ /* 0x000fe40000000800 */
[----:B------:R-:W-:-:S12]  /*14170*/  UIMAD UR9, UR11, UR9, URZ ;  /* 0x000000090b0972a4 */ /* 0x000fd8000f8e023f */
.L_x_601:
[----:B------:R-:W-:Y:S01]  /*14180*/  IMAD.IADD R0, R153, 0x1, -R0 ;  /* 0x0000000199007824 */ /* 0x000fe200078e0a00 */
[----:B------:R-:W-:Y:S01]  /*14190*/  USHF.R.S32.HI UR6, URZ, 0x1f, UR16 ;  /* 0x0000001f3f067899 */ /* 0x000fe20008011410 */
[----:B------:R-:W-:Y:S01]  /*141a0*/  VIADD R14, R10, 0x20 ;  /* 0x000000200a0e7836 */ /* 0x000fe20000000000 */
[----:B------:R-:W-:Y:S01]  /*141b0*/  UIADD3 UR15, -UR27, UR15, URZ ;  /* 0x0000000f1b0f7290 */ /* 0x000fe2000fffe13f */
[----:B------:R-:W-:Y:S01]  /*141c0*/  IMAD.U32 R6, RZ, RZ, UR14 ;  /* 0x0000000eff067e24 */ /* 0x000fe2000f8e00ff */
[C---:B------:R-:W-:Y:S01]  /*141d0*/  ISETP.NE.AND P3, PT, R0.reuse, RZ, PT ;  /* 0x000000ff0000720c */ /* 0x040fe20003f65270 */
[----:B------:R-:W-:Y:S01]  /*141e0*/  IMAD.SHL.U32 R0, R0, 0x8, RZ ;  /* 0x0000000800007824 */ /* 0x000fe200078e00ff */
[----:B------:R-:W-:Y:S01]  /*141f0*/  ULDC.64 UR4, c[0x0][0x2a0] ;  /* 0x0000a80000047ab9 */ /* 0x000fe20000000a00 */
[----:B------:R-:W-:Y:S01]  /*14200*/  UIMAD UR9, UR17, UR9, URZ ;  /* 0x00000009110972a4 */ /* 0x000fe2000f8e023f */
[----:B------:R-:W-:Y:S01]  /*14210*/  MOV R12, UR4 ;  /* 0x00000004000c7c02 */ /* 0x000fe20008000f00 */
[----:B------:R-:W-:Y:S01]  /*14220*/  UIMAD UR6, UR6, UR4, URZ ;  /* 0x00000004060672a4 */ /* 0x000fe2000f8e023f */
[----:B------:R-:W-:Y:S01]  /*14230*/  IADD3 R2, P0, R0, UR10, RZ ;  /* 0x0000000a00027c10 */ /* 0x000fe2000ff1e0ff */
[----:B------:R-:W-:Y:S01]  /*14240*/  USEL UR9, UR9, URZ, !UP3 ;  /* 0x0000003f09097287 */ /* 0x000fe2000d800000 */
[----:B------:R-:W-:Y:S01]  /*14250*/  IADD3 R15, R10, 0x40, RZ ;  /* 0x000000400a0f7810 */ /* 0x000fe20007ffe0ff */
[----:B------:R-:W-:Y:S01]  /*14260*/  UIMAD UR5, UR16, UR5, UR6 ;  /* 0x00000005100572a4 */ /* 0x000fe2000f8e0206 */
[----:B------:R-:W-:Y:S01]  /*14270*/  LEA.HI.X.SX32 R3, R0, UR7, 0x1, P0 ;  /* 0x0000000700037c11 */ /* 0x000fe200080f0eff */
[----:B------:R-:W-:Y:S01]  /*14280*/  UIMAD UR6, UR27, UR12, URZ ;  /* 0x0000000c1b0672a4 */ /* 0x000fe2000f8e023f */
[----:B------:R-:W-:Y:S01]  /*14290*/  ISETP.GE.AND P0, PT, R10, UR15, PT ;  /* 0x0000000f0a007c0c */ /* 0x000fe2000bf06270 */
[----:B------:R-:W-:Y:S01]  /*142a0*/  UIMAD UR9, UR16, UR11, UR9 ;  /* 0x0000000b100972a4 */ /* 0x000fe2000f8e0209 */
[----:B------:R-:W-:Y:S01]  /*142b0*/  BSSY B0, `(.L_x_602) ;  /* 0x000001e000007945 */ /* 0x000fe20003800000 */
[----:B------:R-:W-:Y:S01]  /*142c0*/  USHF.R.S32.HI UR4, URZ, 0x1f, UR6 ;  /* 0x0000001f3f047899 */ /* 0x000fe20008011406 */
[----:B------:R-:W-:Y:S01]  /*142d0*/  IMAD.WIDE.U32 R12, R12, UR16, R2 ;  /* 0x000000100c0c7c25 */ /* 0x000fe2000f8e0002 */
[----:B------:R-:W-:Y:S01]  /*142e0*/  USHF.R.S32.HI UR7, URZ, 0x1f, UR9 ;  /* 0x0000001f3f077899 */ /* 0x000fe20008011409 */
[----:B------:R-:W-:Y:S01]  /*142f0*/  ISETP.GE.AND P2, PT, R14, UR15, PT ;  /* 0x0000000f0e007c0c */ /* 0x000fe2000bf46270 */
[----:B------:R-:W-:Y:S01]  /*14300*/  UIADD3 UR6, UP1, UP0, UR6, UR22, UR9 ;  /* 0x0000001606067290 */ /* 0x000fe2000f83e009 */
[----:B------:R-:W-:Y:S01]  /*14310*/  IMAD.WIDE R6, R6, 0x80, R10 ;  /* 0x0000008006067825 */ /* 0x000fe200078e020a */
[----:B------:R-:W-:-:S02]  /*14320*/  IADD3 R9, R13, UR5, RZ ;  /* 0x000000050d097c10 */ /* 0x000fc4000fffe0ff */
[----:B------:R-:W-:Y:S01]  /*14330*/  UIADD3.X UR22, UR4, UR23, UR7, UP1, UP0 ;  /* 0x0000001704167290 */ /* 0x000fe20008fe0407 */
[----:B------:R-:W-:Y:S01]  /*14340*/  ISETP.GE.AND P1, PT, R15, UR15, PT ;  /* 0x0000000f0f007c0c */ /* 0x000fe2000bf26270 */
[----:B------:R-:W-:Y:S01]  /*14350*/  VIADD R16, R10, 0x60 ;  /* 0x000000600a107836 */ /* 0x000fe20000000000 */
[C---:B------:R-:W-:Y:S01]  /*14360*/  IADD3 R18, R0.reuse, 0x20, RZ ;  /* 0x0000002000127810 */ /* 0x040fe20007ffe0ff */
[----:B------:R-:W-:Y:S01]  /*14370*/  VIADD R17, R0, 0x40 ;  /* 0x0000004000117836 */ /* 0x000fe20000000000 */
[----:B------:R-:W-:Y:S09]  /*14380*/  @P0 BRA `(.L_x_603) ;  /* 0x0000000000400947 */ /* 0x000ff20003800000 */
        /* <DEDUP_REMOVED lines=16> */
.L_x_603:
[----:B------:R-:W-:Y:S05]  /*14490*/  BSYNC B0 ;  /* 0x0000000000007941 */ /* 0x000fea0003800000 */
.L_x_602:
        /* <DEDUP_REMOVED lines=22> */
.L_x_605:
[----:B------:R-:W-:Y:S05]  /*14600*/  BSYNC B0 ;  /* 0x0000000000007941 */ /* 0x000fea0003800000 */
.L_x_604:
        /* <DEDUP_REMOVED lines=22> */
.L_x_607:
[----:B------:R-:W-:Y:S05]  /*14770*/  BSYNC B0 ;  /* 0x0000000000007941 */ /* 0x000fea0003800000 */
.L_x_606:
        /* <DEDUP_REMOVED lines=24> */
.L_x_609:
[----:B------:R-:W-:Y:S05]  /*14900*/  BSYNC B0 ;  /* 0x0000000000007941 */ /* 0x000fea0003800000 */
.L_x_608:
        /* <DEDUP_REMOVED lines=10> */
.L_x_611:
[----:B------:R-:W-:Y:S05]  /*149b0*/  BSYNC B0 ;  /* 0x0000000000007941 */ /* 0x000fea0003800000 */
.L_x_610:
        /* <DEDUP_REMOVED lines=10> */
.L_x_613:
[----:B------:R-:W-:Y:S05]  /*14a60*/  BSYNC B0 ;  /* 0x0000000000007941 */ /* 0x000fea0003800000 */
.L_x_612:
        /* <DEDUP_REMOVED lines=10> */
.L_x_615:
[----:B------:R-:W-:Y:S05]  /*14b10*/  BSYNC B0 ;  /* 0x0000000000007941 */ /* 0x000fea0003800000 */
.L_x_614:
        /* <DEDUP_REMOVED lines=10> */
.L_x_616:
        /* <DEDUP_REMOVED lines=12> */
.L_x_1219:


//--------------------- .text._ZN5flash16flash_fwd_kernelI23Flash_fwd_kernel_traitsILi96ELi128ELi64ELi4ELb0ELb0EN7cutlass6half_tE19Flash_kernel_traitsILi96ELi128ELi64ELi4ES3_EELb0ELb0ELb0ELb0ELb0ELb0ELb1ELb0EEEvNS_16Flash_fwd_paramsE --------------------------
	.section	.text._ZN5flash16flash_fwd_kernelI23Flash_fwd_kernel_traitsILi96ELi128ELi64ELi4ELb0ELb0EN7cutlass6half_tE19Flash_kernel_traitsILi96ELi128ELi64ELi4ES3_EELb0ELb0ELb0ELb0ELb0ELb0ELb1ELb0EEEvNS_16Flash_fwd_paramsE,"ax",@progbits
	.align	128
        .global         _ZN5flash16flash_fwd_kernelI23Flash_fwd_kernel_traitsILi96ELi128ELi64ELi4ELb0ELb0EN7cutlass6half_tE19Flash_kernel_traitsILi96ELi128ELi64ELi4ES3_EELb0ELb0ELb0ELb0ELb0ELb0ELb1ELb0EEEvNS_16Flash_fwd_paramsE
        .type           _ZN5flash16flash_fwd_kernelI23Flash_fwd_kernel_traitsILi96ELi128ELi64ELi4ELb0ELb0EN7cutlass6half_tE19Flash_kernel_traitsILi96ELi128ELi64ELi4ES3_EELb0ELb0ELb0ELb0ELb0ELb0ELb1ELb0EEEvNS_16Flash_fwd_paramsE,@function
        .size           _ZN5flash16flash_fwd_kernelI23Flash_fwd_kernel_traitsILi96ELi128ELi64ELi4ELb0ELb0EN7cutlass6half_tE19Flash_kernel_traitsILi96ELi128ELi64ELi4ES3_EELb0ELb0ELb0ELb0ELb0ELb0ELb1ELb0EEEvNS_16Flash_fwd_paramsE,(.L_x_1220 - _ZN5flash16flash_fwd_kernelI23Flash_fwd_kernel_traitsILi96ELi128ELi64ELi4ELb0ELb0EN7cutlass6half_tE19Flash_kernel_traitsILi96ELi128ELi64ELi4ES3_EELb0ELb0ELb0ELb0ELb0ELb0ELb1ELb0EEEvNS_16Flash_fwd_paramsE)
        .other          _ZN5flash16flash_fwd_kernelI23Flash_fwd_kernel_traitsILi96ELi128ELi64ELi4ELb0ELb0EN7cutlass6half_tE19Flash_kernel_traitsILi96ELi128ELi64ELi4ES3_EELb0ELb0ELb0ELb0ELb0ELb0ELb1ELb0EEEvNS_16Flash_fwd_paramsE,@"STO_CUDA_ENTRY STV_DEFAULT"
_ZN5flash16flash_fwd_kernelI23Flash_fwd_kernel_traitsILi96ELi128ELi64ELi4ELb0ELb0EN7cutlass6half_tE19Flash_kernel_traitsILi96ELi128ELi64ELi4ES3_EELb0ELb0ELb0ELb0ELb0ELb0ELb1ELb0EEEvNS_16Flash_fwd_paramsE:
.text._ZN5flash16flash_fwd_kernelI23Flash_fwd_kernel_traitsILi96ELi128ELi64ELi4ELb0ELb0EN7cutlass6half_tE19Flash_kernel_traitsILi96ELi128ELi64ELi4ES3_EELb0ELb0ELb0ELb0ELb0ELb0ELb1ELb0EEEvNS_16Flash_fwd_paramsE:
        /* <DEDUP_REMOVED lines=41> */
.L_x_617:
[----:B-1----:R-:W1:Y:S02]  /*0290*/  LDC R4, c[0x0][0x2c8] ;  /* 0x0000b200ff047b82 */ /* 0x002e640000000800 */
.L_x_618:
        /* <DEDUP_REMOVED lines=65> */
[--C-:B------:R-:W-:Y:S01]  /*06b0*/  SHF.R.S32.HI R183, RZ, 0x1f, R182.reuse ;  /* 0x0000001fffb77819 */ /* 0x100fe200000114b6 */
[----:B------:R-:W-:Y:S01]  /*06c0*/  @!P2 IMAD.IADD R5, R5, 0x1, -R7 ;  /* 0x000000010505a824 */ /* 0x000fe200078e0a07 */
[----:B------:R-:W-:Y:S01]  /*06d0*/  LOP3.LUT R3, R0, 0x18, R182, 0xf8, !PT ;  /* 0x0000001800037812 */ /* 0x000fe200078ef8b6 */
[----:B------:R-:W-:Y:S01]  /*06e0*/  IMAD.IADD R2, R36, 0x1, -R2 ;  /* 0x0000000124027824 */ /* 0x000fe200078e0a02 */
[----:B------:R-:W-:Y:S01]  /*06f0*/  SHF.R.U32.HI R0, RZ, 0x3, R0 ;  /* 0x00000003ff007819 */ /* 0x000fe20000011600 */
[----:B------:R1:W-:Y:S01]  /*0700*/  STL.64 [R1+0x30], R182 ;  /* 0x000030b601007387 */ /* 0x0003e20000100a00 */
[----:B------:R-:W-:Y:S01]  /*0710*/  ISETP.GE.U32.AND P4, PT, R5, R7, PT ;  /* 0x000000070500720c */ /* 0x000fe20003f86070 */
[----:B------:R-:W-:Y:S01]  /*0720*/  @!P3 IMAD.WIDE.U32 R6, R27, R10, RZ ;  /* 0x0000000a1b06b225 */ /* 0x000fe200078e00ff */
[----:B------:R-:W-:-:S03]  /*0730*/  LOP3.LUT R4, R3, R0, RZ, 0x3c, !PT ;  /* 0x0000000003047212 */ /* 0x000fc600078e3cff */
[----:B------:R-:W-:Y:S02]  /*0740*/  IMAD R0, R32, 0x8, R2 ;  /* 0x0000000820007824 */ /* 0x000fe400078e0202 */
        /* <DEDUP_REMOVED lines=8> */
[----:B------:R-:W-:Y:S01]  /*07d0*/  @!P3 IMAD.IADD R16, R7, 0x1, R11 ;  /* 0x000000010710b824 */ /* 0x000fe200078e020b */
[----:B------:R-:W-:Y:S01]  /*07e0*/  @!P3 MOV R15, R6 ;  /* 0x00000006000fb202 */ /* 0x000fe20000000f00 */
[C---:B-----5:R-:W-:Y:S02]  /*07f0*/  @P0 IMAD R8, R0.reuse, R25, RZ ;  /* 0x0000001900080224 */ /* 0x060fe400078e02ff */
[----:B------:R-:W-:-:S04]  /*0800*/  @P0 IMAD.WIDE.U32 R2, R0, R24, RZ ;  /* 0x0000001800020225 */ /* 0x000fc800078e00ff */
[C---:B---3--:R-:W-:Y:S02]  /*0810*/  @P0 IMAD R0, R4.reuse, R21, RZ ;  /* 0x0000001504000224 */ /* 0x048fe400078e02ff */
[----:B------:R-:W-:-:S04]  /*0820*/  @P0 IMAD.WIDE.U32 R4, R4, R20, RZ ;  /* 0x0000001404040225 */ /* 0x000fc800078e00ff */
[----:B------:R-:W-:Y:S01]  /*0830*/  @P0 IMAD.IADD R14, R3, 0x1, R8 ;  /* 0x00000001030e0824 */ /* 0x000fe200078e0208 */
[----:B------:R-:W-:Y:S01]  /*0840*/  @P0 IADD3 R13, R5, R0, RZ ;  /* 0x00000000050d0210 */ /* 0x000fe20007ffe0ff */
        /* <DEDUP_REMOVED lines=16> */
.L_x_620:
        /* <DEDUP_REMOVED lines=14> */
.L_x_621:
        /* <DEDUP_REMOVED lines=26> */
[----:B------:R-:W-:Y:S01]  /*0bd0*/  IADD3 R177, R182, 0x20, RZ ;  /* 0x00000020b6b17810 */ /* 0x000fe20007ffe0ff */
[----:B------:R-:W-:Y:S01]  /*0be0*/  IMAD R9, R29, UR5, R9 ;  /* 0x000000051d097c24 */ /* 0x000fe2000f8e0209 */
[----:B------:R-:W-:Y:S01]  /*0bf0*/  ULDC.64 UR4, c[0x0][0x268] ;  /* 0x00009a0000047ab9 */ /* 0x000fe20000000a00 */
[----:B------:R-:W-:Y:S01]  /*0c00*/  IMAD.WIDE.U32 R40, R0, UR6, R4 ;  /* 0x0000000600287c25 */ /* 0x000fe2000f8e0004 */
[----:B------:R-:W-:Y:S02]  /*0c10*/  ISETP.GE.AND P2, PT, R36, R26, PT ;  /* 0x0000001a2400720c */ /* 0x000fe40003f46270 */
[----:B------:R-:W-:Y:S01]  /*0c20*/  SHF.R.S32.HI R8, RZ, 0x1f, R0 ;  /* 0x0000001fff087819 */ /* 0x000fe20000011400 */
[----:B------:R-:W-:Y:S01]  /*0c30*/  IMAD.WIDE.U32 R34, R0, UR4, R2 ;  /* 0x0000000400227c25 */ /* 0x000fe2000f8e0002 */
[----:B------:R2:W-:Y:S01]  /*0c40*/  STL.64 [R1+0x50], R40 ;  /* 0x0000502801007387 */ /* 0x0005e20000100a00 */
[----:B------:R-:W-:Y:S02]  /*0c50*/  LEA.HI.SX32 R49, R227, 0xffffffff, 0x1a ;  /* 0xffffffffe3317811 */ /* 0x000fe400078fd2ff */
[C---:B------:R-:W-:Y:S01]  /*0c60*/  VIADD R33, R36.reuse, 0x20 ;  /* 0x0000002024217836 */ /* 0x040fe20000000000 */
[----:B------:R2:W-:Y:S01]  /*0c70*/  STL.64 [R1+0x48], R34 ;  /* 0x0000482201007387 */ /* 0x0005e20000100a00 */
[----:B------:R-:W-:Y:S01]  /*0c80*/  VIADD R14, R36, 0x60 ;  /* 0x00000060240e7836 */ /* 0x000fe20000000000 */
[----:B------:R-:W-:Y:S01]  /*0c90*/  LEA.HI R5, R22, R160, RZ, 0x4 ;  /* 0x000000a016057211 */ /* 0x000fe200078f20ff */
[----:B------:R-:W-:Y:S01]  /*0ca0*/  VIADD R167, R182, 0x40 ;  /* 0x00000040b6a77836 */ /* 0x000fe20000000000 */
[----:B------:R2:W-:Y:S01]  /*0cb0*/  STL [R1+0x74], R33 ;  /* 0x0000742101007387 */ /* 0x0005e20000100800 */
[C---:B------:R-:W-:Y:S01]  /*0cc0*/  IMAD R4, R8.reuse, UR4, RZ ;  /* 0x0000000408047c24 */ /* 0x040fe2000f8e02ff */
[----:B------:R-:W-:Y:S01]  /*0cd0*/  UMOV UR4, 0x400 ;  /* 0x0000040000047882 */ /* 0x000fe20000000000 */
[----:B------:R-:W-:Y:S01]  /*0ce0*/  IMAD R6, R8, UR6, RZ ;  /* 0x0000000608067c24 */ /* 0x000fe2000f8e02ff */
[----:B------:R2:W-:Y:S01]  /*0cf0*/  STL [R1+0x7c], R27 ;  /* 0x00007c1b01007387 */ /* 0x0005e20000100800 */
[----:B-1----:R-:W-:Y:S01]  /*0d00*/  ULEA UR4, UR10, UR4, 0x18 ;  /* 0x000000040a047291 */ /* 0x002fe2000f8ec03f */
[----:B------:R-:W-:Y:S01]  /*0d10*/  IMAD R23, R49, -0x40, R48 ;  /* 0xffffffc031177824 */ /* 0x000fe200078e0230 */
[----:B------:R-:W-:Y:S01]  /*0d20*/  SHF.R.S32.HI R8, RZ, 0x4, R5 ;  /* 0x00000004ff087819 */ /* 0x000fe20000011405 */
[----:B------:R2:W-:Y:S01]  /*0d30*/  STL [R1+0x78], R14 ;  /* 0x0000780e01007387 */ /* 0x0005e20000100800 */
[C---:B------:R-:W-:Y:S01]  /*0d40*/  IMAD R18, R0.reuse, UR7, R6 ;  /* 0x0000000700127c24 */ /* 0x040fe2000f8e0206 */
[----:B------:R-:W-:Y:S01]  /*0d50*/  ISETP.GE.AND P1, PT, R33, R26, PT ;  /* 0x0000001a2100720c */ /* 0x000fe20003f26270 */
[----:B------:R-:W-:Y:S01]  /*0d60*/  IMAD R31, R0, UR5, R4 ;  /* 0x00000005001f7c24 */ /* 0x000fe2000f8e0204 */
[----:B------:R2:W-:Y:S01]  /*0d70*/  STL [R1+0x10], R177 ;  /* 0x000010b101007387 */ /* 0x0005e20000100800 */
[----:B------:R-:W-:-:S02]  /*0d80*/  ISETP.GE.AND P6, PT, R36, R23, PT ;  /* 0x000000172400720c */ /* 0x000fc40003fc6270 */
[----:B------:R-:W-:Y:S01]  /*0d90*/  ISETP.GE.AND P0, PT, R27, R26, PT ;  /* 0x0000001a1b00720c */ /* 0x000fe20003f06270 */
[----:B------:R2:W-:Y:S01]  /*0da0*/  STL [R1+0x14], R167 ;  /* 0x000014a701007387 */ /* 0x0005e20000100800 */
[C---:B------:R-:W-:Y:S02]  /*0db0*/  LOP3.LUT R13, R5.reuse, 0xfffffff0, RZ, 0xc0, !PT ;  /* 0xfffffff0050d7812 */ /* 0x040fe400078ec0ff */
[----:B------:R-:W-:Y:S02]  /*0dc0*/  LEA.HI R12, R5, R8, RZ, 0x1 ;  /* 0x00000008050c7211 */ /* 0x000fe400078f08ff */
        /* <DEDUP_REMOVED lines=40> */
.L_x_623:
[----:B------:R-:W-:Y:S05]  /*1050*/  BSYNC B0 ;  /* 0x0000000000007941 */ /* 0x000fea0003800000 */
.L_x_622:
        /* <DEDUP_REMOVED lines=47> */
.L_x_625:
[----:B------:R-:W-:Y:S05]  /*1350*/  BSYNC B0 ;  /* 0x0000000000007941 */ /* 0x000fea0003800000 */
.L_x_624:
[----:B------:R-:W-:Y:S01]  /*1360*/  LEA.HI R19, R12, R12, RZ, 0x1 ;  /* 0x0000000c0c137211 */ /* 0x000fe200078f08ff */
[----:B------:R-:W-:Y:S01]  /*1370*/  BSSY B0, `(.L_x_626) ;  /* 0x0000032000007945 */ /* 0x000fe20003800000 */
[----:B------:R-:W-:Y:S02]  /*1380*/  LOP3.LUT R2, R8, 0x7fffffe, RZ, 0xc0, !PT ;  /* 0x07fffffe08027812 */ /* 0x000fe400078ec0ff */
[----:B------:R-:W-:Y:S02]  /*1390*/  LOP3.LUT R0, R19, 0x3fffffe, RZ, 0xc0, !PT ;  /* 0x03fffffe13007812 */ /* 0x000fe400078ec0ff */
[----:B-1-3--:R-:W-:Y:S01]  /*13a0*/  SHF.R.S32.HI R4, RZ, 0x1f, R9 ;  /* 0x0000001fff047819 */ /* 0x00afe20000011409 */
[----:B------:R-:W-:Y:S01]  /*13b0*/  IMAD.IADD R151, R9, 0x1, -R2 ;  /* 0x0000000109977824 */ /* 0x000fe200078e0a02 */
[----:B------:R-:W-:Y:S01]  /*13c0*/  SHF.R.S32.HI R13, RZ, 0x1, R8 ;  /* 0x00000001ff0d7819 */ /* 0x000fe20000011408 */
[----:B------:R-:W-:Y:S01]  /*13d0*/  IMAD.IADD R28, R12, 0x1, -R0 ;  /* 0x000000010c1c7824 */ /* 0x000fe200078e0a00 */
        /* <DEDUP_REMOVED lines=43> */
.L_x_627:
[----:B------:R-:W-:Y:S05]  /*1690*/  BSYNC B0 ;  /* 0x0000000000007941 */ /* 0x000fea0003800000 */
.L_x_626:
[----:B------:R-:W-:Y:S01]  /*16a0*/  IMAD.IADD R179, R41, 0x1, R18 ;  /* 0x0000000129b37824 */ /* 0x000fe200078e0212 */
[----:B------:R-:W-:Y:S01]  /*16b0*/  MOV R178, R40 ;  /* 0x0000002800b27202 */ /* 0x000fe20000000f00 */
[C---:B------:R-:W-:Y:S01]  /*16c0*/  IMAD.SHL.U32 R148, R20.reuse, 0x40, RZ ;  /* 0x0000004014947824 */ /* 0x040fe200078e00ff */
[----:B------:R-:W-:Y:S01]  /*16d0*/  SHF.L.U64.HI R164, R20, 0x6, R21 ;  /* 0x0000000614a47819 */ /* 0x000fe20000010215 */
[----:B------:R-:W-:Y:S01]  /*16e0*/  BSSY B0, `(.L_x_628) ;  /* 0x000002f000007945 */ /* 0x000fe20003800000 */
[----:B------:R-:W-:Y:S01]  /*16f0*/  SHF.R.S32.HI R22, RZ, 0x1f, R49 ;  /* 0x0000001fff167819 */ /* 0x000fe20000011431 */
[----:B------:R4:W-:Y:S01]  /*1700*/  STL.64 [R1+0x38], R178 ;  /* 0x000038b201007387 */ /* 0x0009e20000100a00 */
[----:B------:R-:W-:Y:S01]  /*1710*/  LOP3.LUT R0, R12, 0xfffffffc, RZ, 0xc0, !PT ;  /* 0xfffffffc0c007812 */ /* 0x000fe200078ec0ff */
[----:B-1-3--:R-:W-:Y:S02]  /*1720*/  IMAD R4, R164, R49, RZ ;  /* 0x00000031a4047224 */ /* 0x00afe400078e02ff */
[----:B------:R-:W-:Y:S01]  /*1730*/  IMAD.WIDE.U32 R2, R49, R148, R178 ;  /* 0x0000009431027225 */ /* 0x000fe200078e00b2 */
[----:B--2---:R-:W-:-:S03]  /*1740*/  IADD3 R27, R13, -R0, RZ ;  /* 0x800000000d1b7210 */ /* 0x004fc60007ffe0ff */
        /* <DEDUP_REMOVED lines=40> */
.L_x_629:
[----:B------:R-:W-:Y:S05]  /*19d0*/  BSYNC B0 ;  /* 0x0000000000007941 */ /* 0x000fea0003800000 */
.L_x_628:
        /* <DEDUP_REMOVED lines=35> */
.L_x_631:
[----:B------:R-:W-:Y:S05]  /*1c10*/  BSYNC B0 ;  /* 0x0000000000007941 */ /* 0x000fea0003800000 */
.L_x_630:
        /* <DEDUP_REMOVED lines=37> */
.L_x_633:
[----:B------:R-:W-:Y:S05]  /*1e70*/  BSYNC B0 ;  /* 0x0000000000007941 */ /* 0x000fea0003800000 */
.L_x_632:
        /* <DEDUP_REMOVED lines=8> */
[----:B---3--:R-:W-:Y:S01]  /*1f00*/  IMAD.SHL.U32 R5, R30, 0x8, RZ ;  /* 0x000000081e057824 */ /* 0x008fe200078e00ff */
        /* <DEDUP_REMOVED lines=18> */
[----:B------:R-:W-:Y:S01]  /*2030*/  LEA R6, P0, R4, R34, 0x6 ;  /* 0x0000002204067211 */ /* 0x000fe200078030ff */
        /* <DEDUP_REMOVED lines=44> */
.L_x_635:
[----:B------:R-:W-:Y:S05]  /*2300*/  BSYNC B0 ;  /* 0x0000000000007941 */ /* 0x000fea0003800000 */
.L_x_634:
        /* <DEDUP_REMOVED lines=38> */
.L_x_637:
[----:B------:R-:W-:Y:S05]  /*2570*/  BSYNC B0 ;  /* 0x0000000000007941 */ /* 0x000fea0003800000 */
.L_x_636:
[----:B------:R-:W-:Y:S01]  /*2580*/  LDSM.16.M88.4 R12, [R221+0x6000] ;  /* 0x00600000dd0c783b */ /* 0x000fe20000000200 */
[----:B------:R-:W-:Y:S01]  /*2590*/  IMAD.MOV.U32 R0, RZ, RZ, 0x20 ;  /* 0x00000020ff007424 */ /* 0x000fe200078e00ff */
[----:B------:R-:W-:Y:S01]  /*25a0*/  LOP3.LUT P0, RZ, R19, 0x2, RZ, 0xc0, !PT ;  /* 0x0000000213ff7812 */ /* 0x000fe2000780c0ff */
[----:B-123--:R-:W-:Y:S01]  /*25b0*/  IMAD.MOV.U32 R2, RZ, RZ, 0x10 ;  /* 0x00000010ff027424 */ /* 0x00efe200078e00ff */
[----:B------:R-:W1:Y:S01]  /*25c0*/  LDSM.16.M88.4 R4, [R224+0x1000] ;  /* 0x00100000e004783b */ /* 0x000e620000000200 */
[----:B------:R-:W-:Y:S01]  /*25d0*/  LOP3.LUT P1, RZ, R27, 0x2, RZ, 0xc0, !PT ;  /* 0x000000021bff7812 */ /* 0x000fe2000782c0ff */
[----:B------:R-:W-:Y:S01]  /*25e0*/  ULDC UR5, c[0x0][0x39c] ;  /* 0x0000e70000057ab9 */ /* 0x000fe20000000800 */
[----:B------:R-:W-:Y:S01]  /*25f0*/  SEL R0, R0, 0xffffffe0, !P0 ;  /* 0xffffffe000007807 */ /* 0x000fe20004000000 */
[----:B------:R-:W2:Y:S01]  /*2600*/  LDSM.16.M88.4 R8, [R224] ;  /* 0x00000000e008783b */ /* 0x000ea20000000200 */
[----:B------:R-:W-:Y:S01]  /*2610*/  SEL R2, R2, 0xfffffff0, !P1 ;  /* 0xfffffff002027807 */ /* 0x000fe20004800000 */
[----:B------:R-:W-:-:S02]  /*2620*/  IMAD.SHL.U32 R3, R160, 0x2, RZ ;  /* 0x00000002a0037824 */ /* 0x000fc400078e00ff */
[----:B------:R-:W-:Y:S01]  /*2630*/  IMAD.IADD R223, R221, 0x1, R0 ;  /* 0x00000001dddf7824 */ /* 0x000fe200078e0200 */
[----:B------:R-:W-:Y:S01]  /*2640*/  LDSM.16.M88.4 R28, [R224+0x3000] ;  /* 0x00300000e01c783b */ /* 0x000fe20000000200 */
[----:B------:R-:W-:-:S03]  /*2650*/  IMAD R225, R2, 0x2, R224 ;  /* 0x0000000202e17824 */ /* 0x000fc600078e02e0 */
[----:B------:R-:W-:Y:S04]  /*2660*/  LDSM.16.M88.4 R44, [R223+0x6000] ;  /* 0x00600000df2c783b */ /* 0x000fe80000000200 */
[----:B------:R-:W3:Y:S04]  /*2670*/  LDSM.16.M88.4 R36, [R225+0x1000] ;  /* 0x00100000e124783b */ /* 0x000ee80000000200 */
[----:B------:R-:W5:Y:S04]  /*2680*/  LDSM.16.M88.4 R40, [R225] ;  /* 0x00000000e128783b */ /* 0x000f680000000200 */
[----:B------:R-:W-:Y:S04]  /*2690*/  LDSM.16.M88.4 R64, [R221+0x7000] ;  /* 0x00700000dd40783b */ /* 0x000fe80000000200 */
[----:B------:R-:W-:Y:S04]  /*26a0*/  LDSM.16.M88.4 R32, [R224+0x2000] ;  /* 0x00200000e020783b */ /* 0x000fe80000000200 */
[----:B------:R-:W4:Y:S04]  /*26b0*/  LDSM.16.M88.4 R16, [R221+0x6400] ;  /* 0x00640000dd10783b */ /* 0x000f280000000200 */
[----:B------:R-:W4:Y:S01]  /*26c0*/  LDSM.16.M88.4 R52, [R221+0x6800] ;  /* 0x00680000dd34783b */ /* 0x000f220000000200 */
[-C--:B-1----:R-:W-:Y:S03]  /*26d0*/  HMMA.16816.F32 R24, R4, R12.reuse, RZ ;  /* 0x0000000c0418723c */ /* 0x082fe600000018ff */
[----:B------:R-:W1:Y:S04]  /*26e0*/  LDSM.16.M88.4 R56, [R221+0x6c00] ;  /* 0x006c0000dd38783b */ /* 0x000e680000000200 */
[----:B------:R-:W-:Y:S01]  /*26f0*/  LDSM.16.M88.4 R80, [R223+0x7000] ;  /* 0x00700000df50783b */ /* 0x000fe20000000200 */
[----:B--2---:R-:W-:Y:S03]  /*2700*/  HMMA.16816.F32 R20, R8, R12, RZ ;  /* 0x0000000c0814723c */ /* 0x004fe600000018ff */
[----:B------:R-:W-:Y:S03]  /*2710*/  LDSM.16.M88.4 R76, [R223+0x6400] ;  /* 0x00640000df4c783b */ /* 0x000fe60000000200 */
[----:B------:R-:W-:Y:S01]  /*2720*/  HMMA.16816.F32 R88, R4, R14, RZ ;  /* 0x0000000e0458723c */ /* 0x000fe200000018ff */
[----:B------:R-:W-:Y:S04]  /*2730*/  LDSM.16.M88.4 R72, [R221+0x8000] ;  /* 0x00800000dd48783b */ /* 0x000fe80000000200 */
[----:B------:R-:W-:Y:S04]  /*2740*/  LDSM.16.M88.4 R68, [R223+0x6800] ;  /* 0x00680000df44783b */ /* 0x000fe80000000200 */
[----:B------:R-:W-:Y:S01]  /*2750*/  LDSM.16.M88.4 R144, [R223+0x6c00] ;  /* 0x006c0000df90783b */ /* 0x000fe20000000200 */
[-C--:B---3--:R-:W-:Y:S03]  /*2760*/  HMMA.16816.F32 R60, R36, R44.reuse, R24 ;  /* 0x0000002c243c723c */ /* 0x088fe60000001818 */
[----:B------:R-:W2:Y:S04]  /*2770*/  LDSM.16.M88.4 R24, [R225+0x2000] ;  /* 0x00200000e118783b */ /* 0x000ea80000000200 */
[----:B------:R-:W0:Y:S01]  /*2780*/  LDGDEPBAR ;  /* 0x00000000000079af */ /* 0x000e220000000000 */
[----:B-----5:R-:W-:Y:S06]  /*2790*/  HMMA.16816.F32 R20, R40, R44, R20 ;  /* 0x0000002c2814723c */ /* 0x020fec0000001814 */
[C---:B----4-:R-:W-:Y:S06]  /*27a0*/  HMMA.16816.F32 R92, R4.reuse, R16, RZ ;  /* 0x00000010045c723c */ /* 0x050fec00000018ff */
[----:B------:R-:W-:Y:S06]  /*27b0*/  HMMA.16816.F32 R112, R4, R52, RZ ;  /* 0x000000340470723c */ /* 0x000fec00000018ff */
[----:B------:R-:W-:Y:S06]  /*27c0*/  HMMA.16816.F32 R96, R28, R64, R60 ;  /* 0x000000401c60723c */ /* 0x000fec000000183c */
[----:B------:R-:W-:Y:S01]  /*27d0*/  HMMA.16816.F32 R60, R8, R14, RZ ;  /* 0x0000000e083c723c */ /* 0x000fe200000018ff */
[----:B------:R-:W-:Y:S05]  /*27e0*/  LDSM.16.M88.4 R12, [R224+0x4000] ;  /* 0x00400000e00c783b */ /* 0x000fea0000000200 */
[----:B------:R-:W-:Y:S01]  /*27f0*/  HMMA.16816.F32 R84, R32, R64, R20 ;  /* 0x000000402054723c */ /* 0x000fe20000001814 */
[----:B------:R-:W3:Y:S05]  /*2800*/  LDSM.16.M88.4 R20, [R225+0x3000] ;  /* 0x00300000e114783b */ /* 0x000eea0000000200 */
[C---:B-1----:R-:W-:Y:S06]  /*2810*/  HMMA.16816.F32 R104, R4.reuse, R56, RZ ;  /* 0x000000380468723c */ /* 0x042fec00000018ff */
[C---:B------:R-:W-:Y:S06]  /*2820*/  HMMA.16816.F32 R116, R4.reuse, R18, RZ ;  /* 0x000000120474723c */ /* 0x040fec00000018ff */
[C---:B------:R-:W-:Y:S06]  /*2830*/  HMMA.16816.F32 R108, R4.reuse, R54, RZ ;  /* 0x00000036046c723c */ /* 0x040fec00000018ff */
[----:B------:R-:W-:Y:S06]  /*2840*/  HMMA.16816.F32 R100, R4, R58, RZ ;  /* 0x0000003a0464723c */ /* 0x000fec00000018ff */
[----:B------:R-:W-:Y:S01]  /*2850*/  HMMA.16816.F32 R4, R40, R46, R60 ;  /* 0x0000002e2804723c */ /* 0x000fe2000000183c */
[----:B------:R-:W-:Y:S05]  /*2860*/  LDSM.16.M88.4 R60, [R223+0x8000] ;  /* 0x00800000df3c783b */ /* 0x000fea0000000200 */
[C---:B------:R-:W-:Y:S06]  /*2870*/  HMMA.16816.F32 R132, R8.reuse, R52, RZ ;  /* 0x000000340884723c */ /* 0x040fec00000018ff */
[----:B------:R-:W-:Y:S06]  /*2880*/  HMMA.16816.F32 R136, R8, R54, RZ ;  /* 0x000000360888723c */ /* 0x000fec00000018ff */
[----:B------:R-:W-:Y:S06]  /*2890*/  HMMA.16816.F32 R44, R36, R46, R88 ;  /* 0x0000002e242c723c */ /* 0x000fec0000001858 */
[----:B--2---:R-:W-:Y:S06]  /*28a0*/  HMMA.16816.F32 R52, R24, R80, R84 ;  /* 0x000000501834723c */ /* 0x004fec0000001854 */
[C---:B------:R-:W-:Y:S06]  /*28b0*/  HMMA.16816.F32 R124, R8.reuse, R16, RZ ;  /* 0x00000010087c723c */ /* 0x040fec00000018ff */
[C---:B------:R-:W-:Y:S01]  /*28c0*/  HMMA.16816.F32 R140, R8.reuse, R18, RZ ;  /* 0x00000012088c723c */ /* 0x040fe200000018ff */
[----:B------:R-:W1:Y:S05]  /*28d0*/  LDSM.16.M88.4 R16, [R224+0x5000] ;  /* 0x00500000e010783b */ /* 0x000e6a0000000200 */
[C---:B------:R-:W-:Y:S06]  /*28e0*/  HMMA.16816.F32 R128, R8.reuse, R56, RZ ;  /* 0x000000380880723c */ /* 0x040fec00000018ff */
[----:B------:R-:W-:Y:S01]  /*28f0*/  HMMA.16816.F32 R156, R8, R58, RZ ;  /* 0x0000003a089c723c */ /* 0x000fe200000018ff */
[----:B------:R-:W2:Y:S05]  /*2900*/  LDSM.16.M88.4 R8, [R225+0x4000] ;  /* 0x00400000e108783b */ /* 0x000eaa0000000200 */
[----:B------:R-:W-:Y:S06]  /*2910*/  HMMA.16816.F32 R120, R36, R76, R92 ;  /* 0x0000004c2478723c */ /* 0x000fec000000185c */
[----:B---3--:R-:W-:Y:S06]  /*2920*/  HMMA.16816.F32 R56, R20, R80, R96 ;  /* 0x000000501438723c */ /* 0x008fec0000001860 */
[-C--:B------:R-:W-:Y:S01]  /*2930*/  HMMA.16816.F32 R92, R32, R66.reuse, R4 ;  /* 0x00000042205c723c */ /* 0x080fe20000001804 */
[----:B------:R-:W-:Y:S05]  /*2940*/  LDSM.16.M88.4 R4, [R225+0x5000] ;  /* 0x00500000e104783b */ /* 0x000fea0000000200 */
[----:B------:R-:W-:Y:S01]  /*2950*/  HMMA.16816.F32 R84, R28, R66, R44 ;  /* 0x000000421c54723c */ /* 0x000fe2000000182c */
[----:B------:R-:W-:Y:S05]  /*2960*/  LDSM.16.M88.4 R44, [R223+0x7400] ;  /* 0x00740000df2c783b */ /* 0x000fea0000000200 */
[----:B------:R-:W-:Y:S01]  /*2970*/  HMMA.16816.F32 R88, R12, R72, R52 ;  /* 0x000000480c58723c */ /* 0x000fe20000001834 */
[----:B------:R-:W3:Y:S05]  /*2980*/  LDSM.16.M88.4 R52, [R221+0x7400] ;  /* 0x00740000dd34783b */ /* 0x000eea0000000200 */
[C---:B------:R-:W-:Y:S06]  /*2990*/  HMMA.16816.F32 R112, R36.reuse, R68, R112 ;  /* 0x000000442470723c */ /* 0x040fec0000001870 */
[C---:B------:R-:W-:Y:S06]  /*29a0*/  HMMA.16816.F32 R104, R36.reuse, R144, R104 ;  /* 0x000000902468723c */ /* 0x040fec0000001868 */
[C---:B------:R-:W-:Y:S06]  /*29b0*/  HMMA.16816.F32 R116, R36.reuse, R78, R116 ;  /* 0x0000004e2474723c */ /* 0x040fec0000001874 */
[C---:B------:R-:W-:Y:S06]  /*29c0*/  HMMA.16816.F32 R108, R36.reuse, R70, R108 ;  /* 0x00000046246c723c */ /* 0x040fec000000186c */
[----:B------:R-:W-:Y:S06]  /*29d0*/  HMMA.16816.F32 R152, R36, R146, R100 ;  /* 0x000000922498723c */ /* 0x000fec0000001864 */
[----:B------:R-:W-:Y:S06]  /*29e0*/  HMMA.16816.F32 R36, R40, R76, R124 ;  /* 0x0000004c2824723c */ /* 0x000fec000000187c */
[----:B-1----:R-:W-:Y:S06]  /*29f0*/  HMMA.16816.F32 R56, R16, R72, R56 ;  /* 0x000000481038723c */ /* 0x002fec0000001838 */
[-C--:B------:R-:W-:Y:S06]  /*2a00*/  HMMA.16816.F32 R64, R24, R82.reuse, R92 ;  /* 0x000000521840723c */ /* 0x080fec000000185c */
[----:B------:R-:W-:Y:S06]  /*2a10*/  HMMA.16816.F32 R80, R20, R82, R84 ;  /* 0x000000521450723c */ /* 0x000fec0000001854 */
[----:B--2---:R-:W-:Y:S06]  /*2a20*/  HMMA.16816.F32 R88, R8, R60, R88 ;  /* 0x0000003c0858723c */ /* 0x004fec0000001858 */
[C---:B------:R-:W-:Y:S06]  /*2a30*/  HMMA.16816.F32 R132, R40.reuse, R68, R132 ;  /* 0x000000442884723c */ /* 0x040fec0000001884 */
[----:B------:R-:W-:Y:S06]  /*2a40*/  HMMA.16816.F32 R136, R40, R70, R136 ;  /* 0x000000462888723c */ /* 0x000fec0000001888 */
[----:B---3--:R-:W-:Y:S01]  /*2a50*/  HMMA.16816.F32 R68, R32, R52, R36 ;  /* 0x000000342044723c */ /* 0x008fe20000001824 */
[----:B------:R-:W1:Y:S05]  /*2a60*/  LDSM.16.M88.4 R36, [R221+0x8400] ;  /* 0x00840000dd24783b */ /* 0x000e6a0000000200 */
[----:B------:R-:W-:Y:S01]  /*2a70*/  HMMA.16816.F32 R96, R4, R60, R56 ;  /* 0x0000003c0460723c */ /* 0x000fe20000001838 */
[----:B------:R-:W-:-:S05]  /*2a80*/  FMUL.FTZ R0, R88, UR5 ;  /* 0x0000000558007c20 */ /* 0x000fca0008410000 */
[----:B------:R-:W-:Y:S06]  /*2a90*/  HMMA.16816.F32 R64, R12, R74, R64 ;  /* 0x0000004a0c40723c */ /* 0x000fec0000001840 */
[----:B------:R-:W-:Y:S06]  /*2aa0*/  HMMA.16816.F32 R56, R28, R52, R120 ;  /* 0x000000341c38723c */ /* 0x000fec0000001878 */
[----:B------:R-:W-:Y:S06]  /*2ab0*/  HMMA.16816.F32 R72, R16, R74, R80 ;  /* 0x0000004a1048723c */ /* 0x000fec0000001850 */
[C---:B------:R-:W-:Y:S06]  /*2ac0*/  HMMA.16816.F32 R100, R40.reuse, R78, R140 ;  /* 0x0000004e2864723c */ /* 0x040fec000000188c */
[----:B------:R-:W-:Y:S01]  /*2ad0*/  HMMA.16816.F32 R128, R40, R144, R128 ;  /* 0x000000902880723c */ /* 0x000fe20000001880 */
[----:B------:R2:W-:Y:S05]  /*2ae0*/  MUFU.TANH R144, R0 ;  /* 0x0000000000907308 */ /* 0x0005ea0000002400 */
[-C--:B------:R-:W-:Y:S06]  /*2af0*/  HMMA.16816.F32 R76, R24, R44.reuse, R68 ;  /* 0x0000002c184c723c */ /* 0x080fec0000001844 */
[----:B------:R-:W-:Y:S01]  /*2b00*/  HMMA.16816.F32 R68, R20, R44, R56 ;  /* 0x0000002c1444723c */ /* 0x000fe20000001838 */
[----:B------:R-:W-:Y:S01]  /*2b10*/  LDSM.16.M88.4 R56, [R223+0x8400] ;  /* 0x00840000df38783b */ /* 0x000fe20000000200 */
[----:B--2---:R-:W-:-:S04]  /*2b20*/  FMUL.FTZ R0, R89, UR5 ;  /* 0x0000000559007c20 */ /* 0x004fc80008410000 */
[----:B------:R-:W-:Y:S01]  /*2b30*/  HMMA.16816.F32 R92, R4, R62, R72 ;  /* 0x0000003e045c723c */ /* 0x000fe20000001848 */
[----:B------:R2:W-:Y:S05]  /*2b40*/  MUFU.TANH R143, R0 ;  /* 0x00000000008f7308 */ /* 0x0005ea0000002400 */
[----:B------:R-:W-:Y:S06]  /*2b50*/  HMMA.16816.F32 R72, R32, R54, R100 ;  /* 0x000000362048723c */ /* 0x000fec0000001864 */
[----:B------:R-:W-:Y:S01]  /*2b60*/  HMMA.16816.F32 R84, R8, R62, R64 ;  /* 0x0000003e0854723c */ /* 0x000fe20000001840 */
[----:B------:R-:W3:Y:S05]  /*2b70*/  LDSM.16.M88.4 R64, [R221+0x7800] ;  /* 0x00780000dd40783b */ /* 0x000eea0000000200 */
[----:B------:R-:W-:Y:S01]  /*2b80*/  HMMA.16816.F32 R80, R28, R54, R116 ;  /* 0x000000361c50723c */ /* 0x000fe20000001874 */
[----:B------:R-:W4:Y:S01]  /*2b90*/  LDSM.16.M88.4 R52, [R223+0x7800] ;  /* 0x00780000df34783b */ /* 0x000f220000000200 */
[----:B--2---:R-:W-:-:S04]  /*2ba0*/  FMUL.FTZ R0, R90, UR5 ;  /* 0x000000055a007c20 */ /* 0x004fc80008410000 */
[----:B------:R2:W-:Y:S01]  /*2bb0*/  MUFU.TANH R141, R0 ;  /* 0x00000000008d7308 */ /* 0x0005e20000002400 */
[-C--:B-1----:R-:W-:Y:S06]  /*2bc0*/  HMMA.16816.F32 R76, R12, R36.reuse, R76 ;  /* 0x000000240c4c723c */ /* 0x082fec000000184c */
[----:B------:R-:W-:Y:S06]  /*2bd0*/  HMMA.16816.F32 R60, R16, R36, R68 ;  /* 0x00000024103c723c */ /* 0x000fec0000001844 */
[----:B------:R-:W-:Y:S01]  /*2be0*/  HMMA.16816.F32 R68, R24, R46, R72 ;  /* 0x0000002e1844723c */ /* 0x000fe20000001848 */
[----:B--2---:R-:W-:-:S05]  /*2bf0*/  FMUL.FTZ R0, R91, UR5 ;  /* 0x000000055b007c20 */ /* 0x004fca0008410000 */
[----:B------:R-:W-:Y:S01]  /*2c00*/  HMMA.16816.F32 R72, R20, R46, R80 ;  /* 0x0000002e1448723c */ /* 0x000fe20000001850 */
[----:B------:R1:W-:Y:S05]  /*2c10*/  MUFU.TANH R142, R0 ;  /* 0x00000000008e7308 */ /* 0x0003ea0000002400 */
[----:B---3--:R-:W-:Y:S06]  /*2c20*/  HMMA.16816.F32 R44, R28, R64, R112 ;  /* 0x000000401c2c723c */ /* 0x008fec0000001870 */
[----:B------:R-:W-:Y:S01]  /*2c30*/  HMMA.16816.F32 R88, R4, R56, R60 ;  /* 0x000000380458723c */ /* 0x000fe2000000183c */
[----:B------:R-:W2:Y:S01]  /*2c40*/  LDSM.16.M88.4 R60, [R221+0x8800] ;  /* 0x00880000dd3c783b */ /* 0x000ea20000000200 */
[----:B-1----:R-:W-:-:S04]  /*2c50*/  FMUL.FTZ R0, R96, UR5 ;  /* 0x0000000560007c20 */ /* 0x002fc80008410000 */
[-C--:B------:R-:W-:Y:S01]  /*2c60*/  HMMA.16816.F32 R68, R12, R38.reuse, R68 ;  /* 0x000000260c44723c */ /* 0x080fe20000001844 */
[----:B------:R1:W-:Y:S05]  /*2c70*/  MUFU.TANH R140, R0 ;  /* 0x00000000008c7308 */ /* 0x0003ea0000002400 */
[----:B------:R-:W-:Y:S01]  /*2c80*/  HMMA.16816.F32 R72, R16, R38, R72 ;  /* 0x000000261048723c */ /* 0x000fe20000001848 */
[----:B------:R-:W3:Y:S01]  /*2c90*/  LDSM.16.M88.4 R36, [R223+0x8800] ;  /* 0x00880000df24783b */ /* 0x000ee20000000200 */
[----:B-1----:R-:W-:-:S04]  /*2ca0*/  FMUL.FTZ R0, R97, UR5 ;  /* 0x0000000561007c20 */ /* 0x002fc80008410000 */
[----:B------:R1:W-:-:S12]  /*2cb0*/  MUFU.TANH R127, R0 ;  /* 0x00000000007f7308 */ /* 0x0003d80000002400 */
[----:B------:R-:W-:Y:S06]  /*2cc0*/  HMMA.16816.F32 R80, R8, R58, R68 ;  /* 0x0000003a0850723c */ /* 0x000fec0000001844 */
[----:B----4-:R-:W-:Y:S01]  /*2cd0*/  HMMA.16816.F32 R68, R20, R52, R44 ;  /* 0x000000341444723c */ /* 0x010fe2000000182c */
[----:B------:R-:W4:Y:S01]  /*2ce0*/  LDSM.16.M88.4 R44, [R221+0x7c00] ;  /* 0x007c0000dd2c783b */ /* 0x000f220000000200 */
[----:B-1----:R-:W-:-:S04]  /*2cf0*/  FMUL.FTZ R0, R98, UR5 ;  /* 0x0000000562007c20 */ /* 0x002fc80008410000 */
[----:B------:R1:W5:Y:S02]  /*2d00*/  MUFU.TANH R123, R0 ;  /* 0x00000000007b7308 */ /* 0x0003640000002400 */
[----:B-1----:R-:W-:-:S06]  /*2d10*/  FMUL.FTZ R0, R99, UR5 ;  /* 0x0000000563007c20 */ /* 0x002fcc0008410000 */
[----:B------:R1:W5:Y:S02]  /*2d20*/  MUFU.TANH R124, R0 ;  /* 0x00000000007c7308 */ /* 0x0003640000002400 */
[----:B-1----:R-:W-:-:S06]  /*2d30*/  FMUL.FTZ R0, R84, UR5 ;  /* 0x0000000554007c20 */ /* 0x002fcc0008410000 */
[----:B------:R1:W-:Y:S02]  /*2d40*/  MUFU.TANH R126, R0 ;  /* 0x00000000007e7308 */ /* 0x0003e40000002400 */
[----:B-1----:R-:W-:-:S06]  /*2d50*/  FMUL.FTZ R0, R85, UR5 ;  /* 0x0000000555007c20 */ /* 0x002fcc0008410000 */
[----:B------:R1:W-:Y:S02]  /*2d60*/  MUFU.TANH R125, R0 ;  /* 0x00000000007d7308 */ /* 0x0003e40000002400 */
[----:B-1----:R-:W-:-:S06]  /*2d70*/  FMUL.FTZ R0, R86, UR5 ;  /* 0x0000000556007c20 */ /* 0x002fcc0008410000 */
[----:B------:R1:W-:Y:S02]  /*2d80*/  MUFU.TANH R121, R0 ;  /* 0x0000000000797308 */ /* 0x0003e40000002400 */
[----:B-1----:R-:W-:Y:S02]  /*2d90*/  FMUL.FTZ R0, R87, UR5 ;  /* 0x0000000557007c20 */ /* 0x002fe40008410000 */
[----:B------:R-:W-:Y:S04]  /*2da0*/  HMMA.16816.F32 R84, R8, R56, R76 ;  /* 0x000000380854723c */ /* 0x000fe8000000184c */
[----:B------:R1:W-:Y:S02]  /*2db0*/  MUFU.TANH R122, R0 ;  /* 0x00000000007a7308 */ /* 0x0003e40000002400 */
[----:B------:R-:W-:Y:S01]  /*2dc0*/  HMMA.16816.F32 R76, R32, R64, R132 ;  /* 0x00000040204c723c */ /* 0x000fe20000001884 */
[----:B-1----:R-:W-:-:S05]  /*2dd0*/  FMUL.FTZ R0, R92, UR5 ;  /* 0x000000055c007c20 */ /* 0x002fca0008410000 */
[----:B------:R1:W-:-:S15]  /*2de0*/  MUFU.TANH R120, R0 ;  /* 0x0000000000787308 */ /* 0x0003de0000002400 */
[----:B------:R-:W-:-:S03]  /*2df0*/  NOP ;  /* 0x0000000000007918 */ /* 0x000fc60000000000 */
[----:B------:R-:W-:Y:S01]  /*2e00*/  HMMA.16816.F32 R76, R24, R52, R76 ;  /* 0x00000034184c723c */ /* 0x000fe2000000184c */
[----:B-1----:R-:W-:-:S04]  /*2e10*/  FMUL.FTZ R0, R93, UR5 ;  /* 0x000000055d007c20 */ /* 0x002fc80008410000 */
[----:B------:R1:W-:Y:S02]  /*2e20*/  MUFU.TANH R119, R0 ;  /* 0x0000000000777308 */ /* 0x0003e40000002400 */
[----:B-1----:R-:W-:-:S06]  /*2e30*/  FMUL.FTZ R0, R94, UR5 ;  /* 0x000000055e007c20 */ /* 0x002fcc0008410000 */
[----:B------:R1:W5:Y:S02]  /*2e40*/  MUFU.TANH R116, R0 ;  /* 0x0000000000747308 */ /* 0x0003640000002400 */
[----:B-1----:R-:W-:Y:S02]  /*2e50*/  FMUL.FTZ R0, R95, UR5 ;  /* 0x000000055f007c20 */ /* 0x002fe40008410000 */
[----:B------:R-:W-:Y:S04]  /*2e60*/  HMMA.16816.F32 R92, R4, R58, R72 ;  /* 0x0000003a045c723c */ /* 0x000fe80000001848 */
[----:B------:R1:W-:Y:S02]  /*2e70*/  MUFU.TANH R117, R0 ;  /* 0x0000000000757308 */ /* 0x0003e40000002400 */
[----:B------:R-:W-:Y:S06]  /*2e80*/  HMMA.16816.F32 R56, R32, R66, R136 ;  /* 0x000000422038723c */ /* 0x000fec0000001888 */
[----:B--2---:R-:W-:Y:S06]  /*2e90*/  HMMA.16816.F32 R72, R12, R60, R76 ;  /* 0x0000003c0c48723c */ /* 0x004fec000000184c */
[----:B------:R-:W-:Y:S01]  /*2ea0*/  HMMA.16816.F32 R76, R28, R66, R108 ;  /* 0x000000421c4c723c */ /* 0x000fe2000000186c */
[----:B-1----:R-:W-:-:S04]  /*2eb0*/  FMUL.FTZ R0, R84, UR5 ;  /* 0x0000000554007c20 */ /* 0x002fc80008410000 */
[----:B------:R1:W-:Y:S01]  /*2ec0*/  MUFU.TANH R118, R0 ;  /* 0x0000000000767308 */ /* 0x0003e20000002400 */
[----:B------:R-:W-:Y:S06]  /*2ed0*/  HMMA.16816.F32 R64, R16, R60, R68 ;  /* 0x0000003c1040723c */ /* 0x000fec0000001844 */
[----:B------:R-:W-:Y:S01]  /*2ee0*/  HMMA.16816.F32 R68, R24, R54, R56 ;  /* 0x000000361844723c */ /* 0x000fe20000001838 */
[----:B------:R-:W2:Y:S01]  /*2ef0*/  LDSM.16.M88.4 R56, [R223+0x7c00] ;  /* 0x007c0000df38783b */ /* 0x000ea20000000200 */
[----:B-1----:R-:W-:-:S10]  /*2f00*/  FMUL.FTZ R0, R85, UR5 ;  /* 0x0000000555007c20 */ /* 0x002fd40008410000 */
[----:B------:R-:W-:Y:S01]  /*2f10*/  HMMA.16816.F32 R76, R20, R54, R76 ;  /* 0x00000036144c723c */ /* 0x000fe2000000184c */
[----:B------:R-:W1:Y:S01]  /*2f20*/  LDSM.16.M88.4 R52, [R221+0x8c00] ;  /* 0x008c0000dd34783b */ /* 0x000e620000000200 */
[----:B------:R3:W-:Y:S02]  /*2f30*/  MUFU.TANH R115, R0 ;  /* 0x0000000000737308 */ /* 0x0007e40000002400 */
[----:B---3--:R-:W-:-:S06]  /*2f40*/  FMUL.FTZ R0, R86, UR5 ;  /* 0x0000000556007c20 */ /* 0x008fcc0008410000 */
[----:B------:R3:W-:-:S14]  /*2f50*/  MUFU.TANH R113, R0 ;  /* 0x0000000000717308 */ /* 0x0007dc0000002400 */
[----:B------:R-:W-:Y:S01]  /*2f60*/  HMMA.16816.F32 R76, R16, R62, R76 ;  /* 0x0000003e104c723c */ /* 0x000fe2000000184c */
[----:B---3--:R-:W-:-:S05]  /*2f70*/  FMUL.FTZ R0, R87, UR5 ;  /* 0x0000000557007c20 */ /* 0x008fca0008410000 */
[----:B------:R-:W-:Y:S01]  /*2f80*/  HMMA.16816.F32 R84, R8, R36, R72 ;  /* 0x000000240854723c */ /* 0x000fe20000001848 */
[----:B------:R3:W-:Y:S05]  /*2f90*/  MUFU.TANH R114, R0 ;  /* 0x0000000000727308 */ /* 0x0007ea0000002400 */
[----:B----4-:R-:W-:-:S12]  /*2fa0*/  HMMA.16816.F32 R72, R32, R44, R128 ;  /* 0x0000002c2048723c */ /* 0x010fd80000001880 */
[----:B------:R-:W-:Y:S01]  /*2fb0*/  HMMA.16816.F32 R76, R4, R38, R76 ;  /* 0x00000026044c723c */ /* 0x000fe2000000184c */
[----:B---3--:R-:W-:-:S04]  /*2fc0*/  FMUL.FTZ R0, R88, UR5 ;  /* 0x0000000558007c20 */ /* 0x008fc80008410000 */
[----:B------:R3:W-:-:S15]  /*2fd0*/  MUFU.TANH R112, R0 ;  /* 0x0000000000707308 */ /* 0x0007de0000002400 */
[----:B------:R-:W-:-:S04]  /*2fe0*/  NOP ;  /* 0x0000000000007918 */ /* 0x000fc80000000000 */
[----:B------:R-:W-:Y:S01]  /*2ff0*/  FMUL.FTZ R76, R76, UR5 ;  /* 0x000000054c4c7c20 */ /* 0x000fe20008410000 */
[----:B------:R-:W-:Y:S01]  /*3000*/  FMUL.FTZ R77, R77, UR5 ;  /* 0x000000054d4d7c20 */ /* 0x000fe20008410000 */
[----:B---3--:R-:W-:-:S04]  /*3010*/  FMUL.FTZ R0, R89, UR5 ;  /* 0x0000000559007c20 */ /* 0x008fc80008410000 */
[----:B------:R-:W-:Y:S08]  /*3020*/  MUFU.TANH R76, R76 ;  /* 0x0000004c004c7308 */ /* 0x000ff00000002400 */
[----:B------:R3:W-:Y:S08]  /*3030*/  MUFU.TANH R103, R0 ;  /* 0x0000000000677308 */ /* 0x0007f00000002400 */
[----:B------:R-:W-:Y:S01]  /*3040*/  MUFU.TANH R77, R77 ;  /* 0x0000004d004d7308 */ /* 0x000fe20000002400 */
[----:B---3--:R-:W-:-:S07]  /*3050*/  FMUL.FTZ R0, R90, UR5 ;  /* 0x000000055a007c20 */ /* 0x008fce0008410000 */
[----:B------:R3:W4:Y:S02]  /*3060*/  MUFU.TANH R99, R0 ;  /* 0x0000000000637308 */ /* 0x0007240000002400 */
[----:B---3--:R-:W-:Y:S02]  /*3070*/  FMUL.FTZ R0, R91, UR5 ;  /* 0x000000055b007c20 */ /* 0x008fe40008410000 */
[----:B------:R-:W-:Y:S04]  /*3080*/  HMMA.16816.F32 R88, R4, R36, R64 ;  /* 0x000000240458723c */ /* 0x000fe80000001840 */
[----:B------:R3:W4:Y:S02]  /*3090*/  MUFU.TANH R100, R0 ;  /* 0x0000000000647308 */ /* 0x0007240000002400 */
[----:B------:R-:W-:Y:S06]  /*30a0*/  HMMA.16816.F32 R64, R12, R62, R68 ;  /* 0x0000003e0c40723c */ /* 0x000fec0000001844 */
[----:B--2---:R-:W-:Y:S06]  /*30b0*/  HMMA.16816.F32 R68, R24, R56, R72 ;  /* 0x000000381844723c */ /* 0x004fec0000001848 */
[----:B------:R-:W-:Y:S01]  /*30c0*/  HMMA.16816.F32 R60, R40, R146, R156 ;  /* 0x00000092283c723c */ /* 0x000fe2000000189c */
[----:B---3--:R-:W-:Y:S01]  /*30d0*/  FMUL.FTZ R0, R80, UR5 ;  /* 0x0000000550007c20 */ /* 0x008fe20008410000 */
[----:B------:R-:W2:Y:S01]  /*30e0*/  LDSM.16.M88.4 R40, [R223+0x8c00] ;  /* 0x008c0000df28783b */ /* 0x000ea20000000200 */
[----:B------:R-:W-:-:S04]  /*30f0*/  DEPBAR.LE SB0, 0x0 ;  /* 0x000080000000791a */ /* 0x000fc80000000000 */
[----:B------:R3:W-:Y:S05]  /*3100*/  MUFU.TANH R102, R0 ;  /* 0x0000000000667308 */ /* 0x0007ea0000002400 */
[----:B------:R-:W-:Y:S06]  /*3110*/  HMMA.16816.F32 R72, R8, R38, R64 ;  /* 0x000000260848723c */ /* 0x000fec0000001840 */
[----:B-1----:R-:W-:Y:S01]  /*3120*/  HMMA.16816.F32 R68, R12, R52, R68 ;  /* 0x000000340c44723c */ /* 0x002fe20000001844 */
[----:B---3--:R-:W-:-:S05]  /*3130*/  FMUL.FTZ R0, R81, UR5 ;  /* 0x0000000551007c20 */ /* 0x008fca0008410000 */
[----:B------:R-:W-:Y:S01]  /*3140*/  HMMA.16816.F32 R32, R32, R46, R60 ;  /* 0x0000002e2020723c */ /* 0x000fe2000000183c */
[----:B------:R1:W-:Y:S11]  /*3150*/  MUFU.TANH R101, R0 ;  /* 0x0000000000657308 */ /* 0x0003f60000002400 */
[----:B------:R-:W-:-:S06]  /*3160*/  FMUL.FTZ R75, R75, UR5 ;  /* 0x000000054b4b7c20 */ /* 0x000fcc0008410000 */
[----:B--2---:R-:W-:Y:S01]  /*3170*/  HMMA.16816.F32 R68, R8, R40, R68 ;  /* 0x000000280844723c */ /* 0x004fe20000001844 */
[----:B------:R-:W-:Y:S01]  /*3180*/  MUFU.TANH R75, R75 ;  /* 0x0000004b004b7308 */ /* 0x000fe20000002400 */
[----:B-1----:R-:W-:-:S04]  /*3190*/  FMUL.FTZ R0, R82, UR5 ;  /* 0x0000000552007c20 */ /* 0x002fc80008410000 */
[----:B------:R-:W-:Y:S03]  /*31a0*/  HMMA.16816.F32 R24, R24, R58, R32 ;  /* 0x0000003a1818723c */ /* 0x000fe60000001820 */
[----:B------:R1:W-:Y:S02]  /*31b0*/  MUFU.TANH R136, R0 ;  /* 0x0000000000887308 */ /* 0x0003e40000002400 */
[----:B-1----:R-:W-:Y:S02]  /*31c0*/  FMUL.FTZ R0, R83, UR5 ;  /* 0x0000000553007c20 */ /* 0x002fe40008410000 */
[C---:B------:R-:W-:Y:S04]  /*31d0*/  HMMA.16816.F32 R80, R28.reuse, R44, R104 ;  /* 0x0000002c1c50723c */ /* 0x040fe80000001868 */
[----:B------:R1:W-:Y:S02]  /*31e0*/  MUFU.TANH R98, R0 ;  /* 0x0000000000627308 */ /* 0x0003e40000002400 */
[----:B------:R-:W-:Y:S11]  /*31f0*/  HMMA.16816.F32 R28, R28, R46, R152 ;  /* 0x0000002e1c1c723c */ /* 0x000ff60000001898 */
[----:B------:R-:W-:Y:S01]  /*3200*/  HMMA.16816.F32 R12, R12, R54, R24 ;  /* 0x000000360c0c723c */ /* 0x000fe20000001818 */
[----:B-1----:R-:W-:-:S06]  /*3210*/  FMUL.FTZ R0, R92, UR5 ;  /* 0x000000055c007c20 */ /* 0x002fcc0008410000 */
[----:B------:R-:W-:Y:S01]  /*3220*/  LOP3.LUT R24, R161, 0xffffffe0, RZ, 0xc0, !PT ;  /* 0xffffffe0a1187812 */ /* 0x000fe200078ec0ff */
[----:B------:R1:W-:Y:S01]  /*3230*/  MUFU.TANH R97, R0 ;  /* 0x0000000000617308 */ /* 0x0003e20000002400 */
[C---:B------:R-:W-:Y:S06]  /*3240*/  HMMA.16816.F32 R64, R20.reuse, R56, R80 ;  /* 0x000000381440723c */ /* 0x040fec0000001850 */
[----:B------:R-:W-:Y:S09]  /*3250*/  HMMA.16816.F32 R20, R20, R58, R28 ;  /* 0x0000003a1414723c */ /* 0x000ff2000000181c */
[----:B------:R-:W-:Y:S01]  /*3260*/  HMMA.16816.F32 R12, R8, R42, R12 ;  /* 0x0000002a080c723c */ /* 0x000fe2000000180c */
[----:B-1----:R-:W-:-:S06]  /*3270*/  FMUL.FTZ R0, R93, UR5 ;  /* 0x000000055d007c20 */ /* 0x002fcc0008410000 */
[----:B------:R-:W-:Y:S01]  /*3280*/  FMUL.FTZ R8, R69, UR5 ;  /* 0x0000000545087c20 */ /* 0x000fe20008410000 */
[----:B------:R1:W-:Y:S01]  /*3290*/  MUFU.TANH R96, R0 ;  /* 0x0000000000607308 */ /* 0x0003e20000002400 */
[----:B------:R-:W-:Y:S01]  /*32a0*/  FMUL.FTZ R9, R71, UR5 ;  /* 0x0000000547097c20 */ /* 0x000fe20008410000 */
[C---:B------:R-:W-:Y:S06]  /*32b0*/  HMMA.16816.F32 R36, R16.reuse, R52, R64 ;  /* 0x000000341024723c */ /* 0x040fec0000001840 */
[----:B------:R-:W-:Y:S01]  /*32c0*/  HMMA.16816.F32 R16, R16, R54, R20 ;  /* 0x000000361010723c */ /* 0x000fe20000001814 */
[----:B-1----:R-:W-:-:S04]  /*32d0*/  FMUL.FTZ R0, R94, UR5 ;  /* 0x000000055e007c20 */ /* 0x002fc80008410000 */
[----:B------:R1:W2:-:S13]  /*32e0*/  MUFU.TANH R92, R0 ;  /* 0x00000000005c7308 */ /* 0x00029a0000002400 */
[C---:B------:R-:W-:Y:S06]  /*32f0*/  HMMA.16816.F32 R36, R4.reuse, R40, R36 ;  /* 0x000000280424723c */ /* 0x040fec0000001824 */
[----:B------:R-:W-:Y:S01]  /*3300*/  HMMA.16816.F32 R4, R4, R42, R16 ;  /* 0x0000002a0404723c */ /* 0x000fe20000001810 */
[----:B-1----:R-:W-:-:S04]  /*3310*/  FMUL.FTZ R0, R95, UR5 ;  /* 0x000000055f007c20 */ /* 0x002fc80008410000 */
[----:B------:R1:W3:-:S13]  /*3320*/  MUFU.TANH R93, R0 ;  /* 0x00000000005d7308 */ /* 0x0002da0000002400 */
[----:B------:R-:W-:Y:S01]  /*3330*/  FMUL.FTZ R22, R38, UR5 ;  /* 0x0000000526167c20 */ /* 0x000fe20008410000 */
[----:B------:R-:W-:Y:S01]  /*3340*/  FMUL.FTZ R26, R36, UR5 ;  /* 0x00000005241a7c20 */ /* 0x000fe20008410000 */
[----:B------:R-:W-:Y:S02]  /*3350*/  FMUL.FTZ R10, R37, UR5 ;  /* 0x00000005250a7c20 */ /* 0x000fe40008410000 */
[----:B------:R-:W-:Y:S02]  /*3360*/  MUFU.TANH R34, R22 ;  /* 0x0000001600227308 */ /* 0x000fe40000002400 */
[----:B------:R-:W-:Y:S01]  /*3370*/  FMUL.FTZ R4, R4, UR5 ;  /* 0x0000000504047c20 */ /* 0x000fe20008410000 */
[----:B-1----:R-:W-:Y:S01]  /*3380*/  FMUL.FTZ R0, R84, UR5 ;  /* 0x0000000554007c20 */ /* 0x002fe20008410000 */
[----:B------:R-:W-:-:S04]  /*3390*/  FMUL.FTZ R6, R6, UR5 ;  /* 0x0000000506067c20 */ /* 0x000fc80008410000 */
[----:B------:R1:W-:Y:S08]  /*33a0*/  MUFU.TANH R95, R0 ;  /* 0x00000000005f7308 */ /* 0x0003f00000002400 */
[----:B------:R-:W-:Y:S08]  /*33b0*/  MUFU.TANH R36, R26 ;  /* 0x0000001a00247308 */ /* 0x000ff00000002400 */
[----:B------:R-:W-:Y:S01]  /*33c0*/  MUFU.TANH R17, R10 ;  /* 0x0000000a00117308 */ /* 0x000fe20000002400 */
[----:B-1----:R-:W-:-:S07]  /*33d0*/  FMUL.FTZ R0, R85, UR5 ;  /* 0x0000000555007c20 */ /* 0x002fce0008410000 */
[----:B------:R1:W-:Y:S08]  /*33e0*/  MUFU.TANH R94, R0 ;  /* 0x00000000005e7308 */ /* 0x0003f00000002400 */
[----:B------:R5:W-:Y:S01]  /*33f0*/  MUFU.TANH R10, R4 ;  /* 0x00000004000a7308 */ /* 0x000be20000002400 */
[----:B-1----:R-:W-:-:S07]  /*3400*/  FMUL.FTZ R0, R86, UR5 ;  /* 0x0000000556007c20 */ /* 0x002fce0008410000 */
[----:B------:R1:W-:Y:S01]  /*3410*/  MUFU.TANH R86, R0 ;  /* 0x0000000000567308 */ /* 0x0003e20000002400 */
[----:B-----5:R-:W-:Y:S01]  /*3420*/  FMUL.FTZ R4, R13, UR5 ;  /* 0x000000050d047c20 */ /* 0x020fe20008410000 */
        /* <DEDUP_REMOVED lines=19> */
[----:B------:R1:W5:Y:S02]  /*3560*/  MUFU.TANH R50, R0 ;  /* 0x0000000000327308 */ /* 0x0003640000002400 */
[----:B-1----:R-:W-:-:S06]  /*3570*/  FMUL.FTZ R0, R68, UR5 ;  /* 0x0000000544007c20 */ /* 0x002fcc0008410000 */
[----:B------:R1:W-:Y:S02]  /*3580*/  MUFU.TANH R41, R0 ;  /* 0x0000000000297308 */ /* 0x0003e40000002400 */
[----:B-1----:R-:W-:Y:S01]  /*3590*/  LOP3.LUT R0, R3, 0x6, RZ, 0xc0, !PT ;  /* 0x0000000603007812 */ /* 0x002fe200078ec0ff */
[----:B------:R-:W-:-:S05]  /*35a0*/  FMUL.FTZ R3, R70, UR5 ;  /* 0x0000000546037c20 */ /* 0x000fca0008410000 */
[----:B------:R1:W5:Y:S01]  /*35b0*/  MUFU.TANH R40, R3 ;  /* 0x0000000300287308 */ /* 0x0003620000002400 */
[----:B------:R-:W-:-:S04]  /*35c0*/  IMAD R0, R49, 0x40, R0 ;  /* 0x0000004031007824 */ /* 0x000fc800078e0200 */
[C---:B------:R-:W-:Y:S01]  /*35d0*/  VIADD R25, R0.reuse, 0x1 ;  /* 0x0000000100197836 */ /* 0x040fe20000000000 */
[----:B------:R-:W-:Y:S01]  /*35e0*/  BAR.SYNC.DEFER_BLOCKING 0x0 ;  /* 0x0000000000007b1d */ /* 0x000fe20000010000 */
[CC--:B------:R-:W-:Y:S01]  /*35f0*/  ISETP.GE.AND P1, PT, R0.reuse, R48.reuse, PT ;  /* 0x000000300000720c */ /* 0x0c0fe20003f26270 */
[C---:B------:R-:W-:Y:S02]  /*3600*/  VIADD R21, R0.reuse, 0x10 ;  /* 0x0000001000157836 */ /* 0x040fe40000000000 */
[----:B------:R-:W-:Y:S01]  /*3610*/  ISETP.GE.AND P5, PT, R25, R48, PT ;  /* 0x000000301900720c */ /* 0x000fe20003fa6270 */
[----:B------:R-:W-:Y:S01]  /*3620*/  VIADD R20, R0, 0x11 ;  /* 0x0000001100147836 */ /* 0x000fe20000000000 */
[----:B------:R-:W-:Y:S02]  /*3630*/  FSEL R27, R123, -INF , !P1 ;  /* 0xff8000007b1b7808 */ /* 0x000fe40004800000 */
[----:B------:R-:W-:Y:S02]  /*3640*/  FSEL R44, R141, -INF , !P1 ;  /* 0xff8000008d2c7808 */ /* 0x000fe40004800000 */
[----:B------:R-:W-:Y:S01]  /*3650*/  FSEL R22, R144, -INF , !P1 ;  /* 0xff80000090167808 */ /* 0x000fe20004800000 */
[----:B-1----:R-:W-:Y:S01]  /*3660*/  IMAD.IADD R3, R160, 0x1, -R24 ;  /* 0x00000001a0037824 */ /* 0x002fe200078e0a18 */
[----:B------:R-:W-:Y:S01]  /*3670*/  FSEL R26, R124, -INF , !P5 ;  /* 0xff8000007c1a7808 */ /* 0x000fe20006800000 */
[----:B------:R-:W-:Y:S01]  /*3680*/  VIADD R24, R0, 0x8 ;  /* 0x0000000800187836 */ /* 0x000fe20000000000 */
[----:B------:R-:W-:-:S02]  /*3690*/  FSEL R23, R127, -INF , !P5 ;  /* 0xff8000007f177808 */ /* 0x000fc40006800000 */
[----:B------:R1:W-:Y:S01]  /*36a0*/  STL [R1+0x70], R3 ;  /* 0x0000700301007387 */ /* 0x0003e20000100800 */
        /* <DEDUP_REMOVED lines=8> */
[-C--:B------:R-:W-:Y:S02]  /*3730*/  ISETP.GE.AND P4, PT, R21, R48.reuse, PT ;  /* 0x000000301500720c */ /* 0x080fe40003f86270 */
[----:B------:R2:W-:Y:S01]  /*3740*/  MUFU.TANH R21, R8 ;  /* 0x0000000800157308 */ /* 0x0005e20000002400 */
[----:B------:R-:W-:Y:S02]  /*3750*/  ISETP.GE.AND P3, PT, R20, R48, PT ;  /* 0x000000301400720c */ /* 0x000fe40003f66270 */
[----:B----4-:R-:W-:Y:S02]  /*3760*/  FSEL R57, R99, -INF , !P4 ;  /* 0xff80000063397808 */ /* 0x010fe40006000000 */
[----:B------:R-:W-:Y:S01]  /*3770*/  FSEL R54, R112, -INF , !P4 ;  /* 0xff80000070367808 */ /* 0x000fe20006000000 */
[----:B-1----:R-:W-:Y:S01]  /*3780*/  VIADD R3, R0, 0x9 ;  /* 0x0000000900037836 */ /* 0x002fe20000000000 */
[----:B------:R-:W-:Y:S01]  /*3790*/  FSEL R106, R113, -INF , !P4 ;  /* 0xff800000716a7808 */ /* 0x000fe20006000000 */
[----:B------:R-:W-:Y:S01]  /*37a0*/  MUFU.TANH R20, R9 ;  /* 0x0000000900147308 */ /* 0x000fe20000002400 */
[----:B------:R-:W-:-:S02]  /*37b0*/  FSEL R32, R118, -INF , !P4 ;  /* 0xff80000076207808 */ /* 0x000fc40006000000 */
[-C--:B------:R-:W-:Y:S02]  /*37c0*/  ISETP.GE.AND P6, PT, R3, R48.reuse, PT ;  /* 0x000000300300720c */ /* 0x080fe40003fc6270 */
[C---:B------:R-:W-:Y:S02]  /*37d0*/  IADD3 R3, R0.reuse, 0x18, RZ ;  /* 0x0000001800037810 */ /* 0x040fe40007ffe0ff */
[----:B------:R-:W-:Y:S01]  /*37e0*/  FSEL R28, R117, -INF , !P6 ;  /* 0xff800000751c7808 */ /* 0x000fe20007000000 */
[----:B------:R-:W-:Y:S01]  /*37f0*/  MUFU.TANH R9, R6 ;  /* 0x0000000600097308 */ /* 0x000fe20000002400 */
[----:B------:R-:W-:Y:S01]  /*3800*/  ISETP.GE.AND P2, PT, R3, R48, PT ;  /* 0x000000300300720c */ /* 0x000fe20003f46270 */
[----:B------:R-:W-:Y:S01]  /*3810*/  VIADD R3, R0, 0x19 ;  /* 0x0000001900037836 */ /* 0x000fe20000000000 */
[----:B------:R-:W-:Y:S01]  /*3820*/  FSEL R19, R119, -INF , !P6 ;  /* 0xff80000077137808 */ /* 0x000fe20007000000 */
[----:B--2---:R-:W-:Y:S01]  /*3830*/  FMUL.FTZ R8, R39, UR5 ;  /* 0x0000000527087c20 */ /* 0x004fe20008410000 */
[----:B------:R-:W-:-:S02]  /*3840*/  FSEL R46, R122, -INF , !P6 ;  /* 0xff8000007a2e7808 */ /* 0x000fc40007000000 */
[-C--:B------:R-:W-:Y:S01]  /*3850*/  ISETP.GE.AND P1, PT, R3, R48.reuse, PT ;  /* 0x000000300300720c */ /* 0x080fe20003f26270 */
[----:B------:R-:W-:Y:S01]  /*3860*/  VIADD R3, R0, 0x20 ;  /* 0x0000002000037836 */ /* 0x000fe20000000000 */
[----:B------:R-:W-:Y:S01]  /*3870*/  FSEL R33, R125, -INF , !P6 ;  /* 0xff8000007d217808 */ /* 0x000fe20007000000 */
[----:B------:R1:W2:Y:S01]  /*3880*/  MUFU.TANH R16, R8 ;  /* 0x0000000800107308 */ /* 0x0002a20000002400 */
[----:B------:R-:W-:Y:S02]  /*3890*/  FSEL R58, R100, -INF , !P3 ;  /* 0xff800000643a7808 */ /* 0x000fe40005800000 */
[----:B------:R-:W-:Y:S01]  /*38a0*/  ISETP.GE.AND P5, PT, R3, R48, PT ;  /* 0x000000300300720c */ /* 0x000fe20003fa6270 */
[----:B------:R-:W-:Y:S01]  /*38b0*/  VIADD R3, R0, 0x21 ;  /* 0x0000002100037836 */ /* 0x000fe20000000000 */
[----:B------:R-:W-:Y:S02]  /*38c0*/  FSEL R56, R103, -INF , !P3 ;  /* 0xff80000067387808 */ /* 0x000fe40005800000 */
[----:B------:R-:W-:-:S02]  /*38d0*/  FSEL R105, R114, -INF , !P3 ;  /* 0xff80000072697808 */ /* 0x000fc40005800000 */
[-C--:B------:R-:W-:Y:S01]  /*38e0*/  ISETP.GE.AND P0, PT, R3, R48.reuse, PT ;  /* 0x000000300300720c */ /* 0x080fe20003f06270 */
[----:B------:R-:W-:Y:S01]  /*38f0*/  VIADD R3, R0, 0x28 ;  /* 0x0000002800037836 */ /* 0x000fe20000000000 */
[----:B------:R-:W-:Y:S02]  /*3900*/  FSEL R31, R115, -INF , !P3 ;  /* 0xff800000731f7808 */ /* 0x000fe40005800000 */
[----:B------:R-:W-:Y:S02]  /*3910*/  FSEL R59, R92, -INF , !P2 ;  /* 0xff8000005c3b7808 */ /* 0x000fe40005000000 */
[----:B------:R-:W-:Y:S01]  /*3920*/  ISETP.GE.AND P6, PT, R3, R48, PT ;  /* 0x000000300300720c */ /* 0x000fe20003fc6270 */
[----:B------:R-:W-:Y:S02]  /*3930*/  VIADD R3, R0, 0x29 ;  /* 0x0000002900037836 */ /* 0x000fe40000000000 */
[----:B-1----:R-:W-:Y:S01]  /*3940*/  FMUL.FTZ R8, R12, UR5 ;  /* 0x000000050c087c20 */ /* 0x002fe20008410000 */
[----:B------:R-:W-:-:S02]  /*3950*/  FSEL R53, R97, -INF , !P2 ;  /* 0xff80000061357808 */ /* 0x000fc40005000000 */
[----:B------:R-:W-:Y:S01]  /*3960*/  FSEL R136, R136, -INF , !P2 ;  /* 0xff80000088887808 */ /* 0x000fe20005000000 */
[----:B------:R1:W-:Y:S01]  /*3970*/  MUFU.TANH R12, R8 ;  /* 0x00000008000c7308 */ /* 0x0003e20000002400 */
[-C--:B------:R-:W-:Y:S01]  /*3980*/  ISETP.GE.AND P4, PT, R3, R48.reuse, PT ;  /* 0x000000300300720c */ /* 0x080fe20003f86270 */
[----:B------:R-:W-:Y:S01]  /*3990*/  VIADD R3, R0, 0x30 ;  /* 0x0000003000037836 */ /* 0x000fe20000000000 */
[----:B------:R-:W-:Y:S02]  /*39a0*/  FSEL R45, R102, -INF , !P2 ;  /* 0xff800000662d7808 */ /* 0x000fe40005000000 */
[----:B---3--:R-:W-:Y:S02]  /*39b0*/  FSEL R100, R93, -INF , !P1 ;  /* 0xff8000005d647808 */ /* 0x008fe40004800000 */
[----:B------:R-:W-:Y:S02]  /*39c0*/  ISETP.GE.AND P3, PT, R3, R48, PT ;  /* 0x000000300300720c */ /* 0x000fe40003f66270 */
[----:B------:R-:W-:-:S02]  /*39d0*/  IADD3 R3, R0, 0x31, RZ ;  /* 0x0000003100037810 */ /* 0x000fc40007ffe0ff */
[----:B------:R-:W-:Y:S02]  /*39e0*/  FSEL R55, R96, -INF , !P1 ;  /* 0xff80000060377808 */ /* 0x000fe40004800000 */
[-C--:B------:R-:W-:Y:S01]  /*39f0*/  ISETP.GE.AND P2, PT, R3, R48.reuse, PT ;  /* 0x000000300300720c */ /* 0x080fe20003f46270 */
[----:B------:R-:W-:Y:S01]  /*3a00*/  VIADD R3, R0, 0x38 ;  /* 0x0000003800037836 */ /* 0x000fe20000000000 */
[----:B------:R-:W-:Y:S01]  /*3a10*/  FSEL R107, R98, -INF , !P1 ;  /* 0xff800000626b7808 */ /* 0x000fe20004800000 */
[----:B------:R-:W-:Y:S02]  /*3a20*/  VIADD R0, R0, 0x39 ;  /* 0x0000003900007836 */ /* 0x000fe40000000000 */
[----:B-1----:R-:W-:Y:S01]  /*3a30*/  FMUL.FTZ R8, R14, UR5 ;  /* 0x000000050e087c20 */ /* 0x002fe20008410000 */
[----:B------:R-:W-:Y:S02]  /*3a40*/  FSEL R52, R101, -INF , !P1 ;  /* 0xff80000065347808 */ /* 0x000fe40004800000 */
[----:B------:R-:W-:Y:S01]  /*3a50*/  ISETP.GE.AND P1, PT, R3, R48, PT ;  /* 0x000000300300720c */ /* 0x000fe20003f26270 */
[----:B------:R-:W1:Y:S01]  /*3a60*/  MUFU.TANH R11, R8 ;  /* 0x00000008000b7308 */ /* 0x000e620000002400 */
[----:B------:R-:W-:Y:S01]  /*3a70*/  IMAD R3, R151, 0x20, R149 ;  /* 0x0000002097037824 */ /* 0x000fe200078e0295 */
[----:B-----5:R-:W-:-:S02]  /*3a80*/  FSEL R161, R80, -INF , !P0 ;  /* 0xff80000050a17808 */ /* 0x020fc40004000000 */
[----:B------:R-:W-:Y:S02]  /*3a90*/  FSEL R160, R84, -INF , !P0 ;  /* 0xff80000054a07808 */ /* 0x000fe40004000000 */
[----:B------:R-:W-:Y:S02]  /*3aa0*/  FSEL R180, R87, -INF , !P0 ;  /* 0xff80000057b47808 */ /* 0x000fe40004000000 */
[----:B------:R3:W-:Y:S01]  /*3ab0*/  MUFU.TANH R8, R4 ;  /* 0x0000000400087308 */ /* 0x0007e20000002400 */
[----:B------:R-:W-:Y:S02]  /*3ac0*/  FSEL R170, R94, -INF , !P0 ;  /* 0xff8000005eaa7808 */ /* 0x000fe40004000000 */
[----:B------:R-:W-:Y:S01]  /*3ad0*/  ISETP.GE.AND P0, PT, R0, R48, PT ;  /* 0x000000300000720c */ /* 0x000fe20003f06270 */
[----:B------:R-:W-:Y:S02]  /*3ae0*/  IMAD.IADD R0, R150, 0x1, R3 ;  /* 0x0000000196007824 */ /* 0x000fe400078e0203 */
[----:B------:R-:W-:Y:S01]  /*3af0*/  FMUL.FTZ R3, R7, UR5 ;  /* 0x0000000507037c20 */ /* 0x000fe20008410000 */
[----:B------:R-:W-:-:S02]  /*3b00*/  FSEL R163, R81, -INF , !P5 ;  /* 0xff80000051a37808 */ /* 0x000fc40006800000 */
[----:B------:R-:W-:Y:S02]  /*3b10*/  FSEL R158, R85, -INF , !P5 ;  /* 0xff800000559e7808 */ /* 0x000fe40006800000 */
[----:B------:R-:W-:Y:S01]  /*3b20*/  FSEL R176, R86, -INF , !P5 ;  /* 0xff80000056b07808 */ /* 0x000fe20006800000 */
[----:B------:R-:W4:Y:S01]  /*3b30*/  MUFU.TANH R3, R3 ;  /* 0x0000000300037308 */ /* 0x000f220000002400 */
[----:B------:R-:W-:Y:S02]  /*3b40*/  FSEL R156, R95, -INF , !P5 ;  /* 0xff8000005f9c7808 */ /* 0x000fe40006800000 */
[----:B------:R-:W-:Y:S02]  /*3b50*/  ISETP.GE.AND P5, PT, R48, 0x41, PT ;  /* 0x000000413000780c */ /* 0x000fe40003fa6270 */
[----:B------:R-:W-:Y:S01]  /*3b60*/  FSEL R162, R51, -INF , !P6 ;  /* 0xff80000033a27808 */ /* 0x000fe20007000000 */
[----:B---3--:R-:W-:Y:S01]  /*3b70*/  FMUL.FTZ R4, R15, UR5 ;  /* 0x000000050f047c20 */ /* 0x008fe20008410000 */
[----:B------:R-:W-:-:S02]  /*3b80*/  FSEL R157, R76, -INF , !P6 ;  /* 0xff8000004c9d7808 */ /* 0x000fc40007000000 */
[----:B------:R-:W-:Y:S01]  /*3b90*/  FSEL R192, R60, -INF , !P6 ;  /* 0xff8000003cc07808 */ /* 0x000fe20007000000 */
[----:B------:R3:W5:Y:S01]  /*3ba0*/  MUFU.TANH R6, R4 ;  /* 0x0000000400067308 */ /* 0x0007620000002400 */
        /* <DEDUP_REMOVED lines=8> */
[----:B---3--:R-:W-:Y:S01]  /*3c30*/  FMUL.FTZ R4, R5, UR5 ;  /* 0x0000000505047c20 */ /* 0x008fe20008410000 */
[----:B------:R-:W-:Y:S02]  /*3c40*/  FSEL R172, R41, -INF , !P3 ;  /* 0xff80000029ac7808 */ /* 0x000fe40005800000 */
[----:B--2---:R-:W-:Y:S02]  /*3c50*/  FSEL R200, R16, -INF , !P2 ;  /* 0xff80000010c87808 */ /* 0x004fe40005000000 */
[----:B------:R-:W-:Y:S01]  /*3c60*/  FSEL R196, R17, -INF , !P2 ;  /* 0xff80000011c47808 */ /* 0x000fe20005000000 */
[----:B------:R-:W2:Y:S01]  /*3c70*/  MUFU.TANH R4, R4 ;  /* 0x0000000400047308 */ /* 0x000ea20000002400 */
[----:B------:R-:W-:-:S02]  /*3c80*/  FSEL R203, R20, -INF , !P2 ;  /* 0xff80000014cb7808 */ /* 0x000fc40005000000 */
[----:B------:R-:W-:Y:S02]  /*3c90*/  FSEL R173, R21, -INF , !P2 ;  /* 0xff80000015ad7808 */ /* 0x000fe40005000000 */
[----:B------:R-:W-:Y:S02]  /*3ca0*/  FSEL R201, R9, -INF , !P1 ;  /* 0xff80000009c97808 */ /* 0x000fe40004800000 */
[----:B------:R-:W-:Y:S02]  /*3cb0*/  FSEL R197, R10, -INF , !P1 ;  /* 0xff8000000ac57808 */ /* 0x000fe40004800000 */
[----:B-1----:R-:W-:Y:S02]  /*3cc0*/  FSEL R204, R11, -INF , !P1 ;  /* 0xff8000000bcc7808 */ /* 0x002fe40004800000 */
[----:B------:R-:W-:Y:S02]  /*3cd0*/  FSEL R174, R12, -INF , !P1 ;  /* 0xff8000000cae7808 */ /* 0x000fe40004800000 */
[----:B----4-:R-:W-:-:S02]  /*3ce0*/  FSEL R202, R3, -INF , !P0 ;  /* 0xff80000003ca7808 */ /* 0x010fc40004000000 */
[----:B-----5:R-:W-:Y:S02]  /*3cf0*/  FSEL R205, R6, -INF , !P0 ;  /* 0xff80000006cd7808 */ /* 0x020fe40004000000 */
[----:B--2---:R-:W-:Y:S02]  /*3d00*/  FSEL R198, R4, -INF , !P0 ;  /* 0xff80000004c67808 */ /* 0x004fe40004000000 */
        /* <DEDUP_REMOVED lines=66> */
.L_x_640:
[----:B------:R-:W-:Y:S05]  /*4130*/  BSYNC B0 ;  /* 0x0000000000007941 */ /* 0x000fea0003800000 */
.L_x_639:
[----:B------:R-:W0:Y:S02]  /*4140*/  LDGDEPBAR ;  /* 0x00000000000079af */ /* 0x000e240000000000 */
.L_x_638:
[----:B------:R-:W-:Y:S01]  /*4150*/  FMNMX.FTZ R3, R22, R30, !PT ;  /* 0x0000001e16037209 */ /* 0x000fe20007810000 */
[----:B------:R-:W-:Y:S01]  /*4160*/  ULDC UR5, c[0x0][0x2ec] ;  /* 0x0000bb0000057ab9 */ /* 0x000fe20000000800 */
[----:B------:R-:W-:Y:S02]  /*4170*/  LEA R220, R0, UR4, 0x1 ;  /* 0x0000000400dc7c11 */ /* 0x000fe4000f8e08ff */
[----:B------:R-:W-:Y:S02]  /*4180*/  FMNMX.FTZ R4, R29, R3, !PT ;  /* 0x000000031d047209 */ /* 0x000fe40007810000 */
[----:B------:R-:W-:Y:S01]  /*4190*/  FMNMX.FTZ R3, R24, R23, !PT ;  /* 0x0000001718037209 */ /* 0x000fe20007810000 */
[----:B------:R-:W-:Y:S01]  /*41a0*/  LDSM.16.MT88.4 R40, [R220+0xb000] ;  /* 0x00b00000dc28783b */ /* 0x000fe20000004200 */
        /* <DEDUP_REMOVED lines=42> */
[----:B---3--:R-:W-:Y:S02]  /*4450*/  FMNMX.FTZ R104, R4, R104, !PT ;  /* 0x0000006804687209 */ /* 0x008fe40007810000 */
[----:B------:R-:W-:Y:S01]  /*4460*/  FMNMX.FTZ R4, R202, R3, !PT ;  /* 0x00000003ca047209 */ /* 0x000fe20007810000 */
[----:B------:R-:W3:Y:S01]  /*4470*/  SHFL.BFLY PT, R5, R102, 0x2, 0x1f ;  /* 0x0c401f0066057f89 */ /* 0x000ee200000e0000 */
[----:B------:R-:W-:-:S02]  /*4480*/  FMNMX.FTZ R3, R44, R47, !PT ;  /* 0x0000002f2c037209 */ /* 0x000fc40007810000 */
        /* <DEDUP_REMOVED lines=44> */
[----:B--2---:R-:W-:-:S02]  /*4750*/  FFMA.FTZ R5, R23, UR5, -R13 ;  /* 0x0000000517057c23 */ /* 0x004fc4000801080d */
[----:B------:R-:W-:Y:S05]  /*4760*/  LDSM.16.MT88.4 R20, [R222+0x9000] ;  /* 0x00900000de14783b */ /* 0x000fea0000004200 */
        /* <DEDUP_REMOVED lines=23> */
[----:B-----5:R-:W-:Y:S01]  /*48e0*/  F2FP.F16.F32.PACK_AB R6, R181, R164 ;  /* 0x000000a4b506723e */ /* 0x020fe200000000ff */
[----:B------:R-:W4:Y:S02]  /*48f0*/  LDSM.16.MT88.4 R24, [R220+0xa000] ;  /* 0x00a00000dc18783b */ /* 0x000f240000004200 */
[----:B------:R-:W-:Y:S01]  /*4900*/  FSEL R0, R0, RZ, P0 ;  /* 0x000000ff00007208 */ /* 0x000fe20000000000 */
[----:B------:R-:W5:Y:S01]  /*4910*/  MUFU.EX2 R165, R5 ;  /* 0x0000000500a57308 */ /* 0x000f620000000800 */
[----:B-1----:R-:W-:Y:S01]  /*4920*/  FFMA.FTZ R2, R32, UR5, -R3 ;  /* 0x0000000520027c23 */ /* 0x002fe20008010803 */
[----:B---3--:R-:W-:-:S06]  /*4930*/  F2FP.F16.F32.PACK_AB R10, R249, R248 ;  /* 0x000000f8f90a723e */ /* 0x008fcc00000000ff */
[----:B------:R1:W-:Y:S01]  /*4940*/  MUFU.EX2 R252, R2 ;  /* 0x0000000200fc7308 */ /* 0x0003e20000000800 */
[----:B-----5:R-:W-:-:S07]  /*4950*/  F2FP.F16.F32.PACK_AB R5, R250, R165 ;  /* 0x000000a5fa05723e */ /* 0x020fce00000000ff */
[----:B--2---:R-:W-:Y:S01]  /*4960*/  HMMA.16816.F32 R124, R4, R16, RZ ;  /* 0x00000010047c723c */ /* 0x004fe200000018ff */
[----:B-1----:R-:W-:-:S05]  /*4970*/  FFMA.FTZ R2, R31, UR5, -R3 ;  /* 0x000000051f027c23 */ /* 0x002fca0008010803 */
[C---:B------:R-:W-:Y:S01]  /*4980*/  HMMA.16816.F32 R92, R4.reuse, R18, RZ ;  /* 0x00000012045c723c */ /* 0x040fe200000018ff */
[----:B------:R-:W-:Y:S01]  /*4990*/  LDSM.16.MT88.4 R28, [R222+0xa400] ;  /* 0x00a40000de1c783b */ /* 0x000fe20000004200 */
[----:B------:R1:W-:Y:S04]  /*49a0*/  MUFU.EX2 R137, R2 ;  /* 0x0000000200897308 */ /* 0x0003e80000000800 */
[C---:B------:R-:W-:Y:S06]  /*49b0*/  HMMA.16816.F32 R112, R4.reuse, R36, RZ ;  /* 0x000000240470723c */ /* 0x040fec00000018ff */
[C---:B----4-:R-:W-:Y:S06]  /*49c0*/  HMMA.16816.F32 R116, R4.reuse, R24, RZ ;  /* 0x000000180474723c */ /* 0x050fec00000018ff */
[----:B------:R-:W-:Y:S01]  /*49d0*/  HMMA.16816.F32 R84, R4, R26, RZ ;  /* 0x0000001a0454723c */ /* 0x000fe200000018ff */
[----:B-1----:R-:W-:-:S04]  /*49e0*/  FFMA.FTZ R2, R44, UR5, -R0 ;  /* 0x000000052c027c23 */ /* 0x002fc80008010800 */
[----:B------:R1:W-:Y:S01]  /*49f0*/  MUFU.EX2 R241, R2 ;  /* 0x0000000200f17308 */ /* 0x0003e20000000800 */
[C---:B------:R-:W-:Y:S06]  /*4a00*/  HMMA.16816.F32 R80, R4.reuse, R38, RZ ;  /* 0x000000260450723c */ /* 0x040fec00000018ff */
[C---:B------:R-:W-:Y:S06]  /*4a10*/  HMMA.16816.F32 R120, R4.reuse, R20, RZ ;  /* 0x000000140478723c */ /* 0x040fec00000018ff */
[----:B------:R-:W-:Y:S01]  /*4a20*/  HMMA.16816.F32 R88, R4, R22, RZ ;  /* 0x000000160458723c */ /* 0x000fe200000018ff */
[----:B-1----:R-:W-:-:S05]  /*4a30*/  FFMA.FTZ R2, R47, UR5, -R0 ;  /* 0x000000052f027c23 */ /* 0x002fca0008010800 */
[C---:B------:R-:W-:Y:S01]  /*4a40*/  HMMA.16816.F32 R76, R4.reuse, R42, RZ ;  /* 0x0000002a044c723c */ /* 0x040fe200000018ff */
[----:B------:R1:W2:Y:S05]  /*4a50*/  MUFU.EX2 R239, R2 ;  /* 0x0000000200ef7308 */ /* 0x0002aa0000000800 */
[C---:B------:R-:W-:Y:S06]  /*4a60*/  HMMA.16816.F32 R72, R4.reuse, R50, RZ ;  /* 0x000000320448723c */ /* 0x040fec00000018ff */
[C---:B------:R-:W-:Y:S06]  /*4a70*/  HMMA.16816.F32 R96, R4.reuse, R48, RZ ;  /* 0x000000300460723c */ /* 0x040fec00000018ff */
[----:B------:R-:W-:Y:S01]  /*4a80*/  HMMA.16816.F32 R108, R4, R40, RZ ;  /* 0x00000028046c723c */ /* 0x000fe200000018ff */
[--C-:B-1----:R-:W-:Y:S01]  /*4a90*/  FFMA.FTZ R2, R35, UR5, -R0.reuse ;  /* 0x0000000523027c23 */ /* 0x102fe20008010800 */
[----:B--2---:R-:W-:Y:S01]  /*4aa0*/  F2FP.F16.F32.PACK_AB R9, R239, R241 ;  /* 0x000000f1ef09723e */ /* 0x004fe200000000ff */
[----:B------:R-:W-:Y:S02]  /*4ab0*/  LDSM.16.MT88.4 R32, [R220+0xb400] ;  /* 0x00b40000dc20783b */ /* 0x000fe40000004200 */
[----:B------:R1:W-:Y:S02]  /*4ac0*/  MUFU.EX2 R240, R2 ;  /* 0x0000000200f07308 */ /* 0x0003e40000000800 */
[----:B-1----:R-:W-:-:S06]  /*4ad0*/  FFMA.FTZ R2, R46, UR5, -R0 ;  /* 0x000000052e027c23 */ /* 0x002fcc0008010800 */
[----:B------:R1:W2:Y:S02]  /*4ae0*/  MUFU.EX2 R243, R2 ;  /* 0x0000000200f37308 */ /* 0x0002a40000000800 */
[--C-:B-1----:R-:W-:Y:S01]  /*4af0*/  FFMA.FTZ R2, R45, UR5, -R3.reuse ;  /* 0x000000052d027c23 */ /* 0x102fe20008010803 */
[----:B--2---:R-:W-:Y:S01]  /*4b00*/  F2FP.F16.F32.PACK_AB R11, R243, R240 ;  /* 0x000000f0f30b723e */ /* 0x004fe200000000ff */
[----:B------:R-:W-:Y:S04]  /*4b10*/  LDSM.16.MT88.4 R44, [R222+0xb400] ;  /* 0x00b40000de2c783b */ /* 0x000fe80000004200 */
        /* <DEDUP_REMOVED lines=11> */
[----:B-1----:R-:W-:-:S05]  /*4bd0*/  FFMA.FTZ R2, R54, UR5, -R13 ;  /* 0x0000000536027c23 */ /* 0x002fca000801080d */
[C---:B------:R-:W-:Y:S01]  /*4be0*/  HMMA.16816.F32 R132, R8.reuse, R22, RZ ;  /* 0x000000160884723c */ /* 0x040fe200000018ff */
[----:B------:R-:W1:Y:S01]  /*4bf0*/  LDSM.16.MT88.4 R20, [R220+0x9400] ;  /* 0x00940000dc14783b */ /* 0x000e620000004200 */
[----:B------:R3:W-:Y:S04]  /*4c00*/  MUFU.EX2 R242, R2 ;  /* 0x0000000200f27308 */ /* 0x0007e80000000800 */
[C---:B------:R-:W-:Y:S06]  /*4c10*/  HMMA.16816.F32 R148, R8.reuse, R42, RZ ;  /* 0x0000002a0894723c */ /* 0x040fec00000018ff */
[----:B------:R-:W-:Y:S01]  /*4c20*/  HMMA.16816.F32 R152, R8, R50, RZ ;  /* 0x000000320898723c */ /* 0x000fe200000018ff */
[----:B---3--:R-:W-:-:S04]  /*4c30*/  FFMA.FTZ R2, R56, UR5, -R13 ;  /* 0x0000000538027c23 */ /* 0x008fc8000801080d */
[----:B------:R3:W4:Y:S02]  /*4c40*/  MUFU.EX2 R247, R2 ;  /* 0x0000000200f77308 */ /* 0x0007240000000800 */
[----:B---3--:R-:W-:Y:S01]  /*4c50*/  FFMA.FTZ R2, R53, UR5, -R13 ;  /* 0x0000000535027c23 */ /* 0x008fe2000801080d */
[----:B----4-:R-:W-:-:S05]  /*4c60*/  F2FP.F16.F32.PACK_AB R4, R247, R242 ;  /* 0x000000f2f704723e */ /* 0x010fca00000000ff */
[----:B------:R3:W-:Y:S02]  /*4c70*/  MUFU.EX2 R246, R2 ;  /* 0x0000000200f67308 */ /* 0x0007e40000000800 */
[----:B---3--:R-:W-:Y:S02]  /*4c80*/  FFMA.FTZ R2, R55, UR5, -R13 ;  /* 0x0000000537027c23 */ /* 0x008fe4000801080d */
[----:B------:R-:W-:Y:S01]  /*4c90*/  HMMA.16816.F32 R52, R8, R40, RZ ;  /* 0x000000280834723c */ /* 0x000fe200000018ff */
[----:B------:R-:W-:Y:S03]  /*4ca0*/  LDSM.16.MT88.4 R40, [R222+0x9800] ;  /* 0x00980000de28783b */ /* 0x000fe60000004200 */
[----:B------:R3:W4:Y:S02]  /*4cb0*/  MUFU.EX2 R245, R2 ;  /* 0x0000000200f57308 */ /* 0x0007240000000800 */
[----:B---3--:R-:W-:Y:S01]  /*4cc0*/  FFMA.FTZ R2, R57, UR5, -R12 ;  /* 0x0000000539027c23 */ /* 0x008fe2000801080c */
[----:B----4-:R-:W-:-:S05]  /*4cd0*/  F2FP.F16.F32.PACK_AB R6, R245, R246 ;  /* 0x000000f6f506723e */ /* 0x010fca00000000ff */
[----:B------:R3:W-:Y:S02]  /*4ce0*/  MUFU.EX2 R235, R2 ;  /* 0x0000000200eb7308 */ /* 0x0007e40000000800 */
[----:B---3--:R-:W-:-:S06]  /*4cf0*/  FFMA.FTZ R2, R58, UR5, -R12 ;  /* 0x000000053a027c23 */ /* 0x008fcc000801080c */
[----:B------:R3:W4:Y:S02]  /*4d00*/  MUFU.EX2 R238, R2 ;  /* 0x0000000200ee7308 */ /* 0x0007240000000800 */
[--C-:B---3--:R-:W-:Y:S01]  /*4d10*/  FFMA.FTZ R2, R59, UR5, -R12.reuse ;  /* 0x000000053b027c23 */ /* 0x108fe2000801080c */
[----:B----4-:R-:W-:Y:S01]  /*4d20*/  F2FP.F16.F32.PACK_AB R5, R238, R235 ;  /* 0x000000ebee05723e */ /* 0x010fe200000000ff */
[C---:B------:R-:W-:Y:S04]  /*4d30*/  HMMA.16816.F32 R56, R8.reuse, R36, RZ ;  /* 0x000000240838723c */ /* 0x040fe800000018ff */
[----:B------:R3:W-:Y:S02]  /*4d40*/  MUFU.EX2 R237, R2 ;  /* 0x0000000200ed7308 */ /* 0x0007e40000000800 */
[----:B------:R-:W-:Y:S01]  /*4d50*/  HMMA.16816.F32 R36, R8, R48, RZ ;  /* 0x000000300824723c */ /* 0x000fe200000018ff */
[----:B------:R-:W-:Y:S06]  /*4d60*/  LDSM.16.MT88.4 R48, [R220+0x9800] ;  /* 0x00980000dc30783b */ /* 0x000fec0000004200 */
[----:B------:R-:W-:Y:S01]  /*4d70*/  F2FP.F16.F32.PACK_AB R10, R177, R251 ;  /* 0x000000fbb10a723e */ /* 0x000fe200000000ff */
[----:B---3--:R-:W-:Y:S01]  /*4d80*/  FFMA.FTZ R2, R100, UR5, -R12 ;  /* 0x0000000564027c23 */ /* 0x008fe2000801080c */
[----:B------:R-:W-:-:S03]  /*4d90*/  MOV R100, R179 ;  /* 0x000000b300647202 */ /* 0x000fc60000000f00 */
[----:B------:R3:W4:Y:S02]  /*4da0*/  MUFU.EX2 R236, R2 ;  /* 0x0000000200ec7308 */ /* 0x0007240000000800 */
[----:B---3--:R-:W-:Y:S01]  /*4db0*/  FFMA.FTZ R2, R106, UR5, -R0 ;  /* 0x000000056a027c23 */ /* 0x008fe20008010800 */
[----:B----4-:R-:W-:Y:S02]  /*4dc0*/  F2FP.F16.F32.PACK_AB R7, R236, R237 ;  /* 0x000000edec07723e */ /* 0x010fe400000000ff */
[----:B------:R-:W-:-:S03]  /*4dd0*/  MOV R106, R178 ;  /* 0x000000b2006a7202 */ /* 0x000fc60000000f00 */
[----:B------:R3:W-:Y:S02]  /*4de0*/  MUFU.EX2 R233, R2 ;  /* 0x0000000200e97308 */ /* 0x0007e40000000800 */
[C---:B--2---:R-:W-:Y:S06]  /*4df0*/  HMMA.16816.F32 R116, R4.reuse, R24, R116 ;  /* 0x000000180474723c */ /* 0x044fec0000001874 */
[C---:B-1----:R-:W-:Y:S06]  /*4e00*/  HMMA.16816.F32 R124, R4.reuse, R20, R124 ;  /* 0x00000014047c723c */ /* 0x042fec000000187c */
[----:B------:R-:W-:Y:S01]  /*4e10*/  HMMA.16816.F32 R120, R4, R16, R120 ;  /* 0x000000100478723c */ /* 0x000fe20000001878 */
[----:B---3--:R-:W-:Y:S01]  /*4e20*/  FFMA.FTZ R2, R105, UR5, -R0 ;  /* 0x0000000569027c23 */ /* 0x008fe20008010800 */
[----:B------:R-:W-:-:S03]  /*4e30*/  MOV R105, R137 ;  /* 0x0000008900697202 */ /* 0x000fc60000000f00 */
[----:B------:R1:W2:Y:S01]  /*4e40*/  MUFU.EX2 R234, R2 ;  /* 0x0000000200ea7308 */ /* 0x0002a20000000800 */
[----:B------:R-:W-:Y:S01]  /*4e50*/  F2FP.F16.F32.PACK_AB R8, R105, R252 ;  /* 0x000000fc6908723e */ /* 0x000fe200000000ff */
        /* <DEDUP_REMOVED lines=8> */
[----:B------:R-:W-:Y:S01]  /*4ee0*/  HMMA.16816.F32 R84, R4, R30, R80 ;  /* 0x0000001e0454723c */ /* 0x000fe20000001850 */
[----:B-1----:R-:W-:-:S05]  /*4ef0*/  FFMA.FTZ R2, R107, UR5, -R0 ;  /* 0x000000056b027c23 */ /* 0x002fca0008010800 */
[C---:B------:R-:W-:Y:S01]  /*4f00*/  HMMA.16816.F32 R80, R4.reuse, R34, R76 ;  /* 0x000000220450723c */ /* 0x040fe2000000184c */
[----:B------:R1:W2:Y:S05]  /*4f10*/  MUFU.EX2 R231, R2 ;  /* 0x0000000200e77308 */ /* 0x0002aa0000000800 */
[C---:B------:R-:W-:Y:S06]  /*4f20*/  HMMA.16816.F32 R76, R4.reuse, R46, R72 ;  /* 0x0000002e044c723c */ /* 0x040fec0000001848 */
[----:B------:R-:W-:Y:S01]  /*4f30*/  HMMA.16816.F32 R96, R4, R44, R96 ;  /* 0x0000002c0460723c */ /* 0x000fe20000001860 */
[----:B-1----:R-:W-:Y:S01]  /*4f40*/  FFMA.FTZ R2, R156, UR5, -R3 ;  /* 0x000000059c027c23 */ /* 0x002fe20008010803 */
[----:B--2---:R-:W-:-:S02]  /*4f50*/  F2FP.F16.F32.PACK_AB R11, R231, R232 ;  /* 0x000000e8e70b723e */ /* 0x004fc400000000ff */
[----:B------:R-:W-:Y:S01]  /*4f60*/  MOV R156, R177 ;  /* 0x000000b1009c7202 */ /* 0x000fe20000000f00 */
[----:B------:R1:W-:Y:S04]  /*4f70*/  MUFU.EX2 R230, R2 ;  /* 0x0000000200e67308 */ /* 0x0003e80000000800 */
[C---:B------:R-:W-:Y:S01]  /*4f80*/  HMMA.16816.F32 R188, R8.reuse, R44, R36 ;  /* 0x0000002c08bc723c */ /* 0x040fe20000001824 */
[----:B------:R-:W2:Y:S05]  /*4f90*/  LDSM.16.MT88.4 R36, [R220+0xa800] ;  /* 0x00a80000dc24783b */ /* 0x000eaa0000004200 */
[C---:B------:R-:W-:Y:S06]  /*4fa0*/  HMMA.16816.F32 R72, R8.reuse, R20, R68 ;  /* 0x000000140848723c */ /* 0x040fec0000001844 */
[----:B------:R-:W-:Y:S01]  /*4fb0*/  HMMA.16816.F32 R68, R8, R16, R64 ;  /* 0x000000100844723c */ /* 0x000fe20000001840 */
[----:B-1----:R-:W-:Y:S01]  /*4fc0*/  FFMA.FTZ R2, R158, UR5, -R13 ;  /* 0x000000059e027c23 */ /* 0x002fe2000801080d */
[----:B------:R-:W-:-:S03]  /*4fd0*/  MOV R158, R165 ;  /* 0x000000a5009e7202 */ /* 0x000fc60000000f00 */
[----:B------:R1:W-:Y:S01]  /*4fe0*/  MUFU.EX2 R229, R2 ;  /* 0x0000000200e57308 */ /* 0x0003e20000000800 */
[C---:B------:R-:W-:Y:S06]  /*4ff0*/  HMMA.16816.F32 R64, R8.reuse, R24, R60 ;  /* 0x000000180840723c */ /* 0x040fec000000183c */
[C---:B------:R-:W-:Y:S06]  /*5000*/  HMMA.16816.F32 R184, R8.reuse, R32, R52 ;  /* 0x0000002008b8723c */ /* 0x040fec0000001834 */
[----:B------:R-:W-:Y:S01]  /*5010*/  HMMA.16816.F32 R60, R8, R22, R128 ;  /* 0x00000016083c723c */ /* 0x000fe20000001880 */
[----:B------:R-:W3:Y:S01]  /*5020*/  LDSM.16.MT88.4 R20, [R222+0xa800] ;  /* 0x00a80000de14783b */ /* 0x000ee20000004200 */
[----:B-1----:R-:W-:-:S04]  /*5030*/  FFMA.FTZ R2, R160, UR5, -R13 ;  /* 0x00000005a0027c23 */ /* 0x002fc8000801080d */
[C---:B------:R-:W-:Y:S01]  /*5040*/  HMMA.16816.F32 R52, R8.reuse, R26, R140 ;  /* 0x0000001a0834723c */ /* 0x040fe2000000188c */
[----:B------:R-:W1:Y:S01]  /*5050*/  LDSM.16.MT88.4 R24, [R222+0xb800] ;  /* 0x00b80000de18783b */ /* 0x000e620000004200 */
[----:B------:R4:W5:Y:S03]  /*5060*/  MUFU.EX2 R228, R2 ;  /* 0x0000000200e47308 */ /* 0x0009660000000800 */
[----:B------:R-:W-:Y:S01]  /*5070*/  LDSM.16.MT88.4 R140, [R222+0x9c00] ;  /* 0x009c0000de8c783b */ /* 0x000fe20000004200 */
[C---:B------:R-:W-:Y:S06]  /*5080*/  HMMA.16816.F32 R32, R8.reuse, R34, R148 ;  /* 0x000000220820723c */ /* 0x040fec0000001894 */
[----:B------:R-:W-:Y:S01]  /*5090*/  HMMA.16816.F32 R128, R8, R46, R152 ;  /* 0x0000002e0880723c */ /* 0x000fe20000001898 */
[----:B----4-:R-:W-:Y:S01]  /*50a0*/  FFMA.FTZ R2, R157, UR5, -R13 ;  /* 0x000000059d027c23 */ /* 0x010fe2000801080d */
[----:B------:R-:W-:-:S04]  /*50b0*/  MOV R157, R164 ;  /* 0x000000a4009d7202 */ /* 0x000fc80000000f00 */
[----:B------:R-:W-:Y:S01]  /*50c0*/  HMMA.16816.F32 R164, R8, R28, R56 ;  /* 0x0000001c08a4723c */ /* 0x000fe20000001838 */
[----:B------:R4:W-:Y:S01]  /*50d0*/  MUFU.EX2 R219, R2 ;  /* 0x0000000200db7308 */ /* 0x0009e20000000800 */
[----:B-----5:R-:W-:-:S04]  /*50e0*/  F2FP.F16.F32.PACK_AB R4, R228, R229 ;  /* 0x000000e5e404723e */ /* 0x020fc800000000ff */
[C---:B------:R-:W-:Y:S01]  /*50f0*/  HMMA.16816.F32 R56, R8.reuse, R18, R132 ;  /* 0x000000120838723c */ /* 0x040fe20000001884 */
[----:B------:R-:W5:Y:S05]  /*5100*/  LDSM.16.MT88.4 R16, [R220+0xb800] ;  /* 0x00b80000dc10783b */ /* 0x000f6a0000004200 */
[----:B------:R-:W-:Y:S01]  /*5110*/  HMMA.16816.F32 R28, R8, R30, R144 ;  /* 0x0000001e081c723c */ /* 0x000fe20000001890 */
[----:B------:R-:W-:Y:S01]  /*5120*/  MOV R135, R181 ;  /* 0x000000b500877202 */ /* 0x000fe20000000f00 */
[----:B----4-:R-:W-:Y:S01]  /*5130*/  FFMA.FTZ R2, R159, UR5, -R13 ;  /* 0x000000059f027c23 */ /* 0x010fe2000801080d */
[----:B------:R-:W-:-:S03]  /*5140*/  MOV R159, R182 ;  /* 0x000000b6009f7202 */ /* 0x000fc60000000f00 */
[----:B------:R4:W2:Y:S02]  /*5150*/  MUFU.EX2 R218, R2 ;  /* 0x0000000200da7308 */ /* 0x0008a40000000800 */
[----:B----4-:R-:W-:Y:S01]  /*5160*/  FFMA.FTZ R2, R163, UR5, -R12 ;  /* 0x00000005a3027c23 */ /* 0x010fe2000801080c */
[----:B--2---:R-:W-:-:S05]  /*5170*/  F2FP.F16.F32.PACK_AB R6, R218, R219 ;  /* 0x000000dbda06723e */ /* 0x004fca00000000ff */
[----:B------:R2:W-:Y:S02]  /*5180*/  MUFU.EX2 R217, R2 ;  /* 0x0000000200d97308 */ /* 0x0005e40000000800 */
[----:B--2---:R-:W-:-:S06]  /*5190*/  FFMA.FTZ R2, R161, UR5, -R12 ;  /* 0x00000005a1027c23 */ /* 0x004fcc000801080c */
        /* <DEDUP_REMOVED lines=9> */
[C---:B------:R-:W-:Y:S06]  /*5230*/  HMMA.16816.F32 R152, R4.reuse, R36, R116 ;  /* 0x000000240498723c */ /* 0x040fec0000001874 */
[C---:B------:R-:W-:Y:S01]  /*5240*/  HMMA.16816.F32 R144, R4.reuse, R48, R124 ;  /* 0x000000300490723c */ /* 0x040fe2000000187c */
[----:B------:R-:W5:Y:S05]  /*5250*/  LDSM.16.MT88.4 R124, [R220+0x9c00] ;  /* 0x009c0000dc7c783b */ /* 0x000f6a0000004200 */
[----:B------:R-:W-:Y:S01]  /*5260*/  HMMA.16816.F32 R148, R4, R40, R120 ;  /* 0x000000280494723c */ /* 0x000fe20000001878 */
[----:B--2---:R-:W-:Y:S01]  /*5270*/  FFMA.FTZ R2, R169, UR5, -R3 ;  /* 0x00000005a9027c23 */ /* 0x004fe20008010803 */
[----:B----4-:R-:W-:-:S03]  /*5280*/  F2FP.F16.F32.PACK_AB R8, R213, R230 ;  /* 0x000000e6d508723e */ /* 0x010fc600000000ff */
[----:B------:R2:W-:Y:S01]  /*5290*/  MUFU.EX2 R212, R2 ;  /* 0x0000000200d47308 */ /* 0x0005e20000000800 */
[C---:B------:R-:W-:Y:S06]  /*52a0*/  HMMA.16816.F32 R120, R4.reuse, R50, R92 ;  /* 0x000000320478723c */ /* 0x040fec000000185c */
[C---:B------:R-:W-:Y:S06]  /*52b0*/  HMMA.16816.F32 R136, R4.reuse, R42, R136 ;  /* 0x0000002a0488723c */ /* 0x040fec0000001888 */
[----:B---3--:R-:W-:Y:S01]  /*52c0*/  HMMA.16816.F32 R160, R4, R20, R112 ;  /* 0x0000001404a0723c */ /* 0x008fe20000001870 */
[----:B--2---:R-:W-:-:S05]  /*52d0*/  FFMA.FTZ R2, R171, UR5, -R3 ;  /* 0x00000005ab027c23 */ /* 0x004fca0008010803 */
[C---:B------:R-:W-:Y:S01]  /*52e0*/  HMMA.16816.F32 R88, R4.reuse, R38, R88 ;  /* 0x000000260458723c */ /* 0x040fe20000001858 */
[----:B------:R2:W3:Y:S05]  /*52f0*/  MUFU.EX2 R211, R2 ;  /* 0x0000000200d37308 */ /* 0x0004ea0000000800 */
[C---:B------:R-:W-:Y:S06]  /*5300*/  HMMA.16816.F32 R168, R4.reuse, R22, R84 ;  /* 0x0000001604a8723c */ /* 0x040fec0000001854 */
[----:B-1----:R-:W-:Y:S01]  /*5310*/  HMMA.16816.F32 R44, R4, R26, R76 ;  /* 0x0000001a042c723c */ /* 0x002fe2000000184c */
[----:B--2---:R-:W-:Y:S01]  /*5320*/  FFMA.FTZ R2, R172, UR5, -R3 ;  /* 0x00000005ac027c23 */ /* 0x004fe20008010803 */
[----:B---3--:R-:W-:-:S03]  /*5330*/  F2FP.F16.F32.PACK_AB R10, R211, R212 ;  /* 0x000000d4d30a723e */ /* 0x008fc600000000ff */
[----:B------:R1:W-:Y:S02]  /*5340*/  MUFU.EX2 R210, R2 ;  /* 0x0000000200d27308 */ /* 0x0003e40000000800 */
[----:B-1----:R-:W-:-:S06]  /*5350*/  FFMA.FTZ R2, R173, UR5, -R3 ;  /* 0x00000005ad027c23 */ /* 0x002fcc0008010803 */
[----:B------:R1:W2:Y:S02]  /*5360*/  MUFU.EX2 R209, R2 ;  /* 0x0000000200d17308 */ /* 0x0002a40000000800 */
[--C-:B-1----:R-:W-:Y:S01]  /*5370*/  FFMA.FTZ R2, R174, UR5, -R3.reuse ;  /* 0x00000005ae027c23 */ /* 0x102fe20008010803 */
[----:B------:R-:W-:Y:S02]  /*5380*/  FFMA.FTZ R3, R175, UR5, -R3 ;  /* 0x00000005af037c23 */ /* 0x000fe40008010803 */
[----:B------:R-:W-:Y:S03]  /*5390*/  LDSM.16.MT88.4 R172, [R222+0xac00] ;  /* 0x00ac0000deac783b */ /* 0x000fe60000004200 */
[----:B------:R1:W-:Y:S02]  /*53a0*/  MUFU.EX2 R208, R2 ;  /* 0x0000000200d07308 */ /* 0x0003e40000000800 */
[----:B-1----:R-:W-:-:S02]  /*53b0*/  FFMA.FTZ R2, R176, UR5, -R0 ;  /* 0x00000005b0027c23 */ /* 0x002fc40008010800 */
[C---:B-----5:R-:W-:Y:S04]  /*53c0*/  HMMA.16816.F32 R176, R4.reuse, R16, R108 ;  /* 0x0000001004b0723c */ /* 0x060fe8000000186c */
[----:B------:R1:W-:Y:S02]  /*53d0*/  MUFU.EX2 R207, R2 ;  /* 0x0000000200cf7308 */ /* 0x0003e40000000800 */
[----:B------:R-:W-:Y:S01]  /*53e0*/  HMMA.16816.F32 R108, R4, R18, R80 ;  /* 0x00000012046c723c */ /* 0x000fe20000001850 */
[----:B------:R-:W-:Y:S01]  /*53f0*/  LDSM.16.MT88.4 R80, [R220+0xbc00] ;  /* 0x00bc0000dc50783b */ /* 0x000fe20000004200 */
[----:B-1----:R-:W-:-:S04]  /*5400*/  FFMA.FTZ R2, R180, UR5, -R0 ;  /* 0x00000005b4027c23 */ /* 0x002fc80008010800 */
[----:B------:R-:W-:Y:S01]  /*5410*/  HMMA.16816.F32 R180, R4, R24, R96 ;  /* 0x0000001804b4723c */ /* 0x000fe20000001860 */
[----:B------:R-:W-:Y:S01]  /*5420*/  LDSM.16.MT88.4 R4, [R222+0xbc00] ;  /* 0x00bc0000de04783b */ /* 0x000fe20000004200 */
[----:B------:R1:W3:Y:S05]  /*5430*/  MUFU.EX2 R206, R2 ;  /* 0x0000000200ce7308 */ /* 0x0002ea0000000800 */
[----:B--2---:R-:W-:Y:S01]  /*5440*/  F2FP.F16.F32.PACK_AB R96, R209, R210 ;  /* 0x000000d2d160723e */ /* 0x004fe200000000ff */
[----:B-1----:R-:W-:Y:S01]  /*5450*/  FFMA.FTZ R2, R192, UR5, -R0 ;  /* 0x00000005c0027c23 */ /* 0x002fe20008010800 */
[----:B---3--:R-:W-:Y:S01]  /*5460*/  F2FP.F16.F32.PACK_AB R9, R206, R207 ;  /* 0x000000cfce09723e */ /* 0x008fe200000000ff */
[----:B------:R1:W2:Y:S08]  /*5470*/  MUFU.EX2 R192, R3 ;  /* 0x0000000300c07308 */ /* 0x0002b00000000800 */
[----:B------:R3:W-:Y:S01]  /*5480*/  MUFU.EX2 R107, R2 ;  /* 0x00000002006b7308 */ /* 0x0007e20000000800 */
[----:B-1----:R-:W-:-:S02]  /*5490*/  MOV R3, R14 ;  /* 0x0000000e00037202 */ /* 0x002fc40000000f00 */
[----:B--2---:R-:W-:-:S03]  /*54a0*/  F2FP.F16.F32.PACK_AB R98, R192, R208 ;  /* 0x000000d0c062723e */ /* 0x004fc600000000ff */
[----:B------:R-:W-:Y:S01]  /*54b0*/  FADD.FTZ R3, R3, R244 ;  /* 0x000000f403037221 */ /* 0x000fe20000010000 */
[----:B---3--:R-:W-:Y:S01]  /*54c0*/  FFMA.FTZ R2, R193, UR5, -R0 ;  /* 0x00000005c1027c23 */ /* 0x008fe20008010800 */
[----:B------:R-:W-:Y:S02]  /*54d0*/  MOV R193, R156 ;  /* 0x0000009c00c17202 */ /* 0x000fe40000000f00 */
[----:B------:R-:W-:Y:S01]  /*54e0*/  FADD.FTZ R3, R248, R3 ;  /* 0x00000003f8037221 */ /* 0x000fe20000010000 */
[----:B------:R-:W-:Y:S02]  /*54f0*/  MOV R156, R106 ;  /* 0x0000006a009c7202 */ /* 0x000fe40000000f00 */
[----:B------:R1:W2:Y:S01]  /*5500*/  MUFU.EX2 R106, R2 ;  /* 0x00000002006a7308 */ /* 0x0002a20000000800 */
[----:B------:R-:W-:-:S04]  /*5510*/  FADD.FTZ R3, R249, R3 ;  /* 0x00000003f9037221 */ /* 0x000fc80000010000 */
[----:B------:R-:W-:Y:S01]  /*5520*/  FADD.FTZ R3, R252, R3 ;  /* 0x00000003fc037221 */ /* 0x000fe20000010000 */
[----:B-1----:R-:W-:Y:S01]  /*5530*/  FFMA.FTZ R2, R194, UR5, -R0 ;  /* 0x00000005c2027c23 */ /* 0x002fe20008010800 */
[----:B------:R-:W-:Y:S02]  /*5540*/  MOV R194, R105 ;  /* 0x0000006900c27202 */ /* 0x000fe40000000f00 */
[----:B--2---:R-:W-:Y:S01]  /*5550*/  F2FP.F16.F32.PACK_AB R11, R106, R107 ;  /* 0x0000006b6a0b723e */ /* 0x004fe200000000ff */
[----:B------:R1:W-:Y:S02]  /*5560*/  MUFU.EX2 R105, R2 ;  /* 0x0000000200697308 */ /* 0x0003e40000000800 */
[----:B------:R-:W-:-:S04]  /*5570*/  FADD.FTZ R3, R194, R3 ;  /* 0x00000003c2037221 */ /* 0x000fc80000010000 */
[C---:B------:R-:W-:Y:S06]  /*5580*/  HMMA.16816.F32 R116, R8.reuse, R48, R72 ;  /* 0x000000300874723c */ /* 0x040fec0000001848 */
[----:B------:R-:W-:Y:S01]  /*5590*/  HMMA.16816.F32 R64, R8, R36, R64 ;  /* 0x000000240840723c */ /* 0x000fe20000001840 */
[----:B-1----:R-:W-:Y:S01]  /*55a0*/  FFMA.FTZ R2, R195, UR5, -R13 ;  /* 0x00000005c3027c23 */ /* 0x002fe2000801080d */
[----:B------:R-:W-:-:S04]  /*55b0*/  MOV R195, R100 ;  /* 0x0000006400c37202 */ /* 0x000fc80000000f00 */
[C---:B------:R-:W-:Y:S01]  /*55c0*/  HMMA.16816.F32 R60, R8.reuse, R50, R60 ;  /* 0x00000032083c723c */ /* 0x040fe2000000183c */
[----:B------:R1:W-:Y:S05]  /*55d0*/  MUFU.EX2 R100, R2 ;  /* 0x0000000200647308 */ /* 0x0003ea0000000800 */
[----:B------:R-:W-:Y:S01]  /*55e0*/  HMMA.16816.F32 R56, R8, R42, R56 ;  /* 0x0000002a0838723c */ /* 0x000fe20000001838 */
[----:B------:R-:W-:Y:S02]  /*55f0*/  MOV R51, R159 ;  /* 0x0000009f00337202 */ /* 0x000fe40000000f00 */
[----:B------:R-:W-:-:S03]  /*5600*/  MOV R50, R157 ;  /* 0x0000009d00327202 */ /* 0x000fc60000000f00 */
[----:B------:R-:W-:Y:S01]  /*5610*/  HMMA.16816.F32 R84, R8, R24, R188 ;  /* 0x000000180854723c */ /* 0x000fe200000018bc */
[----:B------:R-:W-:-:S05]  /*5620*/  MOV R43, R15 ;  /* 0x0000000f002b7202 */ /* 0x000fca0000000f00 */
[----:B------:R-:W-:Y:S01]  /*5630*/  HMMA.16816.F32 R52, R8, R38, R52 ;  /* 0x000000260834723c */ /* 0x000fe20000001834 */
[----:B-1----:R-:W-:Y:S01]  /*5640*/  FFMA.FTZ R2, R196, UR5, -R13 ;  /* 0x00000005c4027c23 */ /* 0x002fe2000801080d */
[----:B------:R-:W-:-:S03]  /*5650*/  MOV R196, R135 ;  /* 0x0000008700c47202 */ /* 0x000fc60000000f00 */
[----:B------:R1:W2:Y:S01]  /*5660*/  MUFU.EX2 R49, R2 ;  /* 0x0000000200317308 */ /* 0x0002a20000000800 */
[C---:B------:R-:W-:Y:S06]  /*5670*/  HMMA.16816.F32 R132, R8.reuse, R40, R68 ;  /* 0x000000280884723c */ /* 0x040fec0000001844 */
[C---:B------:R-:W-:Y:S06]  /*5680*/  HMMA.16816.F32 R164, R8.reuse, R20, R164 ;  /* 0x0000001408a4723c */ /* 0x040fec00000018a4 */
[----:B------:R-:W-:Y:S01]  /*5690*/  HMMA.16816.F32 R28, R8, R22, R28 ;  /* 0x00000016081c723c */ /* 0x000fe2000000181c */
[----:B-1----:R-:W-:Y:S01]  /*56a0*/  FFMA.FTZ R2, R197, UR5, -R13 ;  /* 0x00000005c5027c23 */ /* 0x002fe2000801080d */
[----:B------:R-:W-:-:S04]  /*56b0*/  MOV R197, R158 ;  /* 0x0000009e00c57202 */ /* 0x000fc80000000f00 */
[C---:B------:R-:W-:Y:S01]  /*56c0*/  HMMA.16816.F32 R68, R8.reuse, R16, R184 ;  /* 0x000000100844723c */ /* 0x040fe200000018b8 */
[----:B--2---:R-:W-:Y:S01]  /*56d0*/  F2FP.F16.F32.PACK_AB R92, R49, R100 ;  /* 0x00000064315c723e */ /* 0x004fe200000000ff */
[----:B------:R1:W-:Y:S04]  /*56e0*/  MUFU.EX2 R48, R2 ;  /* 0x0000000200307308 */ /* 0x0003e80000000800 */
[C---:B------:R-:W-:Y:S06]  /*56f0*/  HMMA.16816.F32 R32, R8.reuse, R18, R32 ;  /* 0x000000120820723c */ /* 0x040fec0000001820 */
[----:B------:R-:W-:Y:S01]  /*5700*/  HMMA.16816.F32 R24, R8, R26, R128 ;  /* 0x0000001a0818723c */ /* 0x000fe20000001880 */
[----:B-1----:R-:W-:Y:S01]  /*5710*/  FFMA.FTZ R2, R198, UR5, -R13 ;  /* 0x00000005c6027c23 */ /* 0x002fe2000801080d */
[----:B------:R-:W-:-:S05]  /*5720*/  MOV R198, R156 ;  /* 0x0000009c00c67202 */ /* 0x000fca0000000f00 */
[----:B------:R-:W-:Y:S01]  /*5730*/  FADD.FTZ R8, R197, R250 ;  /* 0x000000fac5087221 */ /* 0x000fe20000010000 */
[----:B------:R-:W1:Y:S01]  /*5740*/  LDSM.16.MT88.4 R156, [R220+0xac00] ;  /* 0x00ac0000dc9c783b */ /* 0x000e620000004200 */
[----:B------:R2:W3:Y:S02]  /*5750*/  MUFU.EX2 R41, R2 ;  /* 0x0000000200297308 */ /* 0x0004e40000000800 */
[----:B------:R-:W-:Y:S01]  /*5760*/  FADD.FTZ R8, R51, R8 ;  /* 0x0000000833087221 */ /* 0x000fe20000010000 */
[----:B--2---:R-:W-:Y:S01]  /*5770*/  FFMA.FTZ R2, R199, UR5, -R12 ;  /* 0x00000005c7027c23 */ /* 0x004fe2000801080c */
[----:B---3--:R-:W-:-:S04]  /*5780*/  F2FP.F16.F32.PACK_AB R94, R41, R48 ;  /* 0x00000030295e723e */ /* 0x008fc800000000ff */
        /* <DEDUP_REMOVED lines=11> */
[C---:B------:R-:W-:Y:S06]  /*5840*/  HMMA.16816.F32 R112, R92.reuse, R124, R144 ;  /* 0x0000007c5c70723c */ /* 0x040fec0000001890 */
[C---:B-1----:R-:W-:Y:S06]  /*5850*/  HMMA.16816.F32 R144, R92.reuse, R156, R152 ;  /* 0x0000009c5c90723c */ /* 0x042fec0000001898 */
        /* <DEDUP_REMOVED lines=87> */
[----:B------:R-:W2:Y:S01]  /*5dd0*/  LDL.64 R194, [R1+0x30] ;  /* 0x0000300001c27983 */ /* 0x000ea20000100a00 */
[----:B------:R-:W-:Y:S01]  /*5de0*/  ULDC UR4, c[0x0][0x2d0] ;  /* 0x0000b40000047ab9 */ /* 0x000fe20000000800 */
[----:B------:R-:W1:Y:S01]  /*5df0*/  LDC.64 R250, c[0x0][0x250] ;  /* 0x00009400fffa7b82 */ /* 0x000e620000000a00 */
[----:B------:R-:W-:Y:S01]  /*5e00*/  LEA.HI.SX32 R227, R227, 0xfffffffe, 0x1a ;  /* 0xfffffffee3e37811 */ /* 0x000fe200078fd2ff */
[----:B------:R-:W-:Y:S01]  /*5e10*/  IMAD.MOV.U32 R100, RZ, RZ, R103 ;  /* 0x000000ffff647224 */ /* 0x000fe200078e0067 */
[----:B------:R-:W-:Y:S01]  /*5e20*/  MOV R106, R101 ;  /* 0x00000065006a7202 */ /* 0x000fe20000000f00 */
[----:B------:R-:W-:Y:S01]  /*5e30*/  IMAD.MOV.U32 R105, RZ, RZ, R102 ;  /* 0x000000ffff697224 */ /* 0x000fe200078e0066 */
[----:B------:R-:W-:Y:S01]  /*5e40*/  ULDC UR10, c[0x0][0x2d0] ;  /* 0x0000b400000a7ab9 */ /* 0x000fe20000000800 */
[----:B------:R-:W-:Y:S01]  /*5e50*/  ULDC UR5, c[0x0][0x39c] ;  /* 0x0000e70000057ab9 */ /* 0x000fe20000000800 */
[----:B------:R-:W-:Y:S01]  /*5e60*/  ULDC.64 UR6, c[0x0][0x248] ;  /* 0x0000920000067ab9 */ /* 0x000fe20000000a00 */
[----:B--2---:R-:W-:Y:S01]  /*5e70*/  ISETP.GE.AND P4, PT, R194, UR4, PT ;  /* 0x00000004c2007c0c */ /* 0x004fe2000bf86270 */
[----:B------:R-:W-:-:S12]  /*5e80*/  ULDC UR4, c[0x0][0x2ec] ;  /* 0x0000bb0000047ab9 */ /* 0x000fd80000000800 */
[----:B------:R-:W2:Y:S08]  /*5e90*/  @!P4 LDC.64 R4, c[0x0][0x220] ;  /* 0x00008800ff04cb82 */ /* 0x000eb00000000a00 */
[----:B------:R-:W3:Y:S01]  /*5ea0*/  @!P4 LDC.64 R2, c[0x0][0x220] ;  /* 0x00008800ff02cb82 */ /* 0x000ee20000000a00 */
[----:B--2---:R-:W-:Y:S04]  /*5eb0*/  @!P4 STL.64 [R1+0x28], R4 ;  /* 0x000028040100c387 */ /* 0x004fe80000100a00 */
[----:B---3--:R2:W-:Y:S02]  /*5ec0*/  @!P4 STL.64 [R1+0x20], R2 ;  /* 0x000020020100c387 */ /* 0x0085e40000100a00 */
[----:B--2---:R-:W-:Y:S01]  /*5ed0*/  IMAD.MOV.U32 R3, RZ, RZ, R104 ;  /* 0x000000ffff037224 */ /* 0x004fe200078e0068 */
[----:B-1----:R-:W-:Y:S06]  /*5ee0*/  BRA `(.L_x_642) ;  /* 0x0000000400087947 */ /* 0x002fec0003800000 */
.L_x_644:
[----:B------:R-:W2:Y:S01]  /*5ef0*/  LDL.64 R248, [R1+0x50] ;  /* 0x0000500001f87983 */ /* 0x000ea20000100a00 */
[----:B------:R-:W1:Y:S01]  /*5f00*/  @!P4 LDC.64 R6, c[0x0][0x218] ;  /* 0x00008600ff06cb82 */ /* 0x000e620000000a00 */
[----:B------:R-:W-:Y:S02]  /*5f10*/  VIADD R0, R227, 0xffffffff ;  /* 0xffffffffe3007836 */ /* 0x000fe40000000000 */
[----:B------:R-:W5:Y:S02]  /*5f20*/  LDL.64 R246, [R1+0x38] ;  /* 0x0000380001f67983 */ /* 0x000f640000100a00 */
[----:B------:R-:W-:Y:S01]  /*5f30*/  IMAD.WIDE.U32 R4, R0, UR6, RZ ;  /* 0x0000000600047c25 */ /* 0x000fe2000f8e00ff */
[----:B------:R-:W-:Y:S01]  /*5f40*/  SHF.R.S32.HI R2, RZ, 0x1f, R0 ;  /* 0x0000001fff027819 */ /* 0x000fe20000011400 */
[----:B------:R-:W3:Y:S01]  /*5f50*/  LDL R102, [R1+0x18] ;  /* 0x0000180001667983 */ /* 0x000ee20000100800 */
[----:B------:R-:W4:Y:S03]  /*5f60*/  @!P3 LDC.64 R14, c[0x0][0x218] ;  /* 0x00008600ff0ebb82 */ /* 0x000f260000000a00 */
[----:B------:R-:W3:Y:S01]  /*5f70*/  LDL R101, [R1+0x40] ;  /* 0x0000400001657983 */ /* 0x000ee20000100800 */
[----:B------:R-:W-:Y:S03]  /*5f80*/  IMAD R2, R2, UR6, RZ ;  /* 0x0000000602027c24 */ /* 0x000fe6000f8e02ff */
[----:B------:R1:W-:Y:S01]  /*5f90*/  @P4 STS [R226+0x6000], RZ ;  /* 0x006000ffe2004388 */ /* 0x0003e20000000800 */
[----:B------:R-:W-:Y:S01]  /*5fa0*/  IMAD R2, R0, UR7, R2 ;  /* 0x0000000700027c24 */ /* 0x000fe2000f8e0202 */
[----:B------:R-:W4:Y:S02]  /*5fb0*/  @!P2 LDC.64 R12, c[0x0][0x218] ;  /* 0x00008600ff0cab82 */ /* 0x000f240000000a00 */
[----:B------:R1:W-:Y:S01]  /*5fc0*/  @P4 STS [R226+0x6004], RZ ;  /* 0x006004ffe2004388 */ /* 0x0003e20000000800 */
[----:B------:R-:W-:Y:S03]  /*5fd0*/  IMAD.IADD R2, R5, 0x1, R2 ;  /* 0x0000000105027824 */ /* 0x000fe600078e0202 */
[----:B------:R1:W-:Y:S02]  /*5fe0*/  @P4 STS.64 [R226+0x6008], RZ ;  /* 0x006008ffe2004388 */ /* 0x0003e40000000a00 */
[----:B------:R-:W3:Y:S08]  /*5ff0*/  @!P4 LDC.64 R10, c[0x0][0x218] ;  /* 0x00008600ff0acb82 */ /* 0x000ef00000000a00 */
[----:B------:R-:W3:Y:S08]  /*6000*/  @!P3 LDC.64 R8, c[0x0][0x218] ;  /* 0x00008600ff08bb82 */ /* 0x000ef00000000a00 */
[----:B------:R-:W3:Y:S01]  /*6010*/  @!P2 LDC.64 R16, c[0x0][0x218] ;  /* 0x00008600ff10ab82 */ /* 0x000ee20000000a00 */
[C---:B--2---:R-:W-:Y:S04]  /*6020*/  LEA R0, P0, R4.reuse, R248, 0x6 ;  /* 0x000000f804007211 */ /* 0x044fe800078030ff */
[----:B-----5:R-:W-:Y:S02]  /*6030*/  LEA.HI.X R4, R4, R247, R2, 0x6, P0 ;  /* 0x000000f704047211 */ /* 0x020fe400000f3402 */
[C---:B-1----:R-:W-:Y:S02]  /*6040*/  @!P4 LEA R6, P0, R0.reuse, R6, 0x1 ;  /* 0x000000060006c211 */ /* 0x042fe400078008ff */
[C---:B----4-:R-:W-:Y:S02]  /*6050*/  @!P3 LEA R14, P6, R0.reuse, R14, 0x1 ;  /* 0x0000000e000eb211 */ /* 0x050fe400078c08ff */
[C-C-:B------:R-:W-:Y:S02]  /*6060*/  @!P4 LEA.HI.X R7, R0.reuse, R7, R4.reuse, 0x1, P0 ;  /* 0x000000070007c211 */ /* 0x140fe400000f0c04 */
[C-C-:B------:R-:W-:Y:S02]  /*6070*/  @!P3 LEA.HI.X R15, R0.reuse, R15, R4.reuse, 0x1, P6 ;  /* 0x0000000f000fb211 */ /* 0x140fe400030f0c04 */
[----:B------:R-:W-:Y:S01]  /*6080*/  @!P2 LEA R12, P1, R0, R12, 0x1 ;  /* 0x0000000c000ca211 */ /* 0x000fe200078208ff */
[----:B------:R-:W-:Y:S01]  /*6090*/  @!PT LDS RZ, [RZ] ;  /* 0x00000000fffff984 */ /* 0x000fe20000000800 */
[----:B------:R-:W-:Y:S01]  /*60a0*/  @!PT LDS RZ, [RZ] ;  /* 0x00000000fffff984 */ /* 0x000fe20000000800 */
[----:B------:R-:W-:Y:S01]  /*60b0*/  @!PT LDS RZ, [RZ] ;  /* 0x00000000fffff984 */ /* 0x000fe20000000800 */
[----:B------:R1:W-:Y:S01]  /*60c0*/  @!P4 LDGSTS.E.BYPASS.LTC128B.128 [R226+0x6000], desc[UR8][R6.64] ;  /* 0x0600000006e2cfae */ /* 0x0003e2000b901d48 */
[----:B---3--:R-:W-:Y:S02]  /*60d0*/  IADD3 R2, P0, R102, R0, RZ ;  /* 0x0000000066027210 */ /* 0x008fe40007f1e0ff */
        /* <DEDUP_REMOVED lines=35> */
.L_x_642:
[----:B--2---:R-:W2:Y:S01]  /*6310*/  LDL R2, [R1+0x10] ;  /* 0x0000100001027983 */ /* 0x004ea20000100800 */
[----:B------:R-:W-:Y:S04]  /*6320*/  DEPBAR.LE SB0, 0x0 ;  /* 0x000080000000791a */ /* 0x000fe80000000000 */
[----:B------:R-:W3:Y:S01]  /*6330*/  LDL R0, [R1+0x14] ;  /* 0x0000140001007983 */ /* 0x000ee20000100800 */
[CC--:B------:R-:W-:Y:S03]  /*6340*/  IMAD.WIDE.U32 R4, R227.reuse, R250.reuse, RZ ;  /* 0x000000fae3047225 */ /* 0x0c0fe600078e00ff */
[----:B------:R-:W4:Y:S06]  /*6350*/  LDL.64 R8, [R1+0x48] ;  /* 0x0000480001087983 */ /* 0x000f2c0000100a00 */
[----:B------:R-:W5:Y:S04]  /*6360*/  LDL R7, [R1+0x44] ;  /* 0x0000440001077983 */ /* 0x000f680000100800 */
[----:B------:R-:W5:Y:S04]  /*6370*/  LDL R6, [R1+0x28] ;  /* 0x0000280001067983 */ /* 0x000f680000100800 */
[----:B------:R-:W5:Y:S04]  /*6380*/  LDL R11, [R1+0x2c] ;  /* 0x00002c00010b7983 */ /* 0x000f680000100800 */
[----:B------:R-:W5:Y:S04]  /*6390*/  LDL R10, [R1+0x20] ;  /* 0x00002000010a7983 */ /* 0x000f680000100800 */
[----:B------:R-:W5:Y:S01]  /*63a0*/  LDL R18, [R1+0x24] ;  /* 0x0000240001127983 */ /* 0x000f620000100800 */
[----:B------:R-:W-:Y:S06]  /*63b0*/  BAR.SYNC.DEFER_BLOCKING 0x0 ;  /* 0x0000000000007b1d */ /* 0x000fec0000010000 */
[----:B------:R-:W-:Y:S06]  /*63c0*/  @P4 STS.64 [R226+0x9008], RZ ;  /* 0x009008ffe2004388 */ /* 0x000fec0000000a00 */
[----:B------:R-:W-:Y:S04]  /*63d0*/  @P4 STS [R226+0x9000], RZ ;  /* 0x009000ffe2004388 */ /* 0x000fe80000000800 */
[----:B------:R-:W-:Y:S01]  /*63e0*/  @P4 STS [R226+0x9004], RZ ;  /* 0x009004ffe2004388 */ /* 0x000fe20000000800 */
[----:B--2---:R-:W-:Y:S02]  /*63f0*/  ISETP.GE.AND P3, PT, R2, UR10, PT ;  /* 0x0000000a02007c0c */ /* 0x004fe4000bf66270 */
[----:B---3--:R-:W-:Y:S02]  /*6400*/  ISETP.GE.AND P2, PT, R0, UR10, PT ;  /* 0x0000000a00007c0c */ /* 0x008fe4000bf46270 */
[----:B------:R-:W-:Y:S05]  /*6410*/  SHF.R.S32.HI R0, RZ, 0x1f, R227 ;  /* 0x0000001fff007819 */ /* 0x000fea00000114e3 */
[----:B------:R-:W-:Y:S04]  /*6420*/  IMAD R0, R0, R250, RZ ;  /* 0x000000fa00007224 */ /* 0x000fe800078e02ff */
[----:B------:R-:W1:Y:S01]  /*6430*/  @!P3 LDC.64 R14, c[0x0][0x220] ;  /* 0x00008800ff0ebb82 */ /* 0x000e620000000a00 */
[----:B------:R-:W-:Y:S01]  /*6440*/  IMAD R2, R227, R251, R0 ;  /* 0x000000fbe3027224 */ /* 0x000fe200078e0200 */
[C---:B----4-:R-:W-:Y:S06]  /*6450*/  LEA R0, P0, R4.reuse, R8, 0x6 ;  /* 0x0000000804007211 */ /* 0x050fec00078030ff */
[----:B------:R-:W2:Y:S01]  /*6460*/  @!P2 LDC.64 R12, c[0x0][0x220] ;  /* 0x00008800ff0cab82 */ /* 0x000ea20000000a00 */
[----:B------:R-:W-:Y:S05]  /*6470*/  IMAD.IADD R2, R5, 0x1, R2 ;  /* 0x0000000105027824 */ /* 0x000fea00078e0202 */
[----:B-----5:R-:W-:Y:S02]  /*6480*/  LEA.HI.X R4, R4, R7, R2, 0x6, P0 ;  /* 0x0000000704047211 */ /* 0x020fe400000f3402 */
[----:B------:R-:W3:Y:S01]  /*6490*/  @!P3 LDC.64 R8, c[0x0][0x220] ;  /* 0x00008800ff08bb82 */ /* 0x000ee20000000a00 */
[----:B------:R-:W-:Y:S02]  /*64a0*/  @!P4 LEA R6, P0, R0, R6, 0x1 ;  /* 0x000000060006c211 */ /* 0x000fe400078008ff */
[----:B------:R-:W-:Y:S02]  /*64b0*/  LEA R2, P6, R250, R0, 0x5 ;  /* 0x00000000fa027211 */ /* 0x000fe400078c28ff */
[--C-:B------:R-:W-:Y:S03]  /*64c0*/  @!P4 LEA.HI.X R7, R0, R11, R4.reuse, 0x1, P0 ;  /* 0x0000000b0007c211 */ /* 0x100fe600000f0c04 */
[----:B------:R-:W4:Y:S01]  /*64d0*/  @!P2 LDC.64 R16, c[0x0][0x220] ;  /* 0x00008800ff10ab82 */ /* 0x000f220000000a00 */
[----:B------:R-:W-:Y:S01]  /*64e0*/  @!P4 LEA R10, P5, R2, R10, 0x1 ;  /* 0x0000000a020ac211 */ /* 0x000fe200078a08ff */
[----:B------:R-:W-:Y:S01]  /*64f0*/  @!PT LDS RZ, [RZ] ;  /* 0x00000000fffff984 */ /* 0x000fe20000000800 */
[----:B------:R-:W-:Y:S01]  /*6500*/  @!PT LDS RZ, [RZ] ;  /* 0x00000000fffff984 */ /* 0x000fe20000000800 */
[----:B------:R-:W-:Y:S01]  /*6510*/  @!PT LDS RZ, [RZ] ;  /* 0x00000000fffff984 */ /* 0x000fe20000000800 */
[----:B------:R4:W-:Y:S01]  /*6520*/  @!P4 LDGSTS.E.BYPASS.LTC128B.128 [R226+0x9000], desc[UR8][R6.64] ;  /* 0x0900000006e2cfae */ /* 0x0009e2000b901d48 */
[C---:B-1----:R-:W-:Y:S04]  /*6530*/  @!P3 LEA R14, P1, R0.reuse, R14, 0x1 ;  /* 0x0000000e000eb211 */ /* 0x042fe800078208ff */
[C-C-:B------:R-:W-:Y:S02]  /*6540*/  @!P3 LEA.HI.X R15, R0.reuse, R15, R4.reuse, 0x1, P1 ;  /* 0x0000000f000fb211 */ /* 0x140fe400008f0c04 */
[C---:B--2---:R-:W-:Y:S01]  /*6550*/  @!P2 LEA R12, P0, R0.reuse, R12, 0x1 ;  /* 0x0000000c000ca211 */ /* 0x044fe200078008ff */
[----:B------:R-:W-:Y:S03]  /*6560*/  @P3 STS.128 [R226+0xa000], RZ ;  /* 0x00a000ffe2003388 */ /* 0x000fe60000000c00 */
[----:B------:R-:W-:Y:S02]  /*6570*/  @!P2 LEA.HI.X R13, R0, R13, R4, 0x1, P0 ;  /* 0x0000000d000da211 */ /* 0x000fe400000f0c04 */
[----:B------:R-:W-:Y:S02]  /*6580*/  LEA.HI.X R4, R250, R4, R251, 0x5, P6 ;  /* 0x00000004fa047211 */ /* 0x000fe400030f2cfb */
[C---:B---3--:R-:W-:Y:S01]  /*6590*/  @!P3 LEA R8, P1, R2.reuse, R8, 0x1 ;  /* 0x000000080208b211 */ /* 0x048fe200078208ff */
[----:B------:R-:W-:Y:S01]  /*65a0*/  @!PT LDS RZ, [RZ] ;  /* 0x00000000fffff984 */ /* 0x000fe20000000800 */
[----:B------:R-:W-:Y:S01]  /*65b0*/  @!PT LDS RZ, [RZ] ;  /* 0x00000000fffff984 */ /* 0x000fe20000000800 */
[----:B------:R-:W-:Y:S01]  /*65c0*/  @!PT LDS RZ, [RZ] ;  /* 0x00000000fffff984 */ /* 0x000fe20000000800 */
[----:B------:R-:W-:Y:S01]  /*65d0*/  @!P3 LDGSTS.E.BYPASS.LTC128B.128 [R226+0xa000], desc[UR8][R14.64+0x40] ;  /* 0x0a0000400ee2bfae */ /* 0x000fe2000b901d48 */
[C-C-:B------:R-:W-:Y:S02]  /*65e0*/  @!P4 LEA.HI.X R11, R2.reuse, R18, R4.reuse, 0x1, P5 ;  /* 0x00000012020bc211 */ /* 0x140fe400028f0c04 */
[C-C-:B------:R-:W-:Y:S02]  /*65f0*/  @!P3 LEA.HI.X R9, R2.reuse, R9, R4.reuse, 0x1, P1 ;  /* 0x000000090209b211 */ /* 0x140fe400008f0c04 */
[----:B------:R-:W-:Y:S03]  /*6600*/  ISETP.GT.AND P5, PT, R227, RZ, PT ;  /* 0x000000ffe300720c */ /* 0x000fe60003fa4270 */
[----:B------:R-:W-:Y:S01]  /*6610*/  @P2 STS.128 [R226+0xb000], RZ ;  /* 0x00b000ffe2002388 */ /* 0x000fe20000000c00 */
[C---:B----4-:R-:W-:Y:S04]  /*6620*/  @!P2 LEA R6, P0, R2.reuse, R16, 0x1 ;  /* 0x000000100206a211 */ /* 0x050fe800078008ff */
[----:B------:R-:W-:Y:S03]  /*6630*/  @!P2 LEA.HI.X R7, R2, R17, R4, 0x1, P0 ;  /* 0x000000110207a211 */ /* 0x000fe600000f0c04 */
[----:B------:R-:W-:Y:S01]  /*6640*/  @!PT LDS RZ, [RZ] ;  /* 0x00000000fffff984 */ /* 0x000fe20000000800 */
[----:B------:R-:W-:Y:S01]  /*6650*/  @!PT LDS RZ, [RZ] ;  /* 0x00000000fffff984 */ /* 0x000fe20000000800 */
[----:B------:R-:W-:Y:S01]  /*6660*/  @!PT LDS RZ, [RZ] ;  /* 0x00000000fffff984 */ /* 0x000fe20000000800 */
[----:B------:R-:W-:Y:S08]  /*6670*/  @!P2 LDGSTS.E.BYPASS.LTC128B.128 [R226+0xb000], desc[UR8][R12.64+0x80] ;  /* 0x0b0000800ce2afae */ /* 0x000ff0000b901d48 */
[----:B------:R-:W-:Y:S08]  /*6680*/  @P4 STS.128 [R226+0x9800], RZ ;  /* 0x009800ffe2004388 */ /* 0x000ff00000000c00 */
        /* <DEDUP_REMOVED lines=68> */
[----:B------:R-:W-:Y:S03]  /*6ad0*/  HMMA.16816.F32 R64, R176, R198, R64 ;  /* 0x000000c6b040723c */ /* 0x000fe60000001840 */
[----:B------:R-:W4:Y:S03]  /*6ae0*/  LDSM.16.M88.4 R176, [R223+0x7400] ;  /* 0x00740000dfb0783b */ /* 0x000f260000000200 */
[-C--:B-1----:R-:W-:Y:S05]  /*6af0*/  HMMA.16816.F32 R4, R108, R180.reuse, R4 ;  /* 0x000000b46c04723c */ /* 0x082fea0000001804 */
[----:B------:R-:W-:Y:S01]  /*6b00*/  LDSM.16.M88.4 R196, [R221+0x8400] ;  /* 0x00840000ddc4783b */ /* 0x000fe20000000200 */
        /* <DEDUP_REMOVED lines=20> */
[-C--:B------:R-:W-:Y:S05]  /*6c50*/  HMMA.16816.F32 R4, R208, R212.reuse, R4 ;  /* 0x000000d4d004723c */ /* 0x080fea0000001804 */
[----:B------:R-:W-:Y:S01]  /*6c60*/  LDSM.16.M88.4 R204, [R225+0x4000] ;  /* 0x00400000e1cc783b */ /* 0x000fe20000000200 */
        /* <DEDUP_REMOVED lines=9> */
[-C--:B-1----:R-:W-:Y:S06]  /*6d00*/  HMMA.16816.F32 R36, R208, R180.reuse, R36 ;  /* 0x000000b4d024723c */ /* 0x082fec0000001824 */
[C---:B------:R-:W-:Y:S06]  /*6d10*/  HMMA.16816.F32 R40, R216.reuse, R180, R40 ;  /* 0x000000b4d828723c */ /* 0x040fec0000001828 */
[-C--:B------:R-:W-:Y:S06]  /*6d20*/  HMMA.16816.F32 R44, R216, R182.reuse, R44 ;  /* 0x000000b6d82c723c */ /* 0x080fec000000182c */
[C---:B------:R-:W-:Y:S06]  /*6d30*/  HMMA.16816.F32 R48, R208.reuse, R182, R48 ;  /* 0x000000b6d030723c */ /* 0x040fec0000001830 */
[-C--:B--2---:R-:W-:Y:S06]  /*6d40*/  HMMA.16816.F32 R52, R208, R108.reuse, R52 ;  /* 0x0000006cd034723c */ /* 0x084fec0000001834 */
[C---:B------:R-:W-:Y:S06]  /*6d50*/  HMMA.16816.F32 R56, R216.reuse, R108, R56 ;  /* 0x0000006cd838723c */ /* 0x040fec0000001838 */
[-C--:B------:R-:W-:Y:S06]  /*6d60*/  HMMA.16816.F32 R60, R216, R110.reuse, R60 ;  /* 0x0000006ed83c723c */ /* 0x080fec000000183c */
[----:B------:R-:W-:Y:S01]  /*6d70*/  HMMA.16816.F32 R64, R208, R110, R64 ;  /* 0x0000006ed040723c */ /* 0x000fe20000001840 */
[----:B------:R-:W1:Y:S05]  /*6d80*/  LDSM.16.M88.4 R108, [R225+0x5000] ;  /* 0x00500000e16c783b */ /* 0x000e6a0000000200 */
        /* <DEDUP_REMOVED lines=33> */
[----:B------:R-:W-:Y:S01]  /*6fa0*/  FMUL.FTZ R15, R15, UR5 ;  /* 0x000000050f0f7c20 */ /* 0x000fe20008410000 */
[----:B------:R-:W-:Y:S01]  /*6fb0*/  FMUL.FTZ R16, R16, UR5 ;  /* 0x0000000510107c20 */ /* 0x000fe20008410000 */
[----:B------:R-:W-:Y:S04]  /*6fc0*/  FMUL.FTZ R18, R18, UR5 ;  /* 0x0000000512127c20 */ /* 0x000fe80008410000 */
[----:B------:R2:W-:Y:S01]  /*6fd0*/  MUFU.TANH R188, R5 ;  /* 0x0000000500bc7308 */ /* 0x0005e20000002400 */
[----:B------:R-:W-:Y:S01]  /*6fe0*/  FMUL.FTZ R17, R17, UR5 ;  /* 0x0000000511117c20 */ /* 0x000fe20008410000 */
[----:B------:R-:W-:Y:S08]  /*6ff0*/  FMUL.FTZ R19, R19, UR5 ;  /* 0x0000000513137c20 */ /* 0x000ff00008410000 */
[----:B------:R-:W3:Y:S01]  /*7000*/  MUFU.TANH R182, R8 ;  /* 0x0000000800b67308 */ /* 0x000ee20000002400 */
[----:B-1----:R-:W-:Y:S09]  /*7010*/  FMNMX.FTZ R2, R181, R100, !PT ;  /* 0x00000064b5027209 */ /* 0x002ff20007810000 */
[----:B------:R-:W1:Y:S01]  /*7020*/  MUFU.TANH R183, R10 ;  /* 0x0000000a00b77308 */ /* 0x000e620000002400 */
[----:B--2---:R-:W2:Y:S09]  /*7030*/  LDSM.16.M88.4 R4, [R223+0x8400] ;  /* 0x00840000df04783b */ /* 0x004eb20000000200 */
[----:B------:R-:W-:Y:S10]  /*7040*/  MUFU.TANH R191, R9 ;  /* 0x0000000900bf7308 */ /* 0x000ff40000002400 */
[----:B------:R4:W-:Y:S10]  /*7050*/  MUFU.TANH R187, R11 ;  /* 0x0000000b00bb7308 */ /* 0x0009f40000002400 */
[----:B------:R-:W5:Y:S10]  /*7060*/  MUFU.TANH R184, R184 ;  /* 0x000000b800b87308 */ /* 0x000f740000002400 */
[----:B------:R-:W5:Y:S01]  /*7070*/  MUFU.TANH R178, R16 ;  /* 0x0000001000b27308 */ /* 0x000f620000002400 */
[----:B----4-:R-:W4:Y:S09]  /*7080*/  LDSM.16.M88.4 R8, [R223+0x8800] ;  /* 0x00880000df08783b */ /* 0x010f320000000200 */
[----:B------:R-:W5:Y:S01]  /*7090*/  MUFU.TANH R179, R18 ;  /* 0x0000001200b37308 */ /* 0x000f620000002400 */
[-C--:B--2---:R-:W-:Y:S06]  /*70a0*/  HMMA.16816.F32 R20, R204, R4.reuse, R20 ;  /* 0x00000004cc14723c */ /* 0x084fec0000001814 */
[C---:B------:R-:W-:Y:S03]  /*70b0*/  HMMA.16816.F32 R24, R108.reuse, R4, R24 ;  /* 0x000000046c18723c */ /* 0x040fe60000001818 */
[----:B------:R-:W2:Y:S03]  /*70c0*/  MUFU.TANH R186, R12 ;  /* 0x0000000c00ba7308 */ /* 0x000ea60000002400 */
[-C--:B------:R-:W-:Y:S07]  /*70d0*/  HMMA.16816.F32 R28, R108, R6.reuse, R28 ;  /* 0x000000066c1c723c */ /* 0x080fee000000181c */
[----:B------:R-:W2:Y:S01]  /*70e0*/  MUFU.TANH R177, R17 ;  /* 0x0000001100b17308 */ /* 0x000ea20000002400 */
[C---:B------:R-:W-:Y:S01]  /*70f0*/  HMMA.16816.F32 R32, R204.reuse, R6, R32 ;  /* 0x00000006cc20723c */ /* 0x040fe20000001820 */
[----:B------:R-:W3:Y:S01]  /*7100*/  LDSM.16.M88.4 R4, [R223+0x8c00] ;  /* 0x008c0000df04783b */ /* 0x000ee20000000200 */
[----:B------:R-:W-:Y:S07]  /*7110*/  DEPBAR.LE SB0, 0x0 ;  /* 0x000080000000791a */ /* 0x000fee0000000000 */
[----:B------:R-:W2:Y:S02]  /*7120*/  MUFU.TANH R190, R14 ;  /* 0x0000000e00be7308 */ /* 0x000ea40000002400 */
[----:B------:R-:W-:Y:S01]  /*7130*/  FMUL.FTZ R20, R20, UR5 ;  /* 0x0000000514147c20 */ /* 0x000fe20008410000 */
[----:B------:R-:W-:Y:S01]  /*7140*/  FMUL.FTZ R22, R22, UR5 ;  /* 0x0000000516167c20 */ /* 0x000fe20008410000 */
[----:B------:R-:W-:Y:S01]  /*7150*/  FMUL.FTZ R21, R21, UR5 ;  /* 0x0000000515157c20 */ /* 0x000fe20008410000 */
[----:B------:R-:W-:Y:S01]  /*7160*/  FMUL.FTZ R24, R24, UR5 ;  /* 0x0000000518187c20 */ /* 0x000fe20008410000 */
[----:B------:R-:W-:Y:S04]  /*7170*/  FMUL.FTZ R26, R26, UR5 ;  /* 0x000000051a1a7c20 */ /* 0x000fe80008410000 */
[----:B------:R-:W-:Y:S01]  /*7180*/  MUFU.TANH R189, R13 ;  /* 0x0000000d00bd7308 */ /* 0x000fe20000002400 */
        /* <DEDUP_REMOVED lines=13> */
[-C--:B---3--:R-:W-:Y:S08]  /*7260*/  HMMA.16816.F32 R52, R204, R4.reuse, R52 ;  /* 0x00000004cc34723c */ /* 0x088ff00000001834 */
[----:B------:R-:W3:Y:S01]  /*7270*/  MUFU.TANH R200, R24 ;  /* 0x0000001800c87308 */ /* 0x000ee20000002400 */
[C---:B------:R-:W-:Y:S04]  /*7280*/  HMMA.16816.F32 R56, R108.reuse, R4, R56 ;  /* 0x000000046c38723c */ /* 0x040fe80000001838 */
[----:B------:R-:W-:Y:S02]  /*7290*/  FMUL.FTZ R33, R33, UR5 ;  /* 0x0000000521217c20 */ /* 0x000fe40008410000 */
[-C--:B------:R-:W-:Y:S03]  /*72a0*/  HMMA.16816.F32 R60, R108, R6.reuse, R60 ;  /* 0x000000066c3c723c */ /* 0x080fe6000000183c */
[----:B------:R-:W3:Y:S02]  /*72b0*/  MUFU.TANH R196, R22 ;  /* 0x0000001600c47308 */ /* 0x000ee40000002400 */
[----:B------:R-:W-:Y:S01]  /*72c0*/  FMNMX.FTZ R4, R180, R3, !PT ;  /* 0x00000003b4047209 */ /* 0x000fe20007810000 */
[----:B------:R-:W-:Y:S07]  /*72d0*/  HMMA.16816.F32 R64, R204, R6, R64 ;  /* 0x00000006cc40723c */ /* 0x000fee0000001840 */
[----:B------:R-:W3:Y:S01]  /*72e0*/  MUFU.TANH R193, R21 ;  /* 0x0000001500c17308 */ /* 0x000ee20000002400 */
[----:B------:R-:W-:Y:S03]  /*72f0*/  FMNMX.FTZ R5, R182, R105, !PT ;  /* 0x00000069b6057209 */ /* 0x000fe60007810000 */
[----:B------:R-:W-:Y:S01]  /*7300*/  FMUL.FTZ R28, R28, UR5 ;  /* 0x000000051c1c7c20 */ /* 0x000fe20008410000 */
[----:B------:R-:W-:Y:S01]  /*7310*/  FMNMX.FTZ R7, R188, R4, !PT ;  /* 0x00000004bc077209 */ /* 0x000fe20007810000 */
[----:B------:R-:W-:Y:S04]  /*7320*/  FMUL.FTZ R30, R30, UR5 ;  /* 0x000000051e1e7c20 */ /* 0x000fe80008410000 */
[----:B------:R-:W3:Y:S01]  /*7330*/  MUFU.TANH R202, R26 ;  /* 0x0000001a00ca7308 */ /* 0x000ee20000002400 */
[----:B-1----:R-:W-:Y:S01]  /*7340*/  FMNMX.FTZ R6, R183, R106, !PT ;  /* 0x0000006ab7067209 */ /* 0x002fe20007810000 */
[----:B------:R-:W-:Y:S01]  /*7350*/  FMUL.FTZ R35, R35, UR5 ;  /* 0x0000000523237c20 */ /* 0x000fe20008410000 */
[----:B-----5:R-:W-:Y:S01]  /*7360*/  FMNMX.FTZ R4, R184, R2, !PT ;  /* 0x00000002b8047209 */ /* 0x020fe20007810000 */
[----:B------:R-:W-:Y:S01]  /*7370*/  FMUL.FTZ R36, R36, UR5 ;  /* 0x0000000524247c20 */ /* 0x000fe20008410000 */
[----:B------:R-:W-:Y:S01]  /*7380*/  FMNMX.FTZ R2, R191, R5, !PT ;  /* 0x00000005bf027209 */ /* 0x000fe20007810000 */
[----:B------:R-:W-:Y:S01]  /*7390*/  FMUL.FTZ R38, R38, UR5 ;  /* 0x0000000526267c20 */ /* 0x000fe20008410000 */
[----:B------:R-:W-:Y:S03]  /*73a0*/  FMUL.FTZ R0, R63, UR5 ;  /* 0x000000053f007c20 */ /* 0x000fe60008410000 */
[----:B------:R-:W1:Y:S01]  /*73b0*/  MUFU.TANH R198, R23 ;  /* 0x0000001700c67308 */ /* 0x000e620000002400 */
[----:B------:R-:W-:Y:S01]  /*73c0*/  FMNMX.FTZ R7, R178, R7, !PT ;  /* 0x00000007b2077209 */ /* 0x000fe20007810000 */
[----:B------:R-:W-:Y:S01]  /*73d0*/  FMUL.FTZ R37, R37, UR5 ;  /* 0x0000000525257c20 */ /* 0x000fe20008410000 */
[----:B------:R-:W-:Y:S01]  /*73e0*/  FMNMX.FTZ R5, R187, R6, !PT ;  /* 0x00000006bb057209 */ /* 0x000fe20007810000 */
[----:B------:R-:W-:Y:S01]  /*73f0*/  FMUL.FTZ R31, R31, UR5 ;  /* 0x000000051f1f7c20 */ /* 0x000fe20008410000 */
[----:B------:R-:W-:Y:S01]  /*7400*/  FMNMX.FTZ R6, R179, R4, !PT ;  /* 0x00000004b3067209 */ /* 0x000fe20007810000 */
[----:B------:R-:W-:Y:S01]  /*7410*/  FMUL.FTZ R29, R29, UR5 ;  /* 0x000000051d1d7c20 */ /* 0x000fe20008410000 */
[----:B--2---:R-:W-:Y:S03]  /*7420*/  FMNMX.FTZ R4, R186, R2, !PT ;  /* 0x00000002ba047209 */ /* 0x004fe60007810000 */
[----:B------:R2:W-:Y:S01]  /*7430*/  MUFU.TANH R108, R0 ;  /* 0x00000000006c7308 */ /* 0x0005e20000002400 */
[----:B------:R-:W-:Y:S01]  /*7440*/  FMNMX.FTZ R7, R177, R7, !PT ;  /* 0x00000007b1077209 */ /* 0x000fe20007810000 */
[----:B------:R-:W-:Y:S01]  /*7450*/  FMUL.FTZ R39, R39, UR5 ;  /* 0x0000000527277c20 */ /* 0x000fe20008410000 */
[----:B------:R-:W-:Y:S01]  /*7460*/  FMNMX.FTZ R2, R190, R5, !PT ;  /* 0x00000005be027209 */ /* 0x000fe20007810000 */
[----:B------:R-:W-:Y:S01]  /*7470*/  FMUL.FTZ R48, R48, UR5 ;  /* 0x0000000530307c20 */ /* 0x000fe20008410000 */
[----:B----4-:R-:W-:Y:S01]  /*7480*/  FMNMX.FTZ R5, R176, R6, !PT ;  /* 0x00000006b0057209 */ /* 0x010fe20007810000 */
[----:B------:R-:W-:Y:S01]  /*7490*/  FMUL.FTZ R42, R42, UR5 ;  /* 0x000000052a2a7c20 */ /* 0x000fe20008410000 */
[----:B------:R-:W-:Y:S03]  /*74a0*/  FMNMX.FTZ R4, R189, R4, !PT ;  /* 0x00000004bd047209 */ /* 0x000fe60007810000 */
[----:B------:R-:W4:Y:S01]  /*74b0*/  MUFU.TANH R194, R32 ;  /* 0x0000002000c27308 */ /* 0x000f220000002400 */
[----:B------:R-:W-:Y:S01]  /*74c0*/  FMNMX.FTZ R6, R192, R7, !PT ;  /* 0x00000007c0067209 */ /* 0x000fe20007810000 */
[----:B------:R-:W-:Y:S01]  /*74d0*/  FMUL.FTZ R40, R40, UR5 ;  /* 0x0000000528287c20 */ /* 0x000fe20008410000 */
[----:B------:R-:W-:Y:S01]  /*74e0*/  FMNMX.FTZ R8, R185, R2, !PT ;  /* 0x00000002b9087209 */ /* 0x000fe20007810000 */
[----:B------:R-:W-:Y:S01]  /*74f0*/  FMUL.FTZ R50, R50, UR5 ;  /* 0x0000000532327c20 */ /* 0x000fe20008410000 */
[----:B---3--:R-:W-:Y:S01]  /*7500*/  FMNMX.FTZ R2, R200, R4, !PT ;  /* 0x00000004c8027209 */ /* 0x008fe20007810000 */
[----:B------:R-:W-:Y:S01]  /*7510*/  FMUL.FTZ R49, R49, UR5 ;  /* 0x0000000531317c20 */ /* 0x000fe20008410000 */
[----:B------:R-:W-:Y:S03]  /*7520*/  FMNMX.FTZ R5, R196, R5, !PT ;  /* 0x00000005c4057209 */ /* 0x000fe60007810000 */
[----:B------:R-:W3:Y:S01]  /*7530*/  MUFU.TANH R201, R25 ;  /* 0x0000001900c97308 */ /* 0x000ee20000002400 */
[----:B------:R-:W-:Y:S01]  /*7540*/  FMNMX.FTZ R4, R193, R6, !PT ;  /* 0x00000006c1047209 */ /* 0x000fe20007810000 */
[----:B------:R-:W-:Y:S01]  /*7550*/  FMUL.FTZ R43, R43, UR5 ;  /* 0x000000052b2b7c20 */ /* 0x000fe20008410000 */
[----:B--2---:R-:W-:Y:S01]  /*7560*/  FMNMX.FTZ R0, R202, R8, !PT ;  /* 0x00000008ca007209 */ /* 0x004fe20007810000 */
[----:B------:R-:W-:Y:S01]  /*7570*/  FMUL.FTZ R41, R41, UR5 ;  /* 0x0000000529297c20 */ /* 0x000fe20008410000 */
[----:B-1----:R-:W-:Y:S01]  /*7580*/  FMNMX.FTZ R5, R198, R5, !PT ;  /* 0x00000005c6057209 */ /* 0x002fe20007810000 */
[----:B------:R-:W-:Y:S01]  /*7590*/  FMUL.FTZ R51, R51, UR5 ;  /* 0x0000000533337c20 */ /* 0x000fe20008410000 */
[----:B------:R-:W-:Y:S03]  /*75a0*/  FMUL.FTZ R52, R52, UR5 ;  /* 0x0000000534347c20 */ /* 0x000fe60008410000 */
[----:B------:R-:W1:Y:S01]  /*75b0*/  MUFU.TANH R208, R27 ;  /* 0x0000001b00d07308 */ /* 0x000e620000002400 */
[----:B----4-:R-:W-:Y:S01]  /*75c0*/  FMNMX.FTZ R4, R194, R4, !PT ;  /* 0x00000004c2047209 */ /* 0x010fe20007810000 */
        /* <DEDUP_REMOVED lines=76> */
[----:B------:R-:W-:Y:S01]  /*7a90*/  MUFU.TANH R241, R57 ;  /* 0x0000003900f17308 */ /* 0x000fe20000002400 */
[----:B--2---:R-:W-:Y:S09]  /*7aa0*/  FMNMX.FTZ R20, R235, R5, !PT ;  /* 0x00000005eb147209 */ /* 0x004ff20007810000 */
[----:B------:R-:W-:Y:S01]  /*7ab0*/  MUFU.TANH R242, R58 ;  /* 0x0000003a00f27308 */ /* 0x000fe20000002400 */
[----:B---3--:R-:W-:Y:S09]  /*7ac0*/  FMNMX.FTZ R18, R240, R2, !PT ;  /* 0x00000002f0127209 */ /* 0x008ff20007810000 */
        /* <DEDUP_REMOVED lines=10> */
.L_x_643:
[----:B--2---:R-:W1:Y:S01]  /*7b70*/  SHFL.BFLY PT, R6, R104, 0x2, 0x1f ;  /* 0x0c401f0068067f89 */ /* 0x004e6200000e0000 */
        /* <DEDUP_REMOVED lines=50> */
[C---:B------:R-:W-:Y:S01]  /*7ea0*/  FMUL.FTZ R32, R100.reuse, R140 ;  /* 0x0000008c64207220 */ /* 0x040fe20000410000 */
[----:B------:R-:W-:Y:S01]  /*7eb0*/  FMUL.FTZ R33, R100, R141 ;  /* 0x0000008d64217220 */ /* 0x000fe20000410000 */
[--C-:B------:R-:W-:Y:S03]  /*7ec0*/  FFMA.FTZ R5, R176, UR4, -R106.reuse ;  /* 0x00000004b0057c23 */ /* 0x100fe6000801086a */
[----:B------:R2:W-:Y:S01]  /*7ed0*/  MUFU.EX2 R180, R4 ;  /* 0x0000000400b47308 */ /* 0x0005e20000000800 */
[----:B------:R-:W-:Y:S01]  /*7ee0*/  FSEL R109, R109, RZ, P0 ;  /* 0x000000ff6d6d7208 */ /* 0x000fe20000000000 */
[--C-:B------:R-:W-:Y:S01]  /*7ef0*/  FFMA.FTZ R111, R199, UR4, -R106.reuse ;  /* 0x00000004c76f7c23 */ /* 0x100fe2000801086a */
[----:B------:R-:W-:Y:S01]  /*7f00*/  FSETP.NEU.FTZ.AND P0, PT, R101, -INF , PT ;  /* 0xff8000006500780b */ /* 0x000fe20003f1d000 */
[----:B------:R-:W-:Y:S01]  /*7f10*/  FFMA.FTZ R44, R193, UR4, -R105 ;  /* 0x00000004c12c7c23 */ /* 0x000fe20008010869 */
[----:B------:R-:W-:Y:S01]  /*7f20*/  FFMA.FTZ R50, R196, UR4, -R106 ;  /* 0x00000004c4327c23 */ /* 0x000fe2000801086a */
[--C-:B------:R-:W-:Y:S01]  /*7f30*/  FFMA.FTZ R9, R189, UR4, -R109.reuse ;  /* 0x00000004bd097c23 */ /* 0x100fe2000801086d */
[----:B------:R-:W-:Y:S01]  /*7f40*/  FSEL R110, R110, RZ, P0 ;  /* 0x000000ff6e6e7208 */ /* 0x000fe20000000000 */
[----:B------:R-:W-:Y:S02]  /*7f50*/  FFMA.FTZ R7, R186, UR4, -R109 ;  /* 0x00000004ba077c23 */ /* 0x000fe4000801086d */
[----:B------:R-:W4:Y:S01]  /*7f60*/  MUFU.EX2 R0, R0 ;  /* 0x0000000000007308 */ /* 0x000f220000000800 */
[C---:B-1----:R-:W-:Y:S01]  /*7f70*/  FMUL.FTZ R12, R2.reuse, R120 ;  /* 0x00000078020c7220 */ /* 0x042fe20000410000 */
[C---:B------:R-:W-:Y:S01]  /*7f80*/  FMUL.FTZ R13, R2.reuse, R121 ;  /* 0x00000079020d7220 */ /* 0x040fe20000410000 */
[----:B------:R-:W-:Y:S01]  /*7f90*/  FMUL.FTZ R24, R2, R128 ;  /* 0x0000008002187220 */ /* 0x000fe20000410000 */
[----:B------:R-:W-:Y:S01]  /*7fa0*/  FFMA.FTZ R128, R202, UR4, -R110 ;  /* 0x00000004ca807c23 */ /* 0x000fe2000801086e */
[C---:B------:R-:W-:Y:S01]  /*7fb0*/  FMUL.FTZ R25, R2.reuse, R129 ;  /* 0x0000008102197220 */ /* 0x040fe20000410000 */
[C---:B------:R-:W-:Y:S01]  /*7fc0*/  FMUL.FTZ R28, R2.reuse, R136 ;  /* 0x00000088021c7220 */ /* 0x040fe20000410000 */
[----:B------:R-:W-:Y:S01]  /*7fd0*/  FMUL.FTZ R29, R2, R137 ;  /* 0x00000089021d7220 */ /* 0x000fe20000410000 */
[--C-:B--2---:R-:W-:Y:S02]  /*7fe0*/  FFMA.FTZ R4, R188, UR4, -R105.reuse ;  /* 0x00000004bc047c23 */ /* 0x104fe40008010869 */
[----:B------:R-:W1:Y:S01]  /*7ff0*/  MUFU.EX2 R3, R3 ;  /* 0x0000000300037308 */ /* 0x000e620000000800 */
[----:B------:R-:W-:Y:S01]  /*8000*/  FMUL.FTZ R41, R2, R145 ;  /* 0x0000009102297220 */ /* 0x000fe20000410000 */
[--C-:B------:R-:W-:Y:S01]  /*8010*/  FFMA.FTZ R56, R194, UR4, -R105.reuse ;  /* 0x00000004c2387c23 */ /* 0x100fe20008010869 */
[--C-:B------:R-:W-:Y:S01]  /*8020*/  FFMA.FTZ R66, R197, UR4, -R106.reuse ;  /* 0x00000004c5427c23 */ /* 0x100fe2000801086a */
[----:B------:R-:W-:Y:S01]  /*8030*/  FMUL.FTZ R45, R2, R153 ;  /* 0x00000099022d7220 */ /* 0x000fe20000410000 */
[C---:B------:R-:W-:Y:S01]  /*8040*/  FMUL.FTZ R48, R100.reuse, R156 ;  /* 0x0000009c64307220 */ /* 0x040fe20000410000 */
[----:B------:R-:W-:Y:S01]  /*8050*/  FMUL.FTZ R49, R100, R157 ;  /* 0x0000009d64317220 */ /* 0x000fe20000410000 */
[--C-:B------:R-:W-:Y:S03]  /*8060*/  FFMA.FTZ R60, R195, UR4, -R105.reuse ;  /* 0x00000004c33c7c23 */ /* 0x100fe60008010869 */
[----:B------:R2:W-:Y:S01]  /*8070*/  MUFU.EX2 R63, R4 ;  /* 0x00000004003f7308 */ /* 0x0005e20000000800 */
        /* <DEDUP_REMOVED lines=13> */
[----:B------:R-:W-:Y:S01]  /*8150*/  FMUL.FTZ R35, R3, R143 ;  /* 0x0000008f03237220 */ /* 0x000fe20000410000 */
[C---:B------:R-:W-:Y:S01]  /*8160*/  FMUL.FTZ R42, R0.reuse, R146 ;  /* 0x00000092002a7220 */ /* 0x040fe20000410000 */
[C---:B------:R-:W-:Y:S01]  /*8170*/  FMUL.FTZ R43, R0.reuse, R147 ;  /* 0x00000093002b7220 */ /* 0x040fe20000410000 */
[--C-:B--2---:R-:W-:Y:S01]  /*8180*/  FFMA.FTZ R4, R181, UR4, -R106.reuse ;  /* 0x00000004b5047c23 */ /* 0x104fe2000801086a */
[----:B------:R1:W-:Y:S01]  /*8190*/  MUFU.EX2 R189, R44 ;  /* 0x0000002c00bd7308 */ /* 0x0003e20000000800 */
[----:B------:R-:W2:Y:S01]  /*81a0*/  LDSM.16.MT88.4 R120, [R222+0xa000] ;  /* 0x00a00000de78783b */ /* 0x000ea20000004200 */
[C---:B------:R-:W-:Y:S01]  /*81b0*/  FMUL.FTZ R46, R0.reuse, R154 ;  /* 0x0000009a002e7220 */ /* 0x040fe20000410000 */
[C---:B------:R-:W-:Y:S01]  /*81c0*/  FMUL.FTZ R47, R0.reuse, R155 ;  /* 0x0000009b002f7220 */ /* 0x040fe20000410000 */
[C---:B------:R-:W-:Y:S01]  /*81d0*/  FMUL.FTZ R51, R3.reuse, R159 ;  /* 0x0000009f03337220 */ /* 0x040fe20000410000 */
[----:B------:R-:W-:Y:S01]  /*81e0*/  FMUL.FTZ R59, R0, R163 ;  /* 0x000000a3003b7220 */ /* 0x000fe20000410000 */
[C---:B---3--:R-:W-:Y:S01]  /*81f0*/  FMUL.FTZ R67, R3.reuse, R175 ;  /* 0x000000af03437220 */ /* 0x048fe20000410000 */
[----:B----4-:R-:W-:Y:S03]  /*8200*/  FMUL.FTZ R5, R100, R117 ;  /* 0x0000007564057220 */ /* 0x010fe60000410000 */
[----:B------:R3:W-:Y:S01]  /*8210*/  MUFU.EX2 R8, R4 ;  /* 0x0000000400087308 */ /* 0x0007e20000000800 */
[----:B------:R-:W4:Y:S01]  /*8220*/  LDSM.16.MT88.4 R124, [R220+0xb000] ;  /* 0x00b00000dc7c783b */ /* 0x000f220000004200 */
[----:B------:R-:W-:Y:S01]  /*8230*/  FMUL.FTZ R57, R2, R161 ;  /* 0x000000a102397220 */ /* 0x000fe20000410000 */
[C---:B------:R-:W-:Y:S01]  /*8240*/  FMUL.FTZ R68, R100.reuse, R68 ;  /* 0x0000004464447220 */ /* 0x040fe20000410000 */
[----:B------:R-:W-:Y:S01]  /*8250*/  FMUL.FTZ R69, R100, R69 ;  /* 0x0000004564457220 */ /* 0x000fe20000410000 */
[C---:B------:R-:W-:Y:S01]  /*8260*/  FMUL.FTZ R70, R3.reuse, R70 ;  /* 0x0000004603467220 */ /* 0x040fe20000410000 */
[C---:B------:R-:W-:Y:S01]  /*8270*/  FMUL.FTZ R71, R3.reuse, R71 ;  /* 0x0000004703477220 */ /* 0x040fe20000410000 */
[C---:B------:R-:W-:Y:S03]  /*8280*/  FMUL.FTZ R72, R2.reuse, R72 ;  /* 0x0000004802487220 */ /* 0x040fe60000410000 */
[----:B------:R5:W5:Y:S01]  /*8290*/  MUFU.EX2 R64, R56 ;  /* 0x0000003800407308 */ /* 0x000b620000000800 */
[C---:B-1----:R-:W-:Y:S01]  /*82a0*/  FMUL.FTZ R44, R2.reuse, R152 ;  /* 0x00000098022c7220 */ /* 0x042fe20000410000 */
[----:B------:R-:W4:Y:S01]  /*82b0*/  LDL.LU R163, [R1+0xc] ;  /* 0x00000c0001a37983 */ /* 0x000f220000300800 */
[----:B------:R-:W-:Y:S01]  /*82c0*/  FMUL.FTZ R73, R2, R73 ;  /* 0x0000004902497220 */ /* 0x000fe20000410000 */
[C---:B------:R-:W-:Y:S01]  /*82d0*/  FMUL.FTZ R74, R0.reuse, R74 ;  /* 0x0000004a004a7220 */ /* 0x040fe20000410000 */
[----:B------:R-:W-:Y:S01]  /*82e0*/  FMUL.FTZ R75, R0, R75 ;  /* 0x0000004b004b7220 */ /* 0x000fe20000410000 */
[----:B------:R-:W-:Y:S01]  /*82f0*/  LDSM.16.MT88.4 R140, [R222+0x9c00] ;  /* 0x009c0000de8c783b */ /* 0x000fe20000004200 */
[----:B------:R-:W-:Y:S03]  /*8300*/  FMUL.FTZ R76, R2, R76 ;  /* 0x0000004c024c7220 */ /* 0x000fe60000410000 */
[----:B------:R1:W-:Y:S01]  /*8310*/  MUFU.EX2 R137, R60 ;  /* 0x0000003c00897308 */ /* 0x0003e20000000800 */
[----:B---3--:R-:W-:Y:S01]  /*8320*/  FFMA.FTZ R4, R184, UR4, -R106 ;  /* 0x00000004b8047c23 */ /* 0x008fe2000801086a */
[----:B------:R-:W-:Y:S01]  /*8330*/  FMUL.FTZ R77, R2, R77 ;  /* 0x0000004d024d7220 */ /* 0x000fe20000410000 */
[C---:B------:R-:W-:Y:S01]  /*8340*/  FMUL.FTZ R78, R0.reuse, R78 ;  /* 0x0000004e004e7220 */ /* 0x040fe20000410000 */
[----:B------:R-:W-:Y:S01]  /*8350*/  FMUL.FTZ R79, R0, R79 ;  /* 0x0000004f004f7220 */ /* 0x000fe20000410000 */
[C---:B------:R-:W-:Y:S01]  /*8360*/  FMUL.FTZ R80, R100.reuse, R80 ;  /* 0x0000005064507220 */ /* 0x040fe20000410000 */
[----:B------:R-:W-:Y:S01]  /*8370*/  FMUL.FTZ R81, R100, R81 ;  /* 0x0000005164517220 */ /* 0x000fe20000410000 */
[C---:B------:R-:W-:Y:S03]  /*8380*/  FMUL.FTZ R82, R3.reuse, R82 ;  /* 0x0000005203527220 */ /* 0x040fe60000410000 */
[----:B------:R3:W-:Y:S01]  /*8390*/  MUFU.EX2 R65, R4 ;  /* 0x0000000400417308 */ /* 0x0007e20000000800 */
[----:B-----5:R-:W-:Y:S01]  /*83a0*/  FMUL.FTZ R56, R2, R160 ;  /* 0x000000a002387220 */ /* 0x020fe20000410000 */
[----:B------:R-:W-:Y:S01]  /*83b0*/  MOV R161, R64 ;  /* 0x0000004000a17202 */ /* 0x000fe20000000f00 */
[C---:B------:R-:W-:Y:S01]  /*83c0*/  FMUL.FTZ R64, R100.reuse, R172 ;  /* 0x000000ac64407220 */ /* 0x040fe20000410000 */
[C---:B------:R-:W-:Y:S01]  /*83d0*/  FMUL.FTZ R83, R3.reuse, R83 ;  /* 0x0000005303537220 */ /* 0x040fe20000410000 */
[C---:B------:R-:W-:Y:S01]  /*83e0*/  FMUL.FTZ R84, R100.reuse, R84 ;  /* 0x0000005464547220 */ /* 0x040fe20000410000 */
[----:B------:R-:W-:Y:S01]  /*83f0*/  FMUL.FTZ R85, R100, R85 ;  /* 0x0000005564557220 */ /* 0x000fe20000410000 */
[C---:B------:R-:W-:Y:S03]  /*8400*/  FMUL.FTZ R86, R3.reuse, R86 ;  /* 0x0000005603567220 */ /* 0x040fe60000410000 */
[----:B------:R5:W-:Y:S01]  /*8410*/  MUFU.EX2 R184, R7 ;  /* 0x0000000700b87308 */ /* 0x000be20000000800 */
[C---:B-1----:R-:W-:Y:S01]  /*8420*/  FMUL.FTZ R60, R2.reuse, R168 ;  /* 0x000000a8023c7220 */ /* 0x042fe20000410000 */
[C---:B------:R-:W-:Y:S01]  /*8430*/  FMUL.FTZ R87, R3.reuse, R87 ;  /* 0x0000005703577220 */ /* 0x040fe20000410000 */
[C---:B------:R-:W-:Y:S01]  /*8440*/  FMUL.FTZ R88, R2.reuse, R88 ;  /* 0x0000005802587220 */ /* 0x040fe20000410000 */
[----:B------:R-:W-:Y:S01]  /*8450*/  FMUL.FTZ R89, R2, R89 ;  /* 0x0000005902597220 */ /* 0x000fe20000410000 */
[C---:B------:R-:W-:Y:S01]  /*8460*/  FMUL.FTZ R90, R0.reuse, R90 ;  /* 0x0000005a005a7220 */ /* 0x040fe20000410000 */
[----:B------:R-:W-:Y:S01]  /*8470*/  FMUL.FTZ R91, R0, R91 ;  /* 0x0000005b005b7220 */ /* 0x000fe20000410000 */
[----:B------:R-:W-:Y:S03]  /*8480*/  FMUL.FTZ R92, R2, R92 ;  /* 0x0000005c025c7220 */ /* 0x000fe60000410000 */
[----:B------:R1:W-:Y:S01]  /*8490*/  MUFU.EX2 R160, R66 ;  /* 0x0000004200a07308 */ /* 0x0003e20000000800 */
[--C-:B---3--:R-:W-:Y:S01]  /*84a0*/  FFMA.FTZ R4, R178, UR4, -R105.reuse ;  /* 0x00000004b2047c23 */ /* 0x108fe20008010869 */
[----:B------:R-:W-:Y:S01]  /*84b0*/  FMUL.FTZ R93, R2, R93 ;  /* 0x0000005d025d7220 */ /* 0x000fe20000410000 */
[C---:B------:R-:W-:Y:S01]  /*84c0*/  FMUL.FTZ R94, R0.reuse, R94 ;  /* 0x0000005e005e7220 */ /* 0x040fe20000410000 */
[----:B------:R-:W-:Y:S01]  /*84d0*/  FMUL.FTZ R95, R0, R95 ;  /* 0x0000005f005f7220 */ /* 0x000fe20000410000 */
[C---:B------:R-:W-:Y:S01]  /*84e0*/  FMUL.FTZ R96, R100.reuse, R96 ;  /* 0x0000006064607220 */ /* 0x040fe20000410000 */
[----:B------:R-:W-:Y:S01]  /*84f0*/  FMUL.FTZ R97, R100, R97 ;  /* 0x0000006164617220 */ /* 0x000fe20000410000 */
[C---:B------:R-:W-:Y:S03]  /*8500*/  FMUL.FTZ R98, R3.reuse, R98 ;  /* 0x0000006203627220 */ /* 0x040fe60000410000 */
[----:B------:R3:W-:Y:S01]  /*8510*/  MUFU.EX2 R188, R4 ;  /* 0x0000000400bc7308 */ /* 0x0007e20000000800 */
[C---:B-----5:R-:W-:Y:S01]  /*8520*/  FMUL.FTZ R7, R3.reuse, R119 ;  /* 0x0000007703077220 */ /* 0x060fe20000410000 */
[----:B------:R-:W-:Y:S01]  /*8530*/  FMUL.FTZ R99, R3, R99 ;  /* 0x0000006303637220 */ /* 0x000fe20000410000 */
[----:B------:R-:W-:Y:S01]  /*8540*/  FFMA.FTZ R107, R107, UR4, -R110 ;  /* 0x000000046b6b7c23 */ /* 0x000fe2000801086e */
[----:B-1----:R-:W-:Y:S06]  /*8550*/  FMUL.FTZ R66, R3, R174 ;  /* 0x000000ae03427220 */ /* 0x002fec0000410000 */
[----:B------:R-:W-:Y:S01]  /*8560*/  MUFU.EX2 R107, R107 ;  /* 0x0000006b006b7308 */ /* 0x000fe20000000800 */
[----:B---3--:R-:W-:Y:S09]  /*8570*/  FFMA.FTZ R4, R177, UR4, -R105 ;  /* 0x00000004b1047c23 */ /* 0x008ff20008010869 */
[----:B------:R1:W3:Y:S02]  /*8580*/  MUFU.EX2 R177, R4 ;  /* 0x0000000400b17308 */ /* 0x0002e40000000800 */
[----:B-1----:R-:W-:Y:S01]  /*8590*/  FFMA.FTZ R4, R179, UR4, -R106 ;  /* 0x00000004b3047c23 */ /* 0x002fe2000801086a */
[----:B------:R-:W-:Y:S02]  /*85a0*/  MOV R179, R8 ;  /* 0x0000000800b37202 */ /* 0x000fe40000000f00 */
[----:B---3--:R-:W-:Y:S05]  /*85b0*/  F2FP.F16.F32.PACK_AB R114, R177, R188 ;  /* 0x000000bcb172723e */ /* 0x008fea00000000ff */
[----:B------:R1:W3:Y:S02]  /*85c0*/  MUFU.EX2 R181, R4 ;  /* 0x0000000400b57308 */ /* 0x0002e40000000800 */
[--C-:B-1----:R-:W-:Y:S01]  /*85d0*/  FFMA.FTZ R4, R182, UR4, -R109.reuse ;  /* 0x00000004b6047c23 */ /* 0x102fe2000801086d */
[----:B---3--:R-:W-:Y:S07]  /*85e0*/  F2FP.F16.F32.PACK_AB R115, R176, R181 ;  /* 0x000000b5b073723e */ /* 0x008fee00000000ff */
[----:B------:R1:W-:Y:S10]  /*85f0*/  MUFU.EX2 R182, R9 ;  /* 0x0000000900b67308 */ /* 0x0003f40000000800 */
[----:B------:R3:W5:Y:S01]  /*8600*/  MUFU.EX2 R8, R4 ;  /* 0x0000000400087308 */ /* 0x0007620000000800 */
[C---:B-1----:R-:W-:Y:S01]  /*8610*/  FMUL.FTZ R9, R2.reuse, R113 ;  /* 0x0000007102097220 */ /* 0x042fe20000410000 */
[----:B------:R-:W-:Y:S01]  /*8620*/  F2FP.F16.F32.PACK_AB R113, R65, R179 ;  /* 0x000000b34171723e */ /* 0x000fe200000000ff */
[--C-:B---3--:R-:W-:Y:S01]  /*8630*/  FFMA.FTZ R4, R191, UR4, -R109.reuse ;  /* 0x00000004bf047c23 */ /* 0x108fe2000801086d */
[----:B-----5:R-:W-:Y:S01]  /*8640*/  MOV R186, R8 ;  /* 0x0000000800ba7202 */ /* 0x020fe20000000f00 */
[C---:B------:R-:W-:Y:S01]  /*8650*/  FMUL.FTZ R8, R2.reuse, R112 ;  /* 0x0000007002087220 */ /* 0x040fe20000410000 */
[----:B------:R-:W-:Y:S04]  /*8660*/  F2FP.F16.F32.PACK_AB R112, R63, R180 ;  /* 0x000000b43f70723e */ /* 0x000fe800000000ff */
[----:B------:R1:W-:Y:S02]  /*8670*/  MUFU.EX2 R62, R4 ;  /* 0x00000004003e7308 */ /* 0x0003e40000000800 */
[--C-:B-1----:R-:W-:Y:S08]  /*8680*/  FFMA.FTZ R4, R183, UR4, -R110.reuse ;  /* 0x00000004b7047c23 */ /* 0x102ff0000801086e */
[----:B------:R1:W-:Y:S10]  /*8690*/  MUFU.EX2 R183, R40 ;  /* 0x0000002800b77308 */ /* 0x0003f40000000800 */
[----:B------:R3:W-:Y:S01]  /*86a0*/  MUFU.EX2 R6, R4 ;  /* 0x0000000400067308 */ /* 0x0007e20000000800 */
[----:B-1----:R-:W-:Y:S01]  /*86b0*/  FMUL.FTZ R40, R2, R144 ;  /* 0x0000009002287220 */ /* 0x002fe20000410000 */
[--C-:B---3--:R-:W-:Y:S08]  /*86c0*/  FFMA.FTZ R4, R187, UR4, -R110.reuse ;  /* 0x00000004bb047c23 */ /* 0x108ff0000801086e */
[----:B------:R1:W-:Y:S10]  /*86d0*/  MUFU.EX2 R187, R50 ;  /* 0x0000003200bb7308 */ /* 0x0003f40000000800 */
[----:B------:R3:W5:Y:S01]  /*86e0*/  MUFU.EX2 R61, R4 ;  /* 0x00000004003d7308 */ /* 0x0007620000000800 */
[----:B-1----:R-:W-:Y:S02]  /*86f0*/  FMUL.FTZ R50, R3, R158 ;  /* 0x0000009e03327220 */ /* 0x002fe40000410000 */
[----:B------:R-:W-:Y:S01]  /*8700*/  LDSM.16.MT88.4 R156, [R220+0xac00] ;  /* 0x00ac0000dc9c783b */ /* 0x000fe20000004200 */
[--C-:B---3--:R-:W-:Y:S01]  /*8710*/  FFMA.FTZ R4, R190, UR4, -R110.reuse ;  /* 0x00000004be047c23 */ /* 0x108fe2000801086e */
[----:B-----5:R-:W-:Y:S05]  /*8720*/  MOV R168, R61 ;  /* 0x0000003d00a87202 */ /* 0x020fea0000000f00 */
[----:B------:R1:W-:Y:S02]  /*8730*/  MUFU.EX2 R178, R4 ;  /* 0x0000000400b27308 */ /* 0x0003e40000000800 */
[----:B-1----:R-:W-:Y:S01]  /*8740*/  FFMA.FTZ R4, R185, UR4, -R110 ;  /* 0x00000004b9047c23 */ /* 0x002fe2000801086e */
[----:B------:R-:W-:Y:S01]  /*8750*/  MOV R185, R6 ;  /* 0x0000000600b97202 */ /* 0x000fe20000000f00 */
[----:B------:R-:W-:Y:S01]  /*8760*/  FMUL.FTZ R6, R3, R118 ;  /* 0x0000007603067220 */ /* 0x000fe20000410000 */
[----:B------:R-:W-:Y:S05]  /*8770*/  F2FP.F16.F32.PACK_AB R118, R182, R184 ;  /* 0x000000b8b676723e */ /* 0x000fea00000000ff */
[----:B------:R1:W3:Y:S01]  /*8780*/  MUFU.EX2 R191, R4 ;  /* 0x0000000400bf7308 */ /* 0x0002e20000000800 */
[----:B------:R-:W-:Y:S01]  /*8790*/  F2FP.F16.F32.PACK_AB R117, R61, R185 ;  /* 0x000000b93d75723e */ /* 0x000fe200000000ff */
[----:B------:R-:W-:Y:S01]  /*87a0*/  FMUL.FTZ R61, R2, R169 ;  /* 0x000000a9023d7220 */ /* 0x000fe20000410000 */
[----:B------:R-:W-:Y:S01]  /*87b0*/  MOV R169, R62 ;  /* 0x0000003e00a97202 */ /* 0x000fe20000000f00 */
[----:B-1----:R-:W-:Y:S01]  /*87c0*/  FMUL.FTZ R4, R100, R116 ;  /* 0x0000007464047220 */ /* 0x002fe20000410000 */
[----:B------:R-:W-:Y:S01]  /*87d0*/  F2FP.F16.F32.PACK_AB R116, R62, R186 ;  /* 0x000000ba3e74723e */ /* 0x000fe200000000ff */
[----:B------:R-:W-:Y:S01]  /*87e0*/  FMUL.FTZ R62, R0, R170 ;  /* 0x000000aa003e7220 */ /* 0x000fe20000410000 */
[----:B---3--:R-:W-:Y:S02]  /*87f0*/  F2FP.F16.F32.PACK_AB R119, R191, R178 ;  /* 0x000000b2bf77723e */ /* 0x008fe400000000ff */
[----:B------:R-:W-:Y:S01]  /*8800*/  MOV R170, R65 ;  /* 0x0000004100aa7202 */ /* 0x000fe20000000f00 */
[C---:B------:R-:W-:Y:S01]  /*8810*/  FMUL.FTZ R65, R100.reuse, R173 ;  /* 0x000000ad64417220 */ /* 0x040fe20000410000 */
[-C--:B------:R-:W-:Y:S01]  /*8820*/  HMMA.16816.F32 R4, R112, R20.reuse, R4 ;  /* 0x000000147004723c */ /* 0x080fe20000001804 */
[----:B------:R-:W-:Y:S05]  /*8830*/  LDSM.16.MT88.4 R172, [R222+0xac00] ;  /* 0x00ac0000deac783b */ /* 0x000fea0000004200 */
        /* <DEDUP_REMOVED lines=8> */
[C---:B------:R-:W-:Y:S01]  /*88c0*/  FMUL.FTZ R23, R3.reuse, R135 ;  /* 0x0000008703177220 */ /* 0x040fe20000410000 */
[----:B------:R-:W-:Y:S06]  /*88d0*/  FMUL.FTZ R22, R3, R134 ;  /* 0x0000008603167220 */ /* 0x000fec0000410000 */
[----:B------:R3:W-:Y:S01]  /*88e0*/  MUFU.EX2 R134, R128 ;  /* 0x0000008000867308 */ /* 0x0007e20000000800 */
[-C--:B------:R-:W-:Y:S06]  /*88f0*/  HMMA.16816.F32 R20, R112, R36.reuse, R20 ;  /* 0x000000247014723c */ /* 0x080fec0000001814 */
[C---:B------:R-:W-:Y:S05]  /*8900*/  HMMA.16816.F32 R24, R116.reuse, R36, R24 ;  /* 0x000000247418723c */ /* 0x040fea0000001818 */
[--C-:B-1----:R-:W-:Y:S01]  /*8910*/  FFMA.FTZ R111, R200, UR4, -R109.reuse ;  /* 0x00000004c86f7c23 */ /* 0x102fe2000801086d */
[-C--:B------:R-:W-:Y:S03]  /*8920*/  HMMA.16816.F32 R28, R116, R38.reuse, R28 ;  /* 0x00000026741c723c */ /* 0x080fe6000000181c */
[----:B------:R1:W-:Y:S02]  /*8930*/  MUFU.EX2 R133, R111 ;  /* 0x0000006f00857308 */ /* 0x0003e40000000800 */
[--C-:B---3--:R-:W-:Y:S01]  /*8940*/  FFMA.FTZ R128, R203, UR4, -R109.reuse ;  /* 0x00000004cb807c23 */ /* 0x108fe2000801086d */
[C---:B------:R-:W-:Y:S05]  /*8950*/  HMMA.16816.F32 R32, R112.reuse, R38, R32 ;  /* 0x000000267020723c */ /* 0x040fea0000001820 */
[C---:B------:R-:W-:Y:S01]  /*8960*/  FMUL.FTZ R36, R100.reuse, R148 ;  /* 0x0000009464247220 */ /* 0x040fe20000410000 */
[----:B------:R-:W-:Y:S01]  /*8970*/  FMUL.FTZ R37, R100, R149 ;  /* 0x0000009564257220 */ /* 0x000fe20000410000 */
[C---:B------:R-:W-:Y:S01]  /*8980*/  FMUL.FTZ R38, R3.reuse, R150 ;  /* 0x0000009603267220 */ /* 0x040fe20000410000 */
[----:B------:R-:W-:Y:S01]  /*8990*/  FMUL.FTZ R39, R3, R151 ;  /* 0x0000009703277220 */ /* 0x000fe20000410000 */
[----:B------:R3:W-:Y:S02]  /*89a0*/  MUFU.EX2 R136, R128 ;  /* 0x0000008000887308 */ /* 0x0007e40000000800 */
[--C-:B-1----:R-:W-:Y:S04]  /*89b0*/  FFMA.FTZ R111, R201, UR4, -R109.reuse ;  /* 0x00000004c96f7c23 */ /* 0x102fe8000801086d */
[-C--:B------:R-:W-:Y:S04]  /*89c0*/  HMMA.16816.F32 R36, R112, R52.reuse, R36 ;  /* 0x000000347024723c */ /* 0x080fe80000001824 */
[----:B------:R1:W5:Y:S02]  /*89d0*/  MUFU.EX2 R135, R111 ;  /* 0x0000006f00877308 */ /* 0x0003640000000800 */
[C---:B------:R-:W-:Y:S01]  /*89e0*/  HMMA.16816.F32 R40, R116.reuse, R52, R40 ;  /* 0x000000347428723c */ /* 0x040fe20000001828 */
[----:B---3--:R-:W-:Y:S05]  /*89f0*/  LDSM.16.MT88.4 R128, [R222+0x9400] ;  /* 0x00940000de80783b */ /* 0x008fea0000004200 */
[-C--:B------:R-:W-:Y:S05]  /*8a00*/  HMMA.16816.F32 R44, R116, R54.reuse, R44 ;  /* 0x00000036742c723c */ /* 0x080fea000000182c */
[----:B------:R-:W-:Y:S01]  /*8a10*/  FFMA.FTZ R52, R198, UR4, -R106 ;  /* 0x00000004c6347c23 */ /* 0x000fe2000801086a */
[C---:B------:R-:W-:Y:S03]  /*8a20*/  HMMA.16816.F32 R48, R112.reuse, R54, R48 ;  /* 0x000000367030723c */ /* 0x040fe60000001830 */
[----:B------:R3:W5:Y:S02]  /*8a30*/  MUFU.EX2 R190, R52 ;  /* 0x0000003400be7308 */ /* 0x0007640000000800 */
[--C-:B-1----:R-:W-:Y:S01]  /*8a40*/  FFMA.FTZ R111, R208, UR4, -R110.reuse ;  /* 0x00000004d06f7c23 */ /* 0x102fe2000801086e */
[C---:B------:R-:W-:Y:S01]  /*8a50*/  FMUL.FTZ R53, R100.reuse, R165 ;  /* 0x000000a564357220 */ /* 0x040fe20000410000 */
[C---:B------:R-:W-:Y:S01]  /*8a60*/  FMUL.FTZ R54, R3.reuse, R166 ;  /* 0x000000a603367220 */ /* 0x040fe20000410000 */
[----:B------:R-:W-:Y:S05]  /*8a70*/  FMUL.FTZ R55, R3, R167 ;  /* 0x000000a703377220 */ /* 0x000fea0000410000 */
[----:B------:R1:W5:Y:S01]  /*8a80*/  MUFU.EX2 R162, R111 ;  /* 0x0000006f00a27308 */ /* 0x0003620000000800 */
[----:B---3--:R-:W-:Y:S07]  /*8a90*/  FMUL.FTZ R52, R100, R164 ;  /* 0x000000a464347220 */ /* 0x008fee0000410000 */
[-C--:B--2---:R-:W-:Y:S03]  /*8aa0*/  HMMA.16816.F32 R52, R112, R120.reuse, R52 ;  /* 0x000000787034723c */ /* 0x084fe60000001834 */
[----:B-1----:R-:W-:Y:S03]  /*8ab0*/  FFMA.FTZ R111, R209, UR4, -R109 ;  /* 0x00000004d16f7c23 */ /* 0x002fe6000801086d */
[C---:B------:R-:W-:Y:S01]  /*8ac0*/  HMMA.16816.F32 R56, R116.reuse, R120, R56 ;  /* 0x000000787438723c */ /* 0x040fe20000001838 */
[----:B------:R1:W2:Y:S05]  /*8ad0*/  MUFU.EX2 R252, R111 ;  /* 0x0000006f00fc7308 */ /* 0x0002aa0000000800 */
[-C--:B------:R-:W-:Y:S06]  /*8ae0*/  HMMA.16816.F32 R60, R116, R122.reuse, R60 ;  /* 0x0000007a743c723c */ /* 0x080fec000000183c */
[C---:B------:R-:W-:Y:S01]  /*8af0*/  HMMA.16816.F32 R64, R112.reuse, R122, R64 ;  /* 0x0000007a7040723c */ /* 0x040fe20000001840 */
[----:B------:R-:W3:Y:S05]  /*8b00*/  LDSM.16.MT88.4 R120, [R222+0xb000] ;  /* 0x00b00000de78783b */ /* 0x000eea0000004200 */
[-C--:B----4-:R-:W-:Y:S05]  /*8b10*/  HMMA.16816.F32 R68, R112, R124.reuse, R68 ;  /* 0x0000007c7044723c */ /* 0x090fea0000001844 */
[--C-:B-1----:R-:W-:Y:S01]  /*8b20*/  FFMA.FTZ R111, R210, UR4, -R110.reuse ;  /* 0x00000004d26f7c23 */ /* 0x102fe2000801086e */
[C---:B------:R-:W-:Y:S03]  /*8b30*/  HMMA.16816.F32 R72, R116.reuse, R124, R72 ;  /* 0x0000007c7448723c */ /* 0x040fe60000001848 */
[----:B------:R1:W-:Y:S03]  /*8b40*/  MUFU.EX2 R249, R111 ;  /* 0x0000006f00f97308 */ /* 0x0003e60000000800 */
[-C--:B------:R-:W-:Y:S06]  /*8b50*/  HMMA.16816.F32 R76, R116, R126.reuse, R76 ;  /* 0x0000007e744c723c */ /* 0x080fec000000184c */
[C---:B------:R-:W-:Y:S01]  /*8b60*/  HMMA.16816.F32 R80, R112.reuse, R126, R80 ;  /* 0x0000007e7050723c */ /* 0x040fe20000001850 */
[----:B------:R-:W4:Y:S04]  /*8b70*/  LDSM.16.MT88.4 R124, [R220+0x9400] ;  /* 0x00940000dc7c783b */ /* 0x000f280000004200 */
[----:B-1----:R-:W-:Y:S04]  /*8b80*/  FFMA.FTZ R111, R211, UR4, -R110 ;  /* 0x00000004d36f7c23 */ /* 0x002fe8000801086e */
[----:B------:R1:W2:Y:S01]  /*8b90*/  MUFU.EX2 R248, R111 ;  /* 0x0000006f00f87308 */ /* 0x0002a20000000800 */
[-C--:B---3--:R-:W-:Y:S06]  /*8ba0*/  HMMA.16816.F32 R84, R112, R120.reuse, R84 ;  /* 0x000000787054723c */ /* 0x088fec0000001854 */
[C---:B------:R-:W-:Y:S06]  /*8bb0*/  HMMA.16816.F32 R88, R116.reuse, R120, R88 ;  /* 0x000000787458723c */ /* 0x040fec0000001858 */
[-C--:B------:R-:W-:Y:S05]  /*8bc0*/  HMMA.16816.F32 R92, R116, R122.reuse, R92 ;  /* 0x0000007a745c723c */ /* 0x080fea000000185c */
[--C-:B-1----:R-:W-:Y:S01]  /*8bd0*/  FFMA.FTZ R111, R215, UR4, -R105.reuse ;  /* 0x00000004d76f7c23 */ /* 0x102fe20008010869 */
[----:B------:R-:W-:Y:S01]  /*8be0*/  HMMA.16816.F32 R96, R112, R122, R96 ;  /* 0x0000007a7060723c */ /* 0x000fe20000001860 */
[----:B------:R-:W1:Y:S02]  /*8bf0*/  LDSM.16.MT88.4 R120, [R220+0xa400] ;  /* 0x00a40000dc78783b */ /* 0x000e640000004200 */
[----:B------:R3:W-:Y:S02]  /*8c00*/  MUFU.EX2 R246, R111 ;  /* 0x0000006f00f67308 */ /* 0x0007e40000000800 */
[----:B-----5:R-:W-:Y:S02]  /*8c10*/  F2FP.F16.F32.PACK_AB R116, R135, R133 ;  /* 0x000000858774723e */ /* 0x020fe400000000ff */
[----:B------:R-:W-:Y:S04]  /*8c20*/  F2FP.F16.F32.PACK_AB R112, R189, R183 ;  /* 0x000000b7bd70723e */ /* 0x000fe800000000ff */
[----:B------:R-:W-:Y:S02]  /*8c30*/  F2FP.F16.F32.PACK_AB R113, R190, R187 ;  /* 0x000000bbbe71723e */ /* 0x000fe400000000ff */
[----:B------:R-:W-:Y:S02]  /*8c40*/  F2FP.F16.F32.PACK_AB R114, R137, R161 ;  /* 0x000000a18972723e */ /* 0x000fe400000000ff */
[----:B------:R-:W-:Y:S02]  /*8c50*/  F2FP.F16.F32.PACK_AB R115, R171, R160 ;  /* 0x000000a0ab73723e */ /* 0x000fe400000000ff */
[----:B------:R-:W-:Y:S02]  /*8c60*/  F2FP.F16.F32.PACK_AB R117, R162, R134 ;  /* 0x00000086a275723e */ /* 0x000fe400000000ff */
[----:B--2---:R-:W-:Y:S01]  /*8c70*/  F2FP.F16.F32.PACK_AB R118, R136, R252 ;  /* 0x000000fc8876723e */ /* 0x004fe200000000ff */
[--C-:B---3--:R-:W-:Y:S01]  /*8c80*/  FFMA.FTZ R111, R217, UR4, -R105.reuse ;  /* 0x00000004d96f7c23 */ /* 0x108fe20008010869 */
[----:B------:R-:W-:Y:S01]  /*8c90*/  F2FP.F16.F32.PACK_AB R119, R248, R249 ;  /* 0x000000f9f877723e */ /* 0x000fe200000000ff */
[-C--:B----4-:R-:W-:Y:S02]  /*8ca0*/  HMMA.16816.F32 R4, R112, R124.reuse, R4 ;  /* 0x0000007c7004723c */ /* 0x090fe40000001804 */
[----:B------:R2:W3:Y:S04]  /*8cb0*/  MUFU.EX2 R247, R111 ;  /* 0x0000006f00f77308 */ /* 0x0004e80000000800 */
[C---:B------:R-:W-:Y:S06]  /*8cc0*/  HMMA.16816.F32 R8, R116.reuse, R124, R8 ;  /* 0x0000007c7408723c */ /* 0x040fec0000001808 */
[-C--:B------:R-:W-:Y:S06]  /*8cd0*/  HMMA.16816.F32 R12, R116, R126.reuse, R12 ;  /* 0x0000007e740c723c */ /* 0x080fec000000180c */
[C---:B------:R-:W-:Y:S01]  /*8ce0*/  HMMA.16816.F32 R16, R112.reuse, R126, R16 ;  /* 0x0000007e7010723c */ /* 0x040fe20000001810 */
[----:B------:R-:W4:Y:S04]  /*8cf0*/  LDSM.16.MT88.4 R124, [R222+0xa400] ;  /* 0x00a40000de7c783b */ /* 0x000f280000004200 */
[--C-:B--2---:R-:W-:Y:S01]  /*8d00*/  FFMA.FTZ R111, R218, UR4, -R106.reuse ;  /* 0x00000004da6f7c23 */ /* 0x104fe2000801086a */
[-C--:B------:R-:W-:Y:S03]  /*8d10*/  HMMA.16816.F32 R20, R112, R128.reuse, R20 ;  /* 0x000000807014723c */ /* 0x080fe60000001814 */
[----:B------:R2:W-:Y:S02]  /*8d20*/  MUFU.EX2 R217, R111 ;  /* 0x0000006f00d97308 */ /* 0x0005e40000000800 */
[----:B------:R-:W-:Y:S01]  /*8d30*/  MOV R218, R136 ;  /* 0x0000008800da7202 */ /* 0x000fe20000000f00 */
[C---:B------:R-:W-:Y:S06]  /*8d40*/  HMMA.16816.F32 R24, R116.reuse, R128, R24 ;  /* 0x000000807418723c */ /* 0x040fec0000001818 */
[-C--:B------:R-:W-:Y:S06]  /*8d50*/  HMMA.16816.F32 R28, R116, R130.reuse, R28 ;  /* 0x00000082741c723c */ /* 0x080fec000000181c */
[C---:B------:R-:W-:Y:S01]  /*8d60*/  HMMA.16816.F32 R32, R112.reuse, R130, R32 ;  /* 0x000000827020723c */ /* 0x040fe20000001820 */
[----:B------:R-:W5:Y:S04]  /*8d70*/  LDSM.16.MT88.4 R128, [R220+0xb400] ;  /* 0x00b40000dc80783b */ /* 0x000f680000004200 */
[--C-:B--2---:R-:W-:Y:S01]  /*8d80*/  FFMA.FTZ R111, R219, UR4, -R106.reuse ;  /* 0x00000004db6f7c23 */ /* 0x104fe2000801086a */
[-C--:B-1----:R-:W-:Y:S03]  /*8d90*/  HMMA.16816.F32 R36, R112, R120.reuse, R36 ;  /* 0x000000787024723c */ /* 0x082fe60000001824 */
[----:B------:R1:W2:Y:S02]  /*8da0*/  MUFU.EX2 R211, R111 ;  /* 0x0000006f00d37308 */ /* 0x0002a40000000800 */
[----:B------:R-:W-:Y:S01]  /*8db0*/  MOV R219, R137 ;  /* 0x0000008900db7202 */ /* 0x000fe20000000f00 */
[C---:B------:R-:W-:Y:S06]  /*8dc0*/  HMMA.16816.F32 R40, R116.reuse, R120, R40 ;  /* 0x000000787428723c */ /* 0x040fec0000001828 */
[-C--:B------:R-:W-:Y:S06]  /*8dd0*/  HMMA.16816.F32 R44, R116, R122.reuse, R44 ;  /* 0x0000007a742c723c */ /* 0x080fec000000182c */
[C---:B------:R-:W-:Y:S01]  /*8de0*/  HMMA.16816.F32 R48, R112.reuse, R122, R48 ;  /* 0x0000007a7030723c */ /* 0x040fe20000001830 */
[----:B------:R-:W3:Y:S04]  /*8df0*/  LDSM.16.MT88.4 R120, [R222+0xb400] ;  /* 0x00b40000de78783b */ /* 0x000ee80000004200 */
        /* <DEDUP_REMOVED lines=11> */
[C---:B------:R-:W-:Y:S05]  /*8eb0*/  HMMA.16816.F32 R72, R116.reuse, R128, R72 ;  /* 0x000000807448723c */ /* 0x040fea0000001848 */
[--C-:B------:R-:W-:Y:S01]  /*8ec0*/  FFMA.FTZ R132, R214, UR4, -R106.reuse ;  /* 0x00000004d6847c23 */ /* 0x100fe2000801086a */
[-C--:B------:R-:W-:Y:S03]  /*8ed0*/  HMMA.16816.F32 R76, R116, R130.reuse, R76 ;  /* 0x00000082744c723c */ /* 0x080fe6000000184c */
[----:B------:R-:W-:Y:S02]  /*8ee0*/  MUFU.EX2 R209, R132 ;  /* 0x0000008400d17308 */ /* 0x000fe40000000800 */
[----:B------:R-:W-:Y:S01]  /*8ef0*/  MOV R214, R185 ;  /* 0x000000b900d67202 */ /* 0x000fe20000000f00 */
[C---:B------:R-:W-:Y:S01]  /*8f00*/  HMMA.16816.F32 R80, R112.reuse, R130, R80 ;  /* 0x000000827050723c */ /* 0x040fe20000001850 */
[----:B------:R-:W-:Y:S04]  /*8f10*/  LDSM.16.MT88.4 R128, [R220+0xb800] ;  /* 0x00b80000dc80783b */ /* 0x000fe80000004200 */
[----:B-1----:R-:W-:Y:S01]  /*8f20*/  FFMA.FTZ R111, R216, UR4, -R106 ;  /* 0x00000004d86f7c23 */ /* 0x002fe2000801086a */
[-C--:B---3--:R-:W-:Y:S03]  /*8f30*/  HMMA.16816.F32 R84, R112, R120.reuse, R84 ;  /* 0x000000787054723c */ /* 0x088fe60000001854 */
[----:B------:R1:W3:Y:S02]  /*8f40*/  MUFU.EX2 R210, R111 ;  /* 0x0000006f00d27308 */ /* 0x0002e40000000800 */
[----:B------:R-:W-:Y:S01]  /*8f50*/  MOV R216, R135 ;  /* 0x0000008700d87202 */ /* 0x000fe20000000f00 */
[C---:B------:R-:W-:Y:S05]  /*8f60*/  HMMA.16816.F32 R88, R116.reuse, R120, R88 ;  /* 0x000000787458723c */ /* 0x040fea0000001858 */
[----:B------:R-:W-:Y:S01]  /*8f70*/  FFMA.FTZ R0, R0, R163, R214 ;  /* 0x000000a300007223 */ /* 0x000fe200000100d6 */
[-C--:B------:R-:W-:Y:S05]  /*8f80*/  HMMA.16816.F32 R92, R116, R122.reuse, R92 ;  /* 0x0000007a745c723c */ /* 0x080fea000000185c */
[----:B------:R-:W-:Y:S01]  /*8f90*/  MOV R214, R160 ;  /* 0x000000a000d67202 */ /* 0x000fe20000000f00 */
[----:B------:R-:W-:Y:S01]  /*8fa0*/  HMMA.16816.F32 R96, R112, R122, R96 ;  /* 0x0000007a7060723c */ /* 0x000fe20000001860 */
[----:B------:R-:W-:Y:S04]  /*8fb0*/  LDSM.16.MT88.4 R120, [R220+0xa800] ;  /* 0x00a80000dc78783b */ /* 0x000fe80000004200 */
[--C-:B-1----:R-:W-:Y:S01]  /*8fc0*/  FFMA.FTZ R111, R228, UR4, -R109.reuse ;  /* 0x00000004e46f7c23 */ /* 0x102fe2000801086d */
[----:B------:R-:W-:Y:S01]  /*8fd0*/  MOV R228, R190 ;  /* 0x000000be00e47202 */ /* 0x000fe20000000f00 */
[----:B------:R-:W-:Y:S01]  /*8fe0*/  FADD.FTZ R0, R168, R0 ;  /* 0x00000000a8007221 */ /* 0x000fe20000010000 */
[----:B------:R-:W-:Y:S01]  /*8ff0*/  F2FP.F16.F32.PACK_AB R112, R247, R246 ;  /* 0x000000f6f770723e */ /* 0x000fe200000000ff */
[----:B------:R1:W-:Y:S02]  /*9000*/  MUFU.EX2 R203, R111 ;  /* 0x0000006f00cb7308 */ /* 0x0003e40000000800 */
[----:B--2---:R-:W-:Y:S02]  /*9010*/  F2FP.F16.F32.PACK_AB R113, R211, R217 ;  /* 0x000000d9d371723e */ /* 0x004fe400000000ff */
[----:B-----5:R-:W-:Y:S02]  /*9020*/  F2FP.F16.F32.PACK_AB R114, R212, R215 ;  /* 0x000000d7d472723e */ /* 0x020fe400000000ff */
[----:B---3--:R-:W-:Y:S07]  /*9030*/  F2FP.F16.F32.PACK_AB R115, R210, R209 ;  /* 0x000000d1d273723e */ /* 0x008fee00000000ff */
[-C--:B----4-:R-:W-:Y:S03]  /*9040*/  HMMA.16816.F32 R4, R112, R124.reuse, R4 ;  /* 0x0000007c7004723c */ /* 0x090fe60000001804 */
[--C-:B-1----:R-:W-:Y:S01]  /*9050*/  FFMA.FTZ R111, R229, UR4, -R109.reuse ;  /* 0x00000004e56f7c23 */ /* 0x102fe2000801086d */
[----:B------:R-:W-:Y:S03]  /*9060*/  MOV R229, R189 ;  /* 0x000000bd00e57202 */ /* 0x000fe60000000f00 */
[----:B------:R1:W2:Y:S04]  /*9070*/  MUFU.EX2 R208, R111 ;  /* 0x0000006f00d07308 */ /* 0x0002a80000000800 */
[--C-:B-1----:R-:W-:Y:S01]  /*9080*/  FFMA.FTZ R111, R232, UR4, -R110.reuse ;  /* 0x00000004e86f7c23 */ /* 0x102fe2000801086e */
[----:B------:R-:W-:Y:S02]  /*9090*/  MOV R232, R134 ;  /* 0x0000008600e87202 */ /* 0x000fe40000000f00 */
[----:B--2---:R-:W-:Y:S03]  /*90a0*/  F2FP.F16.F32.PACK_AB R116, R208, R203 ;  /* 0x000000cbd074723e */ /* 0x004fe600000000ff */
[----:B------:R1:W-:Y:S02]  /*90b0*/  MUFU.EX2 R201, R111 ;  /* 0x0000006f00c97308 */ /* 0x0003e40000000800 */
[--C-:B-1----:R-:W-:Y:S01]  /*90c0*/  FFMA.FTZ R111, R230, UR4, -R110.reuse ;  /* 0x00000004e66f7c23 */ /* 0x102fe2000801086e */
[----:B------:R-:W-:Y:S02]  /*90d0*/  MOV R230, R133 ;  /* 0x0000008500e67202 */ /* 0x000fe40000000f00 */
[----:B------:R-:W1:Y:S05]  /*90e0*/  LDSM.16.MT88.4 R132, [R222+0x9800] ;  /* 0x00980000de84783b */ /* 0x000e6a0000004200 */
[----:B------:R2:W3:Y:S02]  /*90f0*/  MUFU.EX2 R202, R111 ;  /* 0x0000006f00ca7308 */ /* 0x0004e40000000800 */
[--C-:B--2---:R-:W-:Y:S01]  /*9100*/  FFMA.FTZ R111, R231, UR4, -R109.reuse ;  /* 0x00000004e76f7c23 */ /* 0x104fe2000801086d */
[----:B---3--:R-:W-:Y:S01]  /*9110*/  F2FP.F16.F32.PACK_AB R117, R202, R201 ;  /* 0x000000c9ca75723e */ /* 0x008fe200000000ff */
[----:B------:R-:W2:Y:S06]  /*9120*/  LDL.LU R231, [R1+0x8] ;  /* 0x0000080001e77983 */ /* 0x000eac0000300800 */
[----:B------:R3:W-:Y:S02]  /*9130*/  MUFU.EX2 R199, R111 ;  /* 0x0000006f00c77308 */ /* 0x0007e40000000800 */
[----:B---3--:R-:W-:Y:S01]  /*9140*/  FFMA.FTZ R111, R233, UR4, -R109 ;  /* 0x00000004e96f7c23 */ /* 0x008fe2000801086d */
[----:B------:R-:W-:Y:S07]  /*9150*/  MOV R233, R186 ;  /* 0x000000ba00e97202 */ /* 0x000fee0000000f00 */
[----:B------:R3:W4:Y:S02]  /*9160*/  MUFU.EX2 R200, R111 ;  /* 0x0000006f00c87308 */ /* 0x0007240000000800 */
[--C-:B---3--:R-:W-:Y:S01]  /*9170*/  FFMA.FTZ R111, R234, UR4, -R110.reuse ;  /* 0x00000004ea6f7c23 */ /* 0x108fe2000801086e */
[----:B------:R-:W-:Y:S02]  /*9180*/  MOV R234, R187 ;  /* 0x000000bb00ea7202 */ /* 0x000fe40000000f00 */
[----:B----4-:R-:W-:Y:S05]  /*9190*/  F2FP.F16.F32.PACK_AB R118, R200, R199 ;  /* 0x000000c7c876723e */ /* 0x010fea00000000ff */
        /* <DEDUP_REMOVED lines=8> */
[C---:B------:R-:W-:Y:S06]  /*9220*/  HMMA.16816.F32 R8, R116.reuse, R124, R8 ;  /* 0x0000007c7408723c */ /* 0x040fec0000001808 */
[-C--:B------:R-:W-:Y:S05]  /*9230*/  HMMA.16816.F32 R12, R116, R126.reuse, R12 ;  /* 0x0000007e740c723c */ /* 0x080fea000000180c */
[--C-:B---3--:R-:W-:Y:S01]  /*9240*/  FFMA.FTZ R111, R237, UR4, -R105.reuse ;  /* 0x00000004ed6f7c23 */ /* 0x108fe20008010869 */
[C---:B------:R-:W-:Y:S01]  /*9250*/  HMMA.16816.F32 R16, R112.reuse, R126, R16 ;  /* 0x0000007e7010723c */ /* 0x040fe20000001810 */
[----:B------:R-:W3:Y:S02]  /*9260*/  LDSM.16.MT88.4 R124, [R222+0xa800] ;  /* 0x00a80000de7c783b */ /* 0x000ee40000004200 */
[----:B------:R4:W-:Y:S02]  /*9270*/  MUFU.EX2 R195, R111 ;  /* 0x0000006f00c37308 */ /* 0x0009e40000000800 */
[----:B------:R-:W-:Y:S01]  /*9280*/  MOV R237, R182 ;  /* 0x000000b600ed7202 */ /* 0x000fe20000000f00 */
[-C--:B-1----:R-:W-:Y:S06]  /*9290*/  HMMA.16816.F32 R20, R112, R132.reuse, R20 ;  /* 0x000000847014723c */ /* 0x082fec0000001814 */
[C---:B------:R-:W-:Y:S06]  /*92a0*/  HMMA.16816.F32 R24, R116.reuse, R132, R24 ;  /* 0x000000847418723c */ /* 0x040fec0000001818 */
[-C--:B------:R-:W-:Y:S05]  /*92b0*/  HMMA.16816.F32 R28, R116, R134.reuse, R28 ;  /* 0x00000086741c723c */ /* 0x080fea000000181c */
[--C-:B----4-:R-:W-:Y:S01]  /*92c0*/  FFMA.FTZ R111, R239, UR4, -R106.reuse ;  /* 0x00000004ef6f7c23 */ /* 0x110fe2000801086a */
[C---:B------:R-:W-:Y:S03]  /*92d0*/  HMMA.16816.F32 R32, R112.reuse, R134, R32 ;  /* 0x000000867020723c */ /* 0x040fe60000001820 */
[----:B------:R1:W-:Y:S02]  /*92e0*/  MUFU.EX2 R193, R111 ;  /* 0x0000006f00c17308 */ /* 0x0003e40000000800 */
[----:B------:R-:W-:Y:S01]  /*92f0*/  MOV R239, R176 ;  /* 0x000000b000ef7202 */ /* 0x000fe20000000f00 */
[-C--:B------:R-:W-:Y:S06]  /*9300*/  HMMA.16816.F32 R36, R112, R120.reuse, R36 ;  /* 0x000000787024723c */ /* 0x080fec0000001824 */
[C---:B------:R-:W-:Y:S06]  /*9310*/  HMMA.16816.F32 R40, R116.reuse, R120, R40 ;  /* 0x000000787428723c */ /* 0x040fec0000001828 */
[-C--:B------:R-:W-:Y:S05]  /*9320*/  HMMA.16816.F32 R44, R116, R122.reuse, R44 ;  /* 0x0000007a742c723c */ /* 0x080fea000000182c */
[--C-:B-1----:R-:W-:Y:S01]  /*9330*/  FFMA.FTZ R111, R238, UR4, -R106.reuse ;  /* 0x00000004ee6f7c23 */ /* 0x102fe2000801086a */
[C---:B------:R-:W-:Y:S01]  /*9340*/  HMMA.16816.F32 R48, R112.reuse, R122, R48 ;  /* 0x0000007a7030723c */ /* 0x040fe20000001830 */
[----:B------:R-:W1:Y:S02]  /*9350*/  LDSM.16.MT88.4 R120, [R222+0xb800] ;  /* 0x00b80000de78783b */ /* 0x000e640000004200 */
[----:B------:R4:W-:Y:S02]  /*9360*/  MUFU.EX2 R194, R111 ;  /* 0x0000006f00c27308 */ /* 0x0009e40000000800 */
[----:B------:R-:W-:Y:S01]  /*9370*/  MOV R238, R177 ;  /* 0x000000b100ee7202 */ /* 0x000fe20000000f00 */
[-C--:B---3--:R-:W-:Y:S06]  /*9380*/  HMMA.16816.F32 R52, R112, R124.reuse, R52 ;  /* 0x0000007c7034723c */ /* 0x088fec0000001834 */
[C---:B------:R-:W-:Y:S06]  /*9390*/  HMMA.16816.F32 R56, R116.reuse, R124, R56 ;  /* 0x0000007c7438723c */ /* 0x040fec0000001838 */
[-C--:B------:R-:W-:Y:S05]  /*93a0*/  HMMA.16816.F32 R60, R116, R126.reuse, R60 ;  /* 0x0000007e743c723c */ /* 0x080fea000000183c */
[--C-:B----4-:R-:W-:Y:S01]  /*93b0*/  FFMA.FTZ R111, R206, UR4, -R105.reuse ;  /* 0x00000004ce6f7c23 */ /* 0x110fe20008010869 */
[C---:B------:R-:W-:Y:S01]  /*93c0*/  HMMA.16816.F32 R64, R112.reuse, R126, R64 ;  /* 0x0000007e7040723c */ /* 0x040fe20000001840 */
[----:B------:R-:W3:Y:S02]  /*93d0*/  LDSM.16.MT88.4 R124, [R220+0x9c00] ;  /* 0x009c0000dc7c783b */ /* 0x000ee40000004200 */
[----:B------:R-:W-:Y:S02]  /*93e0*/  MUFU.EX2 R192, R111 ;  /* 0x0000006f00c07308 */ /* 0x000fe40000000800 */
[----:B------:R-:W-:Y:S01]  /*93f0*/  FFMA.FTZ R105, R204, UR4, -R105 ;  /* 0x00000004cc697c23 */ /* 0x000fe20008010869 */
[-C--:B------:R-:W-:Y:S07]  /*9400*/  HMMA.16816.F32 R68, R112, R128.reuse, R68 ;  /* 0x000000807044723c */ /* 0x080fee0000001844 */
[----:B------:R4:W-:Y:S01]  /*9410*/  MUFU.EX2 R191, R105 ;  /* 0x0000006900bf7308 */ /* 0x0009e20000000800 */
[C---:B------:R-:W-:Y:S04]  /*9420*/  HMMA.16816.F32 R72, R116.reuse, R128, R72 ;  /* 0x000000807448723c */ /* 0x040fe80000001848 */
[----:B------:R-:W-:Y:S02]  /*9430*/  MOV R204, R184 ;  /* 0x000000b800cc7202 */ /* 0x000fe40000000f00 */
[-C--:B------:R-:W-:Y:S05]  /*9440*/  HMMA.16816.F32 R76, R116, R130.reuse, R76 ;  /* 0x00000082744c723c */ /* 0x080fea000000184c */
[----:B------:R-:W-:Y:S01]  /*9450*/  MOV R206, R178 ;  /* 0x000000b200ce7202 */ /* 0x000fe20000000f00 */
[C---:B------:R-:W-:Y:S05]  /*9460*/  HMMA.16816.F32 R80, R112.reuse, R130, R80 ;  /* 0x000000827050723c */ /* 0x040fea0000001850 */
[--C-:B----4-:R-:W-:Y:S01]  /*9470*/  FFMA.FTZ R105, R207, UR4, -R106.reuse ;  /* 0x00000004cf697c23 */ /* 0x110fe2000801086a */
[-C--:B-1----:R-:W-:Y:S03]  /*9480*/  HMMA.16816.F32 R84, R112, R120.reuse, R84 ;  /* 0x000000787054723c */ /* 0x082fe60000001854 */
[----:B------:R1:W-:Y:S02]  /*9490*/  MUFU.EX2 R190, R105 ;  /* 0x0000006900be7308 */ /* 0x0003e40000000800 */
[----:B------:R-:W-:Y:S01]  /*94a0*/  FFMA.FTZ R106, R205, UR4, -R106 ;  /* 0x00000004cd6a7c23 */ /* 0x000fe2000801086a */
[C---:B------:R-:W-:Y:S05]  /*94b0*/  HMMA.16816.F32 R88, R116.reuse, R120, R88 ;  /* 0x000000787458723c */ /* 0x040fea0000001858 */
[----:B------:R-:W-:Y:S01]  /*94c0*/  MOV R205, R188 ;  /* 0x000000bc00cd7202 */ /* 0x000fe20000000f00 */
[-C--:B------:R-:W-:Y:S01]  /*94d0*/  HMMA.16816.F32 R92, R116, R122.reuse, R92 ;  /* 0x0000007a745c723c */ /* 0x080fe2000000185c */
[----:B------:R-:W4:Y:S04]  /*94e0*/  MUFU.EX2 R189, R106 ;  /* 0x0000006a00bd7308 */ /* 0x000f280000000800 */
[----:B------:R-:W-:Y:S01]  /*94f0*/  MOV R207, R181 ;  /* 0x000000b500cf7202 */ /* 0x000fe20000000f00 */
[----:B------:R-:W-:Y:S05]  /*9500*/  HMMA.16816.F32 R96, R112, R122, R96 ;  /* 0x0000007a7060723c */ /* 0x000fea0000001860 */
[--C-:B-1----:R-:W-:Y:S02]  /*9510*/  FFMA.FTZ R105, R240, UR4, -R109.reuse ;  /* 0x00000004f0697c23 */ /* 0x102fe4000801086d */
[----:B------:R-:W5:Y:S02]  /*9520*/  LDL.LU R240, [R1+0x4] ;  /* 0x0000040001f07983 */ /* 0x000f640000300800 */
[----:B------:R1:W-:Y:S02]  /*9530*/  MUFU.EX2 R187, R105 ;  /* 0x0000006900bb7308 */ /* 0x0003e40000000800 */
[----:B----4-:R-:W-:Y:S01]  /*9540*/  F2FP.F16.F32.PACK_AB R111, R189, R190 ;  /* 0x000000bebd6f723e */ /* 0x010fe200000000ff */
[----:B-1----:R-:W-:Y:S01]  /*9550*/  FFMA.FTZ R105, R241, UR4, -R109 ;  /* 0x00000004f1697c23 */ /* 0x002fe2000801086d */
[----:B------:R-:W-:Y:S06]  /*9560*/  MOV R241, R179 ;  /* 0x000000b300f17202 */ /* 0x000fec0000000f00 */
[----:B------:R1:W4:Y:S02]  /*9570*/  MUFU.EX2 R188, R105 ;  /* 0x0000006900bc7308 */ /* 0x0003240000000800 */
[--C-:B-1----:R-:W-:Y:S01]  /*9580*/  FFMA.FTZ R105, R242, UR4, -R110.reuse ;  /* 0x00000004f2697c23 */ /* 0x102fe2000801086e */
[----:B----4-:R-:W-:Y:S01]  /*9590*/  F2FP.F16.F32.PACK_AB R176, R188, R187 ;  /* 0x000000bbbcb0723e */ /* 0x010fe200000000ff */
[----:B------:R-:W4:Y:S06]  /*95a0*/  LDL.LU R242, [R1] ;  /* 0x0000000001f27983 */ /* 0x000f2c0000300800 */
[----:B------:R1:W-:Y:S02]  /*95b0*/  MUFU.EX2 R185, R105 ;  /* 0x0000006900b97308 */ /* 0x0003e40000000800 */
[--C-:B-1----:R-:W-:Y:S01]  /*95c0*/  FFMA.FTZ R105, R245, UR4, -R110.reuse ;  /* 0x00000004f5697c23 */ /* 0x102fe2000801086e */
[----:B------:R-:W-:Y:S01]  /*95d0*/  FFMA.FTZ R110, R108, UR4, -R110 ;  /* 0x000000046c6e7c23 */ /* 0x000fe2000801086e */
[----:B------:R-:W-:Y:S06]  /*95e0*/  F2FP.F16.F32.PACK_AB R108, R195, R196 ;  /* 0x000000c4c36c723e */ /* 0x000fec00000000ff */
[----:B------:R1:W3:Y:S01]  /*95f0*/  MUFU.EX2 R186, R105 ;  /* 0x0000006900ba7308 */ /* 0x0002e20000000800 */
[----:B------:R-:W-:Y:S02]  /*9600*/  MOV R245, R180 ;  /* 0x000000b400f57202 */ /* 0x000fe40000000f00 */
[----:B------:R-:W4:Y:S01]  /*9610*/  LDSM.16.MT88.4 R180, [R220+0xbc00] ;  /* 0x00bc0000dcb4783b */ /* 0x000f220000004200 */
[----:B--2---:R-:W-:Y:S01]  /*9620*/  FFMA.FTZ R2, R2, R231, R233 ;  /* 0x000000e702027223 */ /* 0x004fe200000100e9 */
[----:B------:R-:W-:Y:S02]  /*9630*/  MOV R231, R232 ;  /* 0x000000e800e77202 */ /* 0x000fe40000000f00 */
[----:B------:R-:W-:Y:S01]  /*9640*/  MOV R232, R228 ;  /* 0x000000e400e87202 */ /* 0x000fe20000000f00 */
[----:B------:R-:W-:Y:S01]  /*9650*/  FADD.FTZ R2, R169, R2 ;  /* 0x00000002a9027221 */ /* 0x000fe20000010000 */
[----:B------:R-:W-:Y:S02]  /*9660*/  MOV R228, R162 ;  /* 0x000000a200e47202 */ /* 0x000fe40000000f00 */
[----:B------:R-:W-:Y:S02]  /*9670*/  MOV R233, R230 ;  /* 0x000000e600e97202 */ /* 0x000fe40000000f00 */
[----:B------:R-:W-:Y:S02]  /*9680*/  MOV R230, R229 ;  /* 0x000000e500e67202 */ /* 0x000fe40000000f00 */
[----:B------:R-:W-:Y:S01]  /*9690*/  MOV R229, R216 ;  /* 0x000000d800e57202 */ /* 0x000fe20000000f00 */
[--C-:B-1----:R-:W-:Y:S01]  /*96a0*/  FFMA.FTZ R105, R244, UR4, -R109.reuse ;  /* 0x00000004f4697c23 */ /* 0x102fe2000801086d */
[----:B------:R-:W-:Y:S01]  /*96b0*/  FFMA.FTZ R109, R243, UR4, -R109 ;  /* 0x00000004f36d7c23 */ /* 0x000fe2000801086d */
[----:B---3--:R-:W-:Y:S02]  /*96c0*/  F2FP.F16.F32.PACK_AB R177, R186, R185 ;  /* 0x000000b9bab1723e */ /* 0x008fe400000000ff */
[----:B------:R-:W-:Y:S01]  /*96d0*/  MUFU.EX2 R184, R105 ;  /* 0x0000006900b87308 */ /* 0x000fe20000000800 */
[----:B------:R-:W-:Y:S09]  /*96e0*/  MOV R216, R161 ;  /* 0x000000a100d87202 */ /* 0x000ff20000000f00 */
[----:B------:R1:W2:Y:S10]  /*96f0*/  MUFU.EX2 R106, R109 ;  /* 0x0000006d006a7308 */ /* 0x0002b40000000800 */
[----:B------:R3:W3:Y:S01]  /*9700*/  MUFU.EX2 R105, R110 ;  /* 0x0000006e00697308 */ /* 0x0006e20000000800 */
[----:B-1----:R-:W-:Y:S02]  /*9710*/  F2FP.F16.F32.PACK_AB R109, R194, R193 ;  /* 0x000000c1c26d723e */ /* 0x002fe400000000ff */
[----:B--2---:R-:W-:Y:S02]  /*9720*/  F2FP.F16.F32.PACK_AB R178, R106, R184 ;  /* 0x000000b86ab2723e */ /* 0x004fe400000000ff */
        /* <DEDUP_REMOVED lines=27> */
[----:B------:R-:W-:Y:S03]  /*98e0*/  FADD.FTZ R0, R233, R9 ;  /* 0x00000009e9007221 */ /* 0x000fe60000010000 */
[----:B------:R-:W-:Y:S04]  /*98f0*/  FADD.FTZ R9, R232, R3 ;  /* 0x00000003e8097221 */ /* 0x000fe80000010000 */
[----:B------:R-:W-:Y:S01]  /*9900*/  FADD.FTZ R9, R214, R9 ;  /* 0x00000009d6097221 */ /* 0x000fe20000010000 */
[----:B----4-:R-:W-:Y:S04]  /*9910*/  FFMA.FTZ R100, R100, R242, R245 ;  /* 0x000000f264647223 */ /* 0x010fe800000100f5 */
[----:B------:R-:W-:Y:S01]  /*9920*/  FADD.FTZ R8, R213, R100 ;  /* 0x00000064d5087221 */ /* 0x000fe20000010000 */
[----:B------:R-:W-:Y:S02]  /*9930*/  MOV R213, R219 ;  /* 0x000000db00d57202 */ /* 0x000fe40000000f00 */
        /* <DEDUP_REMOVED lines=65> */
.L_x_641:
        /* <DEDUP_REMOVED lines=49> */
[----:B----4-:R-:W-:Y:S01]  /*a060*/  @P1 IMAD.WIDE.U32 R4, R13, R8, RZ ;  /* 0x000000080d041225 */ /* 0x010fe200078e00ff */
        /* <DEDUP_REMOVED lines=40> */
.L_x_645:
        /* <DEDUP_REMOVED lines=23> */
.L_x_646:
        /* <DEDUP_REMOVED lines=271> */
.L_x_648:
[----:B------:R-:W-:Y:S05]  /*b550*/  BSYNC B0 ;  /* 0x0000000000007941 */ /* 0x000fea0003800000 */
.L_x_647:
[----:B-1----:R-:W2:Y:S01]  /*b560*/  LDL R2, [R1+0x10] ;  /* 0x0000100001027983 */ /* 0x002ea20000100800 */
[----:B------:R-:W-:-:S03]  /*b570*/  ULDC.64 UR4, c[0x0][0x2a0] ;  /* 0x0000a80000047ab9 */ /* 0x000fc60000000a00 */
[----:B------:R-:W3:Y:S04]  /*b580*/  LDL R0, [R1+0x14] ;  /* 0x0000140001007983 */ /* 0x000ee80000100800 */
[----:B------:R-:W4:Y:S04]  /*b590*/  LDL.LU.64 R8, [R1+0x58] ;  /* 0x0000580001087983 */ /* 0x000f280000300a00 */
[----:B------:R-:W4:Y:S04]  /*b5a0*/  LDL.LU R7, [R1+0x74] ;  /* 0x0000740001077983 */ /* 0x000f280000300800 */
[----:B------:R-:W4:Y:S04]  /*b5b0*/  LDL.LU R5, [R1+0x7c] ;  /* 0x00007c0001057983 */ /* 0x000f280000300800 */
[----:B------:R-:W4:Y:S04]  /*b5c0*/  LDL.LU R4, [R1+0x78] ;  /* 0x0000780001047983 */ /* 0x000f280000300800 */
[----:B------:R-:W4:Y:S04]  /*b5d0*/  LDL.64 R36, [R1+0x30] ;  /* 0x0000300001247983 */ /* 0x000f280000100a00 */
[----:B------:R1:W5:Y:S04]  /*b5e0*/  LDL.64 R38, [R1+0x60] ;  /* 0x0000600001267983 */ /* 0x0003680000100a00 */
[----:B------:R1:W1:Y:S04]  /*b5f0*/  LDS.128 R20, [R226] ;  /* 0x00000000e2147984 */ /* 0x0002680000000c00 */
[----:B------:R1:W1:Y:S04]  /*b600*/  LDS.128 R16, [R226+0x2000] ;  /* 0x00200000e2107984 */ /* 0x0002680000000c00 */
[----:B------:R1:W1:Y:S01]  /*b610*/  LDS.128 R12, [R226+0x4000] ;  /* 0x00400000e20c7984 */ /* 0x0002620000000c00 */
[----:B------:R-:W-:Y:S01]  /*b620*/  BSSY B0, `(.L_x_649) ;  /* 0x000001f000007945 */ /* 0x000fe20003800000 */
[----:B--2---:R-:W-:-:S02]  /*b630*/  IMAD.MOV.U32 R24, RZ, RZ, R2 ;  /* 0x000000ffff187224 */ /* 0x004fc400078e0002 */
[----:B---3--:R-:W-:Y:S01]  /*b640*/  IMAD.MOV.U32 R11, RZ, RZ, R0 ;  /* 0x000000ffff0b7224 */ /* 0x008fe200078e0000 */
[----:B------:R-:W-:Y:S02]  /*b650*/  SHF.R.S32.HI R0, RZ, 0x1f, R26 ;  /* 0x0000001fff007819 */ /* 0x000fe4000001141a */
[----:B----45:R-:W-:-:S03]  /*b660*/  ISETP.GE.AND P3, PT, R8, R61, PT ;  /* 0x0000003d0800720c */ /* 0x030fc60003f66270 */
[----:B------:R-:W-:-:S04]  /*b670*/  IMAD R0, R0, UR4, RZ ;  /* 0x0000000400007c24 */ /* 0x000fc8000f8e02ff */
[----:B------:R-:W-:Y:S01]  /*b680*/  IMAD R0, R26, UR5, R0 ;  /* 0x000000051a007c24 */ /* 0x000fe2000f8e0200 */
[----:B------:R-:W-:-:S04]  /*b690*/  IADD3 R2, P0, R36, R59, RZ ;  /* 0x0000003b24027210 */ /* 0x000fc80007f1e0ff */
[----:B------:R-:W-:Y:S02]  /*b6a0*/  IADD3.X R3, R37, R60, RZ, P0, !PT ;  /* 0x0000003c25037210 */ /* 0x000fe400007fe4ff */
[-C--:B------:R-:W-:Y:S01]  /*b6b0*/  ISETP.GE.AND P2, PT, R7, R61.reuse, PT ;  /* 0x0000003d0700720c */ /* 0x080fe20003f46270 */
[----:B------:R-:W-:Y:S01]  /*b6c0*/  IMAD.WIDE.U32 R8, R26, UR4, R2 ;  /* 0x000000041a087c25 */ /* 0x000fe2000f8e0002 */
[-C--:B------:R-:W-:Y:S02]  /*b6d0*/  ISETP.GE.AND P1, PT, R5, R61.reuse, PT ;  /* 0x0000003d0500720c */ /* 0x080fe40003f26270 */
[----:B------:R-:W-:Y:S01]  /*b6e0*/  ISETP.GE.AND P0, PT, R4, R61, PT ;  /* 0x0000003d0400720c */ /* 0x000fe20003f06270 */
[----:B------:R-:W-:Y:S01]  /*b6f0*/  IMAD.IADD R7, R9, 0x1, R0 ;  /* 0x0000000109077824 */ /* 0x000fe200078e0200 */
[----:B-1----:R-:W-:Y:S11]  /*b700*/  @P3 BRA `(.L_x_650) ;  /* 0x0000000000403947 */ /* 0x002ff60003800000 */
        /* <DEDUP_REMOVED lines=16> */
.L_x_650:
[----:B------:R-:W-:Y:S05]  /*b810*/  BSYNC B0 ;  /* 0x0000000000007941 */ /* 0x000fea0003800000 */
.L_x_649:
        /* <DEDUP_REMOVED lines=24> */
.L_x_652:
[----:B------:R-:W-:Y:S05]  /*b9a0*/  BSYNC B0 ;  /* 0x0000000000007941 */ /* 0x000fea0003800000 */
.L_x_651:
        /* <DEDUP_REMOVED lines=24> */
.L_x_654:
[----:B------:R-:W-:Y:S05]  /*bb30*/  BSYNC B0 ;  /* 0x0000000000007941 */ /* 0x000fea0003800000 */
.L_x_653:
        /* <DEDUP_REMOVED lines=23> */
.L_x_619:
        /* <DEDUP_REMOVED lines=64> */
.L_x_656:
[----:B------:R-:W-:Y:S05]  /*c0b0*/  BSYNC B0 ;  /* 0x0000000000007941 */ /* 0x000fea0003800000 */
.L_x_655:
        /* <DEDUP_REMOVED lines=24> */
.L_x_658:
[----:B------:R-:W-:Y:S05]  /*c240*/  BSYNC B0 ;  /* 0x0000000000007941 */ /* 0x000fea0003800000 */
.L_x_657:
        /* <DEDUP_REMOVED lines=30> */
.L_x_660:
[----:B------:R-:W-:Y:S05]  /*c430*/  BSYNC B0 ;  /* 0x0000000000007941 */ /* 0x000fea0003800000 */
.L_x_659:
        /* <DEDUP_REMOVED lines=32> */
.L_x_662:
[----:B------:R-:W-:Y:S05]  /*c640*/  BSYNC B0 ;  /* 0x0000000000007941 */ /* 0x000fea0003800000 */
.L_x_661:
        /* <DEDUP_REMOVED lines=16> */
.L_x_664:
[----:B------:R-:W-:Y:S05]  /*c750*/  BSYNC B0 ;  /* 0x0000000000007941 */ /* 0x000fea0003800000 */
.L_x_663:
        /* <DEDUP_REMOVED lines=10> */
.L_x_666:
[----:B------:R-:W-:Y:S05]  /*c800*/  BSYNC B0 ;  /* 0x0000000000007941 */ /* 0x000fea0003800000 */
.L_x_665:
        /* <DEDUP_REMOVED lines=10> */
.L_x_668:
[----:B------:R-:W-:Y:S05]  /*c8b0*/  BSYNC B0 ;  /* 0x0000000000007941 */ /* 0x000fea0003800000 */
.L_x_667:
        /* <DEDUP_REMOVED lines=10> */
.L_x_669:
        /* <DEDUP_REMOVED lines=10> */
.L_x_1220:


//--------------------- .text._ZN5flash16flash_fwd_kernelI23Flash_fwd_kernel_traitsILi96ELi128ELi64ELi4ELb0ELb0EN7cutlass6half_tE19Flash_kernel_traitsILi96ELi128ELi64ELi4ES3_EELb1ELb0ELb0ELb1ELb0ELb0ELb0ELb1EEEvNS_16Flash_fwd_paramsE --------------------------
	.section	.text._ZN5flash16flash_fwd_kernelI23Flash_fwd_kernel_traitsILi96ELi128ELi64ELi4ELb0ELb0EN7cutlass6half_tE19Flash_kernel_traitsILi96ELi128ELi64ELi4ES3_EELb1ELb0ELb0ELb1ELb0ELb0ELb0ELb1EEEvNS_16Flash_fwd_paramsE,"ax",@progbits
	.align	128
        .global         _ZN5flash16flash_fwd_kernelI23Flash_fwd_kernel_traitsILi96ELi128ELi64ELi4ELb0ELb0EN7cutlass6half_tE19Flash_kernel_traitsILi96ELi128ELi64ELi4ES3_EELb1ELb0ELb0ELb1ELb0ELb0ELb0ELb1EEEvNS_16Flash_fwd_paramsE
        .type           _ZN5flash16flash_fwd_kernelI23Flash_fwd_kernel_traitsILi96ELi128ELi64ELi4ELb0ELb0EN7cutlass6half_tE19Flash_kernel_traitsILi96ELi128ELi64ELi4ES3_EELb1ELb0ELb0ELb1ELb0ELb0ELb0ELb1EEEvNS_16Flash_fwd_paramsE,@function
        .size           _ZN5flash16flash_fwd_kernelI23Flash_fwd_kernel_traitsILi96ELi128ELi64ELi4ELb0ELb0EN7cutlass6half_tE19Flash_kernel_traitsILi96ELi128ELi64ELi4ES3_EELb1ELb0ELb0ELb1ELb0ELb0ELb0ELb1EEEvNS_16Flash_fwd_paramsE,(.L_x_1221 - _ZN5flash16flash_fwd_kernelI23Flash_fwd_kernel_traitsILi96ELi128ELi64ELi4ELb0ELb0EN7cutlass6half_tE19Flash_kernel_traitsILi96ELi128ELi64ELi4ES3_EELb1ELb0ELb0ELb1ELb0ELb0ELb0ELb1EEEvNS_16Flash_fwd_paramsE)
        .other          _ZN5flash16flash_fwd_kernelI23Flash_fwd_kernel_traitsILi96ELi128ELi64ELi4ELb0ELb0EN7cutlass6half_tE19Flash_kernel_traitsILi96ELi128ELi64ELi4ES3_EELb1ELb0ELb0ELb1ELb0ELb0ELb0ELb1EEEvNS_16Flash_fwd_paramsE,@"STO_CUDA_ENTRY STV_DEFAULT"
_ZN5flash16flash_fwd_kernelI23Flash_fwd_kernel_traitsILi96ELi128ELi64ELi4ELb0ELb0EN7cutlass6half_tE19Flash_kernel_traitsILi96ELi128ELi64ELi4ES3_EELb1ELb0ELb0ELb1ELb0ELb0ELb0ELb1EEEvNS_16Flash_fwd_paramsE:
.text._ZN5flash16flash_fwd_kernelI23Flash_fwd_kernel_traitsILi96ELi128ELi64ELi4ELb0ELb0EN7cutlass6half_tE19Flash_kernel_traitsILi96ELi128ELi64ELi4ES3_EELb1ELb0ELb0ELb1ELb0ELb0ELb0ELb1EEEvNS_16Flash_fwd_paramsE:
        /* <DEDUP_REMOVED lines=18> */
[----:B------:R-:W-:-:S06]  /*0120*/  ULDC.U8 UR13, c[0x0][0x388] ;  /* 0x0000e200000d7ab9 */ /* 0x000fcc0000000000 */
        /* <DEDUP_REMOVED lines=46> */
[----:B------:R-:W-:Y:S01]  /*0410*/  UMOV UR8, URZ ;  /* 0x0000003f00087c82 */ /* 0x000fe20008000000 */
[----:B------:R-:W-:Y:S02]  /*0420*/  UMOV UR6, 0xffffffff ;  /* 0xffffffff00067882 */ /* 0x000fe40000000000 */
        /* <DEDUP_REMOVED lines=19> */
.L_x_670:
[----:B------:R-:W-:-:S05]  /*0560*/  ULDC UR7, c[0x0][0x2c8] ;  /* 0x0000b20000077ab9 */ /* 0x000fca0000000800 */
.L_x_671:
        /* <DEDUP_REMOVED lines=21> */
[----:B------:R-:W-:-:S06]  /*06c0*/  UISETP.GE.AND UP0, UPT, UR22, 0x1, UPT ;  /* 0x000000011600788c */ /* 0x000fcc000bf06270 */
[----:B------:R-:W-:-:S13]  /*06d0*/  PLOP3.LUT P0, PT, PT, PT, UP0, 0x80, 0x0 ;  /* 0x000000000000781c */ /* 0x000fda0003f0f008 */
[----:B------:R-:W-:Y:S05]  /*06e0*/  @!P0 BRA `(.L_x_672) ;  /* 0x0000015400b48947 */ /* 0x000fea0003800000 */
[----:B------:R-:W1:Y:S01]  /*06f0*/  LDC R12, c[0x0][0x278] ;  /* 0x00009e00ff0c7b82 */ /* 0x000e620000000800 */
[----:B------:R-:W2:Y:S01]  /*0700*/  S2R R4, SR_CTAID.Z ;  /* 0x0000000000047919 */ /* 0x000ea20000002700 */
[----:B------:R-:W-:Y:S01]  /*0710*/  ULDC UR7, c[0x0][0x270] ;  /* 0x00009c0000077ab9 */ /* 0x000fe20000000800 */
[----:B------:R-:W-:Y:S01]  /*0720*/  UISETP.NE.AND UP1, UPT, UR14, -0x1, UPT ;  /* 0xffffffff0e00788c */ /* 0x000fe2000bf25270 */
[CC--:B------:R-:W-:Y:S01]  /*0730*/  LEA.HI R5, R23.reuse, R166.reuse, RZ, 0x2 ;  /* 0x000000a617057211 */ /* 0x0c0fe200078f10ff */
[----:B------:R-:W-:Y:S01]  /*0740*/  UIMAD UR7, UR23, UR7, UR24 ;  /* 0x00000007170772a4 */ /* 0x000fe2000f8e0218 */
[----:B------:R-:W-:Y:S01]  /*0750*/  LEA.HI R24, R23, R166, RZ, 0x3 ;  /* 0x000000a617187211 */ /* 0x000fe200078f18ff */
[----:B------:R-:W-:Y:S01]  /*0760*/  UISETP.NE.AND UP0, UPT, UR6, -0x1, UPT ;  /* 0xffffffff0600788c */ /* 0x000fe2000bf05270 */
[----:B------:R-:W-:Y:S01]  /*0770*/  SHF.R.S32.HI R14, RZ, 0x2, R5 ;  /* 0x00000002ff0e7819 */ /* 0x000fe20000011405 */
[----:B------:R-:W-:Y:S01]  /*0780*/  USHF.L.U32 UR9, UR7, 0x5, URZ ;  /* 0x0000000507097899 */ /* 0x000fe2000800063f */
[----:B------:R-:W-:Y:S01]  /*0790*/  SHF.R.S32.HI R21, RZ, 0x3, R24 ;  /* 0x00000003ff157819 */ /* 0x000fe20000011418 */
[----:B------:R-:W-:Y:S01]  /*07a0*/  UIADD3 UR12, -UR21, UR16, URZ ;  /* 0x00000010150c7290 */ /* 0x000fe2000fffe13f */
[----:B------:R-:W-:Y:S01]  /*07b0*/  SHF.R.S32.HI R231, RZ, 0x5, R164 ;  /* 0x00000005ffe77819 */ /* 0x000fe200000114a4 */
[----:B------:R-:W-:Y:S01]  /*07c0*/  ULDC UR17, c[0x0][0x2d8] ;  /* 0x0000b60000117ab9 */ /* 0x000fe20000000800 */
[----:B------:R-:W-:Y:S01]  /*07d0*/  @UP1 ULDC.64 UR4, c[0x0][0x240] ;  /* 0x0000900000041ab9 */ /* 0x000fe20000000a00 */
[----:B------:R-:W-:Y:S01]  /*07e0*/  IADD3 R192, P1, P0, R8, UR9, R156 ;  /* 0x0000000908c07c10 */ /* 0x000fe2000f83e09c */
[----:B------:R-:W-:Y:S01]  /*07f0*/  @UP1 UIMAD.WIDE.U32 UR28, UR14, UR4, URZ ;  /* 0x000000040e1c12a5 */ /* 0x000fe2000f8e003f */
[----:B------:R-:W-:Y:S01]  /*0800*/  IMAD.U32 R8, RZ, RZ, UR15 ;  /* 0x0000000fff087e24 */ /* 0x000fe2000f8e00ff */
[----:B------:R-:W-:Y:S01]  /*0810*/  USHF.R.S32.HI UR4, URZ, 0x1f, UR9 ;  /* 0x0000001f3f047899 */ /* 0x000fe20008011409 */
[----:B------:R-:W-:Y:S01]  /*0820*/  SHF.R.S32.HI R15, RZ, 0x1f, R14 ;  /* 0x0000001fff0f7819 */ /* 0x000fe2000001140e */
[----:B------:R3:W-:Y:S01]  /*0830*/  STL [R1+0xdc], R192 ;  /* 0x0000dcc001007387 */ /* 0x0007e20000100800 */
[----:B------:R-:W-:-:S02]  /*0840*/  @!UP1 USHF.R.S32.HI UR9, URZ, 0x1f, UR23 ;  /* 0x0000001f3f099899 */ /* 0x000fc40008011417 */
[----:B------:R-:W-:Y:S01]  /*0850*/  @UP1 UIMAD UR25, UR14, UR5, UR29 ;  /* 0x000000050e1912a4 */ /* 0x000fe2000f8e021d */
[----:B-1----:R-:W-:Y:S01]  /*0860*/  IABS R7, R12 ;  /* 0x0000000c00077213 */ /* 0x002fe20000000000 */
[----:B------:R-:W-:Y:S01]  /*0870*/  @UP0 UIADD3 UR29, UR8, UR6, URZ ;  /* 0x00000006081d0290 */ /* 0x000fe2000fffe03f */
[----:B------:R-:W-:Y:S01]  /*0880*/  ISETP.NE.AND P4, PT, R12, RZ, PT ;  /* 0x000000ff0c00720c */ /* 0x000fe20003f85270 */
[----:B------:R-:W-:Y:S01]  /*0890*/  @UP0 ULDC.64 UR10, c[0x0][0x248] ;  /* 0x00009200000a0ab9 */ /* 0x000fe20000000a00 */
[----:B------:R-:W1:Y:S01]  /*08a0*/  I2F.RP R2, R7 ;  /* 0x0000000700027306 */ /* 0x000e620000209400 */
[----:B------:R-:W-:Y:S02]  /*08b0*/  @UP0 UIMAD.WIDE.U32 UR30, UR29, UR10, URZ ;  /* 0x0000000a1d1e02a5 */ /* 0x000fe4000f8e003f */
[----:B------:R-:W-:Y:S01]  /*08c0*/  @UP0 UIMAD UR29, UR29, UR11, URZ ;  /* 0x0000000b1d1d02a4 */ /* 0x000fe2000f8e023f */
[----:B--2---:R-:W-:-:S03]  /*08d0*/  IABS R4, R4 ;  /* 0x0000000400047213 */ /* 0x004fc60000000000 */
[----:B------:R-:W-:Y:S01]  /*08e0*/  @UP0 UIADD3 UR29, UR31, UR29, URZ ;  /* 0x0000001d1f1d0290 */ /* 0x000fe2000fffe03f */
        /* <DEDUP_REMOVED lines=11> */
[----:B------:R-:W-:Y:S01]  /*09a0*/  @!UP1 ULDC.64 UR4, c[0x0][0x228] ;  /* 0x00008a0000049ab9 */ /* 0x000fe20000000a00 */
[----:B------:R-:W-:Y:S01]  /*09b0*/  PLOP3.LUT P0, PT, PT, PT, UP0, 0x80, 0x0 ;  /* 0x000000000000781c */ /* 0x000fe20003f0f008 */
[----:B------:R-:W-:Y:S01]  /*09c0*/  IMAD.MOV R0, RZ, RZ, -R6 ;  /* 0x000000ffff007224 */ /* 0x000fe200078e0a06 */
[----:B------:R-:W-:Y:S01]  /*09d0*/  @!UP1 UIMAD UR9, UR9, UR4, URZ ;  /* 0x00000004090992a4 */ /* 0x000fe2000f8e023f */
[----:B------:R-:W-:Y:S01]  /*09e0*/  VIADD R2, R14, 0x40 ;  /* 0x000000400e027836 */ /* 0x000fe20000000000 */
[----:B------:R-:W-:Y:S01]  /*09f0*/  @!UP1 UIMAD.WIDE.U32 UR32, UR23, UR4, URZ ;  /* 0x00000004172092a5 */ /* 0x000fe2000f8e003f */
[----:B------:R-:W-:Y:S01]  /*0a00*/  IMAD R0, R7, R0, R3 ;  /* 0x0000000007007224 */ /* 0x000fe200078e0203 */
[----:B------:R-:W-:Y:S01]  /*0a10*/  LOP3.LUT R3, R5, 0xfffffffc, RZ, 0xc0, !PT ;  /* 0xfffffffc05037812 */ /* 0x000fe200078ec0ff */
[----:B------:R-:W-:Y:S01]  /*0a20*/  ULDC UR4, c[0x0][0x2d4] ;  /* 0x0000b50000047ab9 */ /* 0x000fe20000000800 */
[----:B------:R-:W-:Y:S01]  /*0a30*/  ISETP.GE.AND P2, PT, R2, UR12, PT ;  /* 0x0000000c02007c0c */ /* 0x000fe2000bf46270 */
[----:B------:R-:W-:Y:S01]  /*0a40*/  IMAD.SHL.U32 R2, R21, 0x40, RZ ;  /* 0x0000004015027824 */ /* 0x000fe200078e00ff */
[----:B------:R-:W-:Y:S01]  /*0a50*/  ISETP.GT.U32.AND P3, PT, R7, R0, PT ;  /* 0x000000000700720c */ /* 0x000fe20003f64070 */
[----:B------:R-:W-:Y:S01]  /*0a60*/  IMAD.IADD R3, R166, 0x1, -R3 ;  /* 0x00000001a6037824 */ /* 0x000fe200078e0a03 */
[----:B------:R-:W-:Y:S01]  /*0a70*/  @!UP1 UIMAD UR5, UR23, UR5, UR9 ;  /* 0x00000005170592a4 */ /* 0x000fe2000f8e0209 */
[----:B------:R-:W-:Y:S01]  /*0a80*/  LOP3.LUT R4, R12, UR24, RZ, 0x3c, !PT ;  /* 0x000000180c047c12 */ /* 0x000fe2000f8e3cff */
[----:B------:R-:W-:Y:S01]  /*0a90*/  UIMAD UR4, UR7, UR4, UR21 ;  /* 0x00000004070472a4 */ /* 0x000fe2000f8e0215 */
[----:B------:R-:W-:Y:S01]  /*0aa0*/  IMAD.SHL.U32 R176, R3, 0x8, RZ ;  /* 0x0000000803b07824 */ /* 0x000fe200078e00ff */
[----:B------:R-:W-:Y:S01]  /*0ab0*/  LOP3.LUT R2, R2, 0xc0, RZ, 0xc0, !PT ;  /* 0x000000c002027812 */ /* 0x000fe200078ec0ff */
[----:B------:R-:W-:Y:S01]  /*0ac0*/  @!UP1 UIADD3 UR25, UR33, UR5, URZ ;  /* 0x0000000521199290 */ /* 0x000fe2000fffe03f */
[----:B------:R-:W-:Y:S01]  /*0ad0*/  ISETP.GE.AND P1, PT, R4, RZ, PT ;  /* 0x000000ff0400720c */ /* 0x000fe20003f26270 */
[----:B------:R-:W-:Y:S01]  /*0ae0*/  UIMAD UR20, UR4, UR17, URZ ;  /* 0x00000011041472a4 */ /* 0x000fe2000f8e023f */
[----:B------:R-:W-:Y:S01]  /*0af0*/  LOP3.LUT R3, R2, 0x18, R176, 0xf8, !PT ;  /* 0x0000001802037812 */ /* 0x000fe200078ef8b0 */
[----:B------:R-:W-:Y:S01]  /*0b00*/  @!UP1 UMOV UR28, UR32 ;  /* 0x00000020001c9c82 */ /* 0x000fe20008000000 */
[----:B------:R-:W-:Y:S01]  /*0b10*/  SHF.R.U32.HI R2, RZ, 0x3, R2 ;  /* 0x00000003ff027819 */ /* 0x000fe20000011602 */
[----:B------:R-:W-:-:S03]  /*0b20*/  @!P3 IMAD.IADD R0, R0, 0x1, -R7 ;  /* 0x000000010000b824 */ /* 0x000fc600078e0a07 */
[----:B------:R-:W-:Y:S02]  /*0b30*/  LOP3.LUT R2, R3, R2, RZ, 0x3c, !PT ;  /* 0x0000000203027212 */ /* 0x000fe400078e3cff */
[----:B------:R-:W-:Y:S02]  /*0b40*/  ISETP.GE.U32.AND P5, PT, R0, R7, PT ;  /* 0x000000070000720c */ /* 0x000fe40003fa6070 */
[----:B------:R-:W-:-:S04]  /*0b50*/  LEA.HI R0, R5, R14, RZ, 0x1 ;  /* 0x0000000e05007211 */ /* 0x000fc800078f08ff */
[----:B------:R-:W-:-:S05]  /*0b60*/  LOP3.LUT R0, R0, 0x7fffffe, RZ, 0xc0, !PT ;  /* 0x07fffffe00007812 */ /* 0x000fca00078ec0ff */
[----:B------:R-:W-:Y:S01]  /*0b70*/  IMAD.IADD R0, R14, 0x1, -R0 ;  /* 0x000000010e007824 */ /* 0x000fe200078e0a00 */
        /* <DEDUP_REMOVED lines=13> */
.L_x_673:
[----:B------:R-:W-:Y:S01]  /*0c50*/  @UP0 UIADD3 UR9, UR8, UR6, URZ ;  /* 0x0000000608090290 */ /* 0x000fe2000fffe03f */
[----:B------:R-:W-:Y:S01]  /*0c60*/  LEA R0, R231, R0, 0x3 ;  /* 0x00000000e7007211 */ /* 0x000fe200078e18ff */
[----:B------:R-:W-:Y:S01]  /*0c70*/  USHF.R.S32.HI UR5, URZ, 0x1f, UR24 ;  /* 0x0000001f3f057899 */ /* 0x000fe20008011418 */
[----:B------:R-:W-:Y:S01]  /*0c80*/  SHF.R.S32.HI R177, RZ, 0x1f, R176 ;  /* 0x0000001fffb17819 */ /* 0x000fe200000114b0 */
[----:B------:R-:W-:Y:S01]  /*0c90*/  @UP0 ULDC.64 UR6, c[0x0][0x250] ;  /* 0x0000940000060ab9 */ /* 0x000fe20000000a00 */
[----:B------:R-:W-:Y:S01]  /*0ca0*/  IMAD.WIDE R8, R8, 0x80, R14 ;  /* 0x0000008008087825 */ /* 0x000fe200078e020e */
[----:B------:R-:W-:Y:S01]  /*0cb0*/  @UP0 UIMAD.WIDE.U32 UR32, UR9, UR6, URZ ;  /* 0x00000006092002a5 */ /* 0x000fe2000f8e003f */
[----:B------:R-:W-:Y:S01]  /*0cc0*/  LEA R207, R0, R2, 0x5 ;  /* 0x0000000200cf7211 */ /* 0x000fe200078e28ff */
[----:B------:R-:W-:-:S04]  /*0cd0*/  @UP0 UIMAD UR9, UR9, UR7, URZ ;  /* 0x00000007090902a4 */ /* 0x000fc8000f8e023f */
[----:B------:R-:W-:Y:S01]  /*0ce0*/  @UP0 UIADD3 UR9, UR33, UR9, URZ ;  /* 0x0000000921090290 */ /* 0x000fe2000fffe03f */
[----:B------:R-:W-:Y:S11]  /*0cf0*/  @P0 BRA `(.L_x_674) ;  /* 0x0000000000300947 */ /* 0x000ff60003800000 */
[----:B------:R-:W-:Y:S01]  /*0d00*/  USHF.R.S32.HI UR31, URZ, 0x1f, UR8 ;  /* 0x0000001f3f1f7899 */ /* 0x000fe20008011408 */
[----:B------:R-:W-:Y:S01]  /*0d10*/  ULDC.64 UR6, c[0x0][0x250] ;  /* 0x0000940000067ab9 */ /* 0x000fe20000000a00 */
[----:B------:R-:W-:Y:S02]  /*0d20*/  USHF.R.S32.HI UR4, URZ, 0x1f, UR23 ;  /* 0x0000001f3f047899 */ /* 0x000fe40008011417 */
[----:B------:R-:W-:Y:S02]  /*0d30*/  UIMAD UR31, UR31, UR6, URZ ;  /* 0x000000061f1f72a4 */ /* 0x000fe4000f8e023f */
[----:B------:R-:W-:Y:S02]  /*0d40*/  UIMAD.WIDE.U32 UR32, UR8, UR6, URZ ;  /* 0x00000006082072a5 */ /* 0x000fe4000f8e003f */
[----:B------:R-:W-:-:S03]  /*0d50*/  UIMAD UR31, UR8, UR7, UR31 ;  /* 0x00000007081f72a4 */ /* 0x000fc6000f8e021f */
[----:B------:R-:W-:Y:S01]  /*0d60*/  ULDC.64 UR8, c[0x0][0x238] ;  /* 0x00008e0000087ab9 */ /* 0x000fe20000000a00 */
[----:B------:R-:W-:Y:S02]  /*0d70*/  UIADD3 UR33, UR33, UR31, URZ ;  /* 0x0000001f21217290 */ /* 0x000fe4000fffe03f */
[----:B------:R-:W-:Y:S02]  /*0d80*/  UIMAD UR4, UR4, UR8, URZ ;  /* 0x00000008040472a4 */ /* 0x000fe4000f8e023f */
[----:B------:R-:W-:Y:S02]  /*0d90*/  UIMAD.WIDE.U32 UR32, UR23, UR8, UR32 ;  /* 0x00000008172072a5 */ /* 0x000fe4000f8e0020 */
[----:B------:R-:W-:-:S04]  /*0da0*/  UIMAD UR4, UR23, UR9, UR4 ;  /* 0x00000009170472a4 */ /* 0x000fc8000f8e0204 */
[----:B------:R-:W-:-:S12]  /*0db0*/  UIADD3 UR9, UR33, UR4, URZ ;  /* 0x0000000421097290 */ /* 0x000fd8000fffe03f */
.L_x_674:
[----:B------:R-:W-:Y:S01]  /*0dc0*/  @!P3 IADD3 R6, R6, 0x1, RZ ;  /* 0x000000010606b810 */ /* 0x000fe20007ffe0ff */
[----:B------:R-:W-:Y:S01]  /*0dd0*/  IMAD R0, R15, UR10, RZ ;  /* 0x0000000a0f007c24 */ /* 0x000fe2000f8e02ff */
[----:B------:R-:W1:Y:S01]  /*0de0*/  S2UR UR4, SR_CgaCtaId ;  /* 0x00000000000479c3 */ /* 0x000e620000008800 */
[--C-:B------:R-:W-:Y:S01]  /*0df0*/  IMAD.WIDE.U32 R4, R14, UR10, R176.reuse ;  /* 0x0000000a0e047c25 */ /* 0x100fe2000f8e00b0 */
[----:B------:R-:W-:Y:S01]  /*0e00*/  @P5 IADD3 R6, R6, 0x1, RZ ;  /* 0x0000000106065810 */ /* 0x000fe20007ffe0ff */
[----:B------:R-:W-:Y:S01]  /*0e10*/  BSSY B0, `(.L_x_675) ;  /* 0x000004f000007945 */ /* 0x000fe20003800000 */
[----:B------:R-:W-:Y:S01]  /*0e20*/  IADD3 R178, R176, 0x40, RZ ;  /* 0x00000040b0b27810 */ /* 0x000fe20007ffe0ff */
[C---:B------:R-:W-:Y:S01]  /*0e30*/  IMAD.WIDE.U32 R2, R14.reuse, UR6, R176 ;  /* 0x000000060e027c25 */ /* 0x040fe2000f8e00b0 */
[----:B------:R-:W-:-:S03]  /*0e40*/  IADD3 R20, R14, 0x20, RZ ;  /* 0x000000200e147810 */ /* 0x000fc60007ffe0ff */
[----:B------:R-:W-:Y:S02]  /*0e50*/  IMAD R7, R15, UR6, RZ ;  /* 0x000000060f077c24 */ /* 0x000fe4000f8e02ff */
[----:B------:R-:W-:Y:S02]  /*0e60*/  IMAD R11, R14, UR11, R0 ;  /* 0x0000000b0e0b7c24 */ /* 0x000fe4000f8e0200 */
[----:B------:R-:W-:Y:S01]  /*0e70*/  IMAD.MOV.U32 R0, RZ, RZ, R6 ;  /* 0x000000ffff007224 */ /* 0x000fe200078e0006 */
[----:B------:R-:W-:Y:S01]  /*0e80*/  IADD3 R6, P3, R4, UR30, RZ ;  /* 0x0000001e04067c10 */ /* 0x000fe2000ff7e0ff */
[----:B------:R-:W-:Y:S01]  /*0e90*/  IMAD R10, R14, UR7, R7 ;  /* 0x000000070e0a7c24 */ /* 0x000fe2000f8e0207 */
[----:B------:R-:W-:Y:S01]  /*0ea0*/  IADD3 R4, P0, R2, UR32, RZ ;  /* 0x0000002002047c10 */ /* 0x000fe2000ff1e0ff */
[----:B------:R-:W-:Y:S01]  /*0eb0*/  VIADD R179, R176, 0x20 ;  /* 0x00000020b0b37836 */ /* 0x000fe20000000000 */
[----:B------:R-:W-:Y:S02]  /*0ec0*/  @!P1 IADD3 R0, -R0, RZ, RZ ;  /* 0x000000ff00009210 */ /* 0x000fe40007ffe1ff */
[----:B------:R-:W-:-:S02]  /*0ed0*/  IADD3 R2, P1, R176, UR28, RZ ;  /* 0x0000001cb0027c10 */ /* 0x000fc4000ff3e0ff */
[----:B------:R-:W-:Y:S01]  /*0ee0*/  IADD3.X R7, R5, UR29, R11, P3, !PT ;  /* 0x0000001d05077c10 */ /* 0x000fe20009ffe40b */
[----:B------:R-:W-:Y:S01]  /*0ef0*/  ULDC.64 UR28, c[0x0][0x260] ;  /* 0x00009800001c7ab9 */ /* 0x000fe20000000a00 */
[----:B------:R-:W-:Y:S01]  /*0f00*/  IADD3.X R5, R3, UR9, R10, P0, !PT ;  /* 0x0000000903057c10 */ /* 0x000fe200087fe40a */
[----:B------:R-:W-:Y:S01]  /*0f10*/  ULDC.64 UR8, c[0x0][0x258] ;  /* 0x0000960000087ab9 */ /* 0x000fe20000000a00 */
[----:B------:R-:W-:Y:S01]  /*0f20*/  IADD3.X R3, R177, UR25, RZ, P1, !PT ;  /* 0x00000019b1037c10 */ /* 0x000fe20008ffe4ff */
[----:B------:R-:W-:Y:S01]  /*0f30*/  UIMAD UR25, UR5, UR8, URZ ;  /* 0x00000008051972a4 */ /* 0x000fe2000f8e023f */
[----:B------:R-:W-:Y:S01]  /*0f40*/  @!P4 LOP3.LUT R0, RZ, R12, RZ, 0x33, !PT ;  /* 0x0000000cff00c212 */ /* 0x000fe200078e33ff */
[----:B------:R-:W-:Y:S01]  /*0f50*/  IMAD.U32 R12, RZ, RZ, UR8 ;  /* 0x00000008ff0c7e24 */ /* 0x000fe2000f8e00ff */
[----:B------:R-:W-:Y:S01]  /*0f60*/  ISETP.GE.AND P0, PT, R14, UR12, PT ;  /* 0x0000000c0e007c0c */ /* 0x000fe2000bf06270 */
[----:B------:R-:W-:Y:S01]  /*0f70*/  UIMAD UR25, UR24, UR9, UR25 ;  /* 0x00000009181972a4 */ /* 0x000fe2000f8e0219 */
[----:B------:R-:W-:Y:S01]  /*0f80*/  SHF.R.S32.HI R10, RZ, 0x1f, R0 ;  /* 0x0000001fff0a7819 */ /* 0x000fe20000011400 */
[----:B------:R-:W-:Y:S01]  /*0f90*/  IMAD.WIDE.U32 R28, R0, UR28, R6 ;  /* 0x0000001c001c7c25 */ /* 0x000fe2000f8e0006 */
[----:B------:R-:W-:Y:S01]  /*0fa0*/  ULDC.64 UR8, c[0x0][0x268] ;  /* 0x00009a0000087ab9 */ /* 0x000fe20000000a00 */
[----:B------:R-:W-:-:S02]  /*0fb0*/  ISETP.GE.AND P3, PT, R20, UR12, PT ;  /* 0x0000000c14007c0c */ /* 0x000fc4000bf66270 */
[----:B------:R-:W-:Y:S01]  /*0fc0*/  IMAD.WIDE.U32 R26, R0, UR8, R4 ;  /* 0x00000008001a7c25 */ /* 0x000fe2000f8e0004 */
[----:B------:R2:W-:Y:S03]  /*0fd0*/  STL.64 [R1+0x168], R28 ;  /* 0x0001681c01007387 */ /* 0x0005e60000100a00 */
[----:B------:R-:W-:Y:S01]  /*0fe0*/  IMAD.WIDE.U32 R12, R12, UR24, R2 ;  /* 0x000000180c0c7c25 */ /* 0x000fe2000f8e0002 */
[----:B------:R2:W-:Y:S03]  /*0ff0*/  STL.64 [R1+0x160], R26 ;  /* 0x0001601a01007387 */ /* 0x0005e60000100a00 */
[----:B------:R-:W-:Y:S01]  /*1000*/  IMAD R2, R10, UR28, RZ ;  /* 0x0000001c0a027c24 */ /* 0x000fe2000f8e02ff */
[----:B------:R2:W-:Y:S01]  /*1010*/  STL [R1+0x140], R179 ;  /* 0x000140b301007387 */ /* 0x0005e20000100800 */
[----:B------:R-:W-:Y:S01]  /*1020*/  UMOV UR28, 0x400 ;  /* 0x00000400001c7882 */ /* 0x000fe20000000000 */
[----:B------:R-:W-:Y:S01]  /*1030*/  IADD3 R11, R13, UR25, RZ ;  /* 0x000000190d0b7c10 */ /* 0x000fe2000fffe0ff */
[----:B------:R-:W-:Y:S01]  /*1040*/  IMAD R18, R0, UR29, R2 ;  /* 0x0000001d00127c24 */ /* 0x000fe2000f8e0202 */
[----:B------:R2:W-:Y:S01]  /*1050*/  STL [R1+0x144], R178 ;  /* 0x000144b201007387 */ /* 0x0005e20000100800 */
[----:B------:R-:W-:Y:S01]  /*1060*/  IMAD R2, R10, UR8, RZ ;  /* 0x000000080a027c24 */ /* 0x000fe2000f8e02ff */
[----:B-1----:R-:W-:-:S03]  /*1070*/  ULEA UR4, UR4, UR28, 0x18 ;  /* 0x0000001c04047291 */ /* 0x002fc6000f8ec03f */
[----:B------:R-:W-:-:S03]  /*1080*/  IMAD R22, R0, UR9, R2 ;  /* 0x0000000900167c24 */ /* 0x000fc6000f8e0202 */
        /* <DEDUP_REMOVED lines=39> */
.L_x_676:
[----:B------:R-:W-:Y:S05]  /*1300*/  BSYNC B0 ;  /* 0x0000000000007941 */ /* 0x000fea0003800000 */
.L_x_675:
[----:B------:R-:W-:Y:S04]  /*1310*/  BSSY B0, `(.L_x_677) ;  /* 0x0000028000007945 */ /* 0x000fe80003800000 */
[----:B------:R-:W-:Y:S05]  /*1320*/  @P3 BRA `(.L_x_678) ;  /* 0x0000000000983947 */ /* 0x000fea0003800000 */
        /* <DEDUP_REMOVED lines=38> */
.L_x_678:
[----:B------:R-:W-:Y:S05]  /*1590*/  BSYNC B0 ;  /* 0x0000000000007941 */ /* 0x000fea0003800000 */
.L_x_677:
[----:B------:R-:W-:Y:S04]  /*15a0*/  BSSY B0, `(.L_x_679) ;  /* 0x0000028000007945 */ /* 0x000fe80003800000 */
[----:B------:R-:W-:Y:S05]  /*15b0*/  @P2 BRA `(.L_x_680) ;  /* 0x0000000000982947 */ /* 0x000fea0003800000 */
[----:B------:R-:W-:Y:S01]  /*15c0*/  ULDC UR25, c[0x0][0x2d0] ;  /* 0x0000b40000197ab9 */ /* 0x000fe20000000800 */
[----:B-1-34-:R-:W-:Y:S01]  /*15d0*/  IADD3 R4, P0, R8, 0x40, RZ ;  /* 0x0000004008047810 */ /* 0x01afe20007f1e0ff */
        /* <DEDUP_REMOVED lines=36> */
.L_x_680:
[----:B------:R-:W-:Y:S05]  /*1820*/  BSYNC B0 ;  /* 0x0000000000007941 */ /* 0x000fea0003800000 */
.L_x_679:
[----:B------:R-:W-:Y:S01]  /*1830*/  IADD3 R31, R29, R18, RZ ;  /* 0x000000121d1f7210 */ /* 0x000fe20007ffe0ff */
[----:B------:R-:W-:Y:S01]  /*1840*/  UIADD3 UR9, UR22, 0x3f, URZ ;  /* 0x0000003f16097890 */ /* 0x000fe2000fffe03f */
[----:B------:R-:W-:Y:S01]  /*1850*/  VIADD R0, R14, 0x60 ;  /* 0x000000600e007836 */ /* 0x000fe20000000000 */
[----:B------:R-:W-:Y:S01]  /*1860*/  USHF.L.U64.HI UR29, UR10, 0x6, UR11 ;  /* 0x000000060a1d7899 */ /* 0x000fe2000801020b */
[----:B------:R-:W-:Y:S01]  /*1870*/  BSSY B0, `(.L_x_681) ;  /* 0x0000030000007945 */ /* 0x000fe20003800000 */
[----:B------:R1:W-:Y:S01]  /*1880*/  STL [R1+0x15c], R31 ;  /* 0x00015c1f01007387 */ /* 0x0003e20000100800 */
[----:B------:R-:W-:Y:S01]  /*1890*/  USHF.R.S32.HI UR8, URZ, 0x1f, UR9 ;  /* 0x0000001f3f087899 */ /* 0x000fe20008011409 */
[----:B------:R-:W-:Y:S01]  /*18a0*/  ISETP.GE.AND P0, PT, R0, UR12, PT ;  /* 0x0000000c00007c0c */ /* 0x000fe2000bf06270 */
[----:B------:R-:W-:Y:S02]  /*18b0*/  USHF.L.U32 UR30, UR10, 0x6, URZ ;  /* 0x000000060a1e7899 */ /* 0x000fe4000800063f */
[----:B------:R-:W-:-:S04]  /*18c0*/  ULEA.HI UR8, UR8, UR9, URZ, 0x6 ;  /* 0x0000000908087291 */ /* 0x000fc8000f8f303f */
[----:B------:R-:W-:-:S04]  /*18d0*/  USHF.R.S32.HI UR28, URZ, 0x6, UR8 ;  /* 0x000000063f1c7899 */ /* 0x000fc80008011408 */
[----:B------:R-:W-:-:S04]  /*18e0*/  UIADD3 UR25, UR28, -0x1, URZ ;  /* 0xffffffff1c197890 */ /* 0x000fc8000fffe03f */
[----:B------:R-:W-:Y:S01]  /*18f0*/  UIMAD UR31, UR25, -0x40, UR22 ;  /* 0xffffffc0191f78a4 */ /* 0x000fe2000f8e0216 */
[----:B------:R-:W-:Y:S11]  /*1900*/  @P0 BRA `(.L_x_682) ;  /* 0x0000000000980947 */ /* 0x000ff60003800000 */
        /* <DEDUP_REMOVED lines=38> */
.L_x_682:
[----:B------:R-:W-:Y:S05]  /*1b70*/  BSYNC B0 ;  /* 0x0000000000007941 */ /* 0x000fea0003800000 */
.L_x_681:
[----:B------:R-:W-:Y:S01]  /*1b80*/  IMAD.MOV.U32 R174, RZ, RZ, R30 ;  /* 0x000000ffffae7224 */ /* 0x000fe200078e001e */
[----:B------:R-:W-:Y:S01]  /*1b90*/  MOV R175, R31 ;  /* 0x0000001f00af7202 */ /* 0x000fe20000000f00 */
[----:B------:R-:W-:Y:S01]  /*1ba0*/  USHF.R.S32.HI UR34, URZ, 0x1f, UR25 ;  /* 0x0000001f3f227899 */ /* 0x000fe20008011419 */
[----:B------:R-:W-:Y:S01]  /*1bb0*/  MOV R174, R28 ;  /* 0x0000001c00ae7202 */ /* 0x000fe20000000f00 */
[----:B------:R-:W-:Y:S01]  /*1bc0*/  UIMAD UR8, UR29, UR25, URZ ;  /* 0x000000191d0872a4 */ /* 0x000fe2000f8e023f */
[----:B------:R-:W-:Y:S01]  /*1bd0*/  ISETP.GE.AND P0, PT, R14, UR31, PT ;  /* 0x0000001f0e007c0c */ /* 0x000fe2000bf06270 */
[----:B------:R-:W-:Y:S01]  /*1be0*/  IMAD.U32 R165, RZ, RZ, UR30 ;  /* 0x0000001effa57e24 */ /* 0x000fe2000f8e00ff */
[----:B------:R-:W-:Y:S01]  /*1bf0*/  BSSY B0, `(.L_x_683) ;  /* 0x0000026000007945 */ /* 0x000fe20003800000 */
[----:B------:R2:W-:Y:S01]  /*1c00*/  STL.64 [R1+0x158], R174 ;  /* 0x000158ae01007387 */ /* 0x0005e20000100a00 */
[----:B------:R-:W-:Y:S01]  /*1c10*/  UIMAD UR8, UR34, UR30, UR8 ;  /* 0x0000001e220872a4 */ /* 0x000fe2000f8e0208 */
[----:B-1-3--:R-:W-:Y:S01]  /*1c20*/  IMAD.WIDE.U32 R2, R165, UR25, R174 ;  /* 0x00000019a5027c25 */ /* 0x00afe2000f8e00ae */
[----:B------:R-:W-:-:S04]  /*1c30*/  ISETP.GE.AND P5, PT, R20, UR31, PT ;  /* 0x0000001f14007c0c */ /* 0x000fc8000bfa6270 */
[----:B------:R-:W-:-:S03]  /*1c40*/  VIADD R8, R3, UR8 ;  /* 0x0000000803087c36 */ /* 0x000fc60008000000 */
[----:B------:R-:W-:Y:S06]  /*1c50*/  @P0 BRA `(.L_x_684) ;  /* 0x00000000007c0947 */ /* 0x000fec0003800000 */
[----:B------:R-:W-:Y:S02]  /*1c60*/  ULDC UR8, c[0x0][0x2d0] ;  /* 0x0000b40000087ab9 */ /* 0x000fe40000000800 */
[----:B------:R-:W-:Y:S02]  /*1c70*/  ISETP.GE.AND P3, PT, R176, UR8, PT ;  /* 0x00000008b0007c0c */ /* 0x000fe4000bf66270 */
[----:B------:R-:W-:Y:S02]  /*1c80*/  ISETP.GE.AND P2, PT, R179, UR8, PT ;  /* 0x00000008b3007c0c */ /* 0x000fe4000bf46270 */
[----:B------:R-:W-:-:S09]  /*1c90*/  ISETP.GE.AND P0, PT, R178, UR8, PT ;  /* 0x00000008b2007c0c */ /* 0x000fd2000bf06270 */
[----:B----4-:R-:W1:Y:S01]  /*1ca0*/  @!P3 LDC.64 R6, c[0x0][0x218] ;  /* 0x00008600ff06bb82 */ /* 0x010e620000000a00 */
        /* <DEDUP_REMOVED lines=26> */
.L_x_684:
[----:B------:R-:W-:Y:S05]  /*1e50*/  BSYNC B0 ;  /* 0x0000000000007941 */ /* 0x000fea0003800000 */
.L_x_683:
        /* <DEDUP_REMOVED lines=8> */
[----:B---34-:R-:W-:Y:S02]  /*1ee0*/  IADD3.X R6, R8, UR32, RZ, P0, !PT ;  /* 0x0000002008067c10 */ /* 0x018fe400087fe4ff */
[----:B------:R-:W-:-:S07]  /*1ef0*/  ISETP.GE.AND P0, PT, R178, UR8, PT ;  /* 0x00000008b2007c0c */ /* 0x000fce000bf06270 */
[----:B-1----:R-:W1:Y:S01]  /*1f00*/  @!P3 LDC.64 R4, c[0x0][0x218] ;  /* 0x00008600ff04bb82 */ /* 0x002e620000000a00 */
[----:B------:R3:W-:Y:S07]  /*1f10*/  @P3 STS.128 [R207+0x6800], RZ ;  /* 0x006800ffcf003388 */ /* 0x0007ee0000000c00 */
        /* <DEDUP_REMOVED lines=23> */
.L_x_686:
[----:B------:R-:W-:Y:S05]  /*2090*/  BSYNC B0 ;  /* 0x0000000000007941 */ /* 0x000fea0003800000 */
.L_x_685:
        /* <DEDUP_REMOVED lines=9> */
[----:B------:R-:W-:Y:S01]  /*2130*/  @UP1 UMOV UR37, UR5 ;  /* 0x0000000500251c82 */ /* 0x000fe20008000000 */
[----:B---34-:R-:W-:Y:S01]  /*2140*/  LEA.HI R6, R23, R166, RZ, 0x4 ;  /* 0x000000a617067211 */ /* 0x018fe200078f20ff */
[----:B------:R-:W-:Y:S01]  /*2150*/  @UP1 UIMAD.WIDE.U32 UR36, UR23, UR8, UR36 ;  /* 0x00000008172412a5 */ /* 0x000fe2000f8e0024 */
[----:B------:R-:W-:Y:S01]  /*2160*/  LOP3.LUT R8, R24, 0xfffffff8, RZ, 0xc0, !PT ;  /* 0xfffffff818087812 */ /* 0x000fe200078ec0ff */
[----:B------:R-:W-:Y:S01]  /*2170*/  @UP1 UIMAD UR9, UR23, UR9, UR35 ;  /* 0x00000009170912a4 */ /* 0x000fe2000f8e0223 */
[----:B------:R-:W-:-:S04]  /*2180*/  DEPBAR.LE SB0, 0x0 ;  /* 0x000080000000791a */ /* 0x000fc80000000000 */
[----:B------:R-:W-:Y:S02]  /*2190*/  @UP1 ULEA UR10, UP0, UR36, UR10, 0x2 ;  /* 0x0000000a240a1291 */ /* 0x000fe4000f80103f */
[----:B------:R-:W-:Y:S01]  /*21a0*/  @UP1 UIADD3 UR9, UR37, UR9, URZ ;  /* 0x0000000925091290 */ /* 0x000fe2000fffe03f */
[----:B------:R-:W-:-:S03]  /*21b0*/  @UP1 ULDC UR5, c[0x0][0x2e8] ;  /* 0x0000ba0000051ab9 */ /* 0x000fc60000000800 */
[----:B------:R-:W-:Y:S01]  /*21c0*/  @UP1 ULEA.HI.X UR11, UR36, UR11, UR9, 0x2, UP0 ;  /* 0x0000000b240b1291 */ /* 0x000fe200080f1409 */
[----:B-1----:R-:W-:-:S05]  /*21d0*/  IMAD.U32 R2, RZ, RZ, UR10 ;  /* 0x0000000aff027e24 */ /* 0x002fca000f8e00ff */
[----:B------:R-:W-:-:S05]  /*21e0*/  IMAD.U32 R3, RZ, RZ, UR11 ;  /* 0x0000000bff037e24 */ /* 0x000fca000f8e00ff */
[----:B------:R1:W3:Y:S01]  /*21f0*/  @P0 LDG.E R10, desc[UR18][R2.64] ;  /* 0x00000012020a0981 */ /* 0x0002e2000c1e1900 */
[----:B------:R-:W-:Y:S01]  /*2200*/  LOP3.LUT R0, R6, 0xfffffff0, RZ, 0xc0, !PT ;  /* 0xfffffff006007812 */ /* 0x000fe200078ec0ff */
[C---:B------:R-:W-:Y:S01]  /*2210*/  IMAD.IADD R8, R166.reuse, 0x1, -R8 ;  /* 0x00000001a6087824 */ /* 0x040fe200078e0a08 */
[----:B------:R-:W-:Y:S01]  /*2220*/  SHF.R.S32.HI R4, RZ, 0x4, R6 ;  /* 0x00000004ff047819 */ /* 0x000fe20000011406 */
[----:B------:R-:W-:Y:S01]  /*2230*/  IMAD.IADD R11, R27, 0x1, R22 ;  /* 0x000000011b0b7824 */ /* 0x000fe200078e0216 */
[----:B------:R-:W-:Y:S01]  /*2240*/  BAR.SYNC.DEFER_BLOCKING 0x0 ;  /* 0x0000000000007b1d */ /* 0x000fe20000010000 */
[----:B------:R-:W-:Y:S01]  /*2250*/  IMAD.IADD R0, R166, 0x1, -R0 ;  /* 0x00000001a6007824 */ /* 0x000fe200078e0a00 */
[----:B------:R-:W-:Y:S01]  /*2260*/  LEA.HI R6, R6, R4, RZ, 0x1 ;  /* 0x0000000406067211 */ /* 0x000fe200078f08ff */
[----:B------:R-:W-:Y:S01]  /*2270*/  UIMAD.WIDE.U32 UR8, UR25, UR6, URZ ;  /* 0x00000006190872a5 */ /* 0x000fe2000f8e003f */
[----:B------:R-:W-:Y:S02]  /*2280*/  ISETP.GE.AND P2, PT, R14, UR31, PT ;  /* 0x0000001f0e007c0c */ /* 0x000fe4000bf46270 */
[----:B------:R-:W-:Y:S01]  /*2290*/  LOP3.LUT R6, R6, 0xfffffffe, RZ, 0xc0, !PT ;  /* 0xfffffffe06067812 */ /* 0x000fe200078ec0ff */
[----:B------:R-:W-:Y:S01]  /*22a0*/  BSSY B0, `(.L_x_687) ;  /* 0x0000059000007945 */ /* 0x000fe20003800000 */
[----:B------:R-:W-:Y:S01]  /*22b0*/  SHF.R.S32.HI R9, RZ, 0x1f, R0 ;  /* 0x0000001fff097819 */ /* 0x000fe20000011400 */
[----:B------:R4:W-:Y:S01]  /*22c0*/  STL [R1+0x170], R11 ;  /* 0x0001700b01007387 */ /* 0x0009e20000100800 */
[----:B------:R-:W-:Y:S01]  /*22d0*/  ISETP.GE.AND P5, PT, R20, UR31, PT ;  /* 0x0000001f14007c0c */ /* 0x000fe2000bfa6270 */
[----:B------:R-:W-:Y:S01]  /*22e0*/  IMAD.IADD R6, R4, 0x1, -R6 ;  /* 0x0000000104067824 */ /* 0x000fe200078e0a06 */
[----:B------:R-:W-:-:S02]  /*22f0*/  LEA.HI R9, R9, R0, RZ, 0x3 ;  /* 0x0000000009097211 */ /* 0x000fc400078f18ff */
[----:B-1----:R-:W-:-:S04]  /*2300*/  LEA.HI R2, R0, R0, RZ, 0x1 ;  /* 0x0000000000027211 */ /* 0x002fc800078f08ff */
[--C-:B------:R-:W-:Y:S01]  /*2310*/  SHF.R.S32.HI R5, RZ, 0x1, R2.reuse ;  /* 0x00000001ff057819 */ /* 0x100fe20000011402 */
[----:B------:R4:W-:Y:S01]  /*2320*/  @P2 STS [R207+0x9000], RZ ;  /* 0x009000ffcf002388 */ /* 0x0009e20000000800 */
[----:B------:R-:W-:-:S03]  /*2330*/  SHF.R.S32.HI R3, RZ, 0x1f, R2 ;  /* 0x0000001fff037819 */ /* 0x000fc60000011402 */
[----:B------:R4:W-:Y:S01]  /*2340*/  @P2 STS [R207+0x9004], RZ ;  /* 0x009004ffcf002388 */ /* 0x0009e20000000800 */
[----:B------:R-:W-:Y:S02]  /*2350*/  LEA.HI R7, R3, R5, RZ, 0x2 ;  /* 0x0000000503077211 */ /* 0x000fe400078f10ff */
[----:B------:R-:W-:Y:S01]  /*2360*/  LEA.HI R3, R8, R8, RZ, 0x1 ;  /* 0x0000000808037211 */ /* 0x000fe200078f08ff */
[----:B------:R4:W-:Y:S01]  /*2370*/  @P2 STS.64 [R207+0x9008], RZ ;  /* 0x009008ffcf002388 */ /* 0x0009e20000000a00 */
[----:B------:R-:W-:Y:S02]  /*2380*/  LOP3.LUT R7, R7, 0xfffffffc, RZ, 0xc0, !PT ;  /* 0xfffffffc07077812 */ /* 0x000fe400078ec0ff */
[----:B------:R-:W-:Y:S01]  /*2390*/  SHF.R.S32.HI R13, RZ, 0x1, R3 ;  /* 0x00000001ff0d7819 */ /* 0x000fe20000011403 */
[----:B------:R4:W-:Y:S01]  /*23a0*/  @P2 STS.128 [R207+0xa000], RZ ;  /* 0x00a000ffcf002388 */ /* 0x0009e20000000c00 */
[----:B------:R-:W-:Y:S01]  /*23b0*/  LOP3.LUT R3, R3, 0x3fffffe, RZ, 0xc0, !PT ;  /* 0x03fffffe03037812 */ /* 0x000fe200078ec0ff */
[----:B------:R-:W-:Y:S01]  /*23c0*/  IMAD.IADD R12, R5, 0x1, -R7 ;  /* 0x00000001050c7824 */ /* 0x000fe200078e0a07 */
[----:B------:R-:W-:Y:S01]  /*23d0*/  LOP3.LUT R5, R2, 0x7fffffe, RZ, 0xc0, !PT ;  /* 0x07fffffe02057812 */ /* 0x000fe200078ec0ff */
[----:B------:R-:W-:Y:S01]  /*23e0*/  IMAD.SHL.U32 R4, R13, 0x40, RZ ;  /* 0x000000400d047824 */ /* 0x000fe200078e00ff */
[----:B------:R4:W-:Y:S01]  /*23f0*/  @P2 STS.128 [R207+0xb000], RZ ;  /* 0x00b000ffcf002388 */ /* 0x0009e20000000c00 */
[----:B------:R-:W-:-:S02]  /*2400*/  IMAD.SHL.U32 R7, R21, 0x8, RZ ;  /* 0x0000000815077824 */ /* 0x000fc400078e00ff */
[----:B------:R-:W-:Y:S01]  /*2410*/  IMAD.IADD R159, R0, 0x1, -R5 ;  /* 0x00000001009f7824 */ /* 0x000fe200078e0a05 */
[----:B------:R-:W-:Y:S01]  /*2420*/  LOP3.LUT R2, R4, 0xc0, RZ, 0xc0, !PT ;  /* 0x000000c004027812 */ /* 0x000fe200078ec0ff */
[----:B------:R-:W-:Y:S02]  /*2430*/  IMAD.IADD R4, R8, 0x1, -R3 ;  /* 0x0000000108047824 */ /* 0x000fe400078e0a03 */
[----:B------:R-:W3:Y:S01]  /*2440*/  @P0 MUFU.RCP R8, UR5 ;  /* 0x0000000500080d08 */ /* 0x000ee20008001000 */
[----:B------:R-:W-:Y:S01]  /*2450*/  IMAD.SHL.U32 R3, R12, 0x40, RZ ;  /* 0x000000400c037824 */ /* 0x000fe200078e00ff */
[----:B------:R-:W-:Y:S01]  /*2460*/  LOP3.LUT R5, R2, 0x8, R7, 0xf8, !PT ;  /* 0x0000000802057812 */ /* 0x000fe200078ef807 */
[C---:B------:R-:W-:Y:S01]  /*2470*/  IMAD.SHL.U32 R7, R6.reuse, 0x8, RZ ;  /* 0x0000000806077824 */ /* 0x040fe200078e00ff */
[----:B------:R-:W-:Y:S01]  /*2480*/  SHF.R.U32.HI R0, RZ, 0x3, R2 ;  /* 0x00000003ff007819 */ /* 0x000fe20000011602 */
[----:B------:R-:W-:Y:S01]  /*2490*/  IMAD R6, R6, 0x8, R4 ;  /* 0x0000000806067824 */ /* 0x000fe200078e0204 */
[----:B------:R-:W-:Y:S01]  /*24a0*/  LOP3.LUT R2, R3, 0xc0, RZ, 0xc0, !PT ;  /* 0x000000c003027812 */ /* 0x000fe200078ec0ff */
[----:B------:R-:W-:Y:S01]  /*24b0*/  IMAD.SHL.U32 R3, R9, 0x20, RZ ;  /* 0x0000002009037824 */ /* 0x000fe200078e00ff */
[----:B------:R-:W-:Y:S01]  /*24c0*/  LOP3.LUT R0, R5, R0, RZ, 0x3c, !PT ;  /* 0x0000000005007212 */ /* 0x000fe200078e3cff */
[----:B------:R-:W-:Y:S01]  /*24d0*/  UIMAD UR5, UR34, UR6, URZ ;  /* 0x00000006220572a4 */ /* 0x000fe2000f8e023f */
[----:B------:R-:W-:Y:S01]  /*24e0*/  LOP3.LUT R4, R2, 0x8, R7, 0xf8, !PT ;  /* 0x0000000802047812 */ /* 0x000fe200078ef807 */
[----:B------:R-:W-:Y:S01]  /*24f0*/  IMAD.U32 R5, RZ, RZ, UR9 ;  /* 0x00000009ff057e24 */ /* 0x000fe2000f8e00ff */
[----:B------:R-:W-:Y:S01]  /*2500*/  SHF.R.U32.HI R2, RZ, 0x3, R2 ;  /* 0x00000003ff027819 */ /* 0x000fe20000011602 */
[----:B------:R-:W-:Y:S01]  /*2510*/  IMAD.U32 R0, R6, 0x20, R0 ;  /* 0x0000002006007824 */ /* 0x000fe200078e0000 */
[----:B------:R-:W-:Y:S01]  /*2520*/  LOP3.LUT R158, R3, 0xffffff00, RZ, 0xc0, !PT ;  /* 0xffffff00039e7812 */ /* 0x000fe200078ec0ff */
[----:B------:R-:W-:Y:S01]  /*2530*/  UIMAD UR5, UR25, UR7, UR5 ;  /* 0x00000007190572a4 */ /* 0x000fe2000f8e0205 */
[----:B------:R-:W-:Y:S01]  /*2540*/  LOP3.LUT R157, R4, R2, RZ, 0x3c, !PT ;  /* 0x00000002049d7212 */ /* 0x000fe200078e3cff */
[----:B------:R-:W-:Y:S01]  /*2550*/  IMAD.U32 R4, RZ, RZ, UR8 ;  /* 0x00000008ff047e24 */ /* 0x000fe2000f8e00ff */
[----:B------:R-:W-:Y:S01]  /*2560*/  LEA R193, R0, UR4, 0x1 ;  /* 0x0000000400c17c11 */ /* 0x000fe2000f8e08ff */
[----:B------:R-:W-:Y:S01]  /*2570*/  IMAD R2, R231, 0x200, R158 ;  /* 0x00000200e7027824 */ /* 0x000fe200078e029e */
[----:B------:R-:W-:-:S02]  /*2580*/  UIADD3 UR5, UR9, UR5, URZ ;  /* 0x0000000509057290 */ /* 0x000fc4000fffe03f */
[----:B------:R-:W-:Y:S01]  /*2590*/  LEA R5, P1, R4, R26, 0x6 ;  /* 0x0000001a04057211 */ /* 0x000fe200078230ff */
[----:B------:R-:W-:-:S03]  /*25a0*/  IMAD R2, R159, 0x20, R2 ;  /* 0x000000209f027824 */ /* 0x000fc600078e0202 */
[----:B------:R-:W-:Y:S01]  /*25b0*/  IMAD.U32 R3, RZ, RZ, UR5 ;  /* 0x00000005ff037e24 */ /* 0x000fe2000f8e00ff */
[----:B------:R-:W-:Y:S01]  /*25c0*/  UMOV UR5, URZ ;  /* 0x0000003f00057c82 */ /* 0x000fe20008000000 */
[----:B------:R-:W-:-:S03]  /*25d0*/  IMAD.IADD R2, R157, 0x1, R2 ;  /* 0x000000019d027824 */ /* 0x000fc600078e0202 */
[----:B------:R-:W-:Y:S02]  /*25e0*/  LEA.HI.X R4, R4, R11, R3, 0x6, P1 ;  /* 0x0000000b04047211 */ /* 0x000fe400008f3403 */
[----:B------:R-:W-:Y:S01]  /*25f0*/  LEA R205, R2, UR4, 0x1 ;  /* 0x0000000402cd7c11 */ /* 0x000fe2000f8e08ff */
        /* <DEDUP_REMOVED lines=35> */
.L_x_688:
[----:B------:R-:W-:Y:S05]  /*2830*/  BSYNC B0 ;  /* 0x0000000000007941 */ /* 0x000fea0003800000 */
.L_x_687:
        /* <DEDUP_REMOVED lines=10> */
[----:B-1-3--:R-:W-:Y:S02]  /*28e0*/  IMAD.U32 R2, RZ, RZ, UR9 ;  /* 0x00000009ff027e24 */ /* 0x00afe4000f8e00ff */
[----:B------:R-:W-:-:S04]  /*28f0*/  IADD3 R0, P0, R5, UR10, RZ ;  /* 0x0000000a05007c10 */ /* 0x000fc8000ff1e0ff */
[----:B------:R-:W-:Y:S02]  /*2900*/  IADD3.X R6, R4, UR11, R2, P0, !PT ;  /* 0x0000000b04067c10 */ /* 0x000fe400087fe402 */
[----:B------:R-:W1:Y:S01]  /*2910*/  @!P3 LDC.64 R8, c[0x0][0x220] ;  /* 0x00008800ff08bb82 */ /* 0x000e620000000a00 */
[----:B------:R-:W-:Y:S01]  /*2920*/  ISETP.GE.AND P0, PT, R178, UR8, PT ;  /* 0x00000008b2007c0c */ /* 0x000fe2000bf06270 */
[----:B------:R3:W-:Y:S06]  /*2930*/  @P3 STS.128 [R207+0x9800], RZ ;  /* 0x009800ffcf003388 */ /* 0x0007ec0000000c00 */
        /* <DEDUP_REMOVED lines=23> */
.L_x_690:
[----:B------:R-:W-:Y:S05]  /*2ab0*/  BSYNC B0 ;  /* 0x0000000000007941 */ /* 0x000fea0003800000 */
.L_x_689:
[----:B------:R-:W-:Y:S01]  /*2ac0*/  LDSM.16.M88.4 R16, [R193+0x6000] ;  /* 0x00600000c110783b */ /* 0x000fe20000000200 */
[----:B------:R-:W-:Y:S01]  /*2ad0*/  IMAD.MOV.U32 R0, RZ, RZ, 0x20 ;  /* 0x00000020ff007424 */ /* 0x000fe200078e00ff */
[----:B------:R-:W-:Y:S01]  /*2ae0*/  LOP3.LUT P0, RZ, R13, 0x2, RZ, 0xc0, !PT ;  /* 0x000000020dff7812 */ /* 0x000fe2000780c0ff */
[----:B-1-3--:R-:W-:Y:S01]  /*2af0*/  IMAD.MOV.U32 R2, RZ, RZ, 0x10 ;  /* 0x00000010ff027424 */ /* 0x00afe200078e00ff */
[----:B------:R-:W1:Y:S01]  /*2b00*/  LDSM.16.M88.4 R4, [R205+0x1000] ;  /* 0x00100000cd04783b */ /* 0x000e620000000200 */
[----:B------:R-:W-:Y:S01]  /*2b10*/  LOP3.LUT P1, RZ, R12, 0x2, RZ, 0xc0, !PT ;  /* 0x000000020cff7812 */ /* 0x000fe2000782c0ff */
[----:B------:R-:W-:Y:S01]  /*2b20*/  ULEA UR6, UR28, UR20, 0x6 ;  /* 0x000000141c067291 */ /* 0x000fe2000f8e303f */
[----:B------:R-:W-:Y:S01]  /*2b30*/  SEL R0, R0, 0xffffffe0, !P0 ;  /* 0xffffffe000007807 */ /* 0x000fe20004000000 */
[----:B------:R-:W3:Y:S01]  /*2b40*/  LDSM.16.M88.4 R8, [R205] ;  /* 0x00000000cd08783b */ /* 0x000ee20000000200 */
[----:B------:R-:W-:Y:S01]  /*2b50*/  SEL R2, R2, 0xfffffff0, !P1 ;  /* 0xfffffff002027807 */ /* 0x000fe20004800000 */
[----:B------:R-:W-:Y:S01]  /*2b60*/  UIADD3 UR6, UR6, -0x40, URZ ;  /* 0xffffffc006067890 */ /* 0x000fe2000fffe03f */
[----:B------:R-:W-:Y:S01]  /*2b70*/  SHF.R.S32.HI R3, RZ, 0x1f, R164 ;  /* 0x0000001fff037819 */ /* 0x000fe200000114a4 */
[----:B------:R-:W-:Y:S01]  /*2b80*/  LDSM.16.M88.4 R32, [R193+0x6400] ;  /* 0x00640000c120783b */ /* 0x000fe20000000200 */
[----:B------:R-:W-:Y:S01]  /*2b90*/  IMAD.IADD R195, R193, 0x1, R0 ;  /* 0x00000001c1c37824 */ /* 0x000fe200078e0200 */
[----:B------:R-:W-:Y:S01]  /*2ba0*/  SHF.R.S32.HI R0, RZ, 0x1f, R156 ;  /* 0x0000001fff007819 */ /* 0x000fe2000001149c */
[----:B------:R-:W-:Y:S01]  /*2bb0*/  IMAD R206, R2, 0x2, R205 ;  /* 0x0000000202ce7824 */ /* 0x000fe200078e02cd */
[----:B--2---:R-:W2:Y:S01]  /*2bc0*/  LDSM.16.M88.4 R28, [R193+0x6800] ;  /* 0x00680000c11c783b */ /* 0x004ea20000000200 */
[----:B------:R-:W-:Y:S01]  /*2bd0*/  LEA.HI R3, R3, R231, RZ, 0x2 ;  /* 0x000000e703037211 */ /* 0x000fe200078f10ff */
[----:B------:R-:W-:Y:S01]  /*2be0*/  UISETP.GE.AND UP0, UPT, UR22, 0x41, UPT ;  /* 0x000000411600788c */ /* 0x000fe2000bf06270 */
[----:B------:R-:W-:Y:S01]  /*2bf0*/  LEA.HI R0, R0, R156, RZ, 0x2 ;  /* 0x0000009c00007211 */ /* 0x000fe200078f10ff */
[----:B------:R-:W5:Y:S01]  /*2c00*/  LDSM.16.M88.4 R24, [R193+0x6c00] ;  /* 0x006c0000c118783b */ /* 0x000f620000000200 */
[----:B------:R-:W-:-:S03]  /*2c10*/  LOP3.LUT R3, R3, 0xffffffc, RZ, 0xc0, !PT ;  /* 0x0ffffffc03037812 */ /* 0x000fc600078ec0ff */
[----:B------:R-:W-:Y:S02]  /*2c20*/  LDSM.16.M88.4 R48, [R195+0x6000] ;  /* 0x00600000c330783b */ /* 0x000fe40000000200 */
[----:B------:R-:W-:Y:S02]  /*2c30*/  IMAD.IADD R3, R231, 0x1, -R3 ;  /* 0x00000001e7037824 */ /* 0x000fe400078e0a03 */
[----:B------:R-:W4:Y:S04]  /*2c40*/  LDSM.16.M88.4 R12, [R206+0x1000] ;  /* 0x00100000ce0c783b */ /* 0x000f280000000200 */
[----:B------:R-:W-:Y:S04]  /*2c50*/  LDSM.16.M88.4 R44, [R195+0x6400] ;  /* 0x00640000c32c783b */ /* 0x000fe80000000200 */
[----:B------:R-:W4:Y:S04]  /*2c60*/  LDSM.16.M88.4 R40, [R195+0x6800] ;  /* 0x00680000c328783b */ /* 0x000f280000000200 */
[----:B------:R-:W4:Y:S04]  /*2c70*/  LDSM.16.M88.4 R20, [R206] ;  /* 0x00000000ce14783b */ /* 0x000f280000000200 */
[----:B------:R-:W4:Y:S01]  /*2c80*/  LDSM.16.M88.4 R60, [R195+0x6c00] ;  /* 0x006c0000c33c783b */ /* 0x000f220000000200 */
[-C--:B-1----:R-:W-:Y:S03]  /*2c90*/  HMMA.16816.F32 R56, R4, R16.reuse, RZ ;  /* 0x000000100438723c */ /* 0x082fe600000018ff */
[----:B------:R-:W-:Y:S03]  /*2ca0*/  LDSM.16.M88.4 R160, [R195+0x8c00] ;  /* 0x008c0000c3a0783b */ /* 0x000fe60000000200 */
[----:B---3--:R-:W-:Y:S01]  /*2cb0*/  HMMA.16816.F32 R88, R8, R16, RZ ;  /* 0x000000100858723c */ /* 0x008fe200000018ff */
[----:B------:R-:W0:Y:S05]  /*2cc0*/  LDGDEPBAR ;  /* 0x00000000000079af */ /* 0x000e2a0000000000 */
[----:B--2---:R-:W-:Y:S06]  /*2cd0*/  HMMA.16816.F32 R36, R4, R28, RZ ;  /* 0x0000001c0424723c */ /* 0x004fec00000018ff */
[-C--:B------:R-:W-:Y:S06]  /*2ce0*/  HMMA.16816.F32 R68, R8, R32.reuse, RZ ;  /* 0x000000200844723c */ /* 0x080fec00000018ff */
[C---:B------:R-:W-:Y:S06]  /*2cf0*/  HMMA.16816.F32 R52, R4.reuse, R32, RZ ;  /* 0x000000200434723c */ /* 0x040fec00000018ff */
[C---:B-----5:R-:W-:Y:S06]  /*2d00*/  HMMA.16816.F32 R64, R4.reuse, R24, RZ ;  /* 0x000000180440723c */ /* 0x060fec00000018ff */
[-C--:B------:R-:W-:Y:S06]  /*2d10*/  HMMA.16816.F32 R76, R4, R18.reuse, RZ ;  /* 0x00000012044c723c */ /* 0x080fec00000018ff */
[----:B------:R-:W-:Y:S06]  /*2d20*/  HMMA.16816.F32 R104, R8, R18, RZ ;  /* 0x000000120868723c */ /* 0x000fec00000018ff */
[C---:B------:R-:W-:Y:S06]  /*2d30*/  HMMA.16816.F32 R84, R4.reuse, R34, RZ ;  /* 0x000000220454723c */ /* 0x040fec00000018ff */
[C---:B------:R-:W-:Y:S06]  /*2d40*/  HMMA.16816.F32 R80, R4.reuse, R30, RZ ;  /* 0x0000001e0450723c */ /* 0x040fec00000018ff */
[----:B------:R-:W-:Y:S06]  /*2d50*/  HMMA.16816.F32 R4, R4, R26, RZ ;  /* 0x0000001a0404723c */ /* 0x000fec00000018ff */
[C---:B------:R-:W-:Y:S01]  /*2d60*/  HMMA.16816.F32 R96, R8.reuse, R34, RZ ;  /* 0x000000220860723c */ /* 0x040fe200000018ff */
[----:B------:R-:W-:Y:S05]  /*2d70*/  LDSM.16.M88.4 R32, [R193+0x7400] ;  /* 0x00740000c120783b */ /* 0x000fea0000000200 */
[C---:B------:R-:W-:Y:S06]  /*2d80*/  HMMA.16816.F32 R16, R8.reuse, R28, RZ ;  /* 0x0000001c0810723c */ /* 0x040fec00000018ff */
[C---:B------:R-:W-:Y:S01]  /*2d90*/  HMMA.16816.F32 R92, R8.reuse, R30, RZ ;  /* 0x0000001e085c723c */ /* 0x040fe200000018ff */
[----:B------:R-:W-:Y:S05]  /*2da0*/  LDSM.16.M88.4 R28, [R193+0x7800] ;  /* 0x00780000c11c783b */ /* 0x000fea0000000200 */
[C---:B------:R-:W-:Y:S06]  /*2db0*/  HMMA.16816.F32 R72, R8.reuse, R24, RZ ;  /* 0x000000180848723c */ /* 0x040fec00000018ff */
[----:B------:R-:W-:Y:S01]  /*2dc0*/  HMMA.16816.F32 R100, R8, R26, RZ ;  /* 0x0000001a0864723c */ /* 0x000fe200000018ff */
[----:B------:R-:W1:Y:S04]  /*2dd0*/  LDSM.16.M88.4 R8, [R205+0x2000] ;  /* 0x00200000cd08783b */ /* 0x000e680000000200 */
[----:B------:R-:W-:Y:S01]  /*2de0*/  LDSM.16.M88.4 R24, [R193+0x7c00] ;  /* 0x007c0000c118783b */ /* 0x000fe20000000200 */
[C---:B----4-:R-:W-:Y:S06]  /*2df0*/  HMMA.16816.F32 R124, R12.reuse, R48, R56 ;  /* 0x000000300c7c723c */ /* 0x050fec0000001838 */
[----:B------:R-:W-:Y:S01]  /*2e00*/  HMMA.16816.F32 R132, R12, R40, R36 ;  /* 0x000000280c84723c */ /* 0x000fe20000001824 */
[----:B------:R-:W2:Y:S05]  /*2e10*/  LDSM.16.M88.4 R36, [R193+0x7000] ;  /* 0x00700000c124783b */ /* 0x000eaa0000000200 */
[----:B------:R-:W-:Y:S06]  /*2e20*/  HMMA.16816.F32 R56, R20, R44, R68 ;  /* 0x0000002c1438723c */ /* 0x000fec0000001844 */
[C---:B------:R-:W-:Y:S01]  /*2e30*/  HMMA.16816.F32 R144, R12.reuse, R62, R4 ;  /* 0x0000003e0c90723c */ /* 0x040fe20000001804 */
[----:B------:R-:W3:Y:S05]  /*2e40*/  LDSM.16.M88.4 R4, [R205+0x3000] ;  /* 0x00300000cd04783b */ /* 0x000eea0000000200 */
[C---:B------:R-:W-:Y:S06]  /*2e50*/  HMMA.16816.F32 R112, R12.reuse, R50, R76 ;  /* 0x000000320c70723c */ /* 0x040fec000000184c */
[C---:B------:R-:W-:Y:S06]  /*2e60*/  HMMA.16816.F32 R128, R12.reuse, R44, R52 ;  /* 0x0000002c0c80723c */ /* 0x040fec0000001834 */
[C---:B------:R-:W-:Y:S06]  /*2e70*/  HMMA.16816.F32 R148, R12.reuse, R60, R64 ;  /* 0x0000003c0c94723c */ /* 0x040fec0000001840 */
[C---:B------:R-:W-:Y:S06]  /*2e80*/  HMMA.16816.F32 R116, R12.reuse, R46, R84 ;  /* 0x0000002e0c74723c */ /* 0x040fec0000001854 */
[----:B------:R-:W-:Y:S06]  /*2e90*/  HMMA.16816.F32 R120, R12, R42, R80 ;  /* 0x0000002a0c78723c */ /* 0x000fec0000001850 */
[C---:B------:R-:W-:Y:S01]  /*2ea0*/  HMMA.16816.F32 R76, R20.reuse, R46, R96 ;  /* 0x0000002e144c723c */ /* 0x040fe20000001860 */
[----:B------:R-:W-:Y:S05]  /*2eb0*/  LDSM.16.M88.4 R44, [R195+0x7000] ;  /* 0x00700000c32c783b */ /* 0x000fea0000000200 */
[C---:B------:R-:W-:Y:S06]  /*2ec0*/  HMMA.16816.F32 R64, R20.reuse, R48, R88 ;  /* 0x000000301440723c */ /* 0x040fec0000001858 */
[C---:B------:R-:W-:Y:S01]  /*2ed0*/  HMMA.16816.F32 R52, R20.reuse, R40, R16 ;  /* 0x000000281434723c */ /* 0x040fe20000001810 */
[----:B------:R-:W4:Y:S05]  /*2ee0*/  LDSM.16.M88.4 R16, [R206+0x2000] ;  /* 0x00200000ce10783b */ /* 0x000f2a0000000200 */
[C---:B------:R-:W-:Y:S06]  /*2ef0*/  HMMA.16816.F32 R72, R20.reuse, R60, R72 ;  /* 0x0000003c1448723c */ /* 0x040fec0000001848 */
[C---:B------:R-:W-:Y:S01]  /*2f00*/  HMMA.16816.F32 R80, R20.reuse, R50, R104 ;  /* 0x000000321450723c */ /* 0x040fe20000001868 */
[----:B------:R-:W-:Y:S05]  /*2f10*/  LDSM.16.M88.4 R48, [R195+0x7800] ;  /* 0x00780000c330783b */ /* 0x000fea0000000200 */
[C---:B------:R-:W-:Y:S01]  /*2f20*/  HMMA.16816.F32 R68, R20.reuse, R42, R92 ;  /* 0x0000002a1444723c */ /* 0x040fe2000000185c */
[----:B------:R-:W5:Y:S05]  /*2f30*/  LDSM.16.M88.4 R40, [R195+0x7400] ;  /* 0x00740000c328783b */ /* 0x000f6a0000000200 */
[----:B------:R-:W-:Y:S01]  /*2f40*/  HMMA.16816.F32 R12, R20, R62, R100 ;  /* 0x0000003e140c723c */ /* 0x000fe20000001864 */
[----:B------:R-:W-:Y:S05]  /*2f50*/  LDSM.16.M88.4 R20, [R206+0x3000] ;  /* 0x00300000ce14783b */ /* 0x000fea0000000200 */
[C---:B-1----:R-:W-:Y:S01]  /*2f60*/  HMMA.16816.F32 R108, R8.reuse, R32, R56 ;  /* 0x00000020086c723c */ /* 0x042fe20000001838 */
[----:B------:R-:W1:Y:S05]  /*2f70*/  LDSM.16.M88.4 R56, [R195+0x7c00] ;  /* 0x007c0000c338783b */ /* 0x000e6a0000000200 */
[C---:B------:R-:W-:Y:S06]  /*2f80*/  HMMA.16816.F32 R88, R8.reuse, R34, R76 ;  /* 0x000000220858723c */ /* 0x040fec000000184c */
[C---:B--2---:R-:W-:Y:S06]  /*2f90*/  HMMA.16816.F32 R96, R8.reuse, R36, R64 ;  /* 0x000000240860723c */ /* 0x044fec0000001840 */
[C---:B------:R-:W-:Y:S06]  /*2fa0*/  HMMA.16816.F32 R104, R8.reuse, R28, R52 ;  /* 0x0000001c0868723c */ /* 0x040fec0000001834 */
[C---:B------:R-:W-:Y:S06]  /*2fb0*/  HMMA.16816.F32 R100, R8.reuse, R24, R72 ;  /* 0x000000180864723c */ /* 0x040fec0000001848 */
[C---:B------:R-:W-:Y:S06]  /*2fc0*/  HMMA.16816.F32 R92, R8.reuse, R38, R80 ;  /* 0x00000026085c723c */ /* 0x040fec0000001850 */
[C---:B------:R-:W-:Y:S06]  /*2fd0*/  HMMA.16816.F32 R84, R8.reuse, R30, R68 ;  /* 0x0000001e0854723c */ /* 0x040fec0000001844 */
[----:B------:R-:W-:Y:S01]  /*2fe0*/  HMMA.16816.F32 R76, R8, R26, R12 ;  /* 0x0000001a084c723c */ /* 0x000fe2000000180c */
[----:B------:R-:W-:Y:S04]  /*2ff0*/  LDSM.16.M88.4 R12, [R205+0x4000] ;  /* 0x00400000cd0c783b */ /* 0x000fe80000000200 */
[----:B------:R-:W-:Y:S01]  /*3000*/  LDSM.16.M88.4 R8, [R205+0x5000] ;  /* 0x00500000cd08783b */ /* 0x000fe20000000200 */
[C---:B---3--:R-:W-:Y:S06]  /*3010*/  HMMA.16816.F32 R72, R4.reuse, R36, R124 ;  /* 0x000000240448723c */ /* 0x048fec000000187c */
[C---:B------:R-:W-:Y:S01]  /*3020*/  HMMA.16816.F32 R68, R4.reuse, R38, R112 ;  /* 0x000000260444723c */ /* 0x040fe20000001870 */
[----:B------:R-:W2:Y:S05]  /*3030*/  LDSM.16.M88.4 R36, [R193+0x8000] ;  /* 0x00800000c124783b */ /* 0x000eaa0000000200 */
[C---:B------:R-:W-:Y:S06]  /*3040*/  HMMA.16816.F32 R60, R4.reuse, R32, R128 ;  /* 0x00000020043c723c */ /* 0x040fec0000001880 */
[C---:B------:R-:W-:Y:S01]  /*3050*/  HMMA.16816.F32 R52, R4.reuse, R34, R116 ;  /* 0x000000220434723c */ /* 0x040fe20000001874 */
[----:B------:R-:W3:Y:S05]  /*3060*/  LDSM.16.M88.4 R32, [R193+0x8400] ;  /* 0x00840000c120783b */ /* 0x000eea0000000200 */
[C---:B------:R-:W-:Y:S06]  /*3070*/  HMMA.16816.F32 R148, R4.reuse, R24, R148 ;  /* 0x000000180494723c */ /* 0x040fec0000001894 */
[C---:B------:R-:W-:Y:S06]  /*3080*/  HMMA.16816.F32 R64, R4.reuse, R28, R132 ;  /* 0x0000001c0440723c */ /* 0x040fec0000001884 */
[C---:B------:R-:W-:Y:S01]  /*3090*/  HMMA.16816.F32 R80, R4.reuse, R30, R120 ;  /* 0x0000001e0450723c */ /* 0x040fe20000001878 */
[----:B------:R-:W3:Y:S05]  /*30a0*/  LDSM.16.M88.4 R28, [R193+0x8800] ;  /* 0x00880000c11c783b */ /* 0x000eea0000000200 */
[----:B------:R-:W-:Y:S01]  /*30b0*/  HMMA.16816.F32 R144, R4, R26, R144 ;  /* 0x0000001a0490723c */ /* 0x000fe20000001890 */
[----:B------:R-:W3:Y:S04]  /*30c0*/  LDSM.16.M88.4 R24, [R193+0x8c00] ;  /* 0x008c0000c118783b */ /* 0x000ee80000000200 */
[----:B------:R-:W-:Y:S01]  /*30d0*/  LDSM.16.M88.4 R4, [R206+0x4000] ;  /* 0x00400000ce04783b */ /* 0x000fe20000000200 */
[C---:B----4-:R-:W-:Y:S06]  /*30e0*/  HMMA.16816.F32 R140, R16.reuse, R44, R96 ;  /* 0x0000002c108c723c */ /* 0x050fec0000001860 */
[C---:B------:R-:W-:Y:S06]  /*30f0*/  HMMA.16816.F32 R136, R16.reuse, R46, R92 ;  /* 0x0000002e1088723c */ /* 0x040fec000000185c */
[C---:B-----5:R-:W-:Y:S06]  /*3100*/  HMMA.16816.F32 R132, R16.reuse, R40, R108 ;  /* 0x000000281084723c */ /* 0x060fec000000186c */
[C---:B------:R-:W-:Y:S06]  /*3110*/  HMMA.16816.F32 R128, R16.reuse, R42, R88 ;  /* 0x0000002a1080723c */ /* 0x040fec0000001858 */
[C---:B-1----:R-:W-:Y:S06]  /*3120*/  HMMA.16816.F32 R152, R16.reuse, R56, R100 ;  /* 0x000000381098723c */ /* 0x042fec0000001864 */
[C---:B------:R-:W-:Y:S06]  /*3130*/  HMMA.16816.F32 R124, R16.reuse, R48, R104 ;  /* 0x00000030107c723c */ /* 0x040fec0000001868 */
[C---:B------:R-:W-:Y:S06]  /*3140*/  HMMA.16816.F32 R120, R16.reuse, R50, R84 ;  /* 0x000000321078723c */ /* 0x040fec0000001854 */
[----:B------:R-:W-:Y:S01]  /*3150*/  HMMA.16816.F32 R116, R16, R58, R76 ;  /* 0x0000003a1074723c */ /* 0x000fe2000000184c */
[----:B------:R-:W1:Y:S05]  /*3160*/  LDSM.16.M88.4 R16, [R195+0x8000] ;  /* 0x00800000c310783b */ /* 0x000e6a0000000200 */
[C---:B------:R-:W-:Y:S06]  /*3170*/  HMMA.16816.F32 R112, R20.reuse, R44, R72 ;  /* 0x0000002c1470723c */ /* 0x040fec0000001848 */
[C---:B------:R-:W-:Y:S01]  /*3180*/  HMMA.16816.F32 R108, R20.reuse, R46, R68 ;  /* 0x0000002e146c723c */ /* 0x040fe20000001844 */
[----:B------:R-:W-:Y:S05]  /*3190*/  LDSM.16.M88.4 R44, [R195+0x8800] ;  /* 0x00880000c32c783b */ /* 0x000fea0000000200 */
[C---:B------:R-:W-:Y:S06]  /*31a0*/  HMMA.16816.F32 R104, R20.reuse, R40, R60 ;  /* 0x000000281468723c */ /* 0x040fec000000183c */
[C---:B------:R-:W-:Y:S01]  /*31b0*/  HMMA.16816.F32 R100, R20.reuse, R42, R52 ;  /* 0x0000002a1464723c */ /* 0x040fe20000001834 */
[----:B------:R-:W4:Y:S04]  /*31c0*/  LDSM.16.M88.4 R40, [R195+0x8400] ;  /* 0x00840000c328783b */ /* 0x000f280000000200 */
[----:B------:R-:W5:Y:S01]  /*31d0*/  LDSM.16.M88.4 R52, [R206+0x5000] ;  /* 0x00500000ce34783b */ /* 0x000f620000000200 */
[----:B------:R-:W-:Y:S01]  /*31e0*/  HMMA.16816.F32 R64, R20, R48, R64 ;  /* 0x000000301440723c */ /* 0x000fe20000001840 */
[----:B------:R-:W-:-:S05]  /*31f0*/  DEPBAR.LE SB0, 0x0 ;  /* 0x000080000000791a */ /* 0x000fca0000000000 */
[C---:B------:R-:W-:Y:S06]  /*3200*/  HMMA.16816.F32 R92, R20.reuse, R50, R80 ;  /* 0x00000032145c723c */ /* 0x040fec0000001850 */
[C---:B------:R-:W-:Y:S06]  /*3210*/  HMMA.16816.F32 R96, R20.reuse, R56, R148 ;  /* 0x000000381460723c */ /* 0x040fec0000001894 */
[----:B------:R-:W-:Y:S06]  /*3220*/  HMMA.16816.F32 R88, R20, R58, R144 ;  /* 0x0000003a1458723c */ /* 0x000fec0000001890 */
[C---:B--2---:R-:W-:Y:S06]  /*3230*/  HMMA.16816.F32 R84, R12.reuse, R36, R140 ;  /* 0x000000240c54723c */ /* 0x044fec000000188c */
[C---:B------:R-:W-:Y:S06]  /*3240*/  HMMA.16816.F32 R80, R12.reuse, R38, R136 ;  /* 0x000000260c50723c */ /* 0x040fec0000001888 */
        /* <DEDUP_REMOVED lines=14> */
[C---:B------:R-:W-:Y:S06]  /*3330*/  HMMA.16816.F32 R88, R4.reuse, R44, R68 ;  /* 0x0000002c0458723c */ /* 0x040fec0000001844 */
[C---:B------:R-:W-:Y:S06]  /*3340*/  HMMA.16816.F32 R104, R4.reuse, R46, R60 ;  /* 0x0000002e0468723c */ /* 0x040fec000000183c */
[C---:B------:R-:W-:Y:S06]  /*3350*/  HMMA.16816.F32 R112, R4.reuse, R160, R56 ;  /* 0x000000a00470723c */ /* 0x040fec0000001838 */
[----:B------:R-:W-:Y:S06]  /*3360*/  HMMA.16816.F32 R116, R4, R162, R48 ;  /* 0x000000a20474723c */ /* 0x000fec0000001830 */
[----:B-----5:R-:W-:Y:S01]  /*3370*/  HMMA.16816.F32 R48, R52, R16, R12 ;  /* 0x000000103430723c */ /* 0x020fe2000000180c */
[----:B------:R-:W-:Y:S01]  /*3380*/  LOP3.LUT R5, R0, 0x7ffffffc, RZ, 0xc0, !PT ;  /* 0x7ffffffc00057812 */ /* 0x000fe200078ec0ff */
[----:B------:R-:W-:Y:S01]  /*3390*/  IMAD.SHL.U32 R7, R166, 0x2, RZ ;  /* 0x00000002a6077824 */ /* 0x000fe200078e00ff */
[----:B------:R-:W-:Y:S01]  /*33a0*/  SHF.R.S32.HI R0, RZ, 0x2, R0 ;  /* 0x00000002ff007819 */ /* 0x000fe20000011400 */
[----:B------:R-:W-:-:S02]  /*33b0*/  IMAD.U32 R4, RZ, RZ, UR22 ;  /* 0x00000016ff047e24 */ /* 0x000fc4000f8e00ff */
[----:B------:R-:W-:Y:S01]  /*33c0*/  IMAD.IADD R5, R156, 0x1, -R5 ;  /* 0x000000019c057824 */ /* 0x000fe200078e0a05 */
[----:B------:R-:W-:Y:S01]  /*33d0*/  LOP3.LUT R7, R7, 0x6, RZ, 0xc0, !PT ;  /* 0x0000000607077812 */ /* 0x000fe200078ec0ff */
[--C-:B------:R-:W-:Y:S01]  /*33e0*/  IMAD R6, R3, 0x10, R0.reuse ;  /* 0x0000001003067824 */ /* 0x100fe200078e0200 */
[----:B------:R-:W-:Y:S01]  /*33f0*/  HMMA.16816.F32 R64, R8, R28, R64 ;  /* 0x0000001c0840723c */ /* 0x000fe20000001840 */
[----:B------:R-:W-:Y:S02]  /*3400*/  IMAD R0, R231, 0x10, R0 ;  /* 0x00000010e7007824 */ /* 0x000fe400078e0200 */
[----:B------:R-:W-:Y:S02]  /*3410*/  IMAD.U32 R3, RZ, RZ, UR25 ;  /* 0x00000019ff037e24 */ /* 0x000fe4000f8e00ff */
[----:B------:R-:W-:Y:S01]  /*3420*/  VIADD R167, R0, UR21 ;  /* 0x0000001500a77c36 */ /* 0x000fe20008000000 */
[----:B------:R-:W-:Y:S01]  /*3430*/  HMMA.16816.F32 R36, R52, R18, R36 ;  /* 0x000000123424723c */ /* 0x000fe20000001824 */
[----:B------:R-:W-:-:S02]  /*3440*/  IMAD.SHL.U32 R5, R5, 0x2, RZ ;  /* 0x0000000205057824 */ /* 0x000fc400078e00ff */
[----:B------:R-:W-:Y:S01]  /*3450*/  IMAD R3, R3, 0x40, R7 ;  /* 0x0000004003037824 */ /* 0x000fe200078e0207 */
[----:B------:R-:W-:Y:S01]  /*3460*/  IADD3 R4, R4, -UR16, R167 ;  /* 0x8000001004047c10 */ /* 0x000fe2000fffe0a7 */
[----:B------:R-:W-:Y:S01]  /*3470*/  IMAD R56, R6, UR17, R5 ;  /* 0x0000001106387c24 */ /* 0x000fe2000f8e0205 */
[C---:B------:R-:W-:Y:S01]  /*3480*/  HMMA.16816.F32 R32, R8.reuse, R34, R100 ;  /* 0x000000220820723c */ /* 0x040fe20000001864 */
[C---:B------:R-:W-:Y:S01]  /*3490*/  VIADD R14, R3.reuse, 0x1 ;  /* 0x00000001030e7836 */ /* 0x040fe20000000000 */
[C---:B------:R-:W-:Y:S01]  /*34a0*/  ISETP.GE.AND P2, PT, R3.reuse, UR22, PT ;  /* 0x0000001603007c0c */ /* 0x040fe2000bf46270 */
[C---:B------:R-:W-:Y:S01]  /*34b0*/  IMAD.IADD R5, R4.reuse, 0x1, -R3 ;  /* 0x0000000104057824 */ /* 0x040fe200078e0a03 */
[----:B------:R1:W-:Y:S01]  /*34c0*/  STL [R1+0x7c], R167 ;  /* 0x00007ca701007387 */ /* 0x0003e20000100800 */
[C---:B------:R-:W-:Y:S01]  /*34d0*/  VIADD R15, R3.reuse, 0x8 ;  /* 0x00000008030f7836 */ /* 0x040fe20000000000 */
[C---:B------:R-:W-:Y:S01]  /*34e0*/  HMMA.16816.F32 R28, R8.reuse, R30, R92 ;  /* 0x0000001e081c723c */ /* 0x040fe2000000185c */
[C---:B------:R-:W-:Y:S01]  /*34f0*/  VIADD R16, R3.reuse, 0x9 ;  /* 0x0000000903107836 */ /* 0x040fe20000000000 */
[----:B------:R-:W-:Y:S01]  /*3500*/  IABS R5, R5 ;  /* 0x0000000500057213 */ /* 0x000fe20000000000 */
[----:B------:R-:W-:Y:S01]  /*3510*/  VIADD R18, R3, 0x10 ;  /* 0x0000001003127836 */ /* 0x000fe20000000000 */
[----:B------:R-:W-:Y:S01]  /*3520*/  ISETP.GE.AND P1, PT, R15, UR22, PT ;  /* 0x000000160f007c0c */ /* 0x000fe2000bf26270 */
[----:B------:R-:W-:Y:S01]  /*3530*/  IMAD.IADD R6, R4, 0x1, -R14 ;  /* 0x0000000104067824 */ /* 0x000fe200078e0a0e */
[----:B------:R-:W-:Y:S01]  /*3540*/  HMMA.16816.F32 R100, R8, R24, R96 ;  /* 0x000000180864723c */ /* 0x000fe20000001860 */
[C---:B------:R-:W-:Y:S01]  /*3550*/  VIADD R17, R3.reuse, 0x11 ;  /* 0x0000001103117836 */ /* 0x040fe20000000000 */
[----:B------:R-:W-:Y:S01]  /*3560*/  ISETP.GE.AND P0, PT, R14, UR22, PT ;  /* 0x000000160e007c0c */ /* 0x000fe2000bf06270 */
[----:B------:R-:W-:Y:S01]  /*3570*/  VIADD R19, R3, 0x18 ;  /* 0x0000001803137836 */ /* 0x000fe20000000000 */
[----:B------:R-:W-:Y:S01]  /*3580*/  IABS R7, R6 ;  /* 0x0000000600077213 */ /* 0x000fe20000000000 */
[----:B------:R-:W-:Y:S01]  /*3590*/  IMAD R0, R159, 0x20, R158 ;  /* 0x000000209f007824 */ /* 0x000fe200078e029e */
[C---:B------:R-:W-:Y:S01]  /*35a0*/  HMMA.16816.F32 R92, R52.reuse, R44, R64 ;  /* 0x0000002c345c723c */ /* 0x040fe20000001840 */
[C---:B------:R-:W-:Y:S01]  /*35b0*/  IMAD.IADD R8, R4.reuse, 0x1, -R15 ;  /* 0x0000000104087824 */ /* 0x040fe200078e0a0f */
[----:B------:R-:W-:Y:S01]  /*35c0*/  ISETP.GE.AND P4, PT, R17, UR22, PT ;  /* 0x0000001611007c0c */ /* 0x000fe2000bf86270 */
[C---:B------:R-:W-:Y:S01]  /*35d0*/  IMAD.IADD R9, R4.reuse, 0x1, -R16 ;  /* 0x0000000104097824 */ /* 0x040fe200078e0a10 */
[----:B------:R-:W-:Y:S01]  /*35e0*/  ISETP.GE.AND P3, PT, R19, UR22, PT ;  /* 0x0000001613007c0c */ /* 0x000fe2000bf66270 */
[----:B------:R-:W-:Y:S01]  /*35f0*/  IMAD.IADD R11, R4, 0x1, -R18 ;  /* 0x00000001040b7824 */ /* 0x000fe200078e0a12 */
[----:B------:R-:W-:Y:S01]  /*3600*/  IABS R6, R8 ;  /* 0x0000000800067213 */ /* 0x000fe20000000000 */
[----:B------:R-:W-:Y:S01]  /*3610*/  IMAD.MOV.U32 R10, RZ, RZ, R5 ;  /* 0x000000ffff0a7224 */ /* 0x000fe200078e0005 */
[----:B------:R-:W-:Y:S01]  /*3620*/  IABS R5, R9 ;  /* 0x0000000900057213 */ /* 0x000fe20000000000 */
[----:B------:R-:W-:Y:S01]  /*3630*/  IMAD.MOV.U32 R9, RZ, RZ, R7 ;  /* 0x000000ffff097224 */ /* 0x000fe200078e0007 */
[----:B------:R-:W-:Y:S01]  /*3640*/  IABS R8, R11 ;  /* 0x0000000b00087213 */ /* 0x000fe20000000000 */
[----:B------:R-:W-:Y:S01]  /*3650*/  IMAD.MOV.U32 R7, RZ, RZ, R6 ;  /* 0x000000ffff077224 */ /* 0x000fe200078e0006 */
[C---:B------:R-:W-:Y:S01]  /*3660*/  HMMA.16816.F32 R60, R52.reuse, R40, R20 ;  /* 0x00000028343c723c */ /* 0x040fe20000001814 */
[----:B------:R-:W-:Y:S01]  /*3670*/  IMAD.MOV.U32 R6, RZ, RZ, R5 ;  /* 0x000000ffff067224 */ /* 0x000fe200078e0005 */
[----:B------:R-:W-:Y:S01]  /*3680*/  I2FP.F32.S32 R9, R9 ;  /* 0x0000000900097245 */ /* 0x000fe20000201400 */
[----:B------:R-:W-:Y:S01]  /*3690*/  IMAD.MOV.U32 R5, RZ, RZ, R8 ;  /* 0x000000ffff057224 */ /* 0x000fe200078e0008 */
[----:B------:R-:W-:Y:S01]  /*36a0*/  I2FP.F32.S32 R7, R7 ;  /* 0x0000000700077245 */ /* 0x000fe20000201400 */
[----:B------:R-:W-:Y:S01]  /*36b0*/  IMAD.IADD R0, R157, 0x1, R0 ;  /* 0x000000019d007824 */ /* 0x000fe200078e0200 */
[----:B------:R-:W-:Y:S01]  /*36c0*/  I2FP.F32.S32 R6, R6 ;  /* 0x0000000600067245 */ /* 0x000fe20000201400 */
[C---:B------:R-:W-:Y:S01]  /*36d0*/  VIADD R20, R3.reuse, 0x19 ;  /* 0x0000001903147836 */ /* 0x040fe20000000000 */
[----:B------:R-:W-:Y:S01]  /*36e0*/  I2FP.F32.S32 R5, R5 ;  /* 0x0000000500057245 */ /* 0x000fe20000201400 */
[----:B------:R-:W-:Y:S01]  /*36f0*/  HMMA.16816.F32 R96, R52, R46, R28 ;  /* 0x0000002e3460723c */ /* 0x000fe2000000181c */
[----:B------:R-:W-:-:S02]  /*3700*/  VIADD R21, R3, 0x20 ;  /* 0x0000002003157836 */ /* 0x000fc40000000000 */
[----:B------:R-:W-:Y:S01]  /*3710*/  FFMA.FTZ R64, R6, -UR5, R81 ;  /* 0x8000000506407c23 */ /* 0x000fe20008010051 */
[C---:B------:R-:W-:Y:S02]  /*3720*/  IMAD.IADD R6, R4.reuse, 0x1, -R17 ;  /* 0x0000000104067824 */ /* 0x040fe400078e0a11 */
[----:B------:R-:W-:Y:S01]  /*3730*/  FFMA.FTZ R66, R5, -UR5, R76 ;  /* 0x8000000505427c23 */ /* 0x000fe2000801004c */
[C---:B------:R-:W-:Y:S01]  /*3740*/  IMAD.IADD R5, R4.reuse, 0x1, -R19 ;  /* 0x0000000104057824 */ /* 0x040fe200078e0a13 */
[----:B------:R-:W-:Y:S01]  /*3750*/  I2FP.F32.S32 R10, R10 ;  /* 0x0000000a000a7245 */ /* 0x000fe20000201400 */
[----:B------:R-:W-:Y:S01]  /*3760*/  FFMA.FTZ R47, R7, -UR5, R80 ;  /* 0x80000005072f7c23 */ /* 0x000fe20008010050 */
[C---:B------:R-:W-:Y:S01]  /*3770*/  IMAD.IADD R8, R4.reuse, 0x1, -R20 ;  /* 0x0000000104087824 */ /* 0x040fe200078e0a14 */
[----:B------:R-:W-:Y:S01]  /*3780*/  IABS R7, R6 ;  /* 0x0000000600077213 */ /* 0x000fe20000000000 */
[----:B------:R-:W-:Y:S01]  /*3790*/  FFMA.FTZ R57, R9, -UR5, R85 ;  /* 0x8000000509397c23 */ /* 0x000fe20008010055 */
[----:B------:R-:W-:Y:S01]  /*37a0*/  IABS R6, R5 ;  /* 0x0000000500067213 */ /* 0x000fe20000000000 */
[----:B------:R-:W-:Y:S01]  /*37b0*/  VIADD R22, R3, 0x21 ;  /* 0x0000002103167836 */ /* 0x000fe20000000000 */
[----:B------:R-:W-:Y:S01]  /*37c0*/  IABS R5, R8 ;  /* 0x0000000800057213 */ /* 0x000fe20000000000 */
[----:B------:R-:W-:-:S02]  /*37d0*/  IMAD.IADD R9, R4, 0x1, -R21 ;  /* 0x0000000104097824 */ /* 0x000fc400078e0a15 */
[----:B------:R-:W-:Y:S01]  /*37e0*/  FFMA.FTZ R27, R10, -UR5, R84 ;  /* 0x800000050a1b7c23 */ /* 0x000fe20008010054 */
[----:B------:R-:W-:Y:S01]  /*37f0*/  IMAD.MOV.U32 R8, RZ, RZ, R6 ;  /* 0x000000ffff087224 */ /* 0x000fe200078e0006 */
[----:B------:R-:W-:Y:S01]  /*3800*/  I2FP.F32.S32 R10, R7 ;  /* 0x00000007000a7245 */ /* 0x000fe20000201400 */
[----:B------:R-:W-:Y:S01]  /*3810*/  IMAD.IADD R6, R4, 0x1, -R22 ;  /* 0x0000000104067824 */ /* 0x000fe200078e0a16 */
[----:B------:R-:W-:Y:S01]  /*3820*/  IABS R7, R9 ;  /* 0x0000000900077213 */ /* 0x000fe20000000000 */
[----:B------:R-:W-:Y:S01]  /*3830*/  HMMA.16816.F32 R68, R52, R42, R32 ;  /* 0x0000002a3444723c */ /* 0x000fe20000001820 */
[----:B------:R-:W-:Y:S01]  /*3840*/  I2FP.F32.S32 R9, R8 ;  /* 0x0000000800097245 */ /* 0x000fe20000201400 */
[----:B------:R-:W-:Y:S01]  /*3850*/  FFMA.FTZ R58, R10, -UR5, R77 ;  /* 0x800000050a3a7c23 */ /* 0x000fe2000801004d */
[----:B------:R-:W-:Y:S02]  /*3860*/  I2FP.F32.S32 R8, R5 ;  /* 0x0000000500087245 */ /* 0x000fe40000201400 */
[----:B------:R-:W-:Y:S01]  /*3870*/  IABS R5, R6 ;  /* 0x0000000600057213 */ /* 0x000fe20000000000 */
[----:B------:R-:W-:-:S02]  /*3880*/  IMAD.MOV.U32 R6, RZ, RZ, R7 ;  /* 0x000000ffff067224 */ /* 0x000fc400078e0007 */
[----:B------:R-:W-:Y:S01]  /*3890*/  FFMA.FTZ R65, R9, -UR5, R72 ;  /* 0x8000000509417c23 */ /* 0x000fe20008010048 */
[----:B------:R-:W-:Y:S01]  /*38a0*/  FFMA.FTZ R73, R8, -UR5, R73 ;  /* 0x8000000508497c23 */ /* 0x000fe20008010049 */
[C---:B------:R-:W-:Y:S01]  /*38b0*/  VIADD R7, R4.reuse, 0x8 ;  /* 0x0000000804077836 */ /* 0x040fe20000000000 */
[----:B------:R-:W-:Y:S01]  /*38c0*/  FSEL R84, R47, -INF , !P1 ;  /* 0xff8000002f547808 */ /* 0x000fe20004800000 */
[----:B------:R-:W-:Y:S01]  /*38d0*/  IMAD.MOV.U32 R9, RZ, RZ, R5 ;  /* 0x000000ffff097224 */ /* 0x000fe200078e0005 */
[----:B------:R-:W-:Y:S01]  /*38e0*/  I2FP.F32.S32 R8, R6 ;  /* 0x0000000600087245 */ /* 0x000fe20000201400 */
[C---:B------:R-:W-:Y:S01]  /*38f0*/  VIADD R6, R4.reuse, 0x40 ;  /* 0x0000004004067836 */ /* 0x040fe20000000000 */
[----:B------:R-:W-:Y:S01]  /*3900*/  BAR.SYNC.DEFER_BLOCKING 0x0 ;  /* 0x0000000000007b1d */ /* 0x000fe20000010000 */
[----:B------:R-:W-:Y:S01]  /*3910*/  VIADD R5, R4, 0x48 ;  /* 0x0000004804057836 */ /* 0x000fe20000000000 */
[----:B------:R-:W-:Y:S01]  /*3920*/  I2FP.F32.S32 R11, R9 ;  /* 0x00000009000b7245 */ /* 0x000fe20000201400 */
[----:B------:R-:W-:Y:S01]  /*3930*/  FFMA.FTZ R72, R8, -UR5, R88 ;  /* 0x8000000508487c23 */ /* 0x000fe20008010058 */
[--C-:B------:R-:W-:Y:S01]  /*3940*/  IMAD.IADD R8, R6, 0x1, -R3.reuse ;  /* 0x0000000106087824 */ /* 0x100fe200078e0a03 */
[----:B------:R-:W-:Y:S01]  /*3950*/  ISETP.GE.AND P6, PT, R16, UR22, PT ;  /* 0x0000001610007c0c */ /* 0x000fe2000bfc6270 */
[----:B------:R-:W-:-:S02]  /*3960*/  IMAD.IADD R10, R5, 0x1, -R3 ;  /* 0x00000001050a7824 */ /* 0x000fc400078e0a03 */
[----:B------:R-:W-:Y:S01]  /*3970*/  FFMA.FTZ R67, R11, -UR5, R89 ;  /* 0x800000050b437c23 */ /* 0x000fe20008010059 */
[C---:B------:R-:W-:Y:S01]  /*3980*/  IMAD.IADD R9, R7.reuse, 0x1, -R3 ;  /* 0x0000000107097824 */ /* 0x040fe200078e0a03 */
[----:B------:R-:W-:Y:S02]  /*3990*/  IABS R8, R8 ;  /* 0x0000000800087213 */ /* 0x000fe40000000000 */
[----:B------:R-:W-:Y:S01]  /*39a0*/  IABS R11, R10 ;  /* 0x0000000a000b7213 */ /* 0x000fe20000000000 */
[--C-:B------:R-:W-:Y:S01]  /*39b0*/  IMAD.IADD R10, R6, 0x1, -R14.reuse ;  /* 0x00000001060a7824 */ /* 0x100fe200078e0a0e */
[----:B------:R-:W-:Y:S01]  /*39c0*/  IABS R12, R9 ;  /* 0x00000009000c7213 */ /* 0x000fe20000000000 */
[----:B------:R-:W-:Y:S01]  /*39d0*/  IMAD.IADD R9, R7, 0x1, -R14 ;  /* 0x0000000107097824 */ /* 0x000fe200078e0a0e */
[----:B------:R-:W-:Y:S01]  /*39e0*/  ISETP.GE.AND P5, PT, R18, UR22, PT ;  /* 0x0000001612007c0c */ /* 0x000fe2000bfa6270 */
[----:B------:R-:W-:Y:S01]  /*39f0*/  IMAD.MOV.U32 R13, RZ, RZ, R8 ;  /* 0x000000ffff0d7224 */ /* 0x000fe200078e0008 */
[----:B------:R-:W-:Y:S01]  /*3a00*/  IABS R8, R10 ;  /* 0x0000000a00087213 */ /* 0x000fe20000000000 */
[----:B------:R-:W-:Y:S01]  /*3a10*/  IMAD.MOV.U32 R10, RZ, RZ, R11 ;  /* 0x000000ffff0a7224 */ /* 0x000fe200078e000b */
[----:B------:R-:W-:-:S02]  /*3a20*/  IABS R9, R9 ;  /* 0x0000000900097213 */ /* 0x000fc40000000000 */
[----:B------:R-:W-:Y:S02]  /*3a30*/  I2FP.F32.S32 R8, R8 ;  /* 0x0000000800087245 */ /* 0x000fe40000201400 */
[----:B------:R-:W-:Y:S02]  /*3a40*/  I2FP.F32.S32 R9, R9 ;  /* 0x0000000900097245 */ /* 0x000fe40000201400 */
[----:B------:R-:W-:Y:S01]  /*3a50*/  I2FP.F32.S32 R10, R10 ;  /* 0x0000000a000a7245 */ /* 0x000fe20000201400 */
[----:B------:R-:W-:Y:S01]  /*3a60*/  FFMA.FTZ R44, R8, -UR5, R49 ;  /* 0x80000005082c7c23 */ /* 0x000fe20008010031 */
[----:B------:R-:W-:Y:S01]  /*3a70*/  I2FP.F32.S32 R12, R12 ;  /* 0x0000000c000c7245 */ /* 0x000fe20000201400 */
[----:B------:R-:W-:Y:S01]  /*3a80*/  FFMA.FTZ R45, R9, -UR5, R87 ;  /* 0x80000005092d7c23 */ /* 0x000fe20008010057 */
[----:B------:R-:W-:Y:S01]  /*3a90*/  I2FP.F32.S32 R11, R13 ;  /* 0x0000000d000b7245 */ /* 0x000fe20000201400 */
[----:B------:R-:W-:Y:S02]  /*3aa0*/  IMAD.IADD R8, R5, 0x1, -R14 ;  /* 0x0000000105087824 */ /* 0x000fe400078e0a0e */
[----:B------:R-:W-:Y:S01]  /*3ab0*/  FFMA.FTZ R23, R10, -UR5, R50 ;  /* 0x800000050a177c23 */ /* 0x000fe20008010032 */
[----:B------:R-:W-:-:S02]  /*3ac0*/  IMAD.IADD R9, R7, 0x1, -R15 ;  /* 0x0000000107097824 */ /* 0x000fc400078e0a0f */
[----:B------:R-:W-:Y:S01]  /*3ad0*/  FFMA.FTZ R25, R12, -UR5, R86 ;  /* 0x800000050c197c23 */ /* 0x000fe20008010056 */
[--C-:B------:R-:W-:Y:S02]  /*3ae0*/  IMAD.IADD R10, R6, 0x1, -R15.reuse ;  /* 0x00000001060a7824 */ /* 0x100fe400078e0a0f */
[----:B------:R-:W-:Y:S01]  /*3af0*/  FFMA.FTZ R24, R11, -UR5, R48 ;  /* 0x800000050b187c23 */ /* 0x000fe20008010030 */
        /* <DEDUP_REMOVED lines=24> */
[----:B------:R-:W-:-:S02]  /*3c80*/  IMAD.IADD R11, R6, 0x1, -R18 ;  /* 0x00000001060b7824 */ /* 0x000fc400078e0a12 */
[----:B------:R-:W-:Y:S01]  /*3c90*/  FFMA.FTZ R46, R9, -UR5, R83 ;  /* 0x80000005092e7c23 */ /* 0x000fe20008010053 */
[----:B------:R-:W-:Y:S02]  /*3ca0*/  IMAD.IADD R9, R6, 0x1, -R16 ;  /* 0x0000000106097824 */ /* 0x000fe400078e0a10 */
[----:B------:R-:W-:Y:S01]  /*3cb0*/  FFMA.FTZ R15, R8, -UR5, R38 ;  /* 0x80000005080f7c23 */ /* 0x000fe20008010026 */
        /* <DEDUP_REMOVED lines=16> */
[----:B------:R-:W-:Y:S01]  /*3dc0*/  IMAD.IADD R9, R7, 0x1, -R17 ;  /* 0x0000000107097824 */ /* 0x000fe200078e0a11 */
[----:B------:R-:W-:Y:S01]  /*3dd0*/  I2FP.F32.S32 R13, R13 ;  /* 0x0000000d000d7245 */ /* 0x000fe20000201400 */
[----:B------:R-:W-:Y:S01]  /*3de0*/  FFMA.FTZ R40, R11, -UR5, R39 ;  /* 0x800000050b287c23 */ /* 0x000fe20008010027 */
[----:B------:R-:W-:Y:S01]  /*3df0*/  FFMA.FTZ R43, R10, -UR5, R78 ;  /* 0x800000050a2b7c23 */ /* 0x000fe2000801004e */
[----:B------:R-:W-:Y:S01]  /*3e00*/  FFMA.FTZ R39, R8, -UR5, R62 ;  /* 0x8000000508277c23 */ /* 0x000fe2000801003e */
[----:B------:R-:W-:-:S02]  /*3e10*/  IMAD.IADD R8, R6, 0x1, -R17 ;  /* 0x0000000106087824 */ /* 0x000fc400078e0a11 */
[----:B------:R-:W-:Y:S01]  /*3e20*/  FFMA.FTZ R42, R13, -UR5, R37 ;  /* 0x800000050d2a7c23 */ /* 0x000fe20008010025 */
[----:B------:R-:W-:Y:S01]  /*3e30*/  IMAD.IADD R10, R5, 0x1, -R17 ;  /* 0x00000001050a7824 */ /* 0x000fe200078e0a11 */
[----:B------:R-:W-:Y:S01]  /*3e40*/  IABS R11, R9 ;  /* 0x00000009000b7213 */ /* 0x000fe20000000000 */
[--C-:B------:R-:W-:Y:S01]  /*3e50*/  IMAD.IADD R12, R7, 0x1, -R19.reuse ;  /* 0x00000001070c7824 */ /* 0x100fe200078e0a13 */
[----:B------:R-:W-:Y:S01]  /*3e60*/  IABS R9, R8 ;  /* 0x0000000800097213 */ /* 0x000fe20000000000 */
[----:B------:R-:W-:Y:S01]  /*3e70*/  IMAD.IADD R13, R6, 0x1, -R19 ;  /* 0x00000001060d7824 */ /* 0x000fe200078e0a13 */
[----:B------:R-:W-:Y:S02]  /*3e80*/  IABS R8, R10 ;  /* 0x0000000a00087213 */ /* 0x000fe40000000000 */
[----:B------:R-:W-:Y:S01]  /*3e90*/  IABS R10, R12 ;  /* 0x0000000c000a7213 */ /* 0x000fe20000000000 */
[----:B------:R-:W-:Y:S01]  /*3ea0*/  IMAD.MOV.U32 R12, RZ, RZ, R11 ;  /* 0x000000ffff0c7224 */ /* 0x000fe200078e000b */
[----:B------:R-:W-:Y:S01]  /*3eb0*/  IABS R14, R13 ;  /* 0x0000000d000e7213 */ /* 0x000fe20000000000 */
[----:B------:R-:W-:Y:S01]  /*3ec0*/  IMAD.MOV.U32 R11, RZ, RZ, R9 ;  /* 0x000000ffff0b7224 */ /* 0x000fe200078e0009 */
[----:B------:R-:W-:Y:S01]  /*3ed0*/  FSEL R60, R25, -INF , !P2 ;  /* 0xff800000193c7808 */ /* 0x000fe20005000000 */
[----:B------:R-:W-:Y:S01]  /*3ee0*/  IMAD.MOV.U32 R9, RZ, RZ, R10 ;  /* 0x000000ffff097224 */ /* 0x000fe200078e000a */
[----:B------:R-:W-:Y:S01]  /*3ef0*/  I2FP.F32.S32 R13, R12 ;  /* 0x0000000c000d7245 */ /* 0x000fe20000201400 */
[----:B------:R-:W-:Y:S01]  /*3f00*/  IMAD.MOV.U32 R10, RZ, RZ, R14 ;  /* 0x000000ffff0a7224 */ /* 0x000fe200078e000e */
[----:B------:R-:W-:-:S02]  /*3f10*/  I2FP.F32.S32 R12, R11 ;  /* 0x0000000b000c7245 */ /* 0x000fc40000201400 */
[----:B------:R-:W-:Y:S01]  /*3f20*/  I2FP.F32.S32 R11, R8 ;  /* 0x00000008000b7245 */ /* 0x000fe20000201400 */
[----:B------:R-:W-:Y:S01]  /*3f30*/  FFMA.FTZ R37, R13, -UR5, R79 ;  /* 0x800000050d257c23 */ /* 0x000fe2000801004f */
[----:B------:R-:W-:Y:S01]  /*3f40*/  I2FP.F32.S32 R8, R10 ;  /* 0x0000000a00087245 */ /* 0x000fe20000201400 */
[----:B------:R-:W-:Y:S01]  /*3f50*/  FFMA.FTZ R35, R12, -UR5, R61 ;  /* 0x800000050c237c23 */ /* 0x000fe2000801003d */
[----:B------:R-:W-:Y:S01]  /*3f60*/  I2FP.F32.S32 R9, R9 ;  /* 0x0000000900097245 */ /* 0x000fe20000201400 */
[----:B------:R-:W-:Y:S02]  /*3f70*/  IMAD.IADD R10, R6, 0x1, -R20 ;  /* 0x00000001060a7824 */ /* 0x000fe400078e0a14 */
[----:B------:R-:W-:Y:S01]  /*3f80*/  FFMA.FTZ R34, R11, -UR5, R63 ;  /* 0x800000050b227c23 */ /* 0x000fe2000801003f */
[----:B------:R-:W-:Y:S01]  /*3f90*/  FFMA.FTZ R36, R8, -UR5, R68 ;  /* 0x8000000508247c23 */ /* 0x000fe20008010044 */
[----:B------:R-:W-:Y:S02]  /*3fa0*/  IMAD.IADD R8, R5, 0x1, -R19 ;  /* 0x0000000105087824 */ /* 0x000fe400078e0a13 */
[----:B------:R-:W-:Y:S01]  /*3fb0*/  FFMA.FTZ R38, R9, -UR5, R74 ;  /* 0x8000000509267c23 */ /* 0x000fe2000801004a */
[--C-:B------:R-:W-:Y:S01]  /*3fc0*/  IMAD.IADD R9, R7, 0x1, -R20.reuse ;  /* 0x0000000107097824 */ /* 0x100fe200078e0a14 */
[----:B------:R-:W-:Y:S01]  /*3fd0*/  FSEL R74, R24, -INF , !P2 ;  /* 0xff800000184a7808 */ /* 0x000fe20005000000 */
        /* <DEDUP_REMOVED lines=10> */
[----:B------:R-:W-:Y:S01]  /*4080*/  ISETP.GE.AND P2, PT, R20, UR22, PT ;  /* 0x0000001614007c0c */ /* 0x000fe2000bf46270 */
        /* <DEDUP_REMOVED lines=8> */
[--C-:B------:R-:W-:Y:S01]  /*4110*/  IMAD.IADD R13, R5, 0x1, -R22.reuse ;  /* 0x00000001050d7824 */ /* 0x100fe200078e0a16 */
        /* <DEDUP_REMOVED lines=26> */
[----:B------:R-:W-:Y:S01]  /*42c0*/  FFMA.FTZ R19, R11, -UR5, R94 ;  /* 0x800000050b137c23 */ /* 0x000fe2000801005e */
[----:B------:R-:W-:Y:S01]  /*42d0*/  FSEL R79, R57, -INF , !P0 ;  /* 0xff800000394f7808 */ /* 0x000fe20004000000 */
[----:B------:R-:W-:Y:S01]  /*42e0*/  FFMA.FTZ R15, R8, -UR5, R95 ;  /* 0x80000005080f7c23 */ /* 0x000fe2000801005f */
[----:B------:R-:W-:Y:S01]  /*42f0*/  ISETP.GE.AND P1, PT, R22, UR22, PT ;  /* 0x0000001616007c0c */ /* 0x000fe2000bf26270 */
[----:B------:R-:W-:Y:S01]  /*4300*/  VIADD R12, R3, 0x28 ;  /* 0x00000028030c7836 */ /* 0x000fe20000000000 */
[----:B------:R-:W-:Y:S01]  /*4310*/  FSEL R57, R45, -INF , !P0 ;  /* 0xff8000002d397808 */ /* 0x000fe20004000000 */
[C---:B------:R-:W-:Y:S01]  /*4320*/  VIADD R11, R3.reuse, 0x29 ;  /* 0x00000029030b7836 */ /* 0x040fe20000000000 */
[----:B------:R-:W-:Y:S01]  /*4330*/  FSEL R63, R44, -INF , !P0 ;  /* 0xff8000002c3f7808 */ /* 0x000fe20004000000 */
[C---:B------:R-:W-:Y:S01]  /*4340*/  VIADD R10, R3.reuse, 0x30 ;  /* 0x00000030030a7836 */ /* 0x040fe20000000000 */
[----:B------:R-:W-:Y:S01]  /*4350*/  FSEL R69, R26, -INF , !P0 ;  /* 0xff8000001a457808 */ /* 0x000fe20004000000 */
[----:B------:R-:W-:-:S02]  /*4360*/  VIADD R9, R3, 0x31 ;  /* 0x0000003103097836 */ /* 0x000fc40000000000 */
[----:B------:R-:W-:Y:S01]  /*4370*/  FFMA.FTZ R22, R13, -UR5, R92 ;  /* 0x800000050d167c23 */ /* 0x000fe2000801005c */
[----:B------:R-:W-:Y:S01]  /*4380*/  VIADD R8, R3, 0x38 ;  /* 0x0000003803087836 */ /* 0x000fe20000000000 */
[----:B------:R-:W-:Y:S01]  /*4390*/  ISETP.GE.AND P0, PT, R21, UR22, PT ;  /* 0x0000001615007c0c */ /* 0x000fe2000bf06270 */
[----:B------:R-:W-:Y:S01]  /*43a0*/  VIADD R3, R3, 0x39 ;  /* 0x0000003903037836 */ /* 0x000fe20000000000 */
[----:B------:R-:W-:Y:S01]  /*43b0*/  SHF.R.S32.HI R14, RZ, 0x1f, R56 ;  /* 0x0000001fff0e7819 */ /* 0x000fe20000011438 */
[----:B------:R-:W-:Y:S01]  /*43c0*/  IMAD.IADD R13, R4, 0x1, -R12 ;  /* 0x00000001040d7824 */ /* 0x000fe200078e0a0c */
        /* <DEDUP_REMOVED lines=10> */
[----:B------:R-:W-:Y:S01]  /*4470*/  IADD3 R212, P0, R56, UR6, RZ ;  /* 0x0000000638d47c10 */ /* 0x000fe2000ff1e0ff */
[----:B------:R-:W-:Y:S01]  /*4480*/  IMAD.U32 R4, RZ, RZ, UR6 ;  /* 0x00000006ff047e24 */ /* 0x000fe2000f8e00ff */
[----:B------:R-:W-:Y:S01]  /*4490*/  FSEL R48, R46, -INF , !P6 ;  /* 0xff8000002e307808 */ /* 0x000fe20007000000 */
[C-C-:B------:R-:W-:Y:S01]  /*44a0*/  IMAD.IADD R25, R7.reuse, 0x1, -R12.reuse ;  /* 0x0000000107197824 */ /* 0x140fe200078e0a0c */
[----:B------:R-:W-:Y:S01]  /*44b0*/  FSEL R61, R42, -INF , !P6 ;  /* 0xff8000002a3d7808 */ /* 0x000fe20007000000 */
[----:B------:R-:W-:Y:S01]  /*44c0*/  IMAD.IADD R26, R6, 0x1, -R12 ;  /* 0x00000001061a7824 */ /* 0x000fe200078e0a0c */
[----:B------:R-:W-:Y:S01]  /*44d0*/  FSEL R86, R40, -INF , !P6 ;  /* 0xff80000028567808 */ /* 0x000fe20007000000 */
[--C-:B------:R-:W-:Y:S01]  /*44e0*/  IMAD.IADD R32, R7, 0x1, -R11.reuse ;  /* 0x0000000107207824 */ /* 0x100fe200078e0a0b */
[----:B------:R-:W-:Y:S01]  /*44f0*/  FSEL R75, R66, -INF , !P5 ;  /* 0xff800000424b7808 */ /* 0x000fe20006800000 */
[C---:B------:R-:W-:Y:S01]  /*4500*/  IMAD.IADD R33, R6.reuse, 0x1, -R11 ;  /* 0x0000000106217824 */ /* 0x040fe200078e0a0b */
[----:B------:R-:W-:Y:S01]  /*4510*/  FSEL R49, R43, -INF , !P5 ;  /* 0xff8000002b317808 */ /* 0x000fe20006800000 */
[----:B------:R-:W-:Y:S01]  /*4520*/  IMAD.IADD R45, R5, 0x1, -R9 ;  /* 0x00000001052d7824 */ /* 0x000fe200078e0a09 */
[----:B------:R-:W-:Y:S01]  /*4530*/  FSEL R62, R41, -INF , !P5 ;  /* 0xff800000293e7808 */ /* 0x000fe20006800000 */
[----:B------:R-:W-:Y:S01]  /*4540*/  IMAD.IADD R44, R5, 0x1, -R8 ;  /* 0x00000001052c7824 */ /* 0x000fe200078e0a08 */
[----:B------:R-:W-:Y:S01]  /*4550*/  FSEL R92, R39, -INF , !P5 ;  /* 0xff800000275c7808 */ /* 0x000fe20006800000 */
[--C-:B------:R-:W-:Y:S01]  /*4560*/  IMAD.IADD R43, R5, 0x1, -R3.reuse ;  /* 0x00000001052b7824 */ /* 0x100fe200078e0a03 */
[----:B------:R-:W-:Y:S01]  /*4570*/  FSEL R50, R37, -INF , !P4 ;  /* 0xff80000025327808 */ /* 0x000fe20006000000 */
[----:B------:R-:W-:Y:S01]  /*4580*/  IMAD.IADD R39, R7, 0x1, -R3 ;  /* 0x0000000107277824 */ /* 0x000fe200078e0a03 */
[----:B------:R-:W-:Y:S01]  /*4590*/  FSEL R64, R35, -INF , !P4 ;  /* 0xff80000023407808 */ /* 0x000fe20006000000 */
[--C-:B------:R-:W-:Y:S01]  /*45a0*/  IMAD.IADD R35, R6, 0x1, -R10.reuse ;  /* 0x0000000106237824 */ /* 0x100fe200078e0a0a */
[----:B------:R-:W-:Y:S01]  /*45b0*/  FSEL R90, R34, -INF , !P4 ;  /* 0xff800000225a7808 */ /* 0x000fe20006000000 */
[----:B------:R-:W-:Y:S01]  /*45c0*/  IMAD.IADD R34, R7, 0x1, -R10 ;  /* 0x0000000107227824 */ /* 0x000fe200078e0a0a */
[----:B------:R-:W-:Y:S01]  /*45d0*/  ISETP.GE.AND P6, PT, R12, UR22, PT ;  /* 0x000000160c007c0c */ /* 0x000fe2000bfc6270 */
[----:B------:R-:W-:Y:S01]  /*45e0*/  IMAD.IADD R12, R5, 0x1, -R12 ;  /* 0x00000001050c7824 */ /* 0x000fe200078e0a0c */
[----:B------:R-:W-:Y:S01]  /*45f0*/  ISETP.GE.AND P5, PT, R11, UR22, PT ;  /* 0x000000160b007c0c */ /* 0x000fe2000bfa6270 */
[C---:B------:R-:W-:Y:S01]  /*4600*/  IMAD.IADD R11, R5.reuse, 0x1, -R11 ;  /* 0x00000001050b7824 */ /* 0x040fe200078e0a0b */
[----:B------:R-:W-:Y:S01]  /*4610*/  ISETP.GE.AND P4, PT, R10, UR22, PT ;  /* 0x000000160a007c0c */ /* 0x000fe2000bf86270 */
        /* <DEDUP_REMOVED lines=8> */
[C---:B------:R-:W-:Y:S01]  /*46a0*/  IMAD.IADD R37, R7.reuse, 0x1, -R9 ;  /* 0x0000000107257824 */ /* 0x040fe200078e0a09 */
[----:B------:R-:W-:Y:S01]  /*46b0*/  LEA.HI.X.SX32 R213, R4, R14, 0x1, P0 ;  /* 0x0000000e04d57211 */ /* 0x000fe200000f0eff */
[----:B------:R-:W-:Y:S01]  /*46c0*/  IMAD.IADD R40, R7, 0x1, -R8 ;  /* 0x0000000107287824 */ /* 0x000fe200078e0a08 */
[----:B------:R-:W-:-:S02]  /*46d0*/  IABS R5, R13 ;  /* 0x0000000d00057213 */ /* 0x000fc40000000000 */
[----:B------:R-:W-:Y:S02]  /*46e0*/  ISETP.GE.AND P1, PT, R3, UR22, PT ;  /* 0x0000001603007c0c */ /* 0x000fe4000bf26270 */
[----:B------:R-:W-:Y:S01]  /*46f0*/  IABS R4, R16 ;  /* 0x0000001000047213 */ /* 0x000fe20000000000 */
[----:B------:R-:W-:Y:S01]  /*4700*/  IMAD.MOV.U32 R7, RZ, RZ, R5 ;  /* 0x000000ffff077224 */ /* 0x000fe200078e0005 */
[----:B------:R-:W-:Y:S02]  /*4710*/  IABS R3, R18 ;  /* 0x0000001200037213 */ /* 0x000fe40000000000 */
        /* <DEDUP_REMOVED lines=9> */
[----:B------:R-:W-:Y:S02]  /*47b0*/  I2FP.F32.S32 R3, R3 ;  /* 0x0000000300037245 */ /* 0x000fe40000201400 */
[----:B------:R-:W-:Y:S01]  /*47c0*/  FSEL R51, R38, -INF , !P3 ;  /* 0xff80000026337808 */ /* 0x000fe20005800000 */
[----:B------:R-:W-:Y:S01]  /*47d0*/  FFMA.FTZ R36, R4, -UR5, R112 ;  /* 0x8000000504247c23 */ /* 0x000fe20008010070 */
[----:B------:R-:W-:Y:S01]  /*47e0*/  IABS R4, R23 ;  /* 0x0000001700047213 */ /* 0x000fe20000000000 */
[----:B------:R-:W-:Y:S01]  /*47f0*/  FFMA.FTZ R27, R3, -UR5, R113 ;  /* 0x80000005031b7c23 */ /* 0x000fe20008010071 */
[----:B------:R-:W-:Y:S01]  /*4800*/  IABS R3, R25 ;  /* 0x0000001900037213 */ /* 0x000fe20000000000 */
[----:B------:R-:W-:Y:S01]  /*4810*/  FFMA.FTZ R38, R5, -UR5, R105 ;  /* 0x8000000505267c23 */ /* 0x000fe20008010069 */
[----:B------:R-:W-:Y:S01]  /*4820*/  FSEL R73, R73, -INF , !P2 ;  /* 0xff80000049497808 */ /* 0x000fe20005000000 */
[----:B------:R-:W-:Y:S01]  /*4830*/  IMAD.MOV.U32 R7, RZ, RZ, R4 ;  /* 0x000000ffff077224 */ /* 0x000fe200078e0004 */
[----:B------:R-:W-:Y:S01]  /*4840*/  FSEL R58, R30, -INF , !P2 ;  /* 0xff8000001e3a7808 */ /* 0x000fe20005000000 */
[----:B------:R-:W-:Y:S01]  /*4850*/  IMAD.MOV.U32 R4, RZ, RZ, R3 ;  /* 0x000000ffff047224 */ /* 0x000fe200078e0003 */
[----:B------:R-:W-:-:S02]  /*4860*/  FSEL R66, R29, -INF , !P2 ;  /* 0xff8000001d427808 */ /* 0x000fc40005000000 */
[----:B------:R-:W-:Y:S02]  /*4870*/  FSEL R88, R28, -INF , !P2 ;  /* 0xff8000001c587808 */ /* 0x000fe40005000000 */
[----:B------:R-:W-:Y:S02]  /*4880*/  IABS R6, R26 ;  /* 0x0000001a00067213 */ /* 0x000fe40000000000 */
[----:B------:R-:W-:Y:S02]  /*4890*/  ISETP.GE.AND P2, PT, R8, UR22, PT ;  /* 0x0000001608007c0c */ /* 0x000fe4000bf46270 */
[----:B------:R-:W-:Y:S01]  /*48a0*/  IABS R5, R24 ;  /* 0x0000001800057213 */ /* 0x000fe20000000000 */
[----:B------:R-:W-:Y:S01]  /*48b0*/  IMAD.MOV.U32 R3, RZ, RZ, R6 ;  /* 0x000000ffff037224 */ /* 0x000fe200078e0006 */
[----:B------:R-:W-:Y:S02]  /*48c0*/  IABS R8, R12 ;  /* 0x0000000c00087213 */ /* 0x000fe40000000000 */
[----:B------:R-:W-:-:S02]  /*48d0*/  FSEL R85, R31, -INF , !P3 ;  /* 0xff8000001f557808 */ /* 0x000fc40005800000 */
[----:B------:R-:W-:Y:S01]  /*48e0*/  ISETP.GE.AND P3, PT, R9, UR22, PT ;  /* 0x0000001609007c0c */ /* 0x000fe2000bf66270 */
[C---:B------:R-:W-:Y:S01]  /*48f0*/  HMMA.16816.F32 R28, R52.reuse, R160, R100 ;  /* 0x000000a0341c723c */ /* 0x040fe20000001864 */
        /* <DEDUP_REMOVED lines=8> */
[----:B------:R-:W-:Y:S01]  /*4980*/  IABS R5, R32 ;  /* 0x0000002000057213 */ /* 0x000fe20000000000 */
[----:B------:R-:W-:Y:S01]  /*4990*/  FFMA.FTZ R24, R9, -UR5, R116 ;  /* 0x8000000509187c23 */ /* 0x000fe20008010074 */
[----:B------:R-:W-:Y:S01]  /*49a0*/  IABS R8, R35 ;  /* 0x0000002300087213 */ /* 0x000fe20000000000 */
[----:B------:R-:W-:Y:S01]  /*49b0*/  FFMA.FTZ R20, R3, -UR5, R98 ;  /* 0x8000000503147c23 */ /* 0x000fe20008010062 */
[----:B------:R-:W-:Y:S01]  /*49c0*/  I2FP.F32.S32 R7, R7 ;  /* 0x0000000700077245 */ /* 0x000fe20000201400 */
[----:B------:R-:W-:Y:S01]  /*49d0*/  IMAD.MOV.U32 R9, RZ, RZ, R5 ;  /* 0x000000ffff097224 */ /* 0x000fe200078e0005 */
[----:B------:R-:W-:Y:S01]  /*49e0*/  IABS R4, R33 ;  /* 0x0000002100047213 */ /* 0x000fe20000000000 */
[----:B------:R-:W-:Y:S01]  /*49f0*/  IMAD.MOV.U32 R5, RZ, RZ, R8 ;  /* 0x000000ffff057224 */ /* 0x000fe200078e0008 */
[----:B------:R-:W-:Y:S01]  /*4a00*/  IABS R6, R34 ;  /* 0x0000002200067213 */ /* 0x000fe20000000000 */
[----:B------:R-:W-:Y:S01]  /*4a10*/  FFMA.FTZ R23, R7, -UR5, R117 ;  /* 0x8000000507177c23 */ /* 0x000fe20008010075 */
[----:B------:R-:W-:Y:S01]  /*4a20*/  IABS R3, R11 ;  /* 0x0000000b00037213 */ /* 0x000fe20000000000 */
        /* <DEDUP_REMOVED lines=40> */
[----:B------:R-:W-:Y:S01]  /*4cb0*/  PLOP3.LUT P0, PT, PT, PT, UP0, 0x80, 0x0 ;  /* 0x000000000000781c */ /* 0x000fe20003f0f008 */
[----:B------:R-:W-:Y:S01]  /*4cc0*/  IMAD.MOV.U32 R3, RZ, RZ, R6 ;  /* 0x000000ffff037224 */ /* 0x000fe200078e0006 */
[----:B------:R-:W-:Y:S01]  /*4cd0*/  I2FP.F32.S32 R6, R4 ;  /* 0x0000000400067245 */ /* 0x000fe20000201400 */
[----:B------:R-:W-:Y:S01]  /*4ce0*/  IMAD.MOV.U32 R5, RZ, RZ, R8 ;  /* 0x000000ffff057224 */ /* 0x000fe200078e0008 */
[----:B------:R-:W-:-:S02]  /*4cf0*/  I2FP.F32.S32 R8, R9 ;  /* 0x0000000900087245 */ /* 0x000fc40000201400 */
[----:B------:R-:W-:Y:S02]  /*4d00*/  I2FP.F32.S32 R4, R3 ;  /* 0x0000000300047245 */ /* 0x000fe40000201400 */
[----:B------:R-:W-:Y:S01]  /*4d10*/  I2FP.F32.S32 R7, R7 ;  /* 0x0000000700077245 */ /* 0x000fe20000201400 */
[----:B------:R-:W-:Y:S01]  /*4d20*/  FFMA.FTZ R8, R8, -UR5, R52 ;  /* 0x8000000508087c23 */ /* 0x000fe20008010034 */
[----:B------:R-:W-:Y:S01]  /*4d30*/  I2FP.F32.S32 R3, R5 ;  /* 0x0000000500037245 */ /* 0x000fe20000201400 */
[----:B------:R-:W-:Y:S01]  /*4d40*/  FFMA.FTZ R5, R6, -UR5, R31 ;  /* 0x8000000506057c23 */ /* 0x000fe2000801001f */
[----:B------:R-:W-:Y:S01]  /*4d50*/  FFMA.FTZ R4, R4, -UR5, R54 ;  /* 0x8000000504047c23 */ /* 0x000fe20008010036 */
[----:B------:R-:W-:Y:S01]  /*4d60*/  FFMA.FTZ R7, R7, -UR5, R53 ;  /* 0x8000000507077c23 */ /* 0x000fe20008010035 */
[----:B------:R-:W-:Y:S01]  /*4d70*/  FSEL R95, R42, -INF , !P6 ;  /* 0xff8000002a5f7808 */ /* 0x000fe20007000000 */
[----:B------:R-:W-:Y:S01]  /*4d80*/  FFMA.FTZ R3, R3, -UR5, R55 ;  /* 0x8000000503037c23 */ /* 0x000fe20008010037 */
        /* <DEDUP_REMOVED lines=17> */
[----:B-1----:R-:W-:Y:S02]  /*4ea0*/  FSEL R167, R8, -INF , !P2 ;  /* 0xff80000008a77808 */ /* 0x002fe40005000000 */
        /* <DEDUP_REMOVED lines=70> */
.L_x_693:
[----:B------:R-:W-:Y:S05]  /*5310*/  BSYNC B0 ;  /* 0x0000000000007941 */ /* 0x000fea0003800000 */
.L_x_692:
[----:B------:R-:W0:Y:S02]  /*5320*/  LDGDEPBAR ;  /* 0x00000000000079af */ /* 0x000e240000000000 */
.L_x_691:
[----:B------:R-:W-:Y:S01]  /*5330*/  FMNMX.FTZ R3, R60, R57, !PT ;  /* 0x000000393c037209 */ /* 0x000fe20007810000 */
[----:B-12---:R-:W-:Y:S01]  /*5340*/  IMAD.U32 R6, RZ, RZ, UR15 ;  /* 0x0000000fff067e24 */ /* 0x006fe2000f8e00ff */
[----:B------:R-:W-:Y:S01]  /*5350*/  LOP3.LUT R244, R244, UR26, RZ, 0x3c, !PT ;  /* 0x0000001af4f47c12 */ /* 0x000fe2000f8e3cff */
[----:B------:R-:W-:Y:S01]  /*5360*/  USHF.L.U32 UR30, UR25, 0x1, URZ ;  /* 0x00000001191e7899 */ /* 0x000fe2000800063f */
[----:B------:R-:W-:Y:S01]  /*5370*/  FMNMX.FTZ R3, R59, R3, !PT ;  /* 0x000000033b037209 */ /* 0x000fe20007810000 */
[----:B------:R-:W-:Y:S01]  /*5380*/  IMAD R231, R6, 0x8, R231 ;  /* 0x0000000806e77824 */ /* 0x000fe200078e02e7 */
[----:B------:R-:W-:Y:S01]  /*5390*/  UIADD3 UR7, UR27, -0x4498517b, URZ ;  /* 0xbb67ae851b077890 */ /* 0x000fe2000fffe03f */
[----:B------:R-:W-:Y:S01]  /*53a0*/  IMAD.WIDE.U32 R80, R192, -0x2daee0ad, RZ ;  /* 0xd2511f53c0507825 */ /* 0x000fe200078e00ff */
[----:B------:R-:W-:Y:S01]  /*53b0*/  FMNMX.FTZ R3, R48, R3, !PT ;  /* 0x0000000330037209 */ /* 0x000fe20007810000 */
[----:B------:R-:W-:Y:S01]  /*53c0*/  ULOP3.LUT UR8, UR30, UR27, URZ, 0x3c, !UPT ;  /* 0x0000001b1e087292 */ /* 0x000fe2000f8e3c3f */
[----:B------:R-:W-:Y:S01]  /*53d0*/  STL [R1+0x1b4], R212 ;  /* 0x0001b4d401007387 */ /* 0x000fe20000100800 */
[----:B------:R-:W-:Y:S01]  /*53e0*/  VIADD R7, R231, 0x4 ;  /* 0x00000004e7077836 */ /* 0x000fe20000000000 */
[----:B------:R-:W-:Y:S01]  /*53f0*/  FMNMX.FTZ R4, R49, R3, !PT ;  /* 0x0000000331047209 */ /* 0x000fe20007810000 */
[----:B------:R-:W-:Y:S01]  /*5400*/  UIADD3 UR24, UR26, -0x61c88647, URZ ;  /* 0x9e3779b91a187890 */ /* 0x000fe2000fffe03f */
[----:B------:R-:W-:Y:S01]  /*5410*/  FMNMX.FTZ R3, R74, R63, !PT ;  /* 0x0000003f4a037209 */ /* 0x000fe20007810000 */
[C---:B------:R-:W-:Y:S01]  /*5420*/  IMAD.WIDE.U32 R52, R7.reuse, -0x326172a9, RZ ;  /* 0xcd9e8d5707347825 */ /* 0x040fe200078e00ff */
[----:B------:R-:W-:Y:S01]  /*5430*/  FMNMX.FTZ R4, R50, R4, !PT ;  /* 0x0000000432047209 */ /* 0x000fe20007810000 */
[----:B------:R-:W-:Y:S01]  /*5440*/  UIADD3 UR23, UR26, 0x3c6ef372, URZ ;  /* 0x3c6ef3721a177890 */ /* 0x000fe2000fffe03f */
[----:B------:R-:W-:Y:S01]  /*5450*/  FMNMX.FTZ R3, R68, R3, !PT ;  /* 0x0000000344037209 */ /* 0x000fe20007810000 */
[----:B------:R-:W-:Y:S01]  /*5460*/  IMAD.WIDE.U32 R46, R7, -0x326172a9, RZ ;  /* 0xcd9e8d57072e7825 */ /* 0x000fe200078e00ff */
[----:B------:R-:W-:Y:S01]  /*5470*/  FMNMX.FTZ R103, R51, R4, !PT ;  /* 0x0000000433677209 */ /* 0x000fe20007810000 */
[----:B------:R-:W-:Y:S01]  /*5480*/  ULDC UR6, c[0x0][0x2ec] ;  /* 0x0000bb0000067ab9 */ /* 0x000fe20000000800 */
[----:B------:R-:W-:Y:S01]  /*5490*/  FMNMX.FTZ R3, R61, R3, !PT ;  /* 0x000000033d037209 */ /* 0x000fe20007810000 */
[----:B------:R-:W-:Y:S01]  /*54a0*/  UIADD3 UR11, UR27, 0x32370b8f, URZ ;  /* 0x32370b8f1b0b7890 */ /* 0x000fe2000fffe03f */
[----:B------:R-:W-:Y:S01]  /*54b0*/  FMNMX.FTZ R103, R58, R103, !PT ;  /* 0x000000673a677209 */ /* 0x000fe20007810000 */
[----:B------:R-:W-:Y:S01]  /*54c0*/  UIADD3 UR21, UR27, 0x76cf5d0a, URZ ;  /* 0x76cf5d0a1b157890 */ /* 0x000fe2000fffe03f */
[----:B------:R-:W-:Y:S01]  /*54d0*/  FMNMX.FTZ R3, R62, R3, !PT ;  /* 0x000000033e037209 */ /* 0x000fe20007810000 */
[----:B------:R-:W-:Y:S01]  /*54e0*/  IMAD.WIDE.U32 R38, R231, -0x326172a9, RZ ;  /* 0xcd9e8d57e7267825 */ /* 0x000fe200078e00ff */
[----:B------:R-:W-:Y:S01]  /*54f0*/  FMNMX.FTZ R103, R132, R103, !PT ;  /* 0x0000006784677209 */ /* 0x000fe20007810000 */
[----:B------:R-:W-:Y:S01]  /*5500*/  STL [R1+0x1b0], R213 ;  /* 0x0001b0d501007387 */ /* 0x000fe20000100800 */
[----:B------:R-:W-:Y:S01]  /*5510*/  FMNMX.FTZ R3, R64, R3, !PT ;  /* 0x0000000340037209 */ /* 0x000fe20007810000 */
[----:B------:R-:W-:Y:S01]  /*5520*/  UIADD3 UR20, UR26, -0x255992d5, URZ ;  /* 0xdaa66d2b1a147890 */ /* 0x000fe2000fffe03f */
[----:B------:R-:W-:Y:S01]  /*5530*/  FMNMX.FTZ R103, R131, R103, !PT ;  /* 0x0000006783677209 */ /* 0x000fe20007810000 */
[----:B------:R-:W-:Y:S01]  /*5540*/  STL [R1+0x18c], R207 ;  /* 0x00018ccf01007387 */ /* 0x000fe20000100800 */
[----:B------:R-:W-:Y:S01]  /*5550*/  FMNMX.FTZ R3, R65, R3, !PT ;  /* 0x0000000341037209 */ /* 0x000fe20007810000 */
[----:B------:R-:W-:Y:S01]  /*5560*/  UIADD3 UR9, UR27, -0x126145ec, URZ ;  /* 0xed9eba141b097890 */ /* 0x000fe2000fffe03f */
[----:B------:R-:W-:Y:S01]  /*5570*/  FMNMX.FTZ R103, R98, R103, !PT ;  /* 0x0000006762677209 */ /* 0x000fe20007810000 */
[----:B------:R-:W-:Y:S01]  /*5580*/  STL [R1+0x188], R206 ;  /* 0x000188ce01007387 */ /* 0x000fe20000100800 */
[----:B------:R-:W-:Y:S01]  /*5590*/  FMNMX.FTZ R3, R66, R3, !PT ;  /* 0x0000000342037209 */ /* 0x000fe20007810000 */
[----:B------:R-:W-:Y:S01]  /*55a0*/  UIADD3 UR10, UR26, 0x78dde6e4, URZ ;  /* 0x78dde6e41a0a7890 */ /* 0x000fe2000fffe03f */
[----:B------:R-:W-:Y:S01]  /*55b0*/  FMNMX.FTZ R103, R97, R103, !PT ;  /* 0x0000006761677209 */ /* 0x000fe20007810000 */
[----:B------:R-:W-:Y:S01]  /*55c0*/  STL [R1+0x184], R205 ;  /* 0x000184cd01007387 */ /* 0x000fe20000100800 */
[----:B------:R-:W-:Y:S01]  /*55d0*/  FMNMX.FTZ R3, R171, R3, !PT ;  /* 0x00000003ab037209 */ /* 0x000fe20007810000 */
[----:B------:R-:W-:Y:S01]  /*55e0*/  UIADD3 UR25, UR27, 0x646e171e, URZ ;  /* 0x646e171e1b197890 */ /* 0x000fe2000fffe03f */
[----:B------:R-:W-:Y:S01]  /*55f0*/  FMNMX.FTZ R103, R124, R103, !PT ;  /* 0x000000677c677209 */ /* 0x000fe20007810000 */
[----:B------:R-:W-:Y:S01]  /*5600*/  STL [R1+0x180], R195 ;  /* 0x000180c301007387 */ /* 0x000fe20000100800 */
[----:B------:R-:W-:Y:S01]  /*5610*/  FMNMX.FTZ R3, R159, R3, !PT ;  /* 0x000000039f037209 */ /* 0x000fe20007810000 */
[----:B------:R-:W-:Y:S01]  /*5620*/  UIADD3 UR29, UR26, -0x4ab325aa, URZ ;  /* 0xb54cda561a1d7890 */ /* 0x000fe2000fffe03f */
        /* <DEDUP_REMOVED lines=9> */
[----:B------:R-:W-:Y:S01]  /*56c0*/  LEA R192, R0, UR4, 0x1 ;  /* 0x0000000400c07c11 */ /* 0x000fe2000f8e08ff */
[----:B------:R-:W1:Y:S01]  /*56d0*/  SHFL.BFLY PT, R5, R103, 0x2, 0x1f ;  /* 0x0c401f0067057f89 */ /* 0x000e6200000e0000 */
[----:B------:R-:W-:Y:S01]  /*56e0*/  FMNMX.FTZ R3, R142, R3, !PT ;  /* 0x000000038e037209 */ /* 0x000fe20007810000 */
[----:B------:R-:W-:-:S02]  /*56f0*/  UIADD3 UR4, UR30, 0x1, URZ ;  /* 0x000000011e047890 */ /* 0x000fc4000fffe03f */
[----:B------:R-:W-:Y:S01]  /*5700*/  IMAD R194, R2, 0x2, R192 ;  /* 0x0000000202c27824 */ /* 0x000fe200078e02c0 */
[----:B------:R-:W-:Y:S01]  /*5710*/  FMNMX.FTZ R3, R167, R3, !PT ;  /* 0x00000003a7037209 */ /* 0x000fe20007810000 */
[----:B------:R-:W-:Y:S01]  /*5720*/  LDSM.16.MT88.4 R116, [R192+0x9000] ;  /* 0x00900000c074783b */ /* 0x000fe20000004200 */
[----:B------:R-:W-:Y:S02]  /*5730*/  ULOP3.LUT UR4, UR4, UR27, URZ, 0x3c, !UPT ;  /* 0x0000001b04047292 */ /* 0x000fe4000f8e3c3f */
[----:B------:R-:W-:Y:S01]  /*5740*/  FMNMX.FTZ R3, R164, R3, !PT ;  /* 0x00000003a4037209 */ /* 0x000fe20007810000 */
[----:B------:R-:W-:Y:S04]  /*5750*/  LDSM.16.MT88.4 R120, [R194+0x9000] ;  /* 0x00900000c278783b */ /* 0x000fe80000004200 */
[----:B------:R-:W2:Y:S01]  /*5760*/  SHFL.BFLY PT, R4, R3, 0x2, 0x1f ;  /* 0x0c401f0003047f89 */ /* 0x000ea200000e0000 */
[----:B-1----:R-:W-:-:S02]  /*5770*/  FMNMX.FTZ R103, R103, R5, !PT ;  /* 0x0000000567677209 */ /* 0x002fc40007810000 */
[----:B------:R-:W-:-:S03]  /*5780*/  LOP3.LUT R5, R53, R244, RZ, 0x3c, !PT ;  /* 0x000000f435057212 */ /* 0x000fc600078e3cff */
[----:B------:R-:W1:Y:S02]  /*5790*/  SHFL.BFLY PT, R6, R103, 0x1, 0x1f ;  /* 0x0c201f0067067f89 */ /* 0x000e6400000e0000 */
[----:B------:R-:W-:Y:S01]  /*57a0*/  IMAD.WIDE.U32 R54, R5, -0x2daee0ad, RZ ;  /* 0xd2511f5305367825 */ /* 0x000fe200078e00ff */
[----:B------:R-:W-:Y:S01]  /*57b0*/  LOP3.LUT R5, R81, UR8, RZ, 0x3c, !PT ;  /* 0x0000000851057c12 */ /* 0x000fe2000f8e3cff */
[----:B------:R-:W-:-:S04]  /*57c0*/  UIADD3 UR8, UR26, 0x1715609d, URZ ;  /* 0x1715609d1a087890 */ /* 0x000fc8000fffe03f */
[----:B------:R-:W-:Y:S01]  /*57d0*/  IMAD.WIDE.U32 R32, R5, -0x326172a9, RZ ;  /* 0xcd9e8d5705207825 */ /* 0x000fe200078e00ff */
[----:B--2---:R-:W-:Y:S02]  /*57e0*/  FMNMX.FTZ R3, R3, R4, !PT ;  /* 0x0000000403037209 */ /* 0x004fe40007810000 */
[----:B------:R-:W-:Y:S02]  /*57f0*/  LOP3.LUT R4, R55, UR7, R80, 0x96, !PT ;  /* 0x0000000737047c12 */ /* 0x000fe4000f8e9650 */
[----:B------:R-:W-:Y:S01]  /*5800*/  LOP3.LUT R5, R47, R244, RZ, 0x3c, !PT ;  /* 0x000000f42f057212 */ /* 0x000fe200078e3cff */
[----:B------:R-:W2:Y:S02]  /*5810*/  SHFL.BFLY PT, R102, R3, 0x1, 0x1f ;  /* 0x0c201f0003667f89 */ /* 0x000ea400000e0000 */
[----:B------:R-:W-:Y:S01]  /*5820*/  IMAD.WIDE.U32 R44, R4, -0x326172a9, RZ ;  /* 0xcd9e8d57042c7825 */ /* 0x000fe200078e00ff */
[----:B------:R-:W-:-:S03]  /*5830*/  LOP3.LUT R4, R33, UR24, R46, 0x96, !PT ;  /* 0x0000001821047c12 */ /* 0x000fc6000f8e962e */
[----:B------:R-:W-:Y:S01]  /*5840*/  IMAD.WIDE.U32 R82, R5, -0x2daee0ad, RZ ;  /* 0xd2511f5305527825 */ /* 0x000fe200078e00ff */
[----:B------:R-:W-:Y:S02]  /*5850*/  LOP3.LUT R7, R45, UR23, R32, 0x96, !PT ;  /* 0x000000172d077c12 */ /* 0x000fe4000f8e9620 */
[----:B-1----:R-:W-:Y:S01]  /*5860*/  FMNMX.FTZ R103, R103, R6, !PT ;  /* 0x0000000667677209 */ /* 0x002fe20007810000 */
[----:B------:R-:W-:Y:S01]  /*5870*/  IMAD.WIDE.U32 R4, R4, -0x2daee0ad, RZ ;  /* 0xd2511f5304047825 */ /* 0x000fe200078e00ff */
[----:B------:R-:W-:Y:S02]  /*5880*/  LOP3.LUT R9, R83, UR7, R80, 0x96, !PT ;  /* 0x0000000753097c12 */ /* 0x000fe4000f8e9650 */
[C---:B------:R-:W-:Y:S01]  /*5890*/  FSETP.NEU.FTZ.AND P1, PT, R103.reuse, -INF , PT ;  /* 0xff8000006700780b */ /* 0x040fe20003f3d000 */
[----:B------:R-:W-:Y:S01]  /*58a0*/  FMUL.FTZ R6, R103, UR6 ;  /* 0x0000000667067c20 */ /* 0x000fe20008410000 */
[----:B------:R-:W-:Y:S01]  /*58b0*/  IMAD.WIDE.U32 R40, R7, -0x2daee0ad, RZ ;  /* 0xd2511f5307287825 */ /* 0x000fe200078e00ff */
[----:B------:R-:W-:Y:S01]  /*58c0*/  LOP3.LUT R10, R5, UR21, R82, 0x96, !PT ;  /* 0x00000015050a7c12 */ /* 0x000fe2000f8e9652 */
[----:B------:R-:W-:Y:S01]  /*58d0*/  STL [R1+0x190], R103 ;  /* 0x0001906701007387 */ /* 0x000fe20000100800 */
[----:B------:R-:W-:-:S02]  /*58e0*/  FMNMX.FTZ R5, R87, R79, !PT ;  /* 0x0000004f57057209 */ /* 0x000fc40007810000 */
[----:B------:R-:W-:Y:S01]  /*58f0*/  FSEL R23, R6, RZ, P1 ;  /* 0x000000ff06177208 */ /* 0x000fe20000800000 */
[----:B------:R-:W-:Y:S01]  /*5900*/  STL [R1+0x194], R231 ;  /* 0x000194e701007387 */ /* 0x000fe20000100800 */
[----:B------:R-:W-:Y:S01]  /*5910*/  FMNMX.FTZ R6, R78, R69, !PT ;  /* 0x000000454e067209 */ /* 0x000fe20007810000 */
[----:B------:R-:W-:Y:S01]  /*5920*/  IMAD.WIDE.U32 R10, R10, -0x326172a9, RZ ;  /* 0xcd9e8d570a0a7825 */ /* 0x000fe200078e00ff */
[----:B--2---:R-:W-:-:S03]  /*5930*/  FMNMX.FTZ R102, R3, R102, !PT ;  /* 0x0000006603667209 */ /* 0x004fc60007810000 */
[----:B------:R-:W-:Y:S01]  /*5940*/  FFMA.FTZ R3, R60, UR6, -R23 ;  /* 0x000000063c037c23 */ /* 0x000fe20008010817 */
[----:B------:R-:W-:Y:S01]  /*5950*/  LOP3.LUT R17, R41, UR11, R4, 0x96, !PT ;  /* 0x0000000b29117c12 */ /* 0x000fe2000f8e9604 */
[----:B------:R1:W-:Y:S01]  /*5960*/  STL [R1+0x198], R244 ;  /* 0x000198f401007387 */ /* 0x0003e20000100800 */
[----:B------:R-:W-:Y:S01]  /*5970*/  FMNMX.FTZ R4, R71, R6, !PT ;  /* 0x0000000647047209 */ /* 0x000fe20007810000 */
[----:B------:R2:W-:Y:S01]  /*5980*/  MUFU.EX2 R249, R3 ;  /* 0x0000000300f97308 */ /* 0x0005e20000000800 */
[----:B------:R-:W-:Y:S02]  /*5990*/  LOP3.LUT R6, R39, R244, RZ, 0x3c, !PT ;  /* 0x000000f427067212 */ /* 0x000fe400078e3cff */
[----:B------:R-:W-:-:S03]  /*59a0*/  FSETP.NEU.FTZ.AND P1, PT, R102, -INF , PT ;  /* 0xff8000006600780b */ /* 0x000fc60003f3d000 */
[----:B------:R-:W-:Y:S01]  /*59b0*/  IMAD.WIDE.U32 R42, R6, -0x2daee0ad, RZ ;  /* 0xd2511f53062a7825 */ /* 0x000fe200078e00ff */
[----:B------:R-:W-:-:S05]  /*59c0*/  LOP3.LUT R6, R33, UR24, R38, 0x96, !PT ;  /* 0x0000001821067c12 */ /* 0x000fca000f8e9626 */
[----:B------:R-:W-:Y:S01]  /*59d0*/  IMAD.WIDE.U32 R36, R6, -0x2daee0ad, RZ ;  /* 0xd2511f5306247825 */ /* 0x000fe200078e00ff */
[----:B--2---:R-:W-:Y:S02]  /*59e0*/  FMNMX.FTZ R3, R86, R4, !PT ;  /* 0x0000000456037209 */ /* 0x004fe40007810000 */
[----:B------:R-:W-:Y:S01]  /*59f0*/  FMNMX.FTZ R4, R84, R5, !PT ;  /* 0x0000000554047209 */ /* 0x000fe20007810000 */
[----:B------:R-:W-:Y:S01]  /*5a00*/  FFMA.FTZ R5, R57, UR6, -R23 ;  /* 0x0000000639057c23 */ /* 0x000fe20008010817 */
[----:B------:R-:W-:Y:S02]  /*5a10*/  FMNMX.FTZ R3, R92, R3, !PT ;  /* 0x000000035c037209 */ /* 0x000fe40007810000 */
[----:B------:R-:W-:Y:S01]  /*5a20*/  FMNMX.FTZ R4, R70, R4, !PT ;  /* 0x0000000446047209 */ /* 0x000fe20007810000 */
[----:B------:R2:W-:Y:S01]  /*5a30*/  MUFU.EX2 R248, R5 ;  /* 0x0000000500f87308 */ /* 0x0005e20000000800 */
[----:B------:R-:W-:Y:S02]  /*5a40*/  FMNMX.FTZ R3, R90, R3, !PT ;  /* 0x000000035a037209 */ /* 0x000fe40007810000 */
[----:B------:R-:W-:-:S02]  /*5a50*/  LOP3.LUT R6, R37, UR21, R42, 0x96, !PT ;  /* 0x0000001525067c12 */ /* 0x000fc4000f8e962a */
[----:B------:R-:W-:-:S04]  /*5a60*/  FMNMX.FTZ R3, R85, R3, !PT ;  /* 0x0000000355037209 */ /* 0x000fc80007810000 */
[----:B------:R-:W-:-:S04]  /*5a70*/  FMNMX.FTZ R3, R88, R3, !PT ;  /* 0x0000000358037209 */ /* 0x000fc80007810000 */
[----:B------:R-:W-:Y:S02]  /*5a80*/  FMNMX.FTZ R3, R173, R3, !PT ;  /* 0x00000003ad037209 */ /* 0x000fe40007810000 */
[----:B--2---:R-:W-:Y:S01]  /*5a90*/  FMNMX.FTZ R5, R75, R4, !PT ;  /* 0x000000044b057209 */ /* 0x004fe20007810000 */
[--C-:B------:R-:W-:Y:S01]  /*5aa0*/  FFMA.FTZ R4, R59, UR6, -R23.reuse ;  /* 0x000000063b047c23 */ /* 0x100fe20008010817 */
[----:B------:R-:W-:Y:S02]  /*5ab0*/  FMNMX.FTZ R3, R172, R3, !PT ;  /* 0x00000003ac037209 */ /* 0x000fe40007810000 */
[----:B------:R-:W-:Y:S01]  /*5ac0*/  FMNMX.FTZ R5, R77, R5, !PT ;  /* 0x000000054d057209 */ /* 0x000fe20007810000 */
[----:B------:R2:W3:Y:S01]  /*5ad0*/  MUFU.EX2 R114, R4 ;  /* 0x0000000400727308 */ /* 0x0004e20000000800 */
[----:B------:R-:W-:Y:S02]  /*5ae0*/  FMNMX.FTZ R3, R141, R3, !PT ;  /* 0x000000038d037209 */ /* 0x000fe40007810000 */
[----:B------:R-:W-:Y:S01]  /*5af0*/  FMNMX.FTZ R7, R76, R5, !PT ;  /* 0x000000054c077209 */ /* 0x000fe20007810000 */
[----:B------:R-:W-:Y:S01]  /*5b00*/  FFMA.FTZ R5, R49, UR6, -R23 ;  /* 0x0000000631057c23 */ /* 0x000fe20008010817 */
[----:B------:R-:W-:-:S02]  /*5b10*/  FMNMX.FTZ R3, R140, R3, !PT ;  /* 0x000000038c037209 */ /* 0x000fc40007810000 */
[----:B------:R-:W-:Y:S01]  /*5b20*/  FMNMX.FTZ R7, R73, R7, !PT ;  /* 0x0000000749077209 */ /* 0x000fe20007810000 */
[----:B------:R4:W-:Y:S01]  /*5b30*/  MUFU.EX2 R193, R5 ;  /* 0x0000000500c17308 */ /* 0x0009e20000000800 */
[----:B------:R-:W-:Y:S01]  /*5b40*/  FMNMX.FTZ R3, R170, R3, !PT ;  /* 0x00000003aa037209 */ /* 0x000fe20007810000 */
[----:B--2---:R-:W-:Y:S01]  /*5b50*/  FFMA.FTZ R4, R48, UR6, -R23 ;  /* 0x0000000630047c23 */ /* 0x004fe20008010817 */
[----:B------:R-:W-:Y:S01]  /*5b60*/  IMAD.WIDE.U32 R48, R9, -0x326172a9, RZ ;  /* 0xcd9e8d5709307825 */ /* 0x000fe200078e00ff */
[----:B---3--:R-:W-:Y:S04]  /*5b70*/  STL [R1+0xe4], R114 ;  /* 0x0000e47201007387 */ /* 0x008fe80000100800 */
[----:B------:R2:W-:Y:S01]  /*5b80*/  MUFU.EX2 R213, R4 ;  /* 0x0000000400d57308 */ /* 0x0005e20000000800 */
[----:B------:R-:W-:-:S02]  /*5b90*/  LOP3.LUT R14, R11, UR20, R48, 0x96, !PT ;  /* 0x000000140b0e7c12 */ /* 0x000fc4000f8e9630 */
[----:B----4-:R-:W-:Y:S01]  /*5ba0*/  FMNMX.FTZ R5, R129, R7, !PT ;  /* 0x0000000781057209 */ /* 0x010fe20007810000 */
[----:B------:R-:W-:-:S03]  /*5bb0*/  IMAD.WIDE.U32 R6, R6, -0x326172a9, RZ ;  /* 0xcd9e8d5706067825 */ /* 0x000fc600078e00ff */
[----:B------:R-:W-:Y:S01]  /*5bc0*/  FMNMX.FTZ R5, R130, R5, !PT ;  /* 0x0000000582057209 */ /* 0x000fe20007810000 */
[----:B------:R-:W-:-:S03]  /*5bd0*/  IMAD.WIDE.U32 R14, R14, -0x2daee0ad, RZ ;  /* 0xd2511f530e0e7825 */ /* 0x000fc600078e00ff */
[----:B------:R-:W-:Y:S02]  /*5be0*/  FMNMX.FTZ R5, R95, R5, !PT ;  /* 0x000000055f057209 */ /* 0x000fe40007810000 */
[----:B--2---:R-:W-:Y:S01]  /*5bf0*/  LOP3.LUT R4, R43, UR7, R80, 0x96, !PT ;  /* 0x000000072b047c12 */ /* 0x004fe2000f8e9650 */
[----:B------:R-:W-:-:S04]  /*5c00*/  UIADD3 UR7, UR27, -0x56f99767, URZ ;  /* 0xa90668991b077890 */ /* 0x000fc8000fffe03f */
[----:B------:R-:W-:-:S04]  /*5c10*/  IMAD.WIDE.U32 R30, R4, -0x326172a9, RZ ;  /* 0xcd9e8d57041e7825 */ /* 0x000fc800078e00ff */
[----:B------:R-:W-:-:S04]  /*5c20*/  FFMA.FTZ R4, R50, UR6, -R23 ;  /* 0x0000000632047c23 */ /* 0x000fc80008010817 */
[----:B-1----:R1:W-:Y:S01]  /*5c30*/  MUFU.EX2 R244, R4 ;  /* 0x0000000400f47308 */ /* 0x0023e20000000800 */
[----:B------:R-:W-:Y:S02]  /*5c40*/  LOP3.LUT R8, R31, UR23, R32, 0x96, !PT ;  /* 0x000000171f087c12 */ /* 0x000fe4000f8e9620 */
[----:B------:R-:W-:-:S03]  /*5c50*/  LOP3.LUT R12, R7, UR20, R30, 0x96, !PT ;  /* 0x00000014070c7c12 */ /* 0x000fc6000f8e961e */
[----:B------:R-:W-:-:S04]  /*5c60*/  IMAD.WIDE.U32 R34, R8, -0x2daee0ad, RZ ;  /* 0xd2511f5308227825 */ /* 0x000fc800078e00ff */
[----:B------:R-:W-:-:S05]  /*5c70*/  IMAD.WIDE.U32 R12, R12, -0x2daee0ad, RZ ;  /* 0xd2511f530c0c7825 */ /* 0x000fca00078e00ff */
[----:B------:R-:W-:Y:S02]  /*5c80*/  LOP3.LUT R8, R13, UR9, R34, 0x96, !PT ;  /* 0x000000090d087c12 */ /* 0x000fe4000f8e9622 */
[----:B-1----:R-:W-:Y:S01]  /*5c90*/  FMNMX.FTZ R4, R169, R3, !PT ;  /* 0x00000003a9047209 */ /* 0x002fe20007810000 */
[--C-:B------:R-:W-:Y:S02]  /*5ca0*/  FFMA.FTZ R3, R51, UR6, -R23.reuse ;  /* 0x0000000633037c23 */ /* 0x100fe40008010817 */
[----:B------:R-:W-:Y:S01]  /*5cb0*/  IMAD.WIDE.U32 R18, R8, -0x326172a9, RZ ;  /* 0xcd9e8d5708127825 */ /* 0x000fe200078e00ff */
[----:B------:R-:W-:Y:S01]  /*5cc0*/  FMNMX.FTZ R4, R168, R4, !PT ;  /* 0x00000004a8047209 */ /* 0x000fe20007810000 */
[----:B------:R1:W2:Y:S03]  /*5cd0*/  MUFU.EX2 R109, R3 ;  /* 0x00000003006d7308 */ /* 0x0002a60000000800 */
[----:B------:R-:W-:Y:S01]  /*5ce0*/  FMNMX.FTZ R101, R166, R4, !PT ;  /* 0x00000004a6657209 */ /* 0x000fe20007810000 */
[----:B------:R-:W-:-:S04]  /*5cf0*/  FFMA.FTZ R4, R58, UR6, -R23 ;  /* 0x000000063a047c23 */ /* 0x000fc80008010817 */
[----:B------:R-:W3:Y:S01]  /*5d00*/  SHFL.BFLY PT, R16, R101, 0x2, 0x1f ;  /* 0x0c401f0065107f89 */ /* 0x000ee200000e0000 */
[----:B------:R4:W4:Y:S01]  /*5d10*/  MUFU.EX2 R110, R4 ;  /* 0x00000004006e7308 */ /* 0x0009220000000800 */
[----:B-1----:R-:W-:Y:S02]  /*5d20*/  FMUL.FTZ R3, R102, UR6 ;  /* 0x0000000666037c20 */ /* 0x002fe40008410000 */
[----:B--2---:R-:W-:Y:S03]  /*5d30*/  STL [R1+0xf4], R109 ;  /* 0x0000f46d01007387 */ /* 0x004fe60000100800 */
[----:B------:R-:W-:Y:S01]  /*5d40*/  FSEL R29, R3, RZ, P1 ;  /* 0x000000ff031d7208 */ /* 0x000fe20000800000 */
[----:B------:R-:W-:Y:S01]  /*5d50*/  STL [R1+0x19c], R102 ;  /* 0x00019c6601007387 */ /* 0x000fe20000100800 */
[----:B------:R-:W-:Y:S02]  /*5d60*/  FMNMX.FTZ R3, R96, R5, !PT ;  /* 0x0000000560037209 */ /* 0x000fe40007810000 */
[----:B------:R-:W-:Y:S01]  /*5d70*/  LOP3.LUT R5, R35, UR11, R36, 0x96, !PT ;  /* 0x0000000b23057c12 */ /* 0x000fe2000f8e9624 */
[--C-:B----4-:R-:W-:Y:S01]  /*5d80*/  FFMA.FTZ R4, R74, UR6, -R29.reuse ;  /* 0x000000064a047c23 */ /* 0x110fe2000801081d */
[----:B------:R-:W-:Y:S01]  /*5d90*/  FMNMX.FTZ R3, R100, R3, !PT ;  /* 0x0000000364037209 */ /* 0x000fe20007810000 */
[----:B------:R-:W-:Y:S01]  /*5da0*/  FFMA.FTZ R7, R63, UR6, -R29 ;  /* 0x000000063f077c23 */ /* 0x000fe2000801081d */
[----:B------:R-:W-:Y:S01]  /*5db0*/  STL [R1+0xfc], R110 ;  /* 0x0000fc6e01007387 */ /* 0x000fe20000100800 */
[----:B------:R1:W-:Y:S01]  /*5dc0*/  MUFU.EX2 R251, R4 ;  /* 0x0000000400fb7308 */ /* 0x0003e20000000800 */
[----:B------:R-:W-:-:S02]  /*5dd0*/  FMNMX.FTZ R3, R99, R3, !PT ;  /* 0x0000000363037209 */ /* 0x000fc40007810000 */
[----:B---3--:R-:W-:Y:S02]  /*5de0*/  FMNMX.FTZ R101, R101, R16, !PT ;  /* 0x0000001065657209 */ /* 0x008fe40007810000 */
[----:B------:R-:W-:-:S03]  /*5df0*/  FMNMX.FTZ R3, R107, R3, !PT ;  /* 0x000000036b037209 */ /* 0x000fc60007810000 */
[----:B------:R2:W-:Y:S01]  /*5e00*/  MUFU.EX2 R250, R7 ;  /* 0x0000000700fa7308 */ /* 0x0005e20000000800 */
[----:B------:R-:W-:Y:S01]  /*5e10*/  FMNMX.FTZ R104, R105, R3, !PT ;  /* 0x0000000369687209 */ /* 0x000fe20007810000 */
[----:B------:R-:W-:-:S04]  /*5e20*/  FFMA.FTZ R3, R68, UR6, -R29 ;  /* 0x0000000644037c23 */ /* 0x000fc8000801081d */
[----:B------:R-:W3:Y:S02]  /*5e30*/  SHFL.BFLY PT, R13, R104, 0x2, 0x1f ;  /* 0x0c401f00680d7f89 */ /* 0x000ee400000e0000 */
[----:B------:R4:W-:Y:S01]  /*5e40*/  MUFU.EX2 R212, R3 ;  /* 0x0000000300d47308 */ /* 0x0009e20000000800 */
[----:B-1----:R-:W-:-:S05]  /*5e50*/  IMAD.WIDE.U32 R4, R5, -0x326172a9, RZ ;  /* 0xcd9e8d5705047825 */ /* 0x002fca00078e00ff */
[----:B------:R-:W-:Y:S02]  /*5e60*/  LOP3.LUT R8, R5, UR10, R6, 0x96, !PT ;  /* 0x0000000a05087c12 */ /* 0x000fe4000f8e9606 */
[----:B------:R-:W-:Y:S01]  /*5e70*/  LOP3.LUT R5, R19, UR8, R4, 0x96, !PT ;  /* 0x0000000813057c12 */ /* 0x000fe2000f8e9604 */
[----:B------:R-:W-:Y:S01]  /*5e80*/  FFMA.FTZ R4, R61, UR6, -R29 ;  /* 0x000000063d047c23 */ /* 0x000fe2000801081d */
[----:B--2---:R-:W-:-:S03]  /*5e90*/  IMAD.WIDE.U32 R6, R17, -0x326172a9, RZ ;  /* 0xcd9e8d5711067825 */ /* 0x004fc600078e00ff */
[----:B------:R1:W-:Y:S01]  /*5ea0*/  MUFU.EX2 R56, R4 ;  /* 0x0000000400387308 */ /* 0x0003e20000000800 */
[----:B------:R-:W-:Y:S01]  /*5eb0*/  IMAD.WIDE.U32 R8, R8, -0x2daee0ad, RZ ;  /* 0xd2511f5308087825 */ /* 0x000fe200078e00ff */
[----:B------:R-:W-:Y:S02]  /*5ec0*/  LOP3.LUT R7, R7, UR10, R10, 0x96, !PT ;  /* 0x0000000a07077c12 */ /* 0x000fe4000f8e960a */
[----:B----4-:R-:W-:Y:S02]  /*5ed0*/  LOP3.LUT R3, R15, UR9, R40, 0x96, !PT ;  /* 0x000000090f037c12 */ /* 0x010fe4000f8e9628 */
[----:B------:R-:W2:Y:S01]  /*5ee0*/  SHFL.BFLY PT, R15, R101, 0x1, 0x1f ;  /* 0x0c201f00650f7f89 */ /* 0x000ea200000e0000 */
[----:B------:R-:W-:Y:S02]  /*5ef0*/  LOP3.LUT R12, R9, UR7, R12, 0x96, !PT ;  /* 0x00000007090c7c12 */ /* 0x000fe4000f8e960c */
[----:B------:R-:W-:Y:S01]  /*5f00*/  IMAD.WIDE.U32 R16, R3, -0x326172a9, RZ ;  /* 0xcd9e8d5703107825 */ /* 0x000fe200078e00ff */
[----:B---3--:R-:W-:-:S03]  /*5f10*/  FMNMX.FTZ R104, R104, R13, !PT ;  /* 0x0000000d68687209 */ /* 0x008fc60007810000 */
[----:B------:R-:W-:Y:S01]  /*5f20*/  FFMA.FTZ R3, R62, UR6, -R29 ;  /* 0x000000063e037c23 */ /* 0x000fe2000801081d */
[----:B------:R-:W-:-:S03]  /*5f30*/  LOP3.LUT R11, R17, UR8, R6, 0x96, !PT ;  /* 0x00000008110b7c12 */ /* 0x000fc6000f8e9606 */
[----:B------:R3:W-:Y:S01]  /*5f40*/  MUFU.EX2 R177, R3 ;  /* 0x0000000300b17308 */ /* 0x0007e20000000800 */
[----:B------:R-:W-:-:S04]  /*5f50*/  IMAD.WIDE.U32 R6, R7, -0x2daee0ad, RZ ;  /* 0xd2511f5307067825 */ /* 0x000fc800078e00ff */
[----:B-1----:R-:W-:Y:S01]  /*5f60*/  IMAD.WIDE.U32 R4, R5, -0x2daee0ad, RZ ;  /* 0xd2511f5305047825 */ /* 0x002fe200078e00ff */
[----:B------:R-:W-:-:S04]  /*5f70*/  LOP3.LUT R14, R7, UR7, R14, 0x96, !PT ;  /* 0x00000007070e7c12 */ /* 0x000fc8000f8e960e */
[----:B------:R-:W-:Y:S01]  /*5f80*/  LOP3.LUT R10, R5, UR25, R8, 0x96, !PT ;  /* 0x00000019050a7c12 */ /* 0x000fe2000f8e9608 */
[--C-:B------:R-:W-:Y:S01]  /*5f90*/  FFMA.FTZ R8, R66, UR6, -R29.reuse ;  /* 0x0000000642087c23 */ /* 0x100fe2000801081d */
[C---:B------:R-:W-:Y:S02]  /*5fa0*/  LOP3.LUT R20, R4.reuse, 0xffff, RZ, 0xc0, !PT ;  /* 0x0000ffff04147812 */ /* 0x040fe400078ec0ff */
[----:B------:R-:W-:Y:S01]  /*5fb0*/  LOP3.LUT R25, R4, 0xff, RZ, 0xc0, !PT ;  /* 0x000000ff04197812 */ /* 0x000fe200078ec0ff */
[----:B------:R-:W-:Y:S01]  /*5fc0*/  MUFU.EX2 R72, R8 ;  /* 0x0000000800487308 */ /* 0x000fe20000000800 */
[--C-:B------:R-:W-:Y:S01]  /*5fd0*/  SHF.R.U32.HI R22, RZ, 0x10, R4.reuse ;  /* 0x00000010ff167819 */ /* 0x100fe20000011604 */
[----:B---3--:R-:W-:Y:S01]  /*5fe0*/  FFMA.FTZ R3, R64, UR6, -R29 ;  /* 0x0000000640037c23 */ /* 0x008fe2000801081d */
[----:B------:R-:W-:Y:S01]  /*5ff0*/  SHF.R.U32.HI R24, RZ, 0x18, R4 ;  /* 0x00000018ff187819 */ /* 0x000fe20000011604 */
[----:B------:R-:W-:Y:S01]  /*6000*/  IMAD.WIDE.U32 R4, R11, -0x2daee0ad, RZ ;  /* 0xd2511f530b047825 */ /* 0x000fe200078e00ff */
[----:B--2---:R-:W-:Y:S01]  /*6010*/  FMNMX.FTZ R101, R101, R15, !PT ;  /* 0x0000000f65657209 */ /* 0x004fe20007810000 */
[----:B------:R-:W1:Y:S02]  /*6020*/  SHFL.BFLY PT, R11, R104, 0x1, 0x1f ;  /* 0x0c201f00680b7f89 */ /* 0x000e6400000e0000 */
[----:B------:R2:W3:Y:S01]  /*6030*/  MUFU.EX2 R108, R3 ;  /* 0x00000003006c7308 */ /* 0x0004e20000000800 */
[----:B------:R-:W-:-:S02]  /*6040*/  FSETP.NEU.FTZ.AND P1, PT, R101, -INF , PT ;  /* 0xff8000006500780b */ /* 0x000fc40003f3d000 */
[----:B------:R-:W-:Y:S01]  /*6050*/  LOP3.LUT R9, R5, UR25, R6, 0x96, !PT ;  /* 0x0000001905097c12 */ /* 0x000fe2000f8e9606 */
[----:B------:R-:W-:Y:S01]  /*6060*/  IMAD.WIDE.U32 R6, R12, -0x326172a9, RZ ;  /* 0xcd9e8d570c067825 */ /* 0x000fe200078e00ff */
[C---:B------:R-:W-:Y:S02]  /*6070*/  LOP3.LUT R15, R4.reuse, 0xffff, RZ, 0xc0, !PT ;  /* 0x0000ffff040f7812 */ /* 0x040fe400078ec0ff */
[----:B------:R-:W-:Y:S02]  /*6080*/  LOP3.LUT R21, R4, 0xff, RZ, 0xc0, !PT ;  /* 0x000000ff04157812 */ /* 0x000fe400078ec0ff */
[--C-:B------:R-:W-:Y:S02]  /*6090*/  SHF.R.U32.HI R17, RZ, 0x10, R4.reuse ;  /* 0x00000010ff117819 */ /* 0x100fe40000011604 */
[----:B------:R-:W-:Y:S02]  /*60a0*/  SHF.R.U32.HI R19, RZ, 0x18, R4 ;  /* 0x00000018ff137819 */ /* 0x000fe40000011604 */
[----:B------:R-:W-:-:S02]  /*60b0*/  SHF.R.U32.HI R4, RZ, 0x8, R20 ;  /* 0x00000008ff047819 */ /* 0x000fc40000011614 */
[C---:B------:R-:W-:Y:S01]  /*60c0*/  LOP3.LUT R12, R6.reuse, 0xffff, RZ, 0xc0, !PT ;  /* 0x0000ffff060c7812 */ /* 0x040fe200078ec0ff */
[----:B--2---:R-:W-:Y:S01]  /*60d0*/  FFMA.FTZ R3, R65, UR6, -R29 ;  /* 0x0000000641037c23 */ /* 0x004fe2000801081d */
[----:B------:R-:W-:Y:S01]  /*60e0*/  LOP3.LUT R13, R6, 0xff, RZ, 0xc0, !PT ;  /* 0x000000ff060d7812 */ /* 0x000fe200078ec0ff */
[----:B---3--:R-:W-:Y:S01]  /*60f0*/  STL [R1+0xd4], R108 ;  /* 0x0000d46c01007387 */ /* 0x008fe20000100800 */
[--C-:B------:R-:W-:Y:S01]  /*6100*/  SHF.R.U32.HI R20, RZ, 0x10, R6.reuse ;  /* 0x00000010ff147819 */ /* 0x100fe20000011606 */
[----:B------:R2:W3:Y:S01]  /*6110*/  MUFU.EX2 R67, R3 ;  /* 0x0000000300437308 */ /* 0x0004e20000000800 */
[----:B-1----:R-:W-:Y:S02]  /*6120*/  FMNMX.FTZ R104, R104, R11, !PT ;  /* 0x0000000b68687209 */ /* 0x002fe40007810000 */
[----:B------:R-:W-:Y:S02]  /*6130*/  SHF.R.U32.HI R26, RZ, 0x18, R6 ;  /* 0x00000018ff1a7819 */ /* 0x000fe40000011606 */
[----:B------:R-:W-:Y:S01]  /*6140*/  LOP3.LUT R8, R7, UR29, R18, 0x96, !PT ;  /* 0x0000001d07087c12 */ /* 0x000fe2000f8e9612 */
[----:B------:R-:W-:Y:S01]  /*6150*/  FMUL.FTZ R7, R104, UR6 ;  /* 0x0000000668077c20 */ /* 0x000fe20008410000 */
[----:B------:R-:W-:Y:S01]  /*6160*/  PRMT R25, R25, 0x5410, R4 ;  /* 0x0000541019197816 */ /* 0x000fe20000000004 */
[----:B------:R-:W-:Y:S01]  /*6170*/  IMAD.WIDE.U32 R4, R14, -0x326172a9, RZ ;  /* 0xcd9e8d570e047825 */ /* 0x000fe200078e00ff */
[----:B------:R-:W-:-:S02]  /*6180*/  SHF.R.U32.HI R11, RZ, 0x8, R15 ;  /* 0x00000008ff0b7819 */ /* 0x000fc4000001160f */
[----:B------:R-:W-:Y:S02]  /*6190*/  LOP3.LUT R14, R4, 0xffff, RZ, 0xc0, !PT ;  /* 0x0000ffff040e7812 */ /* 0x000fe400078ec0ff */
[----:B------:R-:W-:Y:S01]  /*61a0*/  SHF.R.U32.HI R15, RZ, 0x10, R4 ;  /* 0x00000010ff0f7819 */ /* 0x000fe20000011604 */
[----:B--2---:R-:W-:Y:S01]  /*61b0*/  FMUL.FTZ R3, R101, UR6 ;  /* 0x0000000665037c20 */ /* 0x004fe20008410000 */
[----:B------:R-:W-:Y:S01]  /*61c0*/  PRMT R32, R21, 0x5410, R11 ;  /* 0x0000541015207816 */ /* 0x000fe2000000000b */
[----:B---3--:R-:W-:Y:S01]  /*61d0*/  STL [R1+0xd0], R67 ;  /* 0x0000d04301007387 */ /* 0x008fe20000100800 */
[----:B------:R-:W-:Y:S02]  /*61e0*/  LOP3.LUT R11, R9, 0xff, RZ, 0xc0, !PT ;  /* 0x000000ff090b7812 */ /* 0x000fe400078ec0ff */
[----:B------:R-:W-:Y:S01]  /*61f0*/  FSEL R28, R3, RZ, P1 ;  /* 0x000000ff031c7208 */ /* 0x000fe20000800000 */
[----:B------:R-:W-:Y:S01]  /*6200*/  STL [R1+0x1a0], R101 ;  /* 0x0001a06501007387 */ /* 0x000fe20000100800 */
[----:B------:R-:W-:-:S02]  /*6210*/  FSETP.NEU.FTZ.AND P1, PT, R104, -INF , PT ;  /* 0xff8000006800780b */ /* 0x000fc40003f3d000 */
[----:B------:R-:W-:Y:S01]  /*6220*/  F2FP.F16.F32.PACK_AB R0, R72, R67 ;  /* 0x000000434800723e */ /* 0x000fe200000000ff */
[--C-:B------:R-:W-:Y:S01]  /*6230*/  FFMA.FTZ R3, R78, UR6, -R28.reuse ;  /* 0x000000064e037c23 */ /* 0x100fe2000801081c */
[----:B------:R-:W-:Y:S01]  /*6240*/  FFMA.FTZ R6, R69, UR6, -R28 ;  /* 0x0000000645067c23 */ /* 0x000fe2000801081c */
[----:B------:R-:W-:Y:S01]  /*6250*/  FSEL R18, R7, RZ, P1 ;  /* 0x000000ff07127208 */ /* 0x000fe20000800000 */
[----:B------:R1:W-:Y:S01]  /*6260*/  STL [R1+0xd8], R72 ;  /* 0x0000d84801007387 */ /* 0x0003e20000100800 */
[----:B------:R2:W-:Y:S01]  /*6270*/  MUFU.EX2 R205, R3 ;  /* 0x0000000300cd7308 */ /* 0x0005e20000000800 */
[----:B------:R-:W-:Y:S02]  /*6280*/  SHF.R.U32.HI R7, RZ, 0x8, R12 ;  /* 0x00000008ff077819 */ /* 0x000fe4000001160c */
[----:B------:R-:W-:Y:S01]  /*6290*/  SHF.R.U32.HI R12, RZ, 0x18, R10 ;  /* 0x00000018ff0c7819 */ /* 0x000fe2000001160a */
[----:B------:R-:W-:Y:S01]  /*62a0*/  STL [R1+0x1a4], R104 ;  /* 0x0001a46801007387 */ /* 0x000fe20000100800 */
[----:B------:R-:W-:-:S02]  /*62b0*/  PRMT R216, R0, 0x7610, R216 ;  /* 0x0000761000d87816 */ /* 0x000fc400000000d8 */
[----:B------:R-:W-:Y:S01]  /*62c0*/  PRMT R211, R0, 0x7632, R211 ;  /* 0x0000763200d37816 */ /* 0x000fe200000000d3 */
[----:B------:R3:W-:Y:S01]  /*62d0*/  MUFU.EX2 R206, R6 ;  /* 0x0000000600ce7308 */ /* 0x0007e20000000800 */
[----:B--2---:R-:W-:Y:S02]  /*62e0*/  LOP3.LUT R3, R22, 0xff, RZ, 0xc0, !PT ;  /* 0x000000ff16037812 */ /* 0x004fe400078ec0ff */
[----:B------:R-:W-:Y:S02]  /*62f0*/  PRMT R22, R13, 0x5410, R7 ;  /* 0x000054100d167816 */ /* 0x000fe40000000007 */
[----:B------:R-:W-:Y:S02]  /*6300*/  PRMT R27, R3, 0x5410, R24 ;  /* 0x00005410031b7816 */ /* 0x000fe40000000018 */
[----:B------:R-:W-:Y:S01]  /*6310*/  LOP3.LUT R3, R5, UR29, R16, 0x96, !PT ;  /* 0x0000001d05037c12 */ /* 0x000fe2000f8e9610 */
[----:B------:R-:W-:Y:S01]  /*6320*/  FFMA.FTZ R5, R87, UR6, -R18 ;  /* 0x0000000657057c23 */ /* 0x000fe20008010812 */
[----:B---3--:R-:W-:Y:S01]  /*6330*/  FFMA.FTZ R6, R71, UR6, -R28 ;  /* 0x0000000647067c23 */ /* 0x008fe2000801081c */
[----:B------:R-:W-:-:S02]  /*6340*/  LOP3.LUT R16, R4, 0xff, RZ, 0xc0, !PT ;  /* 0x000000ff04107812 */ /* 0x000fc400078ec0ff */
[----:B------:R-:W-:Y:S01]  /*6350*/  SHF.R.U32.HI R7, RZ, 0x10, R10 ;  /* 0x00000010ff077819 */ /* 0x000fe2000001160a */
[----:B------:R2:W-:Y:S01]  /*6360*/  MUFU.EX2 R243, R6 ;  /* 0x0000000600f37308 */ /* 0x0005e20000000800 */
[----:B------:R-:W-:Y:S02]  /*6370*/  LOP3.LUT R13, R10, 0xff, RZ, 0xc0, !PT ;  /* 0x000000ff0a0d7812 */ /* 0x000fe400078ec0ff */
[----:B------:R-:W-:-:S04]  /*6380*/  LOP3.LUT R7, R7, 0xff, RZ, 0xc0, !PT ;  /* 0x000000ff07077812 */ /* 0x000fc800078ec0ff */
[----:B------:R-:W-:Y:S01]  /*6390*/  PRMT R21, R7, 0x5410, R12 ;  /* 0x0000541007157816 */ /* 0x000fe2000000000c */
[----:B------:R3:W-:Y:S01]  /*63a0*/  MUFU.EX2 R242, R5 ;  /* 0x0000000500f27308 */ /* 0x0007e20000000800 */
[----:B------:R-:W-:Y:S02]  /*63b0*/  SHF.R.U32.HI R7, RZ, 0x10, R9 ;  /* 0x00000010ff077819 */ /* 0x000fe40000011609 */
[----:B--2---:R-:W-:Y:S02]  /*63c0*/  LOP3.LUT R6, R17, 0xff, RZ, 0xc0, !PT ;  /* 0x000000ff11067812 */ /* 0x004fe400078ec0ff */
[----:B------:R-:W-:Y:S01]  /*63d0*/  SHF.R.U32.HI R17, RZ, 0x18, R4 ;  /* 0x00000018ff117819 */ /* 0x000fe20000011604 */
[--C-:B------:R-:W-:Y:S01]  /*63e0*/  FFMA.FTZ R4, R79, UR6, -R18.reuse ;  /* 0x000000064f047c23 */ /* 0x100fe20008010812 */
[----:B------:R-:W-:Y:S02]  /*63f0*/  PRMT R39, R6, 0x5410, R19 ;  /* 0x0000541006277816 */ /* 0x000fe40000000013 */
[----:B------:R-:W-:Y:S01]  /*6400*/  LOP3.LUT R6, R10, 0xffff, RZ, 0xc0, !PT ;  /* 0x0000ffff0a067812 */ /* 0x000fe200078ec0ff */
[----:B------:R2:W-:Y:S01]  /*6410*/  MUFU.EX2 R240, R4 ;  /* 0x0000000400f07308 */ /* 0x0005e20000000800 */
[----:B---3--:R-:W-:Y:S01]  /*6420*/  FFMA.FTZ R5, R84, UR6, -R18 ;  /* 0x0000000654057c23 */ /* 0x008fe20008010812 */
[----:B------:R-:W-:Y:S01]  /*6430*/  LOP3.LUT R10, R20, 0xff, RZ, 0xc0, !PT ;  /* 0x000000ff140a7812 */ /* 0x000fe200078ec0ff */
[----:B------:R-:W-:Y:S01]  /*6440*/  IMAD.U32 R20, RZ, RZ, UR13 ;  /* 0x0000000dff147e24 */ /* 0x000fe2000f8e00ff */
[----:B------:R-:W-:-:S02]  /*6450*/  SHF.R.U32.HI R6, RZ, 0x8, R6 ;  /* 0x00000008ff067819 */ /* 0x000fc40000011606 */
[----:B------:R-:W-:Y:S02]  /*6460*/  PRMT R19, R10, 0x5410, R26 ;  /* 0x000054100a137816 */ /* 0x000fe4000000001a */
[----:B------:R3:W-:Y:S01]  /*6470*/  MUFU.EX2 R241, R5 ;  /* 0x0000000500f17308 */ /* 0x0007e20000000800 */
[----:B------:R-:W-:Y:S02]  /*6480*/  SHF.R.U32.HI R10, RZ, 0x18, R9 ;  /* 0x00000018ff0a7819 */ /* 0x000fe40000011609 */
[----:B------:R-:W-:Y:S01]  /*6490*/  PRMT R13, R13, 0x5410, R6 ;  /* 0x000054100d0d7816 */ /* 0x000fe20000000006 */
[----:B------:R-:W-:Y:S01]  /*64a0*/  FFMA.FTZ R6, R75, UR6, -R18 ;  /* 0x000000064b067c23 */ /* 0x000fe20008010812 */
[----:B------:R-:W-:-:S03]  /*64b0*/  LEA R20, R20, UR13, 0x10 ;  /* 0x0000000d14147c11 */ /* 0x000fc6000f8e80ff */
[----:B------:R4:W-:Y:S01]  /*64c0*/  MUFU.EX2 R252, R6 ;  /* 0x0000000600fc7308 */ /* 0x0009e20000000800 */
[----:B--2---:R-:W-:Y:S02]  /*64d0*/  LOP3.LUT R4, R9, 0xffff, RZ, 0xc0, !PT ;  /* 0x0000ffff09047812 */ /* 0x004fe400078ec0ff */
[----:B------:R-:W-:Y:S02]  /*64e0*/  SHF.R.U32.HI R9, RZ, 0x18, R8 ;  /* 0x00000018ff097819 */ /* 0x000fe40000011608 */
[----:B------:R-:W-:Y:S01]  /*64f0*/  SHF.R.U32.HI R4, RZ, 0x8, R4 ;  /* 0x00000008ff047819 */ /* 0x000fe20000011604 */
[----:B---3--:R-:W-:-:S03]  /*6500*/  FFMA.FTZ R5, R70, UR6, -R18 ;  /* 0x0000000646057c23 */ /* 0x008fc60008010812 */
[----:B------:R-:W-:Y:S02]  /*6510*/  PRMT R24, R11, 0x5410, R4 ;  /* 0x000054100b187816 */ /* 0x000fe40000000004 */
[C---:B------:R-:W-:Y:S01]  /*6520*/  LOP3.LUT R4, R8.reuse, 0xffff, RZ, 0xc0, !PT ;  /* 0x0000ffff08047812 */ /* 0x040fe200078ec0ff */
[----:B------:R2:W-:Y:S01]  /*6530*/  MUFU.EX2 R195, R5 ;  /* 0x0000000500c37308 */ /* 0x0005e20000000800 */
[----:B------:R-:W-:Y:S01]  /*6540*/  LOP3.LUT R11, R8, 0xff, RZ, 0xc0, !PT ;  /* 0x000000ff080b7812 */ /* 0x000fe200078ec0ff */
[----:B----4-:R-:W-:-:S06]  /*6550*/  FFMA.FTZ R6, R77, UR6, -R18 ;  /* 0x000000064d067c23 */ /* 0x010fcc0008010812 */
[----:B------:R3:W4:Y:S01]  /*6560*/  MUFU.EX2 R113, R6 ;  /* 0x0000000600717308 */ /* 0x0007220000000800 */
[----:B--2---:R-:W-:Y:S02]  /*6570*/  SHF.R.U32.HI R5, RZ, 0x10, R8 ;  /* 0x00000010ff057819 */ /* 0x004fe40000011608 */
[----:B------:R-:W-:Y:S02]  /*6580*/  LOP3.LUT R8, R7, 0xff, RZ, 0xc0, !PT ;  /* 0x000000ff07087812 */ /* 0x000fe400078ec0ff */
[----:B------:R-:W-:Y:S02]  /*6590*/  SHF.R.U32.HI R7, RZ, 0x8, R4 ;  /* 0x00000008ff077819 */ /* 0x000fe40000011604 */
[----:B------:R-:W-:Y:S02]  /*65a0*/  SHF.R.U32.HI R4, RZ, 0x8, R14 ;  /* 0x00000008ff047819 */ /* 0x000fe4000001160e */
[----:B------:R-:W-:Y:S01]  /*65b0*/  LOP3.LUT R5, R5, 0xff, RZ, 0xc0, !PT ;  /* 0x000000ff05057812 */ /* 0x000fe200078ec0ff */
[----:B---3--:R-:W-:Y:S01]  /*65c0*/  FFMA.FTZ R6, R76, UR6, -R18 ;  /* 0x000000064c067c23 */ /* 0x008fe20008010812 */
[----:B------:R-:W-:Y:S01]  /*65d0*/  PRMT R14, R8, 0x5410, R10 ;  /* 0x00005410080e7816 */ /* 0x000fe2000000000a */
[----:B----4-:R-:W-:Y:S01]  /*65e0*/  STL [R1+0xa0], R113 ;  /* 0x0000a07101007387 */ /* 0x010fe20000100800 */
[----:B------:R-:W-:Y:S01]  /*65f0*/  PRMT R12, R16, 0x5410, R4 ;  /* 0x00005410100c7816 */ /* 0x000fe20000000004 */
[----:B------:R2:W3:Y:S01]  /*6600*/  MUFU.EX2 R111, R6 ;  /* 0x00000006006f7308 */ /* 0x0004e20000000800 */
[----:B------:R-:W-:-:S02]  /*6610*/  PRMT R10, R5, 0x5410, R9 ;  /* 0x00005410050a7816 */ /* 0x000fc40000000009 */
[----:B------:R-:W-:Y:S02]  /*6620*/  LOP3.LUT R4, R3, 0xffff, RZ, 0xc0, !PT ;  /* 0x0000ffff03047812 */ /* 0x000fe400078ec0ff */
[----:B------:R-:W-:Y:S02]  /*6630*/  SHF.R.U32.HI R5, RZ, 0x10, R3 ;  /* 0x00000010ff057819 */ /* 0x000fe40000011603 */
[----:B------:R-:W-:Y:S02]  /*6640*/  SHF.R.U32.HI R8, RZ, 0x8, R4 ;  /* 0x00000008ff087819 */ /* 0x000fe40000011604 */
[----:B------:R-:W-:Y:S01]  /*6650*/  LOP3.LUT R4, R5, 0xff, RZ, 0xc0, !PT ;  /* 0x000000ff05047812 */ /* 0x000fe200078ec0ff */
[----:B------:R-:W-:Y:S01]  /*6660*/  FFMA.FTZ R5, R73, UR6, -R18 ;  /* 0x0000000649057c23 */ /* 0x000fe20008010812 */
[----:B------:R-:W-:Y:S02]  /*6670*/  LOP3.LUT R9, R3, 0xff, RZ, 0xc0, !PT ;  /* 0x000000ff03097812 */ /* 0x000fe400078ec0ff */
[----:B------:R-:W-:Y:S01]  /*6680*/  PRMT R11, R11, 0x5410, R7 ;  /* 0x000054100b0b7816 */ /* 0x000fe20000000007 */
[----:B------:R-:W4:Y:S01]  /*6690*/  MUFU.EX2 R112, R5 ;  /* 0x0000000500707308 */ /* 0x000f220000000800 */
[----:B------:R-:W-:-:S02]  /*66a0*/  HSET2.LE.AND R2, R10, R20, PT ;  /* 0x000000140a027233 */ /* 0x000fc40003803000 */
[----:B--2---:R-:W-:Y:S01]  /*66b0*/  SHF.R.U32.HI R6, RZ, 0x18, R3 ;  /* 0x00000018ff067819 */ /* 0x004fe20000011603 */
[----:B---3--:R-:W-:Y:S01]  /*66c0*/  STL [R1+0x98], R111 ;  /* 0x0000986f01007387 */ /* 0x008fe20000100800 */
[----:B------:R-:W-:Y:S02]  /*66d0*/  F2FP.F16.F32.PACK_AB R3, R240, R242 ;  /* 0x000000f2f003723e */ /* 0x000fe400000000ff */
[----:B------:R-:W-:Y:S01]  /*66e0*/  PRMT R6, R4, 0x5410, R6 ;  /* 0x0000541004067816 */ /* 0x000fe20000000006 */
[----:B------:R-:W-:Y:S01]  /*66f0*/  FFMA.FTZ R4, R86, UR6, -R28 ;  /* 0x0000000656047c23 */ /* 0x000fe2000801081c */
[C---:B------:R-:W-:Y:S02]  /*6700*/  PRMT R91, R3.reuse, 0x7610, R91 ;  /* 0x00007610035b7816 */ /* 0x040fe4000000005b */
[----:B------:R-:W-:Y:S01]  /*6710*/  PRMT R89, R3, 0x7632, R89 ;  /* 0x0000763203597816 */ /* 0x000fe20000000059 */
[----:B------:R2:W3:Y:S01]  /*6720*/  MUFU.EX2 R215, R4 ;  /* 0x0000000400d77308 */ /* 0x0004e20000000800 */
[----:B------:R-:W-:-:S02]  /*6730*/  F2FP.F16.F32.PACK_AB R3, R195, R241 ;  /* 0x000000f1c303723e */ /* 0x000fc400000000ff */
[----:B------:R-:W-:Y:S02]  /*6740*/  HSET2.LE.AND R0, R11, R20, PT ;  /* 0x000000140b007233 */ /* 0x000fe40003803000 */
[C---:B------:R-:W-:Y:S01]  /*6750*/  PRMT R236, R3.reuse, 0x7610, R236 ;  /* 0x0000761003ec7816 */ /* 0x040fe200000000ec */
[----:B----4-:R-:W-:Y:S01]  /*6760*/  STL [R1+0x9c], R112 ;  /* 0x00009c7001007387 */ /* 0x010fe20000100800 */
[----:B------:R-:W-:Y:S02]  /*6770*/  PRMT R234, R3, 0x7632, R234 ;  /* 0x0000763203ea7816 */ /* 0x000fe400000000ea */
[----:B------:R-:W-:Y:S02]  /*6780*/  F2FP.F16.F32.PACK_AB R3, R113, R252 ;  /* 0x000000fc7103723e */ /* 0x000fe400000000ff */
[----:B------:R-:W-:Y:S02]  /*6790*/  F2FP.F16.F32.PACK_AB R5, R248, R249 ;  /* 0x000000f9f805723e */ /* 0x000fe400000000ff */
[----:B------:R-:W-:-:S02]  /*67a0*/  PRMT R238, R3, 0x7610, R238 ;  /* 0x0000761003ee7816 */ /* 0x000fc400000000ee */
[----:B------:R-:W-:Y:S01]  /*67b0*/  PRMT R235, R3, 0x7632, R235 ;  /* 0x0000763203eb7816 */ /* 0x000fe200000000eb */
[--C-:B------:R-:W-:Y:S01]  /*67c0*/  FFMA.FTZ R3, R90, UR6, -R28.reuse ;  /* 0x000000065a037c23 */ /* 0x100fe2000801081c */
[----:B--2---:R-:W-:Y:S01]  /*67d0*/  FFMA.FTZ R4, R92, UR6, -R28 ;  /* 0x000000065c047c23 */ /* 0x004fe2000801081c */
[C---:B------:R-:W-:Y:S02]  /*67e0*/  PRMT R94, R5.reuse, 0x7632, R94 ;  /* 0x00007632055e7816 */ /* 0x040fe4000000005e */
[----:B------:R2:W-:Y:S01]  /*67f0*/  MUFU.EX2 R246, R3 ;  /* 0x0000000300f67308 */ /* 0x0005e20000000800 */
[----:B------:R-:W-:Y:S02]  /*6800*/  PRMT R93, R5, 0x7610, R93 ;  /* 0x00007610055d7816 */ /* 0x000fe4000000005d */
[----:B------:R-:W-:Y:S02]  /*6810*/  F2FP.F16.F32.PACK_AB R5, R213, R114 ;  /* 0x00000072d505723e */ /* 0x000fe400000000ff */
[----:B------:R-:W-:-:S02]  /*6820*/  LOP3.LUT R7, R15, 0xff, RZ, 0xc0, !PT ;  /* 0x000000ff0f077812 */ /* 0x000fc400078ec0ff */
[C---:B------:R-:W-:Y:S01]  /*6830*/  PRMT R239, R5.reuse, 0x7632, R239 ;  /* 0x0000763205ef7816 */ /* 0x040fe200000000ef */
[----:B------:R4:W1:Y:S01]  /*6840*/  MUFU.EX2 R214, R4 ;  /* 0x0000000400d67308 */ /* 0x0008620000000800 */
[----:B------:R-:W-:Y:S02]  /*6850*/  PRMT R237, R5, 0x7610, R237 ;  /* 0x0000761005ed7816 */ /* 0x000fe400000000ed */
[----:B------:R-:W-:Y:S02]  /*6860*/  F2FP.F16.F32.PACK_AB R5, R244, R193 ;  /* 0x000000c1f405723e */ /* 0x000fe400000000ff */
[----:B------:R-:W-:Y:S02]  /*6870*/  PRMT R7, R7, 0x5410, R17 ;  /* 0x0000541007077816 */ /* 0x000fe40000000011 */
[----:B------:R-:W-:Y:S02]  /*6880*/  PRMT R233, R5, 0x7632, R233 ;  /* 0x0000763205e97816 */ /* 0x000fe400000000e9 */
[----:B--2---:R-:W-:-:S02]  /*6890*/  F2FP.F16.F32.PACK_AB R3, R110, R109 ;  /* 0x0000006d6e03723e */ /* 0x004fc400000000ff */
[----:B------:R-:W-:Y:S02]  /*68a0*/  PRMT R232, R5, 0x7610, R232 ;  /* 0x0000761005e87816 */ /* 0x000fe400000000e8 */
[C---:B------:R-:W-:Y:S02]  /*68b0*/  PRMT R228, R3.reuse, 0x7632, R228 ;  /* 0x0000763203e47816 */ /* 0x040fe400000000e4 */
[----:B------:R-:W-:Y:S02]  /*68c0*/  PRMT R227, R3, 0x7610, R227 ;  /* 0x0000761003e37816 */ /* 0x000fe400000000e3 */
[----:B----4-:R-:W-:Y:S02]  /*68d0*/  F2FP.F16.F32.PACK_AB R4, R112, R111 ;  /* 0x0000006f7004723e */ /* 0x010fe400000000ff */
[----:B------:R-:W-:Y:S01]  /*68e0*/  F2FP.F16.F32.PACK_AB R3, R206, R205 ;  /* 0x000000cdce03723e */ /* 0x000fe200000000ff */
[----:B------:R-:W2:Y:S01]  /*68f0*/  LDSM.16.MT88.4 R112, [R192+0x9400] ;  /* 0x00940000c070783b */ /* 0x000ea20000004200 */
[----:B------:R-:W-:-:S02]  /*6900*/  PRMT R230, R4, 0x7610, R230 ;  /* 0x0000761004e67816 */ /* 0x000fc400000000e6 */
[----:B------:R-:W-:Y:S01]  /*6910*/  PRMT R229, R4, 0x7632, R229 ;  /* 0x0000763204e57816 */ /* 0x000fe200000000e5 */
[----:B------:R-:W-:Y:S01]  /*6920*/  FFMA.FTZ R4, R85, UR6, -R28 ;  /* 0x0000000655047c23 */ /* 0x000fe2000801081c */
[C---:B------:R-:W-:Y:S02]  /*6930*/  PRMT R219, R3.reuse, 0x7610, R219 ;  /* 0x0000761003db7816 */ /* 0x040fe400000000db */
[----:B------:R-:W-:Y:S01]  /*6940*/  PRMT R217, R3, 0x7632, R217 ;  /* 0x0000763203d97816 */ /* 0x000fe200000000d9 */
[----:B------:R4:W-:Y:S01]  /*6950*/  MUFU.EX2 R245, R4 ;  /* 0x0000000400f57308 */ /* 0x0009e20000000800 */
[----:B---3--:R-:W-:Y:S02]  /*6960*/  F2FP.F16.F32.PACK_AB R3, R215, R243 ;  /* 0x000000f3d703723e */ /* 0x008fe400000000ff */
[----:B------:R-:W-:Y:S02]  /*6970*/  F2FP.F16.F32.PACK_AB R5, R250, R251 ;  /* 0x000000fbfa05723e */ /* 0x000fe400000000ff */
[----:B------:R-:W-:-:S02]  /*6980*/  PRMT R224, R3, 0x7610, R224 ;  /* 0x0000761003e07816 */ /* 0x000fc400000000e0 */
[----:B------:R-:W-:Y:S02]  /*6990*/  PRMT R223, R3, 0x7632, R223 ;  /* 0x0000763203df7816 */ /* 0x000fe400000000df */
[----:B-1----:R-:W-:Y:S02]  /*69a0*/  F2FP.F16.F32.PACK_AB R3, R246, R214 ;  /* 0x000000d6f603723e */ /* 0x002fe400000000ff */
[----:B------:R-:W-:Y:S02]  /*69b0*/  PRMT R90, R5, 0x7610, R90 ;  /* 0x00007610055a7816 */ /* 0x000fe4000000005a */
[C---:B------:R-:W-:Y:S02]  /*69c0*/  PRMT R220, R3.reuse, 0x7610, R220 ;  /* 0x0000761003dc7816 */ /* 0x040fe400000000dc */
[----:B------:R-:W-:Y:S01]  /*69d0*/  PRMT R218, R3, 0x7632, R218 ;  /* 0x0000763203da7816 */ /* 0x000fe200000000da */
[----:B----4-:R-:W-:Y:S01]  /*69e0*/  FFMA.FTZ R4, R88, UR6, -R28 ;  /* 0x0000000658047c23 */ /* 0x010fe2000801081c */
[----:B------:R-:W-:-:S02]  /*69f0*/  PRMT R92, R5, 0x7632, R92 ;  /* 0x00007632055c7816 */ /* 0x000fc4000000005c */
[----:B------:R-:W-:Y:S01]  /*6a00*/  F2FP.F16.F32.PACK_AB R5, R56, R212 ;  /* 0x000000d43805723e */ /* 0x000fe200000000ff */
[----:B------:R-:W1:Y:S01]  /*6a10*/  MUFU.EX2 R247, R4 ;  /* 0x0000000400f77308 */ /* 0x000e620000000800 */
[----:B------:R-:W-:Y:S02]  /*6a20*/  PRMT R8, R9, 0x5410, R8 ;  /* 0x0000541009087816 */ /* 0x000fe40000000008 */
[C---:B------:R-:W-:Y:S02]  /*6a30*/  PRMT R226, R5.reuse, 0x7610, R226 ;  /* 0x0000761005e27816 */ /* 0x040fe400000000e2 */
[----:B------:R-:W-:Y:S02]  /*6a40*/  PRMT R225, R5, 0x7632, R225 ;  /* 0x0000763205e17816 */ /* 0x000fe400000000e1 */
[----:B-1----:R-:W-:Y:S02]  /*6a50*/  F2FP.F16.F32.PACK_AB R3, R247, R245 ;  /* 0x000000f5f703723e */ /* 0x002fe400000000ff */
[----:B------:R-:W-:-:S02]  /*6a60*/  F2FP.F16.F32.PACK_AB R4, R108, R177 ;  /* 0x000000b16c04723e */ /* 0x000fc400000000ff */
[C---:B------:R-:W-:Y:S01]  /*6a70*/  PRMT R210, R3.reuse, 0x7610, R210 ;  /* 0x0000761003d27816 */ /* 0x040fe200000000d2 */
[----:B------:R-:W1:Y:S01]  /*6a80*/  LDSM.16.MT88.4 R108, [R194+0x9400] ;  /* 0x00940000c26c783b */ /* 0x000e620000004200 */
[----:B------:R-:W-:Y:S02]  /*6a90*/  PRMT R209, R3, 0x7632, R209 ;  /* 0x0000763203d17816 */ /* 0x000fe400000000d1 */
[----:B------:R-:W-:Y:S02]  /*6aa0*/  PRMT R3, R91, 0x5410, R89 ;  /* 0x000054105b037816 */ /* 0x000fe40000000059 */
[----:B------:R-:W-:Y:S02]  /*6ab0*/  PRMT R222, R4, 0x7610, R222 ;  /* 0x0000761004de7816 */ /* 0x000fe400000000de */
[----:B------:R-:W-:Y:S02]  /*6ac0*/  LOP3.LUT R76, R0, R3, RZ, 0xc0, !PT ;  /* 0x00000003004c7212 */ /* 0x000fe400078ec0ff */
[----:B------:R-:W-:-:S02]  /*6ad0*/  PRMT R3, R93, 0x5410, R94 ;  /* 0x000054105d037816 */ /* 0x000fc4000000005e */
[--C-:B------:R-:W-:Y:S02]  /*6ae0*/  HSET2.LE.AND R0, R22, R20.reuse, PT ;  /* 0x0000001416007233 */ /* 0x100fe40003803000 */
[----:B------:R-:W-:Y:S02]  /*6af0*/  LOP3.LUT R77, R2, R3, RZ, 0xc0, !PT ;  /* 0x00000003024d7212 */ /* 0x000fe400078ec0ff */
[----:B------:R-:W-:Y:S02]  /*6b00*/  PRMT R3, R236, 0x5410, R234 ;  /* 0x00005410ec037816 */ /* 0x000fe400000000ea */
[----:B------:R-:W-:Y:S02]  /*6b10*/  HSET2.LE.AND R2, R19, R20, PT ;  /* 0x0000001413027233 */ /* 0x000fe40003803000 */
        /* <DEDUP_REMOVED lines=27> */
[----:B------:R-:W-:Y:S02]  /*6cd0*/  PRMT R221, R4, 0x7632, R221 ;  /* 0x0000763204dd7816 */ /* 0x000fe400000000dd */
[--C-:B------:R-:W-:Y:S01]  /*6ce0*/  HSET2.LE.AND R0, R24, R20.reuse, PT ;  /* 0x0000001418007233 */ /* 0x100fe20003803000 */
[----:B------:R-:W-:Y:S01]  /*6cf0*/  HMMA.16816.F32 R4, R76, R116, RZ ;  /* 0x000000744c04723c */ /* 0x000fe200000018ff */
[----:B------:R-:W-:Y:S02]  /*6d00*/  LOP3.LUT R75, R2, R3, RZ, 0xc0, !PT ;  /* 0x00000003024b7212 */ /* 0x000fe400078ec0ff */
[----:B------:R-:W-:Y:S02]  /*6d10*/  PRMT R2, R222, 0x5410, R221 ;  /* 0x00005410de027816 */ /* 0x000fe400000000dd */
[----:B------:R-:W-:Y:S01]  /*6d20*/  PRMT R3, R220, 0x5410, R218 ;  /* 0x00005410dc037816 */ /* 0x000fe200000000da */
[----:B------:R-:W-:Y:S01]  /*6d30*/  HMMA.16816.F32 R24, R68, R120, RZ ;  /* 0x000000784418723c */ /* 0x000fe200000018ff */
[----:B------:R-:W-:Y:S01]  /*6d40*/  LOP3.LUT R64, R0, R2, RZ, 0xc0, !PT ;  /* 0x0000000200407212 */ /* 0x000fe200078ec0ff */
[----:B------:R-:W-:Y:S01]  /*6d50*/  IMAD.MOV.U32 R117, RZ, RZ, R56 ;  /* 0x000000ffff757224 */ /* 0x000fe200078e0038 */
[----:B------:R-:W-:-:S02]  /*6d60*/  HSET2.LE.AND R0, R14, R20, PT ;  /* 0x000000140e007233 */ /* 0x000fc40003803000 */
[--C-:B------:R-:W-:Y:S01]  /*6d70*/  HSET2.LE.AND R2, R32, R20.reuse, PT ;  /* 0x0000001420027233 */ /* 0x100fe20003803000 */
[----:B------:R-:W-:Y:S02]  /*6d80*/  HMMA.16816.F32 R12, R76, R120, RZ ;  /* 0x000000784c0c723c */ /* 0x000fe400000018ff */
[----:B------:R-:W-:Y:S02]  /*6d90*/  LOP3.LUT R65, R0, R3, RZ, 0xc0, !PT ;  /* 0x0000000300417212 */ /* 0x000fe400078ec0ff */
[----:B------:R-:W-:Y:S02]  /*6da0*/  PRMT R3, R216, 0x5410, R211 ;  /* 0x00005410d8037816 */ /* 0x000fe400000000d3 */
[----:B------:R-:W-:Y:S02]  /*6db0*/  HSET2.LE.AND R0, R39, R20, PT ;  /* 0x0000001427007233 */ /* 0x000fe40003803000 */
[----:B------:R-:W-:Y:S02]  /*6dc0*/  LOP3.LUT R66, R2, R3, RZ, 0xc0, !PT ;  /* 0x0000000302427212 */ /* 0x000fe400078ec0ff */
[----:B------:R-:W-:-:S02]  /*6dd0*/  PRMT R2, R210, 0x5410, R209 ;  /* 0x00005410d2027816 */ /* 0x000fc400000000d1 */
[----:B--2---:R-:W-:Y:S01]  /*6de0*/  HMMA.16816.F32 R4, R72, R112, R4 ;  /* 0x000000704804723c */ /* 0x004fe20000001804 */
[----:B------:R-:W-:Y:S02]  /*6df0*/  LOP3.LUT R3, R81, UR4, RZ, 0x3c, !PT ;  /* 0x0000000451037c12 */ /* 0x000fe4000f8e3cff */
[----:B------:R-:W-:Y:S02]  /*6e00*/  LOP3.LUT R67, R0, R2, RZ, 0xc0, !PT ;  /* 0x0000000200437212 */ /* 0x000fe400078ec0ff */
[----:B------:R-:W-:Y:S02]  /*6e10*/  LOP3.LUT R0, R33, UR24, R52, 0x96, !PT ;  /* 0x0000001821007c12 */ /* 0x000fe4000f8e9634 */
[----:B------:R-:W-:-:S03]  /*6e20*/  LOP3.LUT R2, R81, UR4, RZ, 0x3c, !PT ;  /* 0x0000000451027c12 */ /* 0x000fc6000f8e3cff */
[----:B------:R-:W-:Y:S06]  /*6e30*/  HMMA.16816.F32 R8, R64, R112, R8 ;  /* 0x000000704008723c */ /* 0x000fec0000001808 */
[----:B-1----:R-:W-:Y:S08]  /*6e40*/  HMMA.16816.F32 R12, R72, R108, R12 ;  /* 0x0000006c480c723c */ /* 0x002ff0000000180c */
[----:B------:R-:W-:-:S02]  /*6e50*/  IMAD.MOV.U32 R104, RZ, RZ, R6 ;  /* 0x000000ffff687224 */ /* 0x000fc400078e0006 */
[----:B------:R-:W-:Y:S02]  /*6e60*/  IMAD.MOV.U32 R101, RZ, RZ, R7 ;  /* 0x000000ffff657224 */ /* 0x000fe400078e0007 */
[----:B------:R-:W-:Y:S02]  /*6e70*/  IMAD.MOV.U32 R176, RZ, RZ, R4 ;  /* 0x000000ffffb07224 */ /* 0x000fe400078e0004 */
[----:B------:R-:W-:Y:S02]  /*6e80*/  IMAD.MOV.U32 R121, RZ, RZ, R5 ;  /* 0x000000ffff797224 */ /* 0x000fe400078e0005 */
[----:B------:R-:W-:-:S04]  /*6e90*/  IMAD.WIDE.U32 R6, R0, -0x2daee0ad, RZ ;  /* 0xd2511f5300067825 */ /* 0x000fc800078e00ff */
[----:B------:R-:W-:Y:S01]  /*6ea0*/  IMAD.MOV.U32 R81, RZ, RZ, R8 ;  /* 0x000000ffff517224 */ /* 0x000fe200078e0008 */
[----:B------:R-:W-:Y:S01]  /*6eb0*/  LOP3.LUT R8, R37, UR21, R42, 0x96, !PT ;  /* 0x0000001525087c12 */ /* 0x000fe2000f8e962a */
[----:B------:R-:W-:Y:S01]  /*6ec0*/  IMAD.WIDE.U32 R4, R3, -0x326172a9, RZ ;  /* 0xcd9e8d5703047825 */ /* 0x000fe200078e00ff */
[----:B------:R-:W-:-:S03]  /*6ed0*/  LOP3.LUT R0, R7, UR21, R54, 0x96, !PT ;  /* 0x0000001507007c12 */ /* 0x000fc6000f8e9636 */
[----:B------:R-:W-:Y:S01]  /*6ee0*/  IMAD.MOV.U32 R116, RZ, RZ, R15 ;  /* 0x000000ffff747224 */ /* 0x000fe200078e000f */
[----:B------:R-:W-:Y:S01]  /*6ef0*/  LOP3.LUT R21, R5, UR24, R38, 0x96, !PT ;  /* 0x0000001805157c12 */ /* 0x000fe2000f8e9626 */
[----:B------:R-:W-:Y:S01]  /*6f00*/  IMAD.MOV.U32 R113, RZ, RZ, R14 ;  /* 0x000000ffff717224 */ /* 0x000fe200078e000e */
[----:B------:R-:W-:Y:S01]  /*6f10*/  LOP3.LUT R19, R31, UR23, R4, 0x96, !PT ;  /* 0x000000171f137c12 */ /* 0x000fe2000f8e9604 */
[----:B------:R-:W-:Y:S01]  /*6f20*/  IMAD.MOV.U32 R112, RZ, RZ, R13 ;  /* 0x000000ffff707224 */ /* 0x000fe200078e000d */
[----:B------:R-:W-:Y:S01]  /*6f30*/  LOP3.LUT R39, R5, UR24, R52, 0x96, !PT ;  /* 0x0000001805277c12 */ /* 0x000fe2000f8e9634 */
[----:B------:R-:W-:Y:S02]  /*6f40*/  IMAD.MOV.U32 R103, RZ, RZ, R12 ;  /* 0x000000ffff677224 */ /* 0x000fe400078e000c */
[----:B------:R-:W-:Y:S01]  /*6f50*/  HMMA.16816.F32 R12, R64, R108, R24 ;  /* 0x0000006c400c723c */ /* 0x000fe20000001818 */
[----:B------:R-:W-:Y:S02]  /*6f60*/  IMAD.MOV.U32 R153, RZ, RZ, R9 ;  /* 0x000000ffff997224 */ /* 0x000fe400078e0009 */
[----:B------:R-:W-:-:S04]  /*6f70*/  IMAD.WIDE.U32 R2, R2, -0x326172a9, RZ ;  /* 0xcd9e8d5702027825 */ /* 0x000fc800078e00ff */
[----:B------:R-:W-:Y:S01]  /*6f80*/  IMAD.WIDE.U32 R8, R8, -0x326172a9, RZ ;  /* 0xcd9e8d5708087825 */ /* 0x000fe200078e00ff */
[C---:B------:R-:W-:Y:S02]  /*6f90*/  LOP3.LUT R38, R3.reuse, UR24, R38, 0x96, !PT ;  /* 0x0000001803267c12 */ /* 0x040fe4000f8e9626 */
[----:B------:R-:W-:Y:S01]  /*6fa0*/  LOP3.LUT R47, R3, UR24, R46, 0x96, !PT ;  /* 0x00000018032f7c12 */ /* 0x000fe2000f8e962e */
[----:B------:R-:W-:Y:S01]  /*6fb0*/  IMAD.MOV.U32 R80, RZ, RZ, R11 ;  /* 0x000000ffff507224 */ /* 0x000fe200078e000b */
[----:B------:R-:W-:Y:S01]  /*6fc0*/  LOP3.LUT R3, R9, UR20, R30, 0x96, !PT ;  /* 0x0000001409037c12 */ /* 0x000fe2000f8e961e */
[----:B------:R-:W-:Y:S01]  /*6fd0*/  IMAD.MOV.U32 R152, RZ, RZ, R10 ;  /* 0x000000ffff987224 */ /* 0x000fe200078e000a */
[----:B------:R-:W-:Y:S01]  /*6fe0*/  LOP3.LUT R25, R45, UR23, R4, 0x96, !PT ;  /* 0x000000172d197c12 */ /* 0x000fe2000f8e9604 */
[----:B------:R-:W-:Y:S01]  /*6ff0*/  IMAD.WIDE.U32 R10, R0, -0x326172a9, RZ ;  /* 0xcd9e8d57000a7825 */ /* 0x000fe200078e00ff */
[----:B------:R-:W-:Y:S02]  /*7000*/  LOP3.LUT R4, R35, UR11, R36, 0x96, !PT ;  /* 0x0000000b23047c12 */ /* 0x000fe4000f8e9624 */
[----:B------:R-:W-:-:S02]  /*7010*/  LOP3.LUT R31, R31, UR23, R2, 0x96, !PT ;  /* 0x000000171f1f7c12 */ /* 0x000fc4000f8e9602 */
[----:B------:R-:W-:Y:S01]  /*7020*/  LOP3.LUT R0, R11, UR20, R44, 0x96, !PT ;  /* 0x000000140b007c12 */ /* 0x000fe2000f8e962c */
[----:B------:R-:W-:Y:S01]  /*7030*/  IMAD.WIDE.U32 R4, R4, -0x326172a9, RZ ;  /* 0xcd9e8d5704047825 */ /* 0x000fe200078e00ff */
[----:B------:R-:W-:-:S03]  /*7040*/  LOP3.LUT R37, R49, UR23, R2, 0x96, !PT ;  /* 0x0000001731257c12 */ /* 0x000fc6000f8e9602 */
[----:B------:R-:W-:Y:S01]  /*7050*/  IMAD.MOV.U32 R108, RZ, RZ, R12 ;  /* 0x000000ffff6c7224 */ /* 0x000fe200078e000c */
[----:B------:R-:W-:Y:S01]  /*7060*/  LOP3.LUT R5, R5, UR10, R8, 0x96, !PT ;  /* 0x0000000a05057c12 */ /* 0x000fe2000f8e9608 */
[----:B------:R-:W-:Y:S02]  /*7070*/  IMAD.MOV.U32 R102, RZ, RZ, R13 ;  /* 0x000000ffff667224 */ /* 0x000fe400078e000d */
[----:B------:R-:W-:-:S04]  /*7080*/  IMAD.WIDE.U32 R12, R3, -0x2daee0ad, RZ ;  /* 0xd2511f53030c7825 */ /* 0x000fc800078e00ff */
[----:B------:R-:W-:Y:S01]  /*7090*/  IMAD.MOV.U32 R155, RZ, RZ, R15 ;  /* 0x000000ffff9b7224 */ /* 0x000fe200078e000f */
[----:B------:R-:W-:Y:S01]  /*70a0*/  LOP3.LUT R3, R13, UR9, R34, 0x96, !PT ;  /* 0x000000090d037c12 */ /* 0x000fe2000f8e9622 */
[----:B------:R-:W-:Y:S02]  /*70b0*/  IMAD.MOV.U32 R154, RZ, RZ, R14 ;  /* 0x000000ffff9a7224 */ /* 0x000fe400078e000e */
[----:B------:R-:W-:Y:S01]  /*70c0*/  IMAD.WIDE.U32 R14, R0, -0x2daee0ad, RZ ;  /* 0xd2511f53000e7825 */ /* 0x000fe200078e00ff */
[----:B------:R-:W-:-:S03]  /*70d0*/  LOP3.LUT R0, R41, UR11, R6, 0x96, !PT ;  /* 0x0000000b29007c12 */ /* 0x000fc6000f8e9606 */
        /* <DEDUP_REMOVED lines=9> */
[----:B------:R-:W-:-:S04]  /*7170*/  LOP3.LUT R11, R5, UR7, R12, 0x96, !PT ;  /* 0x00000007050b7c12 */ /* 0x000fc8000f8e960c */
[----:B------:R-:W-:Y:S01]  /*7180*/  LOP3.LUT R13, R3, UR25, R4, 0x96, !PT ;  /* 0x00000019030d7c12 */ /* 0x000fe2000f8e9604 */
[----:B------:R-:W-:Y:S01]  /*7190*/  IMAD.WIDE.U32 R4, R7, -0x2daee0ad, RZ ;  /* 0xd2511f5307047825 */ /* 0x000fe200078e00ff */
[C---:B------:R-:W-:Y:S02]  /*71a0*/  LOP3.LUT R12, R2.reuse, 0xff, RZ, 0xc0, !PT ;  /* 0x000000ff020c7812 */ /* 0x040fe400078ec0ff */
[----:B------:R-:W-:Y:S01]  /*71b0*/  LOP3.LUT R41, R2, 0xffff, RZ, 0xc0, !PT ;  /* 0x0000ffff02297812 */ /* 0x000fe200078ec0ff */
[----:B------:R-:W-:Y:S01]  /*71c0*/  IMAD.WIDE.U32 R6, R19, -0x2daee0ad, RZ ;  /* 0xd2511f5313067825 */ /* 0x000fe200078e00ff */
[--C-:B------:R-:W-:Y:S02]  /*71d0*/  SHF.R.U32.HI R46, RZ, 0x10, R2.reuse ;  /* 0x00000010ff2e7819 */ /* 0x100fe40000011602 */
[----:B------:R-:W-:Y:S01]  /*71e0*/  SHF.R.U32.HI R10, RZ, 0x18, R2 ;  /* 0x00000018ff0a7819 */ /* 0x000fe20000011602 */
[----:B------:R-:W-:Y:S01]  /*71f0*/  IMAD.WIDE.U32 R2, R0, -0x2daee0ad, RZ ;  /* 0xd2511f5300027825 */ /* 0x000fe200078e00ff */
[----:B------:R-:W-:-:S02]  /*7200*/  LOP3.LUT R55, R5, UR7, R14, 0x96, !PT ;  /* 0x0000000705377c12 */ /* 0x000fc4000f8e960e */
[----:B------:R-:W-:Y:S02]  /*7210*/  ISETP.LE.U32.AND P4, PT, R10, UR13, PT ;  /* 0x0000000d0a007c0c */ /* 0x000fe4000bf83070 */
[----:B------:R-:W-:Y:S02]  /*7220*/  LOP3.LUT R22, R3, UR25, R4, 0x96, !PT ;  /* 0x0000001903167c12 */ /* 0x000fe4000f8e9604 */
[C---:B------:R-:W-:Y:S02]  /*7230*/  LOP3.LUT R15, R2.reuse, 0xff, RZ, 0xc0, !PT ;  /* 0x000000ff020f7812 */ /* 0x040fe400078ec0ff */
[----:B------:R-:W-:Y:S02]  /*7240*/  LOP3.LUT R57, R2, 0xffff, RZ, 0xc0, !PT ;  /* 0x0000ffff02397812 */ /* 0x000fe400078ec0ff */
[--C-:B------:R-:W-:Y:S02]  /*7250*/  SHF.R.U32.HI R56, RZ, 0x10, R2.reuse ;  /* 0x00000010ff387819 */ /* 0x100fe40000011602 */
[----:B------:R-:W-:Y:S01]  /*7260*/  SHF.R.U32.HI R14, RZ, 0x18, R2 ;  /* 0x00000018ff0e7819 */ /* 0x000fe20000011602 */
[----:B------:R-:W-:Y:S01]  /*7270*/  IMAD.WIDE.U32 R2, R21, -0x2daee0ad, RZ ;  /* 0xd2511f5315027825 */ /* 0x000fe200078e00ff */
[----:B------:R-:W-:-:S02]  /*7280*/  ISETP.LE.U32.AND P3, PT, R15, UR13, PT ;  /* 0x0000000d0f007c0c */ /* 0x000fc4000bf63070 */
[----:B------:R-:W-:Y:S02]  /*7290*/  ISETP.LE.U32.AND P5, PT, R14, UR13, PT ;  /* 0x0000000d0e007c0c */ /* 0x000fe4000bfa3070 */
[----:B------:R-:W-:Y:S02]  /*72a0*/  LOP3.LUT R3, R3, UR21, R42, 0x96, !PT ;  /* 0x0000001503037c12 */ /* 0x000fe4000f8e962a */
[----:B------:R-:W-:Y:S02]  /*72b0*/  LOP3.LUT R0, R7, UR11, R2, 0x96, !PT ;  /* 0x0000000b07007c12 */ /* 0x000fe4000f8e9602 */
[----:B------:R-:W-:Y:S01]  /*72c0*/  ISETP.LE.U32.AND P1, PT, R12, UR13, PT ;  /* 0x0000000d0c007c0c */ /* 0x000fe2000bf23070 */
[----:B------:R-:W-:-:S04]  /*72d0*/  IMAD.WIDE.U32 R2, R3, -0x326172a9, RZ ;  /* 0xcd9e8d5703027825 */ /* 0x000fc800078e00ff */
[----:B------:R-:W-:Y:S01]  /*72e0*/  IMAD.WIDE.U32 R8, R0, -0x326172a9, RZ ;  /* 0xcd9e8d5700087825 */ /* 0x000fe200078e00ff */
[----:B------:R-:W-:-:S04]  /*72f0*/  LOP3.LUT R0, R3, UR20, R30, 0x96, !PT ;  /* 0x0000001403007c12 */ /* 0x000fc8000f8e961e */
[----:B------:R-:W-:Y:S01]  /*7300*/  LOP3.LUT R2, R9, UR10, R2, 0x96, !PT ;  /* 0x0000000a09027c12 */ /* 0x000fe2000f8e9602 */
[----:B------:R-:W-:-:S04]  /*7310*/  IMAD.WIDE.U32 R4, R0, -0x2daee0ad, RZ ;  /* 0xd2511f5300047825 */ /* 0x000fc800078e00ff */
[----:B------:R-:W-:Y:S01]  /*7320*/  @!P1 HADD2 R127, -R230.H0_H0, -RZ.H0_H0 ;  /* 0xa00000ffe67f9230 */ /* 0x000fe20000000900 */
[----:B------:R-:W-:Y:S01]  /*7330*/  LOP3.LUT R5, R5, UR9, R6, 0x96, !PT ;  /* 0x0000000905057c12 */ /* 0x000fe2000f8e9606 */
[----:B------:R-:W-:-:S03]  /*7340*/  IMAD.WIDE.U32 R6, R2, -0x2daee0ad, RZ ;  /* 0xd2511f5302067825 */ /* 0x000fc600078e00ff */
[----:B------:R-:W-:Y:S01]  /*7350*/  @!P1 PRMT R230, R127, 0x5410, RZ ;  /* 0x000054107fe69816 */ /* 0x000fe200000000ff */
[----:B------:R-:W-:Y:S01]  /*7360*/  IMAD.WIDE.U32 R2, R11, -0x326172a9, RZ ;  /* 0xcd9e8d570b027825 */ /* 0x000fe200078e00ff */
[----:B------:R-:W-:-:S03]  /*7370*/  LOP3.LUT R7, R7, UR7, R4, 0x96, !PT ;  /* 0x0000000707077c12 */ /* 0x000fc6000f8e9604 */
[----:B------:R-:W-:Y:S01]  /*7380*/  IMAD.WIDE.U32 R4, R5, -0x326172a9, RZ ;  /* 0xcd9e8d5705047825 */ /* 0x000fe200078e00ff */
[----:B------:R-:W-:Y:S02]  /*7390*/  LOP3.LUT R0, R3, UR29, R16, 0x96, !PT ;  /* 0x0000001d03007c12 */ /* 0x000fe4000f8e9610 */
[C---:B------:R-:W-:Y:S02]  /*73a0*/  LOP3.LUT R17, R2.reuse, 0xff, RZ, 0xc0, !PT ;  /* 0x000000ff02117812 */ /* 0x040fe400078ec0ff */
        /* <DEDUP_REMOVED lines=17> */
[----:B------:R-:W-:Y:S01]  /*74c0*/  @!P2 HADD2 R50, -R91.H0_H0, -RZ.H0_H0 ;  /* 0xa00000ff5b32a230 */ /* 0x000fe20000000900 */
[----:B------:R-:W-:Y:S01]  /*74d0*/  ISETP.LE.U32.AND P1, PT, R33, UR13, PT ;  /* 0x0000000d21007c0c */ /* 0x000fe2000bf23070 */
[----:B------:R-:W-:Y:S01]  /*74e0*/  IMAD.WIDE.U32 R4, R39, -0x2daee0ad, RZ ;  /* 0xd2511f5327047825 */ /* 0x000fe200078e00ff */
[C---:B------:R-:W-:Y:S02]  /*74f0*/  LOP3.LUT R40, R2.reuse, 0xff, RZ, 0xc0, !PT ;  /* 0x000000ff02287812 */ /* 0x040fe400078ec0ff */
[----:B------:R-:W-:Y:S02]  /*7500*/  LOP3.LUT R45, R2, 0xffff, RZ, 0xc0, !PT ;  /* 0x0000ffff022d7812 */ /* 0x000fe400078ec0ff */
[--C-:B------:R-:W-:Y:S02]  /*7510*/  SHF.R.U32.HI R49, RZ, 0x10, R2.reuse ;  /* 0x00000010ff317819 */ /* 0x100fe40000011602 */
[----:B------:R-:W-:Y:S02]  /*7520*/  SHF.R.U32.HI R43, RZ, 0x18, R2 ;  /* 0x00000018ff2b7819 */ /* 0x000fe40000011602 */
[----:B------:R-:W-:Y:S01]  /*7530*/  SHF.R.U32.HI R2, RZ, 0x18, R0 ;  /* 0x00000018ff027819 */ /* 0x000fe20000011600 */
[----:B------:R-:W-:Y:S01]  /*7540*/  @!P6 HADD2 R51, -R89.H0_H0, -RZ.H0_H0 ;  /* 0xa00000ff5933e230 */ /* 0x000fe20000000900 */
[----:B------:R-:W-:-:S02]  /*7550*/  @!P2 PRMT R91, R50, 0x5410, RZ ;  /* 0x00005410325ba816 */ /* 0x000fc400000000ff */
[----:B------:R-:W-:Y:S02]  /*7560*/  ISETP.LE.U32.AND P2, PT, R2, UR13, PT ;  /* 0x0000000d02007c0c */ /* 0x000fe4000bf43070 */
[----:B------:R-:W-:Y:S02]  /*7570*/  LOP3.LUT R2, R5, UR21, R54, 0x96, !PT ;  /* 0x0000001505027c12 */ /* 0x000fe4000f8e9636 */
        /* <DEDUP_REMOVED lines=8> */
[----:B------:R-:W-:Y:S02]  /*7600*/  LOP3.LUT R0, R9, UR20, R44, 0x96, !PT ;  /* 0x0000001409007c12 */ /* 0x000fe4000f8e962c */
[----:B------:R-:W-:Y:S02]  /*7610*/  LOP3.LUT R3, R3, UR11, R4, 0x96, !PT ;  /* 0x0000000b03037c12 */ /* 0x000fe4000f8e9604 */
[----:B------:R-:W-:Y:S01]  /*7620*/  @!P2 PRMT R94, R59, 0x5410, RZ ;  /* 0x000054103b5ea816 */ /* 0x000fe200000000ff */
[----:B------:R-:W-:Y:S01]  /*7630*/  IMAD.WIDE.U32 R6, R0, -0x2daee0ad, RZ ;  /* 0xd2511f5300067825 */ /* 0x000fe200078e00ff */
[----:B------:R-:W-:-:S04]  /*7640*/  ISETP.LE.U32.AND P2, PT, R17, UR13, PT ;  /* 0x0000000d11007c0c */ /* 0x000fc8000bf43070 */
        /* <DEDUP_REMOVED lines=13> */
[----:B------:R-:W-:Y:S01]  /*7720*/  LOP3.LUT R0, R0, 0xffff, RZ, 0xc0, !PT ;  /* 0x0000ffff00007812 */ /* 0x000fe200078ec0ff */
[----:B------:R-:W-:Y:S01]  /*7730*/  IMAD.MOV.U32 R61, RZ, RZ, R205 ;  /* 0x000000ffff3d7224 */ /* 0x000fe200078e00cd */
[----:B------:R-:W-:Y:S01]  /*7740*/  LOP3.LUT R19, R3, UR25, R4, 0x96, !PT ;  /* 0x0000001903137c12 */ /* 0x000fe2000f8e9604 */
[----:B------:R-:W-:Y:S01]  /*7750*/  IMAD.WIDE.U32 R4, R31, -0x2daee0ad, RZ ;  /* 0xd2511f531f047825 */ /* 0x000fe200078e00ff */
[C---:B------:R-:W-:Y:S01]  /*7760*/  LOP3.LUT R53, R2.reuse, 0xff, RZ, 0xc0, !PT ;  /* 0x000000ff02357812 */ /* 0x040fe200078ec0ff */
[----:B------:R1:W-:Y:S01]  /*7770*/  STL [R1+0x1a8], R236 ;  /* 0x0001a8ec01007387 */ /* 0x0003e20000100800 */
        /* <DEDUP_REMOVED lines=10> */
[----:B------:R-:W-:Y:S01]  /*7820*/  IMAD.WIDE.U32 R8, R0, -0x326172a9, RZ ;  /* 0xcd9e8d5700087825 */ /* 0x000fe200078e00ff */
[----:B------:R-:W-:-:S03]  /*7830*/  LOP3.LUT R3, R3, UR20, R30, 0x96, !PT ;  /* 0x0000001403037c12 */ /* 0x000fc6000f8e961e */
[----:B------:R-:W-:Y:S02]  /*7840*/  @!P6 HADD2 R62, -R234.H0_H0, -RZ.H0_H0 ;  /* 0xa00000ffea3ee230 */ /* 0x000fe40000000900 */
[----:B------:R-:W-:Y:S01]  /*7850*/  @!P2 HADD2 R63, -R239.H0_H0, -RZ.H0_H0 ;  /* 0xa00000ffef3fa230 */ /* 0x000fe20000000900 */
[----:B------:R-:W-:Y:S01]  /*7860*/  LOP3.LUT R0, R9, UR10, R2, 0x96, !PT ;  /* 0x0000000a09007c12 */ /* 0x000fe2000f8e9602 */
[----:B------:R-:W-:Y:S01]  /*7870*/  IMAD.WIDE.U32 R2, R3, -0x2daee0ad, RZ ;  /* 0xd2511f5303027825 */ /* 0x000fe200078e00ff */
[----:B------:R-:W-:Y:S02]  /*7880*/  @!P6 PRMT R234, R62, 0x5410, RZ ;  /* 0x000054103eeae816 */ /* 0x000fe400000000ff */
[----:B------:R-:W-:Y:S01]  /*7890*/  @!P2 PRMT R239, R63, 0x5410, RZ ;  /* 0x000054103fefa816 */ /* 0x000fe200000000ff */
[----:B------:R-:W-:Y:S01]  /*78a0*/  IMAD.WIDE.U32 R6, R0, -0x2daee0ad, RZ ;  /* 0xd2511f5300067825 */ /* 0x000fe200078e00ff */
[----:B------:R-:W-:Y:S01]  /*78b0*/  LOP3.LUT R0, R24, 0xff, RZ, 0xc0, !PT ;  /* 0x000000ff18007812 */ /* 0x000fe200078ec0ff */
[----:B------:R2:W-:Y:S01]  /*78c0*/  STL [R1+0x1ac], R234 ;  /* 0x0001acea01007387 */ /* 0x0005e20000100800 */
[----:B------:R-:W-:Y:S01]  /*78d0*/  LOP3.LUT R3, R3, UR9, R4, 0x96, !PT ;  /* 0x0000000903037c12 */ /* 0x000fe2000f8e9604 */
[----:B------:R-:W-:Y:S01]  /*78e0*/  IMAD.MOV.U32 R62, RZ, RZ, R195 ;  /* 0x000000ffff3e7224 */ /* 0x000fe200078e00c3 */
[----:B------:R-:W-:Y:S01]  /*78f0*/  ISETP.LE.U32.AND P6, PT, R0, UR13, PT ;  /* 0x0000000d00007c0c */ /* 0x000fe2000bfc3070 */
[----:B------:R-:W-:Y:S01]  /*7900*/  IMAD.MOV.U32 R63, RZ, RZ, R177 ;  /* 0x000000ffff3f7224 */ /* 0x000fe200078e00b1 */
[----:B------:R-:W-:Y:S01]  /*7910*/  LOP3.LUT R2, R7, UR7, R2, 0x96, !PT ;  /* 0x0000000707027c12 */ /* 0x000fe2000f8e9602 */
[----:B------:R-:W-:Y:S01]  /*7920*/  IMAD.WIDE.U32 R4, R3, -0x326172a9, RZ ;  /* 0xcd9e8d5703047825 */ /* 0x000fe200078e00ff */
[----:B------:R-:W-:-:S03]  /*7930*/  LOP3.LUT R0, R13, 0xff, RZ, 0xc0, !PT ;  /* 0x000000ff0d007812 */ /* 0x000fc600078ec0ff */
[----:B------:R-:W-:Y:S01]  /*7940*/  IMAD.WIDE.U32 R2, R2, -0x326172a9, RZ ;  /* 0xcd9e8d5702027825 */ /* 0x000fe200078e00ff */
[----:B------:R-:W-:Y:S02]  /*7950*/  ISETP.LE.U32.AND P2, PT, R0, UR13, PT ;  /* 0x0000000d00007c0c */ /* 0x000fe4000bf43070 */
[----:B------:R-:W-:Y:S01]  /*7960*/  LOP3.LUT R5, R5, UR8, R8, 0x96, !PT ;  /* 0x0000000805057c12 */ /* 0x000fe2000f8e9608 */
[----:B-1----:R-:W-:Y:S01]  /*7970*/  IMAD.MOV.U32 R236, RZ, RZ, R121 ;  /* 0x000000ffffec7224 */ /* 0x002fe200078e0079 */
[----:B------:R-:W-:Y:S01]  /*7980*/  LOP3.LUT R0, R13, 0xffff, RZ, 0xc0, !PT ;  /* 0x0000ffff0d007812 */ /* 0x000fe200078ec0ff */
[----:B------:R-:W-:Y:S01]  /*7990*/  @!P6 HADD2 R84, -R237.H0_H0, -RZ.H0_H0 ;  /* 0xa00000ffed54e230 */ /* 0x000fe20000000900 */
[----:B------:R-:W-:Y:S02]  /*79a0*/  LOP3.LUT R14, R3, UR29, R4, 0x96, !PT ;  /* 0x0000001d030e7c12 */ /* 0x000fe4000f8e9604 */
[C---:B------:R-:W-:Y:S02]  /*79b0*/  LOP3.LUT R30, R2.reuse, 0xffff, RZ, 0xc0, !PT ;  /* 0x0000ffff021e7812 */ /* 0x040fe400078ec0ff */
[----:B------:R-:W-:-:S02]  /*79c0*/  LOP3.LUT R44, R2, 0xff, RZ, 0xc0, !PT ;  /* 0x000000ff022c7812 */ /* 0x000fc400078ec0ff */
[--C-:B------:R-:W-:Y:S01]  /*79d0*/  SHF.R.U32.HI R42, RZ, 0x10, R2.reuse ;  /* 0x00000010ff2a7819 */ /* 0x100fe20000011602 */
[----:B------:R-:W-:Y:S01]  /*79e0*/  @!P2 HADD2 R85, -R238.H0_H0, -RZ.H0_H0 ;  /* 0xa00000ffee55a230 */ /* 0x000fe20000000900 */
[----:B------:R-:W-:Y:S01]  /*79f0*/  SHF.R.U32.HI R38, RZ, 0x18, R2 ;  /* 0x00000018ff267819 */ /* 0x000fe20000011602 */
[----:B------:R-:W-:Y:S01]  /*7a00*/  IMAD.WIDE.U32 R2, R5, -0x2daee0ad, RZ ;  /* 0xd2511f5305027825 */ /* 0x000fe200078e00ff */
[----:B------:R-:W-:Y:S02]  /*7a10*/  SHF.R.U32.HI R0, RZ, 0x8, R0 ;  /* 0x00000008ff007819 */ /* 0x000fe40000011600 */
[----:B------:R-:W-:Y:S01]  /*7a20*/  @!P6 PRMT R237, R84, 0x5410, RZ ;  /* 0x0000541054ede816 */ /* 0x000fe200000000ff */
[----:B------:R-:W-:Y:S01]  /*7a30*/  IMAD.WIDE.U32 R4, R47, -0x2daee0ad, RZ ;  /* 0xd2511f532f047825 */ /* 0x000fe200078e00ff */
[----:B------:R-:W-:Y:S02]  /*7a40*/  LOP3.LUT R0, R0, 0xffff, RZ, 0xc0, !PT ;  /* 0x0000ffff00007812 */ /* 0x000fe400078ec0ff */
[C---:B------:R-:W-:Y:S01]  /*7a50*/  LOP3.LUT R27, R2.reuse, 0xffff, RZ, 0xc0, !PT ;  /* 0x0000ffff021b7812 */ /* 0x040fe200078ec0ff */
[----:B------:R-:W-:Y:S01]  /*7a60*/  IMAD.MOV.U32 R47, RZ, RZ, R108 ;  /* 0x000000ffff2f7224 */ /* 0x000fe200078e006c */
[----:B------:R-:W-:Y:S01]  /*7a70*/  LOP3.LUT R51, R2, 0xff, RZ, 0xc0, !PT ;  /* 0x000000ff02337812 */ /* 0x000fe200078ec0ff */
[----:B--2---:R-:W-:Y:S01]  /*7a80*/  IMAD.MOV.U32 R234, RZ, RZ, R193 ;  /* 0x000000ffffea7224 */ /* 0x004fe200078e00c1 */
[----:B------:R-:W-:-:S02]  /*7a90*/  SHF.R.U32.HI R31, RZ, 0x10, R2 ;  /* 0x00000010ff1f7819 */ /* 0x000fc40000011602 */
[----:B------:R-:W-:Y:S02]  /*7aa0*/  SHF.R.U32.HI R39, RZ, 0x18, R2 ;  /* 0x00000018ff277819 */ /* 0x000fe40000011602 */
[----:B------:R-:W-:Y:S02]  /*7ab0*/  LOP3.LUT R2, R5, UR21, R82, 0x96, !PT ;  /* 0x0000001505027c12 */ /* 0x000fe4000f8e9652 */
[----:B------:R-:W-:Y:S02]  /*7ac0*/  ISETP.LE.U32.AND P6, PT, R0, UR13, PT ;  /* 0x0000000d00007c0c */ /* 0x000fe4000bfc3070 */
[----:B------:R-:W-:Y:S01]  /*7ad0*/  LOP3.LUT R15, R3, UR25, R6, 0x96, !PT ;  /* 0x00000019030f7c12 */ /* 0x000fe2000f8e9606 */
[----:B------:R-:W-:Y:S01]  /*7ae0*/  IMAD.WIDE.U32 R6, R2, -0x326172a9, RZ ;  /* 0xcd9e8d5702067825 */ /* 0x000fe200078e00ff */
[----:B------:R-:W-:Y:S02]  /*7af0*/  SHF.R.U32.HI R0, RZ, 0x18, R13 ;  /* 0x00000018ff007819 */ /* 0x000fe4000001160d */
[----:B------:R-:W-:Y:S01]  /*7b00*/  @!P2 PRMT R238, R85, 0x5410, RZ ;  /* 0x0000541055eea816 */ /* 0x000fe200000000ff */
[----:B------:R-:W-:Y:S01]  /*7b10*/  IMAD.WIDE.U32 R2, R37, -0x2daee0ad, RZ ;  /* 0xd2511f5325027825 */ /* 0x000fe200078e00ff */
[----:B------:R-:W-:-:S02]  /*7b20*/  LOP3.LUT R5, R7, UR20, R48, 0x96, !PT ;  /* 0x0000001407057c12 */ /* 0x000fc4000f8e9630 */
[----:B------:R-:W-:Y:S01]  /*7b30*/  ISETP.LE.U32.AND P2, PT, R0, UR13, PT ;  /* 0x0000000d00007c0c */ /* 0x000fe2000bf43070 */
[----:B------:R-:W-:Y:S01]  /*7b40*/  IMAD.MOV.U32 R37, RZ, RZ, R102 ;  /* 0x000000ffff257224 */ /* 0x000fe200078e0066 */
[----:B------:R-:W-:Y:S01]  /*7b50*/  SHF.R.U32.HI R0, RZ, 0x10, R13 ;  /* 0x00000010ff007819 */ /* 0x000fe2000001160d */
[----:B------:R-:W-:Y:S01]  /*7b60*/  @!P6 HADD2 R86, -R235.H0_H0, -RZ.H0_H0 ;  /* 0xa00000ffeb56e230 */ /* 0x000fe20000000900 */
[----:B------:R-:W-:Y:S01]  /*7b70*/  LOP3.LUT R4, R3, UR11, R4, 0x96, !PT ;  /* 0x0000000b03047c12 */ /* 0x000fe2000f8e9604 */
[----:B------:R-:W-:Y:S01]  /*7b80*/  IMAD.WIDE.U32 R8, R5, -0x2daee0ad, RZ ;  /* 0xd2511f5305087825 */ /* 0x000fe200078e00ff */
[----:B------:R-:W-:Y:S02]  /*7b90*/  LOP3.LUT R3, R0, 0xff, RZ, 0xc0, !PT ;  /* 0x000000ff00037812 */ /* 0x000fe400078ec0ff */
[----:B------:R-:W-:Y:S01]  /*7ba0*/  @!P6 PRMT R235, R86, 0x5410, RZ ;  /* 0x0000541056ebe816 */ /* 0x000fe200000000ff */
[----:B------:R-:W-:Y:S01]  /*7bb0*/  IMAD.MOV.U32 R48, RZ, RZ, R116 ;  /* 0x000000ffff307224 */ /* 0x000fe200078e0074 */
[----:B------:R-:W-:-:S02]  /*7bc0*/  LOP3.LUT R0, R9, UR9, R2, 0x96, !PT ;  /* 0x0000000909007c12 */ /* 0x000fc4000f8e9602 */
[----:B------:R-:W-:Y:S01]  /*7bd0*/  ISETP.LE.U32.AND P6, PT, R3, UR13, PT ;  /* 0x0000000d03007c0c */ /* 0x000fe2000bfc3070 */
[----:B------:R-:W-:Y:S02]  /*7be0*/  @!P2 HADD2 R87, -R233.H0_H0, -RZ.H0_H0 ;  /* 0xa00000ffe957a230 */ /* 0x000fe40000000900 */
[----:B------:R-:W-:-:S04]  /*7bf0*/  IMAD.WIDE.U32 R2, R4, -0x326172a9, RZ ;  /* 0xcd9e8d5704027825 */ /* 0x000fc800078e00ff */
[----:B------:R-:W-:Y:S01]  /*7c00*/  IMAD.WIDE.U32 R12, R0, -0x326172a9, RZ ;  /* 0xcd9e8d57000c7825 */ /* 0x000fe200078e00ff */
[----:B------:R-:W-:Y:S02]  /*7c10*/  SHF.R.U32.HI R0, RZ, 0x8, R41 ;  /* 0x00000008ff007819 */ /* 0x000fe40000011629 */
[----:B------:R-:W-:Y:S01]  /*7c20*/  @!P2 PRMT R233, R87, 0x5410, RZ ;  /* 0x0000541057e9a816 */ /* 0x000fe200000000ff */
[----:B------:R-:W-:Y:S01]  /*7c30*/  IMAD.MOV.U32 R41, RZ, RZ, R113 ;  /* 0x000000ffff297224 */ /* 0x000fe200078e0071 */
[----:B------:R-:W-:Y:S01]  /*7c40*/  LOP3.LUT R0, R0, 0xffff, RZ, 0xc0, !PT ;  /* 0x0000ffff00007812 */ /* 0x000fe200078ec0ff */
[----:B------:R-:W-:Y:S01]  /*7c50*/  LDSM.16.MT88.4 R84, [R192+0xa400] ;  /* 0x00a40000c054783b */ /* 0x000fe20000004200 */
[----:B------:R-:W-:Y:S01]  /*7c60*/  @!P6 HADD2 R128, -R232.H0_H0, -RZ.H0_H0 ;  /* 0xa00000ffe880e230 */ /* 0x000fe20000000900 */
[----:B------:R-:W-:Y:S02]  /*7c70*/  LOP3.LUT R3, R3, UR10, R6, 0x96, !PT ;  /* 0x0000000a03037c12 */ /* 0x000fe4000f8e9606 */
[----:B------:R-:W-:-:S02]  /*7c80*/  ISETP.LE.U32.AND P2, PT, R0, UR13, PT ;  /* 0x0000000d00007c0c */ /* 0x000fc4000bf43070 */
[----:B------:R-:W-:Y:S01]  /*7c90*/  LOP3.LUT R0, R46, 0xff, RZ, 0xc0, !PT ;  /* 0x000000ff2e007812 */ /* 0x000fe200078ec0ff */
[----:B------:R-:W-:Y:S01]  /*7ca0*/  IMAD.WIDE.U32 R4, R3, -0x2daee0ad, RZ ;  /* 0xd2511f5303047825 */ /* 0x000fe200078e00ff */
[----:B------:R-:W-:Y:S02]  /*7cb0*/  LOP3.LUT R2, R13, UR8, R2, 0x96, !PT ;  /* 0x000000080d027c12 */ /* 0x000fe4000f8e9602 */
[----:B------:R-:W-:Y:S01]  /*7cc0*/  @!P6 PRMT R232, R128, 0x5410, RZ ;  /* 0x0000541080e8e816 */ /* 0x000fe200000000ff */
[----:B------:R-:W-:Y:S01]  /*7cd0*/  IMAD.MOV.U32 R128, RZ, RZ, R103 ;  /* 0x000000ffff807224 */ /* 0x000fe200078e0067 */
[----:B------:R-:W-:Y:S01]  /*7ce0*/  ISETP.LE.U32.AND P6, PT, R0, UR13, PT ;  /* 0x0000000d00007c0c */ /* 0x000fe2000bfc3070 */
[----:B------:R-:W-:Y:S01]  /*7cf0*/  FFMA.FTZ R0, R129, UR6, -R18 ;  /* 0x0000000681007c23 */ /* 0x000fe20008010812 */
[----:B------:R-:W-:-:S04]  /*7d00*/  IMAD.WIDE.U32 R2, R2, -0x2daee0ad, RZ ;  /* 0xd2511f5302027825 */ /* 0x000fc800078e00ff */
[----:B------:R-:W-:Y:S01]  /*7d10*/  @!P4 HADD2 R129, -R228.H0_H0, -RZ.H0_H0 ;  /* 0xa00000ffe481c230 */ /* 0x000fe20000000900 */
[----:B------:R-:W-:Y:S01]  /*7d20*/  LOP3.LUT R16, R5, UR7, R8, 0x96, !PT ;  /* 0x0000000705107c12 */ /* 0x000fe2000f8e9608 */
[----:B------:R1:W-:Y:S01]  /*7d30*/  MUFU.EX2 R103, R0 ;  /* 0x0000000000677308 */ /* 0x0003e20000000800 */
[----:B------:R-:W-:Y:S01]  /*7d40*/  @!P2 HADD2 R88, -R229.H0_H0, -RZ.H0_H0 ;  /* 0xa00000ffe558a230 */ /* 0x000fe20000000900 */
[C---:B------:R-:W-:Y:S01]  /*7d50*/  LOP3.LUT R17, R2.reuse, 0xffff, RZ, 0xc0, !PT ;  /* 0x0000ffff02117812 */ /* 0x040fe200078ec0ff */
[----:B------:R-:W-:Y:S01]  /*7d60*/  IMAD.MOV.U32 R46, RZ, RZ, R112 ;  /* 0x000000ffff2e7224 */ /* 0x000fe200078e0070 */
[----:B------:R-:W-:Y:S02]  /*7d70*/  LOP3.LUT R21, R2, 0xff, RZ, 0xc0, !PT ;  /* 0x000000ff02157812 */ /* 0x000fe400078ec0ff */
[--C-:B------:R-:W-:Y:S02]  /*7d80*/  SHF.R.U32.HI R25, RZ, 0x10, R2.reuse ;  /* 0x00000010ff197819 */ /* 0x100fe40000011602 */
[----:B------:R-:W-:Y:S01]  /*7d90*/  SHF.R.U32.HI R24, RZ, 0x18, R2 ;  /* 0x00000018ff187819 */ /* 0x000fe20000011602 */
[----:B------:R-:W-:Y:S01]  /*7da0*/  FFMA.FTZ R2, R130, UR6, -R18 ;  /* 0x0000000682027c23 */ /* 0x000fe20008010812 */
[----:B------:R-:W-:Y:S01]  /*7db0*/  @!P2 PRMT R229, R88, 0x5410, RZ ;  /* 0x0000541058e5a816 */ /* 0x000fe200000000ff */
[----:B------:R-:W-:Y:S01]  /*7dc0*/  @!P6 HADD2 R130, -R227.H0_H0, -RZ.H0_H0 ;  /* 0xa00000ffe382e230 */ /* 0x000fe20000000900 */
[----:B------:R-:W-:Y:S01]  /*7dd0*/  @!P4 PRMT R228, R129, 0x5410, RZ ;  /* 0x0000541081e4c816 */ /* 0x000fe200000000ff */
[----:B------:R2:W3:Y:S01]  /*7de0*/  MUFU.EX2 R102, R2 ;  /* 0x0000000200667308 */ /* 0x0004e20000000800 */
[----:B------:R-:W-:Y:S01]  /*7df0*/  IMAD.MOV.U32 R129, RZ, RZ, R104 ;  /* 0x000000ffff817224 */ /* 0x000fe200078e0068 */
[----:B------:R-:W-:Y:S01]  /*7e00*/  LOP3.LUT R13, R3, UR25, R4, 0x96, !PT ;  /* 0x00000019030d7c12 */ /* 0x000fe2000f8e9604 */
[----:B------:R-:W-:Y:S01]  /*7e10*/  FFMA.FTZ R3, R125, UR6, -R23 ;  /* 0x000000067d037c23 */ /* 0x000fe20008010817 */
[----:B-1----:R-:W-:Y:S01]  /*7e20*/  LOP3.LUT R0, R10, 0xffff, RZ, 0xc0, !PT ;  /* 0x0000ffff0a007812 */ /* 0x002fe200078ec0ff */
[----:B------:R-:W-:Y:S01]  /*7e30*/  IMAD.MOV.U32 R88, RZ, RZ, R80 ;  /* 0x000000ffff587224 */ /* 0x000fe200078e0050 */
[----:B------:R-:W-:Y:S01]  /*7e40*/  @!P6 PRMT R227, R130, 0x5410, RZ ;  /* 0x0000541082e3e816 */ /* 0x000fe200000000ff */
[----:B------:R-:W-:Y:S01]  /*7e50*/  IMAD.MOV.U32 R130, RZ, RZ, R176 ;  /* 0x000000ffff827224 */ /* 0x000fe200078e00b0 */
[----:B------:R-:W-:Y:S01]  /*7e60*/  SHF.R.U32.HI R0, RZ, 0x8, R0 ;  /* 0x00000008ff007819 */ /* 0x000fe20000011600 */
[----:B------:R-:W-:Y:S01]  /*7e70*/  MUFU.EX2 R177, R3 ;  /* 0x0000000300b17308 */ /* 0x000fe20000000800 */
[----:B------:R-:W-:-:S02]  /*7e80*/  LOP3.LUT R4, R49, 0xff, RZ, 0xc0, !PT ;  /* 0x000000ff31047812 */ /* 0x000fc400078ec0ff */
[----:B------:R-:W-:-:S04]  /*7e90*/  LOP3.LUT R0, R0, 0xffff, RZ, 0xc0, !PT ;  /* 0x0000ffff00007812 */ /* 0x000fc800078ec0ff */
[----:B------:R-:W-:Y:S01]  /*7ea0*/  ISETP.LE.U32.AND P2, PT, R0, UR13, PT ;  /* 0x0000000d00007c0c */ /* 0x000fe2000bf43070 */
[----:B--2---:R-:W-:Y:S01]  /*7eb0*/  FFMA.FTZ R2, R132, UR6, -R23 ;  /* 0x0000000684027c23 */ /* 0x004fe20008010817 */
[----:B------:R-:W-:-:S03]  /*7ec0*/  LOP3.LUT R0, R10, 0xff, RZ, 0xc0, !PT ;  /* 0x000000ff0a007812 */ /* 0x000fc600078ec0ff */
[----:B------:R1:W-:Y:S01]  /*7ed0*/  MUFU.EX2 R120, R2 ;  /* 0x0000000200787308 */ /* 0x0003e20000000800 */
[----:B------:R-:W-:Y:S02]  /*7ee0*/  ISETP.LE.U32.AND P4, PT, R0, UR13, PT ;  /* 0x0000000d00007c0c */ /* 0x000fe4000bf83070 */
[----:B------:R-:W-:-:S04]  /*7ef0*/  SHF.R.U32.HI R0, RZ, 0x18, R10 ;  /* 0x00000018ff007819 */ /* 0x000fc8000001160a */
[----:B------:R-:W-:Y:S02]  /*7f00*/  ISETP.LE.U32.AND P6, PT, R0, UR13, PT ;  /* 0x0000000d00007c0c */ /* 0x000fe4000bfc3070 */
[----:B---3--:R-:W-:-:S04]  /*7f10*/  F2FP.F16.F32.PACK_AB R0, R102, R103 ;  /* 0x000000676600723e */ /* 0x008fc800000000ff */
[C---:B------:R-:W-:Y:S02]  /*7f20*/  PRMT R208, R0.reuse, 0x7610, R208 ;  /* 0x0000761000d07816 */ /* 0x040fe400000000d0 */
[----:B------:R-:W-:Y:S01]  /*7f30*/  PRMT R204, R0, 0x7632, R204 ;  /* 0x0000763200cc7816 */ /* 0x000fe200000000cc */
[----:B-1----:R-:W-:Y:S01]  /*7f40*/  FFMA.FTZ R2, R131, UR6, -R23 ;  /* 0x0000000683027c23 */ /* 0x002fe20008010817 */
[----:B------:R-:W-:Y:S01]  /*7f50*/  SHF.R.U32.HI R0, RZ, 0x10, R10 ;  /* 0x00000010ff007819 */ /* 0x000fe2000001160a */
[----:B------:R-:W-:Y:S01]  /*7f60*/  @!P4 HADD2 R132, -R208.H0_H0, -RZ.H0_H0 ;  /* 0xa00000ffd084c230 */ /* 0x000fe20000000900 */
[----:B------:R-:W-:Y:S01]  /*7f70*/  PRMT R116, R208, 0x5410, R204 ;  /* 0x00005410d0747816 */ /* 0x000fe200000000cc */
[----:B------:R-:W1:Y:S01]  /*7f80*/  MUFU.EX2 R231, R2 ;  /* 0x0000000200e77308 */ /* 0x000e620000000800 */
[----:B------:R-:W-:Y:S01]  /*7f90*/  LOP3.LUT R0, R0, 0xff, RZ, 0xc0, !PT ;  /* 0x000000ff00007812 */ /* 0x000fe200078ec0ff */
[----:B------:R-:W-:Y:S01]  /*7fa0*/  @!P2 HADD2 R131, -R204.H0_H0, -RZ.H0_H0 ;  /* 0xa00000ffcc83a230 */ /* 0x000fe20000000900 */
[----:B------:R-:W-:Y:S01]  /*7fb0*/  @!P4 PRMT R208, R132, 0x5410, RZ ;  /* 0x0000541084d0c816 */ /* 0x000fe200000000ff */
[----:B------:R-:W-:Y:S01]  /*7fc0*/  IMAD.MOV.U32 R132, RZ, RZ, R101 ;  /* 0x000000ffff847224 */ /* 0x000fe200078e0065 */
[----:B------:R-:W-:-:S02]  /*7fd0*/  ISETP.LE.U32.AND P4, PT, R0, UR13, PT ;  /* 0x0000000d00007c0c */ /* 0x000fc4000bf83070 */
[----:B------:R-:W-:Y:S01]  /*7fe0*/  @!P2 PRMT R204, R131, 0x5410, RZ ;  /* 0x0000541083cca816 */ /* 0x000fe200000000ff */
[----:B------:R-:W-:Y:S01]  /*7ff0*/  IMAD.MOV.U32 R131, RZ, RZ, R81 ;  /* 0x000000ffff837224 */ /* 0x000fe200078e0051 */
[----:B------:R-:W-:Y:S01]  /*8000*/  ISETP.LE.U32.AND P2, PT, R34, UR13, PT ;  /* 0x0000000d22007c0c */ /* 0x000fe2000bf43070 */
[----:B------:R-:W2:Y:S01]  /*8010*/  LDSM.16.MT88.4 R80, [R192+0xa000] ;  /* 0x00a00000c050783b */ /* 0x000ea20000004200 */
[----:B-1----:R-:W-:Y:S01]  /*8020*/  F2FP.F16.F32.PACK_AB R0, R231, R120 ;  /* 0x00000078e700723e */ /* 0x002fe200000000ff */
[----:B------:R-:W-:-:S03]  /*8030*/  FFMA.FTZ R2, R95, UR6, -R18 ;  /* 0x000000065f027c23 */ /* 0x000fc60008010812 */
[C---:B------:R-:W-:Y:S01]  /*8040*/  PRMT R203, R0.reuse, 0x7632, R203 ;  /* 0x0000763200cb7816 */ /* 0x040fe200000000cb */
[----:B------:R1:W-:Y:S01]  /*8050*/  MUFU.EX2 R195, R2 ;  /* 0x0000000200c37308 */ /* 0x0003e20000000800 */
[----:B------:R-:W-:Y:S01]  /*8060*/  PRMT R202, R0, 0x7610, R202 ;  /* 0x0000761000ca7816 */ /* 0x000fe200000000ca */
[----:B------:R-:W-:Y:S02]  /*8070*/  FFMA.FTZ R0, R96, UR6, -R18 ;  /* 0x0000000660007c23 */ /* 0x000fe40008010812 */
[----:B------:R-:W-:Y:S01]  /*8080*/  @!P6 HADD2 R95, -R203.H0_H0, -RZ.H0_H0 ;  /* 0xa00000ffcb5fe230 */ /* 0x000fe20000000900 */
[----:B------:R-:W-:Y:S01]  /*8090*/  PRMT R113, R202, 0x5410, R203 ;  /* 0x00005410ca717816 */ /* 0x000fe200000000cb */
[----:B------:R-:W-:Y:S02]  /*80a0*/  @!P4 HADD2 R96, -R202.H0_H0, -RZ.H0_H0 ;  /* 0xa00000ffca60c230 */ /* 0x000fe40000000900 */
[----:B------:R3:W4:Y:S01]  /*80b0*/  MUFU.EX2 R205, R0 ;  /* 0x0000000000cd7308 */ /* 0x0007220000000800 */
[----:B------:R-:W-:-:S02]  /*80c0*/  @!P6 PRMT R203, R95, 0x5410, RZ ;  /* 0x000054105fcbe816 */ /* 0x000fc400000000ff */
[----:B------:R-:W-:Y:S01]  /*80d0*/  @!P4 PRMT R202, R96, 0x5410, RZ ;  /* 0x0000541060cac816 */ /* 0x000fe200000000ff */
[----:B-1----:R-:W-:-:S04]  /*80e0*/  FFMA.FTZ R2, R98, UR6, -R23 ;  /* 0x0000000662027c23 */ /* 0x002fc80008010817 */
[----:B------:R4:W-:Y:S01]  /*80f0*/  MUFU.EX2 R127, R2 ;  /* 0x00000002007f7308 */ /* 0x0009e20000000800 */
[----:B---3--:R-:W-:-:S04]  /*8100*/  LOP3.LUT R0, R35, 0xff, RZ, 0xc0, !PT ;  /* 0x000000ff23007812 */ /* 0x008fc800078ec0ff */
[----:B------:R-:W-:Y:S02]  /*8110*/  ISETP.LE.U32.AND P6, PT, R0, UR13, PT ;  /* 0x0000000d00007c0c */ /* 0x000fe4000bfc3070 */
[----:B------:R-:W-:-:S04]  /*8120*/  SHF.R.U32.HI R0, RZ, 0x8, R36 ;  /* 0x00000008ff007819 */ /* 0x000fc80000011624 */
[----:B------:R-:W-:Y:S02]  /*8130*/  LOP3.LUT R0, R0, 0xffff, RZ, 0xc0, !PT ;  /* 0x0000ffff00007812 */ /* 0x000fe400078ec0ff */
[----:B----4-:R-:W-:Y:S02]  /*8140*/  F2FP.F16.F32.PACK_AB R2, R205, R195 ;  /* 0x000000c3cd02723e */ /* 0x010fe400000000ff */
[----:B------:R-:W-:Y:S01]  /*8150*/  ISETP.LE.U32.AND P4, PT, R0, UR13, PT ;  /* 0x0000000d00007c0c */ /* 0x000fe2000bf83070 */
[----:B------:R-:W-:Y:S01]  /*8160*/  FFMA.FTZ R0, R97, UR6, -R23 ;  /* 0x0000000661007c23 */ /* 0x000fe20008010817 */
[C---:B------:R-:W-:Y:S02]  /*8170*/  PRMT R201, R2.reuse, 0x7610, R201 ;  /* 0x0000761002c97816 */ /* 0x040fe400000000c9 */
[----:B------:R-:W-:Y:S01]  /*8180*/  PRMT R200, R2, 0x7632, R200 ;  /* 0x0000763202c87816 */ /* 0x000fe200000000c8 */
[----:B------:R1:W3:Y:S01]  /*8190*/  MUFU.EX2 R207, R0 ;  /* 0x0000000000cf7308 */ /* 0x0002e20000000800 */
[----:B------:R-:W-:Y:S01]  /*81a0*/  FFMA.FTZ R2, R100, UR6, -R18 ;  /* 0x0000000664027c23 */ /* 0x000fe20008010812 */
[----:B------:R-:W-:Y:S01]  /*81b0*/  @!P1 HADD2 R97, -R201.H0_H0, -RZ.H0_H0 ;  /* 0xa00000ffc9619230 */ /* 0x000fe20000000900 */
[----:B------:R-:W-:-:S04]  /*81c0*/  PRMT R112, R201, 0x5410, R200 ;  /* 0x00005410c9707816 */ /* 0x000fc800000000c8 */
[----:B------:R-:W-:Y:S01]  /*81d0*/  @!P1 PRMT R201, R97, 0x5410, RZ ;  /* 0x0000541061c99816 */ /* 0x000fe200000000ff */
[----:B------:R4:W-:Y:S01]  /*81e0*/  MUFU.EX2 R108, R2 ;  /* 0x00000002006c7308 */ /* 0x0009e20000000800 */
[----:B------:R-:W-:-:S05]  /*81f0*/  @!P4 HADD2 R98, -R200.H0_H0, -RZ.H0_H0 ;  /* 0xa00000ffc862c230 */ /* 0x000fca0000000900 */
[----:B------:R-:W-:Y:S02]  /*8200*/  @!P4 PRMT R200, R98, 0x5410, RZ ;  /* 0x0000541062c8c816 */ /* 0x000fe400000000ff */
[----:B-1----:R-:W-:-:S04]  /*8210*/  LOP3.LUT R0, R11, 0xffff, RZ, 0xc0, !PT ;  /* 0x0000ffff0b007812 */ /* 0x002fc800078ec0ff */
[----:B------:R-:W-:Y:S01]  /*8220*/  SHF.R.U32.HI R0, RZ, 0x8, R0 ;  /* 0x00000008ff007819 */ /* 0x000fe20000011600 */
[----:B----4-:R-:W-:-:S03]  /*8230*/  FFMA.FTZ R2, R99, UR6, -R18 ;  /* 0x0000000663027c23 */ /* 0x010fc60008010812 */
[----:B------:R-:W-:Y:S01]  /*8240*/  LOP3.LUT R0, R0, 0xffff, RZ, 0xc0, !PT ;  /* 0x0000ffff00007812 */ /* 0x000fe200078ec0ff */
[----:B------:R-:W1:Y:S03]  /*8250*/  MUFU.EX2 R104, R2 ;  /* 0x0000000200687308 */ /* 0x000e660000000800 */
[----:B------:R-:W-:Y:S02]  /*8260*/  ISETP.LE.U32.AND P1, PT, R0, UR13, PT ;  /* 0x0000000d00007c0c */ /* 0x000fe4000bf23070 */
[----:B---3--:R-:W-:-:S04]  /*8270*/  F2FP.F16.F32.PACK_AB R0, R207, R127 ;  /* 0x0000007fcf00723e */ /* 0x008fc800000000ff */
[C---:B------:R-:W-:Y:S02]  /*8280*/  PRMT R199, R0.reuse, 0x7632, R199 ;  /* 0x0000763200c77816 */ /* 0x040fe400000000c7 */
[----:B------:R-:W-:Y:S02]  /*8290*/  PRMT R198, R0, 0x7610, R198 ;  /* 0x0000761000c67816 */ /* 0x000fe400000000c6 */
[----:B------:R-:W-:Y:S01]  /*82a0*/  LOP3.LUT R0, R11, 0xff, RZ, 0xc0, !PT ;  /* 0x000000ff0b007812 */ /* 0x000fe200078ec0ff */
[----:B------:R-:W-:Y:S01]  /*82b0*/  @!P2 HADD2 R99, -R199.H0_H0, -RZ.H0_H0 ;  /* 0xa00000ffc763a230 */ /* 0x000fe20000000900 */
[----:B------:R-:W-:Y:S01]  /*82c0*/  PRMT R109, R198, 0x5410, R199 ;  /* 0x00005410c66d7816 */ /* 0x000fe200000000c7 */
[----:B------:R-:W-:Y:S01]  /*82d0*/  @!P6 HADD2 R100, -R198.H0_H0, -RZ.H0_H0 ;  /* 0xa00000ffc664e230 */ /* 0x000fe20000000900 */
[----:B------:R-:W-:Y:S02]  /*82e0*/  ISETP.LE.U32.AND P4, PT, R0, UR13, PT ;  /* 0x0000000d00007c0c */ /* 0x000fe4000bf83070 */
[----:B-1----:R-:W-:Y:S01]  /*82f0*/  F2FP.F16.F32.PACK_AB R0, R104, R108 ;  /* 0x0000006c6800723e */ /* 0x002fe200000000ff */
[----:B------:R-:W-:Y:S01]  /*8300*/  FFMA.FTZ R2, R107, UR6, -R18 ;  /* 0x000000066b027c23 */ /* 0x000fe20008010812 */
[----:B------:R-:W-:-:S02]  /*8310*/  @!P2 PRMT R199, R99, 0x5410, RZ ;  /* 0x0000541063c7a816 */ /* 0x000fc400000000ff */
[C---:B------:R-:W-:Y:S01]  /*8320*/  PRMT R197, R0.reuse, 0x7610, R197 ;  /* 0x0000761000c57816 */ /* 0x040fe200000000c5 */
[----:B------:R1:W-:Y:S01]  /*8330*/  MUFU.EX2 R193, R2 ;  /* 0x0000000200c17308 */ /* 0x0003e20000000800 */
[----:B------:R-:W-:Y:S01]  /*8340*/  PRMT R196, R0, 0x7632, R196 ;  /* 0x0000763200c47816 */ /* 0x000fe200000000c4 */
[----:B------:R-:W-:Y:S01]  /*8350*/  FFMA.FTZ R0, R124, UR6, -R23 ;  /* 0x000000067c007c23 */ /* 0x000fe20008010817 */
[----:B------:R-:W-:Y:S02]  /*8360*/  ISETP.LE.U32.AND P2, PT, R40, UR13, PT ;  /* 0x0000000d28007c0c */ /* 0x000fe4000bf43070 */
[----:B------:R-:W-:Y:S01]  /*8370*/  PRMT R96, R197, 0x5410, R196 ;  /* 0x00005410c5607816 */ /* 0x000fe200000000c4 */
[----:B------:R-:W-:Y:S01]  /*8380*/  @!P4 HADD2 R133, -R197.H0_H0, -RZ.H0_H0 ;  /* 0xa00000ffc585c230 */ /* 0x000fe20000000900 */
[----:B------:R-:W-:Y:S01]  /*8390*/  @!P6 PRMT R198, R100, 0x5410, RZ ;  /* 0x0000541064c6e816 */ /* 0x000fe200000000ff */
[----:B------:R3:W-:Y:S01]  /*83a0*/  MUFU.EX2 R206, R0 ;  /* 0x0000000000ce7308 */ /* 0x0007e20000000800 */
[----:B------:R-:W-:Y:S01]  /*83b0*/  @!P1 HADD2 R124, -R196.H0_H0, -RZ.H0_H0 ;  /* 0xa00000ffc47c9230 */ /* 0x000fe20000000900 */
[----:B------:R-:W-:-:S02]  /*83c0*/  ISETP.LE.U32.AND P6, PT, R43, UR13, PT ;  /* 0x0000000d2b007c0c */ /* 0x000fc4000bfc3070 */
[----:B------:R-:W-:Y:S01]  /*83d0*/  @!P4 PRMT R197, R133, 0x5410, RZ ;  /* 0x0000541085c5c816 */ /* 0x000fe200000000ff */
[----:B------:R-:W-:Y:S01]  /*83e0*/  IMAD.MOV.U32 R133, RZ, RZ, R132 ;  /* 0x000000ffff857224 */ /* 0x000fe200078e0084 */
[----:B------:R-:W-:Y:S01]  /*83f0*/  @!P1 PRMT R196, R124, 0x5410, RZ ;  /* 0x000054107cc49816 */ /* 0x000fe200000000ff */
[----:B------:R-:W-:Y:S02]  /*8400*/  IMAD.MOV.U32 R132, RZ, RZ, R130 ;  /* 0x000000ffff847224 */ /* 0x000fe400078e0082 */
[----:B-1----:R-:W-:Y:S01]  /*8410*/  FFMA.FTZ R2, R105, UR6, -R18 ;  /* 0x0000000669027c23 */ /* 0x002fe20008010812 */
[----:B------:R-:W-:Y:S01]  /*8420*/  IMAD.MOV.U32 R130, RZ, RZ, R88 ;  /* 0x000000ffff827224 */ /* 0x000fe200078e0058 */
[----:B------:R-:W4:Y:S01]  /*8430*/  LDL.LU R18, [R1+0xe4] ;  /* 0x0000e40001127983 */ /* 0x000f220000300800 */
[----:B------:R-:W-:Y:S01]  /*8440*/  IMAD.MOV.U32 R88, RZ, RZ, R41 ;  /* 0x000000ffff587224 */ /* 0x000fe200078e0029 */
[----:B------:R-:W1:Y:S01]  /*8450*/  MUFU.EX2 R176, R2 ;  /* 0x0000000200b07308 */ /* 0x000e620000000800 */
[----:B------:R-:W-:-:S02]  /*8460*/  IMAD.MOV.U32 R41, RZ, RZ, R154 ;  /* 0x000000ffff297224 */ /* 0x000fc400078e009a */
[----:B---3--:R-:W-:-:S05]  /*8470*/  FFMA.FTZ R0, R106, UR6, -R23 ;  /* 0x000000066a007c23 */ /* 0x008fca0008010817 */
[----:B------:R3:W2:Y:S01]  /*8480*/  MUFU.EX2 R59, R0 ;  /* 0x00000000003b7308 */ /* 0x0006a20000000800 */
[----:B-1----:R-:W-:-:S04]  /*8490*/  F2FP.F16.F32.PACK_AB R2, R176, R193 ;  /* 0x000000c1b002723e */ /* 0x002fc800000000ff */
[C---:B------:R-:W-:Y:S02]  /*84a0*/  PRMT R189, R2.reuse, 0x7610, R189 ;  /* 0x0000761002bd7816 */ /* 0x040fe400000000bd */
[----:B------:R-:W-:Y:S01]  /*84b0*/  PRMT R188, R2, 0x7632, R188 ;  /* 0x0000763202bc7816 */ /* 0x000fe200000000bc */
[----:B------:R-:W-:Y:S01]  /*84c0*/  IMAD.WIDE.U32 R2, R55, -0x326172a9, RZ ;  /* 0xcd9e8d5737027825 */ /* 0x000fe200078e00ff */
[----:B---3--:R-:W-:-:S03]  /*84d0*/  SHF.R.U32.HI R0, RZ, 0x18, R11 ;  /* 0x00000018ff007819 */ /* 0x008fc6000001160b */
[----:B------:R-:W-:Y:S01]  /*84e0*/  @!P2 HADD2 R107, -R189.H0_H0, -RZ.H0_H0 ;  /* 0xa00000ffbd6ba230 */ /* 0x000fe20000000900 */
[----:B------:R-:W-:Y:S01]  /*84f0*/  PRMT R98, R189, 0x5410, R188 ;  /* 0x00005410bd627816 */ /* 0x000fe200000000bc */
[----:B------:R-:W-:Y:S01]  /*8500*/  IMAD.MOV.U32 R55, RZ, RZ, R129 ;  /* 0x000000ffff377224 */ /* 0x000fe200078e0081 */
[----:B------:R-:W-:Y:S01]  /*8510*/  ISETP.LE.U32.AND P4, PT, R0, UR13, PT ;  /* 0x0000000d00007c0c */ /* 0x000fe2000bf83070 */
[----:B------:R-:W-:Y:S01]  /*8520*/  IMAD.MOV.U32 R129, RZ, RZ, R46 ;  /* 0x000000ffff817224 */ /* 0x000fe200078e002e */
[----:B------:R-:W-:Y:S01]  /*8530*/  SHF.R.U32.HI R0, RZ, 0x10, R11 ;  /* 0x00000010ff007819 */ /* 0x000fe2000001160b */
[----:B------:R-:W-:Y:S01]  /*8540*/  IMAD.MOV.U32 R46, RZ, RZ, R48 ;  /* 0x000000ffff2e7224 */ /* 0x000fe200078e0030 */
[----:B------:R-:W-:Y:S01]  /*8550*/  @!P2 PRMT R189, R107, 0x5410, RZ ;  /* 0x000054106bbda816 */ /* 0x000fe200000000ff */
[----:B--2---:R-:W-:Y:S01]  /*8560*/  HMMA.16816.F32 R8, R76, R80, RZ ;  /* 0x000000504c08723c */ /* 0x004fe200000018ff */
[----:B------:R-:W-:Y:S01]  /*8570*/  LOP3.LUT R0, R0, 0xff, RZ, 0xc0, !PT ;  /* 0x000000ff00007812 */ /* 0x000fe200078ec0ff */
[----:B------:R-:W-:-:S02]  /*8580*/  IMAD.MOV.U32 R48, RZ, RZ, R47 ;  /* 0x000000ffff307224 */ /* 0x000fc400078e002f */
[----:B------:R-:W-:Y:S01]  /*8590*/  IMAD.MOV.U32 R47, RZ, RZ, R155 ;  /* 0x000000ffff2f7224 */ /* 0x000fe200078e009b */
[----:B------:R-:W-:Y:S02]  /*85a0*/  ISETP.LE.U32.AND P1, PT, R0, UR13, PT ;  /* 0x0000000d00007c0c */ /* 0x000fe4000bf23070 */
[----:B------:R-:W-:-:S04]  /*85b0*/  F2FP.F16.F32.PACK_AB R0, R59, R206 ;  /* 0x000000ce3b00723e */ /* 0x000fc800000000ff */
[C---:B------:R-:W-:Y:S02]  /*85c0*/  PRMT R191, R0.reuse, 0x7632, R191 ;  /* 0x0000763200bf7816 */ /* 0x040fe400000000bf */
[----:B------:R-:W-:Y:S01]  /*85d0*/  PRMT R190, R0, 0x7610, R190 ;  /* 0x0000761000be7816 */ /* 0x000fe200000000be */
[----:B------:R-:W-:Y:S02]  /*85e0*/  FFMA.FTZ R0, R126, UR6, -R23 ;  /* 0x000000067e007c23 */ /* 0x000fe40008010817 */
[----:B------:R-:W-:Y:S01]  /*85f0*/  @!P4 HADD2 R105, -R191.H0_H0, -RZ.H0_H0 ;  /* 0xa00000ffbf69c230 */ /* 0x000fe20000000900 */
[----:B------:R-:W-:Y:S01]  /*8600*/  PRMT R97, R190, 0x5410, R191 ;  /* 0x00005410be617816 */ /* 0x000fe200000000bf */
[----:B------:R1:W2:Y:S01]  /*8610*/  MUFU.EX2 R101, R0 ;  /* 0x0000000000657308 */ /* 0x0002a20000000800 */
[----:B------:R-:W-:Y:S02]  /*8620*/  @!P1 HADD2 R106, -R190.H0_H0, -RZ.H0_H0 ;  /* 0xa00000ffbe6a9230 */ /* 0x000fe40000000900 */
[----:B------:R-:W-:-:S03]  /*8630*/  @!P4 PRMT R191, R105, 0x5410, RZ ;  /* 0x0000541069bfc816 */ /* 0x000fc600000000ff */
[----:B------:R-:W-:Y:S01]  /*8640*/  @!P1 PRMT R190, R106, 0x5410, RZ ;  /* 0x000054106abe9816 */ /* 0x000fe200000000ff */
[----:B------:R-:W-:Y:S01]  /*8650*/  HMMA.16816.F32 R8, R72, R84, R8 ;  /* 0x000000544808723c */ /* 0x000fe20000001808 */
[----:B------:R-:W-:Y:S02]  /*8660*/  ISETP.LE.U32.AND P1, PT, R4, UR13, PT ;  /* 0x0000000d04007c0c */ /* 0x000fe4000bf23070 */
[----:B-1----:R-:W-:Y:S02]  /*8670*/  SHF.R.U32.HI R0, RZ, 0x8, R45 ;  /* 0x00000008ff007819 */ /* 0x002fe4000001162d */
[----:B--2---:R-:W-:Y:S02]  /*8680*/  F2FP.F16.F32.PACK_AB R5, R177, R101 ;  /* 0x00000065b105723e */ /* 0x004fe400000000ff */
[----:B------:R-:W-:Y:S02]  /*8690*/  LOP3.LUT R0, R0, 0xffff, RZ, 0xc0, !PT ;  /* 0x0000ffff00007812 */ /* 0x000fe400078ec0ff */
[----:B------:R-:W-:-:S02]  /*86a0*/  PRMT R186, R5, 0x7632, R186 ;  /* 0x0000763205ba7816 */ /* 0x000fc400000000ba */
[----:B------:R-:W-:Y:S02]  /*86b0*/  ISETP.LE.U32.AND P4, PT, R0, UR13, PT ;  /* 0x0000000d00007c0c */ /* 0x000fe4000bf83070 */
[----:B------:R-:W-:Y:S01]  /*86c0*/  LOP3.LUT R0, R3, UR29, R32, 0x96, !PT ;  /* 0x0000001d03007c12 */ /* 0x000fe2000f8e9620 */
[----:B------:R-:W-:Y:S01]  /*86d0*/  @!P6 HADD2 R134, -R186.H0_H0, -RZ.H0_H0 ;  /* 0xa00000ffba86e230 */ /* 0x000fe20000000900 */
[----:B------:R-:W-:Y:S02]  /*86e0*/  PRMT R187, R5, 0x7610, R187 ;  /* 0x0000761005bb7816 */ /* 0x000fe400000000bb */
[----:B------:R-:W-:-:S07]  /*86f0*/  SHF.R.U32.HI R4, RZ, 0x10, R0 ;  /* 0x00000010ff047819 */ /* 0x000fce0000011600 */
[----:B------:R-:W-:Y:S01]  /*8700*/  IMAD.MOV.U32 R35, RZ, RZ, R8 ;  /* 0x000000ffff237224 */ /* 0x000fe200078e0008 */
[----:B------:R-:W-:Y:S01]  /*8710*/  PRMT R99, R187, 0x5410, R186 ;  /* 0x00005410bb637816 */ /* 0x000fe200000000ba */
[----:B------:R-:W-:Y:S01]  /*8720*/  @!P1 HADD2 R126, -R187.H0_H0, -RZ.H0_H0 ;  /* 0xa00000ffbb7e9230 */ /* 0x000fe20000000900 */
[----:B------:R-:W-:Y:S01]  /*8730*/  LOP3.LUT R4, R4, 0xff, RZ, 0xc0, !PT ;  /* 0x000000ff04047812 */ /* 0x000fe200078ec0ff */
[----:B------:R-:W-:Y:S01]  /*8740*/  IMAD.MOV.U32 R34, RZ, RZ, R10 ;  /* 0x000000ffff227224 */ /* 0x000fe200078e000a */
[----:B------:R-:W-:Y:S01]  /*8750*/  @!P6 PRMT R186, R134, 0x5410, RZ ;  /* 0x0000541086bae816 */ /* 0x000fe200000000ff */
[----:B------:R-:W-:Y:S01]  /*8760*/  @!P4 HADD2 R125, -R188.H0_H0, -RZ.H0_H0 ;  /* 0xa00000ffbc7dc230 */ /* 0x000fe20000000900 */
[----:B------:R-:W-:Y:S01]  /*8770*/  ISETP.LE.U32.AND P2, PT, R4, UR13, PT ;  /* 0x0000000d04007c0c */ /* 0x000fe2000bf43070 */
[----:B------:R-:W-:Y:S01]  /*8780*/  IMAD.MOV.U32 R134, RZ, RZ, R152 ;  /* 0x000000ffff867224 */ /* 0x000fe200078e0098 */
[----:B------:R-:W-:Y:S01]  /*8790*/  LOP3.LUT R4, R0, 0xff, RZ, 0xc0, !PT ;  /* 0x000000ff00047812 */ /* 0x000fe200078ec0ff */
[----:B------:R-:W-:Y:S01]  /*87a0*/  IMAD.MOV.U32 R33, RZ, RZ, R11 ;  /* 0x000000ffff217224 */ /* 0x000fe200078e000b */
[----:B------:R-:W-:Y:S01]  /*87b0*/  @!P4 PRMT R188, R125, 0x5410, RZ ;  /* 0x000054107dbcc816 */ /* 0x000fe200000000ff */
[----:B------:R-:W-:Y:S01]  /*87c0*/  IMAD.MOV.U32 R121, RZ, RZ, R9 ;  /* 0x000000ffff797224 */ /* 0x000fe200078e0009 */
[----:B------:R-:W-:-:S02]  /*87d0*/  ISETP.LE.U32.AND P4, PT, R4, UR13, PT ;  /* 0x0000000d04007c0c */ /* 0x000fc4000bf83070 */
[----:B------:R-:W-:Y:S02]  /*87e0*/  SHF.R.U32.HI R4, RZ, 0x18, R0 ;  /* 0x00000018ff047819 */ /* 0x000fe40000011600 */
[----:B------:R-:W-:Y:S02]  /*87f0*/  LOP3.LUT R0, R0, 0xffff, RZ, 0xc0, !PT ;  /* 0x0000ffff00007812 */ /* 0x000fe400078ec0ff */
[----:B------:R-:W-:Y:S02]  /*8800*/  @!P1 PRMT R187, R126, 0x5410, RZ ;  /* 0x000054107ebb9816 */ /* 0x000fe400000000ff */
[----:B------:R-:W-:Y:S01]  /*8810*/  SHF.R.U32.HI R0, RZ, 0x8, R0 ;  /* 0x00000008ff007819 */ /* 0x000fe20000011600 */
[----:B------:R-:W-:Y:S01]  /*8820*/  @!P2 HADD2 R145, -R219.H0_H0, -RZ.H0_H0 ;  /* 0xa00000ffdb91a230 */ /* 0x000fe20000000900 */
[----:B------:R-:W-:Y:S02]  /*8830*/  ISETP.LE.U32.AND P1, PT, R4, UR13, PT ;  /* 0x0000000d04007c0c */ /* 0x000fe4000bf23070 */
[----:B------:R-:W-:Y:S01]  /*8840*/  LOP3.LUT R0, R0, 0xffff, RZ, 0xc0, !PT ;  /* 0x0000ffff00007812 */ /* 0x000fe200078ec0ff */
[----:B------:R-:W-:Y:S01]  /*8850*/  @!P4 HADD2 R135, -R90.H0_H0, -RZ.H0_H0 ;  /* 0xa00000ff5a87c230 */ /* 0x000fe20000000900 */
[----:B------:R-:W-:Y:S01]  /*8860*/  @!P2 PRMT R219, R145, 0x5410, RZ ;  /* 0x0000541091dba816 */ /* 0x000fe200000000ff */
[----:B------:R-:W-:Y:S01]  /*8870*/  HMMA.16816.F32 R4, R68, R80, RZ ;  /* 0x000000504404723c */ /* 0x000fe200000018ff */
[----:B------:R-:W-:-:S02]  /*8880*/  ISETP.LE.U32.AND P6, PT, R0, UR13, PT ;  /* 0x0000000d00007c0c */ /* 0x000fc4000bfc3070 */
[----:B------:R-:W-:Y:S02]  /*8890*/  LOP3.LUT R0, R2, 0xffff, RZ, 0xc0, !PT ;  /* 0x0000ffff02007812 */ /* 0x000fe400078ec0ff */
[----:B------:R-:W-:Y:S01]  /*88a0*/  @!P4 PRMT R90, R135, 0x5410, RZ ;  /* 0x00005410875ac816 */ /* 0x000fe200000000ff */
[----:B------:R-:W-:Y:S01]  /*88b0*/  IMAD.MOV.U32 R135, RZ, RZ, R153 ;  /* 0x000000ffff877224 */ /* 0x000fe200078e0099 */
[----:B------:R-:W-:-:S04]  /*88c0*/  SHF.R.U32.HI R0, RZ, 0x8, R0 ;  /* 0x00000008ff007819 */ /* 0x000fc80000011600 */
[----:B------:R-:W-:-:S03]  /*88d0*/  LOP3.LUT R0, R0, 0xffff, RZ, 0xc0, !PT ;  /* 0x0000ffff00007812 */ /* 0x000fc600078ec0ff */
[----:B------:R-:W-:Y:S01]  /*88e0*/  @!P6 HADD2 R138, -R92.H0_H0, -RZ.H0_H0 ;  /* 0xa00000ff5c8ae230 */ /* 0x000fe20000000900 */
[----:B------:R-:W-:Y:S02]  /*88f0*/  ISETP.LE.U32.AND P4, PT, R0, UR13, PT ;  /* 0x0000000d00007c0c */ /* 0x000fe4000bf83070 */
[----:B------:R-:W-:Y:S02]  /*8900*/  LOP3.LUT R0, R2, 0xff, RZ, 0xc0, !PT ;  /* 0x000000ff02007812 */ /* 0x000fe400078ec0ff */
[----:B------:R-:W-:Y:S02]  /*8910*/  @!P6 PRMT R92, R138, 0x5410, RZ ;  /* 0x000054108a5ce816 */ /* 0x000fe400000000ff */
[----:B------:R-:W-:Y:S02]  /*8920*/  ISETP.LE.U32.AND P6, PT, R0, UR13, PT ;  /* 0x0000000d00007c0c */ /* 0x000fe4000bfc3070 */
[----:B------:R-:W-:-:S04]  /*8930*/  SHF.R.U32.HI R0, RZ, 0x10, R2 ;  /* 0x00000010ff007819 */ /* 0x000fc80000011602 */
[----:B------:R-:W-:-:S04]  /*8940*/  LOP3.LUT R0, R0, 0xff, RZ, 0xc0, !PT ;  /* 0x000000ff00007812 */ /* 0x000fc800078ec0ff */
[----:B------:R-:W-:Y:S02]  /*8950*/  ISETP.LE.U32.AND P2, PT, R0, UR13, PT ;  /* 0x0000000d00007c0c */ /* 0x000fe4000bf43070 */
[----:B------:R-:W-:Y:S01]  /*8960*/  LOP3.LUT R0, R22, 0xffff, RZ, 0xc0, !PT ;  /* 0x0000ffff16007812 */ /* 0x000fe200078ec0ff */
[----:B------:R-:W-:-:S03]  /*8970*/  @!P4 HADD2 R139, -R225.H0_H0, -RZ.H0_H0 ;  /* 0xa00000ffe18bc230 */ /* 0x000fc60000000900 */
[----:B------:R-:W-:Y:S01]  /*8980*/  SHF.R.U32.HI R0, RZ, 0x8, R0 ;  /* 0x00000008ff007819 */ /* 0x000fe20000011600 */
[----:B------:R-:W-:-:S03]  /*8990*/  @!P1 HADD2 R146, -R217.H0_H0, -RZ.H0_H0 ;  /* 0xa00000ffd9929230 */ /* 0x000fc60000000900 */
[----:B------:R-:W-:Y:S02]  /*89a0*/  LOP3.LUT R0, R0, 0xffff, RZ, 0xc0, !PT ;  /* 0x0000ffff00007812 */ /* 0x000fe400078ec0ff */
[----:B------:R-:W-:Y:S01]  /*89b0*/  @!P4 PRMT R225, R139, 0x5410, RZ ;  /* 0x000054108be1c816 */ /* 0x000fe200000000ff */
[----:B------:R-:W-:Y:S01]  /*89c0*/  @!P2 HADD2 R147, -R224.H0_H0, -RZ.H0_H0 ;  /* 0xa00000ffe093a230 */ /* 0x000fe20000000900 */
[----:B------:R-:W-:Y:S02]  /*89d0*/  SHF.R.U32.HI R2, RZ, 0x18, R2 ;  /* 0x00000018ff027819 */ /* 0x000fe40000011602 */
[----:B------:R-:W-:Y:S02]  /*89e0*/  ISETP.LE.U32.AND P4, PT, R0, UR13, PT ;  /* 0x0000000d00007c0c */ /* 0x000fe4000bf83070 */
[----:B------:R-:W-:Y:S01]  /*89f0*/  SHF.R.U32.HI R0, RZ, 0x18, R22 ;  /* 0x00000018ff007819 */ /* 0x000fe20000011616 */
[----:B------:R-:W-:Y:S01]  /*8a00*/  @!P6 HADD2 R144, -R226.H0_H0, -RZ.H0_H0 ;  /* 0xa00000ffe290e230 */ /* 0x000fe20000000900 */
[----:B------:R-:W-:-:S02]  /*8a10*/  @!P1 PRMT R217, R146, 0x5410, RZ ;  /* 0x0000541092d99816 */ /* 0x000fc400000000ff */
[----:B------:R-:W-:Y:S02]  /*8a20*/  ISETP.LE.U32.AND P1, PT, R2, UR13, PT ;  /* 0x0000000d02007c0c */ /* 0x000fe4000bf23070 */
[----:B------:R-:W-:Y:S02]  /*8a30*/  @!P2 PRMT R224, R147, 0x5410, RZ ;  /* 0x0000541093e0a816 */ /* 0x000fe400000000ff */
[----:B------:R-:W-:Y:S02]  /*8a40*/  LOP3.LUT R2, R22, 0xff, RZ, 0xc0, !PT ;  /* 0x000000ff16027812 */ /* 0x000fe400078ec0ff */
[----:B------:R-:W-:Y:S02]  /*8a50*/  ISETP.LE.U32.AND P2, PT, R0, UR13, PT ;  /* 0x0000000d00007c0c */ /* 0x000fe4000bf43070 */
[----:B------:R-:W-:Y:S02]  /*8a60*/  @!P6 PRMT R226, R144, 0x5410, RZ ;  /* 0x0000541090e2e816 */ /* 0x000fe400000000ff */
[----:B------:R-:W-:Y:S01]  /*8a70*/  ISETP.LE.U32.AND P6, PT, R2, UR13, PT ;  /* 0x0000000d02007c0c */ /* 0x000fe2000bfc3070 */
[----:B------:R-:W-:Y:S01]  /*8a80*/  IMAD.WIDE.U32 R2, R50, -0x326172a9, RZ ;  /* 0xcd9e8d5732027825 */ /* 0x000fe200078e00ff */
[----:B------:R-:W-:Y:S01]  /*8a90*/  HMMA.16816.F32 R152, R64, R84, R4 ;  /* 0x000000544098723c */ /* 0x000fe20000001804 */
[----:B------:R-:W-:-:S06]  /*8aa0*/  SHF.R.U32.HI R0, RZ, 0x10, R22 ;  /* 0x00000010ff007819 */ /* 0x000fcc0000011616 */
[C---:B------:R-:W-:Y:S02]  /*8ab0*/  LOP3.LUT R4, R2.reuse, 0xff, RZ, 0xc0, !PT ;  /* 0x000000ff02047812 */ /* 0x040fe400078ec0ff */
[----:B------:R-:W-:Y:S02]  /*8ac0*/  LOP3.LUT R6, R2, 0xffff, RZ, 0xc0, !PT ;  /* 0x0000ffff02067812 */ /* 0x000fe400078ec0ff */
[--C-:B------:R-:W-:Y:S02]  /*8ad0*/  SHF.R.U32.HI R7, RZ, 0x10, R2.reuse ;  /* 0x00000010ff077819 */ /* 0x100fe40000011602 */
[----:B------:R-:W-:Y:S02]  /*8ae0*/  SHF.R.U32.HI R5, RZ, 0x18, R2 ;  /* 0x00000018ff057819 */ /* 0x000fe40000011602 */
[----:B------:R-:W-:Y:S01]  /*8af0*/  SHF.R.U32.HI R2, RZ, 0x8, R57 ;  /* 0x00000008ff027819 */ /* 0x000fe20000011639 */
[----:B------:R-:W-:Y:S02]  /*8b00*/  @!P2 HADD2 R156, -R218.H0_H0, -RZ.H0_H0 ;  /* 0xa00000ffda9ca230 */ /* 0x000fe40000000900 */
[----:B------:R-:W-:Y:S01]  /*8b10*/  @!P1 HADD2 R148, -R223.H0_H0, -RZ.H0_H0 ;  /* 0xa00000ffdf949230 */ /* 0x000fe20000000900 */
[----:B------:R-:W-:-:S02]  /*8b20*/  LOP3.LUT R2, R2, 0xffff, RZ, 0xc0, !PT ;  /* 0x0000ffff02027812 */ /* 0x000fc400078ec0ff */
[----:B------:R-:W-:Y:S02]  /*8b30*/  LOP3.LUT R0, R0, 0xff, RZ, 0xc0, !PT ;  /* 0x000000ff00007812 */ /* 0x000fe400078ec0ff */
[----:B------:R-:W-:Y:S02]  /*8b40*/  @!P2 PRMT R218, R156, 0x5410, RZ ;  /* 0x000054109cdaa816 */ /* 0x000fe400000000ff */
[----:B------:R-:W-:Y:S01]  /*8b50*/  ISETP.LE.U32.AND P2, PT, R2, UR13, PT ;  /* 0x0000000d02007c0c */ /* 0x000fe2000bf43070 */
[----:B------:R-:W-:Y:S01]  /*8b60*/  @!P6 HADD2 R149, -R222.H0_H0, -RZ.H0_H0 ;  /* 0xa00000ffde95e230 */ /* 0x000fe20000000900 */
[----:B------:R-:W-:Y:S02]  /*8b70*/  @!P1 PRMT R223, R148, 0x5410, RZ ;  /* 0x0000541094df9816 */ /* 0x000fe400000000ff */
[----:B------:R-:W-:Y:S02]  /*8b80*/  ISETP.LE.U32.AND P1, PT, R0, UR13, PT ;  /* 0x0000000d00007c0c */ /* 0x000fe4000bf23070 */
[----:B------:R-:W-:-:S02]  /*8b90*/  LOP3.LUT R0, R56, 0xff, RZ, 0xc0, !PT ;  /* 0x000000ff38007812 */ /* 0x000fc400078ec0ff */
[----:B------:R-:W-:Y:S02]  /*8ba0*/  @!P6 PRMT R222, R149, 0x5410, RZ ;  /* 0x0000541095dee816 */ /* 0x000fe400000000ff */
[----:B------:R-:W-:Y:S02]  /*8bb0*/  ISETP.LE.U32.AND P6, PT, R0, UR13, PT ;  /* 0x0000000d00007c0c */ /* 0x000fe4000bfc3070 */
[----:B------:R-:W-:Y:S01]  /*8bc0*/  LOP3.LUT R0, R3, UR29, R26, 0x96, !PT ;  /* 0x0000001d03007c12 */ /* 0x000fe2000f8e961a */
[----:B------:R-:W-:-:S04]  /*8bd0*/  IMAD.WIDE.U32 R2, R16, -0x326172a9, RZ ;  /* 0xcd9e8d5710027825 */ /* 0x000fc800078e00ff */
[----:B------:R-:W-:Y:S01]  /*8be0*/  @!P2 HADD2 R158, -R211.H0_H0, -RZ.H0_H0 ;  /* 0xa00000ffd39ea230 */ /* 0x000fe20000000900 */
[C---:B------:R-:W-:Y:S02]  /*8bf0*/  LOP3.LUT R8, R2.reuse, 0xffff, RZ, 0xc0, !PT ;  /* 0x0000ffff02087812 */ /* 0x040fe400078ec0ff */
[----:B------:R-:W-:Y:S02]  /*8c00*/  LOP3.LUT R9, R2, 0xff, RZ, 0xc0, !PT ;  /* 0x000000ff02097812 */ /* 0x000fe400078ec0ff */
[--C-:B------:R-:W-:Y:S02]  /*8c10*/  SHF.R.U32.HI R10, RZ, 0x10, R2.reuse ;  /* 0x00000010ff0a7819 */ /* 0x100fe40000011602 */
[----:B------:R-:W-:Y:S01]  /*8c20*/  SHF.R.U32.HI R11, RZ, 0x18, R2 ;  /* 0x00000018ff0b7819 */ /* 0x000fe20000011602 */
[--C-:B------:R-:W-:Y:S01]  /*8c30*/  FFMA.FTZ R2, R171, UR6, -R29.reuse ;  /* 0x00000006ab027c23 */ /* 0x100fe2000801081d */
[----:B------:R-:W-:Y:S01]  /*8c40*/  LOP3.LUT R12, R3, UR29, R12, 0x96, !PT ;  /* 0x0000001d030c7c12 */ /* 0x000fe2000f8e960c */
[----:B------:R-:W-:Y:S01]  /*8c50*/  FFMA.FTZ R3, R159, UR6, -R29 ;  /* 0x000000069f037c23 */ /* 0x000fe2000801081d */
[----:B------:R-:W-:Y:S01]  /*8c60*/  @!P2 PRMT R211, R158, 0x5410, RZ ;  /* 0x000054109ed3a816 */ /* 0x000fe200000000ff */
[----:B------:R-:W-:-:S02]  /*8c70*/  IMAD.MOV.U32 R158, RZ, RZ, R117 ;  /* 0x000000ffff9e7224 */ /* 0x000fc400078e0075 */
[----:B------:R1:W-:Y:S08]  /*8c80*/  MUFU.EX2 R117, R2 ;  /* 0x0000000200757308 */ /* 0x0003f00000000800 */
[----:B------:R-:W2:Y:S01]  /*8c90*/  MUFU.EX2 R36, R3 ;  /* 0x0000000300247308 */ /* 0x000ea20000000800 */
[----:B-1----:R-:W-:-:S04]  /*8ca0*/  LOP3.LUT R2, R0, 0xffff, RZ, 0xc0, !PT ;  /* 0x0000ffff00027812 */ /* 0x002fc800078ec0ff */
[----:B------:R-:W-:Y:S01]  /*8cb0*/  SHF.R.U32.HI R2, RZ, 0x8, R2 ;  /* 0x00000008ff027819 */ /* 0x000fe20000011602 */
[----:B------:R-:W-:-:S03]  /*8cc0*/  @!P6 HADD2 R160, -R210.H0_H0, -RZ.H0_H0 ;  /* 0xa00000ffd2a0e230 */ /* 0x000fc60000000900 */
[----:B------:R-:W-:-:S04]  /*8cd0*/  LOP3.LUT R2, R2, 0xffff, RZ, 0xc0, !PT ;  /* 0x0000ffff02027812 */ /* 0x000fc800078ec0ff */
[----:B------:R-:W-:Y:S02]  /*8ce0*/  ISETP.LE.U32.AND P2, PT, R2, UR13, PT ;  /* 0x0000000d02007c0c */ /* 0x000fe4000bf43070 */
[----:B------:R-:W-:Y:S02]  /*8cf0*/  LOP3.LUT R2, R0, 0xff, RZ, 0xc0, !PT ;  /* 0x000000ff00027812 */ /* 0x000fe400078ec0ff */
[----:B------:R-:W-:Y:S02]  /*8d00*/  @!P6 PRMT R210, R160, 0x5410, RZ ;  /* 0x00005410a0d2e816 */ /* 0x000fe400000000ff */
[----:B------:R-:W-:Y:S02]  /*8d10*/  ISETP.LE.U32.AND P6, PT, R2, UR13, PT ;  /* 0x0000000d02007c0c */ /* 0x000fe4000bfc3070 */
[----:B--2---:R-:W-:Y:S01]  /*8d20*/  F2FP.F16.F32.PACK_AB R2, R36, R117 ;  /* 0x000000752402723e */ /* 0x004fe200000000ff */
[----:B------:R-:W-:Y:S02]  /*8d30*/  @!P5 HADD2 R159, -R209.H0_H0, -RZ.H0_H0 ;  /* 0xa00000ffd19fd230 */ /* 0x000fe40000000900 */
[----:B------:R-:W-:Y:S01]  /*8d40*/  FFMA.FTZ R3, R173, UR6, -R28 ;  /* 0x00000006ad037c23 */ /* 0x000fe2000801081c */
[----:B------:R-:W-:-:S02]  /*8d50*/  PRMT R185, R2, 0x7610, R185 ;  /* 0x0000761002b97816 */ /* 0x000fc400000000b9 */
[----:B------:R-:W-:Y:S01]  /*8d60*/  PRMT R184, R2, 0x7632, R184 ;  /* 0x0000763202b87816 */ /* 0x000fe200000000b8 */
[----:B------:R-:W-:Y:S01]  /*8d70*/  FFMA.FTZ R2, R172, UR6, -R28 ;  /* 0x00000006ac027c23 */ /* 0x000fe2000801081c */
[----:B------:R-:W-:Y:S02]  /*8d80*/  @!P5 PRMT R209, R159, 0x5410, RZ ;  /* 0x000054109fd1d816 */ /* 0x000fe400000000ff */
[----:B------:R-:W-:Y:S01]  /*8d90*/  MUFU.EX2 R159, R3 ;  /* 0x00000003009f7308 */ /* 0x000fe20000000800 */
[----:B------:R-:W-:-:S07]  /*8da0*/  @!P6 HADD2 R162, -R185.H0_H0, -RZ.H0_H0 ;  /* 0xa00000ffb9a2e230 */ /* 0x000fce0000000900 */
[----:B------:R1:W2:Y:S01]  /*8db0*/  MUFU.EX2 R26, R2 ;  /* 0x00000002001a7308 */ /* 0x0002a20000000800 */
[----:B------:R-:W-:Y:S01]  /*8dc0*/  IMAD.MOV.U32 R32, RZ, RZ, R108 ;  /* 0x000000ffff207224 */ /* 0x000fe200078e006c */
[----:B------:R-:W-:Y:S02]  /*8dd0*/  PRMT R108, R185, 0x5410, R184 ;  /* 0x00005410b96c7816 */ /* 0x000fe400000000b8 */
[----:B------:R-:W-:Y:S02]  /*8de0*/  @!P6 PRMT R185, R162, 0x5410, RZ ;  /* 0x00005410a2b9e816 */ /* 0x000fe400000000ff */
[----:B-1----:R-:W-:-:S04]  /*8df0*/  SHF.R.U32.HI R2, RZ, 0x10, R0 ;  /* 0x00000010ff027819 */ /* 0x002fc80000011600 */
[----:B------:R-:W-:-:S04]  /*8e00*/  LOP3.LUT R2, R2, 0xff, RZ, 0xc0, !PT ;  /* 0x000000ff02027812 */ /* 0x000fc800078ec0ff */
[----:B------:R-:W-:Y:S02]  /*8e10*/  ISETP.LE.U32.AND P6, PT, R2, UR13, PT ;  /* 0x0000000d02007c0c */ /* 0x000fe4000bfc3070 */
[----:B------:R-:W-:-:S04]  /*8e20*/  LOP3.LUT R2, R42, 0xff, RZ, 0xc0, !PT ;  /* 0x000000ff2a027812 */ /* 0x000fc800078ec0ff */
[----:B------:R-:W-:Y:S02]  /*8e30*/  PRMT R84, R2, 0x5410, R38 ;  /* 0x0000541002547816 */ /* 0x000fe40000000026 */
[----:B--2---:R-:W-:-:S04]  /*8e40*/  F2FP.F16.F32.PACK_AB R2, R26, R159 ;  /* 0x0000009f1a02723e */ /* 0x004fc800000000ff */
[C---:B------:R-:W-:Y:S02]  /*8e50*/  PRMT R183, R2.reuse, 0x7610, R183 ;  /* 0x0000761002b77816 */ /* 0x040fe400000000b7 */
[----:B------:R-:W-:-:S03]  /*8e60*/  PRMT R182, R2, 0x7632, R182 ;  /* 0x0000763202b67816 */ /* 0x000fc600000000b6 */
[----:B------:R-:W-:Y:S01]  /*8e70*/  @!P6 HADD2 R163, -R183.H0_H0, -RZ.H0_H0 ;  /* 0xa00000ffb7a3e230 */ /* 0x000fe20000000900 */
[----:B------:R-:W-:Y:S02]  /*8e80*/  SHF.R.U32.HI R0, RZ, 0x18, R0 ;  /* 0x00000018ff007819 */ /* 0x000fe40000011600 */
[----:B------:R-:W-:Y:S02]  /*8e90*/  PRMT R95, R183, 0x5410, R182 ;  /* 0x00005410b75f7816 */ /* 0x000fe400000000b6 */
[----:B------:R-:W-:Y:S01]  /*8ea0*/  @!P6 PRMT R183, R163, 0x5410, RZ ;  /* 0x00005410a3b7e816 */ /* 0x000fe200000000ff */
[--C-:B------:R-:W-:Y:S01]  /*8eb0*/  FFMA.FTZ R2, R137, UR6, -R29.reuse ;  /* 0x0000000689027c23 */ /* 0x100fe2000801081d */
[----:B------:R-:W-:Y:S01]  /*8ec0*/  ISETP.LE.U32.AND P6, PT, R0, UR13, PT ;  /* 0x0000000d00007c0c */ /* 0x000fe2000bfc3070 */
[----:B------:R-:W-:Y:S01]  /*8ed0*/  FFMA.FTZ R0, R136, UR6, -R29 ;  /* 0x0000000688007c23 */ /* 0x000fe2000801081d */
[----:B------:R-:W-:Y:S01]  /*8ee0*/  IMAD.MOV.U32 R126, RZ, RZ, R103 ;  /* 0x000000ffff7e7224 */ /* 0x000fe200078e0067 */
[----:B------:R-:W-:Y:S01]  /*8ef0*/  MUFU.EX2 R124, R2 ;  /* 0x00000002007c7308 */ /* 0x000fe20000000800 */
[----:B------:R-:W-:-:S07]  /*8f00*/  @!P3 HADD2 R157, -R216.H0_H0, -RZ.H0_H0 ;  /* 0xa00000ffd89db230 */ /* 0x000fce0000000900 */
[----:B------:R1:W2:Y:S01]  /*8f10*/  MUFU.EX2 R103, R0 ;  /* 0x0000000000677308 */ /* 0x0002a20000000800 */
[----:B------:R-:W-:Y:S02]  /*8f20*/  SHF.R.U32.HI R3, RZ, 0x8, R30 ;  /* 0x00000008ff037819 */ /* 0x000fe4000001161e */
[----:B------:R-:W-:Y:S02]  /*8f30*/  @!P3 PRMT R216, R157, 0x5410, RZ ;  /* 0x000054109dd8b816 */ /* 0x000fe400000000ff */
[----:B------:R-:W-:Y:S02]  /*8f40*/  PRMT R85, R44, 0x5410, R3 ;  /* 0x000054102c557816 */ /* 0x000fe40000000003 */
[----:B------:R-:W-:Y:S02]  /*8f50*/  SHF.R.U32.HI R3, RZ, 0x8, R27 ;  /* 0x00000008ff037819 */ /* 0x000fe4000001161b */
[----:B------:R-:W-:Y:S01]  /*8f60*/  ISETP.LE.U32.AND P3, PT, R4, UR13, PT ;  /* 0x0000000d04007c0c */ /* 0x000fe2000bf63070 */
[----:B------:R-:W-:Y:S01]  /*8f70*/  @!P4 HADD2 R151, -R221.H0_H0, -RZ.H0_H0 ;  /* 0xa00000ffdd97c230 */ /* 0x000fe20000000900 */
[----:B-1----:R-:W-:Y:S01]  /*8f80*/  SHF.R.U32.HI R0, RZ, 0x8, R17 ;  /* 0x00000008ff007819 */ /* 0x002fe20000011611 */
[----:B------:R-:W-:-:S03]  /*8f90*/  @!P6 HADD2 R136, -R182.H0_H0, -RZ.H0_H0 ;  /* 0xa00000ffb688e230 */ /* 0x000fc60000000900 */
[----:B------:R-:W-:Y:S02]  /*8fa0*/  PRMT R22, R21, 0x5410, R0 ;  /* 0x0000541015167816 */ /* 0x000fe40000000000 */
[----:B------:R-:W-:Y:S02]  /*8fb0*/  SHF.R.U32.HI R0, RZ, 0x8, R6 ;  /* 0x00000008ff007819 */ /* 0x000fe40000011606 */
[----:B------:R-:W-:Y:S02]  /*8fc0*/  PRMT R80, R51, 0x5410, R3 ;  /* 0x0000541033507816 */ /* 0x000fe40000000003 */
[----:B--2---:R-:W-:Y:S02]  /*8fd0*/  F2FP.F16.F32.PACK_AB R3, R103, R124 ;  /* 0x0000007c6703723e */ /* 0x004fe400000000ff */
[----:B------:R-:W-:Y:S02]  /*8fe0*/  LOP3.LUT R0, R0, 0xffff, RZ, 0xc0, !PT ;  /* 0x0000ffff00007812 */ /* 0x000fe400078ec0ff */
[----:B------:R-:W-:-:S02]  /*8ff0*/  LOP3.LUT R2, R31, 0xff, RZ, 0xc0, !PT ;  /* 0x000000ff1f027812 */ /* 0x000fc400078ec0ff */
[----:B------:R-:W-:Y:S02]  /*9000*/  @!P4 PRMT R221, R151, 0x5410, RZ ;  /* 0x0000541097ddc816 */ /* 0x000fe400000000ff */
[----:B------:R-:W-:Y:S01]  /*9010*/  ISETP.LE.U32.AND P4, PT, R53, UR13, PT ;  /* 0x0000000d35007c0c */ /* 0x000fe2000bf83070 */
[----:B------:R-:W-:Y:S01]  /*9020*/  IMAD.MOV.U32 R53, RZ, RZ, R47 ;  /* 0x000000ffff357224 */ /* 0x000fe200078e002f */
[----:B------:R-:W-:Y:S02]  /*9030*/  @!P6 PRMT R182, R136, 0x5410, RZ ;  /* 0x0000541088b6e816 */ /* 0x000fe400000000ff */
[----:B------:R-:W-:Y:S02]  /*9040*/  PRMT R181, R3, 0x7610, R181 ;  /* 0x0000761003b57816 */ /* 0x000fe400000000b5 */
[----:B------:R-:W-:Y:S01]  /*9050*/  ISETP.LE.U32.AND P6, PT, R0, UR13, PT ;  /* 0x0000000d00007c0c */ /* 0x000fe2000bfc3070 */
[--C-:B------:R-:W-:Y:S01]  /*9060*/  FFMA.FTZ R0, R140, UR6, -R28.reuse ;  /* 0x000000068c007c23 */ /* 0x100fe2000801081c */
[----:B------:R-:W-:Y:S01]  /*9070*/  PRMT R47, R2, 0x5410, R39 ;  /* 0x00005410022f7816 */ /* 0x000fe20000000027 */
[----:B------:R-:W-:Y:S01]  /*9080*/  FFMA.FTZ R2, R141, UR6, -R28 ;  /* 0x000000068d027c23 */ /* 0x000fe2000801081c */
[----:B------:R-:W-:Y:S01]  /*9090*/  @!P3 HADD2 R137, -R181.H0_H0, -RZ.H0_H0 ;  /* 0xa00000ffb589b230 */ /* 0x000fe20000000900 */
[----:B------:R-:W-:Y:S01]  /*90a0*/  PRMT R180, R3, 0x7632, R180 ;  /* 0x0000763203b47816 */ /* 0x000fe200000000b4 */
[----:B------:R1:W-:Y:S01]  /*90b0*/  MUFU.EX2 R171, R0 ;  /* 0x0000000000ab7308 */ /* 0x0003e20000000800 */
[----:B------:R-:W-:-:S02]  /*90c0*/  IMAD.MOV.U32 R139, RZ, RZ, R130 ;  /* 0x000000ffff8b7224 */ /* 0x000fc400078e0082 */
[----:B------:R-:W-:Y:S01]  /*90d0*/  IMAD.MOV.U32 R130, RZ, RZ, R88 ;  /* 0x000000ffff827224 */ /* 0x000fe200078e0058 */
[----:B------:R-:W-:-:S04]  /*90e0*/  PRMT R88, R181, 0x5410, R180 ;  /* 0x00005410b5587816 */ /* 0x000fc800000000b4 */
[----:B------:R2:W3:Y:S01]  /*90f0*/  MUFU.EX2 R125, R2 ;  /* 0x00000002007d7308 */ /* 0x0004e20000000800 */
[----:B------:R-:W-:Y:S01]  /*9100*/  @!P3 PRMT R181, R137, 0x5410, RZ ;  /* 0x0000541089b5b816 */ /* 0x000fe200000000ff */
[----:B------:R-:W-:Y:S01]  /*9110*/  @!P1 HADD2 R150, -R220.H0_H0, -RZ.H0_H0 ;  /* 0xa00000ffdc969230 */ /* 0x000fe20000000900 */
[----:B-1----:R-:W-:-:S04]  /*9120*/  LOP3.LUT R0, R7, 0xff, RZ, 0xc0, !PT ;  /* 0x000000ff07007812 */ /* 0x002fc800078ec0ff */
[----:B------:R-:W-:Y:S02]  /*9130*/  ISETP.LE.U32.AND P3, PT, R0, UR13, PT ;  /* 0x0000000d00007c0c */ /* 0x000fe4000bf63070 */
[----:B------:R-:W-:Y:S01]  /*9140*/  LOP3.LUT R0, R25, 0xff, RZ, 0xc0, !PT ;  /* 0x000000ff19007812 */ /* 0x000fe200078ec0ff */
[----:B--2---:R-:W-:-:S03]  /*9150*/  FFMA.FTZ R2, R143, UR6, -R29 ;  /* 0x000000068f027c23 */ /* 0x004fc6000801081d */
[----:B------:R-:W-:Y:S01]  /*9160*/  PRMT R23, R0, 0x5410, R24 ;  /* 0x0000541000177816 */ /* 0x000fe20000000018 */
[----:B------:R-:W-:Y:S01]  /*9170*/  FFMA.FTZ R0, R142, UR6, -R29 ;  /* 0x000000068e007c23 */ /* 0x000fe2000801081d */
[----:B------:R-:W-:Y:S02]  /*9180*/  @!P1 PRMT R220, R150, 0x5410, RZ ;  /* 0x0000541096dc9816 */ /* 0x000fe400000000ff */
[----:B------:R-:W-:Y:S01]  /*9190*/  ISETP.LE.U32.AND P1, PT, R52, UR13, PT ;  /* 0x0000000d34007c0c */ /* 0x000fe2000bf23070 */
[----:B------:R-:W-:Y:S01]  /*91a0*/  IMAD.MOV.U32 R52, RZ, RZ, R234 ;  /* 0x000000ffff347224 */ /* 0x000fe200078e00ea */
[----:B------:R1:W-:Y:S01]  /*91b0*/  MUFU.EX2 R137, R2 ;  /* 0x0000000200897308 */ /* 0x0003e20000000800 */
[----:B---3--:R-:W-:Y:S02]  /*91c0*/  F2FP.F16.F32.PACK_AB R3, R171, R125 ;  /* 0x0000007dab03723e */ /* 0x008fe400000000ff */
[----:B------:R-:W-:-:S05]  /*91d0*/  ISETP.LE.U32.AND P5, PT, R5, UR13, PT ;  /* 0x0000000d05007c0c */ /* 0x000fca000bfa3070 */
[----:B------:R2:W3:Y:S01]  /*91e0*/  MUFU.EX2 R234, R0 ;  /* 0x0000000000ea7308 */ /* 0x0004e20000000800 */
[----:B------:R-:W-:Y:S01]  /*91f0*/  @!P6 HADD2 R140, -R180.H0_H0, -RZ.H0_H0 ;  /* 0xa00000ffb48ce230 */ /* 0x000fe20000000900 */
[C---:B------:R-:W-:Y:S02]  /*9200*/  PRMT R179, R3.reuse, 0x7610, R179 ;  /* 0x0000761003b37816 */ /* 0x040fe400000000b3 */
[----:B------:R-:W-:Y:S02]  /*9210*/  PRMT R178, R3, 0x7632, R178 ;  /* 0x0000763203b27816 */ /* 0x000fe400000000b2 */
[----:B------:R-:W-:Y:S02]  /*9220*/  @!P6 PRMT R180, R140, 0x5410, RZ ;  /* 0x000054108cb4e816 */ /* 0x000fe400000000ff */
[C---:B-1----:R-:W-:Y:S01]  /*9230*/  LOP3.LUT R2, R19.reuse, 0xff, RZ, 0xc0, !PT ;  /* 0x000000ff13027812 */ /* 0x042fe200078ec0ff */
[----:B------:R-:W-:Y:S01]  /*9240*/  @!P3 HADD2 R141, -R179.H0_H0, -RZ.H0_H0 ;  /* 0xa00000ffb38db230 */ /* 0x000fe20000000900 */
[----:B--2---:R-:W-:-:S04]  /*9250*/  LOP3.LUT R0, R19, 0xffff, RZ, 0xc0, !PT ;  /* 0x0000ffff13007812 */ /* 0x004fc800078ec0ff */
[----:B------:R-:W-:Y:S02]  /*9260*/  SHF.R.U32.HI R0, RZ, 0x8, R0 ;  /* 0x00000008ff007819 */ /* 0x000fe40000011600 */
[----:B------:R-:W-:Y:S02]  /*9270*/  ISETP.LE.U32.AND P6, PT, R2, UR13, PT ;  /* 0x0000000d02007c0c */ /* 0x000fe4000bfc3070 */
[----:B------:R-:W-:Y:S01]  /*9280*/  LOP3.LUT R0, R0, 0xffff, RZ, 0xc0, !PT ;  /* 0x0000ffff00007812 */ /* 0x000fe200078ec0ff */
[----:B------:R-:W-:Y:S01]  /*9290*/  @!P5 HADD2 R142, -R178.H0_H0, -RZ.H0_H0 ;  /* 0xa00000ffb28ed230 */ /* 0x000fe20000000900 */
[----:B------:R-:W-:Y:S02]  /*92a0*/  PRMT R81, R179, 0x5410, R178 ;  /* 0x00005410b3517816 */ /* 0x000fe400000000b2 */
[----:B------:R-:W-:Y:S02]  /*92b0*/  @!P3 PRMT R179, R141, 0x5410, RZ ;  /* 0x000054108db3b816 */ /* 0x000fe400000000ff */
[----:B---3--:R-:W-:-:S02]  /*92c0*/  F2FP.F16.F32.PACK_AB R2, R234, R137 ;  /* 0x00000089ea02723e */ /* 0x008fc400000000ff */
[----:B------:R-:W-:Y:S02]  /*92d0*/  ISETP.LE.U32.AND P3, PT, R0, UR13, PT ;  /* 0x0000000d00007c0c */ /* 0x000fe4000bf63070 */
[----:B------:R-:W-:Y:S01]  /*92e0*/  SHF.R.U32.HI R0, RZ, 0x18, R19 ;  /* 0x00000018ff007819 */ /* 0x000fe20000011613 */
[----:B------:R-:W-:Y:S01]  /*92f0*/  IMAD.MOV.U32 R160, RZ, RZ, R59 ;  /* 0x000000ffffa07224 */ /* 0x000fe200078e003b */
[C---:B------:R-:W-:Y:S02]  /*9300*/  PRMT R175, R2.reuse, 0x7610, R175 ;  /* 0x0000761002af7816 */ /* 0x040fe400000000af */
[----:B------:R-:W-:Y:S02]  /*9310*/  PRMT R174, R2, 0x7632, R174 ;  /* 0x0000763202ae7816 */ /* 0x000fe400000000ae */
[----:B------:R-:W-:Y:S02]  /*9320*/  @!P5 PRMT R178, R142, 0x5410, RZ ;  /* 0x000054108eb2d816 */ /* 0x000fe400000000ff */
[----:B------:R-:W-:-:S02]  /*9330*/  SHF.R.U32.HI R2, RZ, 0x8, R58 ;  /* 0x00000008ff027819 */ /* 0x000fc4000001163a */
[----:B------:R-:W-:Y:S01]  /*9340*/  ISETP.LE.U32.AND P5, PT, R0, UR13, PT ;  /* 0x0000000d00007c0c */ /* 0x000fe2000bfa3070 */
[----:B------:R-:W1:Y:S01]  /*9350*/  LDSM.16.MT88.4 R56, [R194+0xa000] ;  /* 0x00a00000c238783b */ /* 0x000e620000004200 */
[----:B------:R-:W-:Y:S01]  /*9360*/  SHF.R.U32.HI R0, RZ, 0x10, R19 ;  /* 0x00000010ff007819 */ /* 0x000fe20000011613 */
[----:B------:R-:W-:Y:S02]  /*9370*/  @!P6 HADD2 R165, -R175.H0_H0, -RZ.H0_H0 ;  /* 0xa00000ffafa5e230 */ /* 0x000fe40000000900 */
[----:B------:R-:W-:Y:S02]  /*9380*/  IMAD.MOV.U32 R138, RZ, RZ, R131 ;  /* 0x000000ffff8a7224 */ /* 0x000fe400078e0083 */
[----:B------:R-:W-:Y:S01]  /*9390*/  @!P2 HADD2 R161, -R184.H0_H0, -RZ.H0_H0 ;  /* 0xa00000ffb8a1a230 */ /* 0x000fe20000000900 */
[----:B------:R-:W-:Y:S01]  /*93a0*/  LOP3.LUT R0, R0, 0xff, RZ, 0xc0, !PT ;  /* 0x000000ff00007812 */ /* 0x000fe200078ec0ff */
[----:B------:R-:W-:Y:S01]  /*93b0*/  IMAD.MOV.U32 R131, RZ, RZ, R46 ;  /* 0x000000ffff837224 */ /* 0x000fe200078e002e */
[----:B------:R-:W-:-:S02]  /*93c0*/  LOP3.LUT R4, R54, 0xff, RZ, 0xc0, !PT ;  /* 0x000000ff36047812 */ /* 0x000fc400078ec0ff */
[----:B------:R-:W-:Y:S02]  /*93d0*/  PRMT R46, R175, 0x5410, R174 ;  /* 0x00005410af2e7816 */ /* 0x000fe400000000ae */
[----:B------:R-:W-:Y:S02]  /*93e0*/  @!P6 PRMT R175, R165, 0x5410, RZ ;  /* 0x00005410a5afe816 */ /* 0x000fe400000000ff */
[----:B------:R-:W-:Y:S02]  /*93f0*/  @!P2 PRMT R184, R161, 0x5410, RZ ;  /* 0x00005410a1b8a816 */ /* 0x000fe400000000ff */
[----:B------:R-:W-:Y:S02]  /*9400*/  ISETP.LE.U32.AND P6, PT, R0, UR13, PT ;  /* 0x0000000d00007c0c */ /* 0x000fe4000bfc3070 */
[----:B------:R-:W-:Y:S02]  /*9410*/  ISETP.LE.U32.AND P2, PT, R4, UR13, PT ;  /* 0x0000000d04007c0c */ /* 0x000fe4000bf43070 */
[----:B------:R-:W-:-:S02]  /*9420*/  LOP3.LUT R0, R14, 0xffff, RZ, 0xc0, !PT ;  /* 0x0000ffff0e007812 */ /* 0x000fc400078ec0ff */
[----:B------:R-:W-:Y:S02]  /*9430*/  SHF.R.U32.HI R4, RZ, 0x10, R14 ;  /* 0x00000010ff047819 */ /* 0x000fe4000001160e */
[----:B------:R-:W-:Y:S02]  /*9440*/  LOP3.LUT R3, R2, 0xffff, RZ, 0xc0, !PT ;  /* 0x0000ffff02037812 */ /* 0x000fe400078ec0ff */
[----:B------:R-:W-:Y:S02]  /*9450*/  SHF.R.U32.HI R2, RZ, 0x8, R0 ;  /* 0x00000008ff027819 */ /* 0x000fe40000011600 */
[----:B------:R-:W-:Y:S02]  /*9460*/  SHF.R.U32.HI R5, RZ, 0x18, R14 ;  /* 0x00000018ff057819 */ /* 0x000fe4000001160e */
[----:B------:R-:W-:Y:S01]  /*9470*/  LOP3.LUT R0, R4, 0xff, RZ, 0xc0, !PT ;  /* 0x000000ff04007812 */ /* 0x000fe200078ec0ff */
[----:B------:R-:W-:Y:S01]  /*9480*/  @!P3 HADD2 R143, -R174.H0_H0, -RZ.H0_H0 ;  /* 0xa00000ffae8fb230 */ /* 0x000fe20000000900 */
[----:B------:R-:W-:-:S02]  /*9490*/  LOP3.LUT R6, R14, 0xff, RZ, 0xc0, !PT ;  /* 0x000000ff0e067812 */ /* 0x000fc400078ec0ff */
[----:B------:R-:W-:Y:S02]  /*94a0*/  PRMT R44, R0, 0x5410, R5 ;  /* 0x00005410002c7816 */ /* 0x000fe40000000005 */
[----:B------:R-:W-:Y:S02]  /*94b0*/  LOP3.LUT R0, R15, 0xffff, RZ, 0xc0, !PT ;  /* 0x0000ffff0f007812 */ /* 0x000fe400078ec0ff */
[----:B------:R-:W-:Y:S01]  /*94c0*/  PRMT R45, R6, 0x5410, R2 ;  /* 0x00005410062d7816 */ /* 0x000fe20000000002 */
[----:B------:R-:W-:Y:S01]  /*94d0*/  IMAD.MOV.U32 R150, RZ, RZ, R63 ;  /* 0x000000ffff967224 */ /* 0x000fe200078e003f */
[----:B------:R-:W-:Y:S01]  /*94e0*/  @!P3 PRMT R174, R143, 0x5410, RZ ;  /* 0x000054108faeb816 */ /* 0x000fe200000000ff */
[----:B------:R-:W-:Y:S01]  /*94f0*/  IMAD.MOV.U32 R156, RZ, RZ, R62 ;  /* 0x000000ffff9c7224 */ /* 0x000fe200078e003e */
[----:B------:R-:W-:Y:S01]  /*9500*/  SHF.R.U32.HI R2, RZ, 0x10, R15 ;  /* 0x00000010ff027819 */ /* 0x000fe2000001160f */
[----:B------:R-:W-:Y:S01]  /*9510*/  IMAD.MOV.U32 R16, RZ, RZ, R61 ;  /* 0x000000ffff107224 */ /* 0x000fe200078e003d */
[----:B------:R-:W-:Y:S01]  /*9520*/  ISETP.LE.U32.AND P3, PT, R3, UR13, PT ;  /* 0x0000000d03007c0c */ /* 0x000fe2000bf63070 */
[----:B------:R-:W-:Y:S01]  /*9530*/  IMAD.MOV.U32 R157, RZ, RZ, R60 ;  /* 0x000000ffff9d7224 */ /* 0x000fe200078e003c */
[----:B------:R-:W-:Y:S01]  /*9540*/  SHF.R.U32.HI R3, RZ, 0x8, R0 ;  /* 0x00000008ff037819 */ /* 0x000fe20000011600 */
[----:B------:R-:W2:Y:S01]  /*9550*/  LDSM.16.MT88.4 R60, [R194+0xa400] ;  /* 0x00a40000c23c783b */ /* 0x000ea20000004200 */
[----:B------:R-:W-:-:S02]  /*9560*/  SHF.R.U32.HI R0, RZ, 0x8, R8 ;  /* 0x00000008ff007819 */ /* 0x000fc40000011608 */
[----:B------:R-:W-:Y:S02]  /*9570*/  SHF.R.U32.HI R4, RZ, 0x18, R15 ;  /* 0x00000018ff047819 */ /* 0x000fe4000001160f */
[----:B------:R-:W-:Y:S01]  /*9580*/  LOP3.LUT R2, R2, 0xff, RZ, 0xc0, !PT ;  /* 0x000000ff02027812 */ /* 0x000fe200078ec0ff */
[----:B------:R-:W-:Y:S01]  /*9590*/  IMAD.MOV.U32 R148, RZ, RZ, R41 ;  /* 0x000000ffff947224 */ /* 0x000fe200078e0029 */
[----:B------:R-:W-:Y:S02]  /*95a0*/  LOP3.LUT R5, R15, 0xff, RZ, 0xc0, !PT ;  /* 0x000000ff0f057812 */ /* 0x000fe400078ec0ff */
[----:B------:R-:W-:Y:S02]  /*95b0*/  PRMT R41, R9, 0x5410, R0 ;  /* 0x0000541009297816 */ /* 0x000fe40000000000 */
[----:B------:R-:W-:Y:S02]  /*95c0*/  PRMT R42, R2, 0x5410, R4 ;  /* 0x00005410022a7816 */ /* 0x000fe40000000004 */
[----:B------:R-:W-:-:S02]  /*95d0*/  LOP3.LUT R0, R13, 0xffff, RZ, 0xc0, !PT ;  /* 0x0000ffff0d007812 */ /* 0x000fc400078ec0ff */
[----:B------:R-:W-:Y:S02]  /*95e0*/  SHF.R.U32.HI R2, RZ, 0x10, R13 ;  /* 0x00000010ff027819 */ /* 0x000fe4000001160d */
[----:B------:R-:W-:Y:S02]  /*95f0*/  PRMT R43, R5, 0x5410, R3 ;  /* 0x00005410052b7816 */ /* 0x000fe40000000003 */
[----:B------:R-:W-:Y:S02]  /*9600*/  SHF.R.U32.HI R3, RZ, 0x8, R0 ;  /* 0x00000008ff037819 */ /* 0x000fe40000011600 */
[----:B------:R-:W-:Y:S02]  /*9610*/  LOP3.LUT R5, R13, 0xff, RZ, 0xc0, !PT ;  /* 0x000000ff0d057812 */ /* 0x000fe400078ec0ff */
[----:B------:R-:W-:Y:S02]  /*9620*/  SHF.R.U32.HI R4, RZ, 0x18, R13 ;  /* 0x00000018ff047819 */ /* 0x000fe4000001160d */
[----:B------:R-:W-:-:S02]  /*9630*/  LOP3.LUT R6, R10, 0xff, RZ, 0xc0, !PT ;  /* 0x000000ff0a067812 */ /* 0x000fc400078ec0ff */
[----:B------:R-:W-:Y:S02]  /*9640*/  LOP3.LUT R0, R2, 0xff, RZ, 0xc0, !PT ;  /* 0x000000ff02007812 */ /* 0x000fe400078ec0ff */
[----:B------:R-:W-:Y:S02]  /*9650*/  PRMT R40, R6, 0x5410, R11 ;  /* 0x0000541006287816 */ /* 0x000fe4000000000b */
[----:B------:R-:W-:Y:S02]  /*9660*/  PRMT R39, R5, 0x5410, R3 ;  /* 0x0000541005277816 */ /* 0x000fe40000000003 */
[----:B------:R-:W-:Y:S02]  /*9670*/  PRMT R21, R0, 0x5410, R4 ;  /* 0x0000541000157816 */ /* 0x000fe40000000004 */
[----:B-1----:R-:W-:Y:S01]  /*9680*/  HMMA.16816.F32 R4, R76, R56, RZ ;  /* 0x000000384c04723c */ /* 0x002fe200000018ff */
[----:B------:R-:W-:-:S04]  /*9690*/  LOP3.LUT R0, R12, 0xffff, RZ, 0xc0, !PT ;  /* 0x0000ffff0c007812 */ /* 0x000fc800078ec0ff */
[----:B------:R-:W-:Y:S02]  /*96a0*/  SHF.R.U32.HI R2, RZ, 0x8, R0 ;  /* 0x00000008ff027819 */ /* 0x000fe40000011600 */
[----:B------:R-:W-:-:S04]  /*96b0*/  LOP3.LUT R0, R12, 0xff, RZ, 0xc0, !PT ;  /* 0x000000ff0c007812 */ /* 0x000fc800078ec0ff */
[----:B------:R-:W-:Y:S02]  /*96c0*/  PRMT R38, R0, 0x5410, R2 ;  /* 0x0000541000267816 */ /* 0x000fe40000000002 */
[----:B------:R-:W-:Y:S01]  /*96d0*/  SHF.R.U32.HI R0, RZ, 0x10, R12 ;  /* 0x00000010ff007819 */ /* 0x000fe2000001160c */
[----:B------:R-:W-:Y:S01]  /*96e0*/  IMAD.MOV.U32 R151, RZ, RZ, R48 ;  /* 0x000000ffff977224 */ /* 0x000fe200078e0030 */
[----:B------:R-:W-:Y:S01]  /*96f0*/  SHF.R.U32.HI R2, RZ, 0x18, R12 ;  /* 0x00000018ff027819 */ /* 0x000fe2000001160c */
[----:B------:R-:W-:Y:S01]  /*9700*/  IMAD.MOV.U32 R162, RZ, RZ, R251 ;  /* 0x000000ffffa27224 */ /* 0x000fe200078e00fb */
[----:B------:R-:W-:Y:S01]  /*9710*/  LOP3.LUT R0, R0, 0xff, RZ, 0xc0, !PT ;  /* 0x000000ff00007812 */ /* 0x000fe200078ec0ff */
[----:B------:R-:W-:Y:S02]  /*9720*/  IMAD.MOV.U32 R161, RZ, RZ, R250 ;  /* 0x000000ffffa17224 */ /* 0x000fe400078e00fa */
[----:B------:R-:W-:Y:S02]  /*9730*/  IMAD.MOV.U32 R48, RZ, RZ, R249 ;  /* 0x000000ffff307224 */ /* 0x000fe400078e00f9 */
[----:B------:R-:W-:-:S02]  /*9740*/  IMAD.MOV.U32 R49, RZ, RZ, R248 ;  /* 0x000000ffff317224 */ /* 0x000fc400078e00f8 */
[----:B------:R-:W-:Y:S01]  /*9750*/  IMAD.MOV.U32 R149, RZ, RZ, R37 ;  /* 0x000000ffff957224 */ /* 0x000fe200078e0025 */
[----:B--2---:R-:W-:Y:S01]  /*9760*/  HMMA.16816.F32 R248, R72, R60, R4 ;  /* 0x0000003c48f8723c */ /* 0x004fe20000001804 */
[----:B------:R-:W-:Y:S01]  /*9770*/  PRMT R37, R0, 0x5410, R2 ;  /* 0x0000541000257816 */ /* 0x000fe20000000002 */
[----:B------:R-:W-:-:S05]  /*9780*/  FADD.FTZ R0, R48, R49 ;  /* 0x0000003130007221 */ /* 0x000fca0000010000 */
[----:B------:R-:W-:Y:S01]  /*9790*/  FADD.FTZ R4, R16, R157 ;  /* 0x0000009d10047221 */ /* 0x000fe20000010000 */
[----:B------:R-:W-:Y:S01]  /*97a0*/  FADD.FTZ R5, R162, R161 ;  /* 0x000000a1a2057221 */ /* 0x000fe20000010000 */
[----:B------:R-:W-:Y:S02]  /*97b0*/  IMAD.MOV.U32 R157, RZ, RZ, R150 ;  /* 0x000000ffff9d7224 */ /* 0x000fe400078e0096 */
[----:B------:R-:W-:Y:S01]  /*97c0*/  FFMA.FTZ R2, R169, UR6, -R28 ;  /* 0x00000006a9027c23 */ /* 0x000fe2000801081c */
[----:B------:R-:W-:Y:S01]  /*97d0*/  IMAD.MOV.U32 R162, RZ, RZ, R158 ;  /* 0x000000ffffa27224 */ /* 0x000fe200078e009e */
[----:B------:R-:W1:Y:S01]  /*97e0*/  LDSM.16.MT88.4 R48, [R192+0xb000] ;  /* 0x00b00000c030783b */ /* 0x000e620000004200 */
[----:B------:R-:W-:Y:S02]  /*97f0*/  IMAD.MOV.U32 R150, RZ, RZ, R151 ;  /* 0x000000ffff967224 */ /* 0x000fe400078e0097 */
[----:B------:R-:W-:Y:S02]  /*9800*/  IMAD.MOV.U32 R158, RZ, RZ, R52 ;  /* 0x000000ffff9e7224 */ /* 0x000fe400078e0034 */
[----:B------:R-:W-:-:S02]  /*9810*/  IMAD.MOV.U32 R151, RZ, RZ, R149 ;  /* 0x000000ffff977224 */ /* 0x000fc400078e0095 */
[----:B------:R-:W-:Y:S02]  /*9820*/  IMAD.MOV.U32 R149, RZ, RZ, R148 ;  /* 0x000000ffff957224 */ /* 0x000fe400078e0094 */
[----:B----4-:R-:W-:Y:S01]  /*9830*/  FADD.FTZ R0, R18, R0 ;  /* 0x0000000012007221 */ /* 0x010fe20000010000 */
[----:B------:R-:W-:Y:S02]  /*9840*/  IMAD.MOV.U32 R148, RZ, RZ, R139 ;  /* 0x000000ffff947224 */ /* 0x000fe400078e008b */
[----:B------:R-:W-:Y:S01]  /*9850*/  FADD.FTZ R17, R212, R5 ;  /* 0x00000005d4117221 */ /* 0x000fe20000010000 */
[----:B------:R-:W-:Y:S01]  /*9860*/  IMAD.MOV.U32 R24, RZ, RZ, R162 ;  /* 0x000000ffff187224 */ /* 0x000fe200078e00a2 */
[----:B------:R-:W2:Y:S01]  /*9870*/  LDL.LU R212, [R1+0x1b4] ;  /* 0x0001b40001d47983 */ /* 0x000ea20000300800 */
[----:B------:R-:W-:Y:S02]  /*9880*/  IMAD.MOV.U32 R136, RZ, RZ, R158 ;  /* 0x000000ffff887224 */ /* 0x000fe400078e009e */
[----:B------:R-:W-:-:S02]  /*9890*/  IMAD.MOV.U32 R158, RZ, RZ, R150 ;  /* 0x000000ffff9e7224 */ /* 0x000fc400078e0096 */
[----:B------:R-:W-:Y:S01]  /*98a0*/  FADD.FTZ R14, R213, R0 ;  /* 0x00000000d50e7221 */ /* 0x000fe20000010000 */
[----:B------:R-:W-:Y:S01]  /*98b0*/  IMAD.MOV.U32 R150, RZ, RZ, R148 ;  /* 0x000000ffff967224 */ /* 0x000fe200078e0094 */
[----:B------:R-:W3:Y:S01]  /*98c0*/  LDL.LU R213, [R1+0x1b0] ;  /* 0x0001b00001d57983 */ /* 0x000ee20000300800 */
[----:B------:R-:W-:Y:S02]  /*98d0*/  IMAD.MOV.U32 R148, RZ, RZ, R236 ;  /* 0x000000ffff947224 */ /* 0x000fe400078e00ec */
[----:B------:R4:W-:Y:S01]  /*98e0*/  MUFU.EX2 R236, R2 ;  /* 0x0000000200ec7308 */ /* 0x0009e20000000800 */
[----:B------:R-:W2:Y:S01]  /*98f0*/  LDL.LU R140, [R1+0xd4] ;  /* 0x0000d400018c7983 */ /* 0x000ea20000300800 */
[----:B----4-:R-:W-:-:S03]  /*9900*/  FADD.FTZ R2, R24, R17 ;  /* 0x0000001118027221 */ /* 0x010fc60000010000 */
[----:B------:R-:W4:Y:S01]  /*9910*/  LDL.LU R24, [R1+0xa0] ;  /* 0x0000a00001187983 */ /* 0x000f220000300800 */
[----:B------:R-:W-:Y:S02]  /*9920*/  IMAD.MOV.U32 R139, RZ, RZ, R138 ;  /* 0x000000ffff8b7224 */ /* 0x000fe400078e008a */
[----:B------:R-:W-:Y:S02]  /*9930*/  IMAD.MOV.U32 R161, RZ, RZ, R160 ;  /* 0x000000ffffa17224 */ /* 0x000fe400078e00a0 */
[----:B------:R-:W-:Y:S02]  /*9940*/  IMAD.MOV.U32 R138, RZ, RZ, R135 ;  /* 0x000000ffff8a7224 */ /* 0x000fe400078e0087 */
[----:B------:R-:W-:Y:S02]  /*9950*/  IMAD.MOV.U32 R160, RZ, RZ, R156 ;  /* 0x000000ffffa07224 */ /* 0x000fe400078e009c */
[----:B------:R-:W-:Y:S02]  /*9960*/  IMAD.MOV.U32 R135, RZ, RZ, R134 ;  /* 0x000000ffff877224 */ /* 0x000fe400078e0086 */
[----:B------:R-:W-:-:S02]  /*9970*/  IMAD.MOV.U32 R156, RZ, RZ, R53 ;  /* 0x000000ffff9c7224 */ /* 0x000fc400078e0035 */
[----:B------:R-:W-:Y:S02]  /*9980*/  IMAD.MOV.U32 R134, RZ, RZ, R55 ;  /* 0x000000ffff867224 */ /* 0x000fe400078e0037 */
[----:B------:R-:W1:Y:S01]  /*9990*/  LDSM.16.MT88.4 R52, [R192+0xb400] ;  /* 0x00b40000c034783b */ /* 0x000e620000004200 */
[----:B------:R-:W-:Y:S01]  /*99a0*/  FADD.FTZ R6, R242, R240 ;  /* 0x000000f0f2067221 */ /* 0x000fe20000010000 */
[----:B------:R-:W-:Y:S01]  /*99b0*/  HMMA.16816.F32 R8, R68, R56, RZ ;  /* 0x000000384408723c */ /* 0x000fe200000018ff */
[----:B------:R-:W-:Y:S02]  /*99c0*/  FADD.FTZ R16, R243, R4 ;  /* 0x00000004f3107221 */ /* 0x000fe40000010000 */
[----:B------:R-:W-:-:S03]  /*99d0*/  FADD.FTZ R18, R241, R6 ;  /* 0x00000006f1127221 */ /* 0x000fc60000010000 */
[----:B-1----:R-:W-:Y:S01]  /*99e0*/  HMMA.16816.F32 R4, R68, R48, RZ ;  /* 0x000000304404723c */ /* 0x002fe200000018ff */
[--C-:B------:R-:W-:Y:S01]  /*99f0*/  FFMA.FTZ R13, R167, UR6, -R29.reuse ;  /* 0x00000006a70d7c23 */ /* 0x100fe2000801081d */
[----:B------:R-:W-:Y:S01]  /*9a00*/  FFMA.FTZ R12, R164, UR6, -R29 ;  /* 0x00000006a40c7c23 */ /* 0x000fe2000801081d */
[----:B------:R-:W-:Y:S02]  /*9a10*/  IMAD.MOV.U32 R30, RZ, RZ, R231 ;  /* 0x000000ffff1e7224 */ /* 0x000fe400078e00e7 */
[----:B------:R-:W-:Y:S01]  /*9a20*/  IMAD.MOV.U32 R27, RZ, RZ, R102 ;  /* 0x000000ffff1b7224 */ /* 0x000fe200078e0066 */
[----:B------:R-:W-:Y:S08]  /*9a30*/  MUFU.EX2 R231, R12 ;  /* 0x0000000c00e77308 */ /* 0x000ff00000000800 */
[----:B------:R-:W1:Y:S01]  /*9a40*/  MUFU.EX2 R102, R13 ;  /* 0x0000000d00667308 */ /* 0x000e620000000800 */
[----:B------:R-:W-:Y:S01]  /*9a50*/  FFMA.FTZ R3, R170, UR6, -R28 ;  /* 0x00000006aa037c23 */ /* 0x000fe2000801081c */
[----:B------:R-:W-:-:S02]  /*9a60*/  IMAD.MOV.U32 R25, RZ, RZ, R160 ;  /* 0x000000ffff197224 */ /* 0x000fc400078e00a0 */
[----:B------:R-:W-:Y:S01]  /*9a70*/  IMAD.MOV.U32 R163, RZ, RZ, R159 ;  /* 0x000000ffffa37224 */ /* 0x000fe200078e009f */
[----:B------:R-:W-:Y:S01]  /*9a80*/  HMMA.16816.F32 R144, R64, R60, R8 ;  /* 0x0000003c4090723c */ /* 0x000fe20000001808 */
[----:B------:R-:W-:Y:S02]  /*9a90*/  IMAD.MOV.U32 R31, RZ, RZ, R157 ;  /* 0x000000ffff1f7224 */ /* 0x000fe400078e009d */
[----:B------:R-:W-:Y:S01]  /*9aa0*/  IMAD.MOV.U32 R162, RZ, RZ, R151 ;  /* 0x000000ffffa27224 */ /* 0x000fe200078e0097 */
[----:B------:R1:W4:Y:S01]  /*9ab0*/  MUFU.EX2 R60, R3 ;  /* 0x00000003003c7308 */ /* 0x0003220000000800 */
        /* <DEDUP_REMOVED lines=8> */
[----:B------:R-:W-:Y:S01]  /*9b40*/  HMMA.16816.F32 R132, R64, R52, R4 ;  /* 0x000000344084723c */ /* 0x000fe20000001804 */
[----:B-1----:R-:W-:Y:S01]  /*9b50*/  FADD.FTZ R3, R25, R18 ;  /* 0x0000001219037221 */ /* 0x002fe20000010000 */
[----:B------:R-:W-:-:S05]  /*9b60*/  IMAD.MOV.U32 R141, RZ, RZ, R244 ;  /* 0x000000ffff8d7224 */ /* 0x000fca00078e00f4 */
[----:B------:R-:W-:Y:S01]  /*9b70*/  FADD.FTZ R5, R31, R2 ;  /* 0x000000021f057221 */ /* 0x000fe20000010000 */
[----:B------:R-:W-:Y:S01]  /*9b80*/  F2FP.F16.F32.PACK_AB R2, R231, R102 ;  /* 0x00000066e702723e */ /* 0x000fe200000000ff */
[----:B------:R-:W-:Y:S01]  /*9b90*/  FADD.FTZ R6, R136, R14 ;  /* 0x0000000e88067221 */ /* 0x000fe20000010000 */
[----:B------:R-:W-:Y:S01]  /*9ba0*/  FADD.FTZ R7, R252, R3 ;  /* 0x00000003fc077221 */ /* 0x000fe20000010000 */
[----:B------:R-:W-:Y:S01]  /*9bb0*/  IMAD.MOV.U32 R136, RZ, RZ, R161 ;  /* 0x000000ffff887224 */ /* 0x000fe200078e00a1 */
[C---:B------:R-:W-:Y:S01]  /*9bc0*/  PRMT R107, R2.reuse, 0x7610, R107 ;  /* 0x00007610026b7816 */ /* 0x040fe2000000006b */
[----:B------:R-:W-:Y:S01]  /*9bd0*/  IMAD.MOV.U32 R31, RZ, RZ, R163 ;  /* 0x000000ffff1f7224 */ /* 0x000fe200078e00a3 */
[----:B------:R-:W-:Y:S01]  /*9be0*/  PRMT R106, R2, 0x7632, R106 ;  /* 0x00007632026a7816 */ /* 0x000fe2000000006a */
[----:B------:R-:W-:Y:S02]  /*9bf0*/  FADD.FTZ R3, R141, R6 ;  /* 0x000000068d037221 */ /* 0x000fe40000010000 */
[----:B------:R-:W3:Y:S01]  /*9c00*/  LDL.LU R141, [R1+0xf4] ;  /* 0x0000f400018d7983 */ /* 0x000ee20000300800 */
[----:B--2---:R-:W-:-:S03]  /*9c10*/  FADD.FTZ R2, R140, R5 ;  /* 0x000000058c027221 */ /* 0x004fc60000010000 */
[----:B------:R-:W2:Y:S01]  /*9c20*/  LDL.LU R140, [R1+0xd0] ;  /* 0x0000d000018c7983 */ /* 0x000ea20000300800 */
[----:B----4-:R-:W-:Y:S01]  /*9c30*/  FADD.FTZ R5, R24, R7 ;  /* 0x0000000718057221 */ /* 0x010fe20000010000 */
[----:B------:R-:W-:Y:S02]  /*9c40*/  IMAD.MOV.U32 R24, RZ, RZ, R136 ;  /* 0x000000ffff187224 */ /* 0x000fe400078e0088 */
[----:B------:R-:W-:Y:S02]  /*9c50*/  IMAD.MOV.U32 R136, RZ, RZ, R31 ;  /* 0x000000ffff887224 */ /* 0x000fe400078e001f */
[----:B------:R-:W-:Y:S02]  /*9c60*/  IMAD.MOV.U32 R31, RZ, RZ, R27 ;  /* 0x000000ffff1f7224 */ /* 0x000fe400078e001b */
[----:B------:R-:W4:Y:S01]  /*9c70*/  LDL.LU R27, [R1+0x98] ;  /* 0x00009800011b7983 */ /* 0x000f220000300800 */
[----:B------:R-:W-:Y:S01]  /*9c80*/  HMMA.16816.F32 R8, R76, R48, RZ ;  /* 0x000000304c08723c */ /* 0x000fe200000018ff */
[--C-:B------:R-:W-:Y:S01]  /*9c90*/  FFMA.FTZ R15, R168, UR6, -R28.reuse ;  /* 0x00000006a80f7c23 */ /* 0x100fe2000801081c */
[----:B------:R-:W-:Y:S01]  /*9ca0*/  FFMA.FTZ R19, R166, UR6, -R28 ;  /* 0x00000006a6137c23 */ /* 0x000fe2000801081c */
[----:B------:R-:W-:Y:S01]  /*9cb0*/  FADD.FTZ R0, R215, R16 ;  /* 0x00000010d7007221 */ /* 0x000fe20000010000 */
[----:B------:R-:W-:Y:S01]  /*9cc0*/  IMAD.MOV.U32 R163, RZ, RZ, R34 ;  /* 0x000000ffffa37224 */ /* 0x000fe200078e0022 */
[----:B------:R-:W-:Y:S01]  /*9cd0*/  MUFU.EX2 R244, R15 ;  /* 0x0000000f00f47308 */ /* 0x000fe20000000800 */
[----:B------:R-:W-:-:S02]  /*9ce0*/  IMAD.MOV.U32 R25, RZ, RZ, R36 ;  /* 0x000000ffff197224 */ /* 0x000fc400078e0024 */
[----:B------:R-:W-:Y:S01]  /*9cf0*/  FADD.FTZ R4, R214, R0 ;  /* 0x00000000d6047221 */ /* 0x000fe20000010000 */
[----:B------:R-:W-:Y:S01]  /*9d00*/  F2FP.F16.F32.PACK_AB R0, R236, R60 ;  /* 0x0000003cec00723e */ /* 0x000fe200000000ff */
[----:B------:R-:W-:Y:S01]  /*9d10*/  IMAD.MOV.U32 R61, RZ, RZ, R26 ;  /* 0x000000ffff3d7224 */ /* 0x000fe200078e001a */
[----:B------:R-:W-:-:S13]  /*9d20*/  USHF.L.U32 UR4, UR17, 0x3, URZ ;  /* 0x0000000311047899 */ /* 0x000fda000800063f */
[----:B------:R-:W-:Y:S01]  /*9d30*/  HMMA.16816.F32 R240, R72, R52, R8 ;  /* 0x0000003448f0723c */ /* 0x000fe20000001808 */
[----:B------:R-:W1:Y:S01]  /*9d40*/  MUFU.EX2 R52, R19 ;  /* 0x0000001300347308 */ /* 0x000e620000000800 */
[C---:B------:R-:W-:Y:S01]  /*9d50*/  PRMT R173, R0.reuse, 0x7610, R173 ;  /* 0x0000761000ad7816 */ /* 0x040fe200000000ad */
[----:B------:R-:W-:Y:S01]  /*9d60*/  ULDC.64 UR6, c[0x0][0x2a8] ;  /* 0x0000aa0000067ab9 */ /* 0x000fe20000000a00 */
[----:B------:R-:W-:Y:S02]  /*9d70*/  PRMT R172, R0, 0x7632, R172 ;  /* 0x0000763200ac7816 */ /* 0x000fe400000000ac */
[----:B-1----:R-:W-:-:S04]  /*9d80*/  F2FP.F16.F32.PACK_AB R0, R52, R244 ;  /* 0x000000f43400723e */ /* 0x002fc800000000ff */
[C---:B------:R-:W-:Y:S02]  /*9d90*/  PRMT R105, R0.reuse, 0x7610, R105 ;  /* 0x0000761000697816 */ /* 0x040fe40000000069 */
[----:B------:R-:W-:Y:S01]  /*9da0*/  PRMT R100, R0, 0x7632, R100 ;  /* 0x0000763200647816 */ /* 0x000fe20000000064 */
[----:B------:R-:W-:Y:S01]  /*9db0*/  FADD.FTZ R0, R246, R4 ;  /* 0x00000004f6007221 */ /* 0x000fe20000010000 */
[----:B---3--:R-:W-:Y:S01]  /*9dc0*/  FADD.FTZ R6, R141, R3 ;  /* 0x000000038d067221 */ /* 0x008fe20000010000 */
[----:B--2---:R-:W-:Y:S01]  /*9dd0*/  FADD.FTZ R4, R140, R2 ;  /* 0x000000028c047221 */ /* 0x004fe20000010000 */
[----:B------:R-:W-:Y:S02]  /*9de0*/  IMAD.MOV.U32 R140, RZ, RZ, R24 ;  /* 0x000000ffff8c7224 */ /* 0x000fe400078e0018 */
[----:B------:R-:W-:Y:S02]  /*9df0*/  IMAD.MOV.U32 R24, RZ, RZ, R136 ;  /* 0x000000ffff187224 */ /* 0x000fe400078e0088 */
[----:B------:R-:W-:-:S02]  /*9e00*/  IMAD.MOV.U32 R136, RZ, RZ, R32 ;  /* 0x000000ffff887224 */ /* 0x000fc400078e0020 */
[----:B----4-:R-:W-:Y:S01]  /*9e10*/  FADD.FTZ R3, R27, R5 ;  /* 0x000000051b037221 */ /* 0x010fe20000010000 */
[----:B------:R-:W-:Y:S02]  /*9e20*/  IMAD.MOV.U32 R27, RZ, RZ, R163 ;  /* 0x000000ffff1b7224 */ /* 0x000fe400078e00a3 */
[----:B------:R-:W-:Y:S02]  /*9e30*/  IMAD.MOV.U32 R163, RZ, RZ, R33 ;  /* 0x000000ffffa37224 */ /* 0x000fe400078e0021 */
[----:B------:R-:W2:Y:S04]  /*9e40*/  LDL.LU R33, [R1+0xfc] ;  /* 0x0000fc0001217983 */ /* 0x000ea80000300800 */
[----:B------:R-:W3:Y:S04]  /*9e50*/  LDL.LU R32, [R1+0xd8] ;  /* 0x0000d80001207983 */ /* 0x000ee80000300800 */
[----:B------:R-:W4:Y:S01]  /*9e60*/  LDL.LU R165, [R1+0x9c] ;  /* 0x00009c0001a57983 */ /* 0x000f220000300800 */
[----:B------:R-:W-:-:S02]  /*9e70*/  IMAD.MOV.U32 R142, RZ, RZ, R140 ;  /* 0x000000ffff8e7224 */ /* 0x000fc400078e008c */
[----:B------:R-:W-:Y:S02]  /*9e80*/  IMAD.MOV.U32 R140, RZ, RZ, R24 ;  /* 0x000000ffff8c7224 */ /* 0x000fe400078e0018 */
[----:B------:R-:W-:Y:S02]  /*9e90*/  IMAD.MOV.U32 R141, RZ, RZ, R31 ;  /* 0x000000ffff8d7224 */ /* 0x000fe400078e001f */
[----:B------:R-:W-:Y:S02]  /*9ea0*/  IMAD.MOV.U32 R24, RZ, RZ, R30 ;  /* 0x000000ffff187224 */ /* 0x000fe400078e001e */
[----:B------:R-:W1:Y:S01]  /*9eb0*/  LDSM.16.MT88.4 R28, [R194+0xb000] ;  /* 0x00b00000c21c783b */ /* 0x000e620000004200 */
[----:B------:R-:W-:Y:S02]  /*9ec0*/  IMAD.MOV.U32 R11, RZ, RZ, R142 ;  /* 0x000000ffff0b7224 */ /* 0x000fe400078e008e */
[----:B------:R-:W-:Y:S02]  /*9ed0*/  IMAD.MOV.U32 R143, RZ, RZ, R136 ;  /* 0x000000ffff8f7224 */ /* 0x000fe400078e0088 */
[----:B------:R-:W-:-:S02]  /*9ee0*/  IMAD.MOV.U32 R142, RZ, RZ, R24 ;  /* 0x000000ffff8e7224 */ /* 0x000fc400078e0018 */
[----:B------:R-:W-:Y:S02]  /*9ef0*/  IMAD.MOV.U32 R136, RZ, RZ, R27 ;  /* 0x000000ffff887224 */ /* 0x000fe400078e001b */
[----:B------:R-:W-:Y:S01]  /*9f00*/  @!P1 HADD2 R168, -R100.H0_H0, -RZ.H0_H0 ;  /* 0xa00000ff64a89230 */ /* 0x000fe20000000900 */
[----:B------:R-:W-:Y:S01]  /*9f10*/  PRMT R36, R105, 0x5410, R100 ;  /* 0x0000541069247816 */ /* 0x000fe20000000064 */
[----:B------:R-:W-:-:S03]  /*9f20*/  FADD.FTZ R2, R245, R0 ;  /* 0x00000000f5027221 */ /* 0x000fc60000010000 */
[----:B------:R-:W-:Y:S02]  /*9f30*/  @!P1 PRMT R100, R168, 0x5410, RZ ;  /* 0x00005410a8649816 */ /* 0x000fe400000000ff */
[C---:B------:R-:W-:Y:S01]  /*9f40*/  LEA R12, P1, R212.reuse, UR6, 0x1 ;  /* 0x00000006d40c7c11 */ /* 0x040fe2000f8208ff */
[----:B------:R-:W-:Y:S01]  /*9f50*/  IMAD.U32 R0, RZ, RZ, UR4 ;  /* 0x00000004ff007e24 */ /* 0x000fe2000f8e00ff */
[----:B------:R-:W-:Y:S02]  /*9f60*/  USHF.L.U32 UR4, UR17, 0x6, URZ ;  /* 0x0000000611047899 */ /* 0x000fe4000800063f */
[----:B------:R-:W-:Y:S01]  /*9f70*/  LEA.HI.X R13, R212, UR7, R213, 0x1, P1 ;  /* 0x00000007d40d7c11 */ /* 0x000fe200088f0cd5 */
[----:B------:R-:W-:Y:S02]  /*9f80*/  @!P6 HADD2 R164, -R173.H0_H0, -RZ.H0_H0 ;  /* 0xa00000ffada4e230 */ /* 0x000fe40000000900 */
[----:B------:R-:W-:Y:S02]  /*9f90*/  @!P5 HADD2 R166, -R172.H0_H0, -RZ.H0_H0 ;  /* 0xa00000ffaca6d230 */ /* 0x000fe40000000900 */
[----:B------:R-:W-:-:S04]  /*9fa0*/  IMAD.WIDE R56, R0, 0x2, R12 ;  /* 0x0000000200387825 */ /* 0x000fc800078e020c */
[----:B------:R-:W-:Y:S02]  /*9fb0*/  @!P4 HADD2 R167, -R107.H0_H0, -RZ.H0_H0 ;  /* 0xa00000ff6ba7c230 */ /* 0x000fe40000000900 */
[----:B------:R-:W-:Y:S01]  /*9fc0*/  IMAD.U32 R0, RZ, RZ, UR4 ;  /* 0x00000004ff007e24 */ /* 0x000fe2000f8e00ff */
[----:B------:R-:W-:Y:S01]  /*9fd0*/  PRMT R34, R173, 0x5410, R172 ;  /* 0x00005410ad227816 */ /* 0x000fe200000000ac */
[----:B------:R-:W-:Y:S01]  /*9fe0*/  IMAD.MOV.U32 R161, RZ, RZ, R35 ;  /* 0x000000ffffa17224 */ /* 0x000fe200078e0023 */
[----:B------:R-:W-:Y:S01]  /*9ff0*/  PRMT R35, R107, 0x5410, R106 ;  /* 0x000054106b237816 */ /* 0x000fe2000000006a */
[----:B------:R-:W-:Y:S01]  /*a000*/  IMAD.WIDE R48, R0, 0x2, R12 ;  /* 0x0000000200307825 */ /* 0x000fe200078e020c */
[----:B------:R-:W-:Y:S01]  /*a010*/  @!P6 PRMT R173, R164, 0x5410, RZ ;  /* 0x00005410a4ade816 */ /* 0x000fe200000000ff */
[----:B------:R-:W-:Y:S01]  /*a020*/  STG.E.U16 desc[UR18][R12.64], R91 ;  /* 0x0000005b0c007986 */ /* 0x000fe2000c101512 */
[----:B------:R-:W-:Y:S01]  /*a030*/  @!P5 PRMT R172, R166, 0x5410, RZ ;  /* 0x00005410a6acd816 */ /* 0x000fe200000000ff */
[----:B------:R-:W-:Y:S01]  /*a040*/  IMAD.MOV.U32 R53, RZ, RZ, R126 ;  /* 0x000000ffff357224 */ /* 0x000fe200078e007e */
[----:B------:R-:W-:Y:S01]  /*a050*/  @!P4 PRMT R107, R167, 0x5410, RZ ;  /* 0x00005410a76bc816 */ /* 0x000fe200000000ff */
[----:B------:R-:W-:Y:S01]  /*a060*/  STG.E.U16 desc[UR18][R12.64+0x2], R89 ;  /* 0x000002590c007986 */ /* 0x000fe2000c101512 */
[----:B------:R-:W-:-:S02]  /*a070*/  IMAD.MOV.U32 R167, RZ, RZ, R125 ;  /* 0x000000ffffa77224 */ /* 0x000fc400078e007d */
[----:B------:R-:W-:Y:S01]  /*a080*/  IMAD.MOV.U32 R166, RZ, RZ, R124 ;  /* 0x000000ffffa67224 */ /* 0x000fe200078e007c */
[----:B------:R1:W-:Y:S01]  /*a090*/  STG.E.U16 desc[UR18][R56.64], R93 ;  /* 0x0000005d38007986 */ /* 0x0003e2000c101512 */
[----:B------:R-:W-:Y:S01]  /*a0a0*/  IMAD.MOV.U32 R164, RZ, RZ, R127 ;  /* 0x000000ffffa47224 */ /* 0x000fe200078e007f */
[--C-:B------:R-:W-:Y:S02]  /*a0b0*/  HSET2.LE.AND R16, R37, R20.reuse, PT ;  /* 0x0000001425107233 */ /* 0x100fe40003803000 */
[----:B------:R-:W-:Y:S01]  /*a0c0*/  STG.E.U16 desc[UR18][R56.64+0x2], R94 ;  /* 0x0000025e38007986 */ /* 0x000fe2000c101512 */
[----:B------:R-:W-:-:S03]  /*a0d0*/  HSET2.LE.AND R22, R22, R20, PT ;  /* 0x0000001416167233 */ /* 0x000fc60003803000 */
[----:B------:R1:W-:Y:S01]  /*a0e0*/  STG.E.U16 desc[UR18][R48.64], R90 ;  /* 0x0000005a30007986 */ /* 0x0003e2000c101512 */
[--C-:B------:R-:W-:Y:S02]  /*a0f0*/  HSET2.LE.AND R23, R23, R20.reuse, PT ;  /* 0x0000001417177233 */ /* 0x100fe40003803000 */
[--C-:B------:R-:W-:Y:S02]  /*a100*/  HSET2.LE.AND R19, R39, R20.reuse, PT ;  /* 0x0000001427137233 */ /* 0x100fe40003803000 */
[--C-:B------:R-:W-:Y:S02]  /*a110*/  HSET2.LE.AND R21, R21, R20.reuse, PT ;  /* 0x0000001415157233 */ /* 0x100fe40003803000 */
[--C-:B------:R-:W-:Y:S02]  /*a120*/  HSET2.LE.AND R17, R41, R20.reuse, PT ;  /* 0x0000001429117233 */ /* 0x100fe40003803000 */
[--C-:B------:R-:W-:Y:S01]  /*a130*/  HSET2.LE.AND R18, R40, R20.reuse, PT ;  /* 0x0000001428127233 */ /* 0x100fe20003803000 */
[----:B------:R-:W-:Y:S01]  /*a140*/  FADD.FTZ R247, R247, R2 ;  /* 0x00000002f7f77221 */ /* 0x000fe20000010000 */
[----:B------:R1:W-:Y:S01]  /*a150*/  STG.E.U16 desc[UR18][R48.64+0x2], R92 ;  /* 0x0000025c30007986 */ /* 0x0003e2000c101512 */
[----:B------:R-:W-:-:S02]  /*a160*/  HSET2.LE.AND R0, R45, R20, PT ;  /* 0x000000142d007233 */ /* 0x000fc40003803000 */
[--C-:B------:R-:W-:Y:S02]  /*a170*/  HSET2.LE.AND R2, R44, R20.reuse, PT ;  /* 0x000000142c027233 */ /* 0x100fe40003803000 */
[--C-:B------:R-:W-:Y:S02]  /*a180*/  HSET2.LE.AND R14, R43, R20.reuse, PT ;  /* 0x000000142b0e7233 */ /* 0x100fe40003803000 */
[----:B------:R-:W-:Y:S02]  /*a190*/  HSET2.LE.AND R15, R38, R20, PT ;  /* 0x00000014260f7233 */ /* 0x000fe40003803000 */
[----:B-1----:R-:W-:Y:S01]  /*a1a0*/  LOP3.LUT R93, R21, R34, RZ, 0xc0, !PT ;  /* 0x00000022155d7212 */ /* 0x002fe200078ec0ff */
[----:B------:R-:W-:Y:S02]  /*a1b0*/  IMAD.MOV.U32 R90, RZ, RZ, R11 ;  /* 0x000000ffff5a7224 */ /* 0x000fe400078e000b */
[----:B------:R-:W-:Y:S01]  /*a1c0*/  HMMA.16816.F32 R8, R76, R28, RZ ;  /* 0x0000001c4c08723c */ /* 0x000fe200000018ff */
[----:B------:R-:W-:-:S02]  /*a1d0*/  LOP3.LUT R94, R22, R35, RZ, 0xc0, !PT ;  /* 0x00000023165e7212 */ /* 0x000fc400078ec0ff */
[----:B------:R-:W-:Y:S01]  /*a1e0*/  LOP3.LUT R92, R19, R46, RZ, 0xc0, !PT ;  /* 0x0000002e135c7212 */ /* 0x000fe200078ec0ff */
[----:B------:R-:W-:Y:S02]  /*a1f0*/  @!P3 HADD2 R170, -R106.H0_H0, -RZ.H0_H0 ;  /* 0xa00000ff6aaab230 */ /* 0x000fe40000000900 */
[----:B------:R-:W-:Y:S01]  /*a200*/  @!P2 HADD2 R169, -R105.H0_H0, -RZ.H0_H0 ;  /* 0xa00000ff69a9a230 */ /* 0x000fe20000000900 */
[----:B------:R-:W-:Y:S01]  /*a210*/  LOP3.LUT R96, R14, R96, RZ, 0xc0, !PT ;  /* 0x000000600e607212 */ /* 0x000fe200078ec0ff */
[----:B------:R-:W-:Y:S01]  /*a220*/  IMAD.MOV.U32 R91, RZ, RZ, R171 ;  /* 0x000000ffff5b7224 */ /* 0x000fe200078e00ab */
[----:B------:R-:W-:Y:S01]  /*a230*/  @!P3 PRMT R106, R170, 0x5410, RZ ;  /* 0x00005410aa6ab816 */ /* 0x000fe200000000ff */
[----:B------:R-:W-:Y:S01]  /*a240*/  IMAD.MOV.U32 R14, RZ, RZ, R167 ;  /* 0x000000ffff0e7224 */ /* 0x000fe200078e00a7 */
[----:B------:R-:W-:Y:S01]  /*a250*/  @!P2 PRMT R105, R169, 0x5410, RZ ;  /* 0x00005410a969a816 */ /* 0x000fe200000000ff */
[----:B------:R-:W-:Y:S02]  /*a260*/  IMAD.MOV.U32 R169, RZ, RZ, R157 ;  /* 0x000000ffffa97224 */ /* 0x000fe400078e009d */
[----:B------:R-:W-:-:S02]  /*a270*/  IMAD.MOV.U32 R170, RZ, RZ, R156 ;  /* 0x000000ffffaa7224 */ /* 0x000fc400078e009c */
[----:B------:R-:W-:Y:S02]  /*a280*/  IMAD.MOV.U32 R171, RZ, RZ, R150 ;  /* 0x000000ffffab7224 */ /* 0x000fe400078e0096 */
[----:B------:R-:W-:Y:S02]  /*a290*/  IMAD.MOV.U32 R168, RZ, RZ, R151 ;  /* 0x000000ffffa87224 */ /* 0x000fe400078e0097 */
[----:B----4-:R-:W-:Y:S01]  /*a2a0*/  FADD.FTZ R252, R165, R3 ;  /* 0x00000003a5fc7221 */ /* 0x010fe20000010000 */
[----:B------:R-:W-:Y:S02]  /*a2b0*/  IMAD.MOV.U32 R165, RZ, RZ, R25 ;  /* 0x000000ffffa57224 */ /* 0x000fe400078e0019 */
[----:B------:R-:W1:Y:S01]  /*a2c0*/  LDSM.16.MT88.4 R24, [R194+0xb400] ;  /* 0x00b40000c218783b */ /* 0x000e620000004200 */
[----:B--2---:R-:W-:Y:S01]  /*a2d0*/  FADD.FTZ R33, R33, R6 ;  /* 0x0000000621217221 */ /* 0x004fe20000010000 */
[----:B---3--:R-:W-:Y:S02]  /*a2e0*/  FADD.FTZ R32, R32, R4 ;  /* 0x0000000420207221 */ /* 0x008fe40000010000 */
[----:B------:R-:W-:Y:S01]  /*a2f0*/  HMMA.16816.F32 R4, R68, R28, RZ ;  /* 0x0000001c4404723c */ /* 0x000fe200000018ff */
[----:B------:R-:W-:Y:S01]  /*a300*/  HSET2.LE.AND R3, R85, R20, PT ;  /* 0x0000001455037233 */ /* 0x000fe20003803000 */
[----:B------:R-:W-:Y:S01]  /*a310*/  FADD.FTZ R246, R120, R33 ;  /* 0x0000002178f67221 */ /* 0x000fe20000010000 */
[----:B------:R-:W-:-:S03]  /*a320*/  FADD.FTZ R245, R117, R32 ;  /* 0x0000002075f57221 */ /* 0x000fc60000010000 */
[----:B------:R-:W-:-:S15]  /*a330*/  HMMA.16816.F32 R32, R68, R58, RZ ;  /* 0x0000003a4420723c */ /* 0x000fde00000018ff */
[----:B------:R-:W-:-:S03]  /*a340*/  NOP ;  /* 0x0000000000007918 */ /* 0x000fc60000000000 */
[----:B-1----:R-:W-:Y:S07]  /*a350*/  HMMA.16816.F32 R124, R64, R24, R4 ;  /* 0x00000018407c723c */ /* 0x002fee0000001804 */
[--C-:B------:R-:W-:Y:S02]  /*a360*/  HSET2.LE.AND R5, R47, R20.reuse, PT ;  /* 0x000000142f057233 */ /* 0x100fe40003803000 */
[--C-:B------:R-:W-:Y:S02]  /*a370*/  HSET2.LE.AND R6, R80, R20.reuse, PT ;  /* 0x0000001450067233 */ /* 0x100fe40003803000 */
[----:B------:R-:W-:-:S02]  /*a380*/  HSET2.LE.AND R7, R42, R20, PT ;  /* 0x000000142a077233 */ /* 0x000fc40003803000 */
[----:B------:R-:W-:Y:S02]  /*a390*/  LOP3.LUT R99, R5, R99, RZ, 0xc0, !PT ;  /* 0x0000006305637212 */ /* 0x000fe400078ec0ff */
[----:B------:R-:W-:Y:S01]  /*a3a0*/  LOP3.LUT R5, R16, R95, RZ, 0xc0, !PT ;  /* 0x0000005f10057212 */ /* 0x000fe200078ec0ff */
[C---:B------:R-:W-:Y:S01]  /*a3b0*/  HMMA.16816.F32 R44, R68.reuse, R118, RZ ;  /* 0x00000076442c723c */ /* 0x040fe200000018ff */
[----:B------:R-:W-:Y:S02]  /*a3c0*/  HSET2.LE.AND R4, R84, R20, PT ;  /* 0x0000001454047233 */ /* 0x000fe40003803000 */
[----:B------:R-:W-:Y:S02]  /*a3d0*/  LOP3.LUT R97, R7, R97, RZ, 0xc0, !PT ;  /* 0x0000006107617212 */ /* 0x000fe400078ec0ff */
[----:B------:R-:W-:Y:S01]  /*a3e0*/  LOP3.LUT R98, R6, R98, RZ, 0xc0, !PT ;  /* 0x0000006206627212 */ /* 0x000fe200078ec0ff */
[----:B------:R-:W-:Y:S01]  /*a3f0*/  HMMA.16816.F32 R40, R68, R122, RZ ;  /* 0x0000007a4428723c */ /* 0x000fe200000018ff */
[----:B------:R-:W-:-:S02]  /*a400*/  LOP3.LUT R95, R23, R36, RZ, 0xc0, !PT ;  /* 0x00000024175f7212 */ /* 0x000fc400078ec0ff */
[----:B------:R-:W-:Y:S02]  /*a410*/  LOP3.LUT R6, R17, R88, RZ, 0xc0, !PT ;  /* 0x0000005811067212 */ /* 0x000fe400078ec0ff */
[----:B------:R-:W-:Y:S01]  /*a420*/  LOP3.LUT R7, R18, R81, RZ, 0xc0, !PT ;  /* 0x0000005112077212 */ /* 0x000fe200078ec0ff */
[C---:B------:R-:W-:Y:S06]  /*a430*/  HMMA.16816.F32 R36, R68.reuse, R82, RZ ;  /* 0x000000524424723c */ /* 0x040fec00000018ff */
[C---:B------:R-:W-:Y:S06]  /*a440*/  HMMA.16816.F32 R20, R68.reuse, R50, RZ ;  /* 0x000000324414723c */ /* 0x040fec00000018ff */
[----:B------:R-:W-:Y:S01]  /*a450*/  HMMA.16816.F32 R16, R68, R30, RZ ;  /* 0x0000001e4410723c */ /* 0x000fe200000018ff */
[----:B------:R-:W-:-:S05]  /*a460*/  IMAD.MOV.U32 R120, RZ, RZ, R161 ;  /* 0x000000ffff787224 */ /* 0x000fca00078e00a1 */
[----:B------:R-:W-:Y:S01]  /*a470*/  HMMA.16816.F32 R212, R72, R24, R8 ;  /* 0x0000001848d4723c */ /* 0x000fe20000001808 */
[----:B------:R-:W-:Y:S02]  /*a480*/  IMAD.MOV.U32 R161, RZ, RZ, R162 ;  /* 0x000000ffffa17224 */ /* 0x000fe400078e00a2 */
[----:B------:R-:W-:-:S04]  /*a490*/  IMAD.MOV.U32 R117, RZ, RZ, R165 ;  /* 0x000000ffff757224 */ /* 0x000fc800078e00a5 */
[----:B------:R-:W-:Y:S02]  /*a4a0*/  LOP3.LUT R11, R4, R109, RZ, 0xc0, !PT ;  /* 0x0000006d040b7212 */ /* 0x000fe400078ec0ff */
[----:B------:R-:W-:Y:S01]  /*a4b0*/  LOP3.LUT R4, R15, R108, RZ, 0xc0, !PT ;  /* 0x0000006c0f047212 */ /* 0x000fe200078ec0ff */
[----:B------:R-:W-:Y:S01]  /*a4c0*/  IMAD.MOV.U32 R108, RZ, RZ, R163 ;  /* 0x000000ffff6c7224 */ /* 0x000fe200078e00a3 */
[----:B------:R-:W-:Y:S01]  /*a4d0*/  LOP3.LUT R10, R3, R112, RZ, 0xc0, !PT ;  /* 0x00000070030a7212 */ /* 0x000fe200078ec0ff */
[----:B------:R-:W-:Y:S01]  /*a4e0*/  IMAD.MOV.U32 R3, RZ, RZ, R137 ;  /* 0x000000ffff037224 */ /* 0x000fe200078e0089 */
[----:B------:R-:W-:Y:S01]  /*a4f0*/  LOP3.LUT R9, R2, R113, RZ, 0xc0, !PT ;  /* 0x0000007102097212 */ /* 0x000fe200078ec0ff */
        /* <DEDUP_REMOVED lines=17> */
[----:B------:R-:W2:Y:S03]  /*a610*/  LDL.LU R234, [R1+0x1ac] ;  /* 0x0001ac0001ea7983 */ /* 0x000ea60000300800 */
[C---:B------:R-:W-:Y:S06]  /*a620*/  HMMA.16816.F32 R148, R64.reuse, R86, R36 ;  /* 0x000000564094723c */ /* 0x040fec0000001824 */
[----:B------:R-:W-:Y:S06]  /*a630*/  HMMA.16816.F32 R64, R64, R26, R16 ;  /* 0x0000001a4040723c */ /* 0x000fec0000001810 */
[----:B------:R-:W-:Y:S07]  /*a640*/  HMMA.16816.F32 R16, R76, R118, RZ ;  /* 0x000000764c10723c */ /* 0x000fee00000018ff */
[----:B------:R-:W-:-:S02]  /*a650*/  IMAD.MOV.U32 R118, RZ, RZ, R15 ;  /* 0x000000ffff767224 */ /* 0x000fc400078e000f */
[----:B------:R-:W-:Y:S02]  /*a660*/  IMAD.MOV.U32 R15, RZ, RZ, R236 ;  /* 0x000000ffff0f7224 */ /* 0x000fe400078e00ec */
[----:B------:R-:W3:Y:S01]  /*a670*/  LDL.LU R236, [R1+0x1a8] ;  /* 0x0001a80001ec7983 */ /* 0x000ee20000300800 */
[----:B------:R-:W-:-:S12]  /*a680*/  HMMA.16816.F32 R20, R76, R122, RZ ;  /* 0x0000007a4c14723c */ /* 0x000fd800000018ff */
[----:B------:R-:W-:Y:S06]  /*a690*/  HMMA.16816.F32 R44, R72, R114, R16 ;  /* 0x00000072482c723c */ /* 0x000fec0000001810 */
[----:B------:R-:W-:Y:S06]  /*a6a0*/  HMMA.16816.F32 R16, R76, R82, RZ ;  /* 0x000000524c10723c */ /* 0x000fec00000018ff */
[----:B------:R-:W-:Y:S06]  /*a6b0*/  HMMA.16816.F32 R40, R72, R110, R20 ;  /* 0x0000006e4828723c */ /* 0x000fec0000001814 */
[----:B------:R-:W-:-:S12]  /*a6c0*/  HMMA.16816.F32 R20, R76, R50, RZ ;  /* 0x000000324c14723c */ /* 0x000fd800000018ff */
[----:B------:R-:W-:Y:S06]  /*a6d0*/  HMMA.16816.F32 R36, R72, R86, R16 ;  /* 0x000000564824723c */ /* 0x000fec0000001810 */
[----:B------:R-:W-:Y:S01]  /*a6e0*/  HMMA.16816.F32 R16, R76, R30, RZ ;  /* 0x0000001e4c10723c */ /* 0x000fe200000018ff */
[----:B------:R-:W-:Y:S01]  /*a6f0*/  LOP3.LUT R8, R0, R116, RZ, 0xc0, !PT ;  /* 0x0000007400087212 */ /* 0x000fe200078ec0ff */
[----:B------:R-:W-:Y:S02]  /*a700*/  IMAD.MOV.U32 R0, RZ, RZ, R53 ;  /* 0x000000ffff007224 */ /* 0x000fe400078e0035 */
[----:B------:R-:W-:-:S02]  /*a710*/  IMAD.MOV.U32 R89, RZ, RZ, R52 ;  /* 0x000000ffff597224 */ /* 0x000fc400078e0034 */
[----:B------:R-:W-:Y:S01]  /*a720*/  HMMA.16816.F32 R52, R72, R54, R20 ;  /* 0x000000364834723c */ /* 0x000fe20000001814 */
[----:B------:R-:W1:-:S15]  /*a730*/  LDSM.16.MT88.4 R20, [R194+0x9800] ;  /* 0x00980000c214783b */ /* 0x000e5e0000004200 */
[----:B------:R-:W-:-:S02]  /*a740*/  NOP ;  /* 0x0000000000007918 */ /* 0x000fc40000000000 */
[----:B------:R-:W-:Y:S01]  /*a750*/  HMMA.16816.F32 R28, R72, R26, R16 ;  /* 0x0000001a481c723c */ /* 0x000fe20000001810 */
[----:B------:R-:W4:Y:S04]  /*a760*/  LDSM.16.MT88.4 R24, [R192+0x9800] ;  /* 0x00980000c018783b */ /* 0x000f280000004200 */
[----:B------:R-:W4:Y:S01]  /*a770*/  LDSM.16.MT88.4 R16, [R192+0xa800] ;  /* 0x00a80000c010783b */ /* 0x000f220000004200 */
[----:B------:R-:W-:Y:S01]  /*a780*/  HMMA.16816.F32 R32, R76, R58, RZ ;  /* 0x0000003a4c20723c */ /* 0x000fe200000018ff */
[----:B------:R-:W-:Y:S02]  /*a790*/  IMAD.MOV.U32 R119, RZ, RZ, R108 ;  /* 0x000000ffff777224 */ /* 0x000fe400078e006c */
[----:B------:R-:W-:Y:S02]  /*a7a0*/  IMAD.MOV.U32 R123, RZ, RZ, R118 ;  /* 0x000000ffff7b7224 */ /* 0x000fe400078e0076 */
[----:B------:R-:W-:-:S02]  /*a7b0*/  IMAD.MOV.U32 R114, RZ, RZ, R119 ;  /* 0x000000ffff727224 */ /* 0x000fc400078e0077 */
[----:B------:R-:W-:Y:S02]  /*a7c0*/  IMAD.MOV.U32 R122, RZ, RZ, R123 ;  /* 0x000000ffff7a7224 */ /* 0x000fe400078e007b */
[----:B------:R-:W-:Y:S02]  /*a7d0*/  IMAD.MOV.U32 R123, RZ, RZ, R114 ;  /* 0x000000ffff7b7224 */ /* 0x000fe400078e0072 */
[----:B------:R-:W-:Y:S02]  /*a7e0*/  IMAD.MOV.U32 R116, RZ, RZ, R61 ;  /* 0x000000ffff747224 */ /* 0x000fe400078e003d */
[----:B------:R-:W-:Y:S01]  /*a7f0*/  IMAD.MOV.U32 R112, RZ, RZ, R60 ;  /* 0x000000ffff707224 */ /* 0x000fe200078e003c */
[----:B-1----:R-:W-:Y:S10]  /*a800*/  HMMA.16816.F32 R128, R8, R20, R128 ;  /* 0x000000140880723c */ /* 0x002ff40000001880 */
[----:B------:R-:W-:Y:S06]  /*a810*/  HMMA.16816.F32 R60, R72, R62, R32 ;  /* 0x0000003e483c723c */ /* 0x000fec0000001820 */
[----:B------:R-:W-:Y:S06]  /*a820*/  HMMA.16816.F32 R160, R4, R20, R160 ;  /* 0x0000001404a0723c */ /* 0x000fec00000018a0 */
[C---:B----4-:R-:W-:Y:S06]  /*a830*/  HMMA.16816.F32 R32, R8.reuse, R26, R44 ;  /* 0x0000001a0820723c */ /* 0x050fec000000182c */
[C---:B------:R-:W-:Y:S06]  /*a840*/  HMMA.16816.F32 R44, R8.reuse, R22, R40 ;  /* 0x00000016082c723c */ /* 0x040fec0000001828 */
[-C--:B------:R-:W-:Y:S06]  /*a850*/  HMMA.16816.F32 R120, R8, R16.reuse, R120 ;  /* 0x000000100878723c */ /* 0x080fec0000001878 */
[C---:B------:R-:W-:Y:S06]  /*a860*/  HMMA.16816.F32 R152, R4.reuse, R16, R152 ;  /* 0x000000100498723c */ /* 0x040fec0000001898 */
[-C--:B------:R-:W-:Y:S06]  /*a870*/  HMMA.16816.F32 R148, R4, R18.reuse, R148 ;  /* 0x000000120494723c */ /* 0x080fec0000001894 */
[----:B------:R-:W-:Y:S01]  /*a880*/  HMMA.16816.F32 R40, R8, R18, R36 ;  /* 0x000000120828723c */ /* 0x000fe20000001824 */
[----:B------:R-:W-:Y:S05]  /*a890*/  LDSM.16.MT88.4 R16, [R194+0xb800] ;  /* 0x00b80000c210783b */ /* 0x000fea0000004200 */
[----:B------:R-:W-:Y:S01]  /*a8a0*/  HMMA.16816.F32 R156, R4, R22, R156 ;  /* 0x00000016049c723c */ /* 0x000fe2000000189c */
[----:B------:R-:W1:Y:S05]  /*a8b0*/  LDSM.16.MT88.4 R20, [R192+0xb800] ;  /* 0x00b80000c014783b */ /* 0x000e6a0000004200 */
[-C--:B------:R-:W-:Y:S06]  /*a8c0*/  HMMA.16816.F32 R136, R8, R24.reuse, R136 ;  /* 0x000000180888723c */ /* 0x080fec0000001888 */
[C---:B------:R-:W-:Y:S06]  /*a8d0*/  HMMA.16816.F32 R168, R4.reuse, R24, R168 ;  /* 0x0000001804a8723c */ /* 0x040fec00000018a8 */
[----:B------:R-:W-:Y:S01]  /*a8e0*/  HMMA.16816.F32 R164, R4, R26, R164 ;  /* 0x0000001a04a4723c */ /* 0x000fe200000018a4 */
[----:B------:R-:W4:Y:S01]  /*a8f0*/  LDSM.16.MT88.4 R24, [R194+0xa800] ;  /* 0x00a80000c218783b */ /* 0x000f220000004200 */
[----:B------:R-:W-:-:S02]  /*a900*/  IMAD.MOV.U32 R108, RZ, RZ, R14 ;  /* 0x000000ffff6c7224 */ /* 0x000fc400078e000e */
[----:B------:R-:W-:Y:S02]  /*a910*/  IMAD.MOV.U32 R81, RZ, RZ, R90 ;  /* 0x000000ffff517224 */ /* 0x000fe400078e005a */
[----:B------:R-:W-:Y:S02]  /*a920*/  IMAD.MOV.U32 R14, RZ, RZ, R104 ;  /* 0x000000ffff0e7224 */ /* 0x000fe400078e0068 */
[----:B------:R-:W-:Y:S01]  /*a930*/  IMAD.MOV.U32 R90, RZ, RZ, R101 ;  /* 0x000000ffff5a7224 */ /* 0x000fe200078e0065 */
[----:B------:R-:W-:Y:S01]  /*a940*/  UIMAD UR17, UR17, 0x48, URZ ;  /* 0x00000048111178a4 */ /* 0x000fe2000f8e023f */
[----:B------:R-:W-:Y:S01]  /*a950*/  IMAD.MOV.U32 R115, RZ, RZ, R81 ;  /* 0x000000ffff737224 */ /* 0x000fe200078e0051 */
[----:B------:R2:W5:Y:S01]  /*a960*/  LDL.LU R104, [R1+0x1a4] ;  /* 0x0001a40001687983 */ /* 0x0005620000300800 */
[----:B------:R-:W-:Y:S02]  /*a970*/  IMAD.MOV.U32 R118, RZ, RZ, R88 ;  /* 0x000000ffff767224 */ /* 0x000fe400078e0058 */
[----:B------:R-:W-:Y:S01]  /*a980*/  IMAD.MOV.U32 R119, RZ, RZ, R15 ;  /* 0x000000ffff777224 */ /* 0x000fe200078e000f */
[----:B------:R2:W5:Y:S01]  /*a990*/  LDL.LU R101, [R1+0x1a0] ;  /* 0x0001a00001657983 */ /* 0x0005620000300800 */
[----:B------:R-:W-:-:S02]  /*a9a0*/  IMAD.MOV.U32 R81, RZ, RZ, R14 ;  /* 0x000000ffff517224 */ /* 0x000fc400078e000e */
[----:B------:R-:W-:Y:S02]  /*a9b0*/  IMAD.MOV.U32 R88, RZ, RZ, R90 ;  /* 0x000000ffff587224 */ /* 0x000fe400078e005a */
[----:B------:R-:W-:Y:S02]  /*a9c0*/  IMAD.MOV.U32 R15, RZ, RZ, R102 ;  /* 0x000000ffff0f7224 */ /* 0x000fe400078e0066 */
[----:B------:R-:W-:Y:S01]  /*a9d0*/  IMAD.MOV.U32 R14, RZ, RZ, R244 ;  /* 0x000000ffff0e7224 */ /* 0x000fe200078e00f4 */
[----:B-1----:R-:W-:Y:S01]  /*a9e0*/  HMMA.16816.F32 R76, R4, R22, R68 ;  /* 0x00000016044c723c */ /* 0x002fe20000001844 */
[----:B------:R-:W-:Y:S01]  /*a9f0*/  IMAD.MOV.U32 R90, RZ, RZ, R231 ;  /* 0x000000ffff5a7224 */ /* 0x000fe200078e00e7 */
[----:B------:R1:W5:Y:S01]  /*aa00*/  LDL.LU R102, [R1+0x19c] ;  /* 0x00019c0001667983 */ /* 0x0003620000300800 */
[----:B------:R-:W-:Y:S02]  /*aa10*/  IMAD.MOV.U32 R110, RZ, RZ, R115 ;  /* 0x000000ffff6e7224 */ /* 0x000fe400078e0073 */
[----:B------:R-:W-:-:S02]  /*aa20*/  IMAD.MOV.U32 R111, RZ, RZ, R118 ;  /* 0x000000ffff6f7224 */ /* 0x000fc400078e0076 */
[----:B------:R-:W-:Y:S02]  /*aa30*/  IMAD.MOV.U32 R82, RZ, RZ, R119 ;  /* 0x000000ffff527224 */ /* 0x000fe400078e0077 */
[----:B------:R-:W-:Y:S02]  /*aa40*/  IMAD.MOV.U32 R83, RZ, RZ, R81 ;  /* 0x000000ffff537224 */ /* 0x000fe400078e0051 */
[----:B------:R-:W-:Y:S01]  /*aa50*/  IMAD.MOV.U32 R114, RZ, RZ, R88 ;  /* 0x000000ffff727224 */ /* 0x000fe200078e0058 */
[----:B------:R-:W-:Y:S01]  /*aa60*/  HMMA.16816.F32 R36, R4, R18, R64 ;  /* 0x000000120424723c */ /* 0x000fe20000001840 */
        /* <DEDUP_REMOVED lines=9> */
[----:B------:R-:W-:Y:S01]  /*ab00*/  IMAD.MOV.U32 R88, RZ, RZ, R207 ;  /* 0x000000ffff587224 */ /* 0x000fe200078e00cf */
[C---:B----4-:R-:W-:Y:S01]  /*ab10*/  HMMA.16816.F32 R144, R4.reuse, R24, R144 ;  /* 0x000000180490723c */ /* 0x050fe20000001890 */
[----:B------:R-:W-:Y:S01]  /*ab20*/  IMAD.MOV.U32 R90, RZ, RZ, R206 ;  /* 0x000000ffff5a7224 */ /* 0x000fe200078e00ce */
[----:B------:R1:W5:Y:S01]  /*ab30*/  LDL.LU R103, [R1+0x190] ;  /* 0x0001900001677983 */ /* 0x0003620000300800 */
[----:B------:R-:W-:Y:S02]  /*ab40*/  IMAD.MOV.U32 R89, RZ, RZ, R205 ;  /* 0x000000ffff597224 */ /* 0x000fe400078e00cd */
[----:B------:R-:W-:Y:S01]  /*ab50*/  IMAD.MOV.U32 R91, RZ, RZ, R195 ;  /* 0x000000ffff5b7224 */ /* 0x000fe200078e00c3 */
[----:B------:R-:W-:Y:S01]  /*ab60*/  HMMA.16816.F32 R72, R4, R20, R132 ;  /* 0x000000140448723c */ /* 0x000fe20000001884 */
[----:B------:R-:W-:Y:S01]  /*ab70*/  IMAD.MOV.U32 R50, RZ, RZ, R110 ;  /* 0x000000ffff327224 */ /* 0x000fe200078e006e */
[----:B------:R-:W-:Y:S01]  /*ab80*/  LDSM.16.MT88.4 R132, [R192+0x9c00] ;  /* 0x009c0000c084783b */ /* 0x000fe20000004200 */
[----:B------:R-:W-:-:S02]  /*ab90*/  IMAD.MOV.U32 R51, RZ, RZ, R111 ;  /* 0x000000ffff337224 */ /* 0x000fc400078e006f */
[----:B------:R-:W-:Y:S01]  /*aba0*/  IMAD.MOV.U32 R58, RZ, RZ, R82 ;  /* 0x000000ffff3a7224 */ /* 0x000fe200078e0052 */
[-C--:B------:R-:W-:Y:S01]  /*abb0*/  HMMA.16816.F32 R140, R4, R26.reuse, R140 ;  /* 0x0000001a048c723c */ /* 0x080fe2000000188c */
        /* <DEDUP_REMOVED lines=9> */
[----:B------:R-:W-:Y:S01]  /*ac50*/  HMMA.16816.F32 R52, R8, R22, R52 ;  /* 0x000000160834723c */ /* 0x000fe20000001834 */
[----:B------:R-:W-:Y:S01]  /*ac60*/  IMAD.MOV.U32 R119, RZ, RZ, R89 ;  /* 0x000000ffff777224 */ /* 0x000fe200078e0059 */
[----:B------:R1:W5:Y:S01]  /*ac70*/  LDL.LU R205, [R1+0x184] ;  /* 0x0001840001cd7983 */ /* 0x0003620000300800 */
[----:B------:R-:W-:-:S03]  /*ac80*/  IMAD.MOV.U32 R81, RZ, RZ, R91 ;  /* 0x000000ffff517224 */ /* 0x000fc600078e005b */
[----:B------:R-:W-:Y:S01]  /*ac90*/  HMMA.16816.F32 R88, R4, R16, R124 ;  /* 0x000000100458723c */ /* 0x000fe2000000187c */
[----:B------:R-:W-:Y:S01]  /*aca0*/  IMAD.MOV.U32 R86, RZ, RZ, R114 ;  /* 0x000000ffff567224 */ /* 0x000fe200078e0072 */
[----:B------:R-:W4:Y:S01]  /*acb0*/  LDSM.16.MT88.4 R4, [R194+0xbc00] ;  /* 0x00bc0000c204783b */ /* 0x000f220000004200 */
[----:B------:R-:W-:Y:S02]  /*acc0*/  IMAD.MOV.U32 R87, RZ, RZ, R115 ;  /* 0x000000ffff577224 */ /* 0x000fe400078e0073 */
[----:B------:R-:W-:Y:S01]  /*acd0*/  IMAD.MOV.U32 R65, RZ, RZ, R50 ;  /* 0x000000ffff417224 */ /* 0x000fe200078e0032 */
[C---:B------:R-:W-:Y:S01]  /*ace0*/  HMMA.16816.F32 R28, R8.reuse, R18, R28 ;  /* 0x00000012081c723c */ /* 0x040fe2000000181c */
[----:B------:R-:W-:Y:S01]  /*acf0*/  IMAD.MOV.U32 R126, RZ, RZ, R112 ;  /* 0x000000ffff7e7224 */ /* 0x000fe200078e0070 */
[----:B------:R1:W5:Y:S01]  /*ad00*/  LDL.LU R195, [R1+0x180] ;  /* 0x0001800001c37983 */ /* 0x0003620000300800 */
[----:B------:R-:W-:Y:S02]  /*ad10*/  IMAD.MOV.U32 R127, RZ, RZ, R113 ;  /* 0x000000ffff7f7224 */ /* 0x000fe400078e0071 */
[----:B------:R-:W-:Y:S01]  /*ad20*/  IMAD.MOV.U32 R50, RZ, RZ, R59 ;  /* 0x000000ffff327224 */ /* 0x000fe200078e003b */
[----:B------:R-:W-:Y:S01]  /*ad30*/  HMMA.16816.F32 R112, R8, R24, R248 ;  /* 0x000000180870723c */ /* 0x000fe200000018f8 */
[----:B------:R-:W-:-:S02]  /*ad40*/  IMAD.MOV.U32 R242, RZ, RZ, R2 ;  /* 0x000000fffff27224 */ /* 0x000fc400078e0002 */
[----:B------:R-:W-:Y:S02]  /*ad50*/  IMAD.MOV.U32 R241, RZ, RZ, R0 ;  /* 0x000000fffff17224 */ /* 0x000fe400078e0000 */
[----:B------:R-:W-:Y:S02]  /*ad60*/  IMAD.MOV.U32 R64, RZ, RZ, R127 ;  /* 0x000000ffff407224 */ /* 0x000fe400078e007f */
[----:B------:R-:W-:Y:S02]  /*ad70*/  IMAD.MOV.U32 R251, RZ, RZ, R126 ;  /* 0x000000fffffb7224 */ /* 0x000fe400078e007e */
[----:B------:R-:W-:Y:S01]  /*ad80*/  IMAD.MOV.U32 R59, RZ, RZ, R110 ;  /* 0x000000ffff3b7224 */ /* 0x000fe200078e006e */
[----:B------:R-:W1:Y:S01]  /*ad90*/  LDSM.16.MT88.4 R124, [R194+0x9c00] ;  /* 0x009c0000c27c783b */ /* 0x000e620000004200 */
        /* <DEDUP_REMOVED lines=9> */
[----:B------:R-:W-:Y:S01]  /*ae30*/  LDSM.16.MT88.4 R108, [R194+0xac00] ;  /* 0x00ac0000c26c783b */ /* 0x000fe20000004200 */
[----:B------:R-:W-:Y:S02]  /*ae40*/  IMAD.MOV.U32 R0, RZ, RZ, R117 ;  /* 0x000000ffff007224 */ /* 0x000fe400078e0075 */
[----:B------:R-:W-:Y:S01]  /*ae50*/  IMAD.MOV.U32 R21, RZ, RZ, R80 ;  /* 0x000000ffff157224 */ /* 0x000fe200078e0050 */
[----:B------:R-:W1:Y:S04]  /*ae60*/  LDSM.16.MT88.4 R116, [R192+0xac00] ;  /* 0x00ac0000c074783b */ /* 0x000e680000004200 */
[----:B------:R-:W1:Y:S01]  /*ae70*/  LDSM.16.MT88.4 R80, [R192+0xbc00] ;  /* 0x00bc0000c050783b */ /* 0x000e620000004200 */
[----:B------:R-:W-:-:S02]  /*ae80*/  IMAD.MOV.U32 R66, RZ, RZ, R51 ;  /* 0x000000ffff427224 */ /* 0x000fc400078e0033 */
[----:B------:R-:W-:Y:S02]  /*ae90*/  IMAD.MOV.U32 R67, RZ, RZ, R58 ;  /* 0x000000ffff437224 */ /* 0x000fe400078e003a */
[----:B------:R-:W-:Y:S02]  /*aea0*/  IMAD.MOV.U32 R51, RZ, RZ, R86 ;  /* 0x000000ffff337224 */ /* 0x000fe400078e0056 */
[----:B------:R-:W-:Y:S02]  /*aeb0*/  IMAD.MOV.U32 R58, RZ, RZ, R87 ;  /* 0x000000ffff3a7224 */ /* 0x000fe400078e0057 */
[----:B------:R-:W-:Y:S02]  /*aec0*/  IMAD.MOV.U32 R240, RZ, RZ, R84 ;  /* 0x000000fffff07224 */ /* 0x000fe400078e0054 */
[----:B------:R-:W-:Y:S02]  /*aed0*/  IMAD.MOV.U32 R20, RZ, RZ, R85 ;  /* 0x000000ffff147224 */ /* 0x000fe400078e0055 */
[----:B------:R-:W-:Y:S07]  /*aee0*/  HMMA.16816.F32 R84, R8, R16, R212 ;  /* 0x000000100854723c */ /* 0x000fee00000018d4 */
[----:B------:R-:W-:Y:S01]  /*aef0*/  FADD.FTZ R8, R241, R252 ;  /* 0x000000fcf1087221 */ /* 0x000fe20000010000 */
[----:B------:R-:W-:-:S02]  /*af00*/  IMAD.MOV.U32 R241, RZ, RZ, R242 ;  /* 0x000000fffff17224 */ /* 0x000fc400078e00f2 */
[----:B------:R-:W-:Y:S01]  /*af10*/  FADD.FTZ R9, R20, R247 ;  /* 0x000000f714097221 */ /* 0x000fe20000010000 */
[----:B------:R-:W-:Y:S02]  /*af20*/  IMAD.MOV.U32 R242, RZ, RZ, R243 ;  /* 0x000000fffff27224 */ /* 0x000fe400078e00f3 */
[----:B------:R-:W-:Y:S02]  /*af30*/  IMAD.MOV.U32 R20, RZ, RZ, R21 ;  /* 0x000000ffff147224 */ /* 0x000fe400078e0015 */
[----:B------:R-:W-:Y:S02]  /*af40*/  IMAD.MOV.U32 R243, RZ, RZ, R26 ;  /* 0x000000fffff37224 */ /* 0x000fe400078e001a */
[----:B------:R-:W-:Y:S02]  /*af50*/  IMAD.MOV.U32 R21, RZ, RZ, R2 ;  /* 0x000000ffff157224 */ /* 0x000fe400078e0002 */
[----:B------:R-:W-:Y:S02]  /*af60*/  IMAD.MOV.U32 R26, RZ, RZ, R27 ;  /* 0x000000ffff1a7224 */ /* 0x000fe400078e001b */
[----:B------:R-:W-:-:S02]  /*af70*/  IMAD.U32 R2, RZ, RZ, UR17 ;  /* 0x00000011ff027e24 */ /* 0x000fc4000f8e00ff */
[----:B------:R-:W-:Y:S02]  /*af80*/  IMAD.MOV.U32 R27, RZ, RZ, R24 ;  /* 0x000000ffff1b7224 */ /* 0x000fe400078e0018 */
[----:B------:R-:W-:Y:S02]  /*af90*/  IMAD.MOV.U32 R24, RZ, RZ, R25 ;  /* 0x000000ffff187224 */ /* 0x000fe400078e0019 */
[----:B------:R-:W-:Y:S02]  /*afa0*/  IMAD.MOV.U32 R25, RZ, RZ, R250 ;  /* 0x000000ffff197224 */ /* 0x000fe400078e00fa */
[----:B------:R-:W-:Y:S02]  /*afb0*/  IMAD.MOV.U32 R250, RZ, RZ, R3 ;  /* 0x000000fffffa7224 */ /* 0x000fe400078e0003 */
[----:B------:R-:W-:-:S05]  /*afc0*/  IMAD.WIDE R2, R2, 0x2, R12 ;  /* 0x0000000202027825 */ /* 0x000fca00078e020c */
[----:B------:R-:W-:Y:S04]  /*afd0*/  STG.E.U16 desc[UR18][R2.64], R219 ;  /* 0x000000db02007986 */ /* 0x000fe8000c101512 */
[----:B------:R-:W-:Y:S04]  /*afe0*/  STG.E.U16 desc[UR18][R2.64+0x2], R217 ;  /* 0x000002d902007986 */ /* 0x000fe8000c101512 */
[----:B---3--:R-:W-:Y:S04]  /*aff0*/  STG.E.U16 desc[UR18][R12.64+0x10], R236 ;  /* 0x000010ec0c007986 */ /* 0x008fe8000c101512 */
[----:B--2---:R-:W-:Y:S04]  /*b000*/  STG.E.U16 desc[UR18][R12.64+0x12], R234 ;  /* 0x000012ea0c007986 */ /* 0x004fe8000c101512 */
        /* <DEDUP_REMOVED lines=24> */
[-C--:B----4-:R-:W-:Y:S03]  /*b190*/  HMMA.16816.F32 R88, R92, R4.reuse, R88 ;  /* 0x000000045c58723c */ /* 0x090fe60000001858 */
[----:B------:R-:W-:Y:S04]  /*b1a0*/  STG.E.U16 desc[UR18][R56.64+0x40], R202 ;  /* 0x000040ca38007986 */ /* 0x000fe8000c101512 */
[----:B------:R-:W-:Y:S01]  /*b1b0*/  STG.E.U16 desc[UR18][R56.64+0x42], R203 ;  /* 0x000042cb38007986 */ /* 0x000fe2000c101512 */
[C---:B------:R-:W-:Y:S03]  /*b1c0*/  HMMA.16816.F32 R84, R96.reuse, R4, R84 ;  /* 0x000000046054723c */ /* 0x040fe60000001854 */
[----:B------:R-:W-:Y:S04]  /*b1d0*/  STG.E.U16 desc[UR18][R48.64+0x40], R185 ;  /* 0x000040b930007986 */ /* 0x000fe8000c101512 */
[----:B------:R-:W-:Y:S01]  /*b1e0*/  STG.E.U16 desc[UR18][R48.64+0x42], R184 ;  /* 0x000042b830007986 */ /* 0x000fe2000c101512 */
[----:B------:R-:W-:Y:S01]  /*b1f0*/  HMMA.16816.F32 R136, R96, R132, R136 ;  /* 0x000000846088723c */ /* 0x000fe20000001888 */
[----:B------:R-:W-:-:S02]  /*b200*/  FADD.FTZ R4, R20, R246 ;  /* 0x000000f614047221 */ /* 0x000fc40000010000 */
[----:B------:R-:W-:Y:S01]  /*b210*/  STG.E.U16 desc[UR18][R2.64+0x40], R183 ;  /* 0x000040b702007986 */ /* 0x000fe2000c101512 */
[----:B------:R-:W-:-:S03]  /*b220*/  FADD.FTZ R0, R0, R245 ;  /* 0x000000f500007221 */ /* 0x000fc60000010000 */
[----:B------:R-:W-:Y:S01]  /*b230*/  STG.E.U16 desc[UR18][R2.64+0x42], R182 ;  /* 0x000042b602007986 */ /* 0x000fe2000c101512 */
[C---:B------:R-:W-:Y:S03]  /*b240*/  HMMA.16816.F32 R168, R92.reuse, R132, R168 ;  /* 0x000000845ca8723c */ /* 0x040fe600000018a8 */
[----:B------:R-:W-:Y:S03]  /*b250*/  STG.E.U16 desc[UR18][R12.64+0x50], R201 ;  /* 0x000050c90c007986 */ /* 0x000fe6000c101512 */
[----:B------:R-:W-:Y:S01]  /*b260*/  HMMA.16816.F32 R164, R92, R134, R164 ;  /* 0x000000865ca4723c */ /* 0x000fe200000018a4 */
[----:B------:R-:W-:Y:S01]  /*b270*/  STG.E.U16 desc[UR18][R12.64+0x52], R200 ;  /* 0x000052c80c007986 */ /* 0x000fe2000c101512 */
[----:B------:R-:W-:-:S03]  /*b280*/  FADD.FTZ R5, R21, R9 ;  /* 0x0000000915057221 */ /* 0x000fc60000010000 */
[----:B------:R-:W-:Y:S01]  /*b290*/  STG.E.U16 desc[UR18][R56.64+0x50], R198 ;  /* 0x000050c638007986 */ /* 0x000fe2000c101512 */
[C---:B-1----:R-:W-:Y:S03]  /*b2a0*/  HMMA.16816.F32 R160, R92.reuse, R124, R160 ;  /* 0x0000007c5ca0723c */ /* 0x042fe600000018a0 */
[----:B------:R-:W-:Y:S03]  /*b2b0*/  STG.E.U16 desc[UR18][R56.64+0x52], R199 ;  /* 0x000052c738007986 */ /* 0x000fe6000c101512 */
[C---:B------:R-:W-:Y:S01]  /*b2c0*/  HMMA.16816.F32 R156, R92.reuse, R126, R156 ;  /* 0x0000007e5c9c723c */ /* 0x040fe2000000189c */
[----:B------:R-:W-:Y:S04]  /*b2d0*/  STG.E.U16 desc[UR18][R48.64+0x50], R181 ;  /* 0x000050b530007986 */ /* 0x000fe8000c101512 */
        /* <DEDUP_REMOVED lines=15> */
[C---:B------:R-:W-:Y:S01]  /*b3d0*/  HMMA.16816.F32 R120, R96.reuse, R116, R120 ;  /* 0x000000746078723c */ /* 0x040fe20000001878 */
[----:B------:R-:W-:Y:S05]  /*b3e0*/  STG.E.U16 desc[UR18][R48.64+0x62], R174 ;  /* 0x000062ae30007986 */ /* 0x000fea000c101512 */
[C---:B------:R-:W-:Y:S06]  /*b3f0*/  HMMA.16816.F32 R112, R96.reuse, R108, R112 ;  /* 0x0000006c6070723c */ /* 0x040fec0000001870 */
[C---:B------:R-:W-:Y:S01]  /*b400*/  HMMA.16816.F32 R68, R96.reuse, R80, R68 ;  /* 0x000000506044723c */ /* 0x040fe20000001844 */
[----:B------:R-:W-:Y:S05]  /*b410*/  STG.E.U16 desc[UR18][R2.64+0x60], R173 ;  /* 0x000060ad02007986 */ /* 0x000fea000c101512 */
[C---:B------:R-:W-:Y:S01]  /*b420*/  HMMA.16816.F32 R132, R96.reuse, R134, R32 ;  /* 0x000000866084723c */ /* 0x040fe20000001820 */
[----:B------:R-:W-:Y:S05]  /*b430*/  STG.E.U16 desc[UR18][R2.64+0x62], R172 ;  /* 0x000062ac02007986 */ /* 0x000fea000c101512 */
[C---:B------:R-:W-:Y:S06]  /*b440*/  HMMA.16816.F32 R124, R96.reuse, R126, R44 ;  /* 0x0000007e607c723c */ /* 0x040fec000000182c */
[C---:B------:R-:W-:Y:S06]  /*b450*/  HMMA.16816.F32 R116, R96.reuse, R118, R40 ;  /* 0x000000766074723c */ /* 0x040fec0000001828 */
[C---:B------:R-:W-:Y:S06]  /*b460*/  HMMA.16816.F32 R108, R96.reuse, R110, R60 ;  /* 0x0000006e606c723c */ /* 0x040fec000000183c */
[----:B------:R-:W-:Y:S01]  /*b470*/  HMMA.16816.F32 R80, R96, R82, R52 ;  /* 0x000000526050723c */ /* 0x000fe20000001834 */
[----:B------:R-:W-:Y:S05]  /*b480*/  STG.E.U16 desc[UR18][R12.64+0x70], R189 ;  /* 0x000070bd0c007986 */ /* 0x000fea000c101512 */
[-C--:B------:R-:W-:Y:S01]  /*b490*/  HMMA.16816.F32 R92, R92, R6.reuse, R36 ;  /* 0x000000065c5c723c */ /* 0x080fe20000001824 */
[----:B------:R-:W-:Y:S05]  /*b4a0*/  STG.E.U16 desc[UR18][R12.64+0x72], R188 ;  /* 0x000072bc0c007986 */ /* 0x000fea000c101512 */
[----:B------:R-:W-:Y:S01]  /*b4b0*/  HMMA.16816.F32 R96, R96, R6, R28 ;  /* 0x000000066060723c */ /* 0x000fe2000000181c */
[----:B------:R-:W-:Y:S06]  /*b4c0*/  STG.E.U16 desc[UR18][R56.64+0x70], R187 ;  /* 0x000070bb38007986 */ /* 0x000fec000c101512 */
[----:B------:R-:W-:Y:S01]  /*b4d0*/  FADD.FTZ R7, R240, R8 ;  /* 0x00000008f0077221 */ /* 0x000fe20000010000 */
[----:B------:R-:W-:Y:S01]  /*b4e0*/  FADD.FTZ R6, R241, R4 ;  /* 0x00000004f1067221 */ /* 0x000fe20000010000 */
[----:B------:R-:W-:Y:S01]  /*b4f0*/  FADD.FTZ R4, R242, R0 ;  /* 0x00000000f2047221 */ /* 0x000fe20000010000 */
[----:B------:R-:W-:Y:S01]  /*b500*/  FADD.FTZ R0, R243, R5 ;  /* 0x00000005f3007221 */ /* 0x000fe20000010000 */
[----:B------:R-:W-:Y:S01]  /*b510*/  FADD.FTZ R7, R26, R7 ;  /* 0x000000071a077221 */ /* 0x000fe20000010000 */
[----:B------:R-:W-:Y:S01]  /*b520*/  FADD.FTZ R6, R27, R6 ;  /* 0x000000061b067221 */ /* 0x000fe20000010000 */
[----:B------:R-:W-:Y:S01]  /*b530*/  STG.E.U16 desc[UR18][R56.64+0x72], R186 ;  /* 0x000072ba38007986 */ /* 0x000fe2000c101512 */
[----:B------:R-:W-:Y:S01]  /*b540*/  FADD.FTZ R5, R24, R4 ;  /* 0x0000000418057221 */ /* 0x000fe20000010000 */
[----:B------:R-:W-:-:S02]  /*b550*/  FADD.FTZ R4, R25, R0 ;  /* 0x0000000019047221 */ /* 0x000fc40000010000 */
[----:B------:R-:W-:Y:S04]  /*b560*/  STG.E.U16 desc[UR18][R48.64+0x70], R107 ;  /* 0x0000706b30007986 */ /* 0x000fe8000c101512 */
[----:B------:R-:W-:Y:S01]  /*b570*/  STG.E.U16 desc[UR18][R48.64+0x72], R106 ;  /* 0x0000726a30007986 */ /* 0x000fe2000c101512 */
[----:B------:R-:W-:-:S03]  /*b580*/  FADD.FTZ R0, R250, R5 ;  /* 0x00000005fa007221 */ /* 0x000fc60000010000 */
[----:B------:R-:W-:Y:S04]  /*b590*/  STG.E.U16 desc[UR18][R2.64+0x70], R105 ;  /* 0x0000706902007986 */ /* 0x000fe8000c101512 */
[----:B------:R1:W-:Y:S01]  /*b5a0*/  STG.E.U16 desc[UR18][R2.64+0x72], R100 ;  /* 0x0000726402007986 */ /* 0x0003e2000c101512 */
[----:B------:R-:W-:Y:S01]  /*b5b0*/  FADD.FTZ R4, R251, R4 ;  /* 0x00000004fb047221 */ /* 0x000fe20000010000 */
[----:B-1----:R-:W-:Y:S01]  /*b5c0*/  FADD.FTZ R3, R248, R7 ;  /* 0x00000007f8037221 */ /* 0x002fe20000010000 */
[----:B------:R-:W-:-:S03]  /*b5d0*/  FADD.FTZ R2, R249, R6 ;  /* 0x00000006f9027221 */ /* 0x000fc60000010000 */
[----:B------:R-:W-:Y:S01]  /*b5e0*/  FADD.FTZ R5, R64, R3 ;  /* 0x0000000340057221 */ /* 0x000fe20000010000 */
        /* <DEDUP_REMOVED lines=11> */
[----:B------:R1:W5:Y:S02]  /*b6a0*/  LDL.LU R193, [R1+0x17c] ;  /* 0x00017c0001c17983 */ /* 0x0003640000300800 */
[----:B------:R-:W-:-:S02]  /*b6b0*/  FADD.FTZ R221, R176, R2 ;  /* 0x00000002b0dd7221 */ /* 0x000fc40000010000 */
[----:B------:R1:W5:Y:S04]  /*b6c0*/  LDL.LU R177, [R1+0x178] ;  /* 0x0001780001b17983 */ /* 0x0003680000300800 */
[----:B------:R1:W-:Y:S04]  /*b6d0*/  STL [R1+0x128], R4 ;  /* 0x0001280401007387 */ /* 0x0003e80000100800 */
[----:B------:R1:W-:Y:S04]  /*b6e0*/  STL [R1+0x130], R3 ;  /* 0x0001300301007387 */ /* 0x0003e80000100800 */
[----:B------:R1:W5:Y:S04]  /*b6f0*/  LDL.LU R176, [R1+0x174] ;  /* 0x0001740001b07983 */ /* 0x0003680000300800 */
[----:B------:R1:W-:Y:S01]  /*b700*/  STL [R1+0x12c], R0 ;  /* 0x00012c0001007387 */ /* 0x0003e20000100800 */
[----:B------:R-:W-:Y:S05]  /*b710*/  @!P0 BRA `(.L_x_694) ;  /* 0x0000008400908947 */ /* 0x000fea0003800000 */
[----:B------:R-:W2:Y:S01]  /*b720*/  LDL.LU R59, [R1+0x7c] ;  /* 0x00007c00013b7983 */ /* 0x000ea20000300800 */
[----:B------:R-:W-:Y:S01]  /*b730*/  ULDC UR4, c[0x0][0x2d0] ;  /* 0x0000b40000047ab9 */ /* 0x000fe20000000800 */
[----:B------:R-:W3:Y:S01]  /*b740*/  S2R R15, SR_TID.X ;  /* 0x00000000000f7919 */ /* 0x000ee20000002100 */
[----:B-1----:R-:W-:Y:S01]  /*b750*/  IMAD.U32 R0, RZ, RZ, UR22 ;  /* 0x00000016ff007e24 */ /* 0x002fe2000f8e00ff */
[----:B------:R-:W-:Y:S02]  /*b760*/  IADD3 R208, P0, R12, -0x80, RZ ;  /* 0xffffff800cd07810 */ /* 0x000fe40007f1e0ff */
[----:B-----5:R-:W-:Y:S01]  /*b770*/  MOV R105, R101 ;  /* 0x0000006500697202 */ /* 0x020fe20000000f00 */
[----:B------:R-:W4:Y:S01]  /*b780*/  LDL.LU R14, [R1+0xdc] ;  /* 0x0000dc00010e7983 */ /* 0x000f220000300800 */
[----:B------:R-:W-:Y:S01]  /*b790*/  ISETP.GE.AND P1, PT, R176, UR4, PT ;  /* 0x00000004b0007c0c */ /* 0x000fe2000bf26270 */
[----:B------:R-:W-:Y:S01]  /*b7a0*/  UIADD3 UR31, UR28, -0x2, URZ ;  /* 0xfffffffe1c1f7890 */ /* 0x000fe2000fffe03f */
[----:B------:R-:W-:Y:S01]  /*b7b0*/  MOV R100, R102 ;  /* 0x0000006600647202 */ /* 0x000fe20000000f00 */
[----:B------:R-:W-:Y:S01]  /*b7c0*/  ULDC UR4, c[0x0][0x2ec] ;  /* 0x0000bb0000047ab9 */ /* 0x000fe20000000800 */
[----:B------:R-:W-:Y:S01]  /*b7d0*/  UMOV UR30, 0xffffffc0 ;  /* 0xffffffc0001e7882 */ /* 0x000fe20000000000 */
[----:B------:R-:W-:Y:S01]  /*b7e0*/  ULDC.64 UR6, c[0x0][0x248] ;  /* 0x0000920000067ab9 */ /* 0x000fe20000000a00 */
[----:B---3--:R-:W-:-:S07]  /*b7f0*/  LOP3.LUT R15, R15, 0x3, RZ, 0xc0, !PT ;  /* 0x000000030f0f7812 */ /* 0x008fce00078ec0ff */
[----:B------:R-:W1:Y:S01]  /*b800*/  @!P1 LDC.64 R6, c[0x0][0x220] ;  /* 0x00008800ff069b82 */ /* 0x000e620000000a00 */
[----:B------:R-:W-:Y:S01]  /*b810*/  IADD3.X R209, R13, -0x1, RZ, P0, !PT ;  /* 0xffffffff0dd17810 */ /* 0x000fe200007fe4ff */
[----:B------:R-:W-:-:S06]  /*b820*/  ULDC UR28, c[0x0][0x2d0] ;  /* 0x0000b400001c7ab9 */ /* 0x000fcc0000000800 */
[----:B------:R-:W3:Y:S01]  /*b830*/  @!P1 LDC.64 R4, c[0x0][0x220] ;  /* 0x00008800ff049b82 */ /* 0x000ee20000000a00 */
[----:B--2---:R-:W-:-:S05]  /*b840*/  IMAD R2, R15, -0x2, R59 ;  /* 0xfffffffe0f027824 */ /* 0x004fca00078e023b */
[----:B------:R-:W-:Y:S02]  /*b850*/  IADD3 R0, R0, -UR16, R2 ;  /* 0x8000001000007c10 */ /* 0x000fe4000fffe002 */
[----:B------:R-:W2:Y:S03]  /*b860*/  LDC.64 R2, c[0x0][0x250] ;  /* 0x00009400ff027b82 */ /* 0x000ea60000000a00 */
[----:B------:R-:W-:Y:S01]  /*b870*/  STL [R1+0x134], R0 ;  /* 0x0001340001007387 */ /* 0x000fe20000100800 */
[----:B----4-:R-:W-:-:S03]  /*b880*/  IMAD.WIDE.U32 R8, R14, -0x2daee0ad, RZ ;  /* 0xd2511f530e087825 */ /* 0x010fc600078e00ff */
[----:B--2---:R2:W-:Y:S04]  /*b890*/  STL.64 [R1+0x20], R2 ;  /* 0x0000200201007387 */ /* 0x0045e80000100a00 */
[----:B-1----:R1:W-:Y:S04]  /*b8a0*/  @!P1 STL.64 [R1+0x150], R6 ;  /* 0x0001500601009387 */ /* 0x0023e80000100a00 */
[----:B---3--:R3:W-:Y:S01]  /*b8b0*/  @!P1 STL.64 [R1+0x148], R4 ;  /* 0x0001480401009387 */ /* 0x0087e20000100a00 */
[----:B--2---:R-:W-:-:S05]  /*b8c0*/  IADD3 R2, R231, 0x4, RZ ;  /* 0x00000004e7027810 */ /* 0x004fca0007ffe0ff */
[----:B-1----:R-:W-:-:S04]  /*b8d0*/  IMAD.WIDE.U32 R6, R2, -0x326172a9, RZ ;  /* 0xcd9e8d5702067825 */ /* 0x002fc800078e00ff */
[----:B---3--:R-:W-:Y:S01]  /*b8e0*/  IMAD.WIDE.U32 R4, R231, -0x326172a9, RZ ;  /* 0xcd9e8d57e7047825 */ /* 0x008fe200078e00ff */
[----:B------:R-:W-:-:S04]  /*b8f0*/  LOP3.LUT R2, R7, R244, RZ, 0x3c, !PT ;  /* 0x000000f407027212 */ /* 0x000fc800078e3cff */
[----:B------:R1:W-:Y:S04]  /*b900*/  STL.64 [R1+0x138], R4 ;  /* 0x0001380401007387 */ /* 0x0003e80000100a00 */
[----:B------:R2:W-:Y:S04]  /*b910*/  STL.64 [R1+0x18], R6 ;  /* 0x0000180601007387 */ /* 0x0005e80000100a00 */
[----:B------:R3:W-:Y:S01]  /*b920*/  STL.64 [R1], R8 ;  /* 0x0000000801007387 */ /* 0x0007e20000100a00 */
[----:B-1----:R-:W-:-:S05]  /*b930*/  LOP3.LUT R4, R5, R244, RZ, 0x3c, !PT ;  /* 0x000000f405047212 */ /* 0x002fca00078e3cff */
[----:B--2---:R-:W-:-:S04]  /*b940*/  IMAD.WIDE.U32 R6, R4, -0x2daee0ad, RZ ;  /* 0xd2511f5304067825 */ /* 0x004fc800078e00ff */
[----:B------:R-:W-:Y:S01]  /*b950*/  IMAD.WIDE.U32 R4, R2, -0x2daee0ad, RZ ;  /* 0xd2511f5302047825 */ /* 0x000fe200078e00ff */
[----:B------:R3:W-:Y:S04]  /*b960*/  STL.64 [R1+0x10], R6 ;  /* 0x0000100601007387 */ /* 0x0007e80000100a00 */
[----:B------:R3:W-:Y:S01]  /*b970*/  STL.64 [R1+0x8], R4 ;  /* 0x0000080401007387 */ /* 0x0007e20000100a00 */
[----:B------:R-:W-:Y:S02]  /*b980*/  IMAD.MOV.U32 R3, RZ, RZ, R103 ;  /* 0x000000ffff037224 */ /* 0x000fe400078e0067 */
[----:B------:R-:W-:Y:S01]  /*b990*/  IMAD.MOV.U32 R0, RZ, RZ, R104 ;  /* 0x000000ffff007224 */ /* 0x000fe200078e0068 */
[----:B------:R-:W-:Y:S06]  /*b9a0*/  BRA `(.L_x_695) ;  /* 0x00000004000c7947 */ /* 0x000fec0003800000 */
.L_x_697:
        /* <DEDUP_REMOVED lines=20> */
[----:B-1----:R-:W-:Y:S02]  /*baf0*/  @!P1 LEA R106, P0, R101, R106, 0x1 ;  /* 0x0000006a656a9211 */ /* 0x002fe400078008ff */
        /* <DEDUP_REMOVED lines=8> */
[----:B------:R1:W-:Y:S03]  /*bb80*/  @!P1 LDGSTS.E.BYPASS.LTC128B.128 [R207+0x6000], desc[UR18][R106.64] ;  /* 0x060000006acf9fae */ /* 0x0003e6000b901d52 */
[C---:B------:R-:W-:Y:S01]  /*bb90*/  @!P3 LEA.HI.X R179, R101.reuse, R179, R102, 0x1, P0 ;  /* 0x000000b365b3b211 */ /* 0x040fe200000f0c66 */
[----:B------:R2:W-:Y:S01]  /*bba0*/  @P4 STS.128 [R207+0x7000], RZ ;  /* 0x007000ffcf004388 */ /* 0x0005e20000000c00 */
[----:B------:R-:W-:Y:S03]  /*bbb0*/  IADD3 R101, P6, R101, UR33, RZ ;  /* 0x0000002165657c10 */ /* 0x000fe6000ffde0ff */
[----:B------:R-:W-:Y:S01]  /*bbc0*/  @!PT LDS RZ, [RZ] ;  /* 0x00000000fffff984 */ /* 0x000fe20000000800 */
[----:B------:R-:W-:Y:S01]  /*bbd0*/  @!PT LDS RZ, [RZ] ;  /* 0x00000000fffff984 */ /* 0x000fe20000000800 */
[----:B------:R-:W-:Y:S01]  /*bbe0*/  @!PT LDS RZ, [RZ] ;  /* 0x00000000fffff984 */ /* 0x000fe20000000800 */
[----:B------:R2:W-:Y:S01]  /*bbf0*/  @!P4 LDGSTS.E.BYPASS.LTC128B.128 [R207+0x7000], desc[UR18][R180.64+0x40] ;  /* 0x07000040b4cfcfae */ /* 0x0005e2000b901d52 */
[C---:B------:R-:W-:Y:S02]  /*bc00*/  @!P1 LEA R176, P5, R101.reuse, R176, 0x1 ;  /* 0x000000b065b09211 */ /* 0x040fe400078a08ff */
[C---:B------:R-:W-:Y:S01]  /*bc10*/  @!P4 LEA R172, P2, R101.reuse, R172, 0x1 ;  /* 0x000000ac65acc211 */ /* 0x040fe200078408ff */
[----:B------:R2:W-:Y:S01]  /*bc20*/  @P3 STS.128 [R207+0x8000], RZ ;  /* 0x008000ffcf003388 */ /* 0x0005e20000000c00 */
[----:B------:R-:W-:Y:S03]  /*bc30*/  IADD3.X R102, R102, UR32, RZ, P6, !PT ;  /* 0x0000002066667c10 */ /* 0x000fe6000b7fe4ff */
[----:B------:R-:W-:Y:S01]  /*bc40*/  @!PT LDS RZ, [RZ] ;  /* 0x00000000fffff984 */ /* 0x000fe20000000800 */
[----:B------:R-:W-:Y:S01]  /*bc50*/  @!PT LDS RZ, [RZ] ;  /* 0x00000000fffff984 */ /* 0x000fe20000000800 */
[----:B------:R-:W-:Y:S01]  /*bc60*/  @!PT LDS RZ, [RZ] ;  /* 0x00000000fffff984 */ /* 0x000fe20000000800 */
[----:B------:R2:W-:Y:S01]  /*bc70*/  @!P3 LDGSTS.E.BYPASS.LTC128B.128 [R207+0x8000], desc[UR18][R178.64+0x80] ;  /* 0x08000080b2cfbfae */ /* 0x0005e2000b901d52 */
[C-C-:B------:R-:W-:Y:S02]  /*bc80*/  @!P1 LEA.HI.X R177, R101.reuse, R177, R102.reuse, 0x1, P5 ;  /* 0x000000b165b19211 */ /* 0x140fe400028f0c66 */
[C-C-:B------:R-:W-:Y:S01]  /*bc90*/  @!P4 LEA.HI.X R173, R101.reuse, R173, R102.reuse, 0x1, P2 ;  /* 0x000000ad65adc211 */ /* 0x140fe200010f0c66 */
        /* <DEDUP_REMOVED lines=20> */
.L_x_695:
        /* <DEDUP_REMOVED lines=49> */
[----:B------:R-:W-:Y:S01]  /*c0f0*/  IMAD.U32 R2, RZ, RZ, UR31 ;  /* 0x0000001fff027e24 */ /* 0x000fe2000f8e00ff */
        /* <DEDUP_REMOVED lines=24> */
[----:B------:R1:W-:Y:S01]  /*c280*/  @!P3 LDGSTS.E.BYPASS.LTC128B.128 [R207+0xb800], desc[UR18][R6.64+0x80] ;  /* 0x0b80008006cfbfae */ /* 0x0003e2000b901d52 */
[----:B------:R-:W-:Y:S03]  /*c290*/  IMAD R2, R2, -0x40, R104 ;  /* 0xffffffc002027824 */ /* 0x000fe600078e0268 */
        /* <DEDUP_REMOVED lines=127> */
[-C--:B----4-:R-:W-:Y:S05]  /*ca90*/  HMMA.16816.F32 R36, R176, R184.reuse, R36 ;  /* 0x000000b8b024723c */ /* 0x090fea0000001824 */
[----:B------:R-:W-:Y:S01]  /*caa0*/  VIADD R174, R2, 0x8 ;  /* 0x0000000802ae7836 */ /* 0x000fe20000000000 */
        /* <DEDUP_REMOVED lines=10> */
.L_x_696:
[----:B------:R-:W-:Y:S01]  /*cb50*/  IADD3 R101, -R2, -0x8, RZ ;  /* 0xfffffff802657810 */ /* 0x000fe20007ffe1ff */
[----:B------:R-:W3:Y:S01]  /*cb60*/  LDL.64 R230, [R1] ;  /* 0x0000000001e67983 */ /* 0x000ee20000100a00 */
[----:B------:R-:W-:Y:S01]  /*cb70*/  ISETP.GE.AND P6, PT, R174, RZ, PT ;  /* 0x000000ffae00720c */ /* 0x000fe20003fc6270 */
[----:B------:R-:W-:Y:S01]  /*cb80*/  UIADD3 UR22, UR26, -0x61c88647, URZ ;  /* 0x9e3779b91a167890 */ /* 0x000fe2000fffe03f */
[----:B------:R-:W-:Y:S01]  /*cb90*/  IADD3 R103, -R2, -0x7, RZ ;  /* 0xfffffff902677810 */ /* 0x000fe20007ffe1ff */
[----:B------:R-:W-:Y:S01]  /*cba0*/  UIADD3 UR21, UR26, 0x3c6ef372, URZ ;  /* 0x3c6ef3721a157890 */ /* 0x000fe2000fffe03f */
[----:B------:R-:W-:Y:S01]  /*cbb0*/  SEL R102, R101, R174, !P6 ;  /* 0x000000ae65667207 */ /* 0x000fe20007000000 */
[----:B------:R-:W4:Y:S01]  /*cbc0*/  LDL.64 R202, [R1+0x10] ;  /* 0x0000100001ca7983 */ /* 0x000f220000100a00 */
[----:B------:R-:W-:Y:S01]  /*cbd0*/  LOP3.LUT R218, R218, 0xfffffdff, RZ, 0xc0, !PT ;  /* 0xfffffdffdada7812 */ /* 0x000fe200078ec0ff */
[----:B------:R-:W-:Y:S01]  /*cbe0*/  VIADD R101, R2, 0xffffffff ;  /* 0xffffffff02657836 */ /* 0x000fe20000000000 */
[----:B------:R-:W-:Y:S01]  /*cbf0*/  I2FP.F32.S32 R102, R102 ;  /* 0x0000006600667245 */ /* 0x000fe20000201400 */
[----:B------:R-:W-:Y:S01]  /*cc00*/  UIADD3 UR20, UR26, -0x255992d5, URZ ;  /* 0xdaa66d2b1a147890 */ /* 0x000fe2000fffe03f */
[----:B------:R-:W-:Y:S01]  /*cc10*/  @P1 LOP3.LUT R218, R218, 0x200, RZ, 0xfc, !PT ;  /* 0x00000200dada1812 */ /* 0x000fe200078efcff */
[----:B------:R-:W5:Y:S01]  /*cc20*/  LDL.64 R184, [R1+0x138] ;  /* 0x0001380001b87983 */ /* 0x000f620000100a00 */
[----:B------:R-:W-:Y:S01]  /*cc30*/  ISETP.GE.AND P0, PT, R101, RZ, PT ;  /* 0x000000ff6500720c */ /* 0x000fe20003f06270 */
[----:B--2---:R-:W-:Y:S01]  /*cc40*/  VIADD R106, R2, 0x7 ;  /* 0x00000007026a7836 */ /* 0x004fe20000000000 */
[----:B------:R-:W-:Y:S01]  /*cc50*/  LOP3.LUT R218, R218, 0xfffffbff, RZ, 0xc0, !PT ;  /* 0xfffffbffdada7812 */ /* 0x000fe200078ec0ff */
[----:B------:R-:W-:Y:S01]  /*cc60*/  VIADD R173, R2, 0x48 ;  /* 0x0000004802ad7836 */ /* 0x000fe20000000000 */
[----:B------:R-:W-:Y:S01]  /*cc70*/  UIADD3 UR25, UR27, -0x56f99767, URZ ;  /* 0xa90668991b197890 */ /* 0x000fe2000fffe03f */
[----:B------:R-:W-:Y:S01]  /*cc80*/  FFMA.FTZ R6, R102, -UR5, R6 ;  /* 0x8000000566067c23 */ /* 0x000fe20008010006 */
[----:B------:R-:W-:Y:S01]  /*cc90*/  ISETP.GE.AND P5, PT, R106, RZ, PT ;  /* 0x000000ff6a00720c */ /* 0x000fe20003fa6270 */
[----:B------:R-:W-:Y:S01]  /*cca0*/  UIADD3 UR24, UR26, -0x4ab325aa, URZ ;  /* 0xb54cda561a187890 */ /* 0x000fe2000fffe03f */
[----:B------:R-:W-:Y:S01]  /*ccb0*/  IABS R102, R2 ;  /* 0x0000000200667213 */ /* 0x000fe20000000000 */
[----:B------:R-:W-:Y:S01]  /*ccc0*/  UIADD3 UR23, UR27, -0x4498517b, URZ ;  /* 0xbb67ae851b177890 */ /* 0x000fe2000fffe03f */
[----:B------:R-:W-:Y:S01]  /*ccd0*/  SEL R103, R103, R106, !P5 ;  /* 0x0000006a67677207 */ /* 0x000fe20006800000 */
[----:B------:R-:W-:Y:S01]  /*cce0*/  UIADD3 UR17, UR27, 0x32370b8f, URZ ;  /* 0x32370b8f1b117890 */ /* 0x000fe2000fffe03f */
[----:B------:R-:W-:Y:S01]  /*ccf0*/  I2FP.F32.S32 R180, R102 ;  /* 0x0000006600b47245 */ /* 0x000fe20000201400 */
[----:B------:R-:W-:Y:S01]  /*cd00*/  UIADD3 UR11, UR26, 0x78dde6e4, URZ ;  /* 0x78dde6e41a0b7890 */ /* 0x000fe2000fffe03f */
[C---:B------:R-:W-:Y:S01]  /*cd10*/  @!P0 IADD3 R101, -R2.reuse, 0x1, RZ ;  /* 0x0000000102658810 */ /* 0x040fe20007ffe1ff */
[----:B------:R-:W-:Y:S01]  /*cd20*/  UIADD3 UR10, UR27, -0x126145ec, URZ ;  /* 0xed9eba141b0a7890 */ /* 0x000fe2000fffe03f */
[----:B------:R-:W-:Y:S01]  /*cd30*/  ISETP.GE.AND P0, PT, R173, RZ, PT ;  /* 0x000000ffad00720c */ /* 0x000fe20003f06270 */
[----:B------:R-:W-:Y:S01]  /*cd40*/  VIADD R175, R2, 0x3f ;  /* 0x0000003f02af7836 */ /* 0x000fe20000000000 */
[----:B------:R-:W-:Y:S01]  /*cd50*/  I2FP.F32.S32 R103, R103 ;  /* 0x0000006700677245 */ /* 0x000fe20000201400 */
[----:B------:R-:W-:Y:S01]  /*cd60*/  UIMAD UR8, UR31, UR30, 0x40 ;  /* 0x000000401f0874a4 */ /* 0x000fe2000f8e021e */
[----:B------:R-:W-:Y:S01]  /*cd70*/  I2FP.F32.S32 R179, R101 ;  /* 0x0000006500b37245 */ /* 0x000fe20000201400 */
[----:B------:R-:W-:Y:S01]  /*cd80*/  FFMA.FTZ R4, R180, -UR5, R4 ;  /* 0x80000005b4047c23 */ /* 0x000fe20008010004 */
[----:B------:R-:W-:Y:S01]  /*cd90*/  ISETP.GE.AND P3, PT, R175, RZ, PT ;  /* 0x000000ffaf00720c */ /* 0x000fe20003f66270 */
[----:B------:R-:W-:Y:S01]  /*cda0*/  FFMA.FTZ R7, R103, -UR5, R7 ;  /* 0x8000000567077c23 */ /* 0x000fe20008010007 */
[----:B------:R-:W-:Y:S02]  /*cdb0*/  VIADD R103, R2, 0x37 ;  /* 0x0000003702677836 */ /* 0x000fe40000000000 */
[C---:B------:R-:W-:Y:S01]  /*cdc0*/  FFMA.FTZ R5, R179.reuse, -UR5, R5 ;  /* 0x80000005b3057c23 */ /* 0x040fe20008010005 */
[----:B------:R-:W-:Y:S02]  /*cdd0*/  VIADD R102, R104, UR8 ;  /* 0x0000000868667c36 */ /* 0x000fe40008000000 */
[----:B------:R-:W-:Y:S01]  /*cde0*/  FFMA.FTZ R19, R179, -UR5, R19 ;  /* 0x80000005b3137c23 */ /* 0x000fe20008010013 */
[----:B------:R-:W-:Y:S01]  /*cdf0*/  VIADD R104, R2, 0x38 ;  /* 0x0000003802687836 */ /* 0x000fe20000000000 */
[----:B------:R-:W-:Y:S01]  /*ce00*/  ISETP.GE.AND P2, PT, R103, RZ, PT ;  /* 0x000000ff6700720c */ /* 0x000fe20003f46270 */
[----:B------:R-:W-:Y:S01]  /*ce10*/  FFMA.FTZ R18, R180, -UR5, R18 ;  /* 0x80000005b4127c23 */ /* 0x000fe20008010012 */
[----:B------:R-:W-:Y:S01]  /*ce20*/  @!P0 IADD3 R173, -R102, -0x8, RZ ;  /* 0xfffffff866ad8810 */ /* 0x000fe20007ffe1ff */
[----:B------:R-:W-:Y:S01]  /*ce30*/  UIADD3 UR9, UR26, 0x1715609d, URZ ;  /* 0x1715609d1a097890 */ /* 0x000fe2000fffe03f */
[----:B------:R-:W-:Y:S01]  /*ce40*/  ISETP.GE.AND P0, PT, R104, RZ, PT ;  /* 0x000000ff6800720c */ /* 0x000fe20003f06270 */
[C---:B------:R-:W-:Y:S01]  /*ce50*/  VIADD R181, R2.reuse, 0xffffffdf ;  /* 0xffffffdf02b57836 */ /* 0x040fe20000000000 */
[----:B------:R-:W-:Y:S01]  /*ce60*/  IABS R101, R102 ;  /* 0x0000006600657213 */ /* 0x000fe20000000000 */
[----:B------:R-:W-:Y:S01]  /*ce70*/  VIADD R180, R2, 0xffffffd8 ;  /* 0xffffffd802b47836 */ /* 0x000fe20000000000 */
[----:B------:R-:W-:Y:S01]  /*ce80*/  @!P3 IADD3 R175, -R102, 0x1, RZ ;  /* 0x0000000166afb810 */ /* 0x000fe20007ffe1ff */
[----:B------:R-:W-:Y:S01]  /*ce90*/  USHF.L.U32 UR29, UR31, 0x1, URZ ;  /* 0x000000011f1d7899 */ /* 0x000fe2000800063f */
[----:B------:R-:W-:Y:S01]  /*cea0*/  I2FP.F32.S32 R176, R173 ;  /* 0x000000ad00b07245 */ /* 0x000fe20000201400 */
[C---:B------:R-:W-:Y:S01]  /*ceb0*/  VIADD R172, R2.reuse, 0xfffffff8 ;  /* 0xfffffff802ac7836 */ /* 0x040fe20000000000 */
[----:B------:R-:W-:Y:S01]  /*cec0*/  I2FP.F32.S32 R173, R101 ;  /* 0x0000006500ad7245 */ /* 0x000fe20000201400 */
[C---:B------:R-:W-:Y:S01]  /*ced0*/  VIADD R107, R2.reuse, 0xfffffff7 ;  /* 0xfffffff7026b7836 */ /* 0x040fe20000000000 */
[----:B------:R-:W-:Y:S01]  /*cee0*/  I2FP.F32.S32 R101, R175 ;  /* 0x000000af00657245 */ /* 0x000fe20000201400 */
[----:B------:R-:W-:Y:S01]  /*cef0*/  VIADD R175, R2, 0xfffffff0 ;  /* 0xfffffff002af7836 */ /* 0x000fe20000000000 */
[----:B------:R-:W-:Y:S01]  /*cf00*/  ISETP.GE.AND P4, PT, R172, RZ, PT ;  /* 0x000000ffac00720c */ /* 0x000fe20003f86270 */
[----:B------:R-:W-:Y:S01]  /*cf10*/  ULOP3.LUT UR8, UR29, UR27, URZ, 0x3c, !UPT ;  /* 0x0000001b1d087292 */ /* 0x000fe2000f8e3c3f */
[----:B------:R-:W-:Y:S01]  /*cf20*/  ISETP.GE.AND P3, PT, R107, RZ, PT ;  /* 0x000000ff6b00720c */ /* 0x000fe20003f66270 */
[C---:B------:R-:W-:Y:S01]  /*cf30*/  FFMA.FTZ R15, R101.reuse, -UR5, R15 ;  /* 0x80000005650f7c23 */ /* 0x040fe2000801000f */
[----:B------:R-:W-:Y:S01]  /*cf40*/  @!P0 IADD3 R104, -R102, 0x8, RZ ;  /* 0x0000000866688810 */ /* 0x000fe20007ffe1ff */
[----:B------:R-:W-:Y:S01]  /*cf50*/  FFMA.FTZ R9, R101, -UR5, R9 ;  /* 0x8000000565097c23 */ /* 0x000fe20008010009 */
[----:B------:R-:W-:Y:S01]  /*cf60*/  ISETP.GE.AND P0, PT, R175, RZ, PT ;  /* 0x000000ffaf00720c */ /* 0x000fe20003f06270 */
[----:B------:R-:W-:Y:S01]  /*cf70*/  VIADD R101, R2, 0xffffffef ;  /* 0xffffffef02657836 */ /* 0x000fe20000000000 */
[----:B------:R-:W-:Y:S01]  /*cf80*/  @!P2 IADD3 R103, -R102, 0x9, RZ ;  /* 0x000000096667a810 */ /* 0x000fe20007ffe1ff */
[----:B------:R-:W-:Y:S01]  /*cf90*/  UIADD3 UR29, UR29, 0x1, URZ ;  /* 0x000000011d1d7890 */ /* 0x000fe2000fffe03f */
[----:B------:R-:W-:Y:S01]  /*cfa0*/  I2FP.F32.S32 R178, R104 ;  /* 0x0000006800b27245 */ /* 0x000fe20000201400 */
[----:B------:R-:W-:Y:S01]  /*cfb0*/  FFMA.FTZ R8, R173, -UR5, R8 ;  /* 0x80000005ad087c23 */ /* 0x000fe20008010008 */
[----:B------:R-:W-:Y:S01]  /*cfc0*/  ISETP.GE.AND P2, PT, R101, RZ, PT ;  /* 0x000000ff6500720c */ /* 0x000fe20003f46270 */
[----:B------:R-:W-:Y:S01]  /*cfd0*/  FFMA.FTZ R14, R173, -UR5, R14 ;  /* 0x80000005ad0e7c23 */ /* 0x000fe2000801000e */
[C---:B------:R-:W-:Y:S01]  /*cfe0*/  @!P4 IADD3 R172, -R2.reuse, 0x8, RZ ;  /* 0x0000000802acc810 */ /* 0x040fe20007ffe1ff */
[C---:B------:R-:W-:Y:S01]  /*cff0*/  VIADD R173, R2.reuse, 0x30 ;  /* 0x0000003002ad7836 */ /* 0x040fe20000000000 */
[C---:B------:R-:W-:Y:S01]  /*d000*/  @!P3 IADD3 R107, -R2.reuse, 0x9, RZ ;  /* 0x00000009026bb810 */ /* 0x040fe20007ffe1ff */
[----:B------:R-:W-:Y:S01]  /*d010*/  VIADD R104, R2, 0x27 ;  /* 0x0000002702687836 */ /* 0x000fe20000000000 */
[----:B------:R-:W-:Y:S01]  /*d020*/  I2FP.F32.S32 R177, R103 ;  /* 0x0000006700b17245 */ /* 0x000fe20000201400 */
[----:B------:R-:W-:Y:S01]  /*d030*/  FFMA.FTZ R26, R178, -UR5, R26 ;  /* 0x80000005b21a7c23 */ /* 0x000fe2000801001a */
[----:B------:R-:W-:Y:S01]  /*d040*/  ISETP.GE.AND P4, PT, R173, RZ, PT ;  /* 0x000000ffad00720c */ /* 0x000fe20003f86270 */
[----:B------:R-:W-:Y:S01]  /*d050*/  ULOP3.LUT UR29, UR29, UR27, URZ, 0x3c, !UPT ;  /* 0x0000001b1d1d7292 */ /* 0x000fe2000f8e3c3f */
[----:B------:R-:W-:Y:S01]  /*d060*/  @!P0 IADD3 R175, -R2, 0x10, RZ ;  /* 0x0000001002af8810 */ /* 0x000fe20007ffe1ff */
[C---:B------:R-:W-:Y:S01]  /*d070*/  FFMA.FTZ R27, R177.reuse, -UR5, R27 ;  /* 0x80000005b11b7c23 */ /* 0x040fe2000801001b */
[----:B------:R-:W-:Y:S01]  /*d080*/  I2FP.F32.S32 R103, R107 ;  /* 0x0000006b00677245 */ /* 0x000fe20000201400 */
[----:B------:R-:W-:Y:S01]  /*d090*/  FFMA.FTZ R12, R178, -UR5, R12 ;  /* 0x80000005b20c7c23 */ /* 0x000fe2000801000c */
[----:B------:R-:W-:Y:S01]  /*d0a0*/  ISETP.GE.AND P0, PT, R104, RZ, PT ;  /* 0x000000ff6800720c */ /* 0x000fe20003f06270 */
[----:B------:R-:W-:Y:S01]  /*d0b0*/  FFMA.FTZ R13, R177, -UR5, R13 ;  /* 0x80000005b10d7c23 */ /* 0x000fe2000801000d */
[C---:B------:R-:W-:Y:S01]  /*d0c0*/  @!P2 IADD3 R101, -R2.reuse, 0x11, RZ ;  /* 0x000000110265a810 */ /* 0x040fe20007ffe1ff */
[C---:B------:R-:W-:Y:S01]  /*d0d0*/  FFMA.FTZ R23, R103.reuse, -UR5, R23 ;  /* 0x8000000567177c23 */ /* 0x040fe20008010017 */
[----:B------:R-:W-:Y:S01]  /*d0e0*/  I2FP.F32.S32 R175, R175 ;  /* 0x000000af00af7245 */ /* 0x000fe20000201400 */
[----:B------:R-:W-:Y:S01]  /*d0f0*/  FFMA.FTZ R17, R103, -UR5, R17 ;  /* 0x8000000567117c23 */ /* 0x000fe20008010011 */
[----:B------:R-:W-:Y:S01]  /*d100*/  I2FP.F32.S32 R179, R101 ;  /* 0x0000006500b37245 */ /* 0x000fe20000201400 */
[----:B------:R-:W-:Y:S01]  /*d110*/  VIADD R103, R2, 0xffffffe8 ;  /* 0xffffffe802677836 */ /* 0x000fe20000000000 */
[----:B------:R-:W-:Y:S01]  /*d120*/  @!P4 IADD3 R173, -R102, 0x10, RZ ;  /* 0x0000001066adc810 */ /* 0x000fe20007ffe1ff */
[----:B------:R-:W-:Y:S01]  /*d130*/  VIADD R101, R2, 0xffffffe7 ;  /* 0xffffffe702657836 */ /* 0x000fe20000000000 */
[C---:B------:R-:W-:Y:S01]  /*d140*/  @!P6 IADD3 R174, -R102.reuse, 0x38, RZ ;  /* 0x0000003866aee810 */ /* 0x040fe20007ffe1ff */
[----:B------:R-:W-:Y:S01]  /*d150*/  FFMA.FTZ R20, R175, -UR5, R20 ;  /* 0x80000005af147c23 */ /* 0x000fe20008010014 */
[----:B------:R-:W-:Y:S01]  /*d160*/  ISETP.GE.AND P4, PT, R103, RZ, PT ;  /* 0x000000ff6700720c */ /* 0x000fe20003f86270 */
[----:B------:R-:W-:Y:S01]  /*d170*/  FFMA.FTZ R34, R175, -UR5, R34 ;  /* 0x80000005af227c23 */ /* 0x000fe20008010022 */
[----:B------:R-:W-:Y:S01]  /*d180*/  @!P0 IADD3 R104, -R102, 0x19, RZ ;  /* 0x0000001966688810 */ /* 0x000fe20007ffe1ff */
[----:B------:R-:W-:Y:S01]  /*d190*/  FFMA.FTZ R21, R179, -UR5, R21 ;  /* 0x80000005b3157c23 */ /* 0x000fe20008010015 */
[----:B------:R-:W-:Y:S01]  /*d1a0*/  ISETP.GE.AND P0, PT, R101, RZ, PT ;  /* 0x000000ff6500720c */ /* 0x000fe20003f06270 */
[----:B------:R-:W-:Y:S01]  /*d1b0*/  VIADD R182, R2, 0xffffffe0 ;  /* 0xffffffe002b67836 */ /* 0x000fe20000000000 */
[----:B------:R-:W-:Y:S01]  /*d1c0*/  I2FP.F32.S32 R173, R173 ;  /* 0x000000ad00ad7245 */ /* 0x000fe20000201400 */
[----:B------:R-:W-:Y:S01]  /*d1d0*/  FFMA.FTZ R35, R179, -UR5, R35 ;  /* 0x80000005b3237c23 */ /* 0x000fe20008010023 */
[----:B------:R-:W-:Y:S01]  /*d1e0*/  I2FP.F32.S32 R104, R104 ;  /* 0x0000006800687245 */ /* 0x000fe20000201400 */
[----:B------:R-:W-:Y:S01]  /*d1f0*/  FFMA.FTZ R10, R176, -UR5, R10 ;  /* 0x80000005b00a7c23 */ /* 0x000fe2000801000a */
[----:B------:R-:W-:Y:S01]  /*d200*/  I2FP.F32.S32 R176, R172 ;  /* 0x000000ac00b07245 */ /* 0x000fe20000201400 */
[C---:B------:R-:W-:Y:S01]  /*d210*/  FFMA.FTZ R24, R173.reuse, -UR5, R24 ;  /* 0x80000005ad187c23 */ /* 0x040fe20008010018 */
[----:B------:R-:W-:Y:S01]  /*d220*/  @!P5 IADD3 R106, -R102, 0x39, RZ ;  /* 0x00000039666ad810 */ /* 0x000fe20007ffe1ff */
[----:B------:R-:W-:Y:S01]  /*d230*/  FFMA.FTZ R30, R173, -UR5, R30 ;  /* 0x80000005ad1e7c23 */ /* 0x000fe2000801001e */
[----:B------:R-:W-:Y:S01]  /*d240*/  @!P4 IADD3 R103, -R2, 0x18, RZ ;  /* 0x000000180267c810 */ /* 0x000fe20007ffe1ff */
[C---:B------:R-:W-:Y:S01]  /*d250*/  FFMA.FTZ R16, R176.reuse, -UR5, R16 ;  /* 0x80000005b0107c23 */ /* 0x040fe20008010010 */
[----:B------:R-:W-:Y:S01]  /*d260*/  ISETP.GE.AND P4, PT, R181, RZ, PT ;  /* 0x000000ffb500720c */ /* 0x000fe20003f86270 */
[----:B------:R-:W-:Y:S01]  /*d270*/  FFMA.FTZ R22, R176, -UR5, R22 ;  /* 0x80000005b0167c23 */ /* 0x000fe20008010016 */
[----:B------:R-:W-:Y:S01]  /*d280*/  @!P0 IADD3 R101, -R2, 0x19, RZ ;  /* 0x0000001902658810 */ /* 0x000fe20007ffe1ff */
[----:B------:R-:W-:Y:S01]  /*d290*/  FFMA.FTZ R29, R104, -UR5, R29 ;  /* 0x80000005681d7c23 */ /* 0x000fe2000801001d */
[----:B------:R-:W-:Y:S01]  /*d2a0*/  ISETP.GE.AND P0, PT, R182, RZ, PT ;  /* 0x000000ffb600720c */ /* 0x000fe20003f06270 */
[C---:B------:R-:W-:Y:S01]  /*d2b0*/  VIADD R172, R2.reuse, 0x2f ;  /* 0x0000002f02ac7836 */ /* 0x040fe20000000000 */
[----:B------:R-:W-:Y:S01]  /*d2c0*/  I2FP.F32.S32 R101, R101 ;  /* 0x0000006500657245 */ /* 0x000fe20000201400 */
[----:B------:R-:W-:Y:S01]  /*d2d0*/  VIADD R107, R2, 0x28 ;  /* 0x00000028026b7836 */ /* 0x000fe20000000000 */
[----:B------:R-:W-:Y:S01]  /*d2e0*/  I2FP.F32.S32 R103, R103 ;  /* 0x0000006700677245 */ /* 0x000fe20000201400 */
[----:B------:R-:W-:Y:S01]  /*d2f0*/  FFMA.FTZ R43, R104, -UR5, R43 ;  /* 0x80000005682b7c23 */ /* 0x000fe2000801002b */
[----:B------:R-:W-:Y:S01]  /*d300*/  ISETP.GE.AND P3, PT, R172, RZ, PT ;  /* 0x000000ffac00720c */ /* 0x000fe20003f66270 */
[----:B------:R-:W-:Y:S01]  /*d310*/  FFMA.FTZ R39, R101, -UR5, R39 ;  /* 0x8000000565277c23 */ /* 0x000fe20008010027 */
[----:B------:R-:W-:Y:S01]  /*d320*/  ISETP.GE.AND P2, PT, R107, RZ, PT ;  /* 0x000000ff6b00720c */ /* 0x000fe20003f46270 */
[C---:B------:R-:W-:Y:S01]  /*d330*/  VIADD R175, R2.reuse, 0xffffffcf ;  /* 0xffffffcf02af7836 */ /* 0x040fe20000000000 */
[C---:B------:R-:W-:Y:S01]  /*d340*/  @!P4 IADD3 R181, -R2.reuse, 0x21, RZ ;  /* 0x0000002102b5c810 */ /* 0x040fe20007ffe1ff */
[C---:B------:R-:W-:Y:S01]  /*d350*/  VIADD R176, R2.reuse, 0xffffffd0 ;  /* 0xffffffd002b07836 */ /* 0x040fe20000000000 */
[----:B------:R-:W-:Y:S01]  /*d360*/  I2FP.F32.S32 R106, R106 ;  /* 0x0000006a006a7245 */ /* 0x000fe20000201400 */
[----:B------:R-:W-:Y:S01]  /*d370*/  FFMA.FTZ R38, R103, -UR5, R38 ;  /* 0x8000000567267c23 */ /* 0x000fe20008010026 */
[----:B------:R-:W-:Y:S01]  /*d380*/  ISETP.GE.AND P4, PT, R175, RZ, PT ;  /* 0x000000ffaf00720c */ /* 0x000fe20003f86270 */
[----:B------:R-:W-:Y:S01]  /*d390*/  FFMA.FTZ R33, R101, -UR5, R33 ;  /* 0x8000000565217c23 */ /* 0x000fe20008010021 */
[----:B------:R-:W-:Y:S01]  /*d3a0*/  @!P0 IADD3 R182, -R2, 0x20, RZ ;  /* 0x0000002002b68810 */ /* 0x000fe20007ffe1ff */
[----:B------:R-:W-:Y:S01]  /*d3b0*/  FFMA.FTZ R61, R106, -UR5, R61 ;  /* 0x800000056a3d7c23 */ /* 0x000fe2000801003d */
[----:B------:R-:W-:Y:S01]  /*d3c0*/  ISETP.GE.AND P0, PT, R176, RZ, PT ;  /* 0x000000ffb000720c */ /* 0x000fe20003f06270 */
[----:B------:R-:W-:Y:S01]  /*d3d0*/  VIADD R179, R2, 0xffffffd7 ;  /* 0xffffffd702b37836 */ /* 0x000fe20000000000 */
[----:B------:R-:W-:Y:S01]  /*d3e0*/  @!P3 IADD3 R172, -R102, 0x11, RZ ;  /* 0x0000001166acb810 */ /* 0x000fe20007ffe1ff */
[----:B------:R-:W-:Y:S01]  /*d3f0*/  VIADD R101, R2, 0x10 ;  /* 0x0000001002657836 */ /* 0x000fe20000000000 */
[----:B------:R-:W-:Y:S01]  /*d400*/  @!P2 IADD3 R107, -R102, 0x18, RZ ;  /* 0x00000018666ba810 */ /* 0x000fe20007ffe1ff */
[----:B------:R-:W-:Y:S01]  /*d410*/  FFMA.FTZ R32, R103, -UR5, R32 ;  /* 0x8000000567207c23 */ /* 0x000fe20008010020 */
[----:B------:R-:W-:Y:S01]  /*d420*/  ISETP.GE.AND P3, PT, R180, RZ, PT ;  /* 0x000000ffb400720c */ /* 0x000fe20003f66270 */
[C---:B------:R-:W-:Y:S01]  /*d430*/  VIADD R173, R2.reuse, 0x20 ;  /* 0x0000002002ad7836 */ /* 0x040fe20000000000 */
[----:B------:R-:W-:Y:S01]  /*d440*/  ISETP.GE.AND P2, PT, R179, RZ, PT ;  /* 0x000000ffb300720c */ /* 0x000fe20003f46270 */
[C---:B------:R-:W-:Y:S01]  /*d450*/  VIADD R104, R2.reuse, 0x18 ;  /* 0x0000001802687836 */ /* 0x040fe20000000000 */
[----:B------:R-:W-:Y:S01]  /*d460*/  I2FP.F32.S32 R183, R107 ;  /* 0x0000006b00b77245 */ /* 0x000fe20000201400 */
[C---:B------:R-:W-:Y:S01]  /*d470*/  VIADD R107, R2.reuse, 0x47 ;  /* 0x00000047026b7836 */ /* 0x040fe20000000000 */
[C---:B------:R-:W-:Y:S01]  /*d480*/  @!P4 IADD3 R175, -R2.reuse, 0x31, RZ ;  /* 0x0000003102afc810 */ /* 0x040fe20007ffe1ff */
[C---:B------:R-:W-:Y:S01]  /*d490*/  VIADD R178, R2.reuse, 0xffffffc8 ;  /* 0xffffffc802b27836 */ /* 0x040fe20000000000 */
[----:B------:R-:W-:Y:S01]  /*d4a0*/  ISETP.GE.AND P4, PT, R173, RZ, PT ;  /* 0x000000ffad00720c */ /* 0x000fe20003f86270 */
[C---:B------:R-:W-:Y:S01]  /*d4b0*/  FFMA.FTZ R42, R183.reuse, -UR5, R42 ;  /* 0x80000005b72a7c23 */ /* 0x040fe2000801002a */
[C---:B------:R-:W-:Y:S01]  /*d4c0*/  @!P0 IADD3 R176, -R2.reuse, 0x30, RZ ;  /* 0x0000003002b08810 */ /* 0x040fe20007ffe1ff */
[----:B------:R-:W-:Y:S01]  /*d4d0*/  FFMA.FTZ R28, R183, -UR5, R28 ;  /* 0x80000005b71c7c23 */ /* 0x000fe2000801001c */
[----:B------:R-:W-:Y:S01]  /*d4e0*/  ISETP.GE.AND P0, PT, R107, RZ, PT ;  /* 0x000000ff6b00720c */ /* 0x000fe20003f06270 */
[C---:B------:R-:W-:Y:S01]  /*d4f0*/  VIADD R177, R2.reuse, 0xffffffc7 ;  /* 0xffffffc702b17836 */ /* 0x040fe20000000000 */
[C---:B------:R-:W-:Y:S01]  /*d500*/  @!P3 IADD3 R180, -R2.reuse, 0x28, RZ ;  /* 0x0000002802b4b810 */ /* 0x040fe20007ffe1ff */
[C---:B------:R-:W-:Y:S01]  /*d510*/  VIADD R103, R2.reuse, 0x17 ;  /* 0x0000001702677836 */ /* 0x040fe20000000000 */
[----:B------:R-:W-:Y:S02]  /*d520*/  @!P2 IADD3 R179, -R2, 0x29, RZ ;  /* 0x0000002902b3a810 */ /* 0x000fe40007ffe1ff */
[----:B------:R-:W-:Y:S02]  /*d530*/  ISETP.GE.AND P3, PT, R178, RZ, PT ;  /* 0x000000ffb200720c */ /* 0x000fe40003f66270 */
[----:B------:R-:W-:Y:S02]  /*d540*/  ISETP.GE.AND P2, PT, R177, RZ, PT ;  /* 0x000000ffb100720c */ /* 0x000fe40003f46270 */
[----:B------:R-:W-:Y:S02]  /*d550*/  I2FP.F32.S32 R172, R172 ;  /* 0x000000ac00ac7245 */ /* 0x000fe40000201400 */
[----:B------:R-:W-:Y:S02]  /*d560*/  @!P4 IADD3 R173, -R102, 0x20, RZ ;  /* 0x0000002066adc810 */ /* 0x000fe40007ffe1ff */
[----:B------:R-:W-:Y:S01]  /*d570*/  ISETP.GE.AND P4, PT, R101, RZ, PT ;  /* 0x000000ff6500720c */ /* 0x000fe20003f86270 */
[----:B------:R-:W-:Y:S01]  /*d580*/  FFMA.FTZ R25, R172, -UR5, R25 ;  /* 0x80000005ac197c23 */ /* 0x000fe20008010019 */
[----:B------:R-:W-:Y:S01]  /*d590*/  @!P0 IADD3 R107, -R102, -0x7, RZ ;  /* 0xfffffff9666b8810 */ /* 0x000fe20007ffe1ff */
[----:B------:R-:W-:Y:S01]  /*d5a0*/  FFMA.FTZ R31, R172, -UR5, R31 ;  /* 0x80000005ac1f7c23 */ /* 0x000fe2000801001f */
[----:B------:R-:W-:Y:S01]  /*d5b0*/  ISETP.GE.AND P0, PT, R103, RZ, PT ;  /* 0x000000ff6700720c */ /* 0x000fe20003f06270 */
[C---:B------:R-:W-:Y:S01]  /*d5c0*/  VIADD R172, R2.reuse, 0x1f ;  /* 0x0000001f02ac7836 */ /* 0x040fe20000000000 */
[C---:B------:R-:W-:Y:S02]  /*d5d0*/  @!P3 IADD3 R178, -R2.reuse, 0x38, RZ ;  /* 0x0000003802b2b810 */ /* 0x040fe40007ffe1ff */
[C---:B------:R-:W-:Y:S01]  /*d5e0*/  @!P2 IADD3 R177, -R2.reuse, 0x39, RZ ;  /* 0x0000003902b1a810 */ /* 0x040fe20007ffe1ff */
[----:B------:R-:W-:Y:S01]  /*d5f0*/  VIADD R2, R2, 0xf ;  /* 0x0000000f02027836 */ /* 0x000fe20000000000 */
[----:B------:R-:W-:Y:S02]  /*d600*/  ISETP.GE.AND P3, PT, R172, RZ, PT ;  /* 0x000000ffac00720c */ /* 0x000fe40003f66270 */
[----:B------:R-:W-:Y:S02]  /*d610*/  ISETP.GE.AND P2, PT, R104, RZ, PT ;  /* 0x000000ff6800720c */ /* 0x000fe40003f46270 */
[C---:B------:R-:W-:Y:S02]  /*d620*/  @!P4 IADD3 R101, -R102.reuse, 0x30, RZ ;  /* 0x000000306665c810 */ /* 0x040fe40007ffe1ff */
[----:B------:R-:W-:Y:S02]  /*d630*/  I2FP.F32.S32 R107, R107 ;  /* 0x0000006b006b7245 */ /* 0x000fe40000201400 */
[C---:B------:R-:W-:Y:S02]  /*d640*/  @!P0 IADD3 R103, -R102.reuse, 0x29, RZ ;  /* 0x0000002966678810 */ /* 0x040fe40007ffe1ff */
[----:B------:R-:W-:Y:S01]  /*d650*/  I2FP.F32.S32 R101, R101 ;  /* 0x0000006500657245 */ /* 0x000fe20000201400 */
[----:B------:R-:W-:Y:S01]  /*d660*/  FFMA.FTZ R11, R107, -UR5, R11 ;  /* 0x800000056b0b7c23 */ /* 0x000fe2000801000b */
[----:B------:R-:W-:Y:S02]  /*d670*/  I2FP.F32.S32 R103, R103 ;  /* 0x0000006700677245 */ /* 0x000fe40000201400 */
[C---:B------:R-:W-:Y:S01]  /*d680*/  @!P3 IADD3 R172, -R102.reuse, 0x21, RZ ;  /* 0x0000002166acb810 */ /* 0x040fe20007ffe1ff */
[----:B------:R-:W-:Y:S01]  /*d690*/  FFMA.FTZ R56, R101, -UR5, R56 ;  /* 0x8000000565387c23 */ /* 0x000fe20008010038 */
[----:B------:R-:W-:Y:S01]  /*d6a0*/  @!P2 IADD3 R104, -R102, 0x28, RZ ;  /* 0x000000286668a810 */ /* 0x000fe20007ffe1ff */
[----:B------:R-:W-:Y:S01]  /*d6b0*/  FFMA.FTZ R59, R103, -UR5, R59 ;  /* 0x80000005673b7c23 */ /* 0x000fe2000801003b */
[----:B------:R-:W-:Y:S01]  /*d6c0*/  ISETP.GE.AND P3, PT, R2, RZ, PT ;  /* 0x000000ff0200720c */ /* 0x000fe20003f66270 */
[----:B------:R-:W-:Y:S01]  /*d6d0*/  FFMA.FTZ R62, R101, -UR5, R62 ;  /* 0x80000005653e7c23 */ /* 0x000fe2000801003e */
[----:B------:R-:W-:Y:S01]  /*d6e0*/  FMNMX.FTZ R101, R4, R0, !PT ;  /* 0x0000000004657209 */ /* 0x000fe20007810000 */
[----:B------:R-:W-:Y:S01]  /*d6f0*/  FFMA.FTZ R45, R103, -UR5, R45 ;  /* 0x80000005672d7c23 */ /* 0x000fe2000801002d */
[----:B------:R-:W-:Y:S02]  /*d700*/  I2FP.F32.S32 R104, R104 ;  /* 0x0000006800687245 */ /* 0x000fe40000201400 */
[----:B------:R-:W-:Y:S02]  /*d710*/  FMNMX.FTZ R103, R6, R3, !PT ;  /* 0x0000000306677209 */ /* 0x000fe40007810000 */
[----:B------:R-:W-:Y:S01]  /*d720*/  FMNMX.FTZ R101, R5, R101, !PT ;  /* 0x0000006505657209 */ /* 0x000fe20007810000 */
[C---:B------:R-:W-:Y:S01]  /*d730*/  FFMA.FTZ R44, R104.reuse, -UR5, R44 ;  /* 0x80000005682c7c23 */ /* 0x040fe2000801002c */
[----:B------:R-:W-:Y:S01]  /*d740*/  FMNMX.FTZ R103, R7, R103, !PT ;  /* 0x0000006707677209 */ /* 0x000fe20007810000 */
[----:B------:R-:W-:Y:S01]  /*d750*/  FFMA.FTZ R58, R104, -UR5, R58 ;  /* 0x80000005683a7c23 */ /* 0x000fe2000801003a */
[----:B------:R-:W-:Y:S02]  /*d760*/  FMNMX.FTZ R104, R16, R101, !PT ;  /* 0x0000006510687209 */ /* 0x000fe40007810000 */
[----:B------:R-:W-:Y:S02]  /*d770*/  FMNMX.FTZ R103, R18, R103, !PT ;  /* 0x0000006712677209 */ /* 0x000fe40007810000 */
[----:B------:R-:W-:Y:S02]  /*d780*/  FMNMX.FTZ R101, R10, R105, !PT ;  /* 0x000000690a657209 */ /* 0x000fe40007810000 */
[----:B------:R-:W-:Y:S02]  /*d790*/  @!P3 IADD3 R2, -R102, 0x31, RZ ;  /* 0x000000316602b810 */ /* 0x000fe40007ffe1ff */
        /* <DEDUP_REMOVED lines=13> */
[----:B------:R-:W-:Y:S01]  /*d870*/  FFMA.FTZ R36, R182, -UR5, R36 ;  /* 0x80000005b6247c23 */ /* 0x000fe20008010024 */
[----:B------:R-:W-:Y:S01]  /*d880*/  FMNMX.FTZ R107, R32, R107, !PT ;  /* 0x0000006b206b7209 */ /* 0x000fe20007810000 */
[----:B------:R-:W-:Y:S01]  /*d890*/  FFMA.FTZ R50, R182, -UR5, R50 ;  /* 0x80000005b6327c23 */ /* 0x000fe20008010032 */
        /* <DEDUP_REMOVED lines=22> */
[----:B------:R-:W-:Y:S01]  /*da00*/  FFMA.FTZ R46, R173, -UR5, R46 ;  /* 0x80000005ad2e7c23 */ /* 0x000fe2000801002e */
[----:B------:R-:W-:Y:S01]  /*da10*/  FMNMX.FTZ R102, R28, R102, !PT ;  /* 0x000000661c667209 */ /* 0x000fe20007810000 */
[----:B------:R-:W-:Y:S01]  /*da20*/  FFMA.FTZ R55, R179, -UR5, R55 ;  /* 0x80000005b3377c23 */ /* 0x000fe20008010037 */
        /* <DEDUP_REMOVED lines=21> */
[----:B------:R-:W-:Y:S02]  /*db80*/  FMNMX.FTZ R107, R52, R107, !PT ;  /* 0x0000006b346b7209 */ /* 0x000fe40007810000 */
[----:B------:R-:W-:Y:S02]  /*db90*/  FMNMX.FTZ R102, R41, R102, !PT ;  /* 0x0000006629667209 */ /* 0x000fe40007810000 */
[----:B------:R-:W-:Y:S02]  /*dba0*/  I2FP.F32.S32 R177, R177 ;  /* 0x000000b100b17245 */ /* 0x000fe40000201400 */
[----:B------:R-:W-:Y:S02]  /*dbb0*/  FMNMX.FTZ R103, R54, R103, !PT ;  /* 0x0000006736677209 */ /* 0x000fe40007810000 */
[----:B------:R-:W-:Y:S01]  /*dbc0*/  FMNMX.FTZ R101, R46, R101, !PT ;  /* 0x000000652e657209 */ /* 0x000fe20007810000 */
[----:B------:R-:W-:Y:S01]  /*dbd0*/  FFMA.FTZ R65, R177, -UR5, R65 ;  /* 0x80000005b1417c23 */ /* 0x000fe20008010041 */
        /* <DEDUP_REMOVED lines=13> */
[----:B------:R-:W-:Y:S02]  /*dcb0*/  I2FP.F32.S32 R174, R174 ;  /* 0x000000ae00ae7245 */ /* 0x000fe40000201400 */
[----:B------:R-:W-:Y:S02]  /*dcc0*/  FMNMX.FTZ R2, R59, R104, !PT ;  /* 0x000000683b027209 */ /* 0x000fe40007810000 */
[----:B------:R-:W-:Y:S01]  /*dcd0*/  FMNMX.FTZ R102, R67, R102, !PT ;  /* 0x0000006643667209 */ /* 0x000fe20007810000 */
[----:B------:R-:W1:Y:S01]  /*dce0*/  SHFL.BFLY PT, R104, R103, 0x2, 0x1f ;  /* 0x0c401f0067687f89 */ /* 0x000e6200000e0000 */
[----:B------:R-:W-:Y:S01]  /*dcf0*/  FMNMX.FTZ R101, R57, R101, !PT ;  /* 0x0000006539657209 */ /* 0x000fe20007810000 */
[----:B------:R-:W-:Y:S01]  /*dd00*/  FFMA.FTZ R60, R174, -UR5, R60 ;  /* 0x80000005ae3c7c23 */ /* 0x000fe2000801003c */
[----:B---3--:R-:W-:Y:S05]  /*dd10*/  LOP3.LUT R107, R231, UR8, RZ, 0x3c, !PT ;  /* 0x00000008e76b7c12 */ /* 0x008fea000f8e3cff */
[----:B------:R-:W2:Y:S01]  /*dd20*/  SHFL.BFLY PT, R106, R102, 0x2, 0x1f ;  /* 0x0c401f00666a7f89 */ /* 0x000ea200000e0000 */
[----:B------:R-:W-:Y:S01]  /*dd30*/  FMNMX.FTZ R2, R62, R2, !PT ;  /* 0x000000023e027209 */ /* 0x000fe20007810000 */
[----:B------:R-:W-:Y:S01]  /*dd40*/  UIADD3 UR8, UR27, 0x76cf5d0a, URZ ;  /* 0x76cf5d0a1b087890 */ /* 0x000fe2000fffe03f */
[----:B------:R-:W-:Y:S01]  /*dd50*/  FMNMX.FTZ R101, R60, R101, !PT ;  /* 0x000000653c657209 */ /* 0x000fe20007810000 */
[----:B------:R-:W-:Y:S01]  /*dd60*/  IMAD.WIDE.U32 R212, R107, -0x326172a9, RZ ;  /* 0xcd9e8d576bd47825 */ /* 0x000fe200078e00ff */
[----:B------:R-:W-:Y:S02]  /*dd70*/  FMNMX.FTZ R2, R63, R2, !PT ;  /* 0x000000023f027209 */ /* 0x000fe40007810000 */
[----:B------:R-:W-:Y:S03]  /*dd80*/  FMNMX.FTZ R101, R61, R101, !PT ;  /* 0x000000653d657209 */ /* 0x000fe60007810000 */
[----:B------:R-:W3:Y:S08]  /*dd90*/  SHFL.BFLY PT, R174, R2, 0x2, 0x1f ;  /* 0x0c401f0002ae7f89 */ /* 0x000ef000000e0000 */
[----:B------:R-:W3:Y:S01]  /*dda0*/  SHFL.BFLY PT, R172, R101, 0x2, 0x1f ;  /* 0x0c401f0065ac7f89 */ /* 0x000ee200000e0000 */
[----:B-1----:R-:W-:Y:S02]  /*ddb0*/  FMNMX.FTZ R104, R103, R104, !PT ;  /* 0x0000006867687209 */ /* 0x002fe40007810000 */
[----:B--2---:R-:W-:Y:S05]  /*ddc0*/  FMNMX.FTZ R106, R102, R106, !PT ;  /* 0x0000006a666a7209 */ /* 0x004fea0007810000 */
[----:B------:R-:W1:Y:S01]  /*ddd0*/  SHFL.BFLY PT, R107, R104, 0x1, 0x1f ;  /* 0x0c201f00686b7f89 */ /* 0x000e6200000e0000 */
[----:B----4-:R-:W-:Y:S07]  /*dde0*/  LOP3.LUT R102, R203, UR23, R230, 0x96, !PT ;  /* 0x00000017cb667c12 */ /* 0x010fee000f8e96e6 */
[----:B------:R-:W2:Y:S01]  /*ddf0*/  SHFL.BFLY PT, R175, R106, 0x1, 0x1f ;  /* 0x0c201f006aaf7f89 */ /* 0x000ea200000e0000 */
[----:B------:R-:W-:Y:S01]  /*de00*/  IMAD.WIDE.U32 R190, R102, -0x326172a9, RZ ;  /* 0xcd9e8d5766be7825 */ /* 0x000fe200078e00ff */
[----:B-----5:R-:W-:Y:S02]  /*de10*/  LOP3.LUT R102, R213, UR22, R184, 0x96, !PT ;  /* 0x00000016d5667c12 */ /* 0x020fe4000f8e96b8 */
[----:B---3--:R-:W-:Y:S03]  /*de20*/  FMNMX.FTZ R174, R2, R174, !PT ;  /* 0x000000ae02ae7209 */ /* 0x008fe60007810000 */
[----:B------:R-:W-:Y:S01]  /*de30*/  IMAD.WIDE.U32 R102, R102, -0x2daee0ad, RZ ;  /* 0xd2511f5366667825 */ /* 0x000fe200078e00ff */
[----:B------:R-:W-:Y:S01]  /*de40*/  FMNMX.FTZ R101, R101, R172, !PT ;  /* 0x000000ac65657209 */ /* 0x000fe20007810000 */
[----:B------:R-:W-:Y:S01]  /*de50*/  SHFL.BFLY PT, R179, R174, 0x1, 0x1f ;  /* 0x0c201f00aeb37f89 */ /* 0x000fe200000e0000 */
[----:B------:R-:W-:Y:S02]  /*de60*/  LOP3.LUT R172, R191, UR21, R212, 0x96, !PT ;  /* 0x00000015bfac7c12 */ /* 0x000fe4000f8e96d4 */
[----:B------:R-:W-:Y:S05]  /*de70*/  LOP3.LUT R103, R103, UR8, R202, 0x96, !PT ;  /* 0x0000000867677c12 */ /* 0x000fea000f8e96ca */
[----:B------:R-:W3:Y:S01]  /*de80*/  SHFL.BFLY PT, R178, R101, 0x1, 0x1f ;  /* 0x0c201f0065b27f89 */ /* 0x000ee200000e0000 */
[----:B------:R-:W-:Y:S01]  /*de90*/  IMAD.WIDE.U32 R172, R172, -0x2daee0ad, RZ ;  /* 0xd2511f53acac7825 */ /* 0x000fe200078e00ff */
[----:B-1----:R-:W-:Y:S04]  /*dea0*/  FMNMX.FTZ R104, R104, R107, !PT ;  /* 0x0000006b68687209 */ /* 0x002fe80007810000 */
[----:B------:R-:W-:Y:S01]  /*deb0*/  LOP3.LUT R176, R173, UR17, R102, 0x96, !PT ;  /* 0x00000011adb07c12 */ /* 0x000fe2000f8e9666 */
[----:B------:R-:W-:Y:S01]  /*dec0*/  IMAD.WIDE.U32 R102, R103, -0x326172a9, RZ ;  /* 0xcd9e8d5767667825 */ /* 0x000fe200078e00ff */
[C---:B------:R-:W-:Y:S03]  /*ded0*/  FSETP.NEU.FTZ.AND P3, PT, R104.reuse, -INF , PT ;  /* 0xff8000006800780b */ /* 0x040fe60003f7d000 */
[----:B------:R-:W-:Y:S01]  /*dee0*/  FADD.FTZ R0, -R104, R0 ;  /* 0x0000000068007221 */ /* 0x000fe20000010100 */
[----:B------:R-:W-:Y:S01]  /*def0*/  IMAD.WIDE.U32 R176, R176, -0x326172a9, RZ ;  /* 0xcd9e8d57b0b07825 */ /* 0x000fe200078e00ff */
[----:B------:R-:W-:Y:S02]  /*df00*/  LOP3.LUT R107, R103, UR20, R190, 0x96, !PT ;  /* 0x00000014676b7c12 */ /* 0x000fe4000f8e96be */
[----:B--2---:R-:W-:Y:S01]  /*df10*/  FMNMX.FTZ R103, R106, R175, !PT ;  /* 0x000000af6a677209 */ /* 0x004fe20007810000 */
[----:B------:R-:W-:Y:S01]  /*df20*/  FMUL.FTZ R2, R0, UR4 ;  /* 0x0000000400027c20 */ /* 0x000fe20008410000 */
[----:B------:R-:W-:Y:S01]  /*df30*/  LOP3.LUT R102, R177, UR11, R102, 0x96, !PT ;  /* 0x0000000bb1667c12 */ /* 0x000fe2000f8e9666 */
[----:B------:R-:W-:Y:S01]  /*df40*/  IMAD.WIDE.U32 R106, R107, -0x2daee0ad, RZ ;  /* 0xd2511f536b6a7825 */ /* 0x000fe200078e00ff */
[C---:B------:R-:W-:Y:S03]  /*df50*/  FSETP.NEU.FTZ.AND P2, PT, R103.reuse, -INF , PT ;  /* 0xff8000006700780b */ /* 0x040fe60003f5d000 */
[----:B------:R-:W-:Y:S01]  /*df60*/  FADD.FTZ R0, -R103, R3 ;  /* 0x0000000367007221 */ /* 0x000fe20000010100 */
[----:B------:R-:W-:Y:S01]  /*df70*/  IMAD.WIDE.U32 R228, R102, -0x2daee0ad, RZ ;  /* 0xd2511f5366e47825 */ /* 0x000fe200078e00ff */
[----:B---3--:R-:W-:Y:S01]  /*df80*/  FMNMX.FTZ R102, R101, R178, !PT ;  /* 0x000000b265667209 */ /* 0x008fe20007810000 */
[----:B------:R1:W2:Y:S01]  /*df90*/  MUFU.EX2 R3, R2 ;  /* 0x0000000200037308 */ /* 0x0002a20000000800 */
[----:B------:R-:W-:Y:S01]  /*dfa0*/  FMNMX.FTZ R101, R174, R179, !PT ;  /* 0x000000b3ae657209 */ /* 0x000fe20007810000 */
[----:B------:R-:W-:Y:S01]  /*dfb0*/  FMUL.FTZ R0, R0, UR4 ;  /* 0x0000000400007c20 */ /* 0x000fe20008410000 */
[----:B------:R-:W-:Y:S01]  /*dfc0*/  LOP3.LUT R175, R229, UR25, R106, 0x96, !PT ;  /* 0x00000019e5af7c12 */ /* 0x000fe2000f8e966a */
[----:B------:R-:W-:Y:S01]  /*dfd0*/  FMUL.FTZ R106, R104, UR4 ;  /* 0x00000004686a7c20 */ /* 0x000fe20008410000 */
[----:B------:R-:W-:Y:S01]  /*dfe0*/  LOP3.LUT R173, R107, UR10, R172, 0x96, !PT ;  /* 0x0000000a6bad7c12 */ /* 0x000fe2000f8e96ac */
[----:B------:R-:W-:Y:S01]  /*dff0*/  FMUL.FTZ R107, R103, UR4 ;  /* 0x00000004676b7c20 */ /* 0x000fe20008410000 */
[C---:B------:R-:W-:Y:S01]  /*e000*/  FSETP.NEU.FTZ.AND P0, PT, R102.reuse, -INF , PT ;  /* 0xff8000006600780b */ /* 0x040fe20003f1d000 */
[----:B------:R-:W-:Y:S04]  /*e010*/  IMAD.WIDE.U32 R174, R175, -0x326172a9, RZ ;  /* 0xcd9e8d57afae7825 */ /* 0x000fe800078e00ff */
[----:B------:R-:W-:Y:S05]  /*e020*/  IMAD.WIDE.U32 R222, R173, -0x326172a9, RZ ;  /* 0xcd9e8d57adde7825 */ /* 0x000fea00078e00ff */
[----:B------:R-:W-:Y:S01]  /*e030*/  LOP3.LUT R236, R223, UR9, R176, 0x96, !PT ;  /* 0x00000009dfec7c12 */ /* 0x000fe2000f8e96b0 */
[----:B-1----:R-:W-:Y:S01]  /*e040*/  FADD.FTZ R2, -R102, R100 ;  /* 0x0000006466027221 */ /* 0x002fe20000010100 */
[C---:B--2---:R-:W-:Y:S01]  /*e050*/  FMUL.FTZ R68, R3.reuse, R68 ;  /* 0x0000004403447220 */ /* 0x044fe20000410000 */
[----:B------:R1:W2:Y:S01]  /*e060*/  MUFU.EX2 R100, R0 ;  /* 0x0000000000647308 */ /* 0x0002a20000000800 */
[C---:B------:R-:W-:Y:S01]  /*e070*/  FMUL.FTZ R69, R3.reuse, R69 ;  /* 0x0000004503457220 */ /* 0x040fe20000410000 */
[----:B------:R-:W-:Y:S01]  /*e080*/  FMUL.FTZ R2, R2, UR4 ;  /* 0x0000000402027c20 */ /* 0x000fe20008410000 */
[C---:B------:R-:W-:Y:S01]  /*e090*/  FMUL.FTZ R80, R3.reuse, R80 ;  /* 0x0000005003507220 */ /* 0x040fe20000410000 */
[C---:B------:R-:W-:Y:S01]  /*e0a0*/  FMUL.FTZ R81, R3.reuse, R81 ;  /* 0x0000005103517220 */ /* 0x040fe20000410000 */
[C---:B------:R-:W-:Y:S01]  /*e0b0*/  FMUL.FTZ R84, R3.reuse, R84 ;  /* 0x0000005403547220 */ /* 0x040fe20000410000 */
[C---:B------:R-:W-:Y:S01]  /*e0c0*/  FMUL.FTZ R85, R3.reuse, R85 ;  /* 0x0000005503557220 */ /* 0x040fe20000410000 */
[C---:B------:R-:W-:Y:S03]  /*e0d0*/  FMUL.FTZ R96, R3.reuse, R96 ;  /* 0x0000006003607220 */ /* 0x040fe60000410000 */
[----:B------:R-:W3:Y:S01]  /*e0e0*/  MUFU.EX2 R2, R2 ;  /* 0x0000000200027308 */ /* 0x000ee20000000800 */
[----:B------:R-:W-:Y:S01]  /*e0f0*/  FMUL.FTZ R97, R3, R97 ;  /* 0x0000006103617220 */ /* 0x000fe20000410000 */
[----:B-1----:R-:W-:Y:S01]  /*e100*/  FADD.FTZ R0, -R101, R105 ;  /* 0x0000006965007221 */ /* 0x002fe20000010100 */
[----:B------:R-:W-:Y:S01]  /*e110*/  FSEL R105, R106, RZ, P3 ;  /* 0x000000ff6a697208 */ /* 0x000fe20001800000 */
[----:B--2---:R-:W-:Y:S01]  /*e120*/  FMUL.FTZ R70, R100, R70 ;  /* 0x0000004664467220 */ /* 0x004fe20000410000 */
[----:B------:R-:W-:Y:S01]  /*e130*/  FSEL R106, R107, RZ, P2 ;  /* 0x000000ff6b6a7208 */ /* 0x000fe20001000000 */
[----:B------:R-:W-:Y:S01]  /*e140*/  FMUL.FTZ R107, R102, UR4 ;  /* 0x00000004666b7c20 */ /* 0x000fe20008410000 */
[----:B------:R-:W-:Y:S01]  /*e150*/  FMUL.FTZ R0, R0, UR4 ;  /* 0x0000000400007c20 */ /* 0x000fe20008410000 */
[--C-:B------:R-:W-:Y:S01]  /*e160*/  FFMA.FTZ R4, R4, UR4, -R105.reuse ;  /* 0x0000000404047c23 */ /* 0x100fe20008010869 */
[--C-:B------:R-:W-:Y:S01]  /*e170*/  FFMA.FTZ R172, R5, UR4, -R105.reuse ;  /* 0x0000000405ac7c23 */ /* 0x100fe20008010869 */
[--C-:B------:R-:W-:Y:S01]  /*e180*/  FFMA.FTZ R237, R48, UR4, -R105.reuse ;  /* 0x0000000430ed7c23 */ /* 0x100fe20008010869 */
[----:B------:R-:W-:Y:S01]  /*e190*/  FSEL R5, R107, RZ, P0 ;  /* 0x000000ff6b057208 */ /* 0x000fe20000000000 */
[----:B------:R1:W-:Y:S01]  /*e1a0*/  MUFU.EX2 R188, R4 ;  /* 0x0000000400bc7308 */ /* 0x0003e20000000800 */
[----:B------:R-:W-:Y:S01]  /*e1b0*/  FSETP.NEU.FTZ.AND P0, PT, R101, -INF , PT ;  /* 0xff8000006500780b */ /* 0x000fe20003f1d000 */
[--C-:B------:R-:W-:Y:S01]  /*e1c0*/  FFMA.FTZ R238, R49, UR4, -R105.reuse ;  /* 0x0000000431ee7c23 */ /* 0x100fe20008010869 */
[--C-:B------:R-:W-:Y:S01]  /*e1d0*/  FFMA.FTZ R6, R6, UR4, -R106.reuse ;  /* 0x0000000406067c23 */ /* 0x100fe2000801086a */
[----:B------:R-:W2:Y:S01]  /*e1e0*/  LDL.64 R48, [R1+0x8] ;  /* 0x0000080001307983 */ /* 0x000ea20000100a00 */
[----:B------:R-:W-:Y:S01]  /*e1f0*/  FFMA.FTZ R227, R36, UR4, -R105 ;  /* 0x0000000424e37c23 */ /* 0x000fe20008010869 */
[--C-:B------:R-:W-:Y:S01]  /*e200*/  FFMA.FTZ R12, R12, UR4, -R5.reuse ;  /* 0x000000040c0c7c23 */ /* 0x100fe20008010805 */
[--C-:B------:R-:W-:Y:S03]  /*e210*/  FFMA.FTZ R13, R13, UR4, -R5.reuse ;  /* 0x000000040d0d7c23 */ /* 0x100fe60008010805 */
[----:B------:R4:W-:Y:S01]  /*e220*/  MUFU.EX2 R36, R6 ;  /* 0x0000000600247308 */ /* 0x0009e20000000800 */
[C---:B---3--:R-:W-:Y:S01]  /*e230*/  FMUL.FTZ R72, R2.reuse, R72 ;  /* 0x0000004802487220 */ /* 0x048fe20000410000 */
[C---:B------:R-:W-:Y:S01]  /*e240*/  FMUL.FTZ R73, R2.reuse, R73 ;  /* 0x0000004902497220 */ /* 0x040fe20000410000 */
[C---:B------:R-:W-:Y:S01]  /*e250*/  FMUL.FTZ R76, R2.reuse, R76 ;  /* 0x0000004c024c7220 */ /* 0x040fe20000410000 */
[C---:B------:R-:W-:Y:S01]  /*e260*/  FMUL.FTZ R77, R2.reuse, R77 ;  /* 0x0000004d024d7220 */ /* 0x040fe20000410000 */
[C---:B------:R-:W-:Y:S01]  /*e270*/  FMUL.FTZ R88, R2.reuse, R88 ;  /* 0x0000005802587220 */ /* 0x040fe20000410000 */
[C---:B------:R-:W-:Y:S01]  /*e280*/  FMUL.FTZ R89, R2.reuse, R89 ;  /* 0x0000005902597220 */ /* 0x040fe20000410000 */
[C---:B------:R-:W-:Y:S01]  /*e290*/  FMUL.FTZ R92, R2.reuse, R92 ;  /* 0x0000005c025c7220 */ /* 0x040fe20000410000 */
[----:B------:R-:W-:Y:S01]  /*e2a0*/  FMUL.FTZ R93, R2, R93 ;  /* 0x0000005d025d7220 */ /* 0x000fe20000410000 */
[----:B-1----:R-:W-:Y:S01]  /*e2b0*/  FMUL.FTZ R4, R101, UR4 ;  /* 0x0000000465047c20 */ /* 0x002fe20008410000 */
[--C-:B------:R-:W-:Y:S01]  /*e2c0*/  FFMA.FTZ R225, R38, UR4, -R106.reuse ;  /* 0x0000000426e17c23 */ /* 0x100fe2000801086a */
[----:B------:R-:W-:Y:S01]  /*e2d0*/  FFMA.FTZ R226, R39, UR4, -R106 ;  /* 0x0000000427e27c23 */ /* 0x000fe2000801086a */
[--C-:B------:R-:W-:Y:S01]  /*e2e0*/  FFMA.FTZ R211, R29, UR4, -R5.reuse ;  /* 0x000000041dd37c23 */ /* 0x100fe20008010805 */
[--C-:B------:R-:W-:Y:S01]  /*e2f0*/  FFMA.FTZ R241, R56, UR4, -R5.reuse ;  /* 0x0000000438f17c23 */ /* 0x100fe20008010805 */
[----:B------:R-:W-:Y:S01]  /*e300*/  FSEL R4, R4, RZ, P0 ;  /* 0x000000ff04047208 */ /* 0x000fe20000000000 */
[----:B------:R-:W-:Y:S01]  /*e310*/  FMUL.FTZ R56, R2, R144 ;  /* 0x0000009002387220 */ /* 0x000fe20000410000 */
[--C-:B------:R-:W-:Y:S01]  /*e320*/  FFMA.FTZ R243, R57, UR4, -R5.reuse ;  /* 0x0000000439f37c23 */ /* 0x100fe20008010805 */
[----:B----4-:R-:W-:Y:S01]  /*e330*/  LOP3.LUT R6, R175, UR24, R222, 0x96, !PT ;  /* 0x00000018af067c12 */ /* 0x010fe2000f8e96de */
[--C-:B------:R-:W-:Y:S01]  /*e340*/  FFMA.FTZ R248, R60, UR4, -R5.reuse ;  /* 0x000000043cf87c23 */ /* 0x100fe20008010805 */
[--C-:B------:R-:W-:Y:S01]  /*e350*/  FFMA.FTZ R11, R11, UR4, -R4.reuse ;  /* 0x000000040b0b7c23 */ /* 0x100fe20008010804 */
[--C-:B------:R-:W-:Y:S01]  /*e360*/  FFMA.FTZ R189, R26, UR4, -R4.reuse ;  /* 0x000000041abd7c23 */ /* 0x100fe20008010804 */
[--C-:B------:R-:W-:Y:S01]  /*e370*/  FFMA.FTZ R197, R27, UR4, -R4.reuse ;  /* 0x000000041bc57c23 */ /* 0x100fe20008010804 */
[--C-:B------:R-:W-:Y:S01]  /*e380*/  FFMA.FTZ R249, R61, UR4, -R5.reuse ;  /* 0x000000043df97c23 */ /* 0x100fe20008010805 */
[----:B------:R1:W-:Y:S01]  /*e390*/  MUFU.EX2 R181, R11 ;  /* 0x0000000b00b57308 */ /* 0x0003e20000000800 */
[----:B------:R-:W3:Y:S01]  /*e3a0*/  LDL.64 R26, [R1+0x18] ;  /* 0x00001800011a7983 */ /* 0x000ee20000100a00 */
        /* <DEDUP_REMOVED lines=10> */
[----:B------:R-:W-:Y:S01]  /*e450*/  FFMA.FTZ R217, R42, UR4, -R4 ;  /* 0x000000042ad97c23 */ /* 0x000fe20008010804 */
[C---:B------:R-:W-:Y:S01]  /*e460*/  FMUL.FTZ R57, R2.reuse, R145 ;  /* 0x0000009102397220 */ /* 0x040fe20000410000 */
[C---:B------:R-:W-:Y:S01]  /*e470*/  FMUL.FTZ R60, R2.reuse, R140 ;  /* 0x0000008c023c7220 */ /* 0x040fe20000410000 */
[----:B------:R-:W-:Y:S01]  /*e480*/  ISETP.LE.U32.AND P6, PT, R5, UR13, PT ;  /* 0x0000000d05007c0c */ /* 0x000fe2000bfc3070 */
[----:B------:R-:W-:Y:S01]  /*e490*/  FMUL.FTZ R61, R2, R141 ;  /* 0x0000008d023d7220 */ /* 0x000fe20000410000 */
[----:B------:R-:W-:Y:S01]  /*e4a0*/  LOP3.LUT R5, R6, 0xffff, RZ, 0xc0, !PT ;  /* 0x0000ffff06057812 */ /* 0x000fe200078ec0ff */
[----:B-1----:R-:W4:Y:S01]  /*e4b0*/  LDL.LU R11, [R1+0x128] ;  /* 0x00012800010b7983 */ /* 0x002f220000300800 */
[----:B------:R-:W-:Y:S02]  /*e4c0*/  IMAD.MOV.U32 R24, RZ, RZ, R230 ;  /* 0x000000ffff187224 */ /* 0x000fe400078e00e6 */
[----:B------:R-:W-:Y:S01]  /*e4d0*/  FFMA.FTZ R242, R54, UR4, -R106 ;  /* 0x0000000436f27c23 */ /* 0x000fe2000801086a */
[----:B------:R-:W-:Y:S01]  /*e4e0*/  SHF.R.U32.HI R5, RZ, 0x8, R5 ;  /* 0x00000008ff057819 */ /* 0x000fe20000011605 */
[----:B------:R-:W-:Y:S01]  /*e4f0*/  FMUL.FTZ R54, R100, R114 ;  /* 0x0000007264367220 */ /* 0x000fe20000410000 */
[----:B------:R-:W-:Y:S01]  /*e500*/  MUFU.EX2 R187, R8 ;  /* 0x0000000800bb7308 */ /* 0x000fe20000000800 */
[--C-:B------:R-:W-:Y:S01]  /*e510*/  FFMA.FTZ R215, R32, UR4, -R105.reuse ;  /* 0x0000000420d77c23 */ /* 0x100fe20008010869 */
[----:B------:R-:W-:Y:S01]  /*e520*/  LOP3.LUT R5, R5, 0xffff, RZ, 0xc0, !PT ;  /* 0x0000ffff05057812 */ /* 0x000fe200078ec0ff */
[--C-:B------:R-:W-:Y:S01]  /*e530*/  FFMA.FTZ R16, R16, UR4, -R105.reuse ;  /* 0x0000000410107c23 */ /* 0x100fe20008010869 */
[--C-:B------:R-:W-:Y:S01]  /*e540*/  FFMA.FTZ R17, R17, UR4, -R105.reuse ;  /* 0x0000000411117c23 */ /* 0x100fe20008010869 */
[--C-:B------:R-:W-:Y:S01]  /*e550*/  FFMA.FTZ R196, R20, UR4, -R105.reuse ;  /* 0x0000000414c47c23 */ /* 0x100fe20008010869 */
[----:B------:R-:W-:Y:S01]  /*e560*/  ISETP.LE.U32.AND P5, PT, R5, UR13, PT ;  /* 0x0000000d05007c0c */ /* 0x000fe2000bfa3070 */
[--C-:B------:R-:W-:Y:S01]  /*e570*/  FFMA.FTZ R198, R21, UR4, -R105.reuse ;  /* 0x0000000415c67c23 */ /* 0x100fe20008010869 */
[--C-:B------:R-:W-:Y:S02]  /*e580*/  SHF.R.U32.HI R5, RZ, 0x18, R6.reuse ;  /* 0x00000018ff057819 */ /* 0x100fe40000011606 */
[----:B------:R1:W-:Y:S01]  /*e590*/  MUFU.EX2 R182, R16 ;  /* 0x0000001000b67308 */ /* 0x0003e20000000800 */
[----:B------:R-:W-:Y:S01]  /*e5a0*/  SHF.R.U32.HI R6, RZ, 0x10, R6 ;  /* 0x00000010ff067819 */ /* 0x000fe20000011606 */
[----:B------:R-:W-:Y:S01]  /*e5b0*/  FFMA.FTZ R216, R33, UR4, -R105 ;  /* 0x0000000421d87c23 */ /* 0x000fe20008010869 */
[----:B------:R-:W-:Y:S01]  /*e5c0*/  ISETP.LE.U32.AND P3, PT, R5, UR13, PT ;  /* 0x0000000d05007c0c */ /* 0x000fe2000bf63070 */
[----:B------:R-:W-:Y:S01]  /*e5d0*/  IMAD.MOV.U32 R33, RZ, RZ, R185 ;  /* 0x000000ffff217224 */ /* 0x000fe200078e00b9 */
[----:B------:R-:W-:Y:S01]  /*e5e0*/  LOP3.LUT R6, R6, 0xff, RZ, 0xc0, !PT ;  /* 0x000000ff06067812 */ /* 0x000fe200078ec0ff */
[--C-:B------:R-:W-:Y:S01]  /*e5f0*/  FFMA.FTZ R250, R66, UR4, -R106.reuse ;  /* 0x0000000442fa7c23 */ /* 0x100fe2000801086a */
[----:B------:R-:W-:Y:S03]  /*e600*/  FFMA.FTZ R251, R67, UR4, -R106 ;  /* 0x0000000443fb7c23 */ /* 0x000fe6000801086a */
[----:B------:R5:W-:Y:S01]  /*e610*/  MUFU.EX2 R179, R17 ;  /* 0x0000001100b37308 */ /* 0x000be20000000800 */
[----:B------:R-:W-:Y:S01]  /*e620*/  ISETP.LE.U32.AND P4, PT, R6, UR13, PT ;  /* 0x0000000d06007c0c */ /* 0x000fe2000bf83070 */
[C---:B------:R-:W-:Y:S01]  /*e630*/  FMUL.FTZ R66, R100.reuse, R110 ;  /* 0x0000006e64427220 */ /* 0x040fe20000410000 */
[----:B------:R-:W-:Y:S01]  /*e640*/  FMUL.FTZ R67, R100, R111 ;  /* 0x0000006f64437220 */ /* 0x000fe20000410000 */
[----:B------:R-:W-:Y:S02]  /*e650*/  IMAD.MOV.U32 R25, RZ, RZ, R231 ;  /* 0x000000ffff197224 */ /* 0x000fe400078e00e7 */
[----:B------:R-:W-:Y:S01]  /*e660*/  FFMA.FTZ R229, R37, UR4, -R105 ;  /* 0x0000000425e57c23 */ /* 0x000fe20008010869 */
[----:B------:R-:W-:Y:S02]  /*e670*/  IMAD.MOV.U32 R29, RZ, RZ, R33 ;  /* 0x000000ffff1d7224 */ /* 0x000fe400078e0021 */
[--C-:B------:R-:W-:Y:S01]  /*e680*/  FFMA.FTZ R245, R52, UR4, -R105.reuse ;  /* 0x0000000434f57c23 */ /* 0x100fe20008010869 */
[----:B------:R5:W-:Y:S01]  /*e690*/  MUFU.EX2 R183, R12 ;  /* 0x0000000c00b77308 */ /* 0x000be20000000800 */
[--C-:B------:R-:W-:Y:S01]  /*e6a0*/  FFMA.FTZ R246, R53, UR4, -R105.reuse ;  /* 0x0000000435f67c23 */ /* 0x100fe20008010869 */
[--C-:B------:R-:W-:Y:S01]  /*e6b0*/  FFMA.FTZ R252, R64, UR4, -R105.reuse ;  /* 0x0000000440fc7c23 */ /* 0x100fe20008010869 */
[----:B------:R-:W-:Y:S01]  /*e6c0*/  FFMA.FTZ R220, R65, UR4, -R105 ;  /* 0x0000000441dc7c23 */ /* 0x000fe20008010869 */
[----:B------:R-:W-:Y:S01]  /*e6d0*/  FFMA.FTZ R240, R59, UR4, -R4 ;  /* 0x000000043bf07c23 */ /* 0x000fe20008010804 */
[C---:B-1----:R-:W-:Y:S01]  /*e6e0*/  FMUL.FTZ R16, R3.reuse, R132 ;  /* 0x0000008403107220 */ /* 0x042fe20000410000 */
[C---:B------:R-:W-:Y:S01]  /*e6f0*/  FMUL.FTZ R33, R3.reuse, R125 ;  /* 0x0000007d03217220 */ /* 0x040fe20000410000 */
[C---:B------:R-:W-:Y:S03]  /*e700*/  FMUL.FTZ R37, R3.reuse, R121 ;  /* 0x0000007903257220 */ /* 0x040fe60000410000 */
[----:B------:R1:W-:Y:S01]  /*e710*/  MUFU.EX2 R177, R13 ;  /* 0x0000000d00b17308 */ /* 0x0003e20000000800 */
[C---:B-----5:R-:W-:Y:S01]  /*e720*/  FMUL.FTZ R17, R3.reuse, R133 ;  /* 0x0000008503117220 */ /* 0x060fe20000410000 */
[C---:B------:R-:W-:Y:S01]  /*e730*/  FMUL.FTZ R52, R3.reuse, R112 ;  /* 0x0000007003347220 */ /* 0x040fe20000410000 */
[C---:B------:R-:W-:Y:S01]  /*e740*/  FMUL.FTZ R53, R3.reuse, R113 ;  /* 0x0000007103357220 */ /* 0x040fe20000410000 */
[C---:B------:R-:W-:Y:S01]  /*e750*/  FMUL.FTZ R64, R3.reuse, R108 ;  /* 0x0000006c03407220 */ /* 0x040fe20000410000 */
[----:B------:R-:W-:Y:S01]  /*e760*/  FMUL.FTZ R65, R3, R109 ;  /* 0x0000006d03417220 */ /* 0x000fe20000410000 */
[--C-:B------:R-:W-:Y:S01]  /*e770*/  FFMA.FTZ R107, R22, UR4, -R106.reuse ;  /* 0x00000004166b7c23 */ /* 0x100fe2000801086a */
[--C-:B------:R-:W-:Y:S01]  /*e780*/  FFMA.FTZ R7, R7, UR4, -R106.reuse ;  /* 0x0000000407077c23 */ /* 0x100fe2000801086a */
[--C-:B------:R-:W-:Y:S01]  /*e790*/  FFMA.FTZ R18, R18, UR4, -R106.reuse ;  /* 0x0000000412127c23 */ /* 0x100fe2000801086a */
[----:B------:R-:W-:Y:S01]  /*e7a0*/  FMUL.FTZ R12, R2, R164 ;  /* 0x000000a4020c7220 */ /* 0x000fe20000410000 */
[--C-:B------:R-:W-:Y:S01]  /*e7b0*/  FFMA.FTZ R19, R19, UR4, -R106.reuse ;  /* 0x0000000413137c23 */ /* 0x100fe2000801086a */
[----:B------:R5:W-:Y:S01]  /*e7c0*/  MUFU.EX2 R247, R7 ;  /* 0x0000000700f77308 */ /* 0x000be20000000800 */
[--C-:B------:R-:W-:Y:S01]  /*e7d0*/  FFMA.FTZ R201, R23, UR4, -R106.reuse ;  /* 0x0000000417c97c23 */ /* 0x100fe2000801086a */
[----:B------:R-:W-:Y:S01]  /*e7e0*/  FMUL.FTZ R23, R100, R131 ;  /* 0x0000008364177220 */ /* 0x000fe20000410000 */
[--C-:B------:R-:W-:Y:S01]  /*e7f0*/  FFMA.FTZ R210, R34, UR4, -R106.reuse ;  /* 0x0000000422d27c23 */ /* 0x100fe2000801086a */
[--C-:B------:R-:W-:Y:S01]  /*e800*/  FFMA.FTZ R214, R35, UR4, -R106.reuse ;  /* 0x0000000423d67c23 */ /* 0x100fe2000801086a */
[--C-:B------:R-:W-:Y:S01]  /*e810*/  FFMA.FTZ R233, R50, UR4, -R106.reuse ;  /* 0x0000000432e97c23 */ /* 0x100fe2000801086a */
[----:B-1----:R-:W-:Y:S01]  /*e820*/  FMUL.FTZ R13, R2, R165 ;  /* 0x000000a5020d7220 */ /* 0x002fe20000410000 */
[--C-:B------:R-:W-:Y:S03]  /*e830*/  FFMA.FTZ R235, R51, UR4, -R106.reuse ;  /* 0x0000000433eb7c23 */ /* 0x100fe6000801086a */
[----:B------:R1:W-:Y:S01]  /*e840*/  MUFU.EX2 R185, R18 ;  /* 0x0000001200b97308 */ /* 0x0003e20000000800 */
[----:B------:R-:W-:Y:S01]  /*e850*/  FFMA.FTZ R244, R55, UR4, -R106 ;  /* 0x0000000437f47c23 */ /* 0x000fe2000801086a */
        /* <DEDUP_REMOVED lines=8> */
[C---:B------:R-:W-:Y:S01]  /*e8e0*/  FMUL.FTZ R50, R100.reuse, R118 ;  /* 0x0000007664327220 */ /* 0x040fe20000410000 */
[C---:B------:R-:W-:Y:S01]  /*e8f0*/  FMUL.FTZ R51, R100.reuse, R119 ;  /* 0x0000007764337220 */ /* 0x040fe20000410000 */
[C---:B------:R-:W-:Y:S01]  /*e900*/  FMUL.FTZ R55, R100.reuse, R115 ;  /* 0x0000007364377220 */ /* 0x040fe20000410000 */
[C---:B------:R-:W-:Y:S01]  /*e910*/  FMUL.FTZ R71, R100.reuse, R71 ;  /* 0x0000004764477220 */ /* 0x040fe20000410000 */
[C---:B------:R-:W-:Y:S01]  /*e920*/  FMUL.FTZ R82, R100.reuse, R82 ;  /* 0x0000005264527220 */ /* 0x040fe20000410000 */
[C---:B------:R-:W-:Y:S03]  /*e930*/  FMUL.FTZ R83, R100.reuse, R83 ;  /* 0x0000005364537220 */ /* 0x040fe60000410000 */
[----:B------:R-:W5:Y:S01]  /*e940*/  MUFU.EX2 R0, R0 ;  /* 0x0000000000007308 */ /* 0x000f620000000800 */
[C---:B-1----:R-:W-:Y:S01]  /*e950*/  FMUL.FTZ R18, R100.reuse, R134 ;  /* 0x0000008664127220 */ /* 0x042fe20000410000 */
[C---:B------:R-:W-:Y:S01]  /*e960*/  FMUL.FTZ R86, R100.reuse, R86 ;  /* 0x0000005664567220 */ /* 0x040fe20000410000 */
[C---:B------:R-:W-:Y:S01]  /*e970*/  FMUL.FTZ R87, R100.reuse, R87 ;  /* 0x0000005764577220 */ /* 0x040fe20000410000 */
[C---:B------:R-:W-:Y:S01]  /*e980*/  FMUL.FTZ R98, R100.reuse, R98 ;  /* 0x0000006264627220 */ /* 0x040fe20000410000 */
[----:B------:R-:W-:Y:S01]  /*e990*/  FMUL.FTZ R99, R100, R99 ;  /* 0x0000006364637220 */ /* 0x000fe20000410000 */
[----:B------:R-:W-:Y:S01]  /*e9a0*/  FFMA.FTZ R10, R10, UR4, -R4 ;  /* 0x000000040a0a7c23 */ /* 0x000fe20008010804 */
[----:B------:R-:W-:Y:S03]  /*e9b0*/  IMAD.MOV.U32 R32, RZ, RZ, R184 ;  /* 0x000000ffff207224 */ /* 0x000fe600078e00b8 */
[----:B------:R-:W-:Y:S01]  /*e9c0*/  MUFU.EX2 R122, R189 ;  /* 0x000000bd007a7308 */ /* 0x000fe20000000800 */
[----:B------:R-:W-:Y:S01]  /*e9d0*/  FMUL.FTZ R19, R100, R135 ;  /* 0x0000008764137220 */ /* 0x000fe20000410000 */
[----:B------:R-:W-:Y:S02]  /*e9e0*/  IMAD.MOV.U32 R20, RZ, RZ, R202 ;  /* 0x000000ffff147224 */ /* 0x000fe400078e00ca */
[----:B------:R-:W-:Y:S01]  /*e9f0*/  FFMA.FTZ R14, R14, UR4, -R4 ;  /* 0x000000040e0e7c23 */ /* 0x000fe20008010804 */
[----:B------:R-:W-:Y:S02]  /*ea00*/  IMAD.MOV.U32 R28, RZ, RZ, R32 ;  /* 0x000000ffff1c7224 */ /* 0x000fe400078e0020 */
[C---:B------:R-:W-:Y:S01]  /*ea10*/  FMUL.FTZ R32, R3.reuse, R124 ;  /* 0x0000007c03207220 */ /* 0x040fe20000410000 */
[----:B------:R-:W-:Y:S02]  /*ea20*/  IMAD.MOV.U32 R40, RZ, RZ, R20 ;  /* 0x000000ffff287224 */ /* 0x000fe400078e0014 */
[----:B------:R-:W-:Y:S01]  /*ea30*/  FMUL.FTZ R20, R3, R128 ;  /* 0x0000008003147220 */ /* 0x000fe20000410000 */
[----:B------:R-:W-:Y:S01]  /*ea40*/  MUFU.EX2 R184, R9 ;  /* 0x0000000900b87308 */ /* 0x000fe20000000800 */
[----:B-----5:R-:W-:Y:S01]  /*ea50*/  FMUL.FTZ R59, R0, R147 ;  /* 0x00000093003b7220 */ /* 0x020fe20000410000 */
[----:B------:R-:W-:Y:S02]  /*ea60*/  IMAD.MOV.U32 R42, RZ, RZ, R28 ;  /* 0x000000ffff2a7224 */ /* 0x000fe400078e001c */
        /* <DEDUP_REMOVED lines=9> */
[----:B------:R-:W-:Y:S01]  /*eb00*/  MUFU.EX2 R112, R198 ;  /* 0x000000c600707308 */ /* 0x000fe20000000800 */
[----:B------:R-:W-:Y:S02]  /*eb10*/  IMAD.MOV.U32 R21, RZ, RZ, R203 ;  /* 0x000000ffff157224 */ /* 0x000fe400078e00cb */
[--C-:B------:R-:W-:Y:S01]  /*eb20*/  FFMA.FTZ R203, R31, UR4, -R4.reuse ;  /* 0x000000041fcb7c23 */ /* 0x100fe20008010804 */
[--C-:B------:R-:W-:Y:S01]  /*eb30*/  FFMA.FTZ R15, R15, UR4, -R4.reuse ;  /* 0x000000040f0f7c23 */ /* 0x100fe20008010804 */
[----:B------:R-:W-:Y:S01]  /*eb40*/  FFMA.FTZ R202, R30, UR4, -R4 ;  /* 0x000000041eca7c23 */ /* 0x000fe20008010804 */
[----:B------:R-:W-:Y:S02]  /*eb50*/  IMAD.MOV.U32 R41, RZ, RZ, R21 ;  /* 0x000000ffff297224 */ /* 0x000fe400078e0015 */
[----:B------:R-:W-:Y:S01]  /*eb60*/  FMUL.FTZ R21, R3, R129 ;  /* 0x0000008103157220 */ /* 0x000fe20000410000 */
[----:B------:R-:W-:Y:S02]  /*eb70*/  IMAD.MOV.U32 R30, RZ, RZ, R40 ;  /* 0x000000ffff1e7224 */ /* 0x000fe400078e0028 */
[C---:B------:R-:W-:Y:S01]  /*eb80*/  FMUL.FTZ R40, R2.reuse, R152 ;  /* 0x0000009802287220 */ /* 0x040fe20000410000 */
[----:B------:R-:W-:Y:S02]  /*eb90*/  IMAD.MOV.U32 R31, RZ, RZ, R41 ;  /* 0x000000ffff1f7224 */ /* 0x000fe400078e0029 */
[----:B------:R-:W-:Y:S01]  /*eba0*/  FMUL.FTZ R41, R2, R153 ;  /* 0x0000009902297220 */ /* 0x000fe20000410000 */
[----:B------:R-:W-:Y:S01]  /*ebb0*/  IMAD.MOV.U32 R134, RZ, RZ, R30 ;  /* 0x000000ffff867224 */ /* 0x000fe200078e001e */
[----:B------:R-:W-:Y:S01]  /*ebc0*/  MUFU.EX2 R129, R107 ;  /* 0x0000006b00817308 */ /* 0x000fe20000000800 */
[----:B------:R-:W-:Y:S02]  /*ebd0*/  IMAD.MOV.U32 R135, RZ, RZ, R31 ;  /* 0x000000ffff877224 */ /* 0x000fe400078e001f */
[C---:B------:R-:W-:Y:S01]  /*ebe0*/  FMUL.FTZ R30, R0.reuse, R158 ;  /* 0x0000009e001e7220 */ /* 0x040fe20000410000 */
[----:B------:R-:W-:Y:S01]  /*ebf0*/  FMUL.FTZ R31, R0, R159 ;  /* 0x0000009f001f7220 */ /* 0x000fe20000410000 */
[--C-:B------:R-:W-:Y:S01]  /*ec00*/  FFMA.FTZ R219, R43, UR4, -R4.reuse ;  /* 0x000000042bdb7c23 */ /* 0x100fe20008010804 */
[----:B------:R-:W-:Y:S02]  /*ec10*/  IMAD.MOV.U32 R43, RZ, RZ, R29 ;  /* 0x000000ffff2b7224 */ /* 0x000fe400078e001d */
[----:B------:R-:W-:Y:S01]  /*ec20*/  FMUL.FTZ R29, R2, R157 ;  /* 0x0000009d021d7220 */ /* 0x000fe20000410000 */
[----:B------:R-:W-:Y:S01]  /*ec30*/  FFMA.FTZ R230, R46, UR4, -R4 ;  /* 0x000000042ee67c23 */ /* 0x000fe20008010804 */
[----:B------:R-:W-:Y:S01]  /*ec40*/  IMAD.MOV.U32 R46, RZ, RZ, R24 ;  /* 0x000000ffff2e7224 */ /* 0x000fe200078e0018 */
[----:B------:R1:W-:Y:S01]  /*ec50*/  MUFU.EX2 R128, R15 ;  /* 0x0000000f00807308 */ /* 0x0003e20000000800 */
[--C-:B------:R-:W-:Y:S01]  /*ec60*/  FFMA.FTZ R231, R47, UR4, -R4.reuse ;  /* 0x000000042fe77c23 */ /* 0x100fe20008010804 */
[----:B------:R-:W-:Y:S02]  /*ec70*/  IMAD.MOV.U32 R47, RZ, RZ, R25 ;  /* 0x000000ffff2f7224 */ /* 0x000fe400078e0019 */
[----:B------:R-:W-:Y:S01]  /*ec80*/  FMUL.FTZ R25, R2, R161 ;  /* 0x000000a102197220 */ /* 0x000fe20000410000 */
[--C-:B------:R-:W-:Y:S01]  /*ec90*/  FFMA.FTZ R239, R58, UR4, -R4.reuse ;  /* 0x000000043aef7c23 */ /* 0x100fe20008010804 */
[----:B------:R-:W-:Y:S01]  /*eca0*/  FMUL.FTZ R58, R0, R146 ;  /* 0x00000092003a7220 */ /* 0x000fe20000410000 */
[----:B------:R-:W-:Y:S01]  /*ecb0*/  FFMA.FTZ R173, R62, UR4, -R4 ;  /* 0x000000043ead7c23 */ /* 0x000fe20008010804 */
[C---:B------:R-:W-:Y:S02]  /*ecc0*/  FMUL.FTZ R62, R0.reuse, R142 ;  /* 0x0000008e003e7220 */ /* 0x040fe40000410000 */
[----:B------:R-:W-:Y:S01]  /*ecd0*/  MUFU.EX2 R123, R214 ;  /* 0x000000d6007b7308 */ /* 0x000fe20000000800 */
[----:B------:R-:W-:Y:S02]  /*ece0*/  IMAD.MOV.U32 R124, RZ, RZ, R46 ;  /* 0x000000ffff7c7224 */ /* 0x000fe400078e002e */
[C---:B------:R-:W-:Y:S01]  /*ecf0*/  FMUL.FTZ R46, R0.reuse, R150 ;  /* 0x00000096002e7220 */ /* 0x040fe20000410000 */
[----:B------:R-:W-:Y:S02]  /*ed00*/  IMAD.MOV.U32 R125, RZ, RZ, R47 ;  /* 0x000000ffff7d7224 */ /* 0x000fe400078e002f */
[C---:B------:R-:W-:Y:S01]  /*ed10*/  FMUL.FTZ R47, R0.reuse, R151 ;  /* 0x00000097002f7220 */ /* 0x040fe20000410000 */
[----:B------:R-:W-:Y:S02]  /*ed20*/  IMAD.MOV.U32 R138, RZ, RZ, R42 ;  /* 0x000000ffff8a7224 */ /* 0x000fe400078e002a */
[C---:B------:R-:W-:Y:S01]  /*ed30*/  FMUL.FTZ R42, R0.reuse, R154 ;  /* 0x0000009a002a7220 */ /* 0x040fe20000410000 */
[----:B------:R-:W-:Y:S02]  /*ed40*/  IMAD.MOV.U32 R139, RZ, RZ, R43 ;  /* 0x000000ffff8b7224 */ /* 0x000fe400078e002b */
[C---:B------:R-:W-:Y:S01]  /*ed50*/  FMUL.FTZ R43, R0.reuse, R155 ;  /* 0x0000009b002b7220 */ /* 0x040fe20000410000 */
[C---:B-1----:R-:W-:Y:S01]  /*ed60*/  FMUL.FTZ R15, R0.reuse, R167 ;  /* 0x000000a7000f7220 */ /* 0x042fe20000410000 */
[----:B------:R-:W-:Y:S10]  /*ed70*/  MUFU.EX2 R121, R215 ;  /* 0x000000d700797308 */ /* 0x000ff40000000800 */
[----:B------:R-:W-:Y:S10]  /*ed80*/  MUFU.EX2 R118, R199 ;  /* 0x000000c700767308 */ /* 0x000ff40000000800 */
[----:B------:R-:W-:Y:S10]  /*ed90*/  MUFU.EX2 R186, R10 ;  /* 0x0000000a00ba7308 */ /* 0x000ff40000000800 */
[----:B------:R1:W-:Y:S10]  /*eda0*/  MUFU.EX2 R180, R172 ;  /* 0x000000ac00b47308 */ /* 0x0003f40000000800 */
[----:B------:R5:W-:Y:S10]  /*edb0*/  MUFU.EX2 R176, R14 ;  /* 0x0000000e00b07308 */ /* 0x000bf40000000800 */
[----:B------:R-:W-:Y:S01]  /*edc0*/  MUFU.EX2 R113, R200 ;  /* 0x000000c800717308 */ /* 0x000fe20000000800 */
[----:B-1----:R-:W-:Y:S01]  /*edd0*/  FFMA.FTZ R172, R63, UR4, -R4 ;  /* 0x000000043fac7c23 */ /* 0x002fe20008010804 */
[----:B------:R-:W-:Y:S01]  /*ede0*/  FMUL.FTZ R4, R3, R136 ;  /* 0x0000008803047220 */ /* 0x000fe20000410000 */
[----:B------:R-:W-:Y:S02]  /*edf0*/  IMAD.MOV.U32 R136, RZ, RZ, R220 ;  /* 0x000000ffff887224 */ /* 0x000fe400078e00dc */
[C---:B------:R-:W-:Y:S05]  /*ee00*/  FMUL.FTZ R63, R0.reuse, R143 ;  /* 0x0000008f003f7220 */ /* 0x040fea0000410000 */
[----:B------:R-:W-:Y:S01]  /*ee10*/  MUFU.EX2 R115, R216 ;  /* 0x000000d800737308 */ /* 0x000fe20000000800 */
[----:B-----5:R-:W-:Y:S09]  /*ee20*/  FMUL.FTZ R14, R0, R166 ;  /* 0x000000a6000e7220 */ /* 0x020ff20000410000 */
[----:B------:R-:W-:Y:S01]  /*ee30*/  MUFU.EX2 R199, R241 ;  /* 0x000000f100c77308 */ /* 0x000fe20000000800 */
[----:B--2---:R-:W-:Y:S01]  /*ee40*/  LOP3.LUT R5, R49, UR23, R24, 0x96, !PT ;  /* 0x0000001731057c12 */ /* 0x004fe2000f8e9618 */
[C---:B------:R-:W-:Y:S01]  /*ee50*/  FMUL.FTZ R24, R2.reuse, R160 ;  /* 0x000000a002187220 */ /* 0x040fe20000410000 */
[----:B------:R-:W-:Y:S03]  /*ee60*/  UIADD3 UR23, UR27, 0x646e171e, URZ ;  /* 0x646e171e1b177890 */ /* 0x000fe6000fffe03f */
[----:B------:R-:W-:Y:S04]  /*ee70*/  IMAD.WIDE.U32 R44, R5, -0x326172a9, RZ ;  /* 0xcd9e8d57052c7825 */ /* 0x000fe800078e00ff */
[----:B------:R-:W-:Y:S01]  /*ee80*/  FMUL.FTZ R5, R3, R137 ;  /* 0x0000008903057220 */ /* 0x000fe20000410000 */
[----:B------:R-:W-:Y:S01]  /*ee90*/  IMAD.MOV.U32 R137, RZ, RZ, R36 ;  /* 0x000000ffff897224 */ /* 0x000fe200078e0024 */
[----:B------:R-:W-:Y:S01]  /*eea0*/  LOP3.LUT R10, R45, UR21, R212, 0x96, !PT ;  /* 0x000000152d0a7c12 */ /* 0x000fe2000f8e96d4 */
[----:B------:R-:W-:Y:S02]  /*eeb0*/  IMAD.MOV.U32 R132, RZ, RZ, R44 ;  /* 0x000000ffff847224 */ /* 0x000fe400078e002c */
[C---:B------:R-:W-:Y:S01]  /*eec0*/  FMUL.FTZ R44, R2.reuse, R148 ;  /* 0x00000094022c7220 */ /* 0x040fe20000410000 */
[----:B------:R-:W-:Y:S02]  /*eed0*/  IMAD.MOV.U32 R133, RZ, RZ, R45 ;  /* 0x000000ffff857224 */ /* 0x000fe400078e002d */
[----:B------:R-:W-:Y:S01]  /*eee0*/  FMUL.FTZ R45, R2, R149 ;  /* 0x00000095022d7220 */ /* 0x000fe20000410000 */
[----:B------:R-:W-:Y:S02]  /*eef0*/  IMAD.MOV.U32 R212, RZ, RZ, R48 ;  /* 0x000000ffffd47224 */ /* 0x000fe400078e0030 */
[C---:B------:R-:W-:Y:S01]  /*ef00*/  FMUL.FTZ R48, R3.reuse, R116 ;  /* 0x0000007403307220 */ /* 0x040fe20000410000 */
[----:B------:R-:W-:Y:S02]  /*ef10*/  IMAD.MOV.U32 R189, RZ, RZ, R133 ;  /* 0x000000ffffbd7224 */ /* 0x000fe400078e0085 */
[C---:B------:R-:W-:Y:S01]  /*ef20*/  FMUL.FTZ R36, R3.reuse, R120 ;  /* 0x0000007803247220 */ /* 0x040fe20000410000 */
[----:B------:R-:W-:Y:S04]  /*ef30*/  IMAD.WIDE.U32 R110, R10, -0x2daee0ad, RZ ;  /* 0xd2511f530a6e7825 */ /* 0x000fe800078e00ff */
[----:B------:R-:W-:Y:S01]  /*ef40*/  FFMA.FTZ R116, R3, R221, R188 ;  /* 0x000000dd03747223 */ /* 0x000fe200000100bc */
[----:B------:R-:W-:Y:S01]  /*ef50*/  MUFU.EX2 R120, R196 ;  /* 0x000000c400787308 */ /* 0x000fe20000000800 */
[C---:B------:R-:W-:Y:S01]  /*ef60*/  FMUL.FTZ R10, R0.reuse, R170 ;  /* 0x000000aa000a7220 */ /* 0x040fe20000410000 */
[--C-:B---3--:R-:W-:Y:S01]  /*ef70*/  LOP3.LUT R8, R213, UR22, R26.reuse, 0x96, !PT ;  /* 0x00000016d5087c12 */ /* 0x108fe2000f8e961a */
[----:B------:R-:W-:Y:S02]  /*ef80*/  IMAD.MOV.U32 R213, RZ, RZ, R49 ;  /* 0x000000ffffd57224 */ /* 0x000fe400078e0031 */
[----:B------:R-:W-:Y:S01]  /*ef90*/  FMUL.FTZ R49, R3, R117 ;  /* 0x0000007503317220 */ /* 0x000fe20000410000 */
[----:B------:R-:W-:Y:S02]  /*efa0*/  IMAD.MOV.U32 R148, RZ, RZ, R26 ;  /* 0x000000ffff947224 */ /* 0x000fe400078e001a */
[----:B------:R-:W-:Y:S01]  /*efb0*/  FMUL.FTZ R26, R0, R162 ;  /* 0x000000a2001a7220 */ /* 0x000fe20000410000 */
[----:B------:R-:W-:Y:S01]  /*efc0*/  IMAD.WIDE.U32 R8, R8, -0x2daee0ad, RZ ;  /* 0xd2511f5308087825 */ /* 0x000fe200078e00ff */
[----:B------:R-:W-:Y:S03]  /*efd0*/  MUFU.EX2 R117, R197 ;  /* 0x000000c500757308 */ /* 0x000fe60000000800 */
[----:B------:R-:W-:Y:S01]  /*efe0*/  IMAD.MOV.U32 R149, RZ, RZ, R27 ;  /* 0x000000ffff957224 */ /* 0x000fe200078e001b */
[----:B------:R-:W-:Y:S01]  /*eff0*/  LOP3.LUT R108, R9, UR8, R212, 0x96, !PT ;  /* 0x00000008096c7c12 */ /* 0x000fe2000f8e96d4 */
[C---:B------:R-:W-:Y:S01]  /*f000*/  FMUL.FTZ R9, R2.reuse, R169 ;  /* 0x000000a902097220 */ /* 0x040fe20000410000 */
[----:B------:R-:W-:Y:S01]  /*f010*/  LOP3.LUT R3, R111, UR17, R8, 0x96, !PT ;  /* 0x000000116f037c12 */ /* 0x000fe2000f8e9608 */
[----:B------:R-:W-:Y:S01]  /*f020*/  FMUL.FTZ R8, R2, R168 ;  /* 0x000000a802087220 */ /* 0x000fe20000410000 */
[----:B------:R-:W-:Y:S01]  /*f030*/  FMUL.FTZ R27, R0, R163 ;  /* 0x000000a3001b7220 */ /* 0x000fe20000410000 */
[----:B------:R-:W-:Y:S01]  /*f040*/  IMAD.WIDE.U32 R108, R108, -0x326172a9, RZ ;  /* 0xcd9e8d576c6c7825 */ /* 0x000fe200078e00ff */
[----:B------:R-:W-:Y:S03]  /*f050*/  MUFU.EX2 R111, R201 ;  /* 0x000000c9006f7308 */ /* 0x000fe60000000800 */
[----:B----4-:R-:W-:Y:S01]  /*f060*/  FFMA.FTZ R114, R100, R11, R137 ;  /* 0x0000000b64727223 */ /* 0x010fe20000010089 */
[----:B------:R-:W-:Y:S01]  /*f070*/  IMAD.MOV.U32 R169, RZ, RZ, R136 ;  /* 0x000000ffffa97224 */ /* 0x000fe200078e0088 */
[----:B------:R-:W-:Y:S01]  /*f080*/  LOP3.LUT R106, R109, UR20, R132, 0x96, !PT ;  /* 0x000000146d6a7c12 */ /* 0x000fe2000f8e9684 */
[----:B------:R-:W2:Y:S01]  /*f090*/  LDL.LU R11, [R1+0x130] ;  /* 0x00013000010b7983 */ /* 0x000ea20000300800 */
[----:B------:R-:W-:Y:S02]  /*f0a0*/  IMAD.MOV.U32 R166, RZ, RZ, R148 ;  /* 0x000000ffffa67224 */ /* 0x000fe400078e0094 */
[----:B------:R-:W-:Y:S01]  /*f0b0*/  IMAD.MOV.U32 R148, RZ, RZ, R134 ;  /* 0x000000ffff947224 */ /* 0x000fe200078e0086 */
[----:B------:R-:W-:Y:S01]  /*f0c0*/  MUFU.EX2 R201, R242 ;  /* 0x000000f200c97308 */ /* 0x000fe20000000800 */
[----:B------:R-:W-:Y:S04]  /*f0d0*/  IMAD.WIDE.U32 R106, R106, -0x2daee0ad, RZ ;  /* 0xd2511f536a6a7825 */ /* 0x000fe800078e00ff */
[----:B------:R-:W-:Y:S02]  /*f0e0*/  IMAD.MOV.U32 R163, RZ, RZ, R139 ;  /* 0x000000ffffa37224 */ /* 0x000fe400078e008b */
[----:B------:R-:W-:Y:S03]  /*f0f0*/  IMAD.MOV.U32 R139, RZ, RZ, R125 ;  /* 0x000000ffff8b7224 */ /* 0x000fe600078e007d */
[----:B------:R-:W-:Y:S01]  /*f100*/  MUFU.EX2 R197, R239 ;  /* 0x000000ef00c57308 */ /* 0x000fe20000000800 */
[----:B------:R-:W-:Y:S02]  /*f110*/  IMAD.MOV.U32 R167, RZ, RZ, R149 ;  /* 0x000000ffffa77224 */ /* 0x000fe400078e0095 */
[----:B------:R-:W-:Y:S02]  /*f120*/  IMAD.MOV.U32 R149, RZ, RZ, R135 ;  /* 0x000000ffff957224 */ /* 0x000fe400078e0087 */
[----:B------:R-:W1:Y:S01]  /*f130*/  LDC R135, c[0x0][0x2d8] ;  /* 0x0000b600ff877b82 */ /* 0x000e620000000800 */
[----:B------:R-:W-:Y:S02]  /*f140*/  IMAD.MOV.U32 R162, RZ, RZ, R138 ;  /* 0x000000ffffa27224 */ /* 0x000fe400078e008a */
[----:B------:R-:W-:Y:S02]  /*f150*/  IMAD.MOV.U32 R138, RZ, RZ, R124 ;  /* 0x000000ffff8a7224 */ /* 0x000fe400078e007c */
[----:B------:R-:W3:Y:S02]  /*f160*/  MUFU.EX2 R124, R210 ;  /* 0x000000d2007c7308 */ /* 0x000ee40000000800 */
[----:B---3--:R-:W-:Y:S01]  /*f170*/  F2FP.F16.F32.PACK_AB R146, R123, R124 ;  /* 0x0000007c7b92723e */ /* 0x008fe200000000ff */
[----:B--2---:R-:W-:Y:S01]  /*f180*/  FFMA.FTZ R105, R2, R11, R187 ;  /* 0x0000000b02697223 */ /* 0x004fe200000100bb */
[C---:B------:R-:W-:Y:S01]  /*f190*/  FMUL.FTZ R11, R0.reuse, R171 ;  /* 0x000000ab000b7220 */ /* 0x040fe20000410000 */
[----:B------:R-:W2:Y:S04]  /*f1a0*/  LDL.LU R2, [R1+0x12c] ;  /* 0x00012c0001027983 */ /* 0x000ea80000300800 */
[----:B------:R4:W3:Y:S04]  /*f1b0*/  LDL.S16 R134, [R1+0x68] ;  /* 0x0000680001867983 */ /* 0x0008e80000100600 */
[----:B------:R4:W5:Y:S04]  /*f1c0*/  LDL.S16 R133, [R1+0x64] ;  /* 0x0000640001857983 */ /* 0x0009680000100600 */
[----:B------:R4:W4:Y:S01]  /*f1d0*/  LDL.S16 R131, [R1+0x58] ;  /* 0x0000580001837983 */ /* 0x0009220000100600 */
[----:B--2---:R-:W-:Y:S01]  /*f1e0*/  FFMA.FTZ R100, R0, R2, R186 ;  /* 0x0000000200647223 */ /* 0x004fe200000100ba */
[----:B------:R-:W-:Y:S01]  /*f1f0*/  LOP3.LUT R0, R107, UR10, R110, 0x96, !PT ;  /* 0x0000000a6b007c12 */ /* 0x000fe2000f8e966e */
[----:B------:R-:W-:Y:S01]  /*f200*/  IMAD.WIDE.U32 R2, R3, -0x326172a9, RZ ;  /* 0xcd9e8d5703027825 */ /* 0x000fe200078e00ff */
[----:B------:R-:W-:Y:S02]  /*f210*/  F2FP.F16.F32.PACK_AB R107, R247, R137 ;  /* 0x00000089f76b723e */ /* 0x000fe400000000ff */
[----:B------:R2:W2:Y:S01]  /*f220*/  LDL.S16 R137, [R1+0x6c] ;  /* 0x00006c0001897983 */ /* 0x0004a20000100600 */
[----:B------:R-:W-:Y:S01]  /*f230*/  IMAD.WIDE.U32 R170, R0, -0x326172a9, RZ ;  /* 0xcd9e8d5700aa7825 */ /* 0x000fe200078e00ff */
[----:B------:R-:W-:Y:S02]  /*f240*/  LOP3.LUT R108, R3, UR11, R108, 0x96, !PT ;  /* 0x0000000b036c7c12 */ /* 0x000fe4000f8e966c */
[C---:B------:R-:W-:Y:S01]  /*f250*/  F2FP.F16.F32.PACK_AB R3, R180.reuse, R188 ;  /* 0x000000bcb403723e */ /* 0x040fe200000000ff */
[----:B------:R-:W-:Y:S01]  /*f260*/  IMAD.MOV.U32 R188, RZ, RZ, R132 ;  /* 0x000000ffffbc7224 */ /* 0x000fe200078e0084 */
[----:B------:R-:W-:Y:S01]  /*f270*/  LOP3.LUT R164, R171, UR9, R2, 0x96, !PT ;  /* 0x00000009aba47c12 */ /* 0x000fe2000f8e9602 */
[----:B------:R1:W2:Y:S01]  /*f280*/  LDL.S16 R132, [R1+0x60] ;  /* 0x0000600001847983 */ /* 0x0002a20000100600 */
[----:B------:R-:W-:Y:S01]  /*f290*/  FADD.FTZ R2, R180, R116 ;  /* 0x00000074b4027221 */ /* 0x000fe20000010000 */
[----:B------:R-:W-:Y:S01]  /*f2a0*/  IMAD.WIDE.U32 R220, R108, -0x2daee0ad, RZ ;  /* 0xd2511f536cdc7825 */ /* 0x000fe200078e00ff */
[C---:B------:R-:W-:Y:S03]  /*f2b0*/  F2FP.F16.F32.PACK_AB R108, R181.reuse, R186 ;  /* 0x000000bab56c723e */ /* 0x040fe600000000ff */
[----:B------:R-:W-:Y:S01]  /*f2c0*/  FADD.FTZ R110, R181, R100 ;  /* 0x00000064b56e7221 */ /* 0x000fe20000010000 */
[--C-:B------:R-:W-:Y:S01]  /*f2d0*/  FADD.FTZ R100, R182, R2.reuse ;  /* 0x00000002b6647221 */ /* 0x100fe20000010000 */
[----:B------:R-:W-:Y:S01]  /*f2e0*/  PRMT R2, R3, 0x7632, R2 ;  /* 0x0000763203027816 */ /* 0x000fe20000000002 */
[----:B-----5:R-:W-:Y:S01]  /*f2f0*/  @!P4 HADD2 R133, -R107.H0_H0, -RZ.H0_H0 ;  /* 0xa00000ff6b85c230 */ /* 0x020fe20000000900 */
[----:B------:R-:W-:Y:S01]  /*f300*/  LOP3.LUT R160, R221, UR25, R106, 0x96, !PT ;  /* 0x00000019dda07c12 */ /* 0x000fe2000f8e966a */
[--C-:B------:R-:W-:Y:S01]  /*f310*/  FADD.FTZ R106, R184, R105.reuse ;  /* 0x00000069b86a7221 */ /* 0x100fe20000010000 */
[----:B------:R-:W-:Y:S01]  /*f320*/  PRMT R105, R107, 0x7632, R105 ;  /* 0x000076326b697816 */ /* 0x000fe20000000069 */
[----:B---3--:R-:W-:Y:S01]  /*f330*/  @!P5 HADD2 R134, -R2.H0_H0, -RZ.H0_H0 ;  /* 0xa00000ff0286d230 */ /* 0x008fe20000000900 */
[----:B------:R-:W-:Y:S01]  /*f340*/  PRMT R142, R133, 0x7610, R142 ;  /* 0x00007610858e7816 */ /* 0x000fe2000000008e */
[----:B------:R-:W-:Y:S04]  /*f350*/  IMAD.WIDE.U32 R160, R160, -0x326172a9, RZ ;  /* 0xcd9e8d57a0a07825 */ /* 0x000fe800078e00ff */
[----:B------:R-:W-:Y:S01]  /*f360*/  FADD.FTZ R116, R247, R114 ;  /* 0x00000072f7747221 */ /* 0x000fe20000010000 */
[----:B------:R-:W-:Y:S01]  /*f370*/  PRMT R126, R134, 0x7610, R126 ;  /* 0x00007610867e7816 */ /* 0x000fe2000000007e */
[----:B------:R-:W-:Y:S01]  /*f380*/  FADD.FTZ R125, R179, R100 ;  /* 0x00000064b37d7221 */ /* 0x000fe20000010000 */
[----:B------:R-:W-:Y:S01]  /*f390*/  LOP3.LUT R109, R161, UR24, R170, 0x96, !PT ;  /* 0x00000018a16d7c12 */ /* 0x000fe2000f8e96aa */
[----:B------:R-:W-:Y:S01]  /*f3a0*/  FADD.FTZ R100, R185, R116 ;  /* 0x00000074b9647221 */ /* 0x000fe20000010000 */
[----:B------:R-:W-:Y:S01]  /*f3b0*/  F2FP.F16.F32.PACK_AB R114, R179, R182 ;  /* 0x000000b6b372723e */ /* 0x000fe200000000ff */
[----:B------:R-:W-:Y:S01]  /*f3c0*/  FADD.FTZ R106, R183, R106 ;  /* 0x0000006ab76a7221 */ /* 0x000fe20000010000 */
[----:B------:R-:W-:Y:S01]  /*f3d0*/  LOP3.LUT R0, R109, 0xff, RZ, 0xc0, !PT ;  /* 0x000000ff6d007812 */ /* 0x000fe200078ec0ff */
[----:B------:R-:W-:Y:S01]  /*f3e0*/  IMAD.MOV.U32 R186, RZ, RZ, R166 ;  /* 0x000000ffffba7224 */ /* 0x000fe200078e00a6 */
[----:B------:R-:W-:Y:S01]  /*f3f0*/  F2FP.F16.F32.PACK_AB R116, R178, R185 ;  /* 0x000000b9b274723e */ /* 0x000fe200000000ff */
[----:B------:R-:W-:Y:S01]  /*f400*/  IMAD.MOV.U32 R166, RZ, RZ, R212 ;  /* 0x000000ffffa67224 */ /* 0x000fe200078e00d4 */
[----:B------:R-:W-:Y:S01]  /*f410*/  ISETP.LE.U32.AND P2, PT, R0, UR13, PT ;  /* 0x0000000d00007c0c */ /* 0x000fe2000bf43070 */
[----:B------:R-:W-:Y:S01]  /*f420*/  IMAD.MOV.U32 R180, RZ, RZ, R138 ;  /* 0x000000ffffb47224 */ /* 0x000fe200078e008a */
[----:B------:R-:W-:Y:S01]  /*f430*/  F2FP.F16.F32.PACK_AB R0, R184, R187 ;  /* 0x000000bbb800723e */ /* 0x000fe200000000ff */
[----:B------:R-:W-:Y:S01]  /*f440*/  FADD.FTZ R110, R176, R110 ;  /* 0x0000006eb06e7221 */ /* 0x000fe20000010000 */
[----:B------:R-:W-:Y:S01]  /*f450*/  IMAD.MOV.U32 R187, RZ, RZ, R167 ;  /* 0x000000ffffbb7224 */ /* 0x000fe200078e00a7 */
[----:B------:R-:W-:Y:S01]  /*f460*/  MUFU.EX2 R138, R237 ;  /* 0x000000ed008a7308 */ /* 0x000fe20000000800 */
[----:B------:R-:W-:Y:S01]  /*f470*/  PRMT R119, R0, 0x7632, R119 ;  /* 0x0000763200777816 */ /* 0x000fe20000000077 */
[----:B------:R-:W-:Y:S02]  /*f480*/  IMAD.MOV.U32 R167, RZ, RZ, R213 ;  /* 0x000000ffffa77224 */ /* 0x000fe400078e00d5 */
[----:B------:R-:W-:Y:S02]  /*f490*/  IMAD.MOV.U32 R181, RZ, RZ, R139 ;  /* 0x000000ffffb57224 */ /* 0x000fe400078e008b */
[----:B------:R-:W-:Y:S02]  /*f4a0*/  IMAD.MOV.U32 R182, RZ, RZ, R180 ;  /* 0x000000ffffb67224 */ /* 0x000fe400078e00b4 */
[----:B----4-:R-:W-:Y:S02]  /*f4b0*/  @!P2 HADD2 R131, -R0.H0_H0, -RZ.H0_H0 ;  /* 0xa00000ff0083a230 */ /* 0x010fe40000000900 */
[----:B------:R-:W-:Y:S01]  /*f4c0*/  IMAD.MOV.U32 R180, RZ, RZ, R162 ;  /* 0x000000ffffb47224 */ /* 0x000fe200078e00a2 */
[----:B------:R-:W-:Y:S02]  /*f4d0*/  MUFU.EX2 R139, R219 ;  /* 0x000000db008b7308 */ /* 0x000fe40000000800 */
[----:B------:R-:W-:Y:S01]  /*f4e0*/  PRMT R140, R131, 0x7610, R140 ;  /* 0x00007610838c7816 */ /* 0x000fe2000000008c */
[----:B--2---:R-:W-:Y:S05]  /*f4f0*/  @!P6 HADD2 R137, -R3.H0_H0, -RZ.H0_H0 ;  /* 0xa00000ff0389e230 */ /* 0x004fea0000000900 */
[----:B------:R-:W-:Y:S01]  /*f500*/  PRMT R127, R137, 0x7610, R127 ;  /* 0x00007610897f7816 */ /* 0x000fe2000000007f */
[----:B------:R2:W-:Y:S01]  /*f510*/  @!P6 STL.S16 [R1+0x6c], R137 ;  /* 0x00006c890100e387 */ /* 0x0005e20000100600 */
[----:B------:R-:W-:Y:S03]  /*f520*/  @!P3 HADD2 R132, -R105.H0_H0, -RZ.H0_H0 ;  /* 0xa00000ff6984b230 */ /* 0x000fe60000000900 */
[----:B------:R1:W-:Y:S02]  /*f530*/  @!P5 STL.S16 [R1+0x68], R134 ;  /* 0x000068860100d387 */ /* 0x0003e40000100600 */
[----:B------:R-:W-:Y:S02]  /*f540*/  PRMT R130, R132, 0x7610, R130 ;  /* 0x0000761084827816 */ /* 0x000fe40000000082 */
[----:B------:R3:W-:Y:S04]  /*f550*/  @!P4 STL.S16 [R1+0x64], R133 ;  /* 0x000064850100c387 */ /* 0x0007e80000100600 */
[----:B------:R4:W-:Y:S04]  /*f560*/  @!P3 STL.S16 [R1+0x60], R132 ;  /* 0x000060840100b387 */ /* 0x0009e80000100600 */
[----:B------:R5:W-:Y:S04]  /*f570*/  @!P2 STL.S16 [R1+0x58], R131 ;  /* 0x000058830100a387 */ /* 0x000be80000100600 */
[----:B------:R5:W5:Y:S01]  /*f580*/  LDL.S16 R136, [R1+0x80] ;  /* 0x0000800001887983 */ /* 0x000b620000100600 */
[----:B--2---:R-:W-:Y:S01]  /*f590*/  FADD.FTZ R137, R128, R110 ;  /* 0x0000006e80897221 */ /* 0x004fe20000010000 */
[----:B------:R-:W-:Y:S01]  /*f5a0*/  F2FP.F16.F32.PACK_AB R110, R112, R120 ;  /* 0x00000078706e723e */ /* 0x000fe200000000ff */
[----:B-1----:R-:W-:Y:S02]  /*f5b0*/  IMAD.SHL.U32 R134, R135, 0x8, RZ ;  /* 0x0000000887867824 */ /* 0x002fe400078e00ff */
[----:B---3--:R-:W-:Y:S01]  /*f5c0*/  FADD.FTZ R133, R178, R100 ;  /* 0x00000064b2857221 */ /* 0x008fe20000010000 */
[C---:B------:R-:W-:Y:S01]  /*f5d0*/  F2FP.F16.F32.PACK_AB R100, R177.reuse, R183 ;  /* 0x000000b7b164723e */ /* 0x040fe200000000ff */
[----:B------:R-:W-:Y:S01]  /*f5e0*/  FADD.FTZ R177, R177, R106 ;  /* 0x0000006ab1b17221 */ /* 0x000fe20000010000 */
[----:B------:R-:W-:Y:S01]  /*f5f0*/  F2FP.F16.F32.PACK_AB R106, R128, R176 ;  /* 0x000000b0806a723e */ /* 0x000fe200000000ff */
[----:B------:R-:W-:Y:S01]  /*f600*/  IMAD.MOV.U32 R183, RZ, RZ, R181 ;  /* 0x000000ffffb77224 */ /* 0x000fe200078e00b5 */
[----:B------:R-:W-:Y:S01]  /*f610*/  PRMT R128, R3, 0x5410, R2 ;  /* 0x0000541003807816 */ /* 0x000fe20000000002 */
[----:B----4-:R-:W-:Y:S01]  /*f620*/  MUFU.EX2 R132, R204 ;  /* 0x000000cc00847308 */ /* 0x010fe20000000800 */
[----:B------:R-:W-:Y:S01]  /*f630*/  @!P5 PRMT R2, R126, 0x5410, RZ ;  /* 0x000054107e02d816 */ /* 0x000fe200000000ff */
[----:B------:R-:W-:Y:S01]  /*f640*/  IMAD.MOV.U32 R181, RZ, RZ, R163 ;  /* 0x000000ffffb57224 */ /* 0x000fe200078e00a3 */
[----:B------:R-:W-:Y:S01]  /*f650*/  PRMT R126, R107, 0x5410, R105 ;  /* 0x000054106b7e7816 */ /* 0x000fe20000000069 */
[----:B------:R-:W-:Y:S01]  /*f660*/  IMAD.MOV.U32 R181, RZ, RZ, R187 ;  /* 0x000000ffffb57224 */ /* 0x000fe200078e00bb */
[----:B------:R-:W-:Y:S01]  /*f670*/  @!P3 PRMT R105, R130, 0x5410, RZ ;  /* 0x000054108269b816 */ /* 0x000fe200000000ff */
[----:B------:R-:W-:Y:S01]  /*f680*/  STG.E.U16 desc[UR18][R208.64+0x2], R2 ;  /* 0x00000202d0007986 */ /* 0x000fe2000c101512 */
[----:B------:R-:W-:Y:S03]  /*f690*/  PRMT R130, R0, 0x5410, R119 ;  /* 0x0000541000827816 */ /* 0x000fe60000000077 */
[----:B-----5:R1:W2:Y:S01]  /*f6a0*/  MUFU.EX2 R131, R211 ;  /* 0x000000d300837308 */ /* 0x0202a20000000800 */
[----:B------:R-:W-:Y:S01]  /*f6b0*/  @!P2 PRMT R0, R140, 0x5410, RZ ;  /* 0x000054108c00a816 */ /* 0x000fe200000000ff */
[----:B------:R-:W-:Y:S01]  /*f6c0*/  IMAD.MOV.U32 R187, RZ, RZ, R167 ;  /* 0x000000ffffbb7224 */ /* 0x000fe200078e00a7 */
[----:B------:R-:W-:Y:S01]  /*f6d0*/  @!P6 PRMT R3, R127, 0x5410, RZ ;  /* 0x000054107f03e816 */ /* 0x000fe200000000ff */
[----:B------:R4:W3:Y:S01]  /*f6e0*/  LDL.S16 R140, [R1+0x74] ;  /* 0x00007400018c7983 */ /* 0x0008e20000100600 */
[----:B------:R-:W-:Y:S01]  /*f6f0*/  LEA R210, P0, R134, R208, 0x1 ;  /* 0x000000d086d27211 */ /* 0x000fe200078008ff */
[----:B------:R-:W-:Y:S01]  /*f700*/  IMAD.WIDE.U32 R162, R236, -0x2daee0ad, RZ ;  /* 0xd2511f53eca27825 */ /* 0x000fe200078e00ff */
[----:B------:R-:W-:Y:S01]  /*f710*/  @!P4 PRMT R107, R142, 0x5410, RZ ;  /* 0x000054108e6bc816 */ /* 0x000fe200000000ff */
[----:B------:R5:W-:Y:S02]  /*f720*/  STG.E.U16 desc[UR18][R208.64], R3 ;  /* 0x00000003d0007986 */ /* 0x000be4000c101512 */
[----:B------:R-:W-:Y:S01]  /*f730*/  MUFU.EX2 R127, R202 ;  /* 0x000000ca007f7308 */ /* 0x000fe20000000800 */
[----:B-1----:R-:W-:Y:S09]  /*f740*/  LEA.HI.X.SX32 R211, R134, R209, 0x1, P0 ;  /* 0x000000d186d37211 */ /* 0x002ff200000f0eff */
[----:B------:R-:W-:Y:S01]  /*f750*/  MUFU.EX2 R202, R245 ;  /* 0x000000f500ca7308 */ /* 0x000fe20000000800 */
[----:B--2---:R-:W-:Y:S01]  /*f760*/  F2FP.F16.F32.PACK_AB R150, R131, R132 ;  /* 0x000000848396723e */ /* 0x004fe200000000ff */
[----:B------:R1:W-:Y:S04]  /*f770*/  STG.E.U16 desc[UR18][R210.64], R107 ;  /* 0x0000006bd2007986 */ /* 0x0003e8000c101512 */
[----:B------:R2:W-:Y:S01]  /*f780*/  STG.E.U16 desc[UR18][R210.64+0x2], R105 ;  /* 0x00000269d2007986 */ /* 0x0005e2000c101512 */
[----:B-----5:R-:W-:Y:S03]  /*f790*/  FADD.FTZ R3, R120, R125 ;  /* 0x0000007d78037221 */ /* 0x020fe60000010000 */
[----:B------:R-:W5:Y:S01]  /*f7a0*/  MUFU.EX2 R120, R203 ;  /* 0x000000cb00787308 */ /* 0x000f620000000800 */
[----:B------:R-:W-:Y:S01]  /*f7b0*/  FADD.FTZ R143, R112, R3 ;  /* 0x00000003708f7221 */ /* 0x000fe20000010000 */
[----:B------:R-:W-:Y:S01]  /*f7c0*/  F2FP.F16.F32.PACK_AB R112, R111, R129 ;  /* 0x000000816f70723e */ /* 0x000fe200000000ff */
[----:B------:R-:W-:Y:S05]  /*f7d0*/  IMAD.WIDE R2, R135, 0x70, R210 ;  /* 0x0000007087027825 */ /* 0x000fea00078e02d2 */
[----:B------:R4:W-:Y:S01]  /*f7e0*/  STG.E.U16 desc[UR18][R2.64], R0 ;  /* 0x0000000002007986 */ /* 0x0009e2000c101512 */
[----:B-1----:R-:W-:Y:S04]  /*f7f0*/  SHF.R.U32.HI R107, RZ, 0x10, R174 ;  /* 0x00000010ff6b7819 */ /* 0x002fe800000116ae */
[----:B------:R-:W-:Y:S01]  /*f800*/  LOP3.LUT R107, R107, 0xff, RZ, 0xc0, !PT ;  /* 0x000000ff6b6b7812 */ /* 0x000fe200078ec0ff */
[----:B--2---:R-:W-:Y:S01]  /*f810*/  MUFU.EX2 R105, R227 ;  /* 0x000000e300697308 */ /* 0x004fe20000000800 */
[----:B-----5:R-:W-:Y:S02]  /*f820*/  F2FP.F16.F32.PACK_AB R154, R120, R127 ;  /* 0x0000007f789a723e */ /* 0x020fe400000000ff */
[----:B----4-:R-:W-:Y:S07]  /*f830*/  LOP3.LUT R0, R109, 0xffff, RZ, 0xc0, !PT ;  /* 0x0000ffff6d007812 */ /* 0x010fee00078ec0ff */
[----:B------:R-:W1:Y:S01]  /*f840*/  MUFU.EX2 R3, R229 ;  /* 0x000000e500037308 */ /* 0x000e620000000800 */
[----:B------:R-:W-:Y:S02]  /*f850*/  LOP3.LUT R2, R174, 0xff, RZ, 0xc0, !PT ;  /* 0x000000ffae027812 */ /* 0x000fe400078ec0ff */
[----:B------:R-:W-:Y:S02]  /*f860*/  SHF.R.U32.HI R0, RZ, 0x8, R0 ;  /* 0x00000008ff007819 */ /* 0x000fe40000011600 */
[----:B------:R-:W-:Y:S02]  /*f870*/  ISETP.LE.U32.AND P2, PT, R2, UR13, PT ;  /* 0x0000000d02007c0c */ /* 0x000fe4000bf43070 */
[----:B------:R-:W-:Y:S02]  /*f880*/  LOP3.LUT R0, R0, 0xffff, RZ, 0xc0, !PT ;  /* 0x0000ffff00007812 */ /* 0x000fe400078ec0ff */
[--C-:B------:R-:W-:Y:S02]  /*f890*/  SHF.R.U32.HI R2, RZ, 0x10, R109.reuse ;  /* 0x00000010ff027819 */ /* 0x100fe4000001166d */
[----:B------:R-:W-:Y:S01]  /*f8a0*/  ISETP.LE.U32.AND P3, PT, R0, UR13, PT ;  /* 0x0000000d00007c0c */ /* 0x000fe2000bf63070 */
[----:B------:R-:W-:Y:S01]  /*f8b0*/  IMAD R0, R135, 0x38, R134 ;  /* 0x0000003887007824 */ /* 0x000fe200078e0286 */
[----:B------:R-:W-:Y:S01]  /*f8c0*/  LOP3.LUT R2, R2, 0xff, RZ, 0xc0, !PT ;  /* 0x000000ff02027812 */ /* 0x000fe200078ec0ff */
[----:B------:R-:W-:Y:S01]  /*f8d0*/  MUFU.EX2 R134, R226 ;  /* 0x000000e200867308 */ /* 0x000fe20000000800 */
[----:B------:R-:W-:Y:S01]  /*f8e0*/  SHF.R.U32.HI R109, RZ, 0x18, R109 ;  /* 0x00000018ff6d7819 */ /* 0x000fe2000001166d */
[----:B------:R-:W-:Y:S01]  /*f8f0*/  VIADD R0, R0, 0x1 ;  /* 0x0000000100007836 */ /* 0x000fe20000000000 */
[----:B------:R-:W-:Y:S02]  /*f900*/  ISETP.LE.U32.AND P6, PT, R2, UR13, PT ;  /* 0x0000000d02007c0c */ /* 0x000fe4000bfc3070 */
[----:B------:R-:W-:Y:S02]  /*f910*/  LOP3.LUT R2, R174, 0xffff, RZ, 0xc0, !PT ;  /* 0x0000ffffae027812 */ /* 0x000fe400078ec0ff */
[CC--:B------:R-:W-:Y:S02]  /*f920*/  LEA R214, P5, R0.reuse, R208.reuse, 0x1 ;  /* 0x000000d000d67211 */ /* 0x0c0fe400078a08ff */
[----:B------:R-:W-:Y:S02]  /*f930*/  SHF.R.U32.HI R2, RZ, 0x8, R2 ;  /* 0x00000008ff027819 */ /* 0x000fe40000011602 */
[----:B------:R-:W-:Y:S02]  /*f940*/  LEA.HI.X.SX32 R215, R0, R209, 0x1, P5 ;  /* 0x000000d100d77211 */ /* 0x000fe400028f0eff */
[----:B------:R-:W-:Y:S02]  /*f950*/  LOP3.LUT R2, R2, 0xffff, RZ, 0xc0, !PT ;  /* 0x0000ffff02027812 */ /* 0x000fe400078ec0ff */
[----:B------:R-:W-:Y:S01]  /*f960*/  ISETP.LE.U32.AND P4, PT, R109, UR13, PT ;  /* 0x0000000d6d007c0c */ /* 0x000fe2000bf83070 */
[----:B------:R-:W-:Y:S01]  /*f970*/  IMAD R109, R135, 0x48, RZ ;  /* 0x00000048876d7824 */ /* 0x000fe200078e02ff */
[----:B------:R-:W-:Y:S01]  /*f980*/  ISETP.LE.U32.AND P5, PT, R2, UR13, PT ;  /* 0x0000000d02007c0c */ /* 0x000fe2000bfa3070 */
[----:B------:R-:W2:Y:S01]  /*f990*/  MUFU.EX2 R135, R225 ;  /* 0x000000e100877308 */ /* 0x000ea20000000800 */
[----:B------:R-:W-:Y:S02]  /*f9a0*/  SHF.R.U32.HI R0, RZ, 0x18, R174 ;  /* 0x00000018ff007819 */ /* 0x000fe400000116ae */
[----:B------:R-:W-:Y:S02]  /*f9b0*/  LEA R212, P0, R109, R208, 0x1 ;  /* 0x000000d06dd47211 */ /* 0x000fe400078008ff */
[----:B-1----:R-:W-:Y:S02]  /*f9c0*/  F2FP.F16.F32.PACK_AB R155, R3, R105 ;  /* 0x00000069039b723e */ /* 0x002fe400000000ff */
[----:B------:R-:W-:Y:S02]  /*f9d0*/  LEA.HI.X.SX32 R213, R109, R209, 0x1, P0 ;  /* 0x000000d16dd57211 */ /* 0x000fe400000f0eff */
[----:B------:R-:W-:Y:S02]  /*f9e0*/  ISETP.LE.U32.AND P0, PT, R107, UR13, PT ;  /* 0x0000000d6b007c0c */ /* 0x000fe4000bf03070 */
[----:B------:R-:W-:Y:S02]  /*f9f0*/  PRMT R107, R108, 0x7632, R107 ;  /* 0x000076326c6b7816 */ /* 0x000fe4000000006b */
[----:B--2---:R-:W-:Y:S01]  /*fa00*/  F2FP.F16.F32.PACK_AB R152, R134, R135 ;  /* 0x000000878698723e */ /* 0x004fe200000000ff */
[----:B------:R-:W-:Y:S05]  /*fa10*/  @!P3 HADD2 R136, -R119.H0_H0, -RZ.H0_H0 ;  /* 0xa00000ff7788b230 */ /* 0x000fea0000000900 */
[----:B------:R-:W-:Y:S01]  /*fa20*/  PRMT R141, R136, 0x7610, R141 ;  /* 0x00007610888d7816 */ /* 0x000fe2000000008d */
[----:B------:R1:W-:Y:S03]  /*fa30*/  @!P3 STL.S16 [R1+0x80], R136 ;  /* 0x000080880100b387 */ /* 0x0003e60000100600 */
[----:B------:R-:W-:Y:S01]  /*fa40*/  @!P3 PRMT R119, R141, 0x5410, RZ ;  /* 0x000054108d77b816 */ /* 0x000fe200000000ff */
[----:B------:R2:W4:Y:S01]  /*fa50*/  LDL.S16 R2, [R1+0x78] ;  /* 0x0000780001027983 */ /* 0x0005220000100600 */
[----:B------:R-:W-:Y:S01]  /*fa60*/  ISETP.LE.U32.AND P3, PT, R0, UR13, PT ;  /* 0x0000000d00007c0c */ /* 0x000fe2000bf63070 */
[----:B------:R-:W-:Y:S01]  /*fa70*/  FADD.FTZ R0, R129, R133 ;  /* 0x0000008581007221 */ /* 0x000fe20000010000 */
[----:B------:R-:W-:Y:S01]  /*fa80*/  PRMT R129, R108, 0x5410, R107 ;  /* 0x000054106c817816 */ /* 0x000fe2000000006b */
[----:B------:R-:W5:Y:S01]  /*fa90*/  MUFU.EX2 R141, R217 ;  /* 0x000000d9008d7308 */ /* 0x000f620000000800 */
[----:B------:R-:W-:Y:S09]  /*faa0*/  STG.E.U16 desc[UR18][R214.64], R119 ;  /* 0x00000077d6007986 */ /* 0x000ff2000c101512 */
[----:B------:R-:W-:Y:S01]  /*fab0*/  MUFU.EX2 R133, R224 ;  /* 0x000000e000857308 */ /* 0x000fe20000000800 */
[----:B-----5:R-:W-:Y:S01]  /*fac0*/  F2FP.F16.F32.PACK_AB R153, R139, R141 ;  /* 0x0000008d8b99723e */ /* 0x020fe200000000ff */
[----:B---3--:R-:W-:Y:S08]  /*fad0*/  @!P6 HADD2 R140, -R108.H0_H0, -RZ.H0_H0 ;  /* 0xa00000ff6c8ce230 */ /* 0x008ff00000000900 */
[----:B-1----:R-:W-:Y:S01]  /*fae0*/  MUFU.EX2 R136, R223 ;  /* 0x000000df00887308 */ /* 0x002fe20000000800 */
[----:B------:R-:W-:Y:S01]  /*faf0*/  PRMT R109, R140, 0x7610, R109 ;  /* 0x000076108c6d7816 */ /* 0x000fe2000000006d */
[----:B------:R1:W-:Y:S03]  /*fb00*/  @!P6 STL.S16 [R1+0x74], R140 ;  /* 0x0000748c0100e387 */ /* 0x0003e60000100600 */
[----:B------:R-:W-:Y:S01]  /*fb10*/  @!P6 PRMT R108, R109, 0x5410, RZ ;  /* 0x000054106d6ce816 */ /* 0x000fe200000000ff */
[----:B------:R-:W-:Y:S04]  /*fb20*/  FADD.FTZ R109, R118, R177 ;  /* 0x000000b1766d7221 */ /* 0x000fe80000010000 */
[----:B------:R-:W-:Y:S01]  /*fb30*/  FADD.FTZ R142, R113, R109 ;  /* 0x0000006d718e7221 */ /* 0x000fe20000010000 */
[----:B------:R-:W-:Y:S01]  /*fb40*/  FADD.FTZ R109, R122, R137 ;  /* 0x000000897a6d7221 */ /* 0x000fe20000010000 */
[----:B------:R3:W-:Y:S01]  /*fb50*/  STG.E.U16 desc[UR18][R212.64], R108 ;  /* 0x0000006cd4007986 */ /* 0x0007e2000c101512 */
[----:B------:R-:W5:Y:S01]  /*fb60*/  MUFU.EX2 R137, R238 ;  /* 0x000000ee00897308 */ /* 0x000f620000000800 */
[----:B-1----:R-:W-:Y:S01]  /*fb70*/  FADD.FTZ R140, R111, R0 ;  /* 0x000000006f8c7221 */ /* 0x002fe20000010000 */
[----:B------:R-:W-:Y:S01]  /*fb80*/  LOP3.LUT R0, R160, 0xff, RZ, 0xc0, !PT ;  /* 0x000000ffa0007812 */ /* 0x000fe200078ec0ff */
[----:B------:R2:W2:Y:S01]  /*fb90*/  LDL.S16 R111, [R1+0x7c] ;  /* 0x00007c00016f7983 */ /* 0x0004a20000100600 */
[----:B-----5:R-:W-:Y:S02]  /*fba0*/  F2FP.F16.F32.PACK_AB R157, R137, R138 ;  /* 0x0000008a899d723e */ /* 0x020fe400000000ff */
[----:B------:R-:W-:Y:S02]  /*fbb0*/  ISETP.LE.U32.AND P6, PT, R0, UR13, PT ;  /* 0x0000000d00007c0c */ /* 0x000fe4000bfc3070 */
[----:B------:R-:W-:Y:S02]  /*fbc0*/  LOP3.LUT R0, R160, 0xffff, RZ, 0xc0, !PT ;  /* 0x0000ffffa0007812 */ /* 0x000fe400078ec0ff */
[----:B---3--:R-:W-:Y:S01]  /*fbd0*/  PRMT R108, R146, 0x7632, R108 ;  /* 0x00007632926c7816 */ /* 0x008fe2000000006c */
[----:B----4-:R-:W-:Y:S05]  /*fbe0*/  @!P4 HADD2 R2, -R107.H0_H0, -RZ.H0_H0 ;  /* 0xa00000ff6b02c230 */ /* 0x010fea0000000900 */
[----:B------:R-:W-:Y:S01]  /*fbf0*/  PRMT R125, R2, 0x7610, R125 ;  /* 0x00007610027d7816 */ /* 0x000fe2000000007d */
[----:B------:R1:W-:Y:S03]  /*fc00*/  @!P4 STL.S16 [R1+0x78], R2 ;  /* 0x000078020100c387 */ /* 0x0003e60000100600 */
[----:B------:R-:W-:Y:S01]  /*fc10*/  @!P4 PRMT R107, R125, 0x5410, RZ ;  /* 0x000054107d6bc816 */ /* 0x000fe200000000ff */
[----:B------:R4:W3:Y:S04]  /*fc20*/  LDL.S16 R147, [R1+0x88] ;  /* 0x0000880001937983 */ /* 0x0008e80000100600 */
[----:B------:R-:W-:Y:S01]  /*fc30*/  STG.E.U16 desc[UR18][R212.64+0x2], R107 ;  /* 0x0000026bd4007986 */ /* 0x000fe2000c101512 */
[----:B-1----:R-:W-:Y:S02]  /*fc40*/  SHF.R.U32.HI R2, RZ, 0x8, R0 ;  /* 0x00000008ff027819 */ /* 0x002fe40000011600 */
[----:B------:R-:W-:Y:S02]  /*fc50*/  F2FP.F16.F32.PACK_AB R0, R113, R118 ;  /* 0x000000767100723e */ /* 0x000fe400000000ff */
[----:B------:R-:W-:Y:S02]  /*fc60*/  F2FP.F16.F32.PACK_AB R118, R117, R122 ;  /* 0x0000007a7576723e */ /* 0x000fe400000000ff */
[----:B------:R-:W-:Y:S02]  /*fc70*/  PRMT R113, R114, 0x7632, R113 ;  /* 0x0000763272717816 */ /* 0x000fe40000000071 */
[----:B------:R-:W-:Y:S02]  /*fc80*/  LOP3.LUT R2, R2, 0xffff, RZ, 0xc0, !PT ;  /* 0x0000ffff02027812 */ /* 0x000fe400078ec0ff */
[----:B------:R-:W-:Y:S02]  /*fc90*/  PRMT R125, R114, 0x5410, R113 ;  /* 0x00005410727d7816 */ /* 0x000fe40000000071 */
[----:B------:R-:W-:Y:S02]  /*fca0*/  ISETP.LE.U32.AND P4, PT, R2, UR13, PT ;  /* 0x0000000d02007c0c */ /* 0x000fe4000bf83070 */
[--C-:B------:R-:W-:Y:S04]  /*fcb0*/  SHF.R.U32.HI R2, RZ, 0x10, R160.reuse ;  /* 0x00000010ff027819 */ /* 0x100fe800000116a0 */
[----:B------:R-:W-:Y:S01]  /*fcc0*/  LOP3.LUT R2, R2, 0xff, RZ, 0xc0, !PT ;  /* 0x000000ff02027812 */ /* 0x000fe200078ec0ff */
[----:B--2---:R-:W-:Y:S05]  /*fcd0*/  @!P2 HADD2 R111, -R114.H0_H0, -RZ.H0_H0 ;  /* 0xa00000ff726fa230 */ /* 0x004fea0000000900 */
[----:B------:R-:W-:Y:S01]  /*fce0*/  PRMT R165, R111, 0x7610, R165 ;  /* 0x000076106fa57816 */ /* 0x000fe200000000a5 */
[----:B------:R1:W-:Y:S03]  /*fcf0*/  @!P2 STL.S16 [R1+0x7c], R111 ;  /* 0x00007c6f0100a387 */ /* 0x0003e60000100600 */
[----:B------:R-:W-:Y:S01]  /*fd00*/  @!P2 PRMT R114, R165, 0x5410, RZ ;  /* 0x00005410a572a816 */ /* 0x000fe200000000ff */
[----:B------:R-:W-:Y:S01]  /*fd10*/  IMAD.WIDE.U32 R164, R164, -0x2daee0ad, RZ ;  /* 0xd2511f53a4a47825 */ /* 0x000fe200078e00ff */
[----:B------:R-:W-:Y:S02]  /*fd20*/  ISETP.LE.U32.AND P2, PT, R2, UR13, PT ;  /* 0x0000000d02007c0c */ /* 0x000fe4000bf43070 */
[----:B------:R-:W-:Y:S01]  /*fd30*/  SHF.R.U32.HI R2, RZ, 0x18, R160 ;  /* 0x00000018ff027819 */ /* 0x000fe200000116a0 */
[----:B------:R-:W-:Y:S01]  /*fd40*/  STG.E.U16 desc[UR18][R208.64+0x10], R114 ;  /* 0x00001072d0007986 */ /* 0x000fe2000c101512 */
[----:B-1----:R-:W-:Y:S01]  /*fd50*/  FADD.FTZ R111, R117, R109 ;  /* 0x0000006d756f7221 */ /* 0x002fe20000010000 */
[----:B------:R-:W-:Y:S01]  /*fd60*/  FADD.FTZ R109, R121, R143 ;  /* 0x0000008f796d7221 */ /* 0x000fe20000010000 */
[----:B------:R-:W-:Y:S01]  /*fd70*/  F2FP.F16.F32.PACK_AB R121, R115, R121 ;  /* 0x000000797379723e */ /* 0x000fe200000000ff */
[----:B------:R4:W2:Y:S01]  /*fd80*/  LDL.S16 R117, [R1+0x84] ;  /* 0x0000840001757983 */ /* 0x0008a20000100600 */
[----:B------:R-:W-:Y:S01]  /*fd90*/  FADD.FTZ R111, R127, R111 ;  /* 0x0000006f7f6f7221 */ /* 0x000fe20000010000 */
[----:B------:R-:W-:Y:S01]  /*fda0*/  FADD.FTZ R122, R115, R109 ;  /* 0x0000006d737a7221 */ /* 0x000fe20000010000 */
[----:B------:R-:W-:Y:S01]  /*fdb0*/  PRMT R115, R116, 0x7632, R115 ;  /* 0x0000763274737816 */ /* 0x000fe20000000073 */
[----:B------:R-:W-:Y:S01]  /*fdc0*/  FADD.FTZ R109, R132, R142 ;  /* 0x0000008e846d7221 */ /* 0x000fe20000010000 */
[----:B------:R-:W-:Y:S02]  /*fdd0*/  FADD.FTZ R142, R120, R111 ;  /* 0x0000006f788e7221 */ /* 0x000fe40000010000 */
[----:B------:R-:W-:Y:S01]  /*fde0*/  PRMT R127, R116, 0x5410, R115 ;  /* 0x00005410747f7816 */ /* 0x000fe20000000073 */
[----:B---3--:R-:W-:Y:S05]  /*fdf0*/  @!P5 HADD2 R147, -R113.H0_H0, -RZ.H0_H0 ;  /* 0xa00000ff7193d230 */ /* 0x008fea0000000900 */
[----:B------:R-:W-:Y:S01]  /*fe00*/  PRMT R144, R147, 0x7610, R144 ;  /* 0x0000761093907816 */ /* 0x000fe20000000090 */
[----:B------:R1:W-:Y:S03]  /*fe10*/  @!P5 STL.S16 [R1+0x88], R147 ;  /* 0x000088930100d387 */ /* 0x0003e60000100600 */
[----:B------:R-:W-:Y:S02]  /*fe20*/  @!P5 PRMT R113, R144, 0x5410, RZ ;  /* 0x000054109071d816 */ /* 0x000fe400000000ff */
[----:B------:R-:W-:Y:S01]  /*fe30*/  ISETP.LE.U32.AND P5, PT, R2, UR13, PT ;  /* 0x0000000d02007c0c */ /* 0x000fe2000bfa3070 */
[----:B------:R4:W3:Y:S01]  /*fe40*/  LDL.S16 R144, [R1+0xb0] ;  /* 0x0000b00001907983 */ /* 0x0008e20000100600 */
[----:B------:R-:W-:Y:S01]  /*fe50*/  FADD.FTZ R2, R124, R140 ;  /* 0x0000008c7c027221 */ /* 0x000fe20000010000 */
[----:B------:R-:W-:Y:S01]  /*fe60*/  FADD.FTZ R124, R131, R109 ;  /* 0x0000006d837c7221 */ /* 0x000fe20000010000 */
[----:B------:R-:W-:Y:S01]  /*fe70*/  MUFU.EX2 R140, R233 ;  /* 0x000000e9008c7308 */ /* 0x000fe20000000800 */
[----:B------:R-:W-:Y:S01]  /*fe80*/  STG.E.U16 desc[UR18][R208.64+0x12], R113 ;  /* 0x00001271d0007986 */ /* 0x000fe2000c101512 */
[----:B------:R-:W-:Y:S01]  /*fe90*/  FADD.FTZ R123, R123, R2 ;  /* 0x000000027b7b7221 */ /* 0x000fe20000010000 */
[----:B------:R-:W-:Y:S04]  /*fea0*/  LOP3.LUT R2, R163, UR23, R228, 0x96, !PT ;  /* 0x00000017a3027c12 */ /* 0x000fe8000f8e96e4 */
[C---:B------:R-:W-:Y:S03]  /*feb0*/  LOP3.LUT R111, R2.reuse, 0xffff, RZ, 0xc0, !PT ;  /* 0x0000ffff026f7812 */ /* 0x040fe600078ec0ff */
[----:B------:R-:W5:Y:S01]  /*fec0*/  MUFU.EX2 R109, R235 ;  /* 0x000000eb006d7308 */ /* 0x000f620000000800 */
[----:B------:R-:W-:Y:S04]  /*fed0*/  SHF.R.U32.HI R111, RZ, 0x8, R111 ;  /* 0x00000008ff6f7819 */ /* 0x000fe8000001166f */
[----:B------:R-:W-:Y:S05]  /*fee0*/  LOP3.LUT R111, R111, 0xffff, RZ, 0xc0, !PT ;  /* 0x0000ffff6f6f7812 */ /* 0x000fea00078ec0ff */
[----:B-1----:R-:W-:Y:S01]  /*fef0*/  MUFU.EX2 R147, R230 ;  /* 0x000000e600937308 */ /* 0x002fe20000000800 */
[----:B-----5:R-:W-:Y:S01]  /*ff00*/  F2FP.F16.F32.PACK_AB R156, R109, R140 ;  /* 0x0000008c6d9c723e */ /* 0x020fe200000000ff */
[----:B--2---:R-:W-:Y:S05]  /*ff10*/  @!P0 HADD2 R117, -R116.H0_H0, -RZ.H0_H0 ;  /* 0xa00000ff74758230 */ /* 0x004fea0000000900 */
[----:B------:R-:W-:Y:S01]  /*ff20*/  PRMT R145, R117, 0x7610, R145 ;  /* 0x0000761075917816 */ /* 0x000fe20000000091 */
[----:B------:R1:W-:Y:S03]  /*ff30*/  @!P0 STL.S16 [R1+0x84], R117 ;  /* 0x0000847501008387 */ /* 0x0003e60000100600 */
[----:B------:R-:W-:Y:S01]  /*ff40*/  @!P0 PRMT R116, R145, 0x5410, RZ ;  /* 0x0000541091748816 */ /* 0x000fe200000000ff */
[----:B------:R4:W2:Y:S01]  /*ff50*/  LDL.S16 R131, [R1+0xac] ;  /* 0x0000ac0001837983 */ /* 0x0008a20000100600 */
[----:B------:R-:W5:Y:S03]  /*ff60*/  MUFU.EX2 R145, R232 ;  /* 0x000000e800917308 */ /* 0x000f660000000800 */
[----:B------:R4:W5:Y:S04]  /*ff70*/  LDL.S16 R120, [R1+0xa8] ;  /* 0x0000a80001787983 */ /* 0x0009680000100600 */
[----:B------:R-:W-:Y:S01]  /*ff80*/  STG.E.U16 desc[UR18][R210.64+0x10], R116 ;  /* 0x00001074d2007986 */ /* 0x000fe2000c101512 */
[----:B-1----:R-:W-:Y:S04]  /*ff90*/  LOP3.LUT R117, R2, 0xff, RZ, 0xc0, !PT ;  /* 0x000000ff02757812 */ /* 0x002fe800078ec0ff */
[----:B------:R-:W-:Y:S01]  /*ffa0*/  ISETP.LE.U32.AND P0, PT, R117, UR13, PT ;  /* 0x0000000d75007c0c */ /* 0x000fe2000bf03070 */
[----:B------:R-:W-:Y:S01]  /*ffb0*/  FADD.FTZ R117, R105, R122 ;  /* 0x0000007a69757221 */ /* 0x000fe20000010000 */
[----:B------:R-:W-:Y:S03]  /*ffc0*/  FADD.FTZ R105, R135, R123 ;  /* 0x0000007b87697221 */ /* 0x000fe60000010000 */
[----:B------:R-:W-:Y:S01]  /*ffd0*/  FADD.FTZ R132, R3, R117 ;  /* 0x0000007503847221 */ /* 0x000fe20000010000 */
[----:B------:R-:W-:Y:S01]  /*ffe0*/  PRMT R3, R100, 0x7632, R3 ;  /* 0x0000763264037816 */ /* 0x000fe20000000003 */
[----:B------:R-:W-:Y:S01]  /*fff0*/  FADD.FTZ R135, R134, R105 ;  /* 0x0000006986877221 */ /* 0x000fe20000010000 */
[----:B------:R-:W-:Y:S01]  /*10000*/  SHF.R.U32.HI R105, RZ, 0x18, R2 ;  /* 0x00000018ff697819 */ /* 0x000fe20000011602 */
[----:B------:R-:W-:Y:S01]  /*10010*/  FADD.FTZ R123, R138, R132 ;  /* 0x000000848a7b7221 */ /* 0x000fe20000010000 */
[----:B------:R-:W-:Y:S03]  /*10020*/  SHF.R.U32.HI R2, RZ, 0x10, R2 ;  /* 0x00000010ff027819 */ /* 0x000fe60000011602 */
[----:B------:R-:W-:Y:S01]  /*10030*/  FADD.FTZ R137, R137, R123 ;  /* 0x0000007b89897221 */ /* 0x000fe20000010000 */
[----:B------:R-:W-:Y:S01]  /*10040*/  LOP3.LUT R2, R2, 0xff, RZ, 0xc0, !PT ;  /* 0x000000ff02027812 */ /* 0x000fe200078ec0ff */
[----:B---3--:R-:W-:Y:S05]  /*10050*/  @!P3 HADD2 R144, -R115.H0_H0, -RZ.H0_H0 ;  /* 0xa00000ff7390b230 */ /* 0x008fea0000000900 */
[----:B------:R-:W-:Y:S01]  /*10060*/  PRMT R143, R144, 0x7610, R143 ;  /* 0x00007610908f7816 */ /* 0x000fe2000000008f */
[----:B------:R-:W-:Y:S03]  /*10070*/  @!P3 STL.S16 [R1+0xb0], R144 ;  /* 0x0000b0900100b387 */ /* 0x000fe60000100600 */
[----:B------:R-:W-:Y:S02]  /*10080*/  @!P3 PRMT R115, R143, 0x5410, RZ ;  /* 0x000054108f73b816 */ /* 0x000fe400000000ff */
[----:B------:R-:W-:Y:S03]  /*10090*/  ISETP.LE.U32.AND P3, PT, R111, UR13, PT ;  /* 0x0000000d6f007c0c */ /* 0x000fe6000bf63070 */
[----:B------:R1:W-:Y:S02]  /*100a0*/  STG.E.U16 desc[UR18][R210.64+0x12], R115 ;  /* 0x00001273d2007986 */ /* 0x0003e4000c101512 */
[----:B-1----:R-:W-:Y:S01]  /*100b0*/  PRMT R115, R150, 0x7610, R115 ;  /* 0x0000761096737816 */ /* 0x002fe20000000073 */
[----:B--2---:R-:W-:Y:S02]  /*100c0*/  @!P6 HADD2 R131, -R100.H0_H0, -RZ.H0_H0 ;  /* 0xa00000ff6483e230 */ /* 0x004fe40000000900 */
[----:B-----5:R-:W-:Y:S03]  /*100d0*/  @!P4 HADD2 R120, -R3.H0_H0, -RZ.H0_H0 ;  /* 0xa00000ff0378c230 */ /* 0x020fe60000000900 */
[----:B------:R-:W-:Y:S01]  /*100e0*/  PRMT R111, R131, 0x7610, R111 ;  /* 0x00007610836f7816 */ /* 0x000fe2000000006f */
[----:B------:R1:W-:Y:S01]  /*100f0*/  @!P6 STL.S16 [R1+0xac], R131 ;  /* 0x0000ac830100e387 */ /* 0x0003e20000100600 */
[----:B------:R-:W-:Y:S03]  /*10100*/  PRMT R122, R120, 0x7610, R122 ;  /* 0x00007610787a7816 */ /* 0x000fe6000000007a */
[----:B------:R2:W-:Y:S04]  /*10110*/  @!P4 STL.S16 [R1+0xa8], R120 ;  /* 0x0000a8780100c387 */ /* 0x0005e80000100600 */
[----:B------:R4:W3:Y:S04]  /*10120*/  LDL.S16 R117, [R1+0xb8] ;  /* 0x0000b80001757983 */ /* 0x0008e80000100600 */
[----:B------:R4:W5:Y:S04]  /*10130*/  LDL.S16 R144, [R1+0xf4] ;  /* 0x0000f40001907983 */ /* 0x0009680000100600 */
[----:B------:R4:W4:Y:S01]  /*10140*/  LDL.S16 R178, [R1+0xf8] ;  /* 0x0000f80001b27983 */ /* 0x0009220000100600 */
[----:B-1----:R-:W-:Y:S02]  /*10150*/  PRMT R131, R100, 0x5410, R3 ;  /* 0x0000541064837816 */ /* 0x002fe40000000003 */
[----:B------:R-:W-:Y:S01]  /*10160*/  @!P4 PRMT R3, R122, 0x5410, RZ ;  /* 0x000054107a03c816 */ /* 0x000fe200000000ff */
[----:B------:R-:W-:Y:S01]  /*10170*/  FADD.FTZ R122, R141, R142 ;  /* 0x0000008e8d7a7221 */ /* 0x000fe20000010000 */
[----:B------:R-:W-:Y:S01]  /*10180*/  @!P6 PRMT R100, R111, 0x5410, RZ ;  /* 0x000054106f64e816 */ /* 0x000fe200000000ff */
[----:B--2---:R-:W1:Y:S01]  /*10190*/  MUFU.EX2 R120, R234 ;  /* 0x000000ea00787308 */ /* 0x004e620000000800 */
[----:B------:R-:W-:Y:S01]  /*101a0*/  ISETP.LE.U32.AND P6, PT, R105, UR13, PT ;  /* 0x0000000d69007c0c */ /* 0x000fe2000bfc3070 */
[----:B------:R-:W-:Y:S01]  /*101b0*/  FADD.FTZ R105, R136, R124 ;  /* 0x0000007c88697221 */ /* 0x000fe20000010000 */
[----:B------:R-:W-:Y:S01]  /*101c0*/  ISETP.LE.U32.AND P4, PT, R2, UR13, PT ;  /* 0x0000000d02007c0c */ /* 0x000fe2000bf83070 */
[----:B------:R-:W-:Y:S01]  /*101d0*/  STG.E.U16 desc[UR18][R214.64+0x10], R3 ;  /* 0x00001003d6007986 */ /* 0x000fe2000c101512 */
[C---:B------:R-:W-:Y:S01]  /*101e0*/  F2FP.F16.F32.PACK_AB R2, R133.reuse, R136 ;  /* 0x000000888502723e */ /* 0x040fe200000000ff */
[--C-:B------:R-:W-:Y:S01]  /*101f0*/  FADD.FTZ R134, R133, R105.reuse ;  /* 0x0000006985867221 */ /* 0x100fe20000010000 */
[C---:B------:R-:W-:Y:S01]  /*10200*/  PRMT R105, R106.reuse, 0x7632, R105 ;  /* 0x000076326a697816 */ /* 0x040fe20000000069 */
[----:B------:R-:W-:Y:S01]  /*10210*/  STG.E.U16 desc[UR18][R214.64+0xe], R100 ;  /* 0x00000e64d6007986 */ /* 0x000fe2000c101512 */
[----:B------:R-:W-:Y:S01]  /*10220*/  FADD.FTZ R139, R139, R122 ;  /* 0x0000007a8b8b7221 */ /* 0x000fe20000010000 */
[----:B------:R-:W-:Y:S01]  /*10230*/  MUFU.EX2 R111, R231 ;  /* 0x000000e7006f7308 */ /* 0x000fe20000000800 */
[----:B------:R-:W-:Y:S09]  /*10240*/  PRMT R132, R106, 0x5410, R105 ;  /* 0x000054106a847816 */ /* 0x000ff20000000069 */
[----:B------:R-:W-:Y:S01]  /*10250*/  MUFU.EX2 R122, R246 ;  /* 0x000000f6007a7308 */ /* 0x000fe20000000800 */
[----:B---3--:R-:W-:Y:S02]  /*10260*/  @!P2 HADD2 R117, -R106.H0_H0, -RZ.H0_H0 ;  /* 0xa00000ff6a75a230 */ /* 0x008fe40000000900 */
[----:B-----5:R-:W-:Y:S03]  /*10270*/  @!P5 HADD2 R144, -R105.H0_H0, -RZ.H0_H0 ;  /* 0xa00000ff6990d230 */ /* 0x020fe60000000900 */
[----:B------:R-:W-:Y:S01]  /*10280*/  PRMT R133, R117, 0x7610, R133 ;  /* 0x0000761075857816 */ /* 0x000fe20000000085 */
[----:B------:R2:W-:Y:S01]  /*10290*/  @!P2 STL.S16 [R1+0xb8], R117 ;  /* 0x0000b8750100a387 */ /* 0x0005e20000100600 */
[----:B----4-:R-:W-:Y:S02]  /*102a0*/  @!P0 HADD2 R178, -R110.H0_H0, -RZ.H0_H0 ;  /* 0xa00000ff6eb28230 */ /* 0x010fe40000000900 */
[----:B------:R-:W-:Y:S01]  /*102b0*/  @!P2 PRMT R106, R133, 0x5410, RZ ;  /* 0x00005410856aa816 */ /* 0x000fe200000000ff */
[----:B------:R4:W3:Y:S01]  /*102c0*/  LDL.S16 R143, [R1+0x108] ;  /* 0x00010800018f7983 */ /* 0x0008e20000100600 */
[----:B------:R-:W-:Y:S01]  /*102d0*/  PRMT R136, R144, 0x7610, R136 ;  /* 0x0000761090887816 */ /* 0x000fe20000000088 */
[----:B------:R-:W-:Y:S01]  /*102e0*/  FADD.FTZ R133, R140, R135 ;  /* 0x000000878c857221 */ /* 0x000fe20000010000 */
[----:B------:R-:W-:Y:S01]  /*102f0*/  PRMT R177, R178, 0x7610, R177 ;  /* 0x00007610b2b17816 */ /* 0x000fe200000000b1 */
[----:B------:R4:W5:Y:S01]  /*10300*/  LDL.S16 R141, [R1+0x104] ;  /* 0x00010400018d7983 */ /* 0x0009620000100600 */
[----:B------:R-:W-:Y:S01]  /*10310*/  @!P5 PRMT R105, R136, 0x5410, RZ ;  /* 0x000054108869d816 */ /* 0x000fe200000000ff */
[----:B------:R-:W-:Y:S01]  /*10320*/  FADD.FTZ R135, R109, R133 ;  /* 0x000000856d877221 */ /* 0x000fe20000010000 */
[----:B------:R-:W-:Y:S01]  /*10330*/  PRMT R109, R110, 0x7632, R109 ;  /* 0x000076326e6d7816 */ /* 0x000fe2000000006d */
[----:B------:R4:W-:Y:S01]  /*10340*/  @!P5 STL.S16 [R1+0xf4], R144 ;  /* 0x0000f4900100d387 */ /* 0x0009e20000100600 */
[----:B------:R-:W-:Y:S01]  /*10350*/  FADD.FTZ R133, R145, R134 ;  /* 0x0000008691857221 */ /* 0x000fe20000010000 */
[C---:B-1----:R-:W-:Y:S02]  /*10360*/  F2FP.F16.F32.PACK_AB R145, R120.reuse, R145 ;  /* 0x000000917891723e */ /* 0x042fe400000000ff */
[----:B------:R1:W-:Y:S01]  /*10370*/  STG.E.U16 desc[UR18][R212.64+0x10], R106 ;  /* 0x0000106ad4007986 */ /* 0x0003e2000c101512 */
[----:B------:R-:W-:Y:S01]  /*10380*/  FADD.FTZ R136, R120, R133 ;  /* 0x0000008578887221 */ /* 0x000fe20000010000 */
[----:B------:R-:W-:Y:S01]  /*10390*/  PRMT R133, R110, 0x5410, R109 ;  /* 0x000054106e857816 */ /* 0x000fe2000000006d */
[----:B------:R-:W4:Y:S01]  /*103a0*/  MUFU.EX2 R120, R243 ;  /* 0x000000f300787308 */ /* 0x000f220000000800 */
[----:B------:R-:W-:Y:S01]  /*103b0*/  @!P0 PRMT R110, R177, 0x5410, RZ ;  /* 0x00005410b16e8816 */ /* 0x000fe200000000ff */
[----:B------:R1:W-:Y:S01]  /*103c0*/  STG.E.U16 desc[UR18][R212.64+0x12], R105 ;  /* 0x00001269d4007986 */ /* 0x0003e2000c101512 */
[----:B------:R-:W-:Y:S01]  /*103d0*/  FADD.FTZ R136, R199, R136 ;  /* 0x00000088c7887221 */ /* 0x000fe20000010000 */
[----:B--2---:R-:W-:Y:S02]  /*103e0*/  LOP3.LUT R117, R165, UR23, R220, 0x96, !PT ;  /* 0x00000017a5757c12 */ /* 0x004fe4000f8e96dc */
[----:B------:R-:W-:Y:S02]  /*103f0*/  STG.E.U16 desc[UR18][R208.64+0x20], R110 ;  /* 0x0000206ed0007986 */ /* 0x000fe4000c101512 */
[C---:B------:R-:W-:Y:S02]  /*10400*/  LOP3.LUT R124, R117.reuse, 0xff, RZ, 0xc0, !PT ;  /* 0x000000ff757c7812 */ /* 0x040fe400078ec0ff */
[----:B------:R-:W-:Y:S02]  /*10410*/  LOP3.LUT R123, R117, 0xffff, RZ, 0xc0, !PT ;  /* 0x0000ffff757b7812 */ /* 0x000fe400078ec0ff */
[----:B------:R-:W-:Y:S02]  /*10420*/  ISETP.LE.U32.AND P2, PT, R124, UR13, PT ;  /* 0x0000000d7c007c0c */ /* 0x000fe4000bf43070 */
[----:B------:R-:W-:Y:S02]  /*10430*/  SHF.R.U32.HI R124, RZ, 0x8, R123 ;  /* 0x00000008ff7c7819 */ /* 0x000fe4000001167b */
[----:B----4-:R-:W-:Y:S01]  /*10440*/  F2FP.F16.F32.PACK_AB R199, R120, R199 ;  /* 0x000000c778c7723e */ /* 0x010fe200000000ff */
[----:B------:R2:W4:Y:S01]  /*10450*/  LDL.S16 R144, [R1+0x100] ;  /* 0x0001000001907983 */ /* 0x0005220000100600 */
[----:B------:R-:W-:Y:S01]  /*10460*/  LOP3.LUT R124, R124, 0xffff, RZ, 0xc0, !PT ;  /* 0x0000ffff7c7c7812 */ /* 0x000fe200078ec0ff */
[----:B------:R-:W2:Y:S01]  /*10470*/  MUFU.EX2 R123, R244 ;  /* 0x000000f4007b7308 */ /* 0x000ea20000000800 */
[----:B------:R-:W-:Y:S01]  /*10480*/  PRMT R198, R199, 0x7632, R198 ;  /* 0x00007632c7c67816 */ /* 0x000fe200000000c6 */
[----:B------:R-:W-:Y:S01]  /*10490*/  @!P0 STL.S16 [R1+0xf8], R178 ;  /* 0x0000f8b201008387 */ /* 0x000fe20000100600 */
[----:B------:R-:W-:Y:S01]  /*104a0*/  ISETP.LE.U32.AND P5, PT, R124, UR13, PT ;  /* 0x0000000d7c007c0c */ /* 0x000fe2000bfa3070 */
[----:B------:R-:W-:Y:S01]  /*104b0*/  FADD.FTZ R124, R147, R139 ;  /* 0x0000008b937c7221 */ /* 0x000fe20000010000 */
[C---:B------:R-:W-:Y:S02]  /*104c0*/  F2FP.F16.F32.PACK_AB R147, R111.reuse, R147 ;  /* 0x000000936f93723e */ /* 0x040fe400000000ff */
[----:B-1----:R-:W-:Y:S01]  /*104d0*/  PRMT R106, R154, 0x7610, R106 ;  /* 0x000076109a6a7816 */ /* 0x002fe2000000006a */
[----:B------:R-:W-:Y:S01]  /*104e0*/  FADD.FTZ R138, R111, R124 ;  /* 0x0000007c6f8a7221 */ /* 0x000fe20000010000 */
[--C-:B------:R-:W-:Y:S02]  /*104f0*/  SHF.R.U32.HI R111, RZ, 0x18, R117.reuse ;  /* 0x00000018ff6f7819 */ /* 0x100fe40000011675 */
[----:B------:R-:W-:Y:S02]  /*10500*/  SHF.R.U32.HI R117, RZ, 0x10, R117 ;  /* 0x00000010ff757819 */ /* 0x000fe40000011675 */
[----:B------:R-:W-:Y:S02]  /*10510*/  ISETP.LE.U32.AND P0, PT, R111, UR13, PT ;  /* 0x0000000d6f007c0c */ /* 0x000fe4000bf03070 */
[----:B------:R-:W-:Y:S02]  /*10520*/  PRMT R111, R112, 0x7632, R111 ;  /* 0x00007632706f7816 */ /* 0x000fe4000000006f */
[----:B------:R-:W-:Y:S02]  /*10530*/  LOP3.LUT R117, R117, 0xff, RZ, 0xc0, !PT ;  /* 0x000000ff75757812 */ /* 0x000fe400078ec0ff */
[----:B------:R-:W-:Y:S02]  /*10540*/  LOP3.LUT R124, R162, 0xff, RZ, 0xc0, !PT ;  /* 0x000000ffa27c7812 */ /* 0x000fe400078ec0ff */
[----:B------:R-:W-:Y:S01]  /*10550*/  PRMT R105, R154, 0x7632, R105 ;  /* 0x000076329a697816 */ /* 0x000fe20000000069 */
[----:B---3--:R-:W-:Y:S02]  /*10560*/  @!P3 HADD2 R143, -R109.H0_H0, -RZ.H0_H0 ;  /* 0xa00000ff6d8fb230 */ /* 0x008fe40000000900 */
[----:B-----5:R-:W-:Y:S03]  /*10570*/  @!P4 HADD2 R141, -R112.H0_H0, -RZ.H0_H0 ;  /* 0xa00000ff708dc230 */ /* 0x020fe60000000900 */
[----:B------:R-:W-:Y:S01]  /*10580*/  PRMT R134, R143, 0x7610, R134 ;  /* 0x000076108f867816 */ /* 0x000fe20000000086 */
[----:B------:R1:W-:Y:S03]  /*10590*/  @!P3 STL.S16 [R1+0x108], R143 ;  /* 0x0001088f0100b387 */ /* 0x0003e60000100600 */
[----:B------:R-:W-:Y:S01]  /*105a0*/  @!P3 PRMT R109, R134, 0x5410, RZ ;  /* 0x00005410866db816 */ /* 0x000fe200000000ff */
[----:B------:R3:W-:Y:S01]  /*105b0*/  @!P4 STL.S16 [R1+0x104], R141 ;  /* 0x0001048d0100c387 */ /* 0x0007e20000100600 */
[----:B------:R-:W-:Y:S01]  /*105c0*/  PRMT R139, R141, 0x7610, R139 ;  /* 0x000076108d8b7816 */ /* 0x000fe2000000008b */
[----:B------:R-:W-:Y:S01]  /*105d0*/  FADD.FTZ R134, R202, R137 ;  /* 0x00000089ca867221 */ /* 0x000fe20000010000 */
[----:B------:R-:W-:Y:S01]  /*105e0*/  F2FP.F16.F32.PACK_AB R202, R122, R202 ;  /* 0x000000ca7aca723e */ /* 0x000fe200000000ff */
[----:B------:R2:W5:Y:S01]  /*105f0*/  LDL.S16 R177, [R1+0x114] ;  /* 0x0001140001b17983 */ /* 0x0005620000100600 */
[----:B------:R-:W-:Y:S02]  /*10600*/  ISETP.LE.U32.AND P3, PT, R124, UR13, PT ;  /* 0x0000000d7c007c0c */ /* 0x000fe4000bf63070 */
[----:B------:R-:W-:Y:S01]  /*10610*/  PRMT R203, R202, 0x7632, R203 ;  /* 0x00007632cacb7816 */ /* 0x000fe200000000cb */
[----:B------:R-:W-:Y:S01]  /*10620*/  MUFU.EX2 R124, R252 ;  /* 0x000000fc007c7308 */ /* 0x000fe20000000800 */
[----:B------:R-:W-:Y:S04]  /*10630*/  STG.E.U16 desc[UR18][R208.64+0x22], R109 ;  /* 0x0000226dd0007986 */ /* 0x000fe8000c101512 */
[----:B-1----:R1:W5:Y:S01]  /*10640*/  LDL.S16 R143, [R1+0x110] ;  /* 0x00011000018f7983 */ /* 0x0023620000100600 */
[----:B----4-:R-:W-:Y:S02]  /*10650*/  @!P6 HADD2 R144, -R111.H0_H0, -RZ.H0_H0 ;  /* 0xa00000ff6f90e230 */ /* 0x010fe40000000900 */
[----:B---3--:R-:W-:Y:S01]  /*10660*/  FADD.FTZ R141, R122, R134 ;  /* 0x000000867a8d7221 */ /* 0x008fe20000010000 */
[----:B------:R-:W-:Y:S01]  /*10670*/  PRMT R134, R112, 0x5410, R111 ;  /* 0x0000541070867816 */ /* 0x000fe2000000006f */
[----:B------:R-:W-:Y:S01]  /*10680*/  MUFU.EX2 R122, R240 ;  /* 0x000000f0007a7308 */ /* 0x000fe20000000800 */
[----:B------:R-:W-:Y:S02]  /*10690*/  @!P4 PRMT R112, R139, 0x5410, RZ ;  /* 0x000054108b70c816 */ /* 0x000fe400000000ff */
[----:B------:R-:W-:Y:S01]  /*106a0*/  ISETP.LE.U32.AND P4, PT, R117, UR13, PT ;  /* 0x0000000d75007c0c */ /* 0x000fe2000bf83070 */
[----:B------:R1:W3:Y:S01]  /*106b0*/  LDL.S16 R139, [R1+0x10c] ;  /* 0x00010c00018b7983 */ /* 0x0002e20000100600 */
[----:B------:R-:W-:Y:S01]  /*106c0*/  PRMT R137, R144, 0x7610, R137 ;  /* 0x0000761090897816 */ /* 0x000fe20000000089 */
[----:B------:R-:W-:Y:S01]  /*106d0*/  FADD.FTZ R117, R201, R135 ;  /* 0x00000087c9757221 */ /* 0x000fe20000010000 */
[----:B------:R-:W-:Y:S01]  /*106e0*/  SHF.R.U32.HI R135, RZ, 0x10, R162 ;  /* 0x00000010ff877819 */ /* 0x000fe200000116a2 */
[----:B------:R4:W-:Y:S01]  /*106f0*/  @!P6 STL.S16 [R1+0x100], R144 ;  /* 0x000100900100e387 */ /* 0x0009e20000100600 */
[----:B--2---:R-:W-:Y:S02]  /*10700*/  F2FP.F16.F32.PACK_AB R201, R123, R201 ;  /* 0x000000c97bc9723e */ /* 0x004fe400000000ff */
[----:B------:R-:W-:Y:S01]  /*10710*/  LOP3.LUT R135, R135, 0xff, RZ, 0xc0, !PT ;  /* 0x000000ff87877812 */ /* 0x000fe200078ec0ff */
[----:B------:R-:W-:Y:S01]  /*10720*/  STG.E.U16 desc[UR18][R210.64+0x20], R112 ;  /* 0x00002070d2007986 */ /* 0x000fe2000c101512 */
[----:B------:R-:W-:Y:S02]  /*10730*/  @!P6 PRMT R111, R137, 0x5410, RZ ;  /* 0x00005410896fe816 */ /* 0x000fe400000000ff */
[----:B------:R-:W-:Y:S02]  /*10740*/  ISETP.LE.U32.AND P6, PT, R135, UR13, PT ;  /* 0x0000000d87007c0c */ /* 0x000fe4000bfc3070 */
[----:B------:R-:W-:Y:S01]  /*10750*/  PRMT R200, R201, 0x7632, R200 ;  /* 0x00007632c9c87816 */ /* 0x000fe200000000c8 */
[----:B------:R-:W-:Y:S01]  /*10760*/  STG.E.U16 desc[UR18][R210.64+0x22], R111 ;  /* 0x0000226fd2007986 */ /* 0x000fe2000c101512 */
[--C-:B----4-:R-:W-:Y:S01]  /*10770*/  FADD.FTZ R144, R123, R117.reuse ;  /* 0x000000757b907221 */ /* 0x110fe20000010000 */
[----:B------:R-:W-:Y:S02]  /*10780*/  LOP3.LUT R123, R162, 0xffff, RZ, 0xc0, !PT ;  /* 0x0000ffffa27b7812 */ /* 0x000fe400078ec0ff */
[C---:B------:R-:W-:Y:S02]  /*10790*/  PRMT R117, R0.reuse, 0x7632, R117 ;  /* 0x0000763200757816 */ /* 0x040fe40000000075 */
[----:B------:R-:W-:Y:S02]  /*107a0*/  SHF.R.U32.HI R135, RZ, 0x8, R123 ;  /* 0x00000008ff877819 */ /* 0x000fe4000001167b */
[----:B------:R-:W-:Y:S01]  /*107b0*/  PRMT R137, R0, 0x5410, R117 ;  /* 0x0000541000897816 */ /* 0x000fe20000000075 */
[----:B------:R-:W2:Y:S01]  /*107c0*/  MUFU.EX2 R123, R169 ;  /* 0x000000a9007b7308 */ /* 0x000ea20000000800 */
[----:B------:R-:W-:Y:S02]  /*107d0*/  LOP3.LUT R135, R135, 0xffff, RZ, 0xc0, !PT ;  /* 0x0000ffff87877812 */ /* 0x000fe400078ec0ff */
[----:B--2---:R-:W-:Y:S01]  /*107e0*/  F2FP.F16.F32.PACK_AB R159, R123, R124 ;  /* 0x0000007c7b9f723e */ /* 0x004fe200000000ff */
[----:B-----5:R-:W-:Y:S05]  /*107f0*/  @!P2 HADD2 R177, -R0.H0_H0, -RZ.H0_H0 ;  /* 0xa00000ff00b1a230 */ /* 0x020fea0000000900 */
[----:B------:R-:W-:Y:S01]  /*10800*/  PRMT R140, R177, 0x7610, R140 ;  /* 0x00007610b18c7816 */ /* 0x000fe2000000008c */
[----:B------:R2:W-:Y:S03]  /*10810*/  @!P2 STL.S16 [R1+0x114], R177 ;  /* 0x000114b10100a387 */ /* 0x0005e60000100600 */
[----:B------:R-:W-:Y:S02]  /*10820*/  @!P2 PRMT R0, R140, 0x5410, RZ ;  /* 0x000054108c00a816 */ /* 0x000fe400000000ff */
[----:B------:R-:W-:Y:S01]  /*10830*/  ISETP.LE.U32.AND P2, PT, R135, UR13, PT ;  /* 0x0000000d87007c0c */ /* 0x000fe2000bf43070 */
[----:B------:R-:W-:Y:S01]  /*10840*/  FADD.FTZ R135, R197, R138 ;  /* 0x0000008ac5877221 */ /* 0x000fe20000010000 */
[----:B------:R-:W-:Y:S01]  /*10850*/  F2FP.F16.F32.PACK_AB R197, R122, R197 ;  /* 0x000000c57ac5723e */ /* 0x000fe200000000ff */
[----:B------:R-:W4:Y:S01]  /*10860*/  MUFU.EX2 R140, R250 ;  /* 0x000000fa008c7308 */ /* 0x000f220000000800 */
[----:B------:R-:W-:Y:S02]  /*10870*/  STG.E.U16 desc[UR18][R214.64+0x1e], R0 ;  /* 0x00001e00d6007986 */ /* 0x000fe4000c101512 */
[----:B------:R-:W-:Y:S01]  /*10880*/  PRMT R196, R197, 0x7632, R196 ;  /* 0x00007632c5c47816 */ /* 0x000fe200000000c4 */
[----:B------:R-:W-:Y:S05]  /*10890*/  @!P5 HADD2 R143, -R117.H0_H0, -RZ.H0_H0 ;  /* 0xa00000ff758fd230 */ /* 0x000fea0000000900 */
[----:B------:R-:W-:Y:S01]  /*108a0*/  PRMT R142, R143, 0x7610, R142 ;  /* 0x000076108f8e7816 */ /* 0x000fe2000000008e */
[----:B------:R5:W-:Y:S03]  /*108b0*/  @!P5 STL.S16 [R1+0x110], R143 ;  /* 0x0001108f0100d387 */ /* 0x000be60000100600 */
[----:B------:R-:W-:Y:S01]  /*108c0*/  @!P5 PRMT R117, R142, 0x5410, RZ ;  /* 0x000054108e75d816 */ /* 0x000fe200000000ff */
[----:B------:R1:W5:Y:S01]  /*108d0*/  LDL.S16 R169, [R1+0x120] ;  /* 0x0001200001a97983 */ /* 0x0003620000100600 */
[----:B---3--:R-:W-:Y:S02]  /*108e0*/  @!P4 HADD2 R139, -R118.H0_H0, -RZ.H0_H0 ;  /* 0xa00000ff768bc230 */ /* 0x008fe40000000900 */
[----:B------:R-:W-:Y:S01]  /*108f0*/  FADD.FTZ R142, R122, R135 ;  /* 0x000000877a8e7221 */ /* 0x000fe20000010000 */
[----:B------:R-:W-:Y:S01]  /*10900*/  LOP3.LUT R122, R164, 0xffff, RZ, 0xc0, !PT ;  /* 0x0000ffffa47a7812 */ /* 0x000fe200078ec0ff */
[----:B--2---:R1:W2:Y:S01]  /*10910*/  LDL.S16 R177, [R1+0x124] ;  /* 0x0001240001b17983 */ /* 0x0042a20000100600 */
[----:B------:R-:W-:Y:S01]  /*10920*/  FADD.FTZ R135, R124, R141 ;  /* 0x0000008d7c877221 */ /* 0x000fe20000010000 */
[----:B------:R-:W-:Y:S01]  /*10930*/  PRMT R151, R139, 0x7610, R151 ;  /* 0x000076108b977816 */ /* 0x000fe20000000097 */
[----:B----4-:R-:W-:Y:S01]  /*10940*/  FADD.FTZ R141, R140, R144 ;  /* 0x000000908c8d7221 */ /* 0x010fe20000010000 */
[----:B------:R-:W-:Y:S01]  /*10950*/  SHF.R.U32.HI R122, RZ, 0x8, R122 ;  /* 0x00000008ff7a7819 */ /* 0x000fe2000001167a */
[----:B------:R3:W-:Y:S01]  /*10960*/  @!P4 STL.S16 [R1+0x10c], R139 ;  /* 0x00010c8b0100c387 */ /* 0x0007e20000100600 */
[----:B------:R-:W-:Y:S01]  /*10970*/  PRMT R144, R156, 0x7632, R144 ;  /* 0x000076329c907816 */ /* 0x000fe20000000090 */
[----:B------:R-:W-:Y:S01]  /*10980*/  FADD.FTZ R221, R123, R135 ;  /* 0x000000877bdd7221 */ /* 0x000fe20000010000 */
[----:B------:R-:W-:Y:S01]  /*10990*/  LOP3.LUT R122, R122, 0xffff, RZ, 0xc0, !PT ;  /* 0x0000ffff7a7a7812 */ /* 0x000fe200078ec0ff */
[----:B------:R-:W-:Y:S01]  /*109a0*/  STG.E.U16 desc[UR18][R214.64+0x20], R117 ;  /* 0x00002075d6007986 */ /* 0x000fe2000c101512 */
[----:B------:R-:W-:Y:S01]  /*109b0*/  SHF.R.U32.HI R123, RZ, 0x10, R164 ;  /* 0x00000010ff7b7819 */ /* 0x000fe200000116a4 */
[----:B------:R-:W-:Y:S03]  /*109c0*/  MUFU.EX2 R135, R249 ;  /* 0x000000f900877308 */ /* 0x000fe60000000800 */
[----:B------:R-:W-:Y:S01]  /*109d0*/  LOP3.LUT R123, R123, 0xff, RZ, 0xc0, !PT ;  /* 0x000000ff7b7b7812 */ /* 0x000fe200078ec0ff */
[----:B-----5:R-:W-:Y:S01]  /*109e0*/  FADD.FTZ R143, R120, R136 ;  /* 0x00000088788f7221 */ /* 0x020fe20000010000 */
[----:B------:R-:W-:Y:S05]  /*109f0*/  SHF.R.U32.HI R120, RZ, 0x18, R162 ;  /* 0x00000018ff787819 */ /* 0x000fea00000116a2 */
[----:B------:R-:W4:Y:S01]  /*10a00*/  MUFU.EX2 R136, R251 ;  /* 0x000000fb00887308 */ /* 0x000f220000000800 */
[----:B------:R-:W-:Y:S02]  /*10a10*/  ISETP.LE.U32.AND P5, PT, R120, UR13, PT ;  /* 0x0000000d78007c0c */ /* 0x000fe4000bfa3070 */
[C---:B------:R-:W-:Y:S07]  /*10a20*/  PRMT R120, R118.reuse, 0x7632, R120 ;  /* 0x0000763276787816 */ /* 0x040fee0000000078 */
[----:B------:R-:W-:Y:S01]  /*10a30*/  MUFU.EX2 R124, R173 ;  /* 0x000000ad007c7308 */ /* 0x000fe20000000800 */
[----:B------:R-:W-:Y:S02]  /*10a40*/  PRMT R138, R118, 0x5410, R120 ;  /* 0x00005410768a7816 */ /* 0x000fe40000000078 */
[----:B------:R-:W-:Y:S02]  /*10a50*/  @!P4 PRMT R118, R151, 0x5410, RZ ;  /* 0x000054109776c816 */ /* 0x000fe400000000ff */
[----:B---3--:R-:W-:Y:S01]  /*10a60*/  LOP3.LUT R139, R164, 0xff, RZ, 0xc0, !PT ;  /* 0x000000ffa48b7812 */ /* 0x008fe200078ec0ff */
[----:B------:R1:W3:Y:S01]  /*10a70*/  LDL.S16 R151, [R1+0x11c] ;  /* 0x00011c0001977983 */ /* 0x0002e20000100600 */
[C---:B----4-:R-:W-:Y:S01]  /*10a80*/  F2FP.F16.F32.PACK_AB R184, R136.reuse, R140 ;  /* 0x0000008c88b8723e */ /* 0x050fe200000000ff */
[--C-:B------:R-:W-:Y:S01]  /*10a90*/  FADD.FTZ R136, R136, R141.reuse ;  /* 0x0000008d88887221 */ /* 0x100fe20000010000 */
[----:B------:R-:W-:Y:S01]  /*10aa0*/  ISETP.LE.U32.AND P4, PT, R139, UR13, PT ;  /* 0x0000000d8b007c0c */ /* 0x000fe2000bf83070 */
[----:B------:R-:W-:Y:S01]  /*10ab0*/  STG.E.U16 desc[UR18][R212.64+0x20], R118 ;  /* 0x00002076d4007986 */ /* 0x000fe2000c101512 */
[----:B------:R-:W-:Y:S01]  /*10ac0*/  SHF.R.U32.HI R140, RZ, 0x18, R164 ;  /* 0x00000018ff8c7819 */ /* 0x000fe200000116a4 */
[----:B------:R-:W4:Y:S02]  /*10ad0*/  MUFU.EX2 R139, R248 ;  /* 0x000000f8008b7308 */ /* 0x000f240000000800 */
[----:B----4-:R-:W-:Y:S01]  /*10ae0*/  F2FP.F16.F32.PACK_AB R171, R135, R139 ;  /* 0x0000008b87ab723e */ /* 0x010fe200000000ff */
[----:B------:R-:W-:Y:S02]  /*10af0*/  @!P3 HADD2 R169, -R121.H0_H0, -RZ.H0_H0 ;  /* 0xa00000ff79a9b230 */ /* 0x000fe40000000900 */
[----:B--2---:R-:W-:Y:S03]  /*10b00*/  @!P0 HADD2 R177, -R120.H0_H0, -RZ.H0_H0 ;  /* 0xa00000ff78b18230 */ /* 0x004fe60000000900 */
[----:B------:R-:W-:Y:S02]  /*10b10*/  PRMT R168, R169, 0x7610, R168 ;  /* 0x00007610a9a87816 */ /* 0x000fe400000000a8 */
[----:B------:R-:W-:Y:S01]  /*10b20*/  PRMT R176, R177, 0x7610, R176 ;  /* 0x00007610b1b07816 */ /* 0x000fe200000000b0 */
[----:B------:R-:W-:Y:S03]  /*10b30*/  @!P0 STL.S16 [R1+0x124], R177 ;  /* 0x000124b101008387 */ /* 0x000fe60000100600 */
[----:B------:R-:W-:Y:S01]  /*10b40*/  @!P0 PRMT R120, R176, 0x5410, RZ ;  /* 0x00005410b0788816 */ /* 0x000fe200000000ff */
[----:B------:R-:W-:Y:S01]  /*10b50*/  @!P3 STL.S16 [R1+0x120], R169 ;  /* 0x000120a90100b387 */ /* 0x000fe20000100600 */
[----:B------:R-:W-:Y:S02]  /*10b60*/  ISETP.LE.U32.AND P0, PT, R122, UR13, PT ;  /* 0x0000000d7a007c0c */ /* 0x000fe4000bf03070 */
[----:B------:R-:W-:Y:S01]  /*10b70*/  PRMT R122, R121, 0x7632, R122 ;  /* 0x00007632797a7816 */ /* 0x000fe2000000007a */
[----:B------:R2:W-:Y:S04]  /*10b80*/  STL [R1+0x128], R136 ;  /* 0x0001288801007387 */ /* 0x0005e80000100800 */
[----:B------:R-:W-:Y:S01]  /*10b90*/  STG.E.U16 desc[UR18][R212.64+0x22], R120 ;  /* 0x00002278d4007986 */ /* 0x000fe2000c101512 */
[----:B---3--:R-:W-:Y:S05]  /*10ba0*/  @!P2 HADD2 R151, -R122.H0_H0, -RZ.H0_H0 ;  /* 0xa00000ff7a97a230 */ /* 0x008fea0000000900 */
[----:B------:R-:W-:Y:S01]  /*10bb0*/  PRMT R141, R151, 0x7610, R141 ;  /* 0x00007610978d7816 */ /* 0x000fe2000000008d */
[----:B------:R3:W-:Y:S01]  /*10bc0*/  @!P2 STL.S16 [R1+0x11c], R151 ;  /* 0x00011c970100a387 */ /* 0x0007e20000100600 */
[----:B--2---:R-:W-:Y:S02]  /*10bd0*/  PRMT R136, R121, 0x5410, R122 ;  /* 0x0000541079887816 */ /* 0x004fe4000000007a */
[----:B------:R-:W-:Y:S02]  /*10be0*/  @!P3 PRMT R121, R168, 0x5410, RZ ;  /* 0x00005410a879b816 */ /* 0x000fe400000000ff */
[----:B------:R-:W-:Y:S02]  /*10bf0*/  ISETP.LE.U32.AND P3, PT, R123, UR13, PT ;  /* 0x0000000d7b007c0c */ /* 0x000fe4000bf63070 */
[----:B------:R-:W-:Y:S01]  /*10c00*/  @!P2 PRMT R122, R141, 0x5410, RZ ;  /* 0x000054108d7aa816 */ /* 0x000fe200000000ff */
[----:B------:R-:W2:Y:S01]  /*10c10*/  MUFU.EX2 R123, R172 ;  /* 0x000000ac007b7308 */ /* 0x000ea20000000800 */
[----:B------:R-:W-:Y:S01]  /*10c20*/  ISETP.LE.U32.AND P2, PT, R140, UR13, PT ;  /* 0x0000000d8c007c0c */ /* 0x000fe2000bf43070 */
[----:B------:R-:W-:Y:S01]  /*10c30*/  FADD.FTZ R141, R139, R143 ;  /* 0x0000008f8b8d7221 */ /* 0x000fe20000010000 */
[----:B------:R-:W-:Y:S01]  /*10c40*/  LOP3.LUT R140, R183, UR29, RZ, 0x3c, !PT ;  /* 0x0000001db78c7c12 */ /* 0x000fe2000f8e3cff */
[----:B------:R-:W-:Y:S02]  /*10c50*/  STG.E.U16 desc[UR18][R208.64+0x30], R121 ;  /* 0x00003079d0007986 */ /* 0x000fe4000c101512 */
[----:B------:R-:W-:Y:S01]  /*10c60*/  FADD.FTZ R141, R135, R141 ;  /* 0x0000008d878d7221 */ /* 0x000fe20000010000 */
[----:B------:R-:W-:Y:S01]  /*10c70*/  FADD.FTZ R135, R124, R142 ;  /* 0x0000008e7c877221 */ /* 0x000fe20000010000 */
[----:B------:R-:W-:Y:S01]  /*10c80*/  IMAD.WIDE.U32 R168, R140, -0x326172a9, RZ ;  /* 0xcd9e8d578ca87825 */ /* 0x000fe200078e00ff */
[----:B------:R-:W-:Y:S04]  /*10c90*/  STG.E.U16 desc[UR18][R208.64+0x32], R122 ;  /* 0x0000327ad0007986 */ /* 0x000fe8000c101512 */
[----:B------:R-:W-:Y:S01]  /*10ca0*/  LOP3.LUT R142, R169, UR22, R180, 0x96, !PT ;  /* 0x00000016a98e7c12 */ /* 0x000fe2000f8e96b4 */
[----:B------:R4:W-:Y:S01]  /*10cb0*/  STL [R1+0x130], R141 ;  /* 0x0001308d01007387 */ /* 0x0009e20000100800 */
[----:B------:R-:W-:Y:S01]  /*10cc0*/  LOP3.LUT R140, R191, UR21, R168, 0x96, !PT ;  /* 0x00000015bf8c7c12 */ /* 0x000fe2000f8e96a8 */
[----:B------:R-:W-:Y:S01]  /*10cd0*/  IMAD.MOV.U32 R180, RZ, RZ, R186 ;  /* 0x000000ffffb47224 */ /* 0x000fe200078e00ba */
[C---:B--2---:R-:W-:Y:S01]  /*10ce0*/  F2FP.F16.F32.PACK_AB R204, R123.reuse, R124 ;  /* 0x0000007c7bcc723e */ /* 0x044fe200000000ff */
[----:B------:R1:W2:Y:S01]  /*10cf0*/  LDL.S16 R217, [R1+0x118] ;  /* 0x0001180001d97983 */ /* 0x0002a20000100600 */
[----:B------:R-:W-:Y:S01]  /*10d00*/  FADD.FTZ R135, R123, R135 ;  /* 0x000000877b877221 */ /* 0x000fe20000010000 */
[----:B------:R-:W-:Y:S04]  /*10d10*/  IMAD.WIDE.U32 R142, R142, -0x2daee0ad, RZ ;  /* 0xd2511f538e8e7825 */ /* 0x000fe800078e00ff */
[----:B------:R5:W-:Y:S01]  /*10d20*/  STL [R1+0x12c], R135 ;  /* 0x00012c8701007387 */ /* 0x000be20000100800 */
[----:B------:R-:W-:Y:S01]  /*10d30*/  LOP3.LUT R148, R143, UR8, R148, 0x96, !PT ;  /* 0x000000088f947c12 */ /* 0x000fe2000f8e9694 */
[----:B------:R-:W-:Y:S02]  /*10d40*/  IMAD.MOV.U32 R186, RZ, RZ, R166 ;  /* 0x000000ffffba7224 */ /* 0x000fe400078e00a6 */
[----:B------:R1:W2:Y:S02]  /*10d50*/  LDL.S16 R185, [R1+0xfc] ;  /* 0x0000fc0001b97983 */ /* 0x0002a40000100600 */
[----:B------:R-:W-:Y:S02]  /*10d60*/  IMAD.WIDE.U32 R148, R148, -0x326172a9, RZ ;  /* 0xcd9e8d5794947825 */ /* 0x000fe400078e00ff */
[----:B------:R1:W2:Y:S03]  /*10d70*/  LDL.S16 R178, [R1+0xf0] ;  /* 0x0000f00001b27983 */ /* 0x0002a60000100600 */
[----:B------:R-:W-:Y:S01]  /*10d80*/  LOP3.LUT R143, R149, UR20, R190, 0x96, !PT ;  /* 0x00000014958f7c12 */ /* 0x000fe2000f8e96be */
[----:B---3--:R1:W3:Y:S01]  /*10d90*/  LDL.S16 R151, [R1+0xec] ;  /* 0x0000ec0001977983 */ /* 0x0082e20000100600 */
[----:B----4-:R-:W-:Y:S05]  /*10da0*/  IMAD.WIDE.U32 R140, R140, -0x2daee0ad, RZ ;  /* 0xd2511f538c8c7825 */ /* 0x010fea00078e00ff */
[----:B------:R-:W-:Y:S01]  /*10db0*/  LOP3.LUT R141, R141, UR17, R142, 0x96, !PT ;  /* 0x000000118d8d7c12 */ /* 0x000fe2000f8e968e */
[----:B------:R-:W-:Y:S05]  /*10dc0*/  IMAD.WIDE.U32 R142, R143, -0x2daee0ad, RZ ;  /* 0xd2511f538f8e7825 */ /* 0x000fea00078e00ff */
[----:B------:R-:W-:Y:S01]  /*10dd0*/  LOP3.LUT R107, R143, UR10, R140, 0x96, !PT ;  /* 0x0000000a8f6b7c12 */ /* 0x000fe2000f8e968c */
[----:B------:R-:W-:Y:S04]  /*10de0*/  IMAD.WIDE.U32 R140, R141, -0x326172a9, RZ ;  /* 0xcd9e8d578d8c7825 */ /* 0x000fe800078e00ff */
[----:B------:R-:W-:Y:S01]  /*10df0*/  IMAD.WIDE.U32 R172, R107, -0x326172a9, RZ ;  /* 0xcd9e8d576bac7825 */ /* 0x000fe200078e00ff */
[----:B------:R-:W-:Y:S02]  /*10e00*/  LOP3.LUT R148, R141, UR11, R148, 0x96, !PT ;  /* 0x0000000b8d947c12 */ /* 0x000fe4000f8e9694 */
[----:B------:R-:W-:Y:S02]  /*10e10*/  PRMT R107, R146, 0x7610, R107 ;  /* 0x00007610926b7816 */ /* 0x000fe4000000006b */
[----:B------:R-:W-:Y:S01]  /*10e20*/  LOP3.LUT R216, R173, UR9, R140, 0x96, !PT ;  /* 0x00000009add87c12 */ /* 0x000fe2000f8e968c */
[----:B------:R-:W-:Y:S01]  /*10e30*/  IMAD.WIDE.U32 R176, R148, -0x2daee0ad, RZ ;  /* 0xd2511f5394b07825 */ /* 0x000fe200078e00ff */
[----:B-----5:R-:W-:Y:S02]  /*10e40*/  PRMT R135, R107, 0x5410, R108 ;  /* 0x000054106b877816 */ /* 0x020fe4000000006c */
[----:B------:R-:W-:Y:S02]  /*10e50*/  PRMT R146, R145, 0x7632, R146 ;  /* 0x0000763291927816 */ /* 0x000fe40000000092 */
        /* <DEDUP_REMOVED lines=8> */
[----:B--2---:R-:W-:Y:S05]  /*10ee0*/  @!P6 HADD2 R217, -R107.H0_H0, -RZ.H0_H0 ;  /* 0xa00000ff6bd9e230 */ /* 0x004fea0000000900 */
[----:B------:R-:W-:Y:S01]  /*10ef0*/  PRMT R143, R217, 0x7610, R143 ;  /* 0x00007610d98f7816 */ /* 0x000fe2000000008f */
[----:B------:R2:W-:Y:S03]  /*10f00*/  @!P6 STL.S16 [R1+0x118], R217 ;  /* 0x000118d90100e387 */ /* 0x0005e60000100600 */
[----:B------:R-:W-:Y:S01]  /*10f10*/  @!P6 PRMT R107, R143, 0x5410, RZ ;  /* 0x000054108f6be816 */ /* 0x000fe200000000ff */
[----:B------:R-:W-:Y:S01]  /*10f20*/  @!P5 HADD2 R185, -R108.H0_H0, -RZ.H0_H0 ;  /* 0xa00000ff6cb9d230 */ /* 0x000fe20000000900 */
[----:B------:R-:W-:Y:S02]  /*10f30*/  ISETP.LE.U32.AND P6, PT, R114, UR13, PT ;  /* 0x0000000d72007c0c */ /* 0x000fe4000bfc3070 */
[----:B------:R-:W-:Y:S01]  /*10f40*/  PRMT R114, R150, 0x7632, R114 ;  /* 0x0000763296727816 */ /* 0x000fe20000000072 */
[----:B------:R-:W-:Y:S01]  /*10f50*/  @!P4 HADD2 R178, -R115.H0_H0, -RZ.H0_H0 ;  /* 0xa00000ff73b2c230 */ /* 0x000fe20000000900 */
[----:B------:R-:W-:Y:S01]  /*10f60*/  PRMT R141, R185, 0x7610, R141 ;  /* 0x00007610b98d7816 */ /* 0x000fe2000000008d */
[----:B------:R4:W-:Y:S02]  /*10f70*/  @!P5 STL.S16 [R1+0xfc], R185 ;  /* 0x0000fcb90100d387 */ /* 0x0009e40000100600 */
[----:B---3--:R-:W-:Y:S01]  /*10f80*/  @!P0 HADD2 R151, -R114.H0_H0, -RZ.H0_H0 ;  /* 0xa00000ff72978230 */ /* 0x008fe20000000900 */
[----:B------:R-:W-:Y:S01]  /*10f90*/  @!P5 PRMT R108, R141, 0x5410, RZ ;  /* 0x000054108d6cd816 */ /* 0x000fe200000000ff */
[----:B------:R3:W-:Y:S01]  /*10fa0*/  @!P4 STL.S16 [R1+0xf0], R178 ;  /* 0x0000f0b20100c387 */ /* 0x0007e20000100600 */
[----:B------:R-:W-:Y:S02]  /*10fb0*/  PRMT R141, R115, 0x5410, R114 ;  /* 0x00005410738d7816 */ /* 0x000fe40000000072 */
[----:B------:R-:W-:Y:S01]  /*10fc0*/  PRMT R140, R151, 0x7610, R140 ;  /* 0x00007610978c7816 */ /* 0x000fe2000000008c */
[----:B------:R5:W-:Y:S01]  /*10fd0*/  @!P0 STL.S16 [R1+0xec], R151 ;  /* 0x0000ec9701008387 */ /* 0x000be20000100600 */
[----:B------:R-:W-:Y:S02]  /*10fe0*/  PRMT R142, R178, 0x7610, R142 ;  /* 0x00007610b28e7816 */ /* 0x000fe4000000008e */
[----:B------:R-:W-:Y:S01]  /*10ff0*/  @!P0 PRMT R114, R140, 0x5410, RZ ;  /* 0x000054108c728816 */ /* 0x000fe200000000ff */
[----:B------:R1:W5:Y:S01]  /*11000*/  LDL.S16 R190, [R1+0xd0] ;  /* 0x0000d00001be7983 */ /* 0x0003620000100600 */
[----:B------:R-:W-:Y:S02]  /*11010*/  @!P4 PRMT R115, R142, 0x5410, RZ ;  /* 0x000054108e73c816 */ /* 0x000fe400000000ff */
[----:B------:R-:W-:Y:S01]  /*11020*/  ISETP.LE.U32.AND P4, PT, R3, UR13, PT ;  /* 0x0000000d03007c0c */ /* 0x000fe2000bf83070 */
[----:B------:R1:W5:Y:S01]  /*11030*/  LDL.S16 R140, [R1+0xd4] ;  /* 0x0000d400018c7983 */ /* 0x0003620000100600 */
[----:B------:R-:W-:Y:S01]  /*11040*/  LOP3.LUT R3, R183, UR29, RZ, 0x3c, !PT ;  /* 0x0000001db7037c12 */ /* 0x000fe2000f8e3cff */
[----:B--2---:R-:W-:Y:S01]  /*11050*/  IMAD.WIDE.U32 R216, R216, -0x2daee0ad, RZ ;  /* 0xd2511f53d8d87825 */ /* 0x004fe200078e00ff */
[----:B------:R-:W-:Y:S01]  /*11060*/  ISETP.LE.U32.AND P5, PT, R100, UR13, PT ;  /* 0x0000000d64007c0c */ /* 0x000fe2000bfa3070 */
[----:B------:R1:W2:Y:S01]  /*11070*/  LDL.S16 R183, [R1+0xcc] ;  /* 0x0000cc0001b77983 */ /* 0x0002a20000100600 */
[----:B------:R-:W-:Y:S01]  /*11080*/  SHF.R.U32.HI R100, RZ, 0x10, R113 ;  /* 0x00000010ff647819 */ /* 0x000fe20000011671 */
[----:B------:R-:W-:Y:S02]  /*11090*/  IMAD.WIDE.U32 R148, R3, -0x326172a9, RZ ;  /* 0xcd9e8d5703947825 */ /* 0x000fe400078e00ff */
[----:B------:R-:W-:Y:S01]  /*110a0*/  STG.E.U16 desc[UR18][R210.64+0x32], R108 ;  /* 0x0000326cd2007986 */ /* 0x000fe2000c101512 */
[----:B------:R-:W-:Y:S02]  /*110b0*/  LOP3.LUT R100, R100, 0xff, RZ, 0xc0, !PT ;  /* 0x000000ff64647812 */ /* 0x000fe400078ec0ff */
[----:B------:R-:W-:Y:S01]  /*110c0*/  LOP3.LUT R142, R149, UR22, R180, 0x96, !PT ;  /* 0x00000016958e7c12 */ /* 0x000fe2000f8e96b4 */
[----:B----4-:R1:W4:Y:S01]  /*110d0*/  LDL.S16 R185, [R1+0xe8] ;  /* 0x0000e80001b97983 */ /* 0x0103220000100600 */
[----:B------:R-:W-:Y:S02]  /*110e0*/  LOP3.LUT R148, R189, UR21, R148, 0x96, !PT ;  /* 0x00000015bd947c12 */ /* 0x000fe4000f8e9694 */
[----:B------:R-:W-:Y:S01]  /*110f0*/  ISETP.LE.U32.AND P0, PT, R100, UR13, PT ;  /* 0x0000000d64007c0c */ /* 0x000fe2000bf03070 */
[----:B---3--:R1:W3:Y:S01]  /*11100*/  LDL.S16 R178, [R1+0xe4] ;  /* 0x0000e40001b27983 */ /* 0x0082e20000100600 */
[----:B------:R-:W-:Y:S01]  /*11110*/  PRMT R100, R153, 0x7610, R100 ;  /* 0x0000761099647816 */ /* 0x000fe20000000064 */
[----:B------:R-:W-:Y:S02]  /*11120*/  IMAD.WIDE.U32 R142, R142, -0x2daee0ad, RZ ;  /* 0xd2511f538e8e7825 */ /* 0x000fe400078e00ff */
[----:B------:R-:W-:Y:S02]  /*11130*/  STG.E.U16 desc[UR18][R210.64+0x30], R107 ;  /* 0x0000306bd2007986 */ /* 0x000fe4000c101512 */
[----:B------:R-:W-:Y:S01]  /*11140*/  IMAD.WIDE.U32 R148, R148, -0x2daee0ad, RZ ;  /* 0xd2511f5394947825 */ /* 0x000fe200078e00ff */
[----:B------:R-:W-:Y:S01]  /*11150*/  LOP3.LUT R143, R143, UR8, R186, 0x96, !PT ;  /* 0x000000088f8f7c12 */ /* 0x000fe2000f8e96ba */
[----:B------:R1:W-:Y:S01]  /*11160*/  STG.E.U16 desc[UR18][R214.64+0x30], R114 ;  /* 0x00003072d6007986 */ /* 0x0003e2000c101512 */
[----:B------:R-:W-:Y:S02]  /*11170*/  UIADD3 UR8, UR26, 0x3c6ef372, URZ ;  /* 0x3c6ef3721a087890 */ /* 0x000fe4000fffe03f */
[----:B------:R-:W-:Y:S01]  /*11180*/  LOP3.LUT R110, R149, UR17, R142, 0x96, !PT ;  /* 0x00000011956e7c12 */ /* 0x000fe2000f8e968e */
[----:B------:R-:W-:Y:S01]  /*11190*/  IMAD.WIDE.U32 R142, R143, -0x326172a9, RZ ;  /* 0xcd9e8d578f8e7825 */ /* 0x000fe200078e00ff */
[----:B------:R-:W-:Y:S03]  /*111a0*/  STG.E.U16 desc[UR18][R214.64+0x2e], R115 ;  /* 0x00002e73d6007986 */ /* 0x000fe6000c101512 */
[----:B------:R-:W-:Y:S01]  /*111b0*/  IMAD.WIDE.U32 R110, R110, -0x326172a9, RZ ;  /* 0xcd9e8d576e6e7825 */ /* 0x000fe200078e00ff */
[----:B------:R-:W-:Y:S04]  /*111c0*/  LOP3.LUT R112, R143, UR20, R188, 0x96, !PT ;  /* 0x000000148f707c12 */ /* 0x000fe8000f8e96bc */
[----:B------:R-:W-:Y:S01]  /*111d0*/  LOP3.LUT R150, R111, UR11, R142, 0x96, !PT ;  /* 0x0000000b6f967c12 */ /* 0x000fe2000f8e968e */
[----:B------:R-:W-:Y:S01]  /*111e0*/  IMAD.WIDE.U32 R112, R112, -0x2daee0ad, RZ ;  /* 0xd2511f5370707825 */ /* 0x000fe200078e00ff */
[----:B------:R-:W-:Y:S01]  /*111f0*/  PRMT R111, R155, 0x7610, R111 ;  /* 0x000076109b6f7816 */ /* 0x000fe2000000006f */
[----:B------:R-:W-:Y:S02]  /*11200*/  UIADD3 UR11, UR26, -0x4ab325aa, URZ ;  /* 0xb54cda561a0b7890 */ /* 0x000fe4000fffe03f */
[----:B-----5:R-:W-:Y:S01]  /*11210*/  IMAD.WIDE.U32 R150, R150, -0x2daee0ad, RZ ;  /* 0xd2511f5396967825 */ /* 0x020fe200078e00ff */
[--C-:B------:R-:W-:Y:S01]  /*11220*/  LOP3.LUT R113, R113, UR10, R148.reuse, 0x96, !PT ;  /* 0x0000000a71717c12 */ /* 0x100fe2000f8e9694 */
[----:B------:R-:W-:Y:S01]  /*11230*/  UIADD3 UR10, UR26, -0x61c88647, URZ ;  /* 0x9e3779b91a0a7890 */ /* 0x000fe2000fffe03f */
[----:B------:R-:W-:Y:S02]  /*11240*/  PRMT R148, R147, 0x7632, R148 ;  /* 0x0000763293947816 */ /* 0x000fe40000000094 */
[----:B------:R-:W-:Y:S01]  /*11250*/  LOP3.LUT R142, R151, UR25, R112, 0x96, !PT ;  /* 0x00000019978e7c12 */ /* 0x000fe2000f8e9670 */
[----:B------:R-:W-:Y:S01]  /*11260*/  IMAD.WIDE.U32 R112, R113, -0x326172a9, RZ ;  /* 0xcd9e8d5771707825 */ /* 0x000fe200078e00ff */
[----:B-1----:R-:W-:Y:S03]  /*11270*/  SHF.R.U32.HI R114, RZ, 0x18, R166 ;  /* 0x00000018ff727819 */ /* 0x002fe600000116a6 */
        /* <DEDUP_REMOVED lines=8> */
[----:B------:R-:W-:Y:S02]  /*11300*/  @!P2 HADD2 R190, -R105.H0_H0, -RZ.H0_H0 ;  /* 0xa00000ff69bea230 */ /* 0x000fe40000000900 */
[----:B------:R-:W-:Y:S03]  /*11310*/  @!P3 HADD2 R140, -R106.H0_H0, -RZ.H0_H0 ;  /* 0xa00000ff6a8cb230 */ /* 0x000fe60000000900 */
[----:B------:R-:W-:Y:S01]  /*11320*/  PRMT R123, R190, 0x7610, R123 ;  /* 0x00007610be7b7816 */ /* 0x000fe2000000007b */
[----:B--2---:R-:W-:Y:S01]  /*11330*/  @!P0 HADD2 R183, -R113.H0_H0, -RZ.H0_H0 ;  /* 0xa00000ff71b78230 */ /* 0x004fe20000000900 */
[----:B------:R-:W-:Y:S01]  /*11340*/  PRMT R149, R140, 0x7610, R149 ;  /* 0x000076108c957816 */ /* 0x000fe20000000095 */
[----:B------:R1:W-:Y:S03]  /*11350*/  @!P3 STL.S16 [R1+0xd4], R140 ;  /* 0x0000d48c0100b387 */ /* 0x0003e60000100600 */
[----:B------:R-:W-:Y:S01]  /*11360*/  PRMT R119, R183, 0x7610, R119 ;  /* 0x00007610b7777816 */ /* 0x000fe20000000077 */
[----:B------:R2:W5:Y:S01]  /*11370*/  LDL.S16 R182, [R1+0xc8] ;  /* 0x0000c80001b67983 */ /* 0x0005620000100600 */
[----:B----4-:R-:W-:Y:S03]  /*11380*/  @!P6 HADD2 R185, -R111.H0_H0, -RZ.H0_H0 ;  /* 0xa00000ff6fb9e230 */ /* 0x010fe60000000900 */
[----:B------:R-:W-:Y:S01]  /*11390*/  @!P2 STL.S16 [R1+0xd0], R190 ;  /* 0x0000d0be0100a387 */ /* 0x000fe20000100600 */
[----:B---3--:R-:W-:Y:S01]  /*113a0*/  @!P5 HADD2 R178, -R110.H0_H0, -RZ.H0_H0 ;  /* 0xa00000ff6eb2d230 */ /* 0x008fe20000000900 */
[----:B------:R-:W-:Y:S02]  /*113b0*/  PRMT R179, R185, 0x7610, R179 ;  /* 0x00007610b9b37816 */ /* 0x000fe400000000b3 */
[----:B------:R-:W-:Y:S02]  /*113c0*/  @!P6 STL.S16 [R1+0xe8], R185 ;  /* 0x0000e8b90100e387 */ /* 0x000fe40000100600 */
[----:B------:R-:W-:Y:S02]  /*113d0*/  PRMT R120, R178, 0x7610, R120 ;  /* 0x00007610b2787816 */ /* 0x000fe40000000078 */
[----:B------:R3:W-:Y:S04]  /*113e0*/  @!P5 STL.S16 [R1+0xe4], R178 ;  /* 0x0000e4b20100d387 */ /* 0x0007e80000100600 */
[----:B------:R2:W4:Y:S04]  /*113f0*/  LDL.S16 R152, [R1+0x9c] ;  /* 0x00009c0001987983 */ /* 0x0005280000100600 */
[----:B------:R2:W2:Y:S01]  /*11400*/  LDL.S16 R121, [R1+0x98] ;  /* 0x0000980001797983 */ /* 0x0004a20000100600 */
[----:B-1----:R-:W-:Y:S02]  /*11410*/  PRMT R140, R106, 0x5410, R105 ;  /* 0x000054106a8c7816 */ /* 0x002fe40000000069 */
[----:B------:R-:W-:Y:S02]  /*11420*/  @!P3 PRMT R106, R149, 0x5410, RZ ;  /* 0x00005410956ab816 */ /* 0x000fe400000000ff */
[----:B------:R-:W-:Y:S02]  /*11430*/  PRMT R149, R111, 0x5410, R110 ;  /* 0x000054106f957816 */ /* 0x000fe4000000006e */
[----:B------:R-:W-:Y:S01]  /*11440*/  @!P6 PRMT R111, R179, 0x5410, RZ ;  /* 0x00005410b36fe816 */ /* 0x000fe200000000ff */
[----:B------:R-:W-:Y:S01]  /*11450*/  STG.E.U16 desc[UR18][R212.64+0x30], R106 ;  /* 0x0000306ad4007986 */ /* 0x000fe2000c101512 */
        /* <DEDUP_REMOVED lines=8> */
[----:B---3--:R1:W3:Y:S01]  /*114e0*/  LDL.S16 R178, [R1+0xa0] ;  /* 0x0000a00001b27983 */ /* 0x0082e20000100600 */
        /* <DEDUP_REMOVED lines=11> */
[----:B------:R-:W-:Y:S02]  /*115a0*/  @!P0 PRMT R113, R119, 0x5410, RZ ;  /* 0x0000541077718816 */ /* 0x000fe400000000ff */
        /* <DEDUP_REMOVED lines=14> */
[----:B------:R-:W-:Y:S02]  /*11690*/  PRMT R153, R100, 0x5410, R3 ;  /* 0x0000541064997816 */ /* 0x000fe40000000003 */
[----:B------:R-:W-:Y:S02]  /*116a0*/  @P6 LOP3.LUT R218, R218, 0x800, RZ, 0xfc, !PT ;  /* 0x00000800dada6812 */ /* 0x000fe400078efcff */
[----:B-1----:R-:W-:Y:S02]  /*116b0*/  PRMT R105, R147, 0x5410, R148 ;  /* 0x0000541093697816 */ /* 0x002fe40000000094 */
[----:B------:R-:W-:Y:S04]  /*116c0*/  LOP3.LUT R218, R218, 0xffffefff, RZ, 0xc0, !PT ;  /* 0xffffefffdada7812 */ /* 0x000fe800078ec0ff */
[----:B------:R-:W-:Y:S04]  /*116d0*/  @P5 LOP3.LUT R218, R218, 0x1000, RZ, 0xfc, !PT ;  /* 0x00001000dada5812 */ /* 0x000fe800078efcff */
[----:B------:R-:W-:Y:S01]  /*116e0*/  LOP3.LUT R218, R218, 0xffffdfff, RZ, 0xc0, !PT ;  /* 0xffffdfffdada7812 */ /* 0x000fe200078ec0ff */
[----:B-----5:R-:W-:Y:S05]  /*116f0*/  @!P4 HADD2 R182, -R112.H0_H0, -RZ.H0_H0 ;  /* 0xa00000ff70b6c230 */ /* 0x020fea0000000900 */
[----:B------:R-:W-:Y:S01]  /*11700*/  PRMT R118, R182, 0x7610, R118 ;  /* 0x00007610b6767816 */ /* 0x000fe20000000076 */
[----:B------:R-:W-:Y:S03]  /*11710*/  @!P4 STL.S16 [R1+0xc8], R182 ;  /* 0x0000c8b60100c387 */ /* 0x000fe60000100600 */
[----:B------:R-:W-:Y:S01]  /*11720*/  @!P4 PRMT R112, R118, 0x5410, RZ ;  /* 0x000054107670c816 */ /* 0x000fe200000000ff */
[----:B------:R1:W5:Y:S01]  /*11730*/  LDL.S16 R119, [R1+0x90] ;  /* 0x0000900001777983 */ /* 0x0003620000100600 */
[----:B------:R-:W-:Y:S03]  /*11740*/  ISETP.LE.U32.AND P4, PT, R142, UR13, PT ;  /* 0x0000000d8e007c0c */ /* 0x000fe6000bf83070 */
[----:B------:R1:W5:Y:S01]  /*11750*/  LDL.S16 R118, [R1+0x8c] ;  /* 0x00008c0001767983 */ /* 0x0003620000100600 */
[----:B----4-:R-:W-:Y:S03]  /*11760*/  @!P0 HADD2 R152, -R100.H0_H0, -RZ.H0_H0 ;  /* 0xa00000ff64988230 */ /* 0x010fe60000000900 */
[----:B------:R-:W-:Y:S01]  /*11770*/  STG.E.U16 desc[UR18][R210.64+0x42], R112 ;  /* 0x00004270d2007986 */ /* 0x000fe2000c101512 */
[----:B--2---:R-:W-:Y:S01]  /*11780*/  @!P1 HADD2 R121, -R145.H0_H0, -RZ.H0_H0 ;  /* 0xa00000ff91799230 */ /* 0x004fe20000000900 */
[----:B------:R-:W-:Y:S04]  /*11790*/  PRMT R117, R152, 0x7610, R117 ;  /* 0x0000761098757816 */ /* 0x000fe80000000075 */
[----:B------:R-:W-:Y:S02]  /*117a0*/  @P4 LOP3.LUT R218, R218, 0x2000, RZ, 0xfc, !PT ;  /* 0x00002000dada4812 */ /* 0x000fe400078efcff */
[----:B------:R-:W-:Y:S02]  /*117b0*/  @!P0 PRMT R100, R117, 0x5410, RZ ;  /* 0x0000541075648816 */ /* 0x000fe400000000ff */
[----:B------:R-:W-:Y:S01]  /*117c0*/  PRMT R158, R121, 0x7610, R158 ;  /* 0x00007610799e7816 */ /* 0x000fe2000000009e */
[----:B------:R-:W-:Y:S02]  /*117d0*/  @!P3 HADD2 R179, -R2.H0_H0, -RZ.H0_H0 ;  /* 0xa00000ff02b3b230 */ /* 0x000fe40000000900 */
[----:B------:R-:W-:Y:S03]  /*117e0*/  @!P6 HADD2 R120, -R146.H0_H0, -RZ.H0_H0 ;  /* 0xa00000ff9278e230 */ /* 0x000fe60000000900 */
[----:B------:R-:W-:Y:S01]  /*117f0*/  PRMT R116, R179, 0x7610, R116 ;  /* 0x00007610b3747816 */ /* 0x000fe20000000074 */
[----:B------:R-:W-:Y:S01]  /*11800*/  @!P3 STL.S16 [R1+0xa4], R179 ;  /* 0x0000a4b30100b387 */ /* 0x000fe20000100600 */
[----:B---3--:R-:W-:Y:S01]  /*11810*/  @!P2 HADD2 R178, -R0.H0_H0, -RZ.H0_H0 ;  /* 0xa00000ff00b2a230 */ /* 0x008fe20000000900 */
[----:B------:R-:W-:Y:S04]  /*11820*/  PRMT R122, R120, 0x7610, R122 ;  /* 0x00007610787a7816 */ /* 0x000fe8000000007a */
[----:B------:R-:W-:Y:S01]  /*11830*/  PRMT R107, R178, 0x7610, R107 ;  /* 0x00007610b26b7816 */ /* 0x000fe2000000006b */
[----:B------:R-:W-:Y:S04]  /*11840*/  @!P2 STL.S16 [R1+0xa0], R178 ;  /* 0x0000a0b20100a387 */ /* 0x000fe80000100600 */
[----:B------:R2:W-:Y:S04]  /*11850*/  @!P0 STL.S16 [R1+0x9c], R152 ;  /* 0x00009c9801008387 */ /* 0x0005e80000100600 */
[----:B------:R3:W-:Y:S04]  /*11860*/  @!P1 STL.S16 [R1+0x98], R121 ;  /* 0x0000987901009387 */ /* 0x0007e80000100600 */
[----:B------:R1:W4:Y:S04]  /*11870*/  LDL.S16 R108, [R1+0xbc] ;  /* 0x0000bc00016c7983 */ /* 0x0003280000100600 */
[----:B------:R-:W-:Y:S01]  /*11880*/  @!P6 STL.S16 [R1+0x94], R120 ;  /* 0x000094780100e387 */ /* 0x000fe20000100600 */
[----:B--2---:R-:W-:Y:S02]  /*11890*/  PRMT R152, R2, 0x5410, R0 ;  /* 0x0000541002987816 */ /* 0x004fe40000000000 */
[----:B------:R-:W-:Y:S02]  /*118a0*/  @!P3 PRMT R2, R116, 0x5410, RZ ;  /* 0x000054107402b816 */ /* 0x000fe400000000ff */
[----:B------:R-:W-:Y:S01]  /*118b0*/  @!P2 PRMT R0, R107, 0x5410, RZ ;  /* 0x000054106b00a816 */ /* 0x000fe200000000ff */
[----:B------:R1:W2:Y:S01]  /*118c0*/  LDL.S16 R116, [R1+0xd8] ;  /* 0x0000d80001747983 */ /* 0x0002a20000100600 */
[----:B------:R-:W-:Y:S03]  /*118d0*/  LOP3.LUT R107, R217, UR23, R176, 0x96, !PT ;  /* 0x00000017d96b7c12 */ /* 0x000fe6000f8e96b0 */
[----:B------:R-:W-:Y:S01]  /*118e0*/  STG.E.U16 desc[UR18][R214.64+0x3e], R2 ;  /* 0x00003e02d6007986 */ /* 0x000fe2000c101512 */
[----:B---3--:R-:W-:Y:S03]  /*118f0*/  SHF.R.U32.HI R121, RZ, 0x18, R107 ;  /* 0x00000018ff797819 */ /* 0x008fe6000001166b */
[----:B------:R-:W-:Y:S04]  /*11900*/  STG.E.U16 desc[UR18][R214.64+0x40], R0 ;  /* 0x00004000d6007986 */ /* 0x000fe8000c101512 */
[----:B------:R-:W-:Y:S01]  /*11910*/  STG.E.U16 desc[UR18][R212.64+0x40], R100 ;  /* 0x00004064d4007986 */ /* 0x000fe2000c101512 */
[----:B-----5:R-:W-:Y:S02]  /*11920*/  @!P5 HADD2 R119, -R147.H0_H0, -RZ.H0_H0 ;  /* 0xa00000ff9377d230 */ /* 0x020fe40000000900 */
[----:B------:R-:W-:Y:S03]  /*11930*/  @!P4 HADD2 R118, -R148.H0_H0, -RZ.H0_H0 ;  /* 0xa00000ff9476c230 */ /* 0x000fe60000000900 */
[----:B------:R-:W-:Y:S01]  /*11940*/  PRMT R155, R119, 0x7610, R155 ;  /* 0x00007610779b7816 */ /* 0x000fe2000000009b */
[----:B------:R-:W-:Y:S01]  /*11950*/  @!P5 STL.S16 [R1+0x90], R119 ;  /* 0x000090770100d387 */ /* 0x000fe20000100600 */
[----:B------:R-:W-:Y:S03]  /*11960*/  PRMT R154, R118, 0x7610, R154 ;  /* 0x00007610769a7816 */ /* 0x000fe6000000009a */
[----:B------:R3:W-:Y:S01]  /*11970*/  @!P4 STL.S16 [R1+0x8c], R118 ;  /* 0x00008c760100c387 */ /* 0x0007e20000100600 */
[----:B------:R-:W-:Y:S03]  /*11980*/  ISETP.LE.U32.AND P4, PT, R123, UR13, PT ;  /* 0x0000000d7b007c0c */ /* 0x000fe6000bf83070 */
[----:B------:R1:W5:Y:S01]  /*11990*/  LDL.S16 R183, [R1+0xe0] ;  /* 0x0000e00001b77983 */ /* 0x0003620000100600 */
[C---:B---3--:R-:W-:Y:S04]  /*119a0*/  LOP3.LUT R118, R107.reuse, 0xff, RZ, 0xc0, !PT ;  /* 0x000000ff6b767812 */ /* 0x048fe800078ec0ff */
[----:B------:R-:W-:Y:S11]  /*119b0*/  ISETP.LE.U32.AND P1, PT, R118, UR13, PT ;  /* 0x0000000d76007c0c */ /* 0x000ff6000bf23070 */
[----:B------:R-:W-:Y:S02]  /*119c0*/  @!UPT UIADD3 URZ, URZ, URZ, URZ ;  /* 0x0000003f3f3ff290 */ /* 0x000fe4000fffe03f */
[----:B----4-:R-:W-:Y:S05]  /*119d0*/  @!P1 HADD2 R108, -R202.H0_H0, -RZ.H0_H0 ;  /* 0xa00000ffca6c9230 */ /* 0x010fea0000000900 */
[----:B------:R-:W-:Y:S01]  /*119e0*/  PRMT R139, R108, 0x7610, R139 ;  /* 0x000076106c8b7816 */ /* 0x000fe2000000008b */
[----:B------:R3:W-:Y:S04]  /*119f0*/  @!P1 STL.S16 [R1+0xbc], R108 ;  /* 0x0000bc6c01009387 */ /* 0x0007e80000100600 */
[----:B------:R1:W4:Y:S01]  /*11a00*/  LDL.S16 R182, [R1+0xdc] ;  /* 0x0000dc0001b67983 */ /* 0x0003220000100600 */
        /* <DEDUP_REMOVED lines=42> */
[----:B-----5:R-:W-:Y:S05]  /*11cb0*/  @!P5 HADD2 R183, -R108.H0_H0, -RZ.H0_H0 ;  /* 0xa00000ff6cb7d230 */ /* 0x020fea0000000900 */
[----:B------:R-:W-:Y:S01]  /*11cc0*/  PRMT R151, R183, 0x7610, R151 ;  /* 0x00007610b7977816 */ /* 0x000fe20000000097 */
[----:B------:R-:W-:Y:S01]  /*11cd0*/  @!P5 STL.S16 [R1+0xe0], R183 ;  /* 0x0000e0b70100d387 */ /* 0x000fe20000100600 */
[----:B----4-:R-:W-:Y:S05]  /*11ce0*/  @!P6 HADD2 R182, -R107.H0_H0, -RZ.H0_H0 ;  /* 0xa00000ff6bb6e230 */ /* 0x010fea0000000900 */
        /* <DEDUP_REMOVED lines=33> */
[----:B------:R-:W-:Y:S02]  /*11f00*/  PRMT R155, R201, 0x5410, R200 ;  /* 0x00005410c99b7816 */ /* 0x000fe400000000c8 */
[----:B------:R-:W-:Y:S01]  /*11f10*/  LOP3.LUT P1, RZ, R218, 0x400, RZ, 0xc0, !PT ;  /* 0x00000400daff7812 */ /* 0x000fe2000782c0ff */
        /* <DEDUP_REMOVED lines=8> */
[----:B------:R-:W-:Y:S01]  /*11fa0*/  @!P4 PRMT R148, R154, 0x5410, RZ ;  /* 0x000054109a94c816 */ /* 0x000fe200000000ff */
[----:B------:R-:W-:Y:S01]  /*11fb0*/  STG.E.U16 desc[UR18][R210.64+0x52], R144 ;  /* 0x00005290d2007986 */ /* 0x000fe2000c101512 */
[----:B------:R-:W-:Y:S01]  /*11fc0*/  @!P1 PRMT R145, R158, 0x5410, RZ ;  /* 0x000054109e919816 */ /* 0x000fe200000000ff */
[----:B---3--:R-:W-:Y:S01]  /*11fd0*/  IMAD.U32 R177, RZ, RZ, UR13 ;  /* 0x0000000dffb17e24 */ /* 0x008fe2000f8e00ff */
[----:B------:R-:W-:Y:S01]  /*11fe0*/  PRMT R158, R199, 0x5410, R198 ;  /* 0x00005410c79e7816 */ /* 0x000fe200000000c6 */
[----:B------:R-:W-:Y:S01]  /*11ff0*/  STG.E.U16 desc[UR18][R214.64+0x50], R146 ;  /* 0x00005092d6007986 */ /* 0x000fe2000c101512 */
[----:B------:R-:W-:Y:S02]  /*12000*/  ISETP.LE.U32.AND P4, PT, R106, UR13, PT ;  /* 0x0000000d6a007c0c */ /* 0x000fe4000bf83070 */
[----:B------:R-:W-:Y:S01]  /*12010*/  PRMT R106, R159, 0x7632, R106 ;  /* 0x000076329f6a7816 */ /* 0x000fe2000000006a */
[----:B------:R-:W-:Y:S01]  /*12020*/  STG.E.U16 desc[UR18][R214.64+0x4e], R145 ;  /* 0x00004e91d6007986 */ /* 0x000fe2000c101512 */
[----:B------:R-:W-:Y:S02]  /*12030*/  LOP3.LUT R124, R162, 0xff, RZ, 0xc0, !PT ;  /* 0x000000ffa27c7812 */ /* 0x000fe400078ec0ff */
[----:B------:R-:W-:Y:S01]  /*12040*/  PRMT R154, R107, 0x5410, R106 ;  /* 0x000054106b9a7816 */ /* 0x000fe2000000006a */
[----:B------:R-:W-:Y:S01]  /*12050*/  STG.E.U16 desc[UR18][R212.64+0x52], R148 ;  /* 0x00005294d4007986 */ /* 0x000fe2000c101512 */
[----:B------:R-:W-:Y:S03]  /*12060*/  LOP3.LUT P1, RZ, R218, 0x200, RZ, 0xc0, !PT ;  /* 0x00000200daff7812 */ /* 0x000fe6000782c0ff */
        /* <DEDUP_REMOVED lines=16> */
[----:B------:R-:W-:Y:S01]  /*12170*/  LDSM.16.MT88.4 R120, [R194+0x9000] ;  /* 0x00900000c278783b */ /* 0x000fe20000004200 */
[----:B------:R-:W-:Y:S01]  /*12180*/  SHF.R.U32.HI R116, RZ, 0x18, R116 ;  /* 0x00000018ff747819 */ /* 0x000fe20000011674 */
[----:B------:R-:W-:Y:S01]  /*12190*/  @!P5 HADD2 R115, -R199.H0_H0, -RZ.H0_H0 ;  /* 0xa00000ffc773d230 */ /* 0x000fe20000000900 */
[----:B------:R-:W-:Y:S04]  /*121a0*/  LOP3.LUT R0, R0, 0xff, RZ, 0xc0, !PT ;  /* 0x000000ff00007812 */ /* 0x000fe800078ec0ff */
[----:B------:R-:W-:Y:S01]  /*121b0*/  PRMT R112, R115, 0x7610, R112 ;  /* 0x0000761073707816 */ /* 0x000fe20000000070 */
[----:B------:R-:W-:Y:S02]  /*121c0*/  @!P5 STL.S16 [R1+0x50], R115 ;  /* 0x000050730100d387 */ /* 0x000fe40000100600 */
[----:B------:R-:W-:Y:S01]  /*121d0*/  @!P6 HADD2 R114, -R198.H0_H0, -RZ.H0_H0 ;  /* 0xa00000ffc672e230 */ /* 0x000fe20000000900 */
[----:B------:R-:W-:Y:S01]  /*121e0*/  @!P5 PRMT R199, R112, 0x5410, RZ ;  /* 0x0000541070c7d816 */ /* 0x000fe200000000ff */
[----:B------:R-:W-:Y:S01]  /*121f0*/  STG.E.U16 desc[UR18][R210.64+0x60], R201 ;  /* 0x000060c9d2007986 */ /* 0x000fe2000c101512 */
        /* <DEDUP_REMOVED lines=8> */
[----:B--2---:R-:W-:Y:S02]  /*12280*/  @!P5 HADD2 R113, -R197.H0_H0, -RZ.H0_H0 ;  /* 0xa00000ffc571d230 */ /* 0x004fe40000000900 */
[----:B------:R-:W-:Y:S03]  /*12290*/  STG.E.U16 desc[UR18][R214.64+0x60], R198 ;  /* 0x000060c6d6007986 */ /* 0x000fe6000c101512 */
        /* <DEDUP_REMOVED lines=19> */
[----:B------:R-:W-:Y:S01]  /*123d0*/  STG.E.U16 desc[UR18][R212.64+0x62], R196 ;  /* 0x000062c4d4007986 */ /* 0x000fe2000c101512 */
[----:B------:R-:W-:Y:S02]  /*123e0*/  @!P5 PRMT R107, R2, 0x5410, RZ ;  /* 0x00005410026bd816 */ /* 0x000fe400000000ff */
[C---:B------:R-:W-:Y:S02]  /*123f0*/  LOP3.LUT R2, R0.reuse, 0xffff, RZ, 0xc0, !PT ;  /* 0x0000ffff00027812 */ /* 0x040fe400078ec0ff */
[----:B------:R-:W-:Y:S01]  /*12400*/  LOP3.LUT R3, R0, 0xff, RZ, 0xc0, !PT ;  /* 0x000000ff00037812 */ /* 0x000fe200078ec0ff */
[----:B------:R-:W-:Y:S01]  /*12410*/  STG.E.U16 desc[UR18][R208.64+0x70], R107 ;  /* 0x0000706bd0007986 */ /* 0x000fe2000c101512 */
[----:B------:R-:W-:Y:S02]  /*12420*/  SHF.R.U32.HI R2, RZ, 0x8, R2 ;  /* 0x00000008ff027819 */ /* 0x000fe40000011602 */
[----:B------:R-:W-:Y:S02]  /*12430*/  ISETP.LE.U32.AND P5, PT, R219, UR13, PT ;  /* 0x0000000ddb007c0c */ /* 0x000fe4000bfa3070 */
[----:B------:R-:W-:Y:S02]  /*12440*/  PRMT R108, R3, 0x5410, R2 ;  /* 0x00005410036c7816 */ /* 0x000fe40000000002 */
[--C-:B------:R-:W-:Y:S02]  /*12450*/  SHF.R.U32.HI R3, RZ, 0x10, R0.reuse ;  /* 0x00000010ff037819 */ /* 0x100fe40000011600 */
[----:B------:R-:W-:Y:S02]  /*12460*/  SHF.R.U32.HI R2, RZ, 0x18, R0 ;  /* 0x00000018ff027819 */ /* 0x000fe40000011600 */
[----:B------:R-:W-:Y:S02]  /*12470*/  LOP3.LUT R0, R3, 0xff, RZ, 0xc0, !PT ;  /* 0x000000ff03007812 */ /* 0x000fe400078ec0ff */
[----:B--2---:R-:W-:Y:S01]  /*12480*/  SHF.R.U32.HI R110, RZ, 0x10, R174 ;  /* 0x00000010ff6e7819 */ /* 0x004fe200000116ae */
        /* <DEDUP_REMOVED lines=28> */
[----:B------:R-:W-:Y:S02]  /*12650*/  SHF.R.U32.HI R100, RZ, 0x18, R0 ;  /* 0x00000018ff647819 */ /* 0x000fe40000011600 */
[----:B------:R-:W-:Y:S02]  /*12660*/  LOP3.LUT R0, R3, 0xff, RZ, 0xc0, !PT ;  /* 0x000000ff03007812 */ /* 0x000fe400078ec0ff */
[--C-:B------:R-:W-:Y:S02]  /*12670*/  HSET2.LE.AND R108, R108, R177.reuse, PT ;  /* 0x000000b16c6c7233 */ /* 0x100fe40003803000 */
[--C-:B------:R-:W-:Y:S02]  /*12680*/  HSET2.LE.AND R111, R111, R177.reuse, PT ;  /* 0x000000b16f6f7233 */ /* 0x100fe40003803000 */
[----:B------:R-:W-:Y:S02]  /*12690*/  PRMT R0, R0, 0x5410, R100 ;  /* 0x0000541000007816 */ /* 0x000fe40000000064 */
[----:B------:R-:W-:Y:S02]  /*126a0*/  LOP3.LUT R108, R108, R128, RZ, 0xc0, !PT ;  /* 0x000000806c6c7212 */ /* 0x000fe400078ec0ff */
        /* <DEDUP_REMOVED lines=10> */
[----:B------:R-:W-:Y:S01]  /*12750*/  LOP3.LUT R119, R119, R132, RZ, 0xc0, !PT ;  /* 0x0000008477777212 */ /* 0x000fe200078ec0ff */
[----:B------:R-:W-:Y:S01]  /*12760*/  LDSM.16.MT88.4 R128, [R192+0x9400] ;  /* 0x00940000c080783b */ /* 0x000fe20000004200 */
[----:B------:R-:W-:Y:S01]  /*12770*/  LOP3.LUT R0, R163, UR9, R228, 0x96, !PT ;  /* 0x00000009a3007c12 */ /* 0x000fe2000f8e96e4 */
[-C--:B---3--:R-:W-:Y:S05]  /*12780*/  HMMA.16816.F32 R4, R108, R112.reuse, R4 ;  /* 0x000000706c04723c */ /* 0x088fea0000001804 */
[C---:B------:R-:W-:Y:S01]  /*12790*/  LOP3.LUT R125, R164.reuse, 0xffff, RZ, 0xc0, !PT ;  /* 0x0000ffffa47d7812 */ /* 0x040fe200078ec0ff */
[C---:B------:R-:W-:Y:S05]  /*127a0*/  HMMA.16816.F32 R8, R116.reuse, R112, R8 ;  /* 0x000000707408723c */ /* 0x040fea0000001808 */
[----:B------:R-:W-:Y:S01]  /*127b0*/  LOP3.LUT R127, R164, 0xff, RZ, 0xc0, !PT ;  /* 0x000000ffa47f7812 */ /* 0x000fe200078ec0ff */
[-C--:B------:R-:W-:Y:S05]  /*127c0*/  HMMA.16816.F32 R12, R116, R114.reuse, R12 ;  /* 0x00000072740c723c */ /* 0x080fea000000180c */
[----:B------:R-:W-:Y:S01]  /*127d0*/  SHF.R.U32.HI R126, RZ, 0x10, R164 ;  /* 0x00000010ff7e7819 */ /* 0x000fe200000116a4 */
[C---:B------:R-:W-:Y:S01]  /*127e0*/  HMMA.16816.F32 R16, R108.reuse, R114, R16 ;  /* 0x000000726c10723c */ /* 0x040fe20000001810 */
[----:B------:R-:W3:Y:S04]  /*127f0*/  LDSM.16.MT88.4 R112, [R192+0xa000] ;  /* 0x00a00000c070783b */ /* 0x000ee80000004200 */
[----:B------:R-:W-:Y:S01]  /*12800*/  LOP3.LUT R100, R162, 0xffff, RZ, 0xc0, !PT ;  /* 0x0000ffffa2647812 */ /* 0x000fe200078ec0ff */
[-C--:B------:R-:W-:Y:S05]  /*12810*/  HMMA.16816.F32 R20, R108, R120.reuse, R20 ;  /* 0x000000786c14723c */ /* 0x080fea0000001814 */
[----:B------:R-:W-:Y:S01]  /*12820*/  SHF.R.U32.HI R100, RZ, 0x8, R100 ;  /* 0x00000008ff647819 */ /* 0x000fe20000011664 */
[C---:B------:R-:W-:Y:S05]  /*12830*/  HMMA.16816.F32 R24, R116.reuse, R120, R24 ;  /* 0x000000787418723c */ /* 0x040fea0000001818 */
[----:B------:R-:W-:Y:S01]  /*12840*/  PRMT R132, R124, 0x5410, R100 ;  /* 0x000054107c847816 */ /* 0x000fe20000000064 */
[-C--:B------:R-:W-:Y:S05]  /*12850*/  HMMA.16816.F32 R28, R116, R122.reuse, R28 ;  /* 0x0000007a741c723c */ /* 0x080fea000000181c */
[----:B------:R-:W-:Y:S01]  /*12860*/  LOP3.LUT R100, R126, 0xff, RZ, 0xc0, !PT ;  /* 0x000000ff7e647812 */ /* 0x000fe200078ec0ff */
[C---:B------:R-:W-:Y:S01]  /*12870*/  HMMA.16816.F32 R32, R108.reuse, R122, R32 ;  /* 0x0000007a6c20723c */ /* 0x040fe20000001820 */
[----:B------:R-:W4:Y:S04]  /*12880*/  LDSM.16.MT88.4 R120, [R194+0xa000] ;  /* 0x00a00000c278783b */ /* 0x000f280000004200 */
[--C-:B------:R-:W-:Y:S02]  /*12890*/  HSET2.LE.AND R126, R132, R177.reuse, PT ;  /* 0x000000b1847e7233 */ /* 0x100fe40003803000 */
[----:B------:R-:W-:Y:S04]  /*128a0*/  LOP3.LUT R2, R165, UR9, R220, 0x96, !PT ;  /* 0x00000009a5027c12 */ /* 0x000fe8000f8e96dc */
[----:B------:R-:W-:Y:S02]  /*128b0*/  LOP3.LUT R126, R126, R136, RZ, 0xc0, !PT ;  /* 0x000000887e7e7212 */ /* 0x000fe400078ec0ff */
[----:B------:R-:W-:Y:S02]  /*128c0*/  SHF.R.U32.HI R164, RZ, 0x18, R164 ;  /* 0x00000018ffa47819 */ /* 0x000fe400000116a4 */
[--C-:B------:R-:W-:Y:S01]  /*128d0*/  SHF.R.U32.HI R3, RZ, 0x10, R162.reuse ;  /* 0x00000010ff037819 */ /* 0x100fe200000116a2 */
[-C--:B---3--:R-:W-:Y:S03]  /*128e0*/  HMMA.16816.F32 R36, R108, R112.reuse, R36 ;  /* 0x000000706c24723c */ /* 0x088fe60000001824 */
        /* <DEDUP_REMOVED lines=8> */
[-C--:B----4-:R-:W-:Y:S05]  /*12970*/  HMMA.16816.F32 R52, R108, R120.reuse, R52 ;  /* 0x000000786c34723c */ /* 0x090fea0000001834 */
        /* <DEDUP_REMOVED lines=9> */
[----:B------:R-:W3:Y:S02]  /*12a10*/  LDSM.16.MT88.4 R112, [R192+0xb000] ;  /* 0x00b00000c070783b */ /* 0x000ee40000004200 */
[--C-:B------:R-:W-:Y:S02]  /*12a20*/  HSET2.LE.AND R124, R124, R177.reuse, PT ;  /* 0x000000b17c7c7233 */ /* 0x100fe40003803000 */
[--C-:B------:R-:W-:Y:S02]  /*12a30*/  HSET2.LE.AND R127, R162, R177.reuse, PT ;  /* 0x000000b1a27f7233 */ /* 0x100fe40003803000 */
[----:B------:R-:W-:Y:S02]  /*12a40*/  PRMT R164, R100, 0x5410, R164 ;  /* 0x0000541064a47816 */ /* 0x000fe400000000a4 */
[----:B------:R-:W-:Y:S02]  /*12a50*/  LOP3.LUT R124, R124, R133, RZ, 0xc0, !PT ;  /* 0x000000857c7c7212 */ /* 0x000fe400078ec0ff */
[----:B------:R-:W-:Y:S02]  /*12a60*/  LOP3.LUT R127, R127, R135, RZ, 0xc0, !PT ;  /* 0x000000877f7f7212 */ /* 0x000fe400078ec0ff */
[C---:B------:R-:W-:Y:S02]  /*12a70*/  LOP3.LUT R100, R2.reuse, 0xff, RZ, 0xc0, !PT ;  /* 0x000000ff02647812 */ /* 0x040fe400078ec0ff */
[----:B------:R-:W-:Y:S02]  /*12a80*/  SHF.R.U32.HI R0, RZ, 0x18, R0 ;  /* 0x00000018ff007819 */ /* 0x000fe40000011600 */
[----:B------:R-:W-:Y:S04]  /*12a90*/  LOP3.LUT R3, R3, 0xff, RZ, 0xc0, !PT ;  /* 0x000000ff03037812 */ /* 0x000fe800078ec0ff */
[----:B------:R-:W-:Y:S02]  /*12aa0*/  PRMT R125, R3, 0x5410, R0 ;  /* 0x00005410037d7816 */ /* 0x000fe40000000000 */
[--C-:B------:R-:W-:Y:S02]  /*12ab0*/  SHF.R.U32.HI R3, RZ, 0x10, R2.reuse ;  /* 0x00000010ff037819 */ /* 0x100fe40000011602 */
[----:B------:R-:W-:Y:S02]  /*12ac0*/  LOP3.LUT R0, R2, 0xffff, RZ, 0xc0, !PT ;  /* 0x0000ffff02007812 */ /* 0x000fe400078ec0ff */
[--C-:B------:R-:W-:Y:S02]  /*12ad0*/  HSET2.LE.AND R125, R125, R177.reuse, PT ;  /* 0x000000b17d7d7233 */ /* 0x100fe40003803000 */
[----:B------:R-:W-:Y:S02]  /*12ae0*/  SHF.R.U32.HI R2, RZ, 0x18, R2 ;  /* 0x00000018ff027819 */ /* 0x000fe40000011602 */
[----:B------:R-:W-:Y:S02]  /*12af0*/  LOP3.LUT R3, R3, 0xff, RZ, 0xc0, !PT ;  /* 0x000000ff03037812 */ /* 0x000fe400078ec0ff */
[----:B------:R-:W-:Y:S02]  /*12b00*/  LOP3.LUT R125, R125, R134, RZ, 0xc0, !PT ;  /* 0x000000867d7d7212 */ /* 0x000fe400078ec0ff */
[----:B------:R-:W4:Y:S01]  /*12b10*/  LDSM.16.MT88.4 R132, [R194+0x9400] ;  /* 0x00940000c284783b */ /* 0x000f220000004200 */
[----:B------:R-:W-:Y:S02]  /*12b20*/  PRMT R2, R3, 0x5410, R2 ;  /* 0x0000541003027816 */ /* 0x000fe40000000002 */
[----:B------:R-:W-:Y:S01]  /*12b30*/  SHF.R.U32.HI R0, RZ, 0x8, R0 ;  /* 0x00000008ff007819 */ /* 0x000fe20000011600 */
[-C--:B---3--:R-:W-:Y:S03]  /*12b40*/  HMMA.16816.F32 R68, R108, R112.reuse, R68 ;  /* 0x000000706c44723c */ /* 0x088fe60000001844 */
[----:B------:R-:W-:Y:S03]  /*12b50*/  PRMT R0, R100, 0x5410, R0 ;  /* 0x0000541064007816 */ /* 0x000fe60000000000 */
[C---:B------:R-:W-:Y:S06]  /*12b60*/  HMMA.16816.F32 R72, R116.reuse, R112, R72 ;  /* 0x000000707448723c */ /* 0x040fec0000001848 */
[-C--:B------:R-:W-:Y:S05]  /*12b70*/  HMMA.16816.F32 R76, R116, R114.reuse, R76 ;  /* 0x00000072744c723c */ /* 0x080fea000000184c */
[--C-:B------:R-:W-:Y:S01]  /*12b80*/  HSET2.LE.AND R113, R2, R177.reuse, PT ;  /* 0x000000b102717233 */ /* 0x100fe20003803000 */
[C---:B------:R-:W-:Y:S05]  /*12b90*/  HMMA.16816.F32 R80, R108.reuse, R114, R80 ;  /* 0x000000726c50723c */ /* 0x040fea0000001850 */
[----:B------:R-:W-:Y:S01]  /*12ba0*/  LOP3.LUT R2, R169, UR10, R180, 0x96, !PT ;  /* 0x0000000aa9027c12 */ /* 0x000fe2000f8e96b4 */
[-C--:B------:R-:W-:Y:S01]  /*12bb0*/  HMMA.16816.F32 R84, R108, R120.reuse, R84 ;  /* 0x000000786c54723c */ /* 0x080fe20000001854 */
[----:B------:R1:W3:Y:S01]  /*12bc0*/  LDL.S16 R180, [R1+0x38] ;  /* 0x0000380001b47983 */ /* 0x0002e20000100600 */
[----:B------:R-:W-:Y:S03]  /*12bd0*/  UIADD3 UR10, UR27, 0x76cf5d0a, URZ ;  /* 0x76cf5d0a1b0a7890 */ /* 0x000fe6000fffe03f */
[----:B------:R1:W5:Y:S01]  /*12be0*/  LDL.S16 R169, [R1+0x40] ;  /* 0x0000400001a97983 */ /* 0x0003620000100600 */
[C---:B------:R-:W-:Y:S05]  /*12bf0*/  HMMA.16816.F32 R88, R116.reuse, R120, R88 ;  /* 0x000000787458723c */ /* 0x040fea0000001858 */
[----:B------:R-:W-:Y:S01]  /*12c00*/  LOP3.LUT R113, R113, R138, RZ, 0xc0, !PT ;  /* 0x0000008a71717212 */ /* 0x000fe200078ec0ff */
[-C--:B------:R-:W-:Y:S01]  /*12c10*/  HMMA.16816.F32 R92, R116, R122.reuse, R92 ;  /* 0x0000007a745c723c */ /* 0x080fe2000000185c */
[----:B------:R-:W-:Y:S04]  /*12c20*/  LDSM.16.MT88.4 R116, [R192+0xb400] ;  /* 0x00b40000c074783b */ /* 0x000fe80000004200 */
[----:B------:R-:W-:Y:S01]  /*12c30*/  LOP3.LUT R120, R189, UR8, R168, 0x96, !PT ;  /* 0x00000008bd787c12 */ /* 0x000fe2000f8e96a8 */
[----:B------:R-:W-:Y:S01]  /*12c40*/  HMMA.16816.F32 R96, R108, R122, R96 ;  /* 0x0000007a6c60723c */ /* 0x000fe20000001860 */
[----:B------:R-:W-:Y:S02]  /*12c50*/  UIADD3 UR8, UR27, 0x32370b8f, URZ ;  /* 0x32370b8f1b087890 */ /* 0x000fe4000fffe03f */
[----:B------:R1:W5:Y:S02]  /*12c60*/  LDL.S16 R168, [R1+0x3c] ;  /* 0x00003c0001a87983 */ /* 0x0003640000100600 */
[--C-:B------:R-:W-:Y:S01]  /*12c70*/  HSET2.LE.AND R112, R0, R177.reuse, PT ;  /* 0x000000b100707233 */ /* 0x100fe20003803000 */
[-C--:B------:R-:W-:Y:S01]  /*12c80*/  HMMA.16816.F32 R4, R124, R128.reuse, R4 ;  /* 0x000000807c04723c */ /* 0x080fe20000001804 */
[----:B------:R-:W-:Y:S04]  /*12c90*/  LDSM.16.MT88.4 R108, [R194+0xa400] ;  /* 0x00a40000c26c783b */ /* 0x000fe80000004200 */
[--C-:B------:R-:W-:Y:S01]  /*12ca0*/  HSET2.LE.AND R114, R159, R177.reuse, PT ;  /* 0x000000b19f727233 */ /* 0x100fe20003803000 */
[----:B------:R-:W-:Y:S01]  /*12cb0*/  IMAD.WIDE.U32 R2, R2, -0x2daee0ad, RZ ;  /* 0xd2511f5302027825 */ /* 0x000fe200078e00ff */
[--C-:B------:R-:W-:Y:S04]  /*12cc0*/  HSET2.LE.AND R115, R164, R177.reuse, PT ;  /* 0x000000b1a4737233 */ /* 0x100fe80003803000 */
[----:B------:R-:W-:Y:S01]  /*12cd0*/  LOP3.LUT R112, R112, R137, RZ, 0xc0, !PT ;  /* 0x0000008970707212 */ /* 0x000fe200078ec0ff */
[----:B------:R-:W-:Y:S01]  /*12ce0*/  IMAD.WIDE.U32 R120, R120, -0x2daee0ad, RZ ;  /* 0xd2511f5378787825 */ /* 0x000fe200078e00ff */
[----:B------:R-:W-:Y:S01]  /*12cf0*/  LOP3.LUT R114, R114, R141, RZ, 0xc0, !PT ;  /* 0x0000008d72727212 */ /* 0x000fe200078ec0ff */
[----:B------:R-:W1:Y:S01]  /*12d00*/  LDSM.16.MT88.4 R136, [R192+0xa400] ;  /* 0x00a40000c088783b */ /* 0x000e620000004200 */
[----:B------:R-:W-:Y:S02]  /*12d10*/  LOP3.LUT R115, R115, R140, RZ, 0xc0, !PT ;  /* 0x0000008c73737212 */ /* 0x000fe400078ec0ff */
[----:B------:R-:W-:Y:S01]  /*12d20*/  LOP3.LUT R3, R3, UR10, R186, 0x96, !PT ;  /* 0x0000000a03037c12 */ /* 0x000fe2000f8e96ba */
[----:B------:R-:W-:Y:S01]  /*12d30*/  UIADD3 UR10, UR26, -0x255992d5, URZ ;  /* 0xdaa66d2b1a0a7890 */ /* 0x000fe2000fffe03f */
[----:B------:R-:W-:Y:S01]  /*12d40*/  LOP3.LUT R0, R121, UR8, R2, 0x96, !PT ;  /* 0x0000000879007c12 */ /* 0x000fe2000f8e9602 */
[----:B------:R-:W-:Y:S02]  /*12d50*/  UIADD3 UR8, UR26, 0x78dde6e4, URZ ;  /* 0x78dde6e41a087890 */ /* 0x000fe4000fffe03f */
[C---:B------:R-:W-:Y:S04]  /*12d60*/  HMMA.16816.F32 R8, R112.reuse, R128, R8 ;  /* 0x000000807008723c */ /* 0x040fe80000001808 */
[----:B------:R-:W-:Y:S02]  /*12d70*/  IMAD.WIDE.U32 R2, R3, -0x326172a9, RZ ;  /* 0xcd9e8d5703027825 */ /* 0x000fe400078e00ff */
[-C--:B------:R-:W-:Y:S05]  /*12d80*/  HMMA.16816.F32 R12, R112, R130.reuse, R12 ;  /* 0x00000082700c723c */ /* 0x080fea000000180c */
[----:B------:R-:W-:Y:S01]  /*12d90*/  LOP3.LUT R3, R3, UR10, R188, 0x96, !PT ;  /* 0x0000000a03037c12 */ /* 0x000fe2000f8e96bc */
[C---:B------:R-:W-:Y:S01]  /*12da0*/  HMMA.16816.F32 R16, R124.reuse, R130, R16 ;  /* 0x000000827c10723c */ /* 0x040fe20000001810 */
[----:B------:R-:W-:Y:S01]  /*12db0*/  LDSM.16.MT88.4 R188, [R194+0xbc00] ;  /* 0x00bc0000c2bc783b */ /* 0x000fe20000004200 */
[----:B------:R-:W-:Y:S03]  /*12dc0*/  UIADD3 UR10, UR27, -0x126145ec, URZ ;  /* 0xed9eba141b0a7890 */ /* 0x000fe6000fffe03f */
[----:B------:R-:W-:Y:S01]  /*12dd0*/  LOP3.LUT R128, R166, 0xff, RZ, 0xc0, !PT ;  /* 0x000000ffa6807812 */ /* 0x000fe200078ec0ff */
[-C--:B----4-:R-:W-:Y:S05]  /*12de0*/  HMMA.16816.F32 R20, R124, R132.reuse, R20 ;  /* 0x000000847c14723c */ /* 0x090fea0000001814 */
[----:B--2---:R-:W-:Y:S01]  /*12df0*/  @!P0 HADD2 R170, -R204.H1_H1, -RZ.H0_H0 ;  /* 0xa00000ffccaa8230 */ /* 0x004fe20000000d00 */
[C---:B------:R-:W-:Y:S05]  /*12e00*/  HMMA.16816.F32 R24, R112.reuse, R132, R24 ;  /* 0x000000847018723c */ /* 0x040fea0000001818 */
[----:B------:R-:W-:Y:S01]  /*12e10*/  PRMT R220, R170, 0x7610, R220 ;  /* 0x00007610aadc7816 */ /* 0x000fe200000000dc */
[-C--:B------:R-:W-:Y:S05]  /*12e20*/  HMMA.16816.F32 R28, R112, R134.reuse, R28 ;  /* 0x00000086701c723c */ /* 0x080fea000000181c */
[----:B------:R-:W-:Y:S01]  /*12e30*/  IMAD.WIDE.U32 R162, R0, -0x326172a9, RZ ;  /* 0xcd9e8d5700a27825 */ /* 0x000fe200078e00ff */
[C---:B------:R-:W-:Y:S05]  /*12e40*/  HMMA.16816.F32 R32, R124.reuse, R134, R32 ;  /* 0x000000867c20723c */ /* 0x040fea0000001820 */
[----:B------:R-:W-:Y:S01]  /*12e50*/  LOP3.LUT R0, R163, UR8, R2, 0x96, !PT ;  /* 0x00000008a3007c12 */ /* 0x000fe2000f8e9602 */
[-C--:B-1----:R-:W-:Y:S01]  /*12e60*/  HMMA.16816.F32 R36, R124, R136.reuse, R36 ;  /* 0x000000887c24723c */ /* 0x082fe20000001824 */
[----:B------:R-:W-:Y:S04]  /*12e70*/  UIADD3 UR8, UR27, -0x56f99767, URZ ;  /* 0xa90668991b087890 */ /* 0x000fe8000fffe03f */
[----:B------:R-:W-:Y:S01]  /*12e80*/  IMAD.WIDE.U32 R2, R3, -0x2daee0ad, RZ ;  /* 0xd2511f5303027825 */ /* 0x000fe200078e00ff */
[C---:B------:R-:W-:Y:S05]  /*12e90*/  HMMA.16816.F32 R40, R112.reuse, R136, R40 ;  /* 0x000000887028723c */ /* 0x040fea0000001828 */
[----:B------:R-:W-:Y:S01]  /*12ea0*/  LOP3.LUT R100, R3, UR10, R120, 0x96, !PT ;  /* 0x0000000a03647c12 */ /* 0x000fe2000f8e9678 */
[-C--:B------:R-:W-:Y:S01]  /*12eb0*/  HMMA.16816.F32 R44, R112, R138.reuse, R44 ;  /* 0x0000008a702c723c */ /* 0x080fe2000000182c */
[----:B------:R-:W1:Y:S04]  /*12ec0*/  LDSM.16.MT88.4 R120, [R194+0xb400] ;  /* 0x00b40000c278783b */ /* 0x000e680000004200 */
[----:B------:R-:W-:Y:S01]  /*12ed0*/  IMAD.WIDE.U32 R164, R0, -0x2daee0ad, RZ ;  /* 0xd2511f5300a47825 */ /* 0x000fe200078e00ff */
[C---:B------:R-:W-:Y:S03]  /*12ee0*/  HMMA.16816.F32 R48, R124.reuse, R138, R48 ;  /* 0x0000008a7c30723c */ /* 0x040fe60000001830 */
[----:B------:R-:W-:Y:S02]  /*12ef0*/  LDSM.16.MT88.4 R136, [R192+0xa800] ;  /* 0x00a80000c088783b */ /* 0x000fe40000004200 */
[----:B------:R-:W-:Y:S01]  /*12f00*/  LOP3.LUT R2, R165, UR8, R2, 0x96, !PT ;  /* 0x00000008a5027c12 */ /* 0x000fe2000f8e9602 */
[-C--:B------:R-:W-:Y:S01]  /*12f10*/  HMMA.16816.F32 R52, R124, R108.reuse, R52 ;  /* 0x0000006c7c34723c */ /* 0x080fe20000001834 */
[----:B------:R-:W-:Y:S04]  /*12f20*/  UIADD3 UR8, UR26, 0x1715609d, URZ ;  /* 0x1715609d1a087890 */ /* 0x000fe8000fffe03f */
[----:B------:R-:W-:Y:S01]  /*12f30*/  IMAD.WIDE.U32 R2, R2, -0x326172a9, RZ ;  /* 0xcd9e8d5702027825 */ /* 0x000fe200078e00ff */
[C---:B------:R-:W-:Y:S05]  /*12f40*/  HMMA.16816.F32 R56, R112.reuse, R108, R56 ;  /* 0x0000006c7038723c */ /* 0x040fea0000001838 */
[----:B------:R-:W-:Y:S01]  /*12f50*/  SHF.R.U32.HI R132, RZ, 0x18, R2 ;  /* 0x00000018ff847819 */ /* 0x000fe20000011602 */
[-C--:B------:R-:W-:Y:S05]  /*12f60*/  HMMA.16816.F32 R60, R112, R110.reuse, R60 ;  /* 0x0000006e703c723c */ /* 0x080fea000000183c */
[----:B------:R-:W-:Y:S01]  /*12f70*/  IMAD.WIDE.U32 R160, R100, -0x326172a9, RZ ;  /* 0xcd9e8d5764a07825 */ /* 0x000fe200078e00ff */
[C---:B------:R-:W-:Y:S05]  /*12f80*/  HMMA.16816.F32 R64, R124.reuse, R110, R64 ;  /* 0x0000006e7c40723c */ /* 0x040fea0000001840 */
[----:B------:R-:W-:Y:S01]  /*12f90*/  LOP3.LUT R109, R166, 0xffff, RZ, 0xc0, !PT ;  /* 0x0000ffffa66d7812 */ /* 0x000fe200078ec0ff */
[-C--:B------:R-:W-:Y:S05]  /*12fa0*/  HMMA.16816.F32 R68, R124, R116.reuse, R68 ;  /* 0x000000747c44723c */ /* 0x080fea0000001844 */
[C---:B------:R-:W-:Y:S01]  /*12fb0*/  LOP3.LUT R110, R2.reuse, 0xff, RZ, 0xc0, !PT ;  /* 0x000000ff026e7812 */ /* 0x040fe200078ec0ff */
[C---:B------:R-:W-:Y:S05]  /*12fc0*/  HMMA.16816.F32 R72, R112.reuse, R116, R72 ;  /* 0x000000747048723c */ /* 0x040fea0000001848 */
[----:B------:R-:W-:Y:S01]  /*12fd0*/  SHF.R.U32.HI R108, RZ, 0x10, R166 ;  /* 0x00000010ff6c7819 */ /* 0x000fe200000116a6 */
[-C--:B------:R-:W-:Y:S05]  /*12fe0*/  HMMA.16816.F32 R76, R112, R118.reuse, R76 ;  /* 0x00000076704c723c */ /* 0x080fea000000184c */
[----:B------:R-:W-:Y:S01]  /*12ff0*/  LOP3.LUT R100, R2, 0xffff, RZ, 0xc0, !PT ;  /* 0x0000ffff02647812 */ /* 0x000fe200078ec0ff */
[C---:B------:R-:W-:Y:S05]  /*13000*/  HMMA.16816.F32 R80, R124.reuse, R118, R80 ;  /* 0x000000767c50723c */ /* 0x040fea0000001850 */
[----:B------:R-:W-:Y:S01]  /*13010*/  LOP3.LUT R0, R167, UR11, R172, 0x96, !PT ;  /* 0x0000000ba7007c12 */ /* 0x000fe2000f8e96ac */
[-C--:B-1----:R-:W-:Y:S05]  /*13020*/  HMMA.16816.F32 R84, R124, R120.reuse, R84 ;  /* 0x000000787c54723c */ /* 0x082fea0000001854 */
        /* <DEDUP_REMOVED lines=9> */
[----:B------:R-:W-:Y:S02]  /*130c0*/  LOP3.LUT R2, R3, UR11, R160, 0x96, !PT ;  /* 0x0000000b03027c12 */ /* 0x000fe4000f8e96a0 */
        /* <DEDUP_REMOVED lines=54> */
[----:B------:R-:W-:Y:S02]  /*13430*/  PRMT R3, R171, 0x7632, R3 ;  /* 0x00007632ab037816 */ /* 0x000fe40000000003 */
[--C-:B------:R-:W-:Y:S02]  /*13440*/  HSET2.LE.AND R110, R140, R177.reuse, PT ;  /* 0x000000b18c6e7233 */ /* 0x100fe40003803000 */
[--C-:B------:R-:W-:Y:S02]  /*13450*/  HSET2.LE.AND R109, R109, R177.reuse, PT ;  /* 0x000000b16d6d7233 */ /* 0x100fe40003803000 */
[--C-:B------:R-:W-:Y:S01]  /*13460*/  HSET2.LE.AND R108, R108, R177.reuse, PT ;  /* 0x000000b16c6c7233 */ /* 0x100fe20003803000 */
[----:B---3--:R-:W-:Y:S01]  /*13470*/  @!P2 HADD2 R180, -R204.H0_H0, -RZ.H0_H0 ;  /* 0xa00000ffccb4a230 */ /* 0x008fe20000000900 */
[--C-:B------:R-:W-:Y:S02]  /*13480*/  HSET2.LE.AND R111, R166, R177.reuse, PT ;  /* 0x000000b1a66f7233 */ /* 0x100fe40003803000 */
[----:B------:R-:W-:Y:S01]  /*13490*/  LOP3.LUT R109, R109, R143, RZ, 0xc0, !PT ;  /* 0x0000008f6d6d7212 */ /* 0x000fe200078ec0ff */
[----:B-----5:R-:W-:Y:S01]  /*134a0*/  @!P3 HADD2 R169, -R100.H0_H0, -RZ.H0_H0 ;  /* 0xa00000ff64a9b230 */ /* 0x020fe20000000900 */
[----:B------:R-:W-:Y:S01]  /*134b0*/  @!P2 STL.S16 [R1+0x38], R180 ;  /* 0x000038b40100a387 */ /* 0x000fe20000100600 */
[----:B------:R-:W-:Y:S02]  /*134c0*/  LOP3.LUT R110, R110, R142, RZ, 0xc0, !PT ;  /* 0x0000008e6e6e7212 */ /* 0x000fe400078ec0ff */
[----:B------:R-:W-:Y:S01]  /*134d0*/  LOP3.LUT R108, R108, R149, RZ, 0xc0, !PT ;  /* 0x000000956c6c7212 */ /* 0x000fe200078ec0ff */
[----:B------:R-:W-:Y:S01]  /*134e0*/  @!P0 STL.S16 [R1+0x34], R170 ;  /* 0x000034aa01008387 */ /* 0x000fe20000100600 */
[----:B------:R-:W-:Y:S02]  /*134f0*/  LOP3.LUT R111, R111, R150, RZ, 0xc0, !PT ;  /* 0x000000966f6f7212 */ /* 0x000fe400078ec0ff */
[--C-:B------:R-:W-:Y:S01]  /*13500*/  HSET2.LE.AND R118, R160, R177.reuse, PT ;  /* 0x000000b1a0767233 */ /* 0x100fe20003803000 */
[----:B------:R-:W-:Y:S01]  /*13510*/  @!P3 STL.S16 [R1+0x40], R169 ;  /* 0x000040a90100b387 */ /* 0x000fe20000100600 */
[----:B------:R-:W-:Y:S02]  /*13520*/  LOP3.LUT R116, R116, R152, RZ, 0xc0, !PT ;  /* 0x0000009874747212 */ /* 0x000fe400078ec0ff */
[----:B------:R-:W-:Y:S01]  /*13530*/  LOP3.LUT R117, R117, R153, RZ, 0xc0, !PT ;  /* 0x0000009975757212 */ /* 0x000fe200078ec0ff */
[-C--:B-1----:R-:W-:Y:S01]  /*13540*/  HMMA.16816.F32 R4, R108, R128.reuse, R4 ;  /* 0x000000806c04723c */ /* 0x082fe20000001804 */
[----:B------:R-:W1:Y:S04]  /*13550*/  LDSM.16.MT88.4 R140, [R194+0xa800] ;  /* 0x00a80000c28c783b */ /* 0x000e680000004200 */
[----:B------:R-:W-:Y:S01]  /*13560*/  @!P4 HADD2 R168, -R3.H0_H0, -RZ.H0_H0 ;  /* 0xa00000ff03a8c230 */ /* 0x000fe20000000900 */
[----:B------:R-:W-:Y:S02]  /*13570*/  LOP3.LUT R118, R118, R151, RZ, 0xc0, !PT ;  /* 0x0000009776767212 */ /* 0x000fe400078ec0ff */
[----:B------:R-:W-:Y:S02]  /*13580*/  SHF.R.U32.HI R123, RZ, 0x18, R216 ;  /* 0x00000018ff7b7819 */ /* 0x000fe400000116d8 */
[----:B------:R-:W-:Y:S01]  /*13590*/  @!P4 STL.S16 [R1+0x3c], R168 ;  /* 0x00003ca80100c387 */ /* 0x000fe20000100600 */
[----:B------:R-:W-:Y:S02]  /*135a0*/  LOP3.LUT R120, R120, 0xff, RZ, 0xc0, !PT ;  /* 0x000000ff78787812 */ /* 0x000fe400078ec0ff */
[C---:B------:R-:W-:Y:S01]  /*135b0*/  HMMA.16816.F32 R8, R116.reuse, R128, R8 ;  /* 0x000000807408723c */ /* 0x040fe20000001808 */
[----:B------:R4:W3:Y:S03]  /*135c0*/  LDL.S16 R227, [R1+0x30] ;  /* 0x0000300001e37983 */ /* 0x0008e60000100600 */
[----:B------:R-:W-:Y:S01]  /*135d0*/  PRMT R179, R120, 0x5410, R122 ;  /* 0x0000541078b37816 */ /* 0x000fe2000000007a */
[----:B------:R4:W5:Y:S01]  /*135e0*/  LDL.S16 R226, [R1+0x2c] ;  /* 0x00002c0001e27983 */ /* 0x0009620000100600 */
[-C--:B------:R-:W-:Y:S03]  /*135f0*/  HMMA.16816.F32 R12, R116, R130.reuse, R12 ;  /* 0x00000082740c723c */ /* 0x080fe6000000180c */
[----:B------:R4:W4:Y:S02]  /*13600*/  LDL.S16 R225, [R1+0x28] ;  /* 0x0000280001e17983 */ /* 0x0009240000100600 */
[----:B------:R-:W-:Y:S01]  /*13610*/  PRMT R178, R127, 0x5410, R178 ;  /* 0x000054107fb27816 */ /* 0x000fe200000000b2 */
[C---:B------:R-:W-:Y:S05]  /*13620*/  HMMA.16816.F32 R16, R108.reuse, R130, R16 ;  /* 0x000000826c10723c */ /* 0x040fea0000001810 */
[----:B------:R-:W-:Y:S01]  /*13630*/  PRMT R222, R180, 0x7610, R222 ;  /* 0x00007610b4de7816 */ /* 0x000fe200000000de */
[-C--:B--2---:R-:W-:Y:S01]  /*13640*/  HMMA.16816.F32 R20, R108, R132.reuse, R20 ;  /* 0x000000846c14723c */ /* 0x084fe20000001814 */
[----:B------:R-:W-:Y:S04]  /*13650*/  LDSM.16.MT88.4 R180, [R194+0xac00] ;  /* 0x00ac0000c2b4783b */ /* 0x000fe80000004200 */
[----:B------:R-:W-:Y:S01]  /*13660*/  SHF.R.U32.HI R121, RZ, 0x10, R216 ;  /* 0x00000010ff797819 */ /* 0x000fe200000116d8 */
[C---:B------:R-:W-:Y:S05]  /*13670*/  HMMA.16816.F32 R24, R116.reuse, R132, R24 ;  /* 0x000000847418723c */ /* 0x040fea0000001818 */
[----:B------:R-:W-:Y:S01]  /*13680*/  LOP3.LUT R121, R121, 0xff, RZ, 0xc0, !PT ;  /* 0x000000ff79797812 */ /* 0x000fe200078ec0ff */
[-C--:B------:R-:W-:Y:S05]  /*13690*/  HMMA.16816.F32 R28, R116, R134.reuse, R28 ;  /* 0x00000086741c723c */ /* 0x080fea000000181c */
[----:B------:R-:W-:Y:S01]  /*136a0*/  PRMT R175, R121, 0x5410, R123 ;  /* 0x0000541079af7816 */ /* 0x000fe2000000007b */
[C---:B------:R-:W-:Y:S01]  /*136b0*/  HMMA.16816.F32 R32, R108.reuse, R134, R32 ;  /* 0x000000866c20723c */ /* 0x040fe20000001820 */
[----:B------:R-:W2:Y:S04]  /*136c0*/  LDSM.16.MT88.4 R120, [R194+0xb800] ;  /* 0x00b80000c278783b */ /* 0x000ea80000004200 */
[----:B------:R-:W-:Y:S01]  /*136d0*/  LOP3.LUT R105, R105, 0xff, RZ, 0xc0, !PT ;  /* 0x000000ff69697812 */ /* 0x000fe200078ec0ff */
[-C--:B------:R-:W-:Y:S03]  /*136e0*/  HMMA.16816.F32 R36, R108, R136.reuse, R36 ;  /* 0x000000886c24723c */ /* 0x080fe60000001824 */
[----:B------:R-:W2:Y:S02]  /*136f0*/  LDSM.16.MT88.4 R132, [R192+0x9c00] ;  /* 0x009c0000c084783b */ /* 0x000ea40000004200 */
[----:B------:R-:W-:Y:S01]  /*13700*/  PRMT R105, R105, 0x5410, R124 ;  /* 0x0000541069697816 */ /* 0x000fe2000000007c */
[C---:B------:R-:W-:Y:S05]  /*13710*/  HMMA.16816.F32 R40, R116.reuse, R136, R40 ;  /* 0x000000887428723c */ /* 0x040fea0000001828 */
[----:B------:R-:W-:Y:S01]  /*13720*/  SHF.R.U32.HI R0, RZ, 0x8, R0 ;  /* 0x00000008ff007819 */ /* 0x000fe20000011600 */
[-C--:B------:R-:W-:Y:S05]  /*13730*/  HMMA.16816.F32 R44, R116, R138.reuse, R44 ;  /* 0x0000008a742c723c */ /* 0x080fea000000182c */
[----:B------:R-:W-:Y:S01]  /*13740*/  PRMT R0, R126, 0x5410, R0 ;  /* 0x000054107e007816 */ /* 0x000fe20000000000 */
[C---:B------:R-:W-:Y:S01]  /*13750*/  HMMA.16816.F32 R48, R108.reuse, R138, R48 ;  /* 0x0000008a6c30723c */ /* 0x040fe20000001830 */
[----:B------:R-:W2:Y:S04]  /*13760*/  LDSM.16.MT88.4 R124, [R194+0x9c00] ;  /* 0x009c0000c27c783b */ /* 0x000ea80000004200 */
[--C-:B------:R-:W-:Y:S01]  /*13770*/  HSET2.LE.AND R176, R0, R177.reuse, PT ;  /* 0x000000b100b07233 */ /* 0x100fe20003803000 */
[-C--:B-1----:R-:W-:Y:S05]  /*13780*/  HMMA.16816.F32 R52, R108, R140.reuse, R52 ;  /* 0x0000008c6c34723c */ /* 0x082fea0000001834 */
[----:B------:R-:W-:Y:S01]  /*13790*/  PRMT R0, R184, 0x7632, R0 ;  /* 0x00007632b8007816 */ /* 0x000fe20000000000 */
[C---:B------:R-:W-:Y:S05]  /*137a0*/  HMMA.16816.F32 R56, R116.reuse, R140, R56 ;  /* 0x0000008c7438723c */ /* 0x040fea0000001838 */
[----:B------:R-:W-:Y:S01]  /*137b0*/  PRMT R224, R169, 0x7610, R224 ;  /* 0x00007610a9e07816 */ /* 0x000fe200000000e0 */
[-C--:B------:R-:W-:Y:S05]  /*137c0*/  HMMA.16816.F32 R60, R116, R142.reuse, R60 ;  /* 0x0000008e743c723c */ /* 0x080fea000000183c */
[----:B------:R-:W-:Y:S01]  /*137d0*/  PRMT R223, R168, 0x7610, R223 ;  /* 0x00007610a8df7816 */ /* 0x000fe200000000df */
[C---:B------:R-:W-:Y:S01]  /*137e0*/  HMMA.16816.F32 R64, R108.reuse, R142, R64 ;  /* 0x0000008e6c40723c */ /* 0x040fe20000001840 */
[----:B------:R-:W1:Y:S04]  /*137f0*/  LDSM.16.MT88.4 R140, [R192+0xac00] ;  /* 0x00ac0000c08c783b */ /* 0x000e680000004200 */
[----:B------:R-:W-:Y:S01]  /*13800*/  SHF.R.U32.HI R216, RZ, 0x18, R216 ;  /* 0x00000018ffd87819 */ /* 0x000fe200000116d8 */
[-C--:B------:R-:W-:Y:S05]  /*13810*/  HMMA.16816.F32 R68, R108, R112.reuse, R68 ;  /* 0x000000706c44723c */ /* 0x080fea0000001844 */
[--C-:B------:R-:W-:Y:S01]  /*13820*/  HSET2.LE.AND R173, R105, R177.reuse, PT ;  /* 0x000000b169ad7233 */ /* 0x100fe20003803000 */
[C---:B------:R-:W-:Y:S05]  /*13830*/  HMMA.16816.F32 R72, R116.reuse, R112, R72 ;  /* 0x000000707448723c */ /* 0x040fea0000001848 */
[----:B------:R-:W-:Y:S01]  /*13840*/  IMAD.MOV.U32 R105, RZ, RZ, R204 ;  /* 0x000000ffff697224 */ /* 0x000fe200078e00cc */
[-C--:B------:R-:W-:Y:S05]  /*13850*/  HMMA.16816.F32 R76, R116, R114.reuse, R76 ;  /* 0x00000072744c723c */ /* 0x080fea000000184c */
[--C-:B------:R-:W-:Y:S01]  /*13860*/  HSET2.LE.AND R179, R179, R177.reuse, PT ;  /* 0x000000b1b3b37233 */ /* 0x100fe20003803000 */
[C---:B------:R-:W-:Y:S05]  /*13870*/  HMMA.16816.F32 R80, R108.reuse, R114, R80 ;  /* 0x000000726c50723c */ /* 0x040fea0000001850 */
[--C-:B------:R-:W-:Y:S01]  /*13880*/  HSET2.LE.AND R174, R174, R177.reuse, PT ;  /* 0x000000b1aeae7233 */ /* 0x100fe20003803000 */
[-C--:B--2---:R-:W-:Y:S05]  /*13890*/  HMMA.16816.F32 R84, R108, R120.reuse, R84 ;  /* 0x000000786c54723c */ /* 0x084fea0000001854 */
[--C-:B------:R-:W-:Y:S01]  /*138a0*/  HSET2.LE.AND R175, R175, R177.reuse, PT ;  /* 0x000000b1afaf7233 */ /* 0x100fe20003803000 */
[C---:B------:R-:W-:Y:S05]  /*138b0*/  HMMA.16816.F32 R88, R116.reuse, R120, R88 ;  /* 0x000000787458723c */ /* 0x040fea0000001858 */
[--C-:B------:R-:W-:Y:S01]  /*138c0*/  HSET2.LE.AND R178, R178, R177.reuse, PT ;  /* 0x000000b1b2b27233 */ /* 0x100fe20003803000 */
[-C--:B------:R-:W-:Y:S05]  /*138d0*/  HMMA.16816.F32 R92, R116, R122.reuse, R92 ;  /* 0x0000007a745c723c */ /* 0x080fea000000185c */
[----:B------:R-:W-:Y:S01]  /*138e0*/  HSET2.LE.AND R177, R2, R177, PT ;  /* 0x000000b102b17233 */ /* 0x000fe20003803000 */
[----:B------:R-:W-:Y:S05]  /*138f0*/  HMMA.16816.F32 R96, R108, R122, R96 ;  /* 0x0000007a6c60723c */ /* 0x000fea0000001860 */
[----:B------:R-:W-:Y:S02]  /*13900*/  PRMT R2, R184, 0x7610, R2 ;  /* 0x00007610b8027816 */ /* 0x000fe40000000002 */
[----:B------:R-:W-:Y:S01]  /*13910*/  LOP3.LUT R179, R179, R105, RZ, 0xc0, !PT ;  /* 0x00000069b3b37212 */ /* 0x000fe200078ec0ff */
[----:B------:R-:W2:Y:S03]  /*13920*/  LDSM.16.MT88.4 R184, [R192+0xbc00] ;  /* 0x00bc0000c0b8783b */ /* 0x000ea60000004200 */
[----:B------:R-:W-:Y:S02]  /*13930*/  PRMT R105, R2, 0x5410, R0 ;  /* 0x0000541002697816 */ /* 0x000fe40000000000 */
[----:B------:R-:W-:Y:S02]  /*13940*/  LOP3.LUT R172, R172, R156, RZ, 0xc0, !PT ;  /* 0x0000009cacac7212 */ /* 0x000fe400078ec0ff */
[----:B------:R-:W-:Y:S02]  /*13950*/  LOP3.LUT R173, R173, R155, RZ, 0xc0, !PT ;  /* 0x0000009badad7212 */ /* 0x000fe400078ec0ff */
[----:B------:R-:W-:Y:S02]  /*13960*/  LOP3.LUT R174, R174, R154, RZ, 0xc0, !PT ;  /* 0x0000009aaeae7212 */ /* 0x000fe400078ec0ff */
[----:B------:R-:W-:Y:S02]  /*13970*/  LOP3.LUT R175, R175, R105, RZ, 0xc0, !PT ;  /* 0x00000069afaf7212 */ /* 0x000fe400078ec0ff */
[----:B------:R-:W-:Y:S02]  /*13980*/  PRMT R105, R100, 0x5410, R3 ;  /* 0x0000541064697816 */ /* 0x000fe40000000003 */
[----:B------:R-:W-:Y:S02]  /*13990*/  LOP3.LUT R176, R176, R158, RZ, 0xc0, !PT ;  /* 0x0000009eb0b07212 */ /* 0x000fe400078ec0ff */
[----:B------:R-:W-:Y:S01]  /*139a0*/  LOP3.LUT R177, R177, R157, RZ, 0xc0, !PT ;  /* 0x0000009db1b17212 */ /* 0x000fe200078ec0ff */
[-C--:B------:R-:W-:Y:S05]  /*139b0*/  HMMA.16816.F32 R136, R172, R132.reuse, R4 ;  /* 0x00000084ac88723c */ /* 0x080fea0000001804 */
[----:B------:R-:W-:Y:S01]  /*139c0*/  LOP3.LUT R178, R178, R105, RZ, 0xc0, !PT ;  /* 0x00000069b2b27212 */ /* 0x000fe200078ec0ff */
[----:B------:R-:W-:Y:S01]  /*139d0*/  IMAD.MOV.U32 R105, RZ, RZ, R101 ;  /* 0x000000ffff697224 */ /* 0x000fe200078e0065 */
[----:B------:R-:W-:Y:S04]  /*139e0*/  @!P3 PRMT R100, R224, 0x5410, RZ ;  /* 0x00005410e064b816 */ /* 0x000fe800000000ff */
[----:B------:R-:W-:Y:S01]  /*139f0*/  @!P4 PRMT R3, R223, 0x5410, RZ ;  /* 0x00005410df03c816 */ /* 0x000fe200000000ff */
[C---:B------:R-:W-:Y:S04]  /*13a00*/  HMMA.16816.F32 R168, R176.reuse, R132, R8 ;  /* 0x00000084b0a8723c */ /* 0x040fe80000001808 */
[----:B------:R-:W-:Y:S02]  /*13a10*/  @P0 PRMT R4, R204, 0x7632, R4 ;  /* 0x00007632cc040816 */ /* 0x000fe40000000004 */
[-C--:B------:R-:W-:Y:S05]  /*13a20*/  HMMA.16816.F32 R164, R176, R134.reuse, R12 ;  /* 0x00000086b0a4723c */ /* 0x080fea000000180c */
[----:B------:R-:W-:Y:S01]  /*13a30*/  @!P2 PRMT R204, R222, 0x5410, RZ ;  /* 0x00005410decca816 */ /* 0x000fe200000000ff */
[C---:B------:R-:W-:Y:S01]  /*13a40*/  HMMA.16816.F32 R132, R172.reuse, R134, R16 ;  /* 0x00000086ac84723c */ /* 0x040fe20000001810 */
[----:B------:R-:W-:Y:S01]  /*13a50*/  ISETP.LT.AND P2, PT, RZ, UR31, PT ;  /* 0x0000001fff007c0c */ /* 0x000fe2000bf41270 */
[----:B------:R-:W-:Y:S03]  /*13a60*/  UIADD3 UR31, UR31, -0x1, URZ ;  /* 0xffffffff1f1f7890 */ /* 0x000fe6000fffe03f */
[----:B------:R-:W-:Y:S01]  /*13a70*/  @!P0 PRMT R4, R220, 0x5410, RZ ;  /* 0x00005410dc048816 */ /* 0x000fe200000000ff */
        /* <DEDUP_REMOVED lines=18> */
[-C--:B------:R-:W-:Y:S05]  /*13ba0*/  HMMA.16816.F32 R92, R176, R190.reuse, R92 ;  /* 0x000000beb05c723c */ /* 0x080fea000000185c */
[----:B---3--:R-:W-:Y:S01]  /*13bb0*/  @!P5 HADD2 R227, -R106.H0_H0, -RZ.H0_H0 ;  /* 0xa00000ff6ae3d230 */ /* 0x008fe20000000900 */
[----:B------:R-:W-:Y:S04]  /*13bc0*/  HMMA.16816.F32 R96, R172, R190, R96 ;  /* 0x000000beac60723c */ /* 0x000fe80000001860 */
[----:B------:R-:W-:Y:S01]  /*13bd0*/  @!P5 STL.S16 [R1+0x30], R227 ;  /* 0x000030e30100d387 */ /* 0x000fe20000100600 */
[----:B------:R-:W-:Y:S01]  /*13be0*/  PRMT R7, R227, 0x7610, R7 ;  /* 0x00007610e3077816 */ /* 0x000fe20000000007 */
[----:B-----5:R-:W-:Y:S05]  /*13bf0*/  @!P6 HADD2 R226, -R2.H0_H0, -RZ.H0_H0 ;  /* 0xa00000ff02e2e230 */ /* 0x020fea0000000900 */
[----:B------:R-:W-:Y:S01]  /*13c00*/  @!P6 STL.S16 [R1+0x2c], R226 ;  /* 0x00002ce20100e387 */ /* 0x000fe20000100600 */
[----:B------:R-:W-:Y:S02]  /*13c10*/  @!P5 PRMT R106, R7, 0x5410, RZ ;  /* 0x00005410076ad816 */ /* 0x000fe400000000ff */
[----:B------:R-:W-:Y:S02]  /*13c20*/  ISETP.LE.U32.AND P5, PT, R216, UR13, PT ;  /* 0x0000000dd8007c0c */ /* 0x000fe4000bfa3070 */
[----:B------:R-:W-:Y:S01]  /*13c30*/  PRMT R6, R226, 0x7610, R6 ;  /* 0x00007610e2067816 */ /* 0x000fe20000000006 */
[----:B------:R1:W-:Y:S03]  /*13c40*/  STG.E.U16 desc[UR18][R208.64+0x72], R106 ;  /* 0x0000726ad0007986 */ /* 0x0003e6000c101512 */
[----:B------:R-:W-:Y:S05]  /*13c50*/  @!P6 PRMT R2, R6, 0x5410, RZ ;  /* 0x000054100602e816 */ /* 0x000fea00000000ff */
[----:B------:R-:W-:Y:S02]  /*13c60*/  STG.E.U16 desc[UR18][R210.64+0x70], R2 ;  /* 0x00007002d2007986 */ /* 0x000fe4000c101512 */
[----:B----4-:R-:W-:Y:S05]  /*13c70*/  @!P5 HADD2 R225, -R0.H0_H0, -RZ.H0_H0 ;  /* 0xa00000ff00e1d230 */ /* 0x010fea0000000900 */
[----:B------:R-:W-:Y:S01]  /*13c80*/  @!P5 STL.S16 [R1+0x28], R225 ;  /* 0x000028e10100d387 */ /* 0x000fe20000100600 */
[----:B------:R-:W-:Y:S04]  /*13c90*/  PRMT R5, R225, 0x7610, R5 ;  /* 0x00007610e1057816 */ /* 0x000fe80000000005 */
[----:B------:R-:W-:Y:S05]  /*13ca0*/  @!P5 PRMT R0, R5, 0x5410, RZ ;  /* 0x000054100500d816 */ /* 0x000fea00000000ff */
[----:B------:R2:W-:Y:S01]  /*13cb0*/  STG.E.U16 desc[UR18][R210.64+0x72], R0 ;  /* 0x00007200d2007986 */ /* 0x0005e2000c101512 */
[----:B-1----:R-:W-:Y:S03]  /*13cc0*/  IADD3 R208, P0, R208, -0x80, RZ ;  /* 0xffffff80d0d07810 */ /* 0x002fe60007f1e0ff */
[----:B------:R1:W-:Y:S01]  /*13cd0*/  STG.E.U16 desc[UR18][R214.64+0x6e], R100 ;  /* 0x00006e64d6007986 */ /* 0x0003e2000c101512 */
[----:B------:R-:W-:Y:S03]  /*13ce0*/  IADD3.X R209, R209, -0x1, RZ, P0, !PT ;  /* 0xffffffffd1d17810 */ /* 0x000fe600007fe4ff */
[----:B------:R3:W-:Y:S04]  /*13cf0*/  STG.E.U16 desc[UR18][R214.64+0x70], R3 ;  /* 0x00007003d6007986 */ /* 0x0007e8000c101512 */
[----:B------:R4:W-:Y:S04]  /*13d00*/  STG.E.U16 desc[UR18][R212.64+0x70], R204 ;  /* 0x000070ccd4007986 */ /* 0x0009e8000c101512 */
[----:B------:R4:W-:Y:S01]  /*13d10*/  STG.E.U16 desc[UR18][R212.64+0x72], R4 ;  /* 0x00007204d4007986 */ /* 0x0009e2000c101512 */
[----:B--2---:R-:W-:Y:S02]  /*13d20*/  IMAD.MOV.U32 R0, RZ, RZ, R104 ;  /* 0x000000ffff007224 */ /* 0x004fe400078e0068 */
[----:B-1----:R-:W-:Y:S02]  /*13d30*/  IMAD.MOV.U32 R100, RZ, RZ, R102 ;  /* 0x000000ffff647224 */ /* 0x002fe400078e0066 */
[----:B---3--:R-:W-:Y:S01]  /*13d40*/  IMAD.MOV.U32 R3, RZ, RZ, R103 ;  /* 0x000000ffff037224 */ /* 0x008fe200078e0067 */
[----:B------:R-:W-:Y:S06]  /*13d50*/  @P2 BRA `(.L_x_695) ;  /* 0xffffff8000202947 */ /* 0x000fec000383ffff */
.L_x_694:
[----:B------:R-:W2:Y:S04]  /*13d60*/  LDL.LU R5, [R1+0x128] ;  /* 0x0001280001057983 */ /* 0x000ea80000300800 */
[----:B------:R-:W3:Y:S04]  /*13d70*/  LDL.LU R8, [R1+0x130] ;  /* 0x0001300001087983 */ /* 0x000ee80000300800 */
[----:B------:R-:W4:Y:S01]  /*13d80*/  LDL.LU R7, [R1+0x12c] ;  /* 0x00012c0001077983 */ /* 0x000f220000300800 */
[----:B------:R-:W1:Y:S01]  /*13d90*/  S2UR UR6, SR_CgaCtaId ;  /* 0x00000000000679c3 */ /* 0x000e620000008800 */
[----:B------:R-:W-:Y:S01]  /*13da0*/  UISETP.NE.AND UP0, UPT, UR14, -0x1, UPT ;  /* 0xffffffff0e00788c */ /* 0x000fe2000bf05270 */
[----:B------:R-:W1:Y:S02]  /*13db0*/  S2R R61, SR_TID.X ;  /* 0x00000000003d7919 */ /* 0x000e640000002100 */
[----:B-1----:R-:W1:Y:S03]  /*13dc0*/  SHFL.BFLY PT, R3, R221, 0x2, 0x1f ;  /* 0x0c401f00dd037f89 */ /* 0x002e6600000e0000 */
[----:B------:R-:W-:-:S05]  /*13dd0*/  PLOP3.LUT P1, PT, PT, PT, UP0, 0x80, 0x0 ;  /* 0x000000000000781c */ /* 0x000fca0003f2f008 */
[----:B------:R-:W-:Y:S02]  /*13de0*/  @UP0 ULDC.64 UR4, c[0x0][0x298] ;  /* 0x0000a60000040ab9 */ /* 0x000fe40000000a00 */
[----:B------:R-:W-:-:S03]  /*13df0*/  @UP0 UIMAD.WIDE.U32 UR8, UR14, UR4, URZ ;  /* 0x000000040e0802a5 */ /* 0x000fc6000f8e003f */
[----:B------:R-:W-:Y:S01]  /*13e00*/  UMOV UR4, 0x400 ;  /* 0x0000040000047882 */ /* 0x000fe20000000000 */
[----:B------:R-:W-:-:S03]  /*13e10*/  @UP0 UIMAD UR7, UR14, UR5, UR9 ;  /* 0x000000050e0702a4 */ /* 0x000fc6000f8e0209 */
[----:B------:R-:W-:Y:S01]  /*13e20*/  ULDC UR5, c[0x0][0x38c] ;  /* 0x0000e30000057ab9 */ /* 0x000fe20000000800 */
[----:B------:R-:W-:Y:S01]  /*13e30*/  ULEA UR4, UR6, UR4, 0x18 ;  /* 0x0000000406047291 */ /* 0x000fe2000f8ec03f */
[----:B-1----:R-:W-:Y:S01]  /*13e40*/  FADD.FTZ R3, R3, R221 ;  /* 0x000000dd03037221 */ /* 0x002fe20000010000 */
[----:B------:R-:W-:-:S04]  /*13e50*/  SHF.R.S32.HI R10, RZ, 0x1f, R61 ;  /* 0x0000001fff0a7819 */ /* 0x000fc8000001143d */
[----:B------:R-:W1:Y:S01]  /*13e60*/  SHFL.BFLY PT, R6, R3, 0x1, 0x1f ;  /* 0x0c201f0003067f89 */ /* 0x000e6200000e0000 */
[CC--:B------:R-:W-:Y:S02]  /*13e70*/  LEA.HI R60, R10.reuse, R61.reuse, RZ, 0x2 ;  /* 0x0000003d0a3c7211 */ /* 0x0c0fe400078f10ff */
[----:B------:R-:W-:Y:S02]  /*13e80*/  LEA.HI R10, R10, R61, RZ, 0x5 ;  /* 0x0000003d0a0a7211 */ /* 0x000fe400078f28ff */
[----:B------:R-:W-:Y:S01]  /*13e90*/  SHF.R.S32.HI R62, RZ, 0x2, R60 ;  /* 0x00000002ff3e7819 */ /* 0x000fe2000001143c */
[----:B-1----:R-:W-:Y:S01]  /*13ea0*/  FADD.FTZ R51, R3, R6 ;  /* 0x0000000603337221 */ /* 0x002fe20000010000 */
[----:B------:R-:W-:Y:S02]  /*13eb0*/  IMAD.MOV.U32 R3, RZ, RZ, 0x3f800000 ;  /* 0x3f800000ff037424 */ /* 0x000fe400078e00ff */
[----:B------:R-:W-:Y:S02]  /*13ec0*/  IMAD.MOV.U32 R6, RZ, RZ, 0x3f800000 ;  /* 0x3f800000ff067424 */ /* 0x000fe400078e00ff */
[----:B------:R-:W-:-:S13]  /*13ed0*/  FSETP.NE.FTZ.AND P6, PT, R51, RZ, PT ;  /* 0x000000ff3300720b */ /* 0x000fda0003fd5000 */
[----:B------:R-:W1:Y:S01]  /*13ee0*/  @P6 MUFU.RCP R3, R51 ;  /* 0x0000003300036308 */ /* 0x000e620000001000 */
[----:B--2---:R-:W2:Y:S04]  /*13ef0*/  SHFL.BFLY PT, R2, R5, 0x2, 0x1f ;  /* 0x0c401f0005027f89 */ /* 0x004ea800000e0000 */
[----:B---3--:R-:W3:Y:S04]  /*13f00*/  SHFL.BFLY PT, R0, R8, 0x2, 0x1f ;  /* 0x0c401f0008007f89 */ /* 0x008ee800000e0000 */
[----:B----4-:R-:W4:Y:S01]  /*13f10*/  SHFL.BFLY PT, R4, R7, 0x2, 0x1f ;  /* 0x0c401f0007047f89 */ /* 0x010f2200000e0000 */
[----:B--2---:R-:W-:Y:S01]  /*13f20*/  FADD.FTZ R2, R2, R5 ;  /* 0x0000000502027221 */ /* 0x004fe20000010000 */
[----:B---3--:R-:W-:-:S04]  /*13f30*/  FADD.FTZ R0, R0, R8 ;  /* 0x0000000800007221 */ /* 0x008fc80000010000 */
[----:B------:R-:W2:Y:S01]  /*13f40*/  SHFL.BFLY PT, R5, R2, 0x1, 0x1f ;  /* 0x0c201f0002057f89 */ /* 0x000ea200000e0000 */
[----:B----4-:R-:W-:-:S03]  /*13f50*/  FADD.FTZ R4, R4, R7 ;  /* 0x0000000704047221 */ /* 0x010fc60000010000 */
[----:B------:R-:W3:Y:S04]  /*13f60*/  SHFL.BFLY PT, R8, R0, 0x1, 0x1f ;  /* 0x0c201f0000087f89 */ /* 0x000ee800000e0000 */
[----:B------:R-:W4:Y:S01]  /*13f70*/  SHFL.BFLY PT, R7, R4, 0x1, 0x1f ;  /* 0x0c201f0004077f89 */ /* 0x000f2200000e0000 */
[----:B--2---:R-:W-:Y:S01]  /*13f80*/  FADD.FTZ R54, R2, R5 ;  /* 0x0000000502367221 */ /* 0x004fe20000010000 */
[----:B------:R-:W-:Y:S01]  /*13f90*/  SHF.R.S32.HI R2, RZ, 0x1f, R62 ;  /* 0x0000001fff027819 */ /* 0x000fe2000001143e */
[----:B---3--:R-:W-:-:S03]  /*13fa0*/  FADD.FTZ R55, R0, R8 ;  /* 0x0000000800377221 */ /* 0x008fc60000010000 */
[----:B------:R-:W-:Y:S02]  /*13fb0*/  LEA.HI R2, R2, R62, RZ, 0x3 ;  /* 0x0000003e02027211 */ /* 0x000fe400078f18ff */
[----:B------:R-:W-:Y:S01]  /*13fc0*/  FSETP.NE.FTZ.AND P5, PT, R54, RZ, PT ;  /* 0x000000ff3600720b */ /* 0x000fe20003fb5000 */
[----:B----4-:R-:W-:Y:S01]  /*13fd0*/  FADD.FTZ R56, R4, R7 ;  /* 0x0000000704387221 */ /* 0x010fe20000010000 */
[----:B------:R-:W-:Y:S01]  /*13fe0*/  LOP3.LUT R0, R2, 0xfffffff8, RZ, 0xc0, !PT ;  /* 0xfffffff802007812 */ /* 0x000fe200078ec0ff */
[----:B------:R-:W-:Y:S01]  /*13ff0*/  IMAD.MOV.U32 R2, RZ, RZ, 0x3f800000 ;  /* 0x3f800000ff027424 */ /* 0x000fe200078e00ff */
[----:B------:R-:W-:Y:S02]  /*14000*/  FSETP.NE.FTZ.AND P4, PT, R55, RZ, PT ;  /* 0x000000ff3700720b */ /* 0x000fe40003f95000 */
[----:B------:R-:W-:Y:S01]  /*14010*/  FSETP.NE.FTZ.AND P3, PT, R56, RZ, PT ;  /* 0x000000ff3800720b */ /* 0x000fe20003f75000 */
[----:B------:R-:W-:Y:S01]  /*14020*/  IMAD.IADD R0, R62, 0x1, -R0 ;  /* 0x000000013e007824 */ /* 0x000fe200078e0a00 */
[----:B------:R-:W-:-:S04]  /*14030*/  SHF.R.S32.HI R8, RZ, 0x5, R10 ;  /* 0x00000005ff087819 */ /* 0x000fc8000001140a */
[----:B------:R-:W-:Y:S01]  /*14040*/  LEA.HI R5, R0, R0, RZ, 0x1 ;  /* 0x0000000000057211 */ /* 0x000fe200078f08ff */
[----:B------:R-:W2:Y:S03]  /*14050*/  @P5 MUFU.RCP R6, R54 ;  /* 0x0000003600065308 */ /* 0x000ea60000001000 */
[----:B------:R-:W-:Y:S02]  /*14060*/  LOP3.LUT R4, R5, 0x3fffffe, RZ, 0xc0, !PT ;  /* 0x03fffffe05047812 */ /* 0x000fe400078ec0ff */
[----:B------:R-:W-:-:S03]  /*14070*/  SHF.R.S32.HI R5, RZ, 0x1, R5 ;  /* 0x00000001ff057819 */ /* 0x000fc60000011405 */
        /* <DEDUP_REMOVED lines=14> */
[----:B-1----:R-:W-:Y:S01]  /*14160*/  FMUL.FTZ R4, R3, UR5 ;  /* 0x0000000503047c20 */ /* 0x002fe20008410000 */
[----:B--2---:R-:W-:Y:S01]  /*14170*/  FMUL.FTZ R3, R6, UR5 ;  /* 0x0000000506037c20 */ /* 0x004fe20008410000 */
        /* <DEDUP_REMOVED lines=11> */
.L_x_698:
        /* <DEDUP_REMOVED lines=22> */
.L_x_699:
        /* <DEDUP_REMOVED lines=307> */
.L_x_701:
[----:B------:R-:W-:Y:S05]  /*156c0*/  BSYNC B0 ;  /* 0x0000000000007941 */ /* 0x000fea0003800000 */
.L_x_700:
        /* <DEDUP_REMOVED lines=37> */
.L_x_703:
[----:B------:R-:W-:Y:S05]  /*15920*/  BSYNC B0 ;  /* 0x0000000000007941 */ /* 0x000fea0003800000 */
.L_x_702:
        /* <DEDUP_REMOVED lines=24> */
.L_x_705:
[----:B------:R-:W-:Y:S05]  /*15ab0*/  BSYNC B0 ;  /* 0x0000000000007941 */ /* 0x000fea0003800000 */
.L_x_704:
        /* <DEDUP_REMOVED lines=24> */
.L_x_707:
[----:B------:R-:W-:Y:S05]  /*15c40*/  BSYNC B0 ;  /* 0x0000000000007941 */ /* 0x000fea0003800000 */
.L_x_706:
        /* <DEDUP_REMOVED lines=23> */
.L_x_672:
[----:B------:R-:W-:Y:S01]  /*15dc0*/  UISETP.NE.AND UP2, UPT, UR14, -0x1, UPT ;  /* 0xffffffff0e00788c */ /* 0x000fe2000bf45270 */
[----:B------:R-:W-:Y:S01]  /*15dd0*/  LEA.HI R10, R23, R166, RZ, 0x2 ;  /* 0x000000a6170a7211 */ /* 0x000fe200078f10ff */
[----:B------:R-:W-:Y:S01]  /*15de0*/  ULDC.U8 UR7, c[0x0][0x3d8] ;  /* 0x0000f60000077ab9 */ /* 0x000fe20000000000 */
[----:B------:R-:W-:Y:S01]  /*15df0*/  ULDC.U8 UR10, c[0x0][0x3d9] ;  /* 0x0000f640000a7ab9 */ /* 0x000fe20000000000 */
[----:B------:R-:W-:Y:S01]  /*15e00*/  UISETP.NE.AND UP3, UPT, UR7, URZ, UPT ;  /* 0x0000003f0700728c */ /* 0x000fe2000bf65270 */
[----:B------:R-:W-:Y:S01]  /*15e10*/  LOP3.LUT R0, R10, 0xfffffffc, RZ, 0xc0, !PT ;  /* 0xfffffffc0a007812 */ /* 0x000fe200078ec0ff */
[----:B------:R-:W-:Y:S01]  /*15e20*/  UISETP.NE.AND UP1, UPT, UR10, URZ, UPT ;  /* 0x0000003f0a00728c */ /* 0x000fe2000bf25270 */
[----:B------:R-:W-:Y:S01]  /*15e30*/  IMAD.U32 R6, RZ, RZ, UR15 ;  /* 0x0000000fff067e24 */ /* 0x000fe2000f8e00ff */
[----:B------:R-:W-:Y:S01]  /*15e40*/  UISETP.EQ.AND UP3, UPT, UR10, URZ, UP3 ;  /* 0x0000003f0a00728c */ /* 0x000fe20009f62270 */
[----:B------:R-:W-:Y:S02]  /*15e50*/  SHF.R.S32.HI R10, RZ, 0x2, R10 ;  /* 0x00000002ff0a7819 */ /* 0x000fe4000001140a */
[----:B------:R-:W-:Y:S01]  /*15e60*/  @UP2 ULDC.64 UR4, c[0x0][0x298] ;  /* 0x0000a60000042ab9 */ /* 0x000fe20000000a00 */
[----:B------:R-:W-:Y:S01]  /*15e70*/  UISETP.NE.OR UP0, UPT, UR14, -0x1, !UP3 ;  /* 0xffffffff0e00788c */ /* 0x000fe2000df05670 */
[----:B------:R-:W-:Y:S01]  /*15e80*/  PLOP3.LUT P0, PT, PT, PT, UP1, 0x80, 0x0 ;  /* 0x000000000000781c */ /* 0x000fe20003f0f018 */
[----:B------:R-:W-:Y:S01]  /*15e90*/  @UP2 UIMAD.WIDE.U32 UR8, UR14, UR4, URZ ;  /* 0x000000040e0822a5 */ /* 0x000fe2000f8e003f */
[----:B------:R-:W-:-:S02]  /*15ea0*/  SHF.R.S32.HI R11, RZ, 0x1f, R10 ;  /* 0x0000001fff0b7819 */ /* 0x000fc4000001140a */
[----:B------:R-:W-:Y:S01]  /*15eb0*/  @UP1 ULDC UR15, c[0x0][0x2c0] ;  /* 0x0000b000000f1ab9 */ /* 0x000fe20000000800 */
[----:B------:R-:W-:Y:S02]  /*15ec0*/  @UP2 UIMAD UR6, UR14, UR5, UR9 ;  /* 0x000000050e0622a4 */ /* 0x000fe4000f8e0209 */
[----:B------:R-:W-:Y:S01]  /*15ed0*/  @!UP2 USHF.R.S32.HI UR9, URZ, 0x1f, UR23 ;  /* 0x0000001f3f09a899 */ /* 0x000fe20008011417 */
[----:B------:R-:W-:Y:S01]  /*15ee0*/  @!UP2 ULDC.64 UR4, c[0x0][0x290] ;  /* 0x0000a4000004aab9 */ /* 0x000fe20000000a00 */
[----:B------:R-:W-:Y:S02]  /*15ef0*/  @!UP3 UMOV UR26, URZ ;  /* 0x0000003f001abc82 */ /* 0x000fe40008000000 */
[----:B------:R-:W-:Y:S02]  /*15f00*/  @!UP2 UIMAD UR9, UR9, UR4, URZ ;  /* 0x000000040909a2a4 */ /* 0x000fe4000f8e023f */
[----:B------:R-:W-:Y:S02]  /*15f10*/  @!UP2 UIMAD.WIDE.U32 UR12, UR23, UR4, URZ ;  /* 0x00000004170ca2a5 */ /* 0x000fe4000f8e003f */
[----:B------:R-:W-:Y:S01]  /*15f20*/  @!UP2 UIMAD UR9, UR23, UR5, UR9 ;  /* 0x000000051709a2a4 */ /* 0x000fe2000f8e0209 */
[----:B------:R-:W-:-:S02]  /*15f30*/  @!UP3 UMOV UR27, URZ ;  /* 0x0000003f001bbc82 */ /* 0x000fc40008000000 */
[----:B------:R-:W-:Y:S01]  /*15f40*/  @UP1 ULDC.64 UR4, c[0x0][0x2c0] ;  /* 0x0000b00000041ab9 */ /* 0x000fe20000000a00 */
[----:B------:R-:W-:Y:S01]  /*15f50*/  @UP1 UMOV UR11, 0x1 ;  /* 0x00000001000b1882 */ /* 0x000fe20000000000 */
[----:B------:R-:W-:Y:S02]  /*15f60*/  @UP1 UIMAD UR10, UR5, UR4, URZ ;  /* 0x00000004050a12a4 */ /* 0x000fe4000f8e023f */
[----:B------:R-:W-:Y:S01]  /*15f70*/  @!UP2 UIADD3 UR6, UR13, UR9, URZ ;  /* 0x000000090d06a290 */ /* 0x000fe2000fffe03f */
[----:B------:R-:W-:Y:S01]  /*15f80*/  @UP3 ULDC UR4, c[0x0][0x2c4] ;  /* 0x0000b10000043ab9 */ /* 0x000fe20000000800 */
[----:B------:R-:W-:Y:S01]  /*15f90*/  @!UP2 UMOV UR8, UR12 ;  /* 0x0000000c0008ac82 */ /* 0x000fe20008000000 */
[----:B------:R-:W-:-:S04]  /*15fa0*/  @!UP0 UIMAD UR14, UR23, UR4, URZ ;  /* 0x00000004170e82a4 */ /* 0x000fc8000f8e023f */
[----:B------:R-:W-:-:S03]  /*15fb0*/  @UP3 USHF.R.S32.HI UR4, URZ, 0x1f, UR14 ;  /* 0x0000001f3f043899 */ /* 0x000fc6000801140e */
        /* <DEDUP_REMOVED lines=9> */
.L_x_708:
[----:B------:R-:W-:Y:S01]  /*16050*/  IMAD.IADD R0, R166, 0x1, -R0 ;  /* 0x00000001a6007824 */ /* 0x000fe200078e0a00 */
[----:B------:R-:W-:Y:S01]  /*16060*/  UIADD3 UR16, -UR21, UR16, URZ ;  /* 0x0000001015107290 */ /* 0x000fe2000fffe13f */
[C---:B------:R-:W-:Y:S01]  /*16070*/  VIADD R14, R10.reuse, 0x20 ;  /* 0x000000200a0e7836 */ /* 0x040fe20000000000 */
[----:B------:R-:W-:Y:S01]  /*16080*/  UIMAD UR11, UR23, UR11, URZ ;  /* 0x0000000b170b72a4 */ /* 0x000fe2000f8e023f */
[----:B------:R-:W-:Y:S01]  /*16090*/  IADD3 R15, R10, 0x40, RZ ;  /* 0x000000400a0f7810 */ /* 0x000fe20007ffe0ff */
[----:B------:R-:W-:Y:S01]  /*160a0*/  USHF.R.S32.HI UR7, URZ, 0x1f, UR24 ;  /* 0x0000001f3f077899 */ /* 0x000fe20008011418 */
[C---:B------:R-:W-:Y:S01]  /*160b0*/  ISETP.NE.AND P3, PT, R0.reuse, RZ, PT ;  /* 0x000000ff0000720c */ /* 0x040fe20003f65270 */
[----:B------:R-:W-:Y:S01]  /*160c0*/  ULDC.64 UR4, c[0x0][0x2a0] ;  /* 0x0000a80000047ab9 */ /* 0x000fe20000000a00 */
[----:B------:R-:W-:Y:S01]  /*160d0*/  SHF.L.U32 R0, R0, 0x3, RZ ;  /* 0x0000000300007819 */ /* 0x000fe200000006ff */
[----:B------:R-:W-:Y:S01]  /*160e0*/  USEL UR11, UR11, URZ, !UP3 ;  /* 0x0000003f0b0b7287 */ /* 0x000fe2000d800000 */
[----:B------:R-:W-:Y:S01]  /*160f0*/  ISETP.GE.AND P0, PT, R10, UR16, PT ;  /* 0x000000100a007c0c */ /* 0x000fe2000bf06270 */
[----:B------:R-:W-:Y:S01]  /*16100*/  UIMAD UR7, UR7, UR4, URZ ;  /* 0x00000004070772a4 */ /* 0x000fe2000f8e023f */
[C---:B------:R-:W-:Y:S01]  /*16110*/  IADD3 R2, P1, R0.reuse, UR8, RZ ;  /* 0x0000000800027c10 */ /* 0x040fe2000ff3e0ff */
[----:B------:R-:W-:Y:S01]  /*16120*/  IMAD.U32 R12, RZ, RZ, UR4 ;  /* 0x00000004ff0c7e24 */ /* 0x000fe2000f8e00ff */
[----:B------:R-:W-:Y:S01]  /*16130*/  UIMAD UR21, UR21, UR15, URZ ;  /* 0x0000000f151572a4 */ /* 0x000fe2000f8e023f */
[----:B------:R-:W-:Y:S01]  /*16140*/  BSSY B0, `(.L_x_709) ;  /* 0x0000021000007945 */ /* 0x000fe20003800000 */
[----:B------:R-:W-:Y:S01]  /*16150*/  LEA.HI.X.SX32 R3, R0, UR6, 0x1, P1 ;  /* 0x0000000600037c11 */ /* 0x000fe200088f0eff */
[----:B------:R-:W-:Y:S01]  /*16160*/  UIMAD UR11, UR24, UR10, UR11 ;  /* 0x0000000a180b72a4 */ /* 0x000fe2000f8e020b */
[----:B------:R-:W-:Y:S01]  /*16170*/  IMAD.WIDE R6, R6, 0x80, R10 ;  /* 0x0000008006067825 */ /* 0x000fe200078e020a */
[----:B------:R-:W-:Y:S01]  /*16180*/  UIMAD UR5, UR24, UR5, UR7 ;  /* 0x00000005180572a4 */ /* 0x000fe2000f8e0207 */
[----:B------:R-:W-:Y:S01]  /*16190*/  ISETP.GE.AND P2, PT, R14, UR16, PT ;  /* 0x000000100e007c0c */ /* 0x000fe2000bf46270 */
[----:B------:R-:W-:Y:S01]  /*161a0*/  USHF.R.S32.HI UR4, URZ, 0x1f, UR21 ;  /* 0x0000001f3f047899 */ /* 0x000fe20008011415 */
[----:B------:R-:W-:Y:S01]  /*161b0*/  IMAD.WIDE.U32 R12, R12, UR24, R2 ;  /* 0x000000180c0c7c25 */ /* 0x000fe2000f8e0002 */
[----:B------:R-:W-:Y:S01]  /*161c0*/  USHF.R.S32.HI UR7, URZ, 0x1f, UR11 ;  /* 0x0000001f3f077899 */ /* 0x000fe2000801140b */
[----:B------:R-:W-:Y:S01]  /*161d0*/  ISETP.GE.AND P1, PT, R15, UR16, PT ;  /* 0x000000100f007c0c */ /* 0x000fe2000bf26270 */
[----:B------:R-:W-:Y:S01]  /*161e0*/  UIADD3 UR6, UP1, UP0, UR21, UR26, UR11 ;  /* 0x0000001a15067290 */ /* 0x000fe2000f83e00b */
[----:B------:R-:W-:Y:S01]  /*161f0*/  VIADD R16, R10, 0x60 ;  /* 0x000000600a107836 */ /* 0x000fe20000000000 */
[----:B------:R-:W-:Y:S01]  /*16200*/  IADD3 R9, R13, UR5, RZ ;  /* 0x000000050d097c10 */ /* 0x000fe2000fffe0ff */
[C---:B------:R-:W-:Y:S01]  /*16210*/  VIADD R17, R0.reuse, 0x40 ;  /* 0x0000004000117836 */ /* 0x040fe20000000000 */
[----:B------:R-:W-:Y:S01]  /*16220*/  UIADD3.X UR26, UR4, UR27, UR7, UP1, UP0 ;  /* 0x0000001b041a7290 */ /* 0x000fe20008fe0407 */
[----:B------:R-:W-:Y:S01]  /*16230*/  IADD3 R18, R0, 0x20, RZ ;  /* 0x0000002000127810 */ /* 0x000fe20007ffe0ff */
[----:B------:R-:W-:Y:S10]  /*16240*/  @P0 BRA `(.L_x_710) ;  /* 0x0000000000400947 */ /* 0x000ff40003800000 */
        /* <DEDUP_REMOVED lines=16> */
.L_x_710:
[----:B------:R-:W-:Y:S05]  /*16350*/  BSYNC B0 ;  /* 0x0000000000007941 */ /* 0x000fea0003800000 */
.L_x_709:
        /* <DEDUP_REMOVED lines=22> */
.L_x_712:
[----:B------:R-:W-:Y:S05]  /*164c0*/  BSYNC B0 ;  /* 0x0000000000007941 */ /* 0x000fea0003800000 */
.L_x_711:
        /* <DEDUP_REMOVED lines=22> */
.L_x_714:
[----:B------:R-:W-:Y:S05]  /*16630*/  BSYNC B0 ;  /* 0x0000000000007941 */ /* 0x000fea0003800000 */
.L_x_713:
        /* <DEDUP_REMOVED lines=24> */
.L_x_716:
[----:B------:R-:W-:Y:S05]  /*167c0*/  BSYNC B0 ;  /* 0x0000000000007941 */ /* 0x000fea0003800000 */
.L_x_715:
        /* <DEDUP_REMOVED lines=10> */
.L_x_718:
[----:B------:R-:W-:Y:S05]  /*16870*/  BSYNC B0 ;  /* 0x0000000000007941 */ /* 0x000fea0003800000 */
.L_x_717:
        /* <DEDUP_REMOVED lines=10> */
.L_x_720:
[----:B------:R-:W-:Y:S05]  /*16920*/  BSYNC B0 ;  /* 0x0000000000007941 */ /* 0x000fea0003800000 */
.L_x_719:
        /* <DEDUP_REMOVED lines=10> */
.L_x_722:
[----:B------:R-:W-:Y:S05]  /*169d0*/  BSYNC B0 ;  /* 0x0000000000007941 */ /* 0x000fea0003800000 */
.L_x_721:
        /* <DEDUP_REMOVED lines=10> */
.L_x_723:
        /* <DEDUP_REMOVED lines=16> */
.L_x_1221:


//--------------------- .text._ZN5flash16flash_fwd_kernelI23Flash_fwd_kernel_traitsILi96ELi128ELi64ELi4ELb0ELb0EN7cutlass6half_tE19Flash_kernel_traitsILi96ELi128ELi64ELi4ES3_EELb0ELb0ELb0ELb1ELb0ELb0ELb1ELb0EEEvNS_16Flash_fwd_paramsE --------------------------
	.section	.text._ZN5flash16flash_fwd_kernelI23Flash_fwd_kernel_traitsILi96ELi128ELi64ELi4ELb0ELb0EN7cutlass6half_tE19Flash_kernel_traitsILi96ELi128ELi64ELi4ES3_EELb0ELb0ELb0ELb1ELb0ELb0ELb1ELb0EEEvNS_16Flash_fwd_paramsE,"ax",@progbits
	.align	128
        .global         _ZN5flash16flash_fwd_kernelI23Flash_fwd_kernel_traitsILi96ELi128ELi64ELi4ELb0ELb0EN7cutlass6half_tE19Flash_kernel_traitsILi96ELi128ELi64ELi4ES3_EELb0ELb0ELb0ELb1ELb0ELb0ELb1ELb0EEEvNS_16Flash_fwd_paramsE
        .type           _ZN5flash16flash_fwd_kernelI23Flash_fwd_kernel_traitsILi96ELi128ELi64ELi4ELb0ELb0EN7cutlass6half_tE19Flash_kernel_traitsILi96ELi128ELi64ELi4ES3_EELb0ELb0ELb0ELb1ELb0ELb0ELb1ELb0EEEvNS_16Flash_fwd_paramsE,@function
        .size           _ZN5flash16flash_fwd_kernelI23Flash_fwd_kernel_traitsILi96ELi128ELi64ELi4ELb0ELb0EN7cutlass6half_tE19Flash_kernel_traitsILi96ELi128ELi64ELi4ES3_EELb0ELb0ELb0ELb1ELb0ELb0ELb1ELb0EEEvNS_16Flash_fwd_paramsE,(.L_x_1222 - _ZN5flash16flash_fwd_kernelI23Flash_fwd_kernel_traitsILi96ELi128ELi64ELi4ELb0ELb0EN7cutlass6half_tE19Flash_kernel_traitsILi96ELi128ELi64ELi4ES3_EELb0ELb0ELb0ELb1ELb0ELb0ELb1ELb0EEEvNS_16Flash_fwd_paramsE)
        .other          _ZN5flash16flash_fwd_kernelI23Flash_fwd_kernel_traitsILi96ELi128ELi64ELi4ELb0ELb0EN7cutlass6half_tE19Flash_kernel_traitsILi96ELi128ELi64ELi4ES3_EELb0ELb0ELb0ELb1ELb0ELb0ELb1ELb0EEEvNS_16Flash_fwd_paramsE,@"STO_CUDA_ENTRY STV_DEFAULT"
_ZN5flash16flash_fwd_kernelI23Flash_fwd_kernel_traitsILi96ELi128ELi64ELi4ELb0ELb0EN7cutlass6half_tE19Flash_kernel_traitsILi96ELi128ELi64ELi4ES3_EELb0ELb0ELb0ELb1ELb0ELb0ELb1ELb0EEEvNS_16Flash_fwd_paramsE:
.text._ZN5flash16flash_fwd_kernelI23Flash_fwd_kernel_traitsILi96ELi128ELi64ELi4ELb0ELb0EN7cutlass6half_tE19Flash_kernel_traitsILi96ELi128ELi64ELi4ES3_EELb0ELb0ELb0ELb1ELb0ELb0ELb1ELb0EEEvNS_16Flash_fwd_paramsE:
        /* <DEDUP_REMOVED lines=41> */
.L_x_724:
[----:B-1----:R-:W1:Y:S02]  /*0290*/  LDC R4, c[0x0][0x2c8] ;  /* 0x0000b200ff047b82 */ /* 0x002e640000000800 */
.L_x_725:
        /* <DEDUP_REMOVED lines=51> */
[----:B------:R-:W-:Y:S02]  /*05d0*/  LEA.HI R3, R6, R158, RZ, 0x2 ;  /* 0x0000009e06037211 */ /* 0x000fe400078f10ff */
        /* <DEDUP_REMOVED lines=18> */
[----:B------:R-:W-:Y:S01]  /*0700*/  SHF.R.S32.HI R167, RZ, 0x1f, R166 ;  /* 0x0000001fffa77819 */ /* 0x000fe200000114a6 */
[----:B------:R1:W-:Y:S01]  /*0710*/  STL.64 [R1+0x68], R44 ;  /* 0x0000682c01007387 */ /* 0x0003e20000100a00 */
[----:B------:R-:W-:-:S02]  /*0720*/  LOP3.LUT R0, R3, R0, RZ, 0x3c, !PT ;  /* 0x0000000003007212 */ /* 0x000fc400078e3cff */
[----:B------:R-:W-:Y:S01]  /*0730*/  LEA R2, R155, R2, 0x3 ;  /* 0x000000029b027211 */ /* 0x000fe200078e18ff */
[----:B------:R1:W-:Y:S01]  /*0740*/  STL.64 [R1+0x30], R166 ;  /* 0x000030a601007387 */ /* 0x0003e20000100a00 */
[----:B------:R-:W-:Y:S02]  /*0750*/  LOP3.LUT R4, R4, 0xfffffffe, RZ, 0xc0, !PT ;  /* 0xfffffffe04047812 */ /* 0x000fe400078ec0ff */
[----:B------:R-:W-:Y:S01]  /*0760*/  ISETP.GE.U32.AND P4, PT, R5, R13, PT ;  /* 0x0000000d0500720c */ /* 0x000fe20003f86070 */
[----:B------:R-:W-:Y:S01]  /*0770*/  IMAD.U32 R226, R2, 0x20, R0 ;  /* 0x0000002002e27824 */ /* 0x000fe200078e0000 */
[----:B------:R-:W-:Y:S01]  /*0780*/  LOP3.LUT R5, R22, R27, RZ, 0x3c, !PT ;  /* 0x0000001b16057212 */ /* 0x000fe200078e3cff */
[----:B------:R-:W-:Y:S01]  /*0790*/  IMAD.IADD R29, R6, 0x1, -R4 ;  /* 0x00000001061d7824 */ /* 0x000fe200078e0a04 */
[----:B------:R-:W-:Y:S01]  /*07a0*/  @!P2 IADD3 R7, R7, 0x1, RZ ;  /* 0x000000010707a810 */ /* 0x000fe20007ffe0ff */
[----:B---3--:R-:W-:Y:S01]  /*07b0*/  @P3 IMAD.WIDE.U32 R2, R28, R14, RZ ;  /* 0x0000000e1c023225 */ /* 0x008fe200078e00ff */
[----:B------:R-:W-:-:S02]  /*07c0*/  ISETP.GE.AND P1, PT, R5, RZ, PT ;  /* 0x000000ff0500720c */ /* 0x000fc40003f26270 */
[----:B------:R-:W-:Y:S01]  /*07d0*/  ISETP.NE.AND P2, PT, R27, RZ, PT ;  /* 0x000000ff1b00720c */ /* 0x000fe20003f45270 */
[----:B------:R-:W-:Y:S02]  /*07e0*/  @!P3 IMAD R4, R12, R10, RZ ;  /* 0x0000000a0c04b224 */ /* 0x000fe400078e02ff */
[----:B------:R-:W-:Y:S01]  /*07f0*/  @P3 IMAD R15, R28, R15, R3 ;  /* 0x0000000f1c0f3224 */ /* 0x000fe200078e0203 */
[C---:B------:R-:W-:Y:S01]  /*0800*/  @P0 IADD3 R3, R8.reuse, R9, RZ ;  /* 0x0000000908030210 */ /* 0x040fe20007ffe0ff */
[----:B------:R-:W-:Y:S02]  /*0810*/  @!P3 IMAD R0, R33, R11, R4 ;  /* 0x0000000b2100b224 */ /* 0x000fe400078e0204 */
[----:B------:R-:W-:Y:S02]  /*0820*/  @P0 IMAD.IADD R4, R8, 0x1, R9 ;  /* 0x0000000108040824 */ /* 0x000fe400078e0209 */
[----:B------:R-:W-:Y:S02]  /*0830*/  @!P3 IMAD.IADD R15, R17, 0x1, R0 ;  /* 0x00000001110fb824 */ /* 0x000fe400078e0200 */
[----:B------:R-:W-:-:S02]  /*0840*/  @P3 IMAD.MOV.U32 R14, RZ, RZ, R2 ;  /* 0x000000ffff0e3224 */ /* 0x000fc400078e0002 */
        /* <DEDUP_REMOVED lines=24> */
.L_x_727:
        /* <DEDUP_REMOVED lines=14> */
.L_x_728:
[-C--:B------:R-:W-:Y:S01]  /*0ab0*/  IMAD R0, R41, R18.reuse, RZ ;  /* 0x0000001229007224 */ /* 0x080fe200078e02ff */
[----:B------:R-:W-:Y:S01]  /*0ac0*/  ISETP.NE.U32.AND P6, PT, R30, RZ, PT ;  /* 0x000000ff1e00720c */ /* 0x000fe20003fc5070 */
[C-C-:B------:R-:W-:Y:S01]  /*0ad0*/  IMAD.WIDE.U32 R4, R40.reuse, R18, R166.reuse ;  /* 0x0000001228047225 */ /* 0x140fe200078e00a6 */
[----:B------:R-:W-:Y:S01]  /*0ae0*/  ULDC.64 UR4, c[0x0][0x260] ;  /* 0x0000980000047ab9 */ /* 0x000fe20000000a00 */
[----:B------:R-:W-:Y:S01]  /*0af0*/  ULDC.64 UR6, c[0x0][0x268] ;  /* 0x00009a0000067ab9 */ /* 0x000fe20000000a00 */
[----:B------:R-:W-:Y:S01]  /*0b00*/  ISETP.NE.AND.EX P6, PT, R31, RZ, PT, P6 ;  /* 0x000000ff1f00720c */ /* 0x000fe20003fc5360 */
[CC--:B------:R-:W-:Y:S01]  /*0b10*/  IMAD.WIDE.U32 R2, R40.reuse, R24.reuse, R166 ;  /* 0x0000001828027225 */ /* 0x0c0fe200078e00a6 */
[----:B------:R-:W1:Y:S01]  /*0b20*/  S2UR UR10, SR_CgaCtaId ;  /* 0x00000000000a79c3 */ /* 0x000e620000008800 */
[C---:B------:R-:W-:Y:S01]  /*0b30*/  IADD3 R34, R40.reuse, 0x20, RZ ;  /* 0x0000002028227810 */ /* 0x040fe20007ffe0ff */
[----:B------:R-:W-:Y:S01]  /*0b40*/  BSSY B0, `(.L_x_729) ;  /* 0x000005c000007945 */ /* 0x000fe20003800000 */
[----:B------:R-:W-:Y:S01]  /*0b50*/  IMAD R7, R41, R24, RZ ;  /* 0x0000001829077224 */ /* 0x000fe200078e02ff */
[----:B------:R-:W-:Y:S01]  /*0b60*/  IADD3 R36, R40, 0x40, RZ ;  /* 0x0000004028247810 */ /* 0x000fe20007ffe0ff */
[----:B------:R-:W-:Y:S01]  /*0b70*/  @!P1 IMAD.MOV R9, RZ, RZ, -R9 ;  /* 0x000000ffff099224 */ /* 0x000fe200078e0a09 */
[----:B------:R-:W-:Y:S01]  /*0b80*/  IADD3 R6, P1, R6, R4, RZ ;  /* 0x0000000406067210 */ /* 0x000fe20007f3e0ff */
[C---:B------:R-:W-:Y:S01]  /*0b90*/  IMAD R10, R40.reuse, R19, R0 ;  /* 0x00000013280a7224 */ /* 0x040fe200078e0200 */
[----:B------:R-:W-:Y:S01]  /*0ba0*/  IADD3 R4, P0, R11, R2, RZ ;  /* 0x000000020b047210 */ /* 0x000fe20007f1e0ff */
[----:B------:R-:W-:Y:S01]  /*0bb0*/  IMAD R0, R40, R25, R7 ;  /* 0x0000001928007224 */ /* 0x000fe200078e0207 */
[----:B------:R-:W-:Y:S01]  /*0bc0*/  @!P2 LOP3.LUT R9, RZ, R27, RZ, 0x33, !PT ;  /* 0x0000001bff09a212 */ /* 0x000fe200078e33ff */
[----:B------:R-:W-:Y:S01]  /*0bd0*/  @!P3 IMAD.MOV.U32 R14, RZ, RZ, R16 ;  /* 0x000000ffff0eb224 */ /* 0x000fe200078e0010 */
[----:B------:R-:W-:Y:S01]  /*0be0*/  IADD3.X R7, R12, R5, R10, P1, !PT ;  /* 0x000000050c077210 */ /* 0x000fe20000ffe40a */
[----:B------:R-:W-:Y:S01]  /*0bf0*/  IMAD.IADD R35, R204, 0x1, -R238 ;  /* 0x00000001cc237824 */ /* 0x000fe200078e0aee */
[----:B------:R-:W-:Y:S01]  /*0c00*/  IADD3.X R5, R13, R3, R0, P0, !PT ;  /* 0x000000030d057210 */ /* 0x000fe200007fe400 */
[----:B------:R-:W-:Y:S01]  /*0c10*/  VIADD R28, R40, 0x60 ;  /* 0x00000060281c7836 */ /* 0x000fe20000000000 */
[----:B------:R-:W-:Y:S01]  /*0c20*/  SHF.R.S32.HI R8, RZ, 0x1f, R9 ;  /* 0x0000001fff087819 */ /* 0x000fe20000011409 */
[----:B------:R-:W-:Y:S01]  /*0c30*/  IMAD.WIDE.U32 R42, R9, UR4, R6 ;  /* 0x00000004092a7c25 */ /* 0x000fe2000f8e0006 */
[----:B------:R-:W-:-:S02]  /*0c40*/  IADD3 R2, P0, R166, R14, RZ ;  /* 0x0000000ea6027210 */ /* 0x000fc40007f1e0ff */
[----:B------:R-:W-:Y:S01]  /*0c50*/  IADD3 R164, R166, 0x20, RZ ;  /* 0x00000020a6a47810 */ /* 0x000fe20007ffe0ff */
[----:B------:R-:W-:Y:S01]  /*0c60*/  IMAD.WIDE.U32 R38, R9, UR6, R4 ;  /* 0x0000000609267c25 */ /* 0x000fe2000f8e0004 */
[----:B------:R2:W-:Y:S01]  /*0c70*/  STL.64 [R1+0x50], R42 ;  /* 0x0000502a01007387 */ /* 0x0005e20000100a00 */
[----:B------:R-:W-:Y:S02]  /*0c80*/  IADD3.X R3, R167, R15, RZ, P0, !PT ;  /* 0x0000000fa7037210 */ /* 0x000fe400007fe4ff */
[----:B------:R-:W-:Y:S01]  /*0c90*/  IMAD R0, R8, UR4, RZ ;  /* 0x0000000408007c24 */ /* 0x000fe2000f8e02ff */
[----:B------:R2:W-:Y:S01]  /*0ca0*/  STL.64 [R1+0x48], R38 ;  /* 0x0000482601007387 */ /* 0x0005e20000100a00 */
[----:B------:R-:W-:Y:S01]  /*0cb0*/  VIADD R161, R166, 0x40 ;  /* 0x00000040a6a17836 */ /* 0x000fe20000000000 */
[----:B------:R-:W-:Y:S01]  /*0cc0*/  ISETP.GE.AND P1, PT, R40, R35, PT ;  /* 0x000000232800720c */ /* 0x000fe20003f26270 */
[----:B------:R-:W-:Y:S01]  /*0cd0*/  IMAD R17, R9, UR5, R0 ;  /* 0x0000000509117c24 */ /* 0x000fe2000f8e0200 */
[----:B------:R2:W-:Y:S01]  /*0ce0*/  STL [R1+0x70], R35 ;  /* 0x0000702301007387 */ /* 0x0005e20000100800 */
[----:B------:R-:W-:Y:S01]  /*0cf0*/  ULDC.64 UR4, c[0x0][0x258] ;  /* 0x0000960000047ab9 */ /* 0x000fe20000000a00 */
[----:B------:R-:W-:Y:S01]  /*0d00*/  SHF.R.S32.HI R23, RZ, 0x1f, R22 ;  /* 0x0000001fff177819 */ /* 0x000fe20000011416 */
[----:B------:R-:W-:Y:S01]  /*0d10*/  IMAD.WIDE.U32 R14, R22, UR4, R2 ;  /* 0x00000004160e7c25 */ /* 0x000fe2000f8e0002 */
[----:B------:R2:W-:Y:S01]  /*0d20*/  STL [R1+0x74], R34 ;  /* 0x0000742201007387 */ /* 0x0005e20000100800 */
[----:B------:R-:W-:-:S02]  /*0d30*/  LOP3.LUT R3, R26, 0xfffffff0, RZ, 0xc0, !PT ;  /* 0xfffffff01a037812 */ /* 0x000fc400078ec0ff */
[----:B------:R-:W3:Y:S01]  /*0d40*/  @P6 LDC.64 R26, c[0x0][0x3d0] ;  /* 0x0000f400ff1a6b82 */ /* 0x000ee20000000a00 */
[----:B------:R2:W-:Y:S01]  /*0d50*/  STL [R1+0x80], R36 ;  /* 0x0000802401007387 */ /* 0x0005e20000100800 */
[----:B------:R-:W-:Y:S01]  /*0d60*/  LOP3.LUT R2, R21, 0xfffffff8, RZ, 0xc0, !PT ;  /* 0xfffffff815027812 */ /* 0x000fe200078ec0ff */
[----:B------:R-:W-:Y:S01]  /*0d70*/  IMAD R6, R8, UR6, RZ ;  /* 0x0000000608067c24 */ /* 0x000fe2000f8e02ff */
[----:B------:R-:W-:Y:S01]  /*0d80*/  ISETP.GE.AND P0, PT, R34, R35, PT ;  /* 0x000000232200720c */ /* 0x000fe20003f06270 */
[----:B------:R2:W-:Y:S01]  /*0d90*/  STL [R1+0x7c], R28 ;  /* 0x00007c1c01007387 */ /* 0x0005e20000100800 */
[----:B------:R-:W-:Y:S01]  /*0da0*/  IMAD R0, R23, UR4, RZ ;  /* 0x0000000417007c24 */ /* 0x000fe2000f8e02ff */
[----:B------:R-:W-:Y:S01]  /*0db0*/  UMOV UR4, 0x400 ;  /* 0x0000040000047882 */ /* 0x000fe20000000000 */
[----:B------:R-:W-:Y:S01]  /*0dc0*/  IMAD.IADD R13, R158, 0x1, -R2 ;  /* 0x000000019e0d7824 */ /* 0x000fe200078e0a02 */
[----:B------:R2:W-:Y:S01]  /*0dd0*/  STL [R1+0x18], R164 ;  /* 0x000018a401007387 */ /* 0x0005e20000100800 */
[----:B-1----:R-:W-:Y:S01]  /*0de0*/  ULEA UR4, UR10, UR4, 0x18 ;  /* 0x000000040a047291 */ /* 0x002fe2000f8ec03f */
[----:B------:R-:W-:Y:S01]  /*0df0*/  IMAD R32, R9, UR7, R6 ;  /* 0x0000000709207c24 */ /* 0x000fe2000f8e0206 */
[----:B------:R-:W-:Y:S01]  /*0e00*/  IADD3 R9, -R3, R158, RZ ;  /* 0x0000009e03097210 */ /* 0x000fe20007ffe1ff */
[----:B------:R2:W-:Y:S01]  /*0e10*/  STL [R1+0x1c], R161 ;  /* 0x00001ca101007387 */ /* 0x0005e20000100800 */
[----:B------:R-:W-:Y:S01]  /*0e20*/  IMAD R0, R22, UR5, R0 ;  /* 0x0000000516007c24 */ /* 0x000fe2000f8e0200 */
[----:B------:R-:W-:Y:S01]  /*0e30*/  LEA.HI R12, R13, R13, RZ, 0x1 ;  /* 0x0000000d0d0c7211 */ /* 0x000fe200078f08ff */
[----:B------:R-:W-:Y:S01]  /*0e40*/  IMAD.SHL.U32 R16, R20, 0x8, RZ ;  /* 0x0000000814107824 */ /* 0x000fe200078e00ff */
[----:B------:R-:W-:-:S02]  /*0e50*/  ISETP.GE.AND P5, PT, R36, R35, PT ;  /* 0x000000232400720c */ /* 0x000fc40003fa6270 */
[----:B------:R-:W-:Y:S02]  /*0e60*/  LEA.HI R8, R9, R9, RZ, 0x1 ;  /* 0x0000000909087211 */ /* 0x000fe400078f08ff */
[----:B------:R-:W-:Y:S02]  /*0e70*/  SHF.R.S32.HI R37, RZ, 0x1, R12 ;  /* 0x00000001ff257819 */ /* 0x000fe4000001140c */
        /* <DEDUP_REMOVED lines=40> */
.L_x_730:
[----:B------:R-:W-:Y:S05]  /*1100*/  BSYNC B0 ;  /* 0x0000000000007941 */ /* 0x000fea0003800000 */
.L_x_729:
[--C-:B----4-:R-:W-:Y:S01]  /*1110*/  SHF.R.S32.HI R4, RZ, 0x1, R8.reuse ;  /* 0x00000001ff047819 */ /* 0x110fe20000011408 */
[----:B------:R-:W-:Y:S01]  /*1120*/  IMAD.SHL.U32 R0, R37, 0x40, RZ ;  /* 0x0000004025007824 */ /* 0x000fe200078e00ff */
[----:B-1----:R-:W-:Y:S01]  /*1130*/  SHF.R.S32.HI R2, RZ, 0x1f, R8 ;  /* 0x0000001fff027819 */ /* 0x002fe20000011408 */
[----:B------:R-:W-:Y:S01]  /*1140*/  BSSY B0, `(.L_x_731) ;  /* 0x0000037000007945 */ /* 0x000fe20003800000 */
[----:B------:R-:W-:Y:S02]  /*1150*/  SHF.R.S32.HI R3, RZ, 0x1f, R9 ;  /* 0x0000001fff037819 */ /* 0x000fe40000011409 */
[----:B------:R-:W-:Y:S02]  /*1160*/  LEA.HI R2, R2, R4, RZ, 0x2 ;  /* 0x0000000402027211 */ /* 0x000fe400078f10ff */
[----:B------:R-:W-:Y:S02]  /*1170*/  LOP3.LUT R0, R0, 0xc0, RZ, 0xc0, !PT ;  /* 0x000000c000007812 */ /* 0x000fe400078ec0ff */
[----:B------:R-:W-:-:S02]  /*1180*/  ISETP.GE.AND P4, PT, R28, R35, PT ;  /* 0x000000231c00720c */ /* 0x000fc40003f86270 */
[----:B--2---:R-:W-:Y:S02]  /*1190*/  LEA.HI R28, R3, R9, RZ, 0x3 ;  /* 0x00000009031c7211 */ /* 0x004fe400078f18ff */
[----:B------:R-:W-:Y:S02]  /*11a0*/  LOP3.LUT R3, R2, 0xfffffffc, RZ, 0xc0, !PT ;  /* 0xfffffffc02037812 */ /* 0x000fe400078ec0ff */
[----:B------:R-:W-:Y:S02]  /*11b0*/  LOP3.LUT R8, R8, 0x7fffffe, RZ, 0xc0, !PT ;  /* 0x07fffffe08087812 */ /* 0x000fe400078ec0ff */
[----:B------:R-:W-:Y:S01]  /*11c0*/  LOP3.LUT R5, R12, 0x3fffffe, RZ, 0xc0, !PT ;  /* 0x03fffffe0c057812 */ /* 0x000fe200078ec0ff */
[----:B------:R-:W-:Y:S01]  /*11d0*/  IMAD.IADD R36, R4, 0x1, -R3 ;  /* 0x0000000104247824 */ /* 0x000fe200078e0a03 */
[----:B------:R-:W-:Y:S01]  /*11e0*/  LOP3.LUT R2, R0, 0x8, R16, 0xf8, !PT ;  /* 0x0000000800027812 */ /* 0x000fe200078ef810 */
[----:B------:R-:W-:Y:S01]  /*11f0*/  IMAD.IADD R152, R9, 0x1, -R8 ;  /* 0x0000000109987824 */ /* 0x000fe200078e0a08 */
[----:B------:R-:W-:Y:S01]  /*1200*/  SHF.R.U32.HI R0, RZ, 0x3, R0 ;  /* 0x00000003ff007819 */ /* 0x000fe20000011600 */
[----:B------:R-:W-:Y:S01]  /*1210*/  IMAD.IADD R20, R13, 0x1, -R5 ;  /* 0x000000010d147824 */ /* 0x000fe200078e0a05 */
[----:B------:R-:W-:-:S02]  /*1220*/  LEA.HI.SX32 R100, R235, 0xffffffff, 0x1a ;  /* 0xffffffffeb647811 */ /* 0x000fc400078fd2ff */
[----:B------:R-:W-:Y:S01]  /*1230*/  LOP3.LUT R21, R2, R0, RZ, 0x3c, !PT ;  /* 0x0000000002157212 */ /* 0x000fe200078e3cff */
        /* <DEDUP_REMOVED lines=39> */
.L_x_732:
[----:B------:R-:W-:Y:S05]  /*14b0*/  BSYNC B0 ;  /* 0x0000000000007941 */ /* 0x000fea0003800000 */
.L_x_731:
[----:B------:R-:W-:Y:S04]  /*14c0*/  BSSY B0, `(.L_x_733) ;  /* 0x0000028000007945 */ /* 0x000fe80003800000 */
[----:B------:R-:W-:Y:S05]  /*14d0*/  @P5 BRA `(.L_x_734) ;  /* 0x0000000000985947 */ /* 0x000fea0003800000 */
[----:B------:R-:W-:Y:S01]  /*14e0*/  ULDC UR5, c[0x0][0x2d0] ;  /* 0x0000b40000057ab9 */ /* 0x000fe20000000800 */
[----:B-12---:R-:W-:Y:S01]  /*14f0*/  IADD3 R4, P0, R44, 0x40, RZ ;  /* 0x000000402c047810 */ /* 0x006fe20007f1e0ff */
        /* <DEDUP_REMOVED lines=13> */
[----:B------:R-:W2:Y:S01]  /*15d0*/  @!P2 LDC.64 R8, c[0x0][0x210] ;  /* 0x00008400ff08ab82 */ /* 0x000ea20000000a00 */
        /* <DEDUP_REMOVED lines=22> */
.L_x_734:
[----:B------:R-:W-:Y:S05]  /*1740*/  BSYNC B0 ;  /* 0x0000000000007941 */ /* 0x000fea0003800000 */
.L_x_733:
        /* <DEDUP_REMOVED lines=40> */
.L_x_736:
[----:B------:R-:W-:Y:S05]  /*19d0*/  BSYNC B0 ;  /* 0x0000000000007941 */ /* 0x000fea0003800000 */
.L_x_735:
[----:B------:R-:W-:Y:S01]  /*19e0*/  IADD3 R163, R43, R17, RZ ;  /* 0x000000112ba37210 */ /* 0x000fe20007ffe0ff */
[----:B------:R-:W-:Y:S01]  /*19f0*/  IMAD R14, R100, -0x40, R101 ;  /* 0xffffffc0640e7824 */ /* 0x000fe200078e0265 */
[----:B------:R-:W-:Y:S01]  /*1a00*/  MOV R162, R42 ;  /* 0x0000002a00a27202 */ /* 0x000fe20000000f00 */
[----:B-12-4-:R-:W-:Y:S01]  /*1a10*/  IMAD.SHL.U32 R4, R36, 0x40, RZ ;  /* 0x0000004024047824 */ /* 0x016fe200078e00ff */
[----:B------:R-:W-:Y:S01]  /*1a20*/  SHF.L.U64.HI R157, R18, 0x6, R19 ;  /* 0x00000006129d7819 */ /* 0x000fe20000010213 */
[----:B------:R-:W-:Y:S01]  /*1a30*/  BSSY B0, `(.L_x_737) ;  /* 0x0000030000007945 */ /* 0x000fe20003800000 */
[----:B------:R-:W-:Y:S01]  /*1a40*/  ISETP.GE.AND P0, PT, R40, R14, PT ;  /* 0x0000000e2800720c */ /* 0x000fe20003f06270 */
[----:B------:R1:W-:Y:S01]  /*1a50*/  STL.64 [R1+0x38], R162 ;  /* 0x000038a201007387 */ /* 0x0003e20000100a00 */
[----:B------:R-:W-:Y:S01]  /*1a60*/  SHF.R.S32.HI R15, RZ, 0x1f, R100 ;  /* 0x0000001fff0f7819 */ /* 0x000fe20000011464 */
[----:B------:R-:W-:Y:S01]  /*1a70*/  IMAD R0, R157, R100, RZ ;  /* 0x000000649d007224 */ /* 0x000fe200078e02ff */
[----:B------:R-:W-:Y:S01]  /*1a80*/  SHF.L.U32 R103, R18, 0x6, RZ ;  /* 0x0000000612677819 */ /* 0x000fe200000006ff */
[----:B---3--:R-:W-:Y:S01]  /*1a90*/  @P6 IMAD.WIDE.U32 R12, R33, R26, R22 ;  /* 0x0000001a210c6225 */ /* 0x008fe200078e0016 */
[----:B------:R-:W-:-:S02]  /*1aa0*/  @P6 SHF.R.S32.HI R5, RZ, 0x1f, R33 ;  /* 0x0000001fff056819 */ /* 0x000fc40000011421 */
[----:B------:R-:W-:Y:S01]  /*1ab0*/  ISETP.GE.AND P5, PT, R34, R14, PT ;  /* 0x0000000e2200720c */ /* 0x000fe20003fa6270 */
[-C--:B------:R-:W-:Y:S01]  /*1ac0*/  IMAD.WIDE.U32 R2, R100, R103.reuse, R162 ;  /* 0x0000006764027225 */ /* 0x080fe200078e00a2 */
[----:B------:R-:W-:Y:S02]  /*1ad0*/  SHF.L.U32 R17, R29, 0x3, RZ ;  /* 0x000000031d117819 */ /* 0x000fe400000006ff */
[----:B------:R-:W-:Y:S01]  /*1ae0*/  LOP3.LUT R9, R4, 0xc0, RZ, 0xc0, !PT ;  /* 0x000000c004097812 */ /* 0x000fe200078ec0ff */
[----:B------:R-:W-:Y:S02]  /*1af0*/  IMAD R0, R15, R103, R0 ;  /* 0x000000670f007224 */ /* 0x000fe400078e0200 */
[----:B------:R-:W-:Y:S02]  /*1b00*/  @P6 IMAD R16, R5, R26, RZ ;  /* 0x0000001a05106224 */ /* 0x000fe400078e02ff */
[----:B------:R-:W-:Y:S02]  /*1b10*/  IMAD R20, R29, 0x8, R20 ;  /* 0x000000081d147824 */ /* 0x000fe400078e0214 */
[----:B------:R-:W-:Y:S01]  /*1b20*/  IMAD.IADD R8, R3, 0x1, R0 ;  /* 0x0000000103087824 */ /* 0x000fe200078e0200 */
        /* <DEDUP_REMOVED lines=32> */
.L_x_738:
[----:B------:R-:W-:Y:S05]  /*1d30*/  BSYNC B0 ;  /* 0x0000000000007941 */ /* 0x000fea0003800000 */
.L_x_737:
        /* <DEDUP_REMOVED lines=10> */
[----:B---3--:R-:W-:Y:S01]  /*1de0*/  IMAD.X R6, R159, 0x1, R8, P0 ;  /* 0x000000019f067824 */ /* 0x008fe200000e0608 */
[----:B------:R-:W-:-:S09]  /*1df0*/  ISETP.GE.AND P0, PT, R161, UR5, PT ;  /* 0x00000005a1007c0c */ /* 0x000fd2000bf06270 */
[----:B--2---:R-:W2:Y:S01]  /*1e00*/  @!P3 LDC.64 R4, c[0x0][0x218] ;  /* 0x00008600ff04bb82 */ /* 0x004ea20000000a00 */
        /* <DEDUP_REMOVED lines=24> */
.L_x_740:
[----:B------:R-:W-:Y:S05]  /*1f90*/  BSYNC B0 ;  /* 0x0000000000007941 */ /* 0x000fea0003800000 */
.L_x_739:
[----:B------:R-:W0:Y:S01]  /*1fa0*/  LDGDEPBAR ;  /* 0x00000000000079af */ /* 0x000e220000000000 */
[----:B------:R-:W-:Y:S01]  /*1fb0*/  @P6 IMAD R0, R33, R27, R16 ;  /* 0x0000001b21006224 */ /* 0x000fe200078e0210 */
[----:B------:R-:W-:Y:S01]  /*1fc0*/  @P6 LEA R8, P0, R12, R30, 0x2 ;  /* 0x0000001e0c086211 */ /* 0x000fe200078010ff */
[----:B--23--:R-:W-:Y:S01]  /*1fd0*/  IMAD.SHL.U32 R5, R28, 0x20, RZ ;  /* 0x000000201c057824 */ /* 0x00cfe200078e00ff */
[----:B------:R-:W-:Y:S01]  /*1fe0*/  LOP3.LUT R2, R9, 0x8, R17, 0xf8, !PT ;  /* 0x0000000809027812 */ /* 0x000fe200078ef811 */
[----:B------:R-:W-:Y:S01]  /*1ff0*/  @P6 IMAD.IADD R0, R13, 0x1, R0 ;  /* 0x000000010d006824 */ /* 0x000fe200078e0200 */
[----:B------:R-:W-:Y:S01]  /*2000*/  SHF.R.U32.HI R3, RZ, 0x3, R9 ;  /* 0x00000003ff037819 */ /* 0x000fe20000011609 */
[----:B------:R-:W-:Y:S01]  /*2010*/  IMAD R4, R15, R24, RZ ;  /* 0x000000180f047224 */ /* 0x000fe200078e02ff */
[----:B------:R-:W-:Y:S02]  /*2020*/  ISETP.GE.AND P1, PT, R40, R14, PT ;  /* 0x0000000e2800720c */ /* 0x000fe40003f26270 */
[----:B------:R-:W-:Y:S01]  /*2030*/  @P6 LEA.HI.X R9, R12, R31, R0, 0x2, P0 ;  /* 0x0000001f0c096211 */ /* 0x000fe200000f1400 */
[----:B------:R-:W-:Y:S01]  /*2040*/  IMAD R0, R100, R25, R4 ;  /* 0x0000001964007224 */ /* 0x000fe200078e0204 */
[----:B------:R-:W-:Y:S01]  /*2050*/  LOP3.LUT R102, R5, 0xffffff00, RZ, 0xc0, !PT ;  /* 0xffffff0005667812 */ /* 0x000fe200078ec0ff */
[----:B------:R-:W-:Y:S01]  /*2060*/  IMAD.IADD R5, R39, 0x1, R32 ;  /* 0x0000000127057824 */ /* 0x000fe200078e0220 */
[----:B------:R-:W-:Y:S01]  /*2070*/  LOP3.LUT R153, R2, R3, RZ, 0x3c, !PT ;  /* 0x0000000302997212 */ /* 0x000fe200078e3cff */
[----:B------:R2:W5:Y:S01]  /*2080*/  @P6 LDG.E R154, desc[UR8][R8.64] ;  /* 0x00000008089a6981 */ /* 0x000562000c1e1900 */
[----:B------:R-:W-:Y:S01]  /*2090*/  IMAD.WIDE.U32 R2, R100, R24, RZ ;  /* 0x0000001864027225 */ /* 0x000fe200078e00ff */
[----:B------:R-:W-:-:S02]  /*20a0*/  ISETP.GE.AND P5, PT, R34, R14, PT ;  /* 0x0000000e2200720c */ /* 0x000fc40003fa6270 */
[----:B------:R2:W-:Y:S01]  /*20b0*/  STL [R1+0x58], R5 ;  /* 0x0000580501007387 */ /* 0x0005e20000100800 */
[----:B------:R-:W-:Y:S01]  /*20c0*/  IMAD R4, R155, 0x200, R102 ;  /* 0x000002009b047824 */ /* 0x000fe200078e0266 */
[----:B------:R-:W-:Y:S01]  /*20d0*/  LEA R6, P0, R2, R38, 0x6 ;  /* 0x0000002602067211 */ /* 0x000fe200078030ff */
[----:B------:R-:W-:Y:S01]  /*20e0*/  IMAD.IADD R3, R3, 0x1, R0 ;  /* 0x0000000103037824 */ /* 0x000fe200078e0200 */
[----:B------:R-:W-:-:S04]  /*20f0*/  DEPBAR.LE SB0, 0x0 ;  /* 0x000080000000791a */ /* 0x000fc80000000000 */
[----:B------:R-:W-:Y:S01]  /*2100*/  BAR.SYNC.DEFER_BLOCKING 0x0 ;  /* 0x0000000000007b1d */ /* 0x000fe20000010000 */
[----:B------:R-:W-:Y:S01]  /*2110*/  IMAD R4, R152, 0x20, R4 ;  /* 0x0000002098047824 */ /* 0x000fe200078e0204 */
[----:B------:R-:W-:Y:S01]  /*2120*/  LEA.HI.X R7, R2, R5, R3, 0x6, P0 ;  /* 0x0000000502077211 */ /* 0x000fe200000f3403 */
[----:B------:R-:W-:Y:S02]  /*2130*/  IMAD.U32 R0, R20, 0x20, R21 ;  /* 0x0000002014007824 */ /* 0x000fe400078e0015 */
[----:B------:R-:W-:Y:S01]  /*2140*/  IMAD.IADD R2, R153, 0x1, R4 ;  /* 0x0000000199027824 */ /* 0x000fe200078e0204 */
[----:B------:R-:W-:Y:S01]  /*2150*/  BSSY B0, `(.L_x_741) ;  /* 0x0000028000007945 */ /* 0x000fe20003800000 */
[----:B------:R2:W-:Y:S04]  /*2160*/  @P1 STS [R226+0x9000], RZ ;  /* 0x009000ffe2001388 */ /* 0x0005e80000000800 */
[----:B------:R2:W-:Y:S04]  /*2170*/  @P1 STS [R226+0x9004], RZ ;  /* 0x009004ffe2001388 */ /* 0x0005e80000000800 */
[----:B------:R2:W-:Y:S04]  /*2180*/  @P1 STS.64 [R226+0x9008], RZ ;  /* 0x009008ffe2001388 */ /* 0x0005e80000000a00 */
[----:B------:R2:W-:Y:S04]  /*2190*/  @P1 STS.128 [R226+0xa000], RZ ;  /* 0x00a000ffe2001388 */ /* 0x0005e80000000c00 */
[----:B------:R2:W-:Y:S01]  /*21a0*/  @P1 STS.128 [R226+0xb000], RZ ;  /* 0x00b000ffe2001388 */ /* 0x0005e20000000c00 */
[----:B------:R-:W-:-:S02]  /*21b0*/  LEA R221, R0, UR4, 0x1 ;  /* 0x0000000400dd7c11 */ /* 0x000fc4000f8e08ff */
[----:B------:R-:W-:Y:S01]  /*21c0*/  LEA R224, R2, UR4, 0x1 ;  /* 0x0000000402e07c11 */ /* 0x000fe2000f8e08ff */
        /* <DEDUP_REMOVED lines=8> */
[----:B------:R-:W1:Y:S01]  /*2250*/  @!P2 LDC.64 R2, c[0x0][0x220] ;  /* 0x00008800ff02ab82 */ /* 0x000e620000000a00 */
        /* <DEDUP_REMOVED lines=23> */
.L_x_742:
[----:B------:R-:W-:Y:S05]  /*23d0*/  BSYNC B0 ;  /* 0x0000000000007941 */ /* 0x000fea0003800000 */
.L_x_741:
[----:B------:R1:W-:Y:S01]  /*23e0*/  @P5 STS.128 [R226+0x9800], RZ ;  /* 0x009800ffe2005388 */ /* 0x0003e20000000c00 */
[----:B------:R-:W-:Y:S03]  /*23f0*/  BSSY B0, `(.L_x_743) ;  /* 0x0000025000007945 */ /* 0x000fe60003800000 */
[----:B------:R1:W-:Y:S04]  /*2400*/  @P5 STS.128 [R226+0xa800], RZ ;  /* 0x00a800ffe2005388 */ /* 0x0003e80000000c00 */
[----:B------:R1:W-:Y:S01]  /*2410*/  @P5 STS.128 [R226+0xb800], RZ ;  /* 0x00b800ffe2005388 */ /* 0x0003e20000000c00 */
[----:B------:R-:W-:Y:S05]  /*2420*/  @P5 BRA `(.L_x_744) ;  /* 0x0000000000845947 */ /* 0x000fea0003800000 */
[----:B------:R-:W-:Y:S01]  /*2430*/  ULDC UR5, c[0x0][0x2d0] ;  /* 0x0000b40000057ab9 */ /* 0x000fe20000000800 */
[----:B-1-3--:R-:W-:Y:S01]  /*2440*/  IMAD.WIDE.U32 R2, R24, 0x20, RZ ;  /* 0x0000002018027825 */ /* 0x00afe200078e00ff */
[----:B------:R-:W-:Y:S02]  /*2450*/  ISETP.GE.AND P3, PT, R166, UR5, PT ;  /* 0x00000005a6007c0c */ /* 0x000fe4000bf66270 */
[----:B------:R-:W-:Y:S01]  /*2460*/  ISETP.GE.AND P2, PT, R164, UR5, PT ;  /* 0x00000005a4007c0c */ /* 0x000fe2000bf46270 */
[----:B------:R-:W-:Y:S01]  /*2470*/  IMAD.SHL.U32 R4, R25, 0x20, RZ ;  /* 0x0000002019047824 */ /* 0x000fe200078e00ff */
[----:B------:R-:W-:-:S04]  /*2480*/  IADD3 R0, P0, R6, R2, RZ ;  /* 0x0000000206007210 */ /* 0x000fc80007f1e0ff */
[----:B------:R-:W-:Y:S02]  /*2490*/  IADD3.X R6, R7, R3, R4, P0, !PT ;  /* 0x0000000307067210 */ /* 0x000fe400007fe404 */
[----:B------:R-:W-:-:S03]  /*24a0*/  ISETP.GE.AND P0, PT, R161, UR5, PT ;  /* 0x00000005a1007c0c */ /* 0x000fc6000bf06270 */
[----:B--2---:R-:W1:Y:S01]  /*24b0*/  @!P3 LDC.64 R8, c[0x0][0x220] ;  /* 0x00008800ff08bb82 */ /* 0x004e620000000a00 */
        /* <DEDUP_REMOVED lines=24> */
.L_x_744:
[----:B------:R-:W-:Y:S05]  /*2640*/  BSYNC B0 ;  /* 0x0000000000007941 */ /* 0x000fea0003800000 */
.L_x_743:
[----:B--23--:R-:W-:Y:S01]  /*2650*/  LDSM.16.M88.4 R4, [R224+0x1000] ;  /* 0x00100000e004783b */ /* 0x00cfe20000000200 */
[----:B------:R-:W-:Y:S01]  /*2660*/  IMAD.MOV.U32 R0, RZ, RZ, 0x20 ;  /* 0x00000020ff007424 */ /* 0x000fe200078e00ff */
[----:B------:R-:W-:Y:S01]  /*2670*/  LOP3.LUT P0, RZ, R37, 0x2, RZ, 0xc0, !PT ;  /* 0x0000000225ff7812 */ /* 0x000fe2000780c0ff */
[----:B-1----:R-:W-:Y:S01]  /*2680*/  IMAD.MOV.U32 R2, RZ, RZ, 0x10 ;  /* 0x00000010ff027424 */ /* 0x002fe200078e00ff */
[----:B------:R-:W1:Y:S01]  /*2690*/  LDSM.16.M88.4 R28, [R221+0x6800] ;  /* 0x00680000dd1c783b */ /* 0x000e620000000200 */
[----:B------:R-:W-:Y:S01]  /*26a0*/  LOP3.LUT P1, RZ, R36, 0x2, RZ, 0xc0, !PT ;  /* 0x0000000224ff7812 */ /* 0x000fe2000782c0ff */
[----:B------:R-:W-:Y:S01]  /*26b0*/  ULDC UR5, c[0x0][0x39c] ;  /* 0x0000e70000057ab9 */ /* 0x000fe20000000800 */
[----:B------:R-:W-:Y:S01]  /*26c0*/  SEL R0, R0, 0xffffffe0, !P0 ;  /* 0xffffffe000007807 */ /* 0x000fe20004000000 */
[----:B------:R-:W2:Y:S01]  /*26d0*/  LDSM.16.M88.4 R20, [R221+0x6000] ;  /* 0x00600000dd14783b */ /* 0x000ea20000000200 */
[----:B------:R-:W-:-:S03]  /*26e0*/  SEL R2, R2, 0xfffffff0, !P1 ;  /* 0xfffffff002027807 */ /* 0x000fc60004800000 */
[----:B------:R-:W3:Y:S01]  /*26f0*/  LDSM.16.M88.4 R32, [R221+0x6400] ;  /* 0x00640000dd20783b */ /* 0x000ee20000000200 */
[----:B------:R-:W-:Y:S01]  /*2700*/  IMAD.IADD R223, R221, 0x1, R0 ;  /* 0x00000001dddf7824 */ /* 0x000fe200078e0200 */
[----:B------:R-:W-:Y:S01]  /*2710*/  LOP3.LUT R0, R156, 0xffffffe0, RZ, 0xc0, !PT ;  /* 0xffffffe09c007812 */ /* 0x000fe200078ec0ff */
[----:B------:R-:W-:Y:S01]  /*2720*/  IMAD R225, R2, 0x2, R224 ;  /* 0x0000000202e17824 */ /* 0x000fe200078e02e0 */
[----:B------:R-:W4:Y:S03]  /*2730*/  LDSM.16.M88.4 R24, [R221+0x6c00] ;  /* 0x006c0000dd18783b */ /* 0x000f260000000200 */
        /* <DEDUP_REMOVED lines=13> */
[----:B------:R-:W1:Y:S04]  /*2810*/  LDSM.16.M88.4 R16, [R225] ;  /* 0x00000000e110783b */ /* 0x000e680000000200 */
[----:B------:R-:W-:Y:S01]  /*2820*/  STL [R1+0x78], R165 ;  /* 0x000078a501007387 */ /* 0x000fe20000100800 */
[C---:B--2---:R-:W-:Y:S03]  /*2830*/  HMMA.16816.F32 R60, R4.reuse, R20, RZ ;  /* 0x00000014043c723c */ /* 0x044fe600000018ff */
[----:B------:R-:W0:Y:S03]  /*2840*/  LDGDEPBAR ;  /* 0x00000000000079af */ /* 0x000e260000000000 */
[C---:B---3--:R-:W-:Y:S06]  /*2850*/  HMMA.16816.F32 R44, R4.reuse, R32, RZ ;  /* 0x00000020042c723c */ /* 0x048fec00000018ff */
[C---:B----4-:R-:W-:Y:S06]  /*2860*/  HMMA.16816.F32 R68, R4.reuse, R24, RZ ;  /* 0x000000180444723c */ /* 0x050fec00000018ff */
[C---:B------:R-:W-:Y:S06]  /*2870*/  HMMA.16816.F32 R80, R4.reuse, R22, RZ ;  /* 0x000000160450723c */ /* 0x040fec00000018ff */
[C---:B------:R-:W-:Y:S06]  /*2880*/  HMMA.16816.F32 R88, R4.reuse, R34, RZ ;  /* 0x000000220458723c */ /* 0x040fec00000018ff */
[C---:B------:R-:W-:Y:S06]  /*2890*/  HMMA.16816.F32 R84, R4.reuse, R30, RZ ;  /* 0x0000001e0454723c */ /* 0x040fec00000018ff */
[----:B------:R-:W-:Y:S01]  /*28a0*/  HMMA.16816.F32 R76, R4, R26, RZ ;  /* 0x0000001a044c723c */ /* 0x000fe200000018ff */
[----:B------:R-:W-:Y:S05]  /*28b0*/  LDSM.16.M88.4 R4, [R224+0x3000] ;  /* 0x00300000e004783b */ /* 0x000fea0000000200 */
[C---:B------:R-:W-:Y:S06]  /*28c0*/  HMMA.16816.F32 R92, R8.reuse, R20, RZ ;  /* 0x00000014085c723c */ /* 0x040fec00000018ff */
[C---:B------:R-:W-:Y:S06]  /*28d0*/  HMMA.16816.F32 R108, R8.reuse, R22, RZ ;  /* 0x00000016086c723c */ /* 0x040fec00000018ff */
[----:B------:R-:W-:Y:S06]  /*28e0*/  HMMA.16816.F32 R20, R8, R24, RZ ;  /* 0x000000180814723c */ /* 0x000fec00000018ff */
[----:B------:R-:W-:Y:S01]  /*28f0*/  HMMA.16816.F32 R132, R12, R48, R36 ;  /* 0x000000300c84723c */ /* 0x000fe20000001824 */
[----:B------:R-:W2:Y:S05]  /*2900*/  LDSM.16.M88.4 R36, [R221+0x7000] ;  /* 0x00700000dd24783b */ /* 0x000eaa0000000200 */
[C---:B------:R-:W-:Y:S06]  /*2910*/  HMMA.16816.F32 R64, R8.reuse, R28, RZ ;  /* 0x0000001c0840723c */ /* 0x040fec00000018ff */
[C---:B------:R-:W-:Y:S06]  /*2920*/  HMMA.16816.F32 R116, R8.reuse, R34, RZ ;  /* 0x000000220874723c */ /* 0x040fec00000018ff */
[C---:B------:R-:W-:Y:S06]  /*2930*/  HMMA.16816.F32 R104, R8.reuse, R26, RZ ;  /* 0x0000001a0868723c */ /* 0x040fec00000018ff */
[C---:B------:R-:W-:Y:S01]  /*2940*/  HMMA.16816.F32 R72, R8.reuse, R32, RZ ;  /* 0x000000200848723c */ /* 0x040fe200000018ff */
[----:B------:R-:W3:Y:S05]  /*2950*/  LDSM.16.M88.4 R32, [R221+0x7400] ;  /* 0x00740000dd20783b */ /* 0x000eea0000000200 */
[----:B------:R-:W-:Y:S01]  /*2960*/  HMMA.16816.F32 R112, R8, R30, RZ ;  /* 0x0000001e0870723c */ /* 0x000fe200000018ff */
[----:B------:R-:W4:Y:S04]  /*2970*/  LDSM.16.M88.4 R28, [R221+0x7800] ;  /* 0x00780000dd1c783b */ /* 0x000f280000000200 */
[----:B------:R-:W-:Y:S01]  /*2980*/  LDSM.16.M88.4 R8, [R224+0x2000] ;  /* 0x00200000e008783b */ /* 0x000fe20000000200 */
[C---:B------:R-:W-:Y:S06]  /*2990*/  HMMA.16816.F32 R24, R12.reuse, R40, R60 ;  /* 0x000000280c18723c */ /* 0x040fec000000183c */
[C---:B------:R-:W-:Y:S01]  /*29a0*/  HMMA.16816.F32 R96, R12.reuse, R52, R44 ;  /* 0x000000340c60723c */ /* 0x040fe2000000182c */
[----:B------:R-:W-:Y:S05]  /*29b0*/  LDSM.16.M88.4 R44, [R223+0x7000] ;  /* 0x00700000df2c783b */ /* 0x000fea0000000200 */
[C---:B------:R-:W-:Y:S06]  /*29c0*/  HMMA.16816.F32 R148, R12.reuse, R56, R68 ;  /* 0x000000380c94723c */ /* 0x040fec0000001844 */
[C---:B------:R-:W-:Y:S06]  /*29d0*/  HMMA.16816.F32 R80, R12.reuse, R42, R80 ;  /* 0x0000002a0c50723c */ /* 0x040fec0000001850 */
[C---:B------:R-:W-:Y:S06]  /*29e0*/  HMMA.16816.F32 R140, R12.reuse, R54, R88 ;  /* 0x000000360c8c723c */ /* 0x040fec0000001858 */
[C---:B------:R-:W-:Y:S06]  /*29f0*/  HMMA.16816.F32 R84, R12.reuse, R50, R84 ;  /* 0x000000320c54723c */ /* 0x040fec0000001854 */
[----:B------:R-:W-:Y:S01]  /*2a00*/  HMMA.16816.F32 R128, R12, R58, R76 ;  /* 0x0000003a0c80723c */ /* 0x000fe2000000184c */
[----:B------:R-:W4:Y:S05]  /*2a10*/  LDSM.16.M88.4 R12, [R221+0x7c00] ;  /* 0x007c0000dd0c783b */ /* 0x000f2a0000000200 */
[C---:B-1----:R-:W-:Y:S01]  /*2a20*/  HMMA.16816.F32 R120, R16.reuse, R56, R20 ;  /* 0x000000381078723c */ /* 0x042fe20000001814 */
[----:B------:R-:W1:Y:S05]  /*2a30*/  LDSM.16.M88.4 R20, [R225+0x3000] ;  /* 0x00300000e114783b */ /* 0x000e6a0000000200 */
        /* <DEDUP_REMOVED lines=9> */
[----:B------:R-:W-:Y:S05]  /*2ad0*/  LDSM.16.M88.4 R56, [R223+0x7800] ;  /* 0x00780000df38783b */ /* 0x000fea0000000200 */
[C---:B--2---:R-:W-:Y:S01]  /*2ae0*/  HMMA.16816.F32 R40, R4.reuse, R36, R24 ;  /* 0x000000240428723c */ /* 0x044fe20000001818 */
[----:B------:R-:W2:Y:S05]  /*2af0*/  LDSM.16.M88.4 R24, [R225+0x2000] ;  /* 0x00200000e118783b */ /* 0x000eaa0000000200 */
[C---:B------:R-:W-:Y:S06]  /*2b00*/  HMMA.16816.F32 R76, R4.reuse, R38, R80 ;  /* 0x00000026044c723c */ /* 0x040fec0000001850 */
[C---:B---3--:R-:W-:Y:S06]  /*2b10*/  HMMA.16816.F32 R96, R4.reuse, R32, R96 ;  /* 0x000000200460723c */ /* 0x048fec0000001860 */
[C---:B----4-:R-:W-:Y:S06]  /*2b20*/  HMMA.16816.F32 R88, R4.reuse, R28, R132 ;  /* 0x0000001c0458723c */ /* 0x050fec0000001884 */
        /* <DEDUP_REMOVED lines=15> */
[----:B------:R-:W-:Y:S01]  /*2c20*/  LDSM.16.M88.4 R12, [R224+0x5000] ;  /* 0x00500000e00c783b */ /* 0x000fe20000000200 */
[-C--:B-1----:R-:W-:Y:S03]  /*2c30*/  HMMA.16816.F32 R112, R20, R44.reuse, R40 ;  /* 0x0000002c1470723c */ /* 0x082fe60000001828 */
[----:B------:R-:W1:Y:S03]  /*2c40*/  LDSM.16.M88.4 R40, [R221+0x8000] ;  /* 0x00800000dd28783b */ /* 0x000e660000000200 */
[----:B--2---:R-:W-:Y:S01]  /*2c50*/  HMMA.16816.F32 R64, R24, R44, R4 ;  /* 0x0000002c1840723c */ /* 0x004fe20000001804 */
[----:B------:R-:W-:Y:S05]  /*2c60*/  LDSM.16.M88.4 R4, [R225+0x5000] ;  /* 0x00500000e104783b */ /* 0x000fea0000000200 */
[C---:B------:R-:W-:Y:S06]  /*2c70*/  HMMA.16816.F32 R132, R20.reuse, R48, R96 ;  /* 0x000000301484723c */ /* 0x040fec0000001860 */
[----:B------:R-:W-:Y:S06]  /*2c80*/  HMMA.16816.F32 R96, R20, R50, R92 ;  /* 0x000000321460723c */ /* 0x000fec000000185c */
[-C--:B------:R-:W-:Y:S01]  /*2c90*/  HMMA.16816.F32 R92, R24, R46.reuse, R36 ;  /* 0x0000002e185c723c */ /* 0x080fe20000001824 */
[----:B------:R-:W2:Y:S05]  /*2ca0*/  LDSM.16.M88.4 R36, [R221+0x8400] ;  /* 0x00840000dd24783b */ /* 0x000eaa0000000200 */
[C---:B------:R-:W-:Y:S01]  /*2cb0*/  HMMA.16816.F32 R136, R20.reuse, R46, R76 ;  /* 0x0000002e1488723c */ /* 0x040fe2000000184c */
[----:B------:R-:W-:Y:S05]  /*2cc0*/  LDSM.16.M88.4 R44, [R223+0x8800] ;  /* 0x00880000df2c783b */ /* 0x000fea0000000200 */
        /* <DEDUP_REMOVED lines=11> */
[----:B------:R-:W-:Y:S04]  /*2d80*/  LDSM.16.M88.4 R24, [R223+0x8000] ;  /* 0x00800000df18783b */ /* 0x000fe80000000200 */
[----:B------:R-:W3:Y:S01]  /*2d90*/  LDSM.16.M88.4 R8, [R225+0x4000] ;  /* 0x00400000e108783b */ /* 0x000ee20000000200 */
[----:B-1----:R-:W-:Y:S03]  /*2da0*/  HMMA.16816.F32 R48, R16, R40, R64 ;  /* 0x000000281030723c */ /* 0x002fe60000001840 */
[----:B------:R-:W1:Y:S01]  /*2db0*/  LDSM.16.M88.4 R52, [R223+0x8c00] ;  /* 0x008c0000df34783b */ /* 0x000e620000000200 */
[----:B------:R-:W-:-:S04]  /*2dc0*/  DEPBAR.LE SB0, 0x0 ;  /* 0x000080000000791a */ /* 0x000fc80000000000 */
[C---:B------:R-:W-:Y:S06]  /*2dd0*/  HMMA.16816.F32 R56, R12.reuse, R40, R112 ;  /* 0x000000280c38723c */ /* 0x040fec0000001870 */
[C---:B------:R-:W-:Y:S06]  /*2de0*/  HMMA.16816.F32 R112, R12.reuse, R34, R116 ;  /* 0x000000220c70723c */ /* 0x040fec0000001874 */
[C---:B------:R-:W-:Y:S06]  /*2df0*/  HMMA.16816.F32 R64, R12.reuse, R42, R136 ;  /* 0x0000002a0c40723c */ /* 0x040fec0000001888 */
[C---:B--2---:R-:W-:Y:S06]  /*2e00*/  HMMA.16816.F32 R68, R12.reuse, R36, R132 ;  /* 0x000000240c44723c */ /* 0x044fec0000001884 */
[C---:B------:R-:W-:Y:S06]  /*2e10*/  HMMA.16816.F32 R96, R12.reuse, R38, R96 ;  /* 0x000000260c60723c */ /* 0x040fec0000001860 */
[C---:B------:R-:W-:Y:S06]  /*2e20*/  HMMA.16816.F32 R104, R12.reuse, R32, R128 ;  /* 0x000000200c68723c */ /* 0x040fec0000001880 */
[C---:B------:R-:W-:Y:S06]  /*2e30*/  HMMA.16816.F32 R116, R12.reuse, R28, R140 ;  /* 0x0000001c0c74723c */ /* 0x040fec000000188c */
[----:B------:R-:W-:Y:S06]  /*2e40*/  HMMA.16816.F32 R108, R12, R30, R124 ;  /* 0x0000001e0c6c723c */ /* 0x000fec000000187c */
[C---:B------:R-:W-:Y:S06]  /*2e50*/  HMMA.16816.F32 R12, R16.reuse, R36, R88 ;  /* 0x00000024100c723c */ /* 0x040fec0000001858 */
[C---:B------:R-:W-:Y:S01]  /*2e60*/  HMMA.16816.F32 R88, R16.reuse, R28, R72 ;  /* 0x0000001c1058723c */ /* 0x040fe20000001848 */
[----:B------:R-:W2:Y:S05]  /*2e70*/  @P6 LDC R29, c[0x0][0x2e8] ;  /* 0x0000ba00ff1d6b82 */ /* 0x000eaa0000000800 */
[----:B------:R-:W-:Y:S01]  /*2e80*/  HMMA.16816.F32 R92, R16, R42, R92 ;  /* 0x0000002a105c723c */ /* 0x000fe2000000185c */
[----:B------:R-:W-:-:S04]  /*2e90*/  SHF.L.U32 R28, R158, 0x1, RZ ;  /* 0x000000019e1c7819 */ /* 0x000fc800000006ff */
[----:B------:R-:W-:Y:S01]  /*2ea0*/  LOP3.LUT R28, R28, 0x6, RZ, 0xc0, !PT ;  /* 0x000000061c1c7812 */ /* 0x000fe200078ec0ff */
[C---:B------:R-:W-:Y:S04]  /*2eb0*/  HMMA.16816.F32 R84, R16.reuse, R38, R84 ;  /* 0x000000261054723c */ /* 0x040fe80000001854 */
[----:B------:R-:W-:Y:S02]  /*2ec0*/  IMAD R28, R100, 0x40, R28 ;  /* 0x00000040641c7824 */ /* 0x000fe400078e021c */
[----:B------:R-:W-:Y:S01]  /*2ed0*/  HMMA.16816.F32 R80, R16, R32, R80 ;  /* 0x000000201050723c */ /* 0x000fe20000001850 */
[----:B------:R-:W-:Y:S02]  /*2ee0*/  IMAD.MOV.U32 R100, RZ, RZ, RZ ;  /* 0x000000ffff647224 */ /* 0x000fe400078e00ff */
[----:B------:R-:W-:-:S03]  /*2ef0*/  ISETP.GE.AND P1, PT, R28, R101, PT ;  /* 0x000000651c00720c */ /* 0x000fc60003f26270 */
[C---:B------:R-:W-:Y:S01]  /*2f00*/  HMMA.16816.F32 R76, R16.reuse, R34, R76 ;  /* 0x00000022104c723c */ /* 0x040fe2000000184c */
[----:B--2---:R-:W2:Y:S05]  /*2f10*/  @P6 MUFU.RCP R29, R29 ;  /* 0x0000001d001d6308 */ /* 0x004eaa0000001000 */
[----:B------:R-:W-:Y:S06]  /*2f20*/  HMMA.16816.F32 R72, R16, R30, R60 ;  /* 0x0000001e1048723c */ /* 0x000fec000000183c */
[-C--:B---3--:R-:W-:Y:S06]  /*2f30*/  HMMA.16816.F32 R16, R8, R24.reuse, R48 ;  /* 0x000000180810723c */ /* 0x088fec0000001830 */
[----:B------:R-:W-:Y:S01]  /*2f40*/  HMMA.16816.F32 R60, R4, R24, R56 ;  /* 0x00000018043c723c */ /* 0x000fe20000001838 */
[----:B--2--5:R-:W-:Y:S01]  /*2f50*/  @P6 FMUL.FTZ R100, R154, R29 ;  /* 0x0000001d9a646220 */ /* 0x024fe20000410000 */
[----:B------:R-:W-:-:S04]  /*2f60*/  VIADD R29, R28, 0x19 ;  /* 0x000000191c1d7836 */ /* 0x000fc80000000000 */
[----:B------:R-:W-:Y:S06]  /*2f70*/  HMMA.16816.F32 R32, R4, R26, R64 ;  /* 0x0000001a0420723c */ /* 0x000fec0000001840 */
[----:B------:R-:W-:Y:S06]  /*2f80*/  HMMA.16816.F32 R12, R8, R20, R12 ;  /* 0x00000014080c723c */ /* 0x000fec000000180c */
[----:B------:R-:W-:Y:S01]  /*2f90*/  FMUL.FTZ R0, R16, UR5 ;  /* 0x0000000510007c20 */ /* 0x000fe20008410000 */
[----:B------:R-:W-:Y:S01]  /*2fa0*/  SHF.R.S32.HI R16, RZ, 0x1f, R155 ;  /* 0x0000001fff107819 */ /* 0x000fe2000001149b */
[----:B------:R-:W-:Y:S01]  /*2fb0*/  HMMA.16816.F32 R56, R4, R46, R112 ;  /* 0x0000002e0438723c */ /* 0x000fe20000001870 */
[----:B------:R-:W-:Y:S01]  /*2fc0*/  FMUL.FTZ R17, R17, UR5 ;  /* 0x0000000511117c20 */ /* 0x000fe20008410000 */
[----:B------:R2:W3:Y:S01]  /*2fd0*/  MUFU.TANH R31, R0 ;  /* 0x00000000001f7308 */ /* 0x0004e20000002400 */
[----:B------:R-:W-:Y:S01]  /*2fe0*/  FMUL.FTZ R18, R18, UR5 ;  /* 0x0000000512127c20 */ /* 0x000fe20008410000 */
[----:B------:R-:W-:-:S02]  /*2ff0*/  FMUL.FTZ R3, R60, UR5 ;  /* 0x000000053c037c20 */ /* 0x000fc40008410000 */
[C---:B------:R-:W-:Y:S04]  /*3000*/  HMMA.16816.F32 R40, R4.reuse, R20, R68 ;  /* 0x000000140428723c */ /* 0x040fe80000001844 */
[----:B------:R4:W3:Y:S02]  /*3010*/  MUFU.TANH R30, R17 ;  /* 0x00000011001e7308 */ /* 0x0008e40000002400 */
[----:B------:R-:W-:Y:S04]  /*3020*/  HMMA.16816.F32 R36, R4, R22, R96 ;  /* 0x000000160424723c */ /* 0x000fe80000001860 */
[----:B------:R-:W-:-:S02]  /*3030*/  FMUL.FTZ R60, R14, UR5 ;  /* 0x000000050e3c7c20 */ /* 0x000fc40008410000 */
[C---:B------:R-:W-:Y:S01]  /*3040*/  HMMA.16816.F32 R48, R4.reuse, R44, R104 ;  /* 0x0000002c0430723c */ /* 0x040fe20000001868 */
[----:B--2---:R-:W-:Y:S01]  /*3050*/  LEA.HI R0, R16, R155, RZ, 0x2 ;  /* 0x0000009b10007211 */ /* 0x004fe200078f10ff */
[----:B------:R-:W-:Y:S01]  /*3060*/  FMUL.FTZ R16, R63, UR5 ;  /* 0x000000053f107c20 */ /* 0x000fe20008410000 */
[----:B------:R-:W-:Y:S01]  /*3070*/  FMUL.FTZ R63, R15, UR5 ;  /* 0x000000050f3f7c20 */ /* 0x000fe20008410000 */
[----:B------:R-:W-:Y:S01]  /*3080*/  VIADD R15, R28, 0x8 ;  /* 0x000000081c0f7836 */ /* 0x000fe20000000000 */
[----:B------:R-:W-:Y:S01]  /*3090*/  LOP3.LUT R0, R0, 0xfffffffc, RZ, 0xc0, !PT ;  /* 0xfffffffc00007812 */ /* 0x000fe200078ec0ff */
[----:B-1----:R-:W-:Y:S03]  /*30a0*/  HMMA.16816.F32 R112, R4, R52, R116 ;  /* 0x000000340470723c */ /* 0x002fe60000001874 */
[----:B------:R-:W-:Y:S01]  /*30b0*/  ISETP.GE.AND P5, PT, R15, R101, PT ;  /* 0x000000650f00720c */ /* 0x000fe20003fa6270 */
[----:B------:R-:W-:-:S02]  /*30c0*/  IMAD.IADD R0, R155, 0x1, -R0 ;  /* 0x000000019b007824 */ /* 0x000fc400078e0a00 */
[----:B------:R-:W-:Y:S01]  /*30d0*/  HMMA.16816.F32 R108, R4, R54, R108 ;  /* 0x00000036046c723c */ /* 0x000fe2000000186c */
[----:B------:R-:W-:Y:S01]  /*30e0*/  FMUL.FTZ R64, R40, UR5 ;  /* 0x0000000528407c20 */ /* 0x000fe20008410000 */
[----:B------:R-:W-:Y:S01]  /*30f0*/  FMUL.FTZ R67, R43, UR5 ;  /* 0x000000052b437c20 */ /* 0x000fe20008410000 */
[----:B------:R1:W-:Y:S01]  /*3100*/  STL [R1+0x84], R0 ;  /* 0x0000840001007387 */ /* 0x0003e20000100800 */
[----:B------:R-:W-:Y:S01]  /*3110*/  FMUL.FTZ R65, R41, UR5 ;  /* 0x0000000529417c20 */ /* 0x000fe20008410000 */
[----:B------:R-:W-:Y:S01]  /*3120*/  FMUL.FTZ R66, R42, UR5 ;  /* 0x000000052a427c20 */ /* 0x000fe20008410000 */
[----:B------:R-:W-:Y:S01]  /*3130*/  HMMA.16816.F32 R4, R8, R44, R80 ;  /* 0x0000002c0804723c */ /* 0x000fe20000001850 */
[----:B------:R-:W-:Y:S01]  /*3140*/  FMUL.FTZ R70, R37, UR5 ;  /* 0x0000000525467c20 */ /* 0x000fe20008410000 */
[----:B------:R-:W-:Y:S01]  /*3150*/  FMUL.FTZ R71, R38, UR5 ;  /* 0x0000000526477c20 */ /* 0x000fe20008410000 */
[----:B------:R-:W-:-:S03]  /*3160*/  FMUL.FTZ R69, R36, UR5 ;  /* 0x0000000524457c20 */ /* 0x000fc60008410000 */
[----:B------:R-:W-:Y:S01]  /*3170*/  HMMA.16816.F32 R20, R8, R22, R84 ;  /* 0x000000160814723c */ /* 0x000fe20000001854 */
[----:B------:R-:W-:Y:S01]  /*3180*/  FMUL.FTZ R81, R51, UR5 ;  /* 0x0000000533517c20 */ /* 0x000fe20008410000 */
[----:B------:R-:W-:Y:S01]  /*3190*/  FMUL.FTZ R83, R56, UR5 ;  /* 0x0000000538537c20 */ /* 0x000fe20008410000 */
[----:B------:R-:W-:-:S03]  /*31a0*/  IMAD R80, R152, 0x20, R102 ;  /* 0x0000002098507824 */ /* 0x000fc600078e0266 */
[C---:B------:R-:W-:Y:S01]  /*31b0*/  HMMA.16816.F32 R24, R8.reuse, R26, R92 ;  /* 0x0000001a0818723c */ /* 0x040fe2000000185c */
[----:B------:R-:W-:Y:S05]  /*31c0*/  MUFU.TANH R81, R81 ;  /* 0x0000005100517308 */ /* 0x000fea0000002400 */
[C---:B------:R-:W-:Y:S01]  /*31d0*/  HMMA.16816.F32 R44, R8.reuse, R46, R76 ;  /* 0x0000002e082c723c */ /* 0x040fe2000000184c */
[----:B------:R-:W-:Y:S01]  /*31e0*/  FMUL.FTZ R95, R59, UR5 ;  /* 0x000000053b5f7c20 */ /* 0x000fe20008410000 */
[----:B------:R-:W-:Y:S01]  /*31f0*/  FMUL.FTZ R94, R58, UR5 ;  /* 0x000000053a5e7c20 */ /* 0x000fe20008410000 */
[----:B------:R-:W-:Y:S01]  /*3200*/  FMUL.FTZ R93, R57, UR5 ;  /* 0x00000005395d7c20 */ /* 0x000fe20008410000 */
[----:B-1----:R-:W-:Y:S01]  /*3210*/  FMUL.FTZ R0, R61, UR5 ;  /* 0x000000053d007c20 */ /* 0x002fe20008410000 */
[----:B------:R-:W-:Y:S01]  /*3220*/  FMUL.FTZ R61, R35, UR5 ;  /* 0x00000005233d7c20 */ /* 0x000fe20008410000 */
[----:B------:R-:W-:Y:S01]  /*3230*/  HMMA.16816.F32 R84, R8, R52, R88 ;  /* 0x000000340854723c */ /* 0x000fe20000001858 */
[----:B------:R1:W-:Y:S01]  /*3240*/  MUFU.TANH R53, R18 ;  /* 0x0000001200357308 */ /* 0x0003e20000002400 */
[----:B------:R-:W-:Y:S01]  /*3250*/  FMUL.FTZ R77, R7, UR5 ;  /* 0x00000005074d7c20 */ /* 0x000fe20008410000 */
[----:B------:R-:W-:Y:S01]  /*3260*/  FMUL.FTZ R76, R50, UR5 ;  /* 0x00000005324c7c20 */ /* 0x000fe20008410000 */
[----:B------:R-:W-:-:S02]  /*3270*/  FMUL.FTZ R78, R49, UR5 ;  /* 0x00000005314e7c20 */ /* 0x000fc40008410000 */
[----:B------:R-:W-:Y:S01]  /*3280*/  HMMA.16816.F32 R88, R8, R54, R72 ;  /* 0x000000360858723c */ /* 0x000fe20000001848 */
[----:B------:R-:W-:Y:S01]  /*3290*/  FMUL.FTZ R37, R22, UR5 ;  /* 0x0000000516257c20 */ /* 0x000fe20008410000 */
[----:B------:R-:W-:Y:S01]  /*32a0*/  FMUL.FTZ R22, R4, UR5 ;  /* 0x0000000504167c20 */ /* 0x000fe20008410000 */
[----:B------:R2:W-:Y:S01]  /*32b0*/  MUFU.TANH R35, R0 ;  /* 0x0000000000237308 */ /* 0x0005e20000002400 */
[----:B----4-:R-:W-:Y:S01]  /*32c0*/  FMUL.FTZ R17, R20, UR5 ;  /* 0x0000000514117c20 */ /* 0x010fe20008410000 */
[----:B------:R-:W-:Y:S02]  /*32d0*/  VIADD R20, R28, 0x11 ;  /* 0x000000111c147836 */ /* 0x000fe40000000000 */
[----:B------:R-:W-:Y:S01]  /*32e0*/  FMUL.FTZ R52, R32, UR5 ;  /* 0x0000000520347c20 */ /* 0x000fe20008410000 */
[----:B------:R-:W-:Y:S01]  /*32f0*/  FMUL.FTZ R8, R19, UR5 ;  /* 0x0000000513087c20 */ /* 0x000fe20008410000 */
[----:B------:R-:W-:Y:S01]  /*3300*/  FMUL.FTZ R19, R13, UR5 ;  /* 0x000000050d137c20 */ /* 0x000fe20008410000 */
[----:B------:R-:W-:Y:S01]  /*3310*/  IADD3 R13, R28, 0x1, RZ ;  /* 0x000000011c0d7810 */ /* 0x000fe20007ffe0ff */
[----:B------:R-:W-:Y:S01]  /*3320*/  FMUL.FTZ R54, R33, UR5 ;  /* 0x0000000521367c20 */ /* 0x000fe20008410000 */
[----:B------:R-:W-:Y:S01]  /*3330*/  FMUL.FTZ R72, R5, UR5 ;  /* 0x0000000505487c20 */ /* 0x000fe20008410000 */
[----:B------:R4:W-:Y:S01]  /*3340*/  MUFU.TANH R33, R3 ;  /* 0x0000000300217308 */ /* 0x0009e20000002400 */
[----:B------:R-:W-:Y:S01]  /*3350*/  FMUL.FTZ R9, R62, UR5 ;  /* 0x000000053e097c20 */ /* 0x000fe20008410000 */
[----:B------:R-:W-:Y:S01]  /*3360*/  FMUL.FTZ R55, R34, UR5 ;  /* 0x0000000522377c20 */ /* 0x000fe20008410000 */
[----:B------:R-:W-:Y:S01]  /*3370*/  FMUL.FTZ R59, R46, UR5 ;  /* 0x000000052e3b7c20 */ /* 0x000fe20008410000 */
[----:B------:R-:W-:Y:S01]  /*3380*/  FMUL.FTZ R58, R45, UR5 ;  /* 0x000000052d3a7c20 */ /* 0x000fe20008410000 */
[----:B------:R-:W-:Y:S01]  /*3390*/  FMUL.FTZ R11, R12, UR5 ;  /* 0x000000050c0b7c20 */ /* 0x000fe20008410000 */
[----:B------:R-:W-:Y:S01]  /*33a0*/  FMUL.FTZ R10, R25, UR5 ;  /* 0x00000005190a7c20 */ /* 0x000fe20008410000 */
[----:B-1----:R-:W-:Y:S01]  /*33b0*/  IADD3 R18, R28, 0x10, RZ ;  /* 0x000000101c127810 */ /* 0x002fe20007ffe0ff */
[----:B------:R1:W-:Y:S01]  /*33c0*/  MUFU.TANH R62, R8 ;  /* 0x00000008003e7308 */ /* 0x0003e20000002400 */
[----:B--2---:R-:W-:Y:S01]  /*33d0*/  IADD3 R0, R101, R238, -R204 ;  /* 0x000000ee65007210 */ /* 0x004fe20007ffe8cc */
[----:B------:R-:W-:Y:S01]  /*33e0*/  FMUL.FTZ R74, R6, UR5 ;  /* 0x00000005064a7c20 */ /* 0x000fe20008410000 */
[----:B------:R-:W-:Y:S01]  /*33f0*/  FMUL.FTZ R75, R48, UR5 ;  /* 0x00000005304b7c20 */ /* 0x000fe20008410000 */
[----:B------:R-:W-:Y:S01]  /*3400*/  FMUL.FTZ R82, R47, UR5 ;  /* 0x000000052f527c20 */ /* 0x000fe20008410000 */
[----:B------:R-:W-:Y:S01]  /*3410*/  FMUL.FTZ R25, R26, UR5 ;  /* 0x000000051a197c20 */ /* 0x000fe20008410000 */
[----:B------:R-:W-:-:S02]  /*3420*/  IMAD.IADD R5, R0, 0x1, -R13 ;  /* 0x0000000100057824 */ /* 0x000fc400078e0a0d */
[----:B------:R-:W-:Y:S01]  /*3430*/  FMUL.FTZ R73, R39, UR5 ;  /* 0x0000000527497c20 */ /* 0x000fe20008410000 */
[----:B------:R2:W-:Y:S01]  /*3440*/  MUFU.TANH R34, R16 ;  /* 0x0000001000227308 */ /* 0x0005e20000002400 */
[----:B----4-:R-:W-:Y:S02]  /*3450*/  IMAD.IADD R3, R0, 0x1, -R28 ;  /* 0x0000000100037824 */ /* 0x010fe400078e0a1c */
[----:B------:R-:W-:Y:S01]  /*3460*/  FMUL.FTZ R56, R44, UR5 ;  /* 0x000000052c387c20 */ /* 0x000fe20008410000 */
[----:B------:R-:W-:Y:S02]  /*3470*/  IMAD.IADD R6, R0, 0x1, -R18 ;  /* 0x0000000100067824 */ /* 0x000fe400078e0a12 */
[----:B------:R-:W-:Y:S01]  /*3480*/  FMUL.FTZ R68, R23, UR5 ;  /* 0x0000000517447c20 */ /* 0x000fe20008410000 */
[----:B------:R-:W-:Y:S01]  /*3490*/  FMUL.FTZ R27, R27, UR5 ;  /* 0x000000051b1b7c20 */ /* 0x000fe20008410000 */
[----:B------:R-:W-:Y:S02]  /*34a0*/  IABS R4, R3 ;  /* 0x0000000300047213 */ /* 0x000fe40000000000 */
[----:B------:R-:W-:Y:S01]  /*34b0*/  IABS R3, R5 ;  /* 0x0000000500037213 */ /* 0x000fe20000000000 */
[----:B-1----:R-:W-:Y:S01]  /*34c0*/  FMUL.FTZ R8, R24, UR5 ;  /* 0x0000000518087c20 */ /* 0x002fe20008410000 */
[----:B------:R-:W-:Y:S01]  /*34d0*/  I2FP.F32.S32 R4, R4 ;  /* 0x0000000400047245 */ /* 0x000fe20000201400 */
[----:B------:R-:W-:Y:S01]  /*34e0*/  MUFU.TANH R12, R10 ;  /* 0x0000000a000c7308 */ /* 0x000fe20000002400 */
[----:B------:R-:W-:Y:S01]  /*34f0*/  I2FP.F32.S32 R3, R3 ;  /* 0x0000000300037245 */ /* 0x000fe20000201400 */
[----:B------:R-:W-:Y:S01]  /*3500*/  FMUL.FTZ R24, R21, UR5 ;  /* 0x0000000515187c20 */ /* 0x000fe20008410000 */
[----:B------:R-:W-:Y:S01]  /*3510*/  IADD3 R5, R0, -R20, RZ ;  /* 0x8000001400057210 */ /* 0x000fe20007ffe0ff */
[----:B---3--:R-:W-:Y:S01]  /*3520*/  FFMA.FTZ R46, R4, -R100, R31 ;  /* 0x80000064042e7223 */ /* 0x008fe2000001001f */
[----:B------:R-:W-:-:S02]  /*3530*/  VIADD R21, R28, 0x18 ;  /* 0x000000181c157836 */ /* 0x000fc40000000000 */
[----:B------:R-:W-:Y:S01]  /*3540*/  FFMA.FTZ R45, R3, -R100, R30 ;  /* 0x80000064032d7223 */ /* 0x000fe2000001001e */
[----:B--2---:R-:W-:Y:S01]  /*3550*/  VIADD R16, R28, 0x9 ;  /* 0x000000091c107836 */ /* 0x004fe20000000000 */
[----:B------:R1:W2:Y:S01]  /*3560*/  MUFU.TANH R14, R8 ;  /* 0x00000008000e7308 */ /* 0x0002a20000002400 */
[C---:B------:R-:W-:Y:S01]  /*3570*/  IMAD.IADD R3, R0.reuse, 0x1, -R15 ;  /* 0x0000000100037824 */ /* 0x040fe200078e0a0f */
[----:B------:R-:W-:Y:S01]  /*3580*/  IABS R6, R6 ;  /* 0x0000000600067213 */ /* 0x000fe20000000000 */
[C---:B------:R-:W-:Y:S01]  /*3590*/  IMAD.IADD R4, R0.reuse, 0x1, -R16 ;  /* 0x0000000100047824 */ /* 0x040fe200078e0a10 */
[----:B------:R-:W-:Y:S01]  /*35a0*/  ISETP.GE.AND P0, PT, R13, R101, PT ;  /* 0x000000650d00720c */ /* 0x000fe20003f06270 */
[----:B------:R-:W-:Y:S01]  /*35b0*/  IMAD.IADD R7, R0, 0x1, -R21 ;  /* 0x0000000100077824 */ /* 0x000fe200078e0a15 */
[----:B------:R-:W-:Y:S01]  /*35c0*/  IABS R3, R3 ;  /* 0x0000000300037213 */ /* 0x000fe20000000000 */
[----:B------:R-:W-:Y:S01]  /*35d0*/  VIADD R30, R28, 0x20 ;  /* 0x000000201c1e7836 */ /* 0x000fe20000000000 */
[----:B------:R-:W-:Y:S01]  /*35e0*/  IABS R4, R4 ;  /* 0x0000000400047213 */ /* 0x000fe20000000000 */
[----:B------:R-:W3:Y:S01]  /*35f0*/  MUFU.TANH R11, R11 ;  /* 0x0000000b000b7308 */ /* 0x000ee20000002400 */
[----:B------:R-:W-:-:S02]  /*3600*/  ISETP.GE.AND P4, PT, R18, R101, PT ;  /* 0x000000651200720c */ /* 0x000fc40003f86270 */
[-C--:B------:R-:W-:Y:S02]  /*3610*/  ISETP.GE.AND P2, PT, R21, R101.reuse, PT ;  /* 0x000000651500720c */ /* 0x080fe40003f46270 */
[-C--:B------:R-:W-:Y:S02]  /*3620*/  ISETP.GE.AND P3, PT, R20, R101.reuse, PT ;  /* 0x000000651400720c */ /* 0x080fe40003f66270 */
[----:B------:R-:W-:Y:S01]  /*3630*/  ISETP.GE.AND P6, PT, R16, R101, PT ;  /* 0x000000651000720c */ /* 0x000fe20003fc6270 */
[----:B------:R-:W4:Y:S01]  /*3640*/  MUFU.TANH R10, R19 ;  /* 0x00000013000a7308 */ /* 0x000f220000002400 */
[----:B-1----:R-:W-:Y:S01]  /*3650*/  IABS R8, R5 ;  /* 0x0000000500087213 */ /* 0x002fe20000000000 */
[----:B------:R-:W-:Y:S01]  /*3660*/  IMAD.MOV.U32 R5, RZ, RZ, R4 ;  /* 0x000000ffff057224 */ /* 0x000fe200078e0004 */
[----:B------:R-:W-:Y:S02]  /*3670*/  I2FP.F32.S32 R4, R3 ;  /* 0x0000000300047245 */ /* 0x000fe40000201400 */
[----:B------:R-:W-:-:S02]  /*3680*/  IABS R3, R7 ;  /* 0x0000000700037213 */ /* 0x000fc40000000000 */
[----:B------:R-:W-:Y:S01]  /*3690*/  I2FP.F32.S32 R7, R5 ;  /* 0x0000000500077245 */ /* 0x000fe20000201400 */
[----:B------:R-:W-:Y:S01]  /*36a0*/  MUFU.TANH R32, R9 ;  /* 0x0000000900207308 */ /* 0x000fe20000002400 */
[----:B--2---:R-:W-:Y:S01]  /*36b0*/  FFMA.FTZ R51, R4, -R100, R14 ;  /* 0x8000006404337223 */ /* 0x004fe2000001000e */
[----:B------:R-:W-:Y:S01]  /*36c0*/  IMAD.MOV.U32 R4, RZ, RZ, R8 ;  /* 0x000000ffff047224 */ /* 0x000fe200078e0008 */
[----:B------:R-:W-:Y:S01]  /*36d0*/  I2FP.F32.S32 R5, R6 ;  /* 0x0000000600057245 */ /* 0x000fe20000201400 */
[----:B------:R-:W-:Y:S01]  /*36e0*/  FFMA.FTZ R50, R7, -R100, R12 ;  /* 0x8000006407327223 */ /* 0x000fe2000001000c */
[----:B------:R-:W-:Y:S01]  /*36f0*/  I2FP.F32.S32 R3, R3 ;  /* 0x0000000300037245 */ /* 0x000fe20000201400 */
[C---:B------:R-:W-:Y:S01]  /*3700*/  IMAD.IADD R6, R0.reuse, 0x1, -R30 ;  /* 0x0000000100067824 */ /* 0x040fe200078e0a1e */
[----:B------:R-:W-:Y:S01]  /*3710*/  I2FP.F32.S32 R4, R4 ;  /* 0x0000000400047245 */ /* 0x000fe20000201400 */
[----:B------:R-:W1:Y:S01]  /*3720*/  MUFU.TANH R9, R17 ;  /* 0x0000001100097308 */ /* 0x000e620000002400 */
[----:B---3--:R-:W-:Y:S01]  /*3730*/  FFMA.FTZ R49, R5, -R100, R11 ;  /* 0x8000006405317223 */ /* 0x008fe2000001000b */
[C---:B------:R-:W-:Y:S01]  /*3740*/  IADD3 R7, R0.reuse, -R29, RZ ;  /* 0x8000001d00077210 */ /* 0x040fe20007ffe0ff */
[----:B------:R-:W-:-:S02]  /*3750*/  VIADD R5, R0, 0x8 ;  /* 0x0000000800057836 */ /* 0x000fc40000000000 */
[----:B----4-:R-:W-:Y:S01]  /*3760*/  FFMA.FTZ R48, R4, -R100, R10 ;  /* 0x8000006404307223 */ /* 0x010fe2000001000a */
[----:B------:R-:W-:Y:S01]  /*3770*/  VIADD R4, R0, 0x40 ;  /* 0x0000004000047836 */ /* 0x000fe20000000000 */
[----:B------:R-:W-:Y:S01]  /*3780*/  IABS R8, R7 ;  /* 0x0000000700087213 */ /* 0x000fe20000000000 */
[----:B------:R-:W-:Y:S01]  /*3790*/  IMAD.IADD R7, R5, 0x1, -R28 ;  /* 0x0000000105077824 */ /* 0x000fe200078e0a1c */
[----:B------:R-:W-:Y:S01]  /*37a0*/  IABS R6, R6 ;  /* 0x0000000600067213 */ /* 0x000fe20000000000 */
[----:B------:R-:W2:Y:S01]  /*37b0*/  MUFU.TANH R17, R24 ;  /* 0x0000001800117308 */ /* 0x000ea20000002400 */
[----:B------:R-:W-:Y:S01]  /*37c0*/  FSEL R116, R50, -INF , !P6 ;  /* 0xff80000032747808 */ /* 0x000fe20007000000 */
[----:B------:R-:W-:Y:S01]  /*37d0*/  IMAD.MOV.U32 R10, RZ, RZ, R8 ;  /* 0x000000ffff0a7224 */ /* 0x000fe200078e0008 */
[----:B------:R-:W-:Y:S01]  /*37e0*/  IABS R7, R7 ;  /* 0x0000000700077213 */ /* 0x000fe20000000000 */
[----:B------:R-:W-:Y:S01]  /*37f0*/  IMAD.MOV.U32 R12, RZ, RZ, R6 ;  /* 0x000000ffff0c7224 */ /* 0x000fe200078e0006 */
[----:B------:R-:W-:-:S02]  /*3800*/  FSEL R122, R49, -INF , !P4 ;  /* 0xff800000317a7808 */ /* 0x000fc40006000000 */
[----:B------:R-:W-:Y:S01]  /*3810*/  I2FP.F32.S32 R10, R10 ;  /* 0x0000000a000a7245 */ /* 0x000fe20000201400 */
[----:B-1----:R-:W-:Y:S01]  /*3820*/  FFMA.FTZ R47, R3, -R100, R9 ;  /* 0x80000064032f7223 */ /* 0x002fe20000010009 */
[----:B------:R-:W-:Y:S01]  /*3830*/  VIADD R3, R0, 0x48 ;  /* 0x0000004800037836 */ /* 0x000fe20000000000 */
[----:B------:R-:W-:Y:S01]  /*3840*/  IADD3 R9, -R28, R4, RZ ;  /* 0x000000041c097210 */ /* 0x000fe20007ffe1ff */
[----:B------:R-:W1:Y:S01]  /*3850*/  MUFU.TANH R14, R22 ;  /* 0x00000016000e7308 */ /* 0x000e620000002400 */
[----:B------:R-:W-:Y:S01]  /*3860*/  FSEL R105, R51, -INF , !P5 ;  /* 0xff80000033697808 */ /* 0x000fe20006800000 */
[----:B------:R-:W-:Y:S01]  /*3870*/  IMAD.IADD R11, R3, 0x1, -R28 ;  /* 0x00000001030b7824 */ /* 0x000fe200078e0a1c */
[----:B------:R-:W-:Y:S01]  /*3880*/  IABS R6, R9 ;  /* 0x0000000900067213 */ /* 0x000fe20000000000 */
[----:B------:R-:W-:Y:S01]  /*3890*/  IMAD.MOV.U32 R9, RZ, RZ, R7 ;  /* 0x000000ffff097224 */ /* 0x000fe200078e0007 */
[----:B------:R-:W-:Y:S01]  /*38a0*/  FSEL R123, R48, -INF , !P3 ;  /* 0xff800000307b7808 */ /* 0x000fe20005800000 */
[----:B--2---:R-:W-:Y:S01]  /*38b0*/  FFMA.FTZ R44, R10, -R100, R17 ;  /* 0x800000640a2c7223 */ /* 0x004fe20000010011 */
[----:B------:R-:W-:Y:S01]  /*38c0*/  IABS R8, R11 ;  /* 0x0000000b00087213 */ /* 0x000fe20000000000 */
[----:B------:R-:W-:Y:S01]  /*38d0*/  IMAD.MOV.U32 R7, RZ, RZ, R6 ;  /* 0x000000ffff077224 */ /* 0x000fe200078e0006 */
[----:B------:R-:W-:Y:S01]  /*38e0*/  I2FP.F32.S32 R9, R9 ;  /* 0x0000000900097245 */ /* 0x000fe20000201400 */
[----:B------:R-:W-:Y:S01]  /*38f0*/  IMAD.IADD R10, R5, 0x1, -R15 ;  /* 0x00000001050a7824 */ /* 0x000fe200078e0a0f */
[----:B------:R-:W-:Y:S01]  /*3900*/  MOV R6, R8 ;  /* 0x0000000800067202 */ /* 0x000fe20000000f00 */
[----:B------:R-:W2:Y:S01]  /*3910*/  MUFU.TANH R25, R25 ;  /* 0x0000001900197308 */ /* 0x000ea20000002400 */
[----:B------:R-:W-:Y:S01]  /*3920*/  I2FP.F32.S32 R7, R7 ;  /* 0x0000000700077245 */ /* 0x000fe20000201400 */
[----:B------:R-:W-:Y:S01]  /*3930*/  FFMA.FTZ R40, R9, -R100, R53 ;  /* 0x8000006409287223 */ /* 0x000fe20000010035 */
[----:B------:R-:W-:Y:S01]  /*3940*/  I2FP.F32.S32 R6, R6 ;  /* 0x0000000600067245 */ /* 0x000fe20000201400 */
[----:B------:R-:W-:Y:S01]  /*3950*/  IMAD.IADD R9, R3, 0x1, -R13 ;  /* 0x0000000103097824 */ /* 0x000fe200078e0a0d */
[----:B------:R-:W-:Y:S01]  /*3960*/  I2FP.F32.S32 R8, R12 ;  /* 0x0000000c00087245 */ /* 0x000fe20000201400 */
[----:B------:R-:W-:Y:S01]  /*3970*/  FFMA.FTZ R39, R7, -R100, R33 ;  /* 0x8000006407277223 */ /* 0x000fe20000010021 */
[----:B------:R-:W-:-:S02]  /*3980*/  IMAD.IADD R7, R5, 0x1, -R13 ;  /* 0x0000000105077824 */ /* 0x000fc400078e0a0d */
[-C--:B------:R-:W-:Y:S01]  /*3990*/  FFMA.FTZ R38, R6, -R100.reuse, R32 ;  /* 0x8000006406267223 */ /* 0x080fe20000010020 */
[----:B------:R-:W-:Y:S01]  /*39a0*/  IMAD.IADD R6, R4, 0x1, -R13 ;  /* 0x0000000104067824 */ /* 0x000fe200078e0a0d */
[----:B------:R3:W4:Y:S01]  /*39b0*/  MUFU.TANH R19, R52 ;  /* 0x0000003400137308 */ /* 0x0007220000002400 */
[----:B-1----:R-:W-:Y:S01]  /*39c0*/  FFMA.FTZ R43, R8, -R100, R14 ;  /* 0x80000064082b7223 */ /* 0x002fe2000001000e */
[----:B------:R-:W-:Y:S01]  /*39d0*/  IMAD.IADD R11, R4, 0x1, -R15 ;  /* 0x00000001040b7824 */ /* 0x000fe200078e0a0f */
[----:B------:R-:W-:Y:S01]  /*39e0*/  IABS R8, R7 ;  /* 0x0000000700087213 */ /* 0x000fe20000000000 */
[----:B------:R-:W-:Y:S01]  /*39f0*/  FMUL.FTZ R51, R114, UR5 ;  /* 0x0000000572337c20 */ /* 0x000fe20008410000 */
[----:B------:R-:W-:Y:S02]  /*3a00*/  IABS R7, R6 ;  /* 0x0000000600077213 */ /* 0x000fe40000000000 */
[----:B------:R-:W-:Y:S01]  /*3a10*/  IABS R10, R10 ;  /* 0x0000000a000a7213 */ /* 0x000fe20000000000 */
[----:B------:R-:W-:Y:S01]  /*3a20*/  MUFU.TANH R23, R54 ;  /* 0x0000003600177308 */ /* 0x000fe20000002400 */
[----:B------:R-:W-:-:S02]  /*3a30*/  IABS R6, R9 ;  /* 0x0000000900067213 */ /* 0x000fc40000000000 */
[----:B------:R-:W-:Y:S02]  /*3a40*/  IABS R9, R11 ;  /* 0x0000000b00097213 */ /* 0x000fe40000000000 */
[----:B------:R-:W-:Y:S02]  /*3a50*/  I2FP.F32.S32 R8, R8 ;  /* 0x0000000800087245 */ /* 0x000fe40000201400 */
[----:B------:R-:W-:Y:S01]  /*3a60*/  MOV R11, R7 ;  /* 0x00000007000b7202 */ /* 0x000fe20000000f00 */
[----:B------:R-:W-:Y:S01]  /*3a70*/  IMAD.MOV.U32 R7, RZ, RZ, R10 ;  /* 0x000000ffff077224 */ /* 0x000fe200078e000a */
[----:B------:R-:W-:Y:S01]  /*3a80*/  MUFU.TANH R12, R61 ;  /* 0x0000003d000c7308 */ /* 0x000fe20000002400 */
[----:B------:R-:W-:Y:S01]  /*3a90*/  FFMA.FTZ R32, R8, -R100, R62 ;  /* 0x8000006408207223 */ /* 0x000fe2000001003e */
[----:B------:R-:W-:Y:S01]  /*3aa0*/  I2FP.F32.S32 R8, R6 ;  /* 0x0000000600087245 */ /* 0x000fe20000201400 */
[----:B---3--:R-:W-:Y:S01]  /*3ab0*/  FMUL.FTZ R52, R115, UR5 ;  /* 0x0000000573347c20 */ /* 0x008fe20008410000 */
[----:B------:R-:W-:-:S02]  /*3ac0*/  I2FP.F32.S32 R7, R7 ;  /* 0x0000000700077245 */ /* 0x000fc40000201400 */
[----:B------:R-:W-:Y:S01]  /*3ad0*/  I2FP.F32.S32 R6, R9 ;  /* 0x0000000900067245 */ /* 0x000fe20000201400 */
[-C--:B------:R-:W-:Y:S01]  /*3ae0*/  FFMA.FTZ R17, R8, -R100.reuse, R34 ;  /* 0x8000006408117223 */ /* 0x080fe20000010022 */
[----:B------:R-:W-:Y:S01]  /*3af0*/  I2FP.F32.S32 R10, R11 ;  /* 0x0000000b000a7245 */ /* 0x000fe20000201400 */
[-C--:B--2---:R-:W-:Y:S01]  /*3b00*/  FFMA.FTZ R42, R7, -R100.reuse, R25 ;  /* 0x80000064072a7223 */ /* 0x084fe20000010019 */
[--C-:B------:R-:W-:Y:S02]  /*3b10*/  IMAD.IADD R7, R5, 0x1, -R16.reuse ;  /* 0x0000000105077824 */ /* 0x100fe400078e0a10 */
[-C--:B----4-:R-:W-:Y:S01]  /*3b20*/  FFMA.FTZ R41, R6, -R100.reuse, R19 ;  /* 0x8000006406297223 */ /* 0x090fe20000010013 */
[C---:B------:R-:W-:Y:S02]  /*3b30*/  IMAD.IADD R6, R3.reuse, 0x1, -R15 ;  /* 0x0000000103067824 */ /* 0x040fe400078e0a0f */
[----:B------:R-:W-:Y:S01]  /*3b40*/  FFMA.FTZ R31, R10, -R100, R35 ;  /* 0x800000640a1f7223 */ /* 0x000fe20000010023 */
[C-C-:B------:R-:W-:Y:S01]  /*3b50*/  IMAD.IADD R8, R4.reuse, 0x1, -R16.reuse ;  /* 0x0000000104087824 */ /* 0x140fe200078e0a10 */
[----:B------:R-:W-:Y:S01]  /*3b60*/  IABS R7, R7 ;  /* 0x0000000700077213 */ /* 0x000fe20000000000 */
[----:B------:R-:W-:Y:S01]  /*3b70*/  IMAD.IADD R10, R3, 0x1, -R16 ;  /* 0x00000001030a7824 */ /* 0x000fe200078e0a10 */
[----:B------:R-:W-:Y:S01]  /*3b80*/  IABS R9, R6 ;  /* 0x0000000600097213 */ /* 0x000fe20000000000 */
[----:B------:R-:W1:Y:S01]  /*3b90*/  MUFU.TANH R22, R55 ;  /* 0x0000003700167308 */ /* 0x000e620000002400 */
[----:B------:R-:W-:Y:S01]  /*3ba0*/  IABS R6, R8 ;  /* 0x0000000800067213 */ /* 0x000fe20000000000 */
[----:B------:R-:W-:Y:S01]  /*3bb0*/  IMAD.IADD R11, R4, 0x1, -R20 ;  /* 0x00000001040b7824 */ /* 0x000fe200078e0a14 */
[----:B------:R-:W-:-:S02]  /*3bc0*/  IABS R8, R10 ;  /* 0x0000000a00087213 */ /* 0x000fc40000000000 */
[----:B------:R-:W-:Y:S01]  /*3bd0*/  MOV R10, R9 ;  /* 0x00000009000a7202 */ /* 0x000fe20000000f00 */
[----:B------:R-:W-:Y:S01]  /*3be0*/  IMAD.MOV.U32 R9, RZ, RZ, R7 ;  /* 0x000000ffff097224 */ /* 0x000fe200078e0007 */
[----:B------:R-:W-:Y:S01]  /*3bf0*/  FSEL R133, R32, -INF , !P0 ;  /* 0xff80000020857808 */ /* 0x000fe20004000000 */
[----:B------:R-:W2:Y:S01]  /*3c00*/  MUFU.TANH R26, R27 ;  /* 0x0000001b001a7308 */ /* 0x000ea20000002400 */
[----:B------:R-:W-:Y:S01]  /*3c10*/  IMAD.MOV.U32 R7, RZ, RZ, R6 ;  /* 0x000000ffff077224 */ /* 0x000fe200078e0006 */
[----:B------:R-:W-:Y:S01]  /*3c20*/  I2FP.F32.S32 R10, R10 ;  /* 0x0000000a000a7245 */ /* 0x000fe20000201400 */
[----:B------:R-:W-:Y:S01]  /*3c30*/  IMAD.MOV.U32 R6, RZ, RZ, R8 ;  /* 0x000000ffff067224 */ /* 0x000fe200078e0008 */
[----:B------:R-:W-:Y:S01]  /*3c40*/  I2FP.F32.S32 R9, R9 ;  /* 0x0000000900097245 */ /* 0x000fe20000201400 */
[----:B------:R-:W-:Y:S01]  /*3c50*/  FMUL.FTZ R32, R112, UR5 ;  /* 0x0000000570207c20 */ /* 0x000fe20008410000 */
[----:B------:R-:W-:Y:S02]  /*3c60*/  I2FP.F32.S32 R7, R7 ;  /* 0x0000000700077245 */ /* 0x000fe40000201400 */
[----:B------:R-:W-:Y:S01]  /*3c70*/  I2FP.F32.S32 R6, R6 ;  /* 0x0000000600067245 */ /* 0x000fe20000201400 */
[----:B------:R-:W3:Y:S01]  /*3c80*/  MUFU.TANH R27, R60 ;  /* 0x0000003c001b7308 */ /* 0x000ee20000002400 */
[-C--:B-1----:R-:W-:Y:S01]  /*3c90*/  FFMA.FTZ R36, R10, -R100.reuse, R22 ;  /* 0x800000640a247223 */ /* 0x082fe20000010016 */
[----:B------:R-:W-:Y:S01]  /*3ca0*/  FFMA.FTZ R34, R7, -R100, R23 ;  /* 0x8000006407227223 */ /* 0x000fe20000010017 */
[----:B------:R-:W-:-:S02]  /*3cb0*/  IMAD.IADD R7, R5, 0x1, -R18 ;  /* 0x0000000105077824 */ /* 0x000fc400078e0a12 */
[-C--:B------:R-:W-:Y:S01]  /*3cc0*/  FFMA.FTZ R33, R6, -R100.reuse, R12 ;  /* 0x8000006406217223 */ /* 0x080fe2000001000c */
[----:B------:R-:W-:Y:S01]  /*3cd0*/  IMAD.IADD R6, R4, 0x1, -R18 ;  /* 0x0000000104067824 */ /* 0x000fe200078e0a12 */
[----:B------:R-:W-:Y:S01]  /*3ce0*/  IADD3 R8, -R18, R3, RZ ;  /* 0x0000000312087210 */ /* 0x000fe20007ffe1ff */
[----:B------:R-:W-:Y:S02]  /*3cf0*/  IMAD.IADD R10, R5, 0x1, -R20 ;  /* 0x00000001050a7824 */ /* 0x000fe400078e0a14 */
[----:B--2---:R-:W-:Y:S01]  /*3d00*/  FFMA.FTZ R35, R9, -R100, R26 ;  /* 0x8000006409237223 */ /* 0x004fe2000001001a */
[----:B------:R-:W-:Y:S01]  /*3d10*/  IABS R9, R7 ;  /* 0x0000000700097213 */ /* 0x000fe20000000000 */
[----:B------:R-:W1:Y:S01]  /*3d20*/  MUFU.TANH R15, R65 ;  /* 0x00000041000f7308 */ /* 0x000e620000002400 */
[----:B------:R-:W-:Y:S01]  /*3d30*/  IABS R7, R6 ;  /* 0x0000000600077213 */ /* 0x000fe20000000000 */
[----:B------:R-:W-:Y:S01]  /*3d40*/  FMUL.FTZ R55, R90, UR5 ;  /* 0x000000055a377c20 */ /* 0x000fe20008410000 */
[----:B------:R-:W-:-:S02]  /*3d50*/  IABS R6, R8 ;  /* 0x0000000800067213 */ /* 0x000fc40000000000 */
[----:B------:R-:W-:Y:S01]  /*3d60*/  IABS R8, R10 ;  /* 0x0000000a00087213 */ /* 0x000fe20000000000 */
[----:B------:R-:W-:Y:S01]  /*3d70*/  IMAD.MOV.U32 R10, RZ, RZ, R9 ;  /* 0x000000ffff0a7224 */ /* 0x000fe200078e0009 */
[----:B------:R-:W-:Y:S01]  /*3d80*/  IABS R12, R11 ;  /* 0x0000000b000c7213 */ /* 0x000fe20000000000 */
[----:B------:R-:W2:Y:S01]  /*3d90*/  MUFU.TANH R24, R63 ;  /* 0x0000003f00187308 */ /* 0x000ea20000002400 */
[----:B------:R-:W-:Y:S01]  /*3da0*/  IMAD.MOV.U32 R11, RZ, RZ, R7 ;  /* 0x000000ffff0b7224 */ /* 0x000fe200078e0007 */
[----:B------:R-:W-:Y:S01]  /*3db0*/  FSEL R62, R31, -INF , !P0 ;  /* 0xff8000001f3e7808 */ /* 0x000fe20004000000 */
[----:B------:R-:W-:Y:S01]  /*3dc0*/  IMAD.MOV.U32 R9, RZ, RZ, R6 ;  /* 0x000000ffff097224 */ /* 0x000fe200078e0006 */
[----:B------:R-:W-:Y:S01]  /*3dd0*/  I2FP.F32.S32 R7, R10 ;  /* 0x0000000a00077245 */ /* 0x000fe20000201400 */
[----:B------:R-:W-:Y:S01]  /*3de0*/  FMUL.FTZ R31, R87, UR5 ;  /* 0x00000005571f7c20 */ /* 0x000fe20008410000 */
[----:B------:R-:W-:Y:S01]  /*3df0*/  MOV R6, R8 ;  /* 0x0000000800067202 */ /* 0x000fe20000000f00 */
[----:B------:R-:W-:Y:S01]  /*3e00*/  IMAD.MOV.U32 R8, RZ, RZ, R12 ;  /* 0x000000ffff087224 */ /* 0x000fe200078e000c */
[----:B------:R-:W4:Y:S01]  /*3e10*/  MUFU.TANH R13, R66 ;  /* 0x00000042000d7308 */ /* 0x000f220000002400 */
[----:B---3--:R-:W-:Y:S01]  /*3e20*/  FFMA.FTZ R27, R7, -R100, R27 ;  /* 0x80000064071b7223 */ /* 0x008fe2000001001b */
[----:B------:R-:W-:-:S02]  /*3e30*/  I2FP.F32.S32 R7, R6 ;  /* 0x0000000600077245 */ /* 0x000fc40000201400 */
[----:B------:R-:W-:Y:S01]  /*3e40*/  I2FP.F32.S32 R6, R8 ;  /* 0x0000000800067245 */ /* 0x000fe20000201400 */
[----:B------:R-:W-:Y:S01]  /*3e50*/  IMAD.IADD R8, R5, 0x1, -R21 ;  /* 0x0000000105087824 */ /* 0x000fe200078e0a15 */
[----:B------:R-:W-:Y:S02]  /*3e60*/  I2FP.F32.S32 R9, R9 ;  /* 0x0000000900097245 */ /* 0x000fe40000201400 */
[----:B------:R-:W3:Y:S01]  /*3e70*/  MUFU.TANH R14, R64 ;  /* 0x00000040000e7308 */ /* 0x000ee20000002400 */
[-C--:B-1----:R-:W-:Y:S01]  /*3e80*/  FFMA.FTZ R23, R6, -R100.reuse, R15 ;  /* 0x8000006406177223 */ /* 0x082fe2000001000f */
[----:B------:R-:W-:Y:S01]  /*3e90*/  IMAD.IADD R6, R3, 0x1, -R20 ;  /* 0x0000000103067824 */ /* 0x000fe200078e0a14 */
[----:B------:R-:W-:Y:S01]  /*3ea0*/  I2FP.F32.S32 R11, R11 ;  /* 0x0000000b000b7245 */ /* 0x000fe20000201400 */
[----:B--2---:R-:W-:Y:S01]  /*3eb0*/  FFMA.FTZ R24, R7, -R100, R24 ;  /* 0x8000006407187223 */ /* 0x004fe20000010018 */
[----:B------:R-:W-:Y:S01]  /*3ec0*/  IMAD.IADD R7, R4, 0x1, -R21 ;  /* 0x0000000104077824 */ /* 0x000fe200078e0a15 */
[----:B------:R-:W-:-:S02]  /*3ed0*/  IADD3 R12, -R29, R5, RZ ;  /* 0x000000051d0c7210 */ /* 0x000fc40007ffe1ff */
[----:B------:R-:W1:Y:S01]  /*3ee0*/  MUFU.TANH R22, R67 ;  /* 0x0000004300167308 */ /* 0x000e620000002400 */
[----:B----4-:R-:W-:Y:S01]  /*3ef0*/  FFMA.FTZ R25, R9, -R100, R13 ;  /* 0x8000006409197223 */ /* 0x010fe2000001000d */
[----:B------:R-:W-:Y:S02]  /*3f00*/  IABS R9, R6 ;  /* 0x0000000600097213 */ /* 0x000fe40000000000 */
[----:B------:R-:W-:Y:S02]  /*3f10*/  IABS R10, R8 ;  /* 0x00000008000a7213 */ /* 0x000fe40000000000 */
[----:B------:R-:W-:Y:S01]  /*3f20*/  IABS R7, R7 ;  /* 0x0000000700077213 */ /* 0x000fe20000000000 */
[----:B------:R-:W-:Y:S01]  /*3f30*/  IMAD.MOV.U32 R8, RZ, RZ, R9 ;  /* 0x000000ffff087224 */ /* 0x000fe200078e0009 */
[----:B------:R-:W2:Y:S01]  /*3f40*/  MUFU.TANH R19, R37 ;  /* 0x0000002500137308 */ /* 0x000ea20000002400 */
[----:B---3--:R-:W-:Y:S01]  /*3f50*/  FFMA.FTZ R26, R11, -R100, R14 ;  /* 0x800000640b1a7223 */ /* 0x008fe2000001000e */
[----:B------:R-:W-:Y:S01]  /*3f60*/  IMAD.IADD R11, R3, 0x1, -R21 ;  /* 0x00000001030b7824 */ /* 0x000fe200078e0a15 */
[----:B------:R-:W-:-:S02]  /*3f70*/  IABS R12, R12 ;  /* 0x0000000c000c7213 */ /* 0x000fc40000000000 */
[----:B------:R-:W-:Y:S02]  /*3f80*/  FSEL R63, R45, -INF , !P0 ;  /* 0xff8000002d3f7808 */ /* 0x000fe40004000000 */
[----:B------:R-:W-:Y:S01]  /*3f90*/  IABS R6, R11 ;  /* 0x0000000b00067213 */ /* 0x000fe20000000000 */
[----:B------:R-:W3:Y:S01]  /*3fa0*/  MUFU.TANH R13, R71 ;  /* 0x00000047000d7308 */ /* 0x000ee20000002400 */
[----:B------:R-:W-:Y:S01]  /*3fb0*/  IMAD.MOV.U32 R11, RZ, RZ, R7 ;  /* 0x000000ffff0b7224 */ /* 0x000fe200078e0007 */
[----:B------:R-:W-:Y:S01]  /*3fc0*/  I2FP.F32.S32 R7, R8 ;  /* 0x0000000800077245 */ /* 0x000fe20000201400 */
[----:B------:R-:W-:Y:S01]  /*3fd0*/  IMAD.MOV.U32 R9, RZ, RZ, R12 ;  /* 0x000000ffff097224 */ /* 0x000fe200078e000c */
[----:B------:R-:W-:Y:S02]  /*3fe0*/  I2FP.F32.S32 R8, R10 ;  /* 0x0000000a00087245 */ /* 0x000fe40000201400 */
[----:B------:R-:W-:Y:S01]  /*3ff0*/  I2FP.F32.S32 R6, R6 ;  /* 0x0000000600067245 */ /* 0x000fe20000201400 */
[-C--:B-1----:R-:W-:Y:S01]  /*4000*/  FFMA.FTZ R22, R7, -R100.reuse, R22 ;  /* 0x8000006407167223 */ /* 0x082fe20000010016 */
[----:B------:R-:W1:Y:S01]  /*4010*/  MUFU.TANH R18, R68 ;  /* 0x0000004400127308 */ /* 0x000e620000002400 */
[----:B------:R-:W-:Y:S01]  /*4020*/  I2FP.F32.S32 R7, R9 ;  /* 0x0000000900077245 */ /* 0x000fe20000201400 */
[----:B--2---:R-:W-:Y:S01]  /*4030*/  FFMA.FTZ R21, R8, -R100, R19 ;  /* 0x8000006408157223 */ /* 0x004fe20000010013 */
[----:B------:R-:W-:Y:S01]  /*4040*/  I2FP.F32.S32 R10, R11 ;  /* 0x0000000b000a7245 */ /* 0x000fe20000201400 */
[----:B------:R-:W-:Y:S01]  /*4050*/  IMAD.IADD R11, R3, 0x1, -R30 ;  /* 0x00000001030b7824 */ /* 0x000fe200078e0a1e */
[----:B------:R-:W-:-:S02]  /*4060*/  IADD3 R8, -R30, R5, RZ ;  /* 0x000000051e087210 */ /* 0x000fc40007ffe1ff */
[----:B------:R-:W-:Y:S01]  /*4070*/  FSEL R65, R46, -INF , !P1 ;  /* 0xff8000002e417808 */ /* 0x000fe20004800000 */
[----:B------:R-:W2:Y:S01]  /*4080*/  MUFU.TANH R14, R69 ;  /* 0x00000045000e7308 */ /* 0x000ea20000002400 */
[----:B---3--:R-:W-:Y:S01]  /*4090*/  FFMA.FTZ R19, R6, -R100, R13 ;  /* 0x8000006406137223 */ /* 0x008fe2000001000d */
[--C-:B------:R-:W-:Y:S01]  /*40a0*/  IMAD.IADD R6, R3, 0x1, -R29.reuse ;  /* 0x0000000103067824 */ /* 0x100fe200078e0a1d */
[----:B------:R-:W-:Y:S02]  /*40b0*/  IABS R8, R8 ;  /* 0x0000000800087213 */ /* 0x000fe40000000000 */
[----:B------:R-:W-:Y:S02]  /*40c0*/  IABS R12, R11 ;  /* 0x0000000b000c7213 */ /* 0x000fe40000000000 */
[----:B------:R-:W-:Y:S01]  /*40d0*/  IABS R6, R6 ;  /* 0x0000000600067213 */ /* 0x000fe20000000000 */
[----:B------:R-:W-:Y:S01]  /*40e0*/  MUFU.TANH R37, R70 ;  /* 0x0000004600257308 */ /* 0x000fe20000002400 */
[----:B-1----:R-:W-:Y:S01]  /*40f0*/  FFMA.FTZ R18, R7, -R100, R18 ;  /* 0x8000006407127223 */ /* 0x002fe20000010012 */
[----:B------:R-:W-:Y:S01]  /*4100*/  IMAD.IADD R7, R4, 0x1, -R29 ;  /* 0x0000000104077824 */ /* 0x000fe200078e0a1d */
[----:B------:R-:W-:Y:S01]  /*4110*/  FSEL R68, R17, -INF , !P0 ;  /* 0xff80000011447808 */ /* 0x000fe20004000000 */
[----:B------:R-:W-:Y:S01]  /*4120*/  IMAD.MOV.U32 R11, RZ, RZ, R6 ;  /* 0x000000ffff0b7224 */ /* 0x000fe200078e0006 */
[----:B------:R-:W-:-:S02]  /*4130*/  ISETP.GE.AND P0, PT, R30, R101, PT ;  /* 0x000000651e00720c */ /* 0x000fc40003f06270 */
[----:B------:R-:W-:Y:S01]  /*4140*/  IABS R9, R7 ;  /* 0x0000000700097213 */ /* 0x000fe20000000000 */
[----:B------:R-:W1:Y:S01]  /*4150*/  MUFU.TANH R16, R73 ;  /* 0x0000004900107308 */ /* 0x000e620000002400 */
[----:B--2---:R-:W-:Y:S01]  /*4160*/  FFMA.FTZ R20, R10, -R100, R14 ;  /* 0x800000640a147223 */ /* 0x004fe2000001000e */
[----:B------:R-:W-:Y:S01]  /*4170*/  IMAD.IADD R10, R4, 0x1, -R30 ;  /* 0x00000001040a7824 */ /* 0x000fe200078e0a1e */
[----:B------:R-:W-:Y:S02]  /*4180*/  I2FP.F32.S32 R11, R11 ;  /* 0x0000000b000b7245 */ /* 0x000fe40000201400 */
[----:B------:R-:W-:Y:S02]  /*4190*/  FSEL R132, R40, -INF , !P1 ;  /* 0xff80000028847808 */ /* 0x000fe40004800000 */
[----:B------:R-:W-:Y:S01]  /*41a0*/  IABS R7, R10 ;  /* 0x0000000a00077213 */ /* 0x000fe20000000000 */
[----:B------:R-:W2:Y:S01]  /*41b0*/  MUFU.TANH R13, R76 ;  /* 0x0000004c000d7308 */ /* 0x000ea20000002400 */
[----:B------:R-:W-:Y:S01]  /*41c0*/  IMAD.MOV.U32 R10, RZ, RZ, R8 ;  /* 0x000000ffff0a7224 */ /* 0x000fe200078e0008 */
[----:B------:R-:W-:Y:S01]  /*41d0*/  FSEL R66, R39, -INF , !P1 ;  /* 0xff80000027427808 */ /* 0x000fe20004800000 */
[----:B------:R-:W-:Y:S01]  /*41e0*/  IMAD.MOV.U32 R8, RZ, RZ, R12 ;  /* 0x000000ffff087224 */ /* 0x000fe200078e000c */
[----:B------:R-:W-:Y:S01]  /*41f0*/  MOV R6, R7 ;  /* 0x0000000700067202 */ /* 0x000fe20000000f00 */
[----:B------:R-:W-:Y:S01]  /*4200*/  VIADD R12, R28, 0x21 ;  /* 0x000000211c0c7836 */ /* 0x000fe20000000000 */
[----:B------:R-:W-:-:S02]  /*4210*/  I2FP.F32.S32 R7, R9 ;  /* 0x0000000900077245 */ /* 0x000fc40000201400 */
[----:B------:R-:W3:Y:S01]  /*4220*/  MUFU.TANH R15, R74 ;  /* 0x0000004a000f7308 */ /* 0x000ee20000002400 */
[----:B------:R-:W-:Y:S01]  /*4230*/  I2FP.F32.S32 R10, R10 ;  /* 0x0000000a000a7245 */ /* 0x000fe20000201400 */
[-C--:B-1----:R-:W-:Y:S01]  /*4240*/  FFMA.FTZ R16, R11, -R100.reuse, R16 ;  /* 0x800000640b107223 */ /* 0x082fe20000010010 */
[----:B------:R-:W-:Y:S01]  /*4250*/  FFMA.FTZ R17, R7, -R100, R37 ;  /* 0x8000006407117223 */ /* 0x000fe20000010025 */
[----:B------:R-:W-:Y:S01]  /*4260*/  I2FP.F32.S32 R7, R6 ;  /* 0x0000000600077245 */ /* 0x000fe20000201400 */
[C---:B------:R-:W-:Y:S01]  /*4270*/  VIADD R11, R28.reuse, 0x28 ;  /* 0x000000281c0b7836 */ /* 0x040fe20000000000 */
[----:B------:R-:W-:Y:S01]  /*4280*/  I2FP.F32.S32 R6, R8 ;  /* 0x0000000800067245 */ /* 0x000fe20000201400 */
[C---:B------:R-:W-:Y:S01]  /*4290*/  VIADD R8, R28.reuse, 0x31 ;  /* 0x000000311c087836 */ /* 0x040fe20000000000 */
[----:B------:R-:W1:Y:S01]  /*42a0*/  MUFU.TANH R14, R75 ;  /* 0x0000004b000e7308 */ /* 0x000e620000002400 */
[----:B------:R-:W-:Y:S02]  /*42b0*/  IADD3 R9, R28, 0x30, RZ ;  /* 0x000000301c097810 */ /* 0x000fe40007ffe0ff */
[-C--:B--2---:R-:W-:Y:S01]  /*42c0*/  FFMA.FTZ R13, R6, -R100.reuse, R13 ;  /* 0x80000064060d7223 */ /* 0x084fe2000001000d */
[----:B------:R-:W-:Y:S01]  /*42d0*/  VIADD R6, R28, 0x39 ;  /* 0x000000391c067836 */ /* 0x000fe20000000000 */
[----:B------:R-:W-:Y:S01]  /*42e0*/  FSEL R69, R38, -INF , !P1 ;  /* 0xff80000026457808 */ /* 0x000fe20004800000 */
[----:B------:R-:W-:Y:S01]  /*42f0*/  IMAD.IADD R30, R4, 0x1, -R9 ;  /* 0x00000001041e7824 */ /* 0x000fe200078e0a09 */
[-C--:B------:R-:W-:Y:S01]  /*4300*/  ISETP.GE.AND P1, PT, R29, R101.reuse, PT ;  /* 0x000000651d00720c */ /* 0x080fe20003f26270 */
[----:B------:R2:W-:Y:S01]  /*4310*/  MUFU.TANH R73, R78 ;  /* 0x0000004e00497308 */ /* 0x0005e20000002400 */
[-C--:B---3--:R-:W-:Y:S01]  /*4320*/  FFMA.FTZ R15, R10, -R100.reuse, R15 ;  /* 0x800000640a0f7223 */ /* 0x088fe2000001000f */
[----:B------:R-:W-:Y:S01]  /*4330*/  VIADD R10, R28, 0x29 ;  /* 0x000000291c0a7836 */ /* 0x000fe20000000000 */
[----:B------:R-:W-:Y:S01]  /*4340*/  FSEL R61, R36, -INF , !P5 ;  /* 0xff800000243d7808 */ /* 0x000fe20006800000 */
[C---:B------:R-:W-:Y:S01]  /*4350*/  IMAD.IADD R40, R4.reuse, 0x1, -R8 ;  /* 0x0000000104287824 */ /* 0x040fe200078e0a08 */
[----:B------:R-:W-:Y:S01]  /*4360*/  FSEL R70, R23, -INF , !P3 ;  /* 0xff80000017467808 */ /* 0x000fe20005800000 */
[----:B------:R-:W-:Y:S01]  /*4370*/  IMAD.IADD R49, R4, 0x1, -R6 ;  /* 0x0000000104317824 */ /* 0x000fe200078e0a06 */
[----:B------:R-:W-:Y:S01]  /*4380*/  FSEL R178, R21, -INF , !P2 ;  /* 0xff80000015b27808 */ /* 0x000fe20005000000 */
[----:B------:R3:W4:Y:S01]  /*4390*/  MUFU.TANH R36, R56 ;  /* 0x0000003800247308 */ /* 0x0007220000002400 */
[----:B-1----:R-:W-:Y:S01]  /*43a0*/  FFMA.FTZ R14, R7, -R100, R14 ;  /* 0x80000064070e7223 */ /* 0x002fe2000001000e */
[----:B------:R-:W-:Y:S01]  /*43b0*/  VIADD R7, R28, 0x38 ;  /* 0x000000381c077836 */ /* 0x000fe20000000000 */
[----:B------:R-:W-:Y:S01]  /*43c0*/  FSEL R199, R13, -INF , !P0 ;  /* 0xff8000000dc77808 */ /* 0x000fe20004000000 */
[--C-:B------:R-:W-:Y:S01]  /*43d0*/  IMAD.IADD R13, R0, 0x1, -R12.reuse ;  /* 0x00000001000d7824 */ /* 0x100fe200078e0a0c */
[----:B------:R-:W-:Y:S01]  /*43e0*/  FSEL R126, R42, -INF , !P5 ;  /* 0xff8000002a7e7808 */ /* 0x000fe20006800000 */
[C---:B------:R-:W-:Y:S01]  /*43f0*/  IMAD.IADD R21, R4.reuse, 0x1, -R12 ;  /* 0x0000000104157824 */ /* 0x040fe200078e0a0c */
[----:B------:R-:W-:Y:S01]  /*4400*/  FSEL R57, R41, -INF , !P5 ;  /* 0xff80000029397808 */ /* 0x000fe20006800000 */
[C---:B------:R-:W-:Y:S01]  /*4410*/  IMAD.IADD R28, R4.reuse, 0x1, -R10 ;  /* 0x00000001041c7824 */ /* 0x040fe200078e0a0a */
[----:B------:R-:W-:Y:S01]  /*4420*/  FSEL R127, R35, -INF , !P6 ;  /* 0xff800000237f7808 */ /* 0x000fe20007000000 */
[----:B------:R-:W-:Y:S01]  /*4430*/  IMAD.IADD R50, R4, 0x1, -R7 ;  /* 0x0000000104327824 */ /* 0x000fe200078e0a07 */
[----:B------:R-:W-:Y:S01]  /*4440*/  FSEL R64, R33, -INF , !P6 ;  /* 0xff80000021407808 */ /* 0x000fe20007000000 */
[----:B------:R-:W-:Y:S01]  /*4450*/  IMAD.IADD R35, R3, 0x1, -R9 ;  /* 0x0000000103237824 */ /* 0x000fe200078e0a09 */
[----:B--2---:R-:W-:Y:S01]  /*4460*/  FSEL R78, R22, -INF , !P3 ;  /* 0xff800000164e7808 */ /* 0x004fe20005800000 */
[C---:B------:R-:W-:Y:S01]  /*4470*/  IMAD.IADD R22, R5.reuse, 0x1, -R11 ;  /* 0x0000000105167824 */ /* 0x040fe200078e0a0b */
[----:B------:R-:W-:Y:S01]  /*4480*/  FSEL R71, R20, -INF , !P2 ;  /* 0xff80000014477808 */ /* 0x000fe20005000000 */
[----:B------:R-:W-:Y:S01]  /*4490*/  IMAD.IADD R20, R5, 0x1, -R12 ;  /* 0x0000000105147824 */ /* 0x000fe200078e0a0c */
[----:B---3--:R-:W-:Y:S01]  /*44a0*/  FSEL R56, R34, -INF , !P6 ;  /* 0xff80000022387808 */ /* 0x008fe20007000000 */
[C---:B------:R-:W-:Y:S01]  /*44b0*/  IMAD.IADD R48, R3.reuse, 0x1, -R8 ;  /* 0x0000000103307824 */ /* 0x040fe200078e0a08 */
[----:B------:R-:W-:Y:S01]  /*44c0*/  FSEL R180, R14, -INF , !P0 ;  /* 0xff8000000eb47808 */ /* 0x000fe20004000000 */
[----:B------:R-:W-:Y:S01]  /*44d0*/  IMAD.IADD R46, R3, 0x1, -R6 ;  /* 0x00000001032e7824 */ /* 0x000fe200078e0a06 */
[----:B------:R-:W-:Y:S01]  /*44e0*/  IADD3 R23, -R11, R4, RZ ;  /* 0x000000040b177210 */ /* 0x000fe20007ffe1ff */
[----:B------:R-:W-:Y:S01]  /*44f0*/  FMUL.FTZ R4, R84, UR5 ;  /* 0x0000000554047c20 */ /* 0x000fe20008410000 */
[-C--:B------:R-:W-:Y:S01]  /*4500*/  ISETP.GE.AND P5, PT, R12, R101.reuse, PT ;  /* 0x000000650c00720c */ /* 0x080fe20003fa6270 */
[----:B------:R-:W-:Y:S01]  /*4510*/  IMAD.IADD R12, R3, 0x1, -R12 ;  /* 0x00000001030c7824 */ /* 0x000fe200078e0a0c */
[----:B------:R-:W-:Y:S01]  /*4520*/  ISETP.GE.AND P6, PT, R11, R101, PT ;  /* 0x000000650b00720c */ /* 0x000fe20003fc6270 */
[----:B------:R-:W-:Y:S01]  /*4530*/  IMAD.IADD R37, R5, 0x1, -R8 ;  /* 0x0000000105257824 */ /* 0x000fe200078e0a08 */
[----:B------:R-:W-:Y:S01]  /*4540*/  FSEL R148, R27, -INF , !P4 ;  /* 0xff8000001b947808 */ /* 0x000fe20006000000 */
[--C-:B------:R-:W-:Y:S01]  /*4550*/  IMAD.IADD R27, R3, 0x1, -R10.reuse ;  /* 0x00000001031b7824 */ /* 0x100fe200078e0a0a */
[----:B------:R-:W-:Y:S01]  /*4560*/  FSEL R124, R47, -INF , !P2 ;  /* 0xff8000002f7c7808 */ /* 0x000fe20005000000 */
[----:B------:R-:W-:Y:S01]  /*4570*/  IMAD.IADD R38, R5, 0x1, -R7 ;  /* 0x0000000105267824 */ /* 0x000fe200078e0a07 */
[----:B------:R-:W-:Y:S01]  /*4580*/  IADD3 R14, R0, -R11, RZ ;  /* 0x8000000b000e7210 */ /* 0x000fe20007ffe0ff */
[----:B------:R-:W-:Y:S01]  /*4590*/  IMAD.IADD R11, R3, 0x1, -R11 ;  /* 0x00000001030b7824 */ /* 0x000fe200078e0a0b */
[----:B------:R-:W-:Y:S01]  /*45a0*/  FSEL R96, R16, -INF , !P1 ;  /* 0xff80000010607808 */ /* 0x000fe20004800000 */
[C---:B------:R-:W-:Y:S01]  /*45b0*/  IMAD.IADD R16, R0.reuse, 0x1, -R9 ;  /* 0x0000000100107824 */ /* 0x040fe200078e0a09 */
[----:B------:R-:W-:Y:S01]  /*45c0*/  FSEL R203, R15, -INF , !P0 ;  /* 0xff8000000fcb7808 */ /* 0x000fe20004000000 */
[--C-:B------:R-:W-:Y:S01]  /*45d0*/  IMAD.IADD R15, R0, 0x1, -R10.reuse ;  /* 0x00000001000f7824 */ /* 0x100fe200078e0a0a */
[----:B------:R-:W-:Y:S01]  /*45e0*/  IADD3 R47, -R7, R3, RZ ;  /* 0x00000003072f7210 */ /* 0x000fe20007ffe1ff */
[----:B------:R-:W-:Y:S01]  /*45f0*/  FMUL.FTZ R3, R85, UR5 ;  /* 0x0000000555037c20 */ /* 0x000fe20008410000 */
[----:B------:R-:W-:Y:S01]  /*4600*/  FSEL R177, R24, -INF , !P3 ;  /* 0xff80000018b17808 */ /* 0x000fe20005800000 */
[----:B------:R-:W-:Y:S01]  /*4610*/  IMAD.IADD R24, R5, 0x1, -R10 ;  /* 0x0000000105187824 */ /* 0x000fe200078e0a0a */
[C---:B------:R-:W-:Y:S01]  /*4620*/  ISETP.GE.AND P3, PT, R9.reuse, R101, PT ;  /* 0x000000650900720c */ /* 0x040fe20003f66270 */
[----:B------:R-:W-:Y:S01]  /*4630*/  MUFU.TANH R33, R58 ;  /* 0x0000003a00217308 */ /* 0x000fe20000002400 */
[-C--:B------:R-:W-:Y:S01]  /*4640*/  IADD3 R29, -R9, R5.reuse, RZ ;  /* 0x00000005091d7210 */ /* 0x080fe20007ffe1ff */
[----:B------:R-:W-:Y:S01]  /*4650*/  FMUL.FTZ R41, R113, UR5 ;  /* 0x0000000571297c20 */ /* 0x000fe20008410000 */
[----:B------:R-:W-:Y:S01]  /*4660*/  IADD3 R39, -R6, R5, RZ ;  /* 0x0000000506277210 */ /* 0x000fe20007ffe1ff */
[----:B------:R-:W-:Y:S01]  /*4670*/  FMUL.FTZ R84, R111, UR5 ;  /* 0x000000056f547c20 */ /* 0x000fe20008410000 */
[----:B------:R-:W-:-:S02]  /*4680*/  IABS R5, R13 ;  /* 0x0000000d00057213 */ /* 0x000fc40000000000 */
[----:B------:R-:W-:Y:S01]  /*4690*/  FSEL R67, R26, -INF , !P4 ;  /* 0xff8000001a437808 */ /* 0x000fe20006000000 */
[----:B------:R1:W-:Y:S01]  /*46a0*/  MUFU.TANH R9, R4 ;  /* 0x0000000400097308 */ /* 0x0003e20000002400 */
[----:B------:R-:W-:Y:S02]  /*46b0*/  FSEL R179, R18, -INF , !P1 ;  /* 0xff80000012b37808 */ /* 0x000fe40004800000 */
[----:B------:R-:W-:Y:S02]  /*46c0*/  FSEL R202, R43, -INF , !P0 ;  /* 0xff8000002bca7808 */ /* 0x000fe40004000000 */
[----:B------:R-:W-:Y:S02]  /*46d0*/  ISETP.GE.AND P0, PT, R6, R101, PT ;  /* 0x000000650600720c */ /* 0x000fe40003f06270 */
[C---:B------:R-:W-:Y:S01]  /*46e0*/  IADD3 R18, R0.reuse, -R6, RZ ;  /* 0x8000000600127210 */ /* 0x040fe20007ffe0ff */
[----:B------:R2:W-:Y:S01]  /*46f0*/  MUFU.TANH R26, R3 ;  /* 0x00000003001a7308 */ /* 0x0005e20000002400 */
[----:B------:R-:W-:Y:S01]  /*4700*/  FSEL R92, R19, -INF , !P2 ;  /* 0xff800000135c7808 */ /* 0x000fe20005000000 */
[----:B------:R-:W-:Y:S01]  /*4710*/  IMAD.IADD R19, R0, 0x1, -R7 ;  /* 0x0000000100137824 */ /* 0x000fe200078e0a07 */
[----:B------:R-:W-:-:S02]  /*4720*/  FSEL R125, R44, -INF , !P1 ;  /* 0xff8000002c7d7808 */ /* 0x000fc40004800000 */
[----:B------:R-:W-:Y:S01]  /*4730*/  FSEL R76, R17, -INF , !P1 ;  /* 0xff800000114c7808 */ /* 0x000fe20004800000 */
[----:B------:R-:W-:Y:S01]  /*4740*/  IMAD.IADD R17, R0, 0x1, -R8 ;  /* 0x0000000100117824 */ /* 0x000fe200078e0a08 */
[----:B------:R-:W-:Y:S01]  /*4750*/  IABS R6, R16 ;  /* 0x0000001000067213 */ /* 0x000fe20000000000 */
[----:B------:R-:W3:Y:S01]  /*4760*/  MUFU.TANH R79, R72 ;  /* 0x00000048004f7308 */ /* 0x000ee20000002400 */
[----:B-1----:R-:W-:Y:S01]  /*4770*/  IABS R4, R14 ;  /* 0x0000000e00047213 */ /* 0x002fe20000000000 */
[----:B------:R-:W-:Y:S01]  /*4780*/  IMAD.IADD R0, R153, 0x1, R80 ;  /* 0x0000000199007824 */ /* 0x000fe200078e0250 */
[-C--:B------:R-:W-:Y:S01]  /*4790*/  ISETP.GE.AND P1, PT, R7, R101.reuse, PT ;  /* 0x000000650700720c */ /* 0x080fe20003f26270 */
[----:B------:R-:W-:Y:S01]  /*47a0*/  IMAD.MOV.U32 R7, RZ, RZ, R5 ;  /* 0x000000ffff077224 */ /* 0x000fe200078e0005 */
[----:B------:R-:W-:Y:S01]  /*47b0*/  ISETP.GE.AND P2, PT, R8, R101, PT ;  /* 0x000000650800720c */ /* 0x000fe20003f46270 */
[----:B------:R-:W-:Y:S02]  /*47c0*/  IMAD.MOV.U32 R5, RZ, RZ, R4 ;  /* 0x000000ffff057224 */ /* 0x000fe400078e0004 */
[----:B------:R-:W-:Y:S01]  /*47d0*/  FMUL.FTZ R8, R86, UR5 ;  /* 0x0000000556087c20 */ /* 0x000fe20008410000 */
[----:B------:R1:W-:Y:S01]  /*47e0*/  MUFU.TANH R75, R77 ;  /* 0x0000004d004b7308 */ /* 0x0003e20000002400 */
[----:B--2---:R-:W-:Y:S01]  /*47f0*/  IABS R3, R15 ;  /* 0x0000000f00037213 */ /* 0x004fe20000000000 */
[----:B------:R-:W-:Y:S01]  /*4800*/  FMUL.FTZ R80, R108, UR5 ;  /* 0x000000056c507c20 */ /* 0x000fe20008410000 */
[----:B------:R-:W-:-:S02]  /*4810*/  I2FP.F32.S32 R5, R5 ;  /* 0x0000000500057245 */ /* 0x000fc40000201400 */
[----:B------:R-:W-:Y:S01]  /*4820*/  MOV R4, R3 ;  /* 0x0000000300047202 */ /* 0x000fe20000000f00 */
[----:B------:R-:W-:Y:S01]  /*4830*/  IMAD.MOV.U32 R3, RZ, RZ, R6 ;  /* 0x000000ffff037224 */ /* 0x000fe200078e0006 */
[----:B------:R-:W-:Y:S01]  /*4840*/  I2FP.F32.S32 R7, R7 ;  /* 0x0000000700077245 */ /* 0x000fe20000201400 */
[----:B----4-:R-:W-:Y:S01]  /*4850*/  FFMA.FTZ R44, R5, -R100, R36 ;  /* 0x80000064052c7223 */ /* 0x010fe20000010024 */
[----:B------:R-:W-:Y:S01]  /*4860*/  I2FP.F32.S32 R4, R4 ;  /* 0x0000000400047245 */ /* 0x000fe20000201400 */
[----:B------:R2:W-:Y:S01]  /*4870*/  MUFU.TANH R16, R8 ;  /* 0x0000000800107308 */ /* 0x0005e20000002400 */
[----:B------:R-:W-:Y:S01]  /*4880*/  I2FP.F32.S32 R3, R3 ;  /* 0x0000000300037245 */ /* 0x000fe20000201400 */
[-C--:B---3--:R-:W-:Y:S01]  /*4890*/  FFMA.FTZ R45, R7, -R100.reuse, R79 ;  /* 0x80000064072d7223 */ /* 0x088fe2000001004f */
[----:B------:R-:W-:Y:S01]  /*48a0*/  IABS R5, R17 ;  /* 0x0000001100057213 */ /* 0x000fe20000000000 */
[-C--:B------:R-:W-:Y:S01]  /*48b0*/  FFMA.FTZ R43, R4, -R100.reuse, R33 ;  /* 0x80000064042b7223 */ /* 0x080fe20000010021 */
[----:B------:R-:W-:Y:S01]  /*48c0*/  IABS R4, R19 ;  /* 0x0000001300047213 */ /* 0x000fe20000000000 */
[----:B------:R-:W-:Y:S01]  /*48d0*/  FFMA.FTZ R42, R3, -R100, R9 ;  /* 0x80000064032a7223 */ /* 0x000fe20000010009 */
[----:B-1----:R-:W-:Y:S01]  /*48e0*/  FSEL R77, R25, -INF , !P4 ;  /* 0xff800000194d7808 */ /* 0x002fe20006000000 */
[----:B------:R-:W-:Y:S01]  /*48f0*/  FMUL.FTZ R25, R89, UR5 ;  /* 0x0000000559197c20 */ /* 0x000fe20008410000 */
[----:B------:R-:W-:Y:S01]  /*4900*/  ISETP.GE.AND P4, PT, R10, R101, PT ;  /* 0x000000650a00720c */ /* 0x000fe20003f86270 */
[----:B------:R-:W-:Y:S01]  /*4910*/  FMUL.FTZ R10, R88, UR5 ;  /* 0x00000005580a7c20 */ /* 0x000fe20008410000 */
[----:B------:R-:W-:Y:S01]  /*4920*/  IABS R3, R18 ;  /* 0x0000001200037213 */ /* 0x000fe20000000000 */
[----:B------:R-:W1:Y:S01]  /*4930*/  MUFU.TANH R9, R25 ;  /* 0x0000001900097308 */ /* 0x000e620000002400 */
[----:B------:R-:W-:-:S02]  /*4940*/  IMAD.MOV.U32 R6, RZ, RZ, R5 ;  /* 0x000000ffff067224 */ /* 0x000fc400078e0005 */
[----:B------:R-:W-:Y:S01]  /*4950*/  FMUL.FTZ R72, R91, UR5 ;  /* 0x000000055b487c20 */ /* 0x000fe20008410000 */
[----:B------:R-:W-:Y:S01]  /*4960*/  IMAD.MOV.U32 R5, RZ, RZ, R4 ;  /* 0x000000ffff057224 */ /* 0x000fe200078e0004 */
[----:B------:R-:W-:Y:S01]  /*4970*/  IABS R4, R20 ;  /* 0x0000001400047213 */ /* 0x000fe20000000000 */
[----:B------:R-:W-:Y:S01]  /*4980*/  IMAD.MOV.U32 R7, RZ, RZ, R3 ;  /* 0x000000ffff077224 */ /* 0x000fe200078e0003 */
[----:B------:R-:W-:Y:S01]  /*4990*/  I2FP.F32.S32 R6, R6 ;  /* 0x0000000600067245 */ /* 0x000fe20000201400 */
[----:B------:R-:W3:Y:S01]  /*49a0*/  MUFU.TANH R10, R10 ;  /* 0x0000000a000a7308 */ /* 0x000ee20000002400 */
[----:B--2---:R-:W-:Y:S02]  /*49b0*/  I2FP.F32.S32 R8, R5 ;  /* 0x0000000500087245 */ /* 0x004fe40000201400 */
[----:B------:R-:W-:Y:S01]  /*49c0*/  I2FP.F32.S32 R5, R7 ;  /* 0x0000000700057245 */ /* 0x000fe20000201400 */
[----:B------:R-:W-:Y:S01]  /*49d0*/  FFMA.FTZ R36, R6, -R100, R26 ;  /* 0x8000006406247223 */ /* 0x000fe2000001001a */
[----:B------:R-:W-:-:S02]  /*49e0*/  I2FP.F32.S32 R4, R4 ;  /* 0x0000000400047245 */ /* 0x000fc40000201400 */
[----:B------:R-:W-:Y:S01]  /*49f0*/  IABS R6, R22 ;  /* 0x0000001600067213 */ /* 0x000fe20000000000 */
[----:B------:R2:W-:Y:S01]  /*4a00*/  MUFU.TANH R58, R82 ;  /* 0x00000052003a7308 */ /* 0x0005e20000002400 */
[----:B-1----:R-:W-:Y:S01]  /*4a10*/  FFMA.FTZ R33, R5, -R100, R9 ;  /* 0x8000006405217223 */ /* 0x002fe20000010009 */
[----:B------:R-:W-:Y:S02]  /*4a20*/  IABS R5, R23 ;  /* 0x0000001700057213 */ /* 0x000fe40000000000 */
[----:B------:R-:W-:Y:S02]  /*4a30*/  MOV R7, R6 ;  /* 0x0000000600077202 */ /* 0x000fe40000000f00 */
[----:B------:R-:W-:Y:S01]  /*4a40*/  IABS R3, R21 ;  /* 0x0000001500037213 */ /* 0x000fe20000000000 */
[----:B------:R-:W-:Y:S01]  /*4a50*/  IMAD.MOV.U32 R6, RZ, RZ, R5 ;  /* 0x000000ffff067224 */ /* 0x000fe200078e0005 */
[----:B------:R1:W-:Y:S01]  /*4a60*/  MUFU.TANH R15, R32 ;  /* 0x00000020000f7308 */ /* 0x0003e20000002400 */
[----:B---3--:R-:W-:Y:S01]  /*4a70*/  FFMA.FTZ R34, R8, -R100, R10 ;  /* 0x8000006408227223 */ /* 0x008fe2000001000a */
[----:B------:R-:W-:-:S02]  /*4a80*/  IABS R8, R24 ;  /* 0x0000001800087213 */ /* 0x000fc40000000000 */
[----:B------:R-:W-:Y:S02]  /*4a90*/  I2FP.F32.S32 R3, R3 ;  /* 0x0000000300037245 */ /* 0x000fe40000201400 */
[----:B------:R-:W-:Y:S01]  /*4aa0*/  I2FP.F32.S32 R7, R7 ;  /* 0x0000000700077245 */ /* 0x000fe20000201400 */
[----:B------:R-:W-:Y:S01]  /*4ab0*/  IMAD.MOV.U32 R5, RZ, RZ, R8 ;  /* 0x000000ffff057224 */ /* 0x000fe200078e0008 */
[----:B------:R-:W3:Y:S01]  /*4ac0*/  MUFU.TANH R59, R59 ;  /* 0x0000003b003b7308 */ /* 0x000ee20000002400 */
[----:B------:R-:W-:Y:S01]  /*4ad0*/  I2FP.F32.S32 R6, R6 ;  /* 0x0000000600067245 */ /* 0x000fe20000201400 */
[----:B--2---:R-:W-:Y:S01]  /*4ae0*/  FMUL.FTZ R82, R109, UR5 ;  /* 0x000000056d527c20 */ /* 0x004fe20008410000 */
[----:B------:R-:W-:Y:S02]  /*4af0*/  FSEL R168, R45, -INF , !P5 ;  /* 0xff8000002da87808 */ /* 0x000fe40006800000 */
[----:B------:R-:W-:Y:S02]  /*4b00*/  FSEL R169, R44, -INF , !P6 ;  /* 0xff8000002ca97808 */ /* 0x000fe40007000000 */
[----:B------:R-:W-:Y:S01]  /*4b10*/  FSEL R170, R43, -INF , !P4 ;  /* 0xff8000002baa7808 */ /* 0x000fe20006000000 */
[----:B------:R-:W2:Y:S01]  /*4b20*/  MUFU.TANH R54, R83 ;  /* 0x0000005300367308 */ /* 0x000ea20000002400 */
[----:B-1----:R-:W-:Y:S01]  /*4b30*/  FFMA.FTZ R32, R4, -R100, R75 ;  /* 0x8000006404207223 */ /* 0x002fe2000001004b */
[----:B------:R-:W-:-:S02]  /*4b40*/  IABS R4, R12 ;  /* 0x0000000c00047213 */ /* 0x000fc40000000000 */
[----:B------:R-:W-:Y:S02]  /*4b50*/  FSEL R171, R42, -INF , !P3 ;  /* 0xff8000002aab7808 */ /* 0x000fe40005800000 */
[----:B------:R-:W-:Y:S02]  /*4b60*/  I2FP.F32.S32 R4, R4 ;  /* 0x0000000400047245 */ /* 0x000fe40000201400 */
[----:B------:R-:W-:Y:S01]  /*4b70*/  MUFU.TANH R53, R94 ;  /* 0x0000005e00357308 */ /* 0x000fe20000002400 */
[-C--:B---3--:R-:W-:Y:S01]  /*4b80*/  FFMA.FTZ R24, R7, -R100.reuse, R59 ;  /* 0x8000006407187223 */ /* 0x088fe2000001003b */
[----:B------:R-:W-:Y:S01]  /*4b90*/  FSEL R184, R32, -INF , !P5 ;  /* 0xff80000020b87808 */ /* 0x000fe20006800000 */
[----:B------:R-:W-:Y:S01]  /*4ba0*/  FFMA.FTZ R25, R4, -R100, R81 ;  /* 0x8000006404197223 */ /* 0x000fe20000010051 */
[----:B------:R-:W-:Y:S02]  /*4bb0*/  I2FP.F32.S32 R4, R5 ;  /* 0x0000000500047245 */ /* 0x000fe40000201400 */
[----:B------:R-:W-:-:S02]  /*4bc0*/  IABS R5, R29 ;  /* 0x0000001d00057213 */ /* 0x000fc40000000000 */
[----:B------:R1:W-:Y:S01]  /*4bd0*/  MUFU.TANH R13, R31 ;  /* 0x0000001f000d7308 */ /* 0x0003e20000002400 */
[----:B------:R-:W-:Y:S01]  /*4be0*/  FFMA.FTZ R21, R4, -R100, R58 ;  /* 0x8000006404157223 */ /* 0x000fe2000001003a */
[----:B------:R-:W-:Y:S01]  /*4bf0*/  IABS R4, R28 ;  /* 0x0000001c00047213 */ /* 0x000fe20000000000 */
[----:B--2---:R-:W-:Y:S01]  /*4c00*/  FFMA.FTZ R23, R6, -R100, R54 ;  /* 0x8000006406177223 */ /* 0x004fe20000010036 */
[----:B------:R-:W-:Y:S01]  /*4c10*/  IABS R6, R30 ;  /* 0x0000001e00067213 */ /* 0x000fe20000000000 */
[----:B------:R-:W-:Y:S01]  /*4c20*/  FMUL.FTZ R83, R110, UR5 ;  /* 0x000000056e537c20 */ /* 0x000fe20008410000 */
[----:B------:R-:W-:Y:S01]  /*4c30*/  FSEL R107, R25, -INF , !P5 ;  /* 0xff800000196b7808 */ /* 0x000fe20006800000 */
[----:B------:R-:W-:Y:S01]  /*4c40*/  IMAD.MOV.U32 R7, RZ, RZ, R4 ;  /* 0x000000ffff077224 */ /* 0x000fe200078e0004 */
[----:B------:R-:W2:Y:S01]  /*4c50*/  MUFU.TANH R74, R93 ;  /* 0x0000005d004a7308 */ /* 0x000ea20000002400 */
[----:B------:R-:W-:Y:S01]  /*4c60*/  IMAD.MOV.U32 R4, RZ, RZ, R5 ;  /* 0x000000ffff047224 */ /* 0x000fe200078e0005 */
[----:B------:R-:W-:-:S02]  /*4c70*/  MOV R5, R6 ;  /* 0x0000000600057202 */ /* 0x000fc40000000f00 */
[----:B------:R-:W-:Y:S02]  /*4c80*/  I2FP.F32.S32 R7, R7 ;  /* 0x0000000700077245 */ /* 0x000fe40000201400 */
[----:B------:R-:W-:Y:S02]  /*4c90*/  I2FP.F32.S32 R4, R4 ;  /* 0x0000000400047245 */ /* 0x000fe40000201400 */
[----:B------:R-:W3:Y:S01]  /*4ca0*/  MUFU.TANH R60, R95 ;  /* 0x0000005f003c7308 */ /* 0x000ee20000002400 */
[-C--:B-1----:R-:W-:Y:S01]  /*4cb0*/  FFMA.FTZ R31, R3, -R100.reuse, R73 ;  /* 0x80000064031f7223 */ /* 0x082fe20000010049 */
[----:B------:R-:W-:Y:S01]  /*4cc0*/  IABS R3, R11 ;  /* 0x0000000b00037213 */ /* 0x000fe20000000000 */
[----:B------:R-:W-:Y:S01]  /*4cd0*/  FFMA.FTZ R16, R4, -R100, R16 ;  /* 0x8000006404107223 */ /* 0x000fe20000010010 */
[----:B------:R-:W-:Y:S02]  /*4ce0*/  IABS R4, R38 ;  /* 0x0000002600047213 */ /* 0x000fe40000000000 */
[----:B------:R-:W-:-:S02]  /*4cf0*/  I2FP.F32.S32 R3, R3 ;  /* 0x0000000300037245 */ /* 0x000fc40000201400 */
[----:B------:R-:W1:Y:S01]  /*4d00*/  MUFU.TANH R14, R51 ;  /* 0x00000033000e7308 */ /* 0x000e620000002400 */
[-C--:B--2---:R-:W-:Y:S01]  /*4d10*/  FFMA.FTZ R18, R7, -R100.reuse, R74 ;  /* 0x8000006407127223 */ /* 0x084fe2000001004a */
[----:B------:R-:W-:Y:S01]  /*4d20*/  IABS R7, R39 ;  /* 0x0000002700077213 */ /* 0x000fe20000000000 */
[----:B------:R-:W-:Y:S01]  /*4d30*/  FFMA.FTZ R22, R3, -R100, R53 ;  /* 0x8000006403167223 */ /* 0x000fe20000010035 */
[----:B------:R-:W-:Y:S02]  /*4d40*/  IABS R3, R27 ;  /* 0x0000001b00037213 */ /* 0x000fe40000000000 */
[----:B------:R-:W-:Y:S02]  /*4d50*/  FSEL R186, R24, -INF , !P6 ;  /* 0xff80000018ba7808 */ /* 0x000fe40007000000 */
[----:B------:R-:W-:Y:S01]  /*4d60*/  I2FP.F32.S32 R6, R3 ;  /* 0x0000000300067245 */ /* 0x000fe20000201400 */
[----:B------:R-:W-:Y:S01]  /*4d70*/  MUFU.TANH R10, R41 ;  /* 0x00000029000a7308 */ /* 0x000fe20000002400 */
[----:B------:R-:W-:-:S02]  /*4d80*/  I2FP.F32.S32 R3, R5 ;  /* 0x0000000500037245 */ /* 0x000fc40000201400 */
[----:B------:R-:W-:Y:S01]  /*4d90*/  IABS R5, R37 ;  /* 0x0000002500057213 */ /* 0x000fe20000000000 */
[----:B---3--:R-:W-:Y:S01]  /*4da0*/  FFMA.FTZ R17, R6, -R100, R60 ;  /* 0x8000006406117223 */ /* 0x008fe2000001003c */
[----:B------:R-:W-:Y:S01]  /*4db0*/  IABS R6, R40 ;  /* 0x0000002800067213 */ /* 0x000fe20000000000 */
[----:B------:R-:W-:Y:S01]  /*4dc0*/  FFMA.FTZ R15, R3, -R100, R15 ;  /* 0x80000064030f7223 */ /* 0x000fe2000001000f */
[----:B------:R-:W-:Y:S01]  /*4dd0*/  IABS R3, R35 ;  /* 0x0000002300037213 */ /* 0x000fe20000000000 */
[----:B------:R-:W2:Y:S01]  /*4de0*/  MUFU.TANH R11, R72 ;  /* 0x00000048000b7308 */ /* 0x000ea20000002400 */
[----:B------:R-:W-:Y:S01]  /*4df0*/  IMAD.MOV.U32 R8, RZ, RZ, R5 ;  /* 0x000000ffff087224 */ /* 0x000fe200078e0005 */
[----:B------:R-:W-:Y:S01]  /*4e00*/  FSEL R102, R23, -INF , !P6 ;  /* 0xff80000017667808 */ /* 0x000fe20007000000 */
[----:B------:R-:W-:Y:S01]  /*4e10*/  IMAD.MOV.U32 R5, RZ, RZ, R4 ;  /* 0x000000ffff057224 */ /* 0x000fe200078e0004 */
[----:B------:R-:W-:Y:S01]  /*4e20*/  I2FP.F32.S32 R4, R3 ;  /* 0x0000000300047245 */ /* 0x000fe20000201400 */
[----:B------:R-:W-:Y:S01]  /*4e30*/  IMAD.MOV.U32 R3, RZ, RZ, R7 ;  /* 0x000000ffff037224 */ /* 0x000fe200078e0007 */
[----:B------:R-:W-:-:S02]  /*4e40*/  I2FP.F32.S32 R7, R8 ;  /* 0x0000000800077245 */ /* 0x000fc40000201400 */
[----:B------:R-:W3:Y:S01]  /*4e50*/  MUFU.TANH R12, R55 ;  /* 0x00000037000c7308 */ /* 0x000ee20000002400 */
[-C--:B-1----:R-:W-:Y:S01]  /*4e60*/  FFMA.FTZ R14, R4, -R100.reuse, R14 ;  /* 0x80000064040e7223 */ /* 0x082fe2000001000e */
[----:B------:R-:W-:Y:S01]  /*4e70*/  I2FP.F32.S32 R4, R3 ;  /* 0x0000000300047245 */ /* 0x000fe20000201400 */
[----:B------:R-:W-:Y:S01]  /*4e80*/  FFMA.FTZ R13, R7, -R100, R13 ;  /* 0x80000064070d7223 */ /* 0x000fe2000001000d */
[----:B------:R-:W-:Y:S02]  /*4e90*/  I2FP.F32.S32 R3, R6 ;  /* 0x0000000600037245 */ /* 0x000fe40000201400 */
[----:B------:R-:W-:Y:S02]  /*4ea0*/  I2FP.F32.S32 R5, R5 ;  /* 0x0000000500057245 */ /* 0x000fe40000201400 */
[----:B------:R-:W-:Y:S01]  /*4eb0*/  MUFU.TANH R19, R84 ;  /* 0x0000005400137308 */ /* 0x000fe20000002400 */
[-C--:B--2---:R-:W-:Y:S01]  /*4ec0*/  FFMA.FTZ R11, R4, -R100.reuse, R11 ;  /* 0x80000064040b7223 */ /* 0x084fe2000001000b */
[----:B------:R-:W-:Y:S01]  /*4ed0*/  FFMA.FTZ R10, R3, -R100, R10 ;  /* 0x80000064030a7223 */ /* 0x000fe2000001000a */
[----:B------:R-:W-:-:S02]  /*4ee0*/  IABS R4, R49 ;  /* 0x0000003100047213 */ /* 0x000fc40000000000 */
[----:B------:R-:W-:Y:S02]  /*4ef0*/  IABS R3, R48 ;  /* 0x0000003000037213 */ /* 0x000fe40000000000 */
[----:B------:R-:W-:Y:S01]  /*4f00*/  IABS R6, R47 ;  /* 0x0000002f00067213 */ /* 0x000fe20000000000 */
[----:B------:R-:W1:Y:S01]  /*4f10*/  MUFU.TANH R41, R52 ;  /* 0x0000003400297308 */ /* 0x000e620000002400 */
[----:B---3--:R-:W-:Y:S01]  /*4f20*/  FFMA.FTZ R12, R5, -R100, R12 ;  /* 0x80000064050c7223 */ /* 0x008fe2000001000c */
[----:B------:R-:W-:Y:S02]  /*4f30*/  IABS R5, R50 ;  /* 0x0000003200057213 */ /* 0x000fe40000000000 */
[----:B------:R-:W-:Y:S02]  /*4f40*/  IABS R8, R46 ;  /* 0x0000002e00087213 */ /* 0x000fe40000000000 */
[----:B------:R-:W-:Y:S01]  /*4f50*/  MOV R7, R4 ;  /* 0x0000000400077202 */ /* 0x000fe20000000f00 */
[----:B------:R-:W-:Y:S01]  /*4f60*/  IMAD.MOV.U32 R4, RZ, RZ, R3 ;  /* 0x000000ffff047224 */ /* 0x000fe200078e0003 */
[----:B------:R-:W2:Y:S01]  /*4f70*/  MUFU.TANH R27, R80 ;  /* 0x00000050001b7308 */ /* 0x000ea20000002400 */
[----:B------:R-:W-:Y:S01]  /*4f80*/  IMAD.MOV.U32 R9, RZ, RZ, R5 ;  /* 0x000000ffff097224 */ /* 0x000fe200078e0005 */
[----:B------:R-:W-:Y:S01]  /*4f90*/  I2FP.F32.S32 R7, R7 ;  /* 0x0000000700077245 */ /* 0x000fe20000201400 */
[----:B------:R-:W-:Y:S01]  /*4fa0*/  IMAD.MOV.U32 R3, RZ, RZ, R6 ;  /* 0x000000ffff037224 */ /* 0x000fe200078e0006 */
[----:B------:R-:W-:Y:S01]  /*4fb0*/  I2FP.F32.S32 R6, R4 ;  /* 0x0000000400067245 */ /* 0x000fe20000201400 */
[----:B------:R-:W-:Y:S01]  /*4fc0*/  IMAD.MOV.U32 R5, RZ, RZ, R8 ;  /* 0x000000ffff057224 */ /* 0x000fe200078e0008 */
[----:B------:R-:W-:-:S02]  /*4fd0*/  I2FP.F32.S32 R8, R9 ;  /* 0x0000000900087245 */ /* 0x000fc40000201400 */
[----:B------:R-:W-:Y:S01]  /*4fe0*/  I2FP.F32.S32 R4, R3 ;  /* 0x0000000300047245 */ /* 0x000fe20000201400 */
[----:B------:R-:W3:Y:S01]  /*4ff0*/  MUFU.TANH R26, R82 ;  /* 0x00000052001a7308 */ /* 0x000ee20000002400 */
[----:B------:R-:W-:Y:S01]  /*5000*/  I2FP.F32.S32 R3, R5 ;  /* 0x0000000500037245 */ /* 0x000fe20000201400 */
[-C--:B-1----:R-:W-:Y:S01]  /*5010*/  FFMA.FTZ R5, R6, -R100.reuse, R41 ;  /* 0x8000006406057223 */ /* 0x082fe20000010029 */
[----:B------:R-:W-:Y:S02]  /*5020*/  FSEL R120, R22, -INF , !P6 ;  /* 0xff80000016787808 */ /* 0x000fe40007000000 */
[----:B------:R-:W-:Y:S01]  /*5030*/  FSEL R188, R21, -INF , !P4 ;  /* 0xff80000015bc7808 */ /* 0x000fe20006000000 */
[-C--:B------:R-:W-:Y:S01]  /*5040*/  FFMA.FTZ R3, R3, -R100.reuse, R19 ;  /* 0x8000006403037223 */ /* 0x080fe20000010013 */
[----:B------:R-:W-:Y:S01]  /*5050*/  FSEL R19, R31, -INF , !P5 ;  /* 0xff8000001f137808 */ /* 0x000fe20006800000 */
[----:B------:R-:W1:Y:S01]  /*5060*/  MUFU.TANH R20, R83 ;  /* 0x0000005300147308 */ /* 0x000e620000002400 */
[----:B------:R-:W-:Y:S01]  /*5070*/  ISETP.GE.AND P5, PT, R101, 0x41, PT ;  /* 0x000000416500780c */ /* 0x000fe20003fa6270 */
[----:B--2---:R-:W-:Y:S01]  /*5080*/  FFMA.FTZ R8, R8, -R100, R27 ;  /* 0x8000006408087223 */ /* 0x004fe2000001001b */
[----:B------:R-:W-:-:S02]  /*5090*/  FSEL R18, R18, -INF , !P4 ;  /* 0xff80000012127808 */ /* 0x000fc40006000000 */
[----:B------:R-:W-:Y:S02]  /*50a0*/  FSEL R121, R17, -INF , !P4 ;  /* 0xff80000011797808 */ /* 0x000fe40006000000 */
[----:B------:R-:W-:Y:S01]  /*50b0*/  FSEL R189, R16, -INF , !P3 ;  /* 0xff80000010bd7808 */ /* 0x000fe20005800000 */
[-C--:B---3--:R-:W-:Y:S01]  /*50c0*/  FFMA.FTZ R7, R7, -R100.reuse, R26 ;  /* 0x8000006407077223 */ /* 0x088fe2000001001a */
[----:B------:R-:W-:Y:S02]  /*50d0*/  FSEL R190, R15, -INF , !P3 ;  /* 0xff8000000fbe7808 */ /* 0x000fe40005800000 */
[----:B------:R-:W-:Y:S02]  /*50e0*/  FSEL R194, R14, -INF , !P3 ;  /* 0xff8000000ec27808 */ /* 0x000fe40005800000 */
[----:B------:R-:W-:Y:S02]  /*50f0*/  FSEL R176, R36, -INF , !P2 ;  /* 0xff80000024b07808 */ /* 0x000fe40005000000 */
[----:B------:R-:W-:Y:S01]  /*5100*/  FSEL R198, R13, -INF , !P2 ;  /* 0xff8000000dc67808 */ /* 0x000fe20005000000 */
[----:B-1----:R-:W-:Y:S01]  /*5110*/  FFMA.FTZ R4, R4, -R100, R20 ;  /* 0x8000006404047223 */ /* 0x002fe20000010014 */
        /* <DEDUP_REMOVED lines=76> */
.L_x_747:
[----:B------:R-:W-:Y:S05]  /*55e0*/  BSYNC B0 ;  /* 0x0000000000007941 */ /* 0x000fea0003800000 */
.L_x_746:
[----:B------:R-:W0:Y:S02]  /*55f0*/  LDGDEPBAR ;  /* 0x00000000000079af */ /* 0x000e240000000000 */
.L_x_745:
        /* <DEDUP_REMOVED lines=60> */
[----:B---3--:R-:W-:-:S03]  /*59c0*/  FMNMX.FTZ R104, R4, R104, !PT ;  /* 0x0000006804687209 */ /* 0x008fc60007810000 */
        /* <DEDUP_REMOVED lines=27> */
[--C-:B-1----:R-:W-:Y:S02]  /*5b80*/  FFMA.FTZ R4, R62, UR5, -R17.reuse ;  /* 0x000000053e047c23 */ /* 0x102fe40008010811 */
[----:B------:R-:W1:Y:S05]  /*5b90*/  LDSM.16.MT88.4 R60, [R220+0xa000] ;  /* 0x00a00000dc3c783b */ /* 0x000e6a0000004200 */
[----:B------:R4:W-:Y:S01]  /*5ba0*/  MUFU.EX2 R206, R4 ;  /* 0x0000000400ce7308 */ /* 0x0009e20000000800 */
[----:B--2---:R-:W-:Y:S01]  /*5bb0*/  FFMA.FTZ R2, R67, UR5, -R17 ;  /* 0x0000000543027c23 */ /* 0x004fe20008010811 */
[----:B---3--:R-:W-:-:S06]  /*5bc0*/  F2FP.F16.F32.PACK_AB R7, R250, R247 ;  /* 0x000000f7fa07723e */ /* 0x008fcc00000000ff */
[----:B------:R-:W-:Y:S01]  /*5bd0*/  MUFU.EX2 R249, R2 ;  /* 0x0000000200f97308 */ /* 0x000fe20000000800 */
[----:B----4-:R-:W-:-:S07]  /*5be0*/  FFMA.FTZ R4, R57, UR5, -R17 ;  /* 0x0000000539047c23 */ /* 0x010fce0008010811 */
[----:B------:R2:W-:Y:S02]  /*5bf0*/  MUFU.EX2 R183, R4 ;  /* 0x0000000400b77308 */ /* 0x0005e40000000800 */
[----:B--2---:R-:W-:-:S06]  /*5c00*/  FFMA.FTZ R4, R56, UR5, -R17 ;  /* 0x0000000538047c23 */ /* 0x004fcc0008010811 */
[----:B------:R2:W3:Y:S02]  /*5c10*/  MUFU.EX2 R182, R4 ;  /* 0x0000000400b67308 */ /* 0x0004e40000000800 */
[----:B--2---:R-:W-:Y:S01]  /*5c20*/  FMNMX.FTZ R4, R126, R5, !PT ;  /* 0x000000057e047209 */ /* 0x004fe20007810000 */
[----:B------:R-:W-:Y:S01]  /*5c30*/  FFMA.FTZ R5, R69, UR5, -R16 ;  /* 0x0000000545057c23 */ /* 0x000fe20008010810 */
[----:B---3--:R-:W-:Y:S02]  /*5c40*/  F2FP.F16.F32.PACK_AB R6, R182, R183 ;  /* 0x000000b7b606723e */ /* 0x008fe400000000ff */
[----:B------:R-:W-:Y:S02]  /*5c50*/  FMNMX.FTZ R4, R127, R4, !PT ;  /* 0x000000047f047209 */ /* 0x000fe40007810000 */
[----:B------:R2:W-:Y:S02]  /*5c60*/  MUFU.EX2 R248, R5 ;  /* 0x0000000500f87308 */ /* 0x0005e40000000800 */
[----:B------:R-:W-:-:S04]  /*5c70*/  FMNMX.FTZ R4, R148, R4, !PT ;  /* 0x0000000494047209 */ /* 0x000fc80007810000 */
[----:B------:R-:W-:Y:S02]  /*5c80*/  FMNMX.FTZ R0, R177, R4, !PT ;  /* 0x00000004b1007209 */ /* 0x000fe40007810000 */
[----:B------:R-:W-:Y:S02]  /*5c90*/  F2FP.F16.F32.PACK_AB R4, R206, R205 ;  /* 0x000000cdce04723e */ /* 0x000fe400000000ff */
[----:B------:R-:W-:-:S04]  /*5ca0*/  FMNMX.FTZ R0, R178, R0, !PT ;  /* 0x00000000b2007209 */ /* 0x000fc80007810000 */
[----:B------:R-:W-:Y:S01]  /*5cb0*/  FMNMX.FTZ R0, R179, R0, !PT ;  /* 0x00000000b3007209 */ /* 0x000fe20007810000 */
[----:B--2---:R-:W-:-:S03]  /*5cc0*/  FFMA.FTZ R5, R68, UR5, -R16 ;  /* 0x0000000544057c23 */ /* 0x004fc60008010810 */
[----:B------:R-:W-:Y:S01]  /*5cd0*/  FMNMX.FTZ R0, R203, R0, !PT ;  /* 0x00000000cb007209 */ /* 0x000fe20007810000 */
[----:B------:R-:W2:Y:S03]  /*5ce0*/  MUFU.EX2 R243, R5 ;  /* 0x0000000500f37308 */ /* 0x000ea60000000800 */
        /* <DEDUP_REMOVED lines=9> */
[C---:B-1----:R-:W-:Y:S06]  /*5d80*/  HMMA.16816.F32 R28, R4.reuse, R62, RZ ;  /* 0x0000003e041c723c */ /* 0x042fec00000018ff */
[C---:B------:R-:W-:Y:S06]  /*5d90*/  HMMA.16816.F32 R20, R4.reuse, R40, RZ ;  /* 0x000000280414723c */ /* 0x040fec00000018ff */
[----:B------:R-:W-:Y:S01]  /*5da0*/  HMMA.16816.F32 R44, R4, R48, RZ ;  /* 0x00000030042c723c */ /* 0x000fe200000018ff */
[----:B--2---:R-:W-:-:S04]  /*5db0*/  FFMA.FTZ R0, R71, UR5, -R17 ;  /* 0x0000000547007c23 */ /* 0x004fc80008010811 */
[----:B------:R1:W-:Y:S01]  /*5dc0*/  MUFU.EX2 R252, R0 ;  /* 0x0000000000fc7308 */ /* 0x0003e20000000800 */
[C---:B------:R-:W-:Y:S06]  /*5dd0*/  HMMA.16816.F32 R32, R4.reuse, R60, RZ ;  /* 0x0000003c0420723c */ /* 0x040fec00000018ff */
[C---:B------:R-:W-:Y:S06]  /*5de0*/  HMMA.16816.F32 R56, R4.reuse, R72, RZ ;  /* 0x000000480438723c */ /* 0x040fec00000018ff */
[----:B------:R-:W-:Y:S01]  /*5df0*/  HMMA.16816.F32 R68, R4, R80, RZ ;  /* 0x000000500444723c */ /* 0x000fe200000018ff */
[----:B-1----:R-:W-:Y:S01]  /*5e00*/  FMNMX.FTZ R0, R201, R2, !PT ;  /* 0x00000002c9007209 */ /* 0x002fe20007810000 */
[----:B------:R-:W-:-:S04]  /*5e10*/  FFMA.FTZ R2, R76, UR5, -R17 ;  /* 0x000000054c027c23 */ /* 0x000fc80008010811 */
[C---:B------:R-:W-:Y:S01]  /*5e20*/  HMMA.16816.F32 R64, R4.reuse, R88, RZ ;  /* 0x000000580440723c */ /* 0x040fe200000018ff */
[----:B------:R-:W1:Y:S01]  /*5e30*/  SHFL.BFLY PT, R8, R0, 0x2, 0x1f ;  /* 0x0c401f0000087f89 */ /* 0x000e6200000e0000 */
[----:B------:R2:W3:Y:S04]  /*5e40*/  MUFU.EX2 R181, R2 ;  /* 0x0000000200b57308 */ /* 0x0004e80000000800 */
[C---:B------:R-:W-:Y:S06]  /*5e50*/  HMMA.16816.F32 R36, R4.reuse, R50, RZ ;  /* 0x000000320424723c */ /* 0x040fec00000018ff */
[C---:B------:R-:W-:Y:S06]  /*5e60*/  HMMA.16816.F32 R24, R4.reuse, R74, RZ ;  /* 0x0000004a0418723c */ /* 0x040fec00000018ff */
[----:B------:R-:W-:Y:S01]  /*5e70*/  HMMA.16816.F32 R52, R4, R82, RZ ;  /* 0x000000520434723c */ /* 0x000fe200000018ff */
[----:B--2---:R-:W-:Y:S01]  /*5e80*/  FFMA.FTZ R2, R77, UR5, -R16 ;  /* 0x000000054d027c23 */ /* 0x004fe20008010810 */
[----:B---3--:R-:W-:-:S03]  /*5e90*/  F2FP.F16.F32.PACK_AB R10, R181, R252 ;  /* 0x000000fcb50a723e */ /* 0x008fc600000000ff */
[----:B------:R2:W-:Y:S01]  /*5ea0*/  MUFU.EX2 R242, R2 ;  /* 0x0000000200f27308 */ /* 0x0005e20000000800 */
[----:B-1----:R-:W-:Y:S02]  /*5eb0*/  FMNMX.FTZ R0, R0, R8, !PT ;  /* 0x0000000800007209 */ /* 0x002fe40007810000 */
[----:B------:R-:W-:-:S03]  /*5ec0*/  F2FP.F16.F32.PACK_AB R8, R251, R249 ;  /* 0x000000f9fb08723e */ /* 0x000fc600000000ff */
[----:B------:R-:W1:Y:S01]  /*5ed0*/  SHFL.BFLY PT, R12, R0, 0x1, 0x1f ;  /* 0x0c201f00000c7f89 */ /* 0x000e6200000e0000 */
[--C-:B--2---:R-:W-:Y:S02]  /*5ee0*/  FFMA.FTZ R2, R78, UR5, -R16.reuse ;  /* 0x000000054e027c23 */ /* 0x104fe40008010810 */
[C---:B------:R-:W-:Y:S02]  /*5ef0*/  HMMA.16816.F32 R76, R4.reuse, R42, RZ ;  /* 0x0000002a044c723c */ /* 0x040fe400000018ff */
[----:B------:R2:W3:Y:S04]  /*5f00*/  MUFU.EX2 R244, R2 ;  /* 0x0000000200f47308 */ /* 0x0004e80000000800 */
[----:B------:R-:W-:Y:S01]  /*5f10*/  HMMA.16816.F32 R4, R4, R90, RZ ;  /* 0x0000005a0404723c */ /* 0x000fe200000018ff */
[--C-:B--2---:R-:W-:Y:S01]  /*5f20*/  FFMA.FTZ R2, R92, UR5, -R16.reuse ;  /* 0x000000055c027c23 */ /* 0x104fe20008010810 */
[----:B---3--:R-:W-:Y:S01]  /*5f30*/  F2FP.F16.F32.PACK_AB R9, R244, R242 ;  /* 0x000000f2f409723e */ /* 0x008fe200000000ff */
[----:B------:R-:W2:Y:S02]  /*5f40*/  LDSM.16.MT88.4 R92, [R222+0x9400] ;  /* 0x00940000de5c783b */ /* 0x000ea40000004200 */
[----:B------:R3:W-:Y:S02]  /*5f50*/  MUFU.EX2 R246, R2 ;  /* 0x0000000200f67308 */ /* 0x0007e40000000800 */
[----:B---3--:R-:W-:-:S02]  /*5f60*/  FFMA.FTZ R2, R96, UR5, -R16 ;  /* 0x0000000560027c23 */ /* 0x008fc40008010810 */
[----:B------:R-:W3:Y:S04]  /*5f70*/  LDSM.16.MT88.4 R96, [R220+0xa400] ;  /* 0x00a40000dc60783b */ /* 0x000ee80000004200 */
[----:B------:R4:W5:Y:S02]  /*5f80*/  MUFU.EX2 R245, R2 ;  /* 0x0000000200f57308 */ /* 0x0009640000000800 */
[----:B----4-:R-:W-:Y:S01]  /*5f90*/  FFMA.FTZ R2, R105, UR5, -R3 ;  /* 0x0000000569027c23 */ /* 0x010fe20008010803 */
[----:B-1----:R-:W-:Y:S02]  /*5fa0*/  FMNMX.FTZ R105, R0, R12, !PT ;  /* 0x0000000c00697209 */ /* 0x002fe40007810000 */
[----:B-----5:R-:W-:-:S03]  /*5fb0*/  F2FP.F16.F32.PACK_AB R11, R245, R246 ;  /* 0x000000f6f50b723e */ /* 0x020fc600000000ff */
[----:B------:R1:W-:Y:S01]  /*5fc0*/  MUFU.EX2 R236, R2 ;  /* 0x0000000200ec7308 */ /* 0x0003e20000000800 */
[C---:B------:R-:W-:Y:S01]  /*5fd0*/  FSETP.NEU.FTZ.AND P0, PT, R105.reuse, -INF , PT ;  /* 0xff8000006900780b */ /* 0x040fe20003f1d000 */
[----:B------:R-:W-:Y:S01]  /*5fe0*/  FMUL.FTZ R0, R105, UR5 ;  /* 0x0000000569007c20 */ /* 0x000fe20008410000 */
[----:B------:R-:W-:Y:S01]  /*5ff0*/  F2FP.F16.F32.PACK_AB R12, R208, R207 ;  /* 0x000000cfd00c723e */ /* 0x000fe200000000ff */
[----:B------:R-:W-:Y:S03]  /*6000*/  HMMA.16816.F32 R164, R8, R84, R20 ;  /* 0x0000005408a4723c */ /* 0x000fe60000001814 */
[----:B------:R-:W-:-:S03]  /*6010*/  FSEL R0, R0, RZ, P0 ;  /* 0x000000ff00007208 */ /* 0x000fc60000000000 */
[----:B--2---:R-:W-:Y:S01]  /*6020*/  HMMA.16816.F32 R128, R8, R92, R44 ;  /* 0x0000005c0880723c */ /* 0x004fe2000000182c */
[----:B-1----:R-:W-:-:S05]  /*6030*/  FFMA.FTZ R2, R116, UR5, -R3 ;  /* 0x0000000574027c23 */ /* 0x002fca0008010803 */
[C---:B---3--:R-:W-:Y:S01]  /*6040*/  HMMA.16816.F32 R156, R8.reuse, R98, R28 ;  /* 0x00000062089c723c */ /* 0x048fe2000000181c */
[----:B------:R-:W1:Y:S01]  /*6050*/  LDSM.16.MT88.4 R116, [R222+0xb400] ;  /* 0x00b40000de74783b */ /* 0x000e620000004200 */
[----:B------:R2:W3:Y:S04]  /*6060*/  MUFU.EX2 R240, R2 ;  /* 0x0000000200f07308 */ /* 0x0004e80000000800 */
[C---:B------:R-:W-:Y:S06]  /*6070*/  HMMA.16816.F32 R144, R8.reuse, R96, R32 ;  /* 0x000000600890723c */ /* 0x040fec0000001820 */
[C---:B------:R-:W-:Y:S06]  /*6080*/  HMMA.16816.F32 R160, R8.reuse, R108, R56 ;  /* 0x0000006c08a0723c */ /* 0x040fec0000001838 */
[----:B------:R-:W-:Y:S01]  /*6090*/  HMMA.16816.F32 R136, R8, R112, R68 ;  /* 0x000000700888723c */ /* 0x000fe20000001844 */
[----:B--2---:R-:W-:Y:S01]  /*60a0*/  FFMA.FTZ R2, R122, UR5, -R3 ;  /* 0x000000057a027c23 */ /* 0x004fe20008010803 */
[----:B---3--:R-:W-:-:S03]  /*60b0*/  F2FP.F16.F32.PACK_AB R14, R240, R236 ;  /* 0x000000ecf00e723e */ /* 0x008fc600000000ff */
[----:B------:R2:W-:Y:S01]  /*60c0*/  MUFU.EX2 R241, R2 ;  /* 0x0000000200f17308 */ /* 0x0005e20000000800 */
[C---:B------:R-:W-:Y:S06]  /*60d0*/  HMMA.16816.F32 R140, R8.reuse, R86, R76 ;  /* 0x00000056088c723c */ /* 0x040fec000000184c */
[C---:B------:R-:W-:Y:S06]  /*60e0*/  HMMA.16816.F32 R152, R8.reuse, R94, R36 ;  /* 0x0000005e0898723c */ /* 0x040fec0000001824 */
[----:B------:R-:W-:Y:S01]  /*60f0*/  HMMA.16816.F32 R172, R8, R110, R24 ;  /* 0x0000006e08ac723c */ /* 0x000fe20000001818 */
[----:B--2---:R-:W-:-:S04]  /*6100*/  FFMA.FTZ R2, R123, UR5, -R3 ;  /* 0x000000057b027c23 */ /* 0x004fc80008010803 */
[----:B------:R2:W-:Y:S02]  /*6110*/  MUFU.EX2 R239, R2 ;  /* 0x0000000200ef7308 */ /* 0x0005e40000000800 */
[----:B--2---:R-:W-:-:S06]  /*6120*/  FFMA.FTZ R2, R124, UR5, -R3 ;  /* 0x000000057c027c23 */ /* 0x004fcc0008010803 */
[----:B------:R2:W-:Y:S02]  /*6130*/  MUFU.EX2 R237, R2 ;  /* 0x0000000200ed7308 */ /* 0x0005e40000000800 */
[----:B--2---:R-:W-:-:S06]  /*6140*/  FFMA.FTZ R2, R132, UR5, -R0 ;  /* 0x0000000584027c23 */ /* 0x004fcc0008010800 */
[----:B------:R2:W-:Y:S02]  /*6150*/  MUFU.EX2 R233, R2 ;  /* 0x0000000200e97308 */ /* 0x0005e40000000800 */
[--C-:B--2---:R-:W-:Y:S02]  /*6160*/  FFMA.FTZ R2, R133, UR5, -R0.reuse ;  /* 0x0000000585027c23 */ /* 0x104fe40008010800 */
[----:B-1----:R-:W-:Y:S04]  /*6170*/  HMMA.16816.F32 R132, R8, R116, R64 ;  /* 0x000000740884723c */ /* 0x002fe80000001840 */
[----:B------:R1:W2:Y:S02]  /*6180*/  MUFU.EX2 R232, R2 ;  /* 0x0000000200e87308 */ /* 0x0002a40000000800 */
[----:B-1----:R-:W-:Y:S01]  /*6190*/  FFMA.FTZ R2, R126, UR5, -R0 ;  /* 0x000000057e027c23 */ /* 0x002fe20008010800 */
[----:B--2---:R-:W-:-:S05]  /*61a0*/  F2FP.F16.F32.PACK_AB R13, R232, R233 ;  /* 0x000000e9e80d723e */ /* 0x004fca00000000ff */
[----:B------:R1:W-:Y:S02]  /*61b0*/  MUFU.EX2 R231, R2 ;  /* 0x0000000200e77308 */ /* 0x0003e40000000800 */
[----:B-1----:R-:W-:-:S06]  /*61c0*/  FFMA.FTZ R2, R127, UR5, -R0 ;  /* 0x000000057f027c23 */ /* 0x002fcc0008010800 */
[----:B------:R1:W2:Y:S02]  /*61d0*/  MUFU.EX2 R230, R2 ;  /* 0x0000000200e67308 */ /* 0x0002a40000000800 */
[----:B-1----:R-:W-:Y:S01]  /*61e0*/  FFMA.FTZ R2, R125, UR5, -R3 ;  /* 0x000000057d027c23 */ /* 0x002fe20008010803 */
[----:B--2---:R-:W-:Y:S01]  /*61f0*/  F2FP.F16.F32.PACK_AB R15, R230, R231 ;  /* 0x000000e7e60f723e */ /* 0x004fe200000000ff */
[----:B------:R-:W-:Y:S04]  /*6200*/  HMMA.16816.F32 R124, R8, R118, R4 ;  /* 0x00000076087c723c */ /* 0x000fe80000001804 */
[----:B------:R1:W2:Y:S02]  /*6210*/  MUFU.EX2 R234, R2 ;  /* 0x0000000200ea7308 */ /* 0x0002a40000000800 */
[----:B------:R-:W-:Y:S01]  /*6220*/  HMMA.16816.F32 R28, R12, R40, RZ ;  /* 0x000000280c1c723c */ /* 0x000fe200000018ff */
[----:B------:R-:W-:-:S05]  /*6230*/  F2FP.F16.F32.PACK_AB R4, R239, R241 ;  /* 0x000000f1ef04723e */ /* 0x000fca00000000ff */
[C---:B------:R-:W-:Y:S06]  /*6240*/  HMMA.16816.F32 R44, R12.reuse, R50, RZ ;  /* 0x000000320c2c723c */ /* 0x040fec00000018ff */
[----:B------:R-:W-:Y:S01]  /*6250*/  HMMA.16816.F32 R20, R12, R60, RZ ;  /* 0x0000003c0c14723c */ /* 0x000fe200000018ff */
[----:B-1----:R-:W-:Y:S01]  /*6260*/  FFMA.FTZ R2, R148, UR5, -R0 ;  /* 0x0000000594027c23 */ /* 0x002fe20008010800 */
[----:B--2---:R-:W-:-:S03]  /*6270*/  F2FP.F16.F32.PACK_AB R6, R234, R237 ;  /* 0x000000edea06723e */ /* 0x004fc600000000ff */
[----:B------:R1:W-:Y:S01]  /*6280*/  MUFU.EX2 R229, R2 ;  /* 0x0000000200e57308 */ /* 0x0003e20000000800 */
[----:B------:R-:W-:Y:S06]  /*6290*/  HMMA.16816.F32 R148, R8, R114, R52 ;  /* 0x000000720894723c */ /* 0x000fec0000001834 */
        /* <DEDUP_REMOVED lines=14> */
[----:B------:R-:W-:Y:S01]  /*6380*/  LDSM.16.MT88.4 R12, [R222+0x9800] ;  /* 0x00980000de0c783b */ /* 0x000fe20000004200 */
[----:B-1----:R-:W-:-:S04]  /*6390*/  FFMA.FTZ R2, R179, UR5, -R0 ;  /* 0x00000005b3027c23 */ /* 0x002fc80008010800 */
[----:B------:R1:W2:Y:S02]  /*63a0*/  MUFU.EX2 R219, R2 ;  /* 0x0000000200db7308 */ /* 0x0002a40000000800 */
[----:B-1----:R-:W-:Y:S01]  /*63b0*/  FFMA.FTZ R2, R180, UR5, -R17 ;  /* 0x00000005b4027c23 */ /* 0x002fe20008010811 */
[----:B--2---:R-:W-:-:S05]  /*63c0*/  F2FP.F16.F32.PACK_AB R7, R219, R227 ;  /* 0x000000e3db07723e */ /* 0x004fca00000000ff */
[----:B------:R1:W-:Y:S02]  /*63d0*/  MUFU.EX2 R218, R2 ;  /* 0x0000000200da7308 */ /* 0x0003e40000000800 */
[C---:B------:R-:W-:Y:S01]  /*63e0*/  HMMA.16816.F32 R80, R4.reuse, R84, R28 ;  /* 0x000000540450723c */ /* 0x040fe2000000181c */
[----:B------:R-:W-:Y:S05]  /*63f0*/  LDSM.16.MT88.4 R28, [R222+0xa800] ;  /* 0x00a80000de1c783b */ /* 0x000fea0000004200 */
[----:B------:R-:W-:Y:S01]  /*6400*/  HMMA.16816.F32 R76, R4, R92, R8 ;  /* 0x0000005c044c723c */ /* 0x000fe20000001808 */
[----:B------:R-:W-:Y:S01]  /*6410*/  MOV R85, R208 ;  /* 0x000000d000557202 */ /* 0x000fe20000000f00 */
[----:B------:R-:W-:Y:S01]  /*6420*/  LDSM.16.MT88.4 R8, [R220+0x9800] ;  /* 0x00980000dc08783b */ /* 0x000fe20000004200 */
[----:B------:R-:W-:-:S03]  /*6430*/  MOV R84, R207 ;  /* 0x000000cf00547202 */ /* 0x000fc60000000f00 */
[C---:B------:R-:W-:Y:S01]  /*6440*/  HMMA.16816.F32 R88, R4.reuse, R112, R32 ;  /* 0x000000700458723c */ /* 0x040fe20000001820 */
[----:B-1----:R-:W-:Y:S01]  /*6450*/  FFMA.FTZ R2, R19, UR5, -R17 ;  /* 0x0000000513027c23 */ /* 0x002fe20008010811 */
[----:B------:R-:W-:Y:S01]  /*6460*/  MOV R93, R206 ;  /* 0x000000ce005d7202 */ /* 0x000fe20000000f00 */
[----:B------:R-:W1:Y:S01]  /*6470*/  LDSM.16.MT88.4 R32, [R220+0xb800] ;  /* 0x00b80000dc20783b */ /* 0x000e620000004200 */
[----:B------:R-:W-:Y:S01]  /*6480*/  MOV R92, R205 ;  /* 0x000000cd005c7202 */ /* 0x000fe20000000f00 */
[----:B------:R2:W3:Y:S01]  /*6490*/  MUFU.EX2 R217, R2 ;  /* 0x0000000200d97308 */ /* 0x0004e20000000800 */
[----:B------:R-:W-:Y:S01]  /*64a0*/  HMMA.16816.F32 R72, R4, R96, R20 ;  /* 0x000000600448723c */ /* 0x000fe20000001814 */
[----:B------:R-:W-:Y:S01]  /*64b0*/  LDSM.16.MT88.4 R20, [R222+0xb800] ;  /* 0x00b80000de14783b */ /* 0x000fe20000004200 */
[----:B------:R-:W-:-:S04]  /*64c0*/  MOV R19, R181 ;  /* 0x000000b500137202 */ /* 0x000fc80000000f00 */
[C---:B------:R-:W-:Y:S01]  /*64d0*/  HMMA.16816.F32 R68, R4.reuse, R108, R24 ;  /* 0x0000006c0444723c */ /* 0x040fe20000001818 */
[----:B------:R-:W4:Y:S01]  /*64e0*/  LDSM.16.MT88.4 R24, [R220+0xa800] ;  /* 0x00a80000dc18783b */ /* 0x000f220000004200 */
[----:B------:R-:W-:Y:S02]  /*64f0*/  MOV R97, R183 ;  /* 0x000000b700617202 */ /* 0x000fe40000000f00 */
[----:B------:R-:W-:Y:S02]  /*6500*/  MOV R96, R182 ;  /* 0x000000b600607202 */ /* 0x000fe40000000f00 */
[----:B------:R-:W-:Y:S01]  /*6510*/  HMMA.16816.F32 R44, R4, R94, R44 ;  /* 0x0000005e042c723c */ /* 0x000fe2000000182c */
[----:B--2---:R-:W-:-:S05]  /*6520*/  FFMA.FTZ R2, R102, UR5, -R17 ;  /* 0x0000000566027c23 */ /* 0x004fca0008010811 */
[C---:B------:R-:W-:Y:S01]  /*6530*/  HMMA.16816.F32 R180, R4.reuse, R116, R36 ;  /* 0x0000007404b4723c */ /* 0x040fe20000001824 */
[----:B------:R2:W-:Y:S05]  /*6540*/  MUFU.EX2 R216, R2 ;  /* 0x0000000200d87308 */ /* 0x0005ea0000000800 */
[C---:B------:R-:W-:Y:S06]  /*6550*/  HMMA.16816.F32 R56, R4.reuse, R86, R40 ;  /* 0x000000560438723c */ /* 0x040fec0000001828 */
[C---:B------:R-:W-:Y:S06]  /*6560*/  HMMA.16816.F32 R36, R4.reuse, R98, R48 ;  /* 0x000000620424723c */ /* 0x040fec0000001830 */
[----:B------:R-:W-:Y:S01]  /*6570*/  HMMA.16816.F32 R40, R4, R110, R52 ;  /* 0x0000006e0428723c */ /* 0x000fe20000001834 */
[----:B--2---:R-:W-:-:S04]  /*6580*/  FFMA.FTZ R2, R18, UR5, -R17 ;  /* 0x0000000512027c23 */ /* 0x004fc80008010811 */
[----:B------:R2:W5:Y:S01]  /*6590*/  MUFU.EX2 R215, R2 ;  /* 0x0000000200d77308 */ /* 0x0005620000000800 */
[C---:B------:R-:W-:Y:S06]  /*65a0*/  HMMA.16816.F32 R60, R4.reuse, R114, R60 ;  /* 0x00000072043c723c */ /* 0x040fec000000183c */
[----:B------:R-:W-:Y:S07]  /*65b0*/  HMMA.16816.F32 R64, R4, R118, R64 ;  /* 0x000000760440723c */ /* 0x000fee0000001840 */
[----:B---3--:R-:W-:Y:S01]  /*65c0*/  F2FP.F16.F32.PACK_AB R4, R217, R218 ;  /* 0x000000dad904723e */ /* 0x008fe200000000ff */
[----:B--2---:R-:W-:Y:S01]  /*65d0*/  FFMA.FTZ R2, R199, UR5, -R16 ;  /* 0x00000005c7027c23 */ /* 0x004fe20008010810 */
[----:B-----5:R-:W-:-:S03]  /*65e0*/  F2FP.F16.F32.PACK_AB R6, R215, R216 ;  /* 0x000000d8d706723e */ /* 0x020fc600000000ff */
        /* <DEDUP_REMOVED lines=15> */
[----:B------:R1:W2:Y:S01]  /*66e0*/  MUFU.EX2 R210, R2 ;  /* 0x0000000200d27308 */ /* 0x0002a20000000800 */
[C---:B----4-:R-:W-:Y:S06]  /*66f0*/  HMMA.16816.F32 R144, R4.reuse, R24, R144 ;  /* 0x000000180490723c */ /* 0x050fec0000001890 */
[C---:B------:R-:W-:Y:S06]  /*6700*/  HMMA.16816.F32 R160, R4.reuse, R28, R160 ;  /* 0x0000001c04a0723c */ /* 0x040fec00000018a0 */
[----:B------:R-:W-:Y:S01]  /*6710*/  HMMA.16816.F32 R120, R4, R10, R140 ;  /* 0x0000000a0478723c */ /* 0x000fe2000000188c */
[----:B------:R-:W-:Y:S01]  /*6720*/  LDSM.16.MT88.4 R140, [R222+0x9c00] ;  /* 0x009c0000de8c783b */ /* 0x000fe20000004200 */
[----:B-1----:R-:W-:-:S04]  /*6730*/  FFMA.FTZ R2, R169, UR5, -R3 ;  /* 0x00000005a9027c23 */ /* 0x002fc80008010803 */
[C---:B------:R-:W-:Y:S01]  /*6740*/  HMMA.16816.F32 R136, R4.reuse, R14, R152 ;  /* 0x0000000e0488723c */ /* 0x040fe20000001898 */
[----:B------:R-:W-:Y:S01]  /*6750*/  LDSM.16.MT88.4 R152, [R220+0xac00] ;  /* 0x00ac0000dc98783b */ /* 0x000fe20000004200 */
[----:B------:R1:W-:Y:S04]  /*6760*/  MUFU.EX2 R208, R2 ;  /* 0x0000000200d07308 */ /* 0x0003e80000000800 */
[C---:B------:R-:W-:Y:S06]  /*6770*/  HMMA.16816.F32 R156, R4.reuse, R26, R156 ;  /* 0x0000001a049c723c */ /* 0x040fec000000189c */
[C---:B------:R-:W-:Y:S06]  /*6780*/  HMMA.16816.F32 R172, R4.reuse, R30, R172 ;  /* 0x0000001e04ac723c */ /* 0x040fec00000018ac */
[----:B------:R-:W-:Y:S01]  /*6790*/  HMMA.16816.F32 R108, R4, R34, R148 ;  /* 0x00000022046c723c */ /* 0x000fe20000001894 */
[----:B-1----:R-:W-:-:S04]  /*67a0*/  FFMA.FTZ R2, R170, UR5, -R3 ;  /* 0x00000005aa027c23 */ /* 0x002fc80008010803 */
[----:B------:R1:W3:Y:S01]  /*67b0*/  MUFU.EX2 R207, R2 ;  /* 0x0000000200cf7308 */ /* 0x0002e20000000800 */
[----:B------:R-:W-:Y:S01]  /*67c0*/  HMMA.16816.F32 R52, R4, R22, R124 ;  /* 0x000000160434723c */ /* 0x000fe2000000187c */
[----:B------:R-:W4:Y:S01]  /*67d0*/  LDSM.16.MT88.4 R124, [R220+0x9c00] ;  /* 0x009c0000dc7c783b */ /* 0x000f220000004200 */
[----:B-1----:R-:W-:-:S03]  /*67e0*/  FFMA.FTZ R2, R171, UR5, -R3 ;  /* 0x00000005ab027c23 */ /* 0x002fc60008010803 */
[----:B------:R-:W1:Y:S02]  /*67f0*/  LDSM.16.MT88.4 R168, [R222+0xac00] ;  /* 0x00ac0000dea8783b */ /* 0x000e640000004200 */
[----:B------:R5:W-:Y:S02]  /*6800*/  MUFU.EX2 R206, R2 ;  /* 0x0000000200ce7308 */ /* 0x000be40000000800 */
[----:B-----5:R-:W-:Y:S02]  /*6810*/  FFMA.FTZ R2, R176, UR5, -R3 ;  /* 0x00000005b0027c23 */ /* 0x020fe40008010803 */
[----:B------:R-:W-:Y:S04]  /*6820*/  HMMA.16816.F32 R176, R4, R20, R132 ;  /* 0x0000001404b0723c */ /* 0x000fe80000001884 */
[----:B------:R5:W-:Y:S03]  /*6830*/  MUFU.EX2 R205, R2 ;  /* 0x0000000200cd7308 */ /* 0x000be60000000800 */
[----:B--2---:R-:W-:-:S02]  /*6840*/  F2FP.F16.F32.PACK_AB R4, R210, R209 ;  /* 0x000000d1d204723e */ /* 0x004fc400000000ff */
[----:B---3--:R-:W-:Y:S01]  /*6850*/  F2FP.F16.F32.PACK_AB R6, R207, R208 ;  /* 0x000000d0cf06723e */ /* 0x008fe200000000ff */
[----:B-----5:R-:W-:-:S04]  /*6860*/  FFMA.FTZ R2, R203, UR5, -R0 ;  /* 0x00000005cb027c23 */ /* 0x020fc80008010800 */
        /* <DEDUP_REMOVED lines=8> */
[--C-:B--2---:R-:W-:Y:S01]  /*68f0*/  FFMA.FTZ R2, R185, UR5, -R3.reuse ;  /* 0x00000005b9027c23 */ /* 0x104fe20008010803 */
[----:B------:R-:W-:Y:S01]  /*6900*/  FFMA.FTZ R3, R187, UR5, -R3 ;  /* 0x00000005bb037c23 */ /* 0x000fe20008010803 */
[----:B------:R-:W-:-:S04]  /*6910*/  MOV R187, R19 ;  /* 0x0000001300bb7202 */ /* 0x000fc80000000f00 */
[----:B------:R2:W-:Y:S01]  /*6920*/  MUFU.EX2 R188, R2 ;  /* 0x0000000200bc7308 */ /* 0x0005e20000000800 */
[----:B---3--:R-:W-:-:S07]  /*6930*/  F2FP.F16.F32.PACK_AB R7, R186, R199 ;  /* 0x000000c7ba07723e */ /* 0x008fce00000000ff */
[C---:B------:R-:W-:Y:S01]  /*6940*/  HMMA.16816.F32 R44, R4.reuse, R14, R44 ;  /* 0x0000000e042c723c */ /* 0x040fe2000000182c */
[----:B------:R3:W5:Y:S05]  /*6950*/  MUFU.EX2 R185, R3 ;  /* 0x0000000300b97308 */ /* 0x00076a0000000800 */
[----:B------:R-:W-:Y:S01]  /*6960*/  HMMA.16816.F32 R132, R4, R12, R76 ;  /* 0x0000000c0484723c */ /* 0x000fe2000000184c */
[----:B--2---:R-:W-:Y:S01]  /*6970*/  FFMA.FTZ R2, R189, UR5, -R0 ;  /* 0x00000005bd027c23 */ /* 0x004fe20008010800 */
[----:B------:R-:W-:-:S04]  /*6980*/  MOV R189, R96 ;  /* 0x0000006000bd7202 */ /* 0x000fc80000000f00 */
[C---:B------:R-:W-:Y:S01]  /*6990*/  HMMA.16816.F32 R164, R4.reuse, R28, R68 ;  /* 0x0000001c04a4723c */ /* 0x040fe20000001844 */
[----:B------:R2:W-:Y:S01]  /*69a0*/  MUFU.EX2 R184, R2 ;  /* 0x0000000200b87308 */ /* 0x0005e20000000800 */
[----:B------:R-:W-:Y:S02]  /*69b0*/  F2FP.F16.F32.PACK_AB R96, R205, R206 ;  /* 0x000000cecd60723e */ /* 0x000fe400000000ff */
[----:B---3--:R-:W-:Y:S02]  /*69c0*/  MOV R3, R84 ;  /* 0x0000005400037202 */ /* 0x008fe40000000f00 */
[----:B------:R-:W-:Y:S01]  /*69d0*/  HMMA.16816.F32 R116, R4, R8, R80 ;  /* 0x000000080474723c */ /* 0x000fe20000001850 */
[----:B------:R-:W3:Y:S01]  /*69e0*/  LDSM.16.MT88.4 R80, [R220+0xbc00] ;  /* 0x00bc0000dc50783b */ /* 0x000ee20000004200 */
[----:B-----5:R-:W-:-:S04]  /*69f0*/  F2FP.F16.F32.PACK_AB R98, R185, R188 ;  /* 0x000000bcb962723e */ /* 0x020fc800000000ff */
[----:B------:R-:W-:Y:S01]  /*6a00*/  HMMA.16816.F32 R56, R4, R10, R56 ;  /* 0x0000000a0438723c */ /* 0x000fe20000001838 */
[----:B------:R-:W5:Y:S01]  /*6a10*/  LDSM.16.MT88.4 R8, [R222+0xbc00] ;  /* 0x00bc0000de08783b */ /* 0x000f620000004200 */
[----:B--2---:R-:W-:-:S04]  /*6a20*/  FFMA.FTZ R2, R190, UR5, -R17 ;  /* 0x00000005be027c23 */ /* 0x004fc80008010811 */
[C---:B------:R-:W-:Y:S01]  /*6a30*/  HMMA.16816.F32 R148, R4.reuse, R24, R72 ;  /* 0x000000180494723c */ /* 0x040fe20000001848 */
[----:B------:R-:W-:Y:S01]  /*6a40*/  MOV R190, R97 ;  /* 0x0000006100be7202 */ /* 0x000fe20000000f00 */
[----:B------:R2:W-:Y:S04]  /*6a50*/  MUFU.EX2 R107, R2 ;  /* 0x00000002006b7308 */ /* 0x0005e80000000800 */
[C---:B------:R-:W-:Y:S06]  /*6a60*/  HMMA.16816.F32 R36, R4.reuse, R26, R36 ;  /* 0x0000001a0424723c */ /* 0x040fec0000001824 */
[C---:B------:R-:W-:Y:S06]  /*6a70*/  HMMA.16816.F32 R40, R4.reuse, R30, R40 ;  /* 0x0000001e0428723c */ /* 0x040fec0000001828 */
[----:B------:R-:W-:Y:S01]  /*6a80*/  HMMA.16816.F32 R68, R4, R32, R88 ;  /* 0x000000200444723c */ /* 0x000fe20000001858 */
[----:B--2---:R-:W-:Y:S01]  /*6a90*/  FFMA.FTZ R2, R191, UR5, -R17 ;  /* 0x00000005bf027c23 */ /* 0x004fe20008010811 */
[----:B------:R-:W-:-:S03]  /*6aa0*/  MOV R191, R92 ;  /* 0x0000005c00bf7202 */ /* 0x000fc60000000f00 */
[----:B------:R2:W4:Y:S01]  /*6ab0*/  MUFU.EX2 R102, R2 ;  /* 0x0000000200667308 */ /* 0x0005220000000800 */
[C---:B------:R-:W-:Y:S06]  /*6ac0*/  HMMA.16816.F32 R60, R4.reuse, R34, R60 ;  /* 0x00000022043c723c */ /* 0x040fec000000183c */
[----:B------:R-:W-:Y:S01]  /*6ad0*/  HMMA.16816.F32 R64, R4, R22, R64 ;  /* 0x000000160440723c */ /* 0x000fe20000001840 */
[--C-:B--2---:R-:W-:Y:S01]  /*6ae0*/  FFMA.FTZ R2, R192, UR5, -R17.reuse ;  /* 0x00000005c0027c23 */ /* 0x104fe20008010811 */
[----:B------:R-:W-:Y:S02]  /*6af0*/  MOV R192, R93 ;  /* 0x0000005d00c07202 */ /* 0x000fe40000000f00 */
[----:B----4-:R-:W-:Y:S01]  /*6b00*/  F2FP.F16.F32.PACK_AB R92, R102, R107 ;  /* 0x0000006b665c723e */ /* 0x010fe200000000ff */
[----:B------:R2:W-:Y:S02]  /*6b10*/  MUFU.EX2 R19, R2 ;  /* 0x0000000200137308 */ /* 0x0005e40000000800 */
[----:B--2---:R-:W-:Y:S01]  /*6b20*/  FFMA.FTZ R2, R193, UR5, -R17 ;  /* 0x00000005c1027c23 */ /* 0x004fe20008010811 */
[----:B------:R-:W-:-:S02]  /*6b30*/  MOV R193, R85 ;  /* 0x0000005500c17202 */ /* 0x000fc40000000f00 */
[----:B------:R-:W-:Y:S03]  /*6b40*/  HMMA.16816.F32 R84, R4, R20, R180 ;  /* 0x000000140454723c */ /* 0x000fe600000018b4 */
[----:B------:R2:W4:Y:S01]  /*6b50*/  MUFU.EX2 R18, R2 ;  /* 0x0000000200127308 */ /* 0x0005220000000800 */
[----:B------:R-:W-:-:S03]  /*6b60*/  FADD.FTZ R3, R3, R193 ;  /* 0x000000c103037221 */ /* 0x000fc60000010000 */
[----:B------:R-:W-:Y:S01]  /*6b70*/  FADD.FTZ R4, R248, R243 ;  /* 0x000000f3f8047221 */ /* 0x000fe20000010000 */
[----:B------:R-:W-:-:S03]  /*6b80*/  FADD.FTZ R3, R236, R3 ;  /* 0x00000003ec037221 */ /* 0x000fc60000010000 */
[----:B------:R-:W-:Y:S01]  /*6b90*/  FADD.FTZ R4, R247, R4 ;  /* 0x00000004f7047221 */ /* 0x000fe20000010000 */
[----:B------:R-:W-:-:S03]  /*6ba0*/  FADD.FTZ R3, R240, R3 ;  /* 0x00000003f0037221 */ /* 0x000fc60000010000 */
[----:B------:R-:W-:Y:S01]  /*6bb0*/  FADD.FTZ R4, R250, R4 ;  /* 0x00000004fa047221 */ /* 0x000fe20000010000 */
[----:B------:R-:W-:Y:S01]  /*6bc0*/  FADD.FTZ R3, R241, R3 ;  /* 0x00000003f1037221 */ /* 0x000fe20000010000 */
[----:B--2---:R-:W-:Y:S02]  /*6bd0*/  FFMA.FTZ R2, R194, UR5, -R16 ;  /* 0x00000005c2027c23 */ /* 0x004fe40008010810 */
[----:B------:R-:W-:Y:S01]  /*6be0*/  FADD.FTZ R4, R242, R4 ;  /* 0x00000004f2047221 */ /* 0x000fe20000010000 */
[----:B------:R-:W-:Y:S01]  /*6bf0*/  FADD.FTZ R3, R239, R3 ;  /* 0x00000003ef037221 */ /* 0x000fe20000010000 */
[----:B----4-:R-:W-:Y:S01]  /*6c00*/  F2FP.F16.F32.PACK_AB R94, R18, R19 ;  /* 0x00000013125e723e */ /* 0x010fe200000000ff */
[----:B------:R2:W-:Y:S01]  /*6c10*/  MUFU.EX2 R17, R2 ;  /* 0x0000000200117308 */ /* 0x0005e20000000800 */
[----:B------:R-:W-:Y:S01]  /*6c20*/  FADD.FTZ R4, R244, R4 ;  /* 0x00000004f4047221 */ /* 0x000fe20000010000 */
[----:B------:R-:W-:Y:S01]  /*6c30*/  FADD.FTZ R5, R237, R3 ;  /* 0x00000003ed057221 */ /* 0x000fe20000010000 */
[----:B--2---:R-:W-:-:S05]  /*6c40*/  FFMA.FTZ R2, R195, UR5, -R16 ;  /* 0x00000005c3027c23 */ /* 0x004fca0008010810 */
        /* <DEDUP_REMOVED lines=18> */
[----:B------:R4:W3:Y:S05]  /*6d70*/  MUFU.EX2 R6, R0 ;  /* 0x0000000000067308 */ /* 0x0008ea0000000800 */
[----:B------:R-:W-:Y:S01]  /*6d80*/  HMMA.16816.F32 R156, R92, R154, R156 ;  /* 0x0000009a5c9c723c */ /* 0x000fe2000000189c */
[----:B--2---:R-:W-:-:S05]  /*6d90*/  FADD.FTZ R2, R233, R232 ;  /* 0x000000e8e9027221 */ /* 0x004fca0000010000 */
[----:B-1----:R-:W-:Y:S01]  /*6da0*/  HMMA.16816.F32 R160, R92, R168, R160 ;  /* 0x000000a85ca0723c */ /* 0x002fe200000018a0 */
[----:B------:R-:W-:Y:S01]  /*6db0*/  FADD.FTZ R2, R231, R2 ;  /* 0x00000002e7027221 */ /* 0x000fe20000010000 */
[----:B----4-:R-:W-:-:S03]  /*6dc0*/  FADD.FTZ R0, R191, R192 ;  /* 0x000000c0bf007221 */ /* 0x010fc60000010000 */
[----:B------:R-:W-:Y:S01]  /*6dd0*/  FADD.FTZ R2, R230, R2 ;  /* 0x00000002e6027221 */ /* 0x000fe20000010000 */
[----:B---3--:R-:W-:Y:S01]  /*6de0*/  F2FP.F16.F32.PACK_AB R99, R6, R7 ;  /* 0x000000070663723e */ /* 0x008fe200000000ff */
[----:B------:R-:W-:Y:S01]  /*6df0*/  HMMA.16816.F32 R172, R92, R170, R172 ;  /* 0x000000aa5cac723c */ /* 0x000fe200000018ac */
[----:B------:R-:W-:Y:S01]  /*6e00*/  FADD.FTZ R0, R190, R0 ;  /* 0x00000000be007221 */ /* 0x000fe20000010000 */
[----:B------:R-:W-:-:S03]  /*6e10*/  FADD.FTZ R2, R229, R2 ;  /* 0x00000002e5027221 */ /* 0x000fc60000010000 */
[----:B------:R-:W-:Y:S01]  /*6e20*/  FADD.FTZ R0, R189, R0 ;  /* 0x00000000bd007221 */ /* 0x000fe20000010000 */
[----:B------:R-:W-:Y:S01]  /*6e30*/  FADD.FTZ R2, R228, R2 ;  /* 0x00000002e4027221 */ /* 0x000fe20000010000 */
[----:B------:R-:W-:Y:S02]  /*6e40*/  HMMA.16816.F32 R72, R92, R80, R48 ;  /* 0x000000505c48723c */ /* 0x000fe40000001830 */
[----:B------:R-:W-:Y:S01]  /*6e50*/  FADD.FTZ R0, R249, R0 ;  /* 0x00000000f9007221 */ /* 0x000fe20000010000 */
[----:B------:R-:W-:-:S03]  /*6e60*/  FADD.FTZ R3, R227, R2 ;  /* 0x00000002e3037221 */ /* 0x000fc60000010000 */
[----:B------:R-:W-:Y:S01]  /*6e70*/  FADD.FTZ R0, R251, R0 ;  /* 0x00000000fb007221 */ /* 0x000fe20000010000 */
[----:B------:R-:W-:Y:S01]  /*6e80*/  FADD.FTZ R3, R219, R3 ;  /* 0x00000003db037221 */ /* 0x000fe20000010000 */
[----:B------:R-:W-:Y:S02]  /*6e90*/  HMMA.16816.F32 R76, R92, R82, R108 ;  /* 0x000000525c4c723c */ /* 0x000fe4000000186c */
        /* <DEDUP_REMOVED lines=37> */
[----:B------:R-:W-:-:S02]  /*70f0*/  FADD.FTZ R0, R13, R0 ;  /* 0x000000000d007221 */ /* 0x000fc40000010000 */
[----:B------:R1:W-:Y:S02]  /*7100*/  STL [R1+0x8], R4 ;  /* 0x0000080401007387 */ /* 0x0003e40000100800 */
[C---:B------:R-:W-:Y:S02]  /*7110*/  HMMA.16816.F32 R132, R96.reuse, R140, R132 ;  /* 0x0000008c6084723c */ /* 0x040fe40000001884 */
[----:B------:R1:W-:Y:S04]  /*7120*/  STL [R1+0xc], R3 ;  /* 0x00000c0301007387 */ /* 0x0003e80000100800 */
[----:B------:R1:W-:Y:S01]  /*7130*/  STL [R1+0x14], R0 ;  /* 0x0000140001007387 */ /* 0x0003e20000100800 */
[C---:B------:R-:W-:Y:S03]  /*7140*/  HMMA.16816.F32 R148, R96.reuse, R152, R148 ;  /* 0x000000986094723c */ /* 0x040fe60000001894 */
[----:B------:R1:W-:Y:S03]  /*7150*/  STL [R1+0x10], R2 ;  /* 0x0000100201007387 */ /* 0x0003e60000100800 */
[C---:B------:R-:W-:Y:S06]  /*7160*/  HMMA.16816.F32 R164, R96.reuse, R168, R164 ;  /* 0x000000a860a4723c */ /* 0x040fec00000018a4 */
[----:B------:R-:W-:Y:S06]  /*7170*/  HMMA.16816.F32 R68, R96, R80, R68 ;  /* 0x000000506044723c */ /* 0x000fec0000001844 */
[----:B-----5:R-:W-:Y:S06]  /*7180*/  HMMA.16816.F32 R88, R92, R8, R176 ;  /* 0x000000085c58723c */ /* 0x020fec00000018b0 */
        /* <DEDUP_REMOVED lines=14> */
[----:B------:R-:W3:Y:S01]  /*7270*/  S2R R187, SR_TID.X ;  /* 0x0000000000bb7919 */ /* 0x000ee20000002100 */
[----:B------:R-:W-:Y:S01]  /*7280*/  IMAD.MOV.U32 R102, RZ, RZ, R105 ;  /* 0x000000ffff667224 */ /* 0x000fe200078e0069 */
[----:B------:R-:W-:Y:S01]  /*7290*/  MOV R108, R103 ;  /* 0x00000067006c7202 */ /* 0x000fe20000000f00 */
[----:B------:R-:W-:Y:S01]  /*72a0*/  IMAD.MOV.U32 R107, RZ, RZ, R104 ;  /* 0x000000ffff6b7224 */ /* 0x000fe200078e0068 */
[----:B------:R-:W-:Y:S01]  /*72b0*/  ULDC UR10, c[0x0][0x2d0] ;  /* 0x0000b400000a7ab9 */ /* 0x000fe20000000800 */
[----:B------:R-:W-:Y:S01]  /*72c0*/  ULDC UR5, c[0x0][0x39c] ;  /* 0x0000e70000057ab9 */ /* 0x000fe20000000800 */
[----:B------:R-:W-:Y:S01]  /*72d0*/  ULDC.64 UR6, c[0x0][0x248] ;  /* 0x0000920000067ab9 */ /* 0x000fe20000000a00 */
[----:B-1----:R1:W-:Y:S01]  /*72e0*/  STL.64 [R1], R6 ;  /* 0x0000000601007387 */ /* 0x0023e20000100a00 */
[----:B---3--:R-:W-:-:S05]  /*72f0*/  LOP3.LUT R187, R187, 0x3, RZ, 0xc0, !PT ;  /* 0x00000003bbbb7812 */ /* 0x008fca00078ec0ff */
[----:B------:R-:W-:-:S05]  /*7300*/  IMAD R238, R187, -0x2, R238 ;  /* 0xfffffffebbee7824 */ /* 0x000fca00078e02ee */
[----:B------:R-:W-:Y:S01]  /*7310*/  IADD3 R238, R101, R238, -R204 ;  /* 0x000000ee65ee7210 */ /* 0x000fe20007ffe8cc */
[----:B------:R-:W-:Y:S01]  /*7320*/  IMAD.MOV.U32 R101, RZ, RZ, R106 ;  /* 0x000000ffff657224 */ /* 0x000fe200078e006a */
[----:B--2---:R-:W-:Y:S01]  /*7330*/  ISETP.GE.AND P4, PT, R190, UR4, PT ;  /* 0x00000004be007c0c */ /* 0x004fe2000bf86270 */
[----:B------:R-:W-:-:S12]  /*7340*/  ULDC UR4, c[0x0][0x2ec] ;  /* 0x0000bb0000047ab9 */ /* 0x000fd80000000800 */
[----:B------:R-:W2:Y:S08]  /*7350*/  @!P4 LDC.64 R4, c[0x0][0x220] ;  /* 0x00008800ff04cb82 */ /* 0x000eb00000000a00 */
[----:B------:R-:W3:Y:S01]  /*7360*/  @!P4 LDC.64 R2, c[0x0][0x220] ;  /* 0x00008800ff02cb82 */ /* 0x000ee20000000a00 */
[----:B--2---:R1:W-:Y:S04]  /*7370*/  @!P4 STL.64 [R1+0x28], R4 ;  /* 0x000028040100c387 */ /* 0x0043e80000100a00 */
[----:B---3--:R1:W-:Y:S01]  /*7380*/  @!P4 STL.64 [R1+0x20], R2 ;  /* 0x000020020100c387 */ /* 0x0083e20000100a00 */
[----:B------:R-:W-:Y:S05]  /*7390*/  BRA `(.L_x_749) ;  /* 0x0000000400087947 */ /* 0x000fea0003800000 */
.L_x_751:
[----:B------:R-:W2:Y:S01]  /*73a0*/  LDL.64 R236, [R1+0x50] ;  /* 0x0000500001ec7983 */ /* 0x000ea20000100a00 */
[----:B------:R-:W1:Y:S01]  /*73b0*/  @!P4 LDC.64 R8, c[0x0][0x218] ;  /* 0x00008600ff08cb82 */ /* 0x000e620000000a00 */
[----:B------:R-:W-:Y:S02]  /*73c0*/  VIADD R2, R227, 0xffffffff ;  /* 0xffffffffe3027836 */ /* 0x000fe40000000000 */
[----:B------:R-:W3:Y:S02]  /*73d0*/  LDL.64 R234, [R1+0x38] ;  /* 0x0000380001ea7983 */ /* 0x000ee40000100a00 */
[----:B------:R-:W-:Y:S01]  /*73e0*/  IMAD.WIDE.U32 R4, R2, UR6, RZ ;  /* 0x0000000602047c25 */ /* 0x000fe2000f8e00ff */
        /* <DEDUP_REMOVED lines=28> */
[----:B------:R-:W-:Y:S01]  /*75b0*/  @!P4 LEA R10, P6, R4, R10, 0x1 ;  /* 0x0000000a040ac211 */ /* 0x000fe200078c08ff */
        /* <DEDUP_REMOVED lines=32> */
.L_x_749:
[----:B-12---:R-:W2:Y:S01]  /*77c0*/  LDL R2, [R1+0x18] ;  /* 0x0000180001027983 */ /* 0x006ea20000100800 */
[----:B------:R-:W-:Y:S04]  /*77d0*/  DEPBAR.LE SB0, 0x0 ;  /* 0x000080000000791a */ /* 0x000fe80000000000 */
[----:B------:R-:W3:Y:S04]  /*77e0*/  LDL R0, [R1+0x1c] ;  /* 0x00001c0001007983 */ /* 0x000ee80000100800 */
[----:B------:R-:W4:Y:S04]  /*77f0*/  LDL R17, [R1] ;  /* 0x0000000001117983 */ /* 0x000f280000100800 */
[----:B------:R-:W5:Y:S04]  /*7800*/  LDL R18, [R1+0x4] ;  /* 0x0000040001127983 */ /* 0x000f680000100800 */
[----:B------:R-:W5:Y:S06]  /*7810*/  LDL.64 R6, [R1+0x48] ;  /* 0x0000480001067983 */ /* 0x000f6c0000100a00 */
        /* <DEDUP_REMOVED lines=11> */
[----:B------:R-:W-:Y:S01]  /*78d0*/  SHF.R.S32.HI R0, RZ, 0x1f, R227 ;  /* 0x0000001fff007819 */ /* 0x000fe200000114e3 */
[CC--:B----4-:R-:W-:Y:S04]  /*78e0*/  IMAD.WIDE.U32 R2, R227.reuse, R17.reuse, RZ ;  /* 0x00000011e3027225 */ /* 0x0d0fe800078e00ff */
[----:B------:R-:W-:Y:S04]  /*78f0*/  IMAD R0, R0, R17, RZ ;  /* 0x0000001100007224 */ /* 0x000fe800078e02ff */
[----:B------:R-:W1:Y:S01]  /*7900*/  @!P3 LDC.64 R12, c[0x0][0x220] ;  /* 0x00008800ff0cbb82 */ /* 0x000e620000000a00 */
[----:B-----5:R-:W-:Y:S01]  /*7910*/  IMAD R4, R227, R18, R0 ;  /* 0x00000012e3047224 */ /* 0x020fe200078e0200 */
[C---:B------:R-:W-:Y:S06]  /*7920*/  LEA R0, P0, R2.reuse, R6, 0x6 ;  /* 0x0000000602007211 */ /* 0x040fec00078030ff */
[----:B------:R-:W2:Y:S01]  /*7930*/  @!P2 LDC.64 R10, c[0x0][0x220] ;  /* 0x00008800ff0aab82 */ /* 0x000ea20000000a00 */
[----:B------:R-:W-:Y:S05]  /*7940*/  IMAD.IADD R3, R3, 0x1, R4 ;  /* 0x0000000103037824 */ /* 0x000fea00078e0204 */
[----:B------:R-:W-:Y:S02]  /*7950*/  LEA.HI.X R3, R2, R19, R3, 0x6, P0 ;  /* 0x0000001302037211 */ /* 0x000fe400000f3403 */
[----:B------:R-:W3:Y:S01]  /*7960*/  @!P3 LDC.64 R6, c[0x0][0x220] ;  /* 0x00008800ff06bb82 */ /* 0x000ee20000000a00 */
[C---:B------:R-:W-:Y:S02]  /*7970*/  @!P4 LEA R4, P0, R0.reuse, R5, 0x1 ;  /* 0x000000050004c211 */ /* 0x040fe400078008ff */
[C---:B------:R-:W-:Y:S02]  /*7980*/  LEA R2, P6, R17.reuse, R0, 0x5 ;  /* 0x0000000011027211 */ /* 0x040fe400078c28ff */
        /* <DEDUP_REMOVED lines=11> */
[----:B------:R-:W-:Y:S01]  /*7a40*/  @!P2 LEA.HI.X R11, R0, R11, R3, 0x1, P0 ;  /* 0x0000000b000ba211 */ /* 0x000fe200000f0c03 */
[----:B------:R-:W-:Y:S01]  /*7a50*/  IMAD.MOV.U32 R0, RZ, RZ, -0x40 ;  /* 0xffffffc0ff007424 */ /* 0x000fe200078e00ff */
[----:B------:R-:W-:Y:S02]  /*7a60*/  LEA.HI.X R3, R17, R3, R18, 0x5, P6 ;  /* 0x0000000311037211 */ /* 0x000fe400030f2c12 */
[C---:B---3--:R-:W-:Y:S01]  /*7a70*/  @!P3 LEA R6, P1, R2.reuse, R6, 0x1 ;  /* 0x000000060206b211 */ /* 0x048fe200078208ff */
[----:B------:R-:W-:Y:S01]  /*7a80*/  @!PT LDS RZ, [RZ] ;  /* 0x00000000fffff984 */ /* 0x000fe20000000800 */
[----:B------:R-:W-:Y:S01]  /*7a90*/  @!PT LDS RZ, [RZ] ;  /* 0x00000000fffff984 */ /* 0x000fe20000000800 */
[----:B------:R-:W-:Y:S01]  /*7aa0*/  @!PT LDS RZ, [RZ] ;  /* 0x00000000fffff984 */ /* 0x000fe20000000800 */
[----:B------:R-:W-:Y:S01]  /*7ab0*/  @!P3 LDGSTS.E.BYPASS.LTC128B.128 [R226+0xa000], desc[UR8][R12.64+0x40] ;  /* 0x0a0000400ce2bfae */ /* 0x000fe2000b901d48 */
[C-C-:B------:R-:W-:Y:S01]  /*7ac0*/  @!P4 LEA.HI.X R9, R2.reuse, R16, R3.reuse, 0x1, P5 ;  /* 0x000000100209c211 */ /* 0x140fe200028f0c03 */
[C---:B------:R-:W-:Y:S01]  /*7ad0*/  IMAD R0, R227.reuse, R0, 0x40 ;  /* 0x00000040e3007424 */ /* 0x040fe200078e0200 */
[--C-:B------:R-:W-:Y:S03]  /*7ae0*/  @!P3 LEA.HI.X R7, R2, R7, R3.reuse, 0x1, P1 ;  /* 0x000000070207b211 */ /* 0x100fe600008f0c03 */
[----:B------:R-:W-:Y:S02]  /*7af0*/  IMAD.IADD R0, R238, 0x1, R0 ;  /* 0x00000001ee007824 */ /* 0x000fe400078e0200 */
[----:B------:R-:W-:Y:S01]  /*7b00*/  @P2 STS.128 [R226+0xb000], RZ ;  /* 0x00b000ffe2002388 */ /* 0x000fe20000000c00 */
[C---:B----4-:R-:W-:Y:S04]  /*7b10*/  @!P2 LEA R4, P0, R2.reuse, R14, 0x1 ;  /* 0x0000000e0204a211 */ /* 0x050fe800078008ff */
[----:B------:R-:W-:Y:S03]  /*7b20*/  @!P2 LEA.HI.X R5, R2, R15, R3, 0x1, P0 ;  /* 0x0000000f0205a211 */ /* 0x000fe600000f0c03 */
[----:B------:R-:W-:Y:S01]  /*7b30*/  @!PT LDS RZ, [RZ] ;  /* 0x00000000fffff984 */ /* 0x000fe20000000800 */
[----:B------:R-:W-:Y:S01]  /*7b40*/  @!PT LDS RZ, [RZ] ;  /* 0x00000000fffff984 */ /* 0x000fe20000000800 */
[----:B------:R-:W-:Y:S01]  /*7b50*/  @!PT LDS RZ, [RZ] ;  /* 0x00000000fffff984 */ /* 0x000fe20000000800 */
[----:B------:R-:W-:Y:S01]  /*7b60*/  @!P2 LDGSTS.E.BYPASS.LTC128B.128 [R226+0xb000], desc[UR8][R10.64+0x80] ;  /* 0x0b0000800ae2afae */ /* 0x000fe2000b901d48 */
[----:B------:R-:W-:Y:S04]  /*7b70*/  IMAD R2, R227, -0x40, R238 ;  /* 0xffffffc0e3027824 */ /* 0x000fe800078e02ee */
[----:B------:R-:W-:Y:S03]  /*7b80*/  VIADD R3, R2, 0x8 ;  /* 0x0000000802037836 */ /* 0x000fe60000000000 */
        /* <DEDUP_REMOVED lines=68> */
[----:B------:R-:W-:Y:S03]  /*7fd0*/  HMMA.16816.F32 R64, R180, R202, R64 ;  /* 0x000000cab440723c */ /* 0x000fe60000001840 */
[----:B------:R-:W5:Y:S03]  /*7fe0*/  LDSM.16.M88.4 R180, [R223+0x7400] ;  /* 0x00740000dfb4783b */ /* 0x000f660000000200 */
[-C--:B----4-:R-:W-:Y:S05]  /*7ff0*/  HMMA.16816.F32 R4, R176, R204.reuse, R4 ;  /* 0x000000ccb004723c */ /* 0x090fea0000001804 */
[----:B------:R-:W4:Y:S01]  /*8000*/  LDSM.16.M88.4 R200, [R223+0x7800] ;  /* 0x00780000dfc8783b */ /* 0x000f220000000200 */
        /* <DEDUP_REMOVED lines=30> */
[----:B------:R-:W2:Y:S05]  /*81f0*/  LDSM.16.M88.4 R180, [R224+0x5000] ;  /* 0x00500000e0b4783b */ /* 0x000eaa0000000200 */
[-C--:B----4-:R-:W-:Y:S06]  /*8200*/  HMMA.16816.F32 R36, R188, R200.reuse, R36 ;  /* 0x000000c8bc24723c */ /* 0x090fec0000001824 */
[C---:B------:R-:W-:Y:S06]  /*8210*/  HMMA.16816.F32 R40, R216.reuse, R200, R40 ;  /* 0x000000c8d828723c */ /* 0x040fec0000001828 */
[-C--:B------:R-:W-:Y:S06]  /*8220*/  HMMA.16816.F32 R44, R216, R202.reuse, R44 ;  /* 0x000000cad82c723c */ /* 0x080fec000000182c */
[C---:B------:R-:W-:Y:S01]  /*8230*/  HMMA.16816.F32 R48, R188.reuse, R202, R48 ;  /* 0x000000cabc30723c */ /* 0x040fe20000001830 */
[----:B------:R-:W3:Y:S05]  /*8240*/  LDSM.16.M88.4 R200, [R221+0x8c00] ;  /* 0x008c0000ddc8783b */ /* 0x000eea0000000200 */
[-C--:B------:R-:W-:Y:S06]  /*8250*/  HMMA.16816.F32 R52, R188, R204.reuse, R52 ;  /* 0x000000ccbc34723c */ /* 0x080fec0000001834 */
[C---:B------:R-:W-:Y:S06]  /*8260*/  HMMA.16816.F32 R56, R216.reuse, R204, R56 ;  /* 0x000000ccd838723c */ /* 0x040fec0000001838 */
[-C--:B------:R-:W-:Y:S06]  /*8270*/  HMMA.16816.F32 R60, R216, R206.reuse, R60 ;  /* 0x000000ced83c723c */ /* 0x080fec000000183c */
[----:B------:R-:W-:Y:S01]  /*8280*/  HMMA.16816.F32 R64, R188, R206, R64 ;  /* 0x000000cebc40723c */ /* 0x000fe20000001840 */
[----:B------:R-:W4:Y:S05]  /*8290*/  LDSM.16.M88.4 R188, [R225+0x5000] ;  /* 0x00500000e1bc783b */ /* 0x000f2a0000000200 */
[-C--:B-1----:R-:W-:Y:S06]  /*82a0*/  HMMA.16816.F32 R4, R176, R184.reuse, R4 ;  /* 0x000000b8b004723c */ /* 0x082fec0000001804 */
[C---:B--2---:R-:W-:Y:S06]  /*82b0*/  HMMA.16816.F32 R8, R180.reuse, R184, R8 ;  /* 0x000000b8b408723c */ /* 0x044fec0000001808 */
        /* <DEDUP_REMOVED lines=13> */
[----:B------:R-:W-:Y:S06]  /*8390*/  HMMA.16816.F32 R64, R176, R202, R64 ;  /* 0x000000cab040723c */ /* 0x000fec0000001840 */
[-C--:B------:R-:W-:Y:S06]  /*83a0*/  HMMA.16816.F32 R4, R208, R212.reuse, R4 ;  /* 0x000000d4d004723c */ /* 0x080fec0000001804 */
[C---:B----4-:R-:W-:Y:S06]  /*83b0*/  HMMA.16816.F32 R8, R188.reuse, R212, R8 ;  /* 0x000000d4bc08723c */ /* 0x050fec0000001808 */
        /* <DEDUP_REMOVED lines=11> */
[----:B------:R-:W-:Y:S01]  /*8470*/  MUFU.TANH R176, R7 ;  /* 0x0000000700b07308 */ /* 0x000fe20000002400 */
[----:B------:R-:W-:Y:S01]  /*8480*/  FMUL.FTZ R15, R15, UR5 ;  /* 0x000000050f0f7c20 */ /* 0x000fe20008410000 */
[----:B------:R-:W-:Y:S01]  /*8490*/  FMUL.FTZ R14, R14, UR5 ;  /* 0x000000050e0e7c20 */ /* 0x000fe20008410000 */
[----:B------:R-:W-:Y:S01]  /*84a0*/  FMUL.FTZ R12, R12, UR5 ;  /* 0x000000050c0c7c20 */ /* 0x000fe20008410000 */
[----:B------:R-:W-:Y:S01]  /*84b0*/  FMUL.FTZ R13, R13, UR5 ;  /* 0x000000050d0d7c20 */ /* 0x000fe20008410000 */
[----:B------:R-:W-:Y:S01]  /*84c0*/  FMUL.FTZ R19, R19, UR5 ;  /* 0x0000000513137c20 */ /* 0x000fe20008410000 */
[----:B------:R-:W-:Y:S04]  /*84d0*/  FMUL.FTZ R17, R17, UR5 ;  /* 0x0000000511117c20 */ /* 0x000fe80008410000 */
[----:B------:R-:W-:Y:S01]  /*84e0*/  MUFU.TANH R104, R4 ;  /* 0x0000000400687308 */ /* 0x000fe20000002400 */
[----:B------:R-:W-:Y:S01]  /*84f0*/  FMUL.FTZ R18, R18, UR5 ;  /* 0x0000000512127c20 */ /* 0x000fe20008410000 */
[----:B------:R-:W-:Y:S08]  /*8500*/  FMUL.FTZ R16, R16, UR5 ;  /* 0x0000000510107c20 */ /* 0x000ff00008410000 */
[----:B------:R1:W-:Y:S10]  /*8510*/  MUFU.TANH R219, R5 ;  /* 0x0000000500db7308 */ /* 0x0003f40000002400 */
[----:B------:R-:W2:Y:S10]  /*8520*/  MUFU.TANH R177, R9 ;  /* 0x0000000900b17308 */ /* 0x000eb40000002400 */
[----:B------:R-:W-:Y:S01]  /*8530*/  MUFU.TANH R205, R10 ;  /* 0x0000000a00cd7308 */ /* 0x000fe20000002400 */
[----:B-1----:R-:W1:Y:S09]  /*8540*/  LDSM.16.M88.4 R4, [R223+0x8400] ;  /* 0x00840000df04783b */ /* 0x002e720000000200 */
[----:B------:R-:W-:Y:S10]  /*8550*/  MUFU.TANH R216, R11 ;  /* 0x0000000b00d87308 */ /* 0x000ff40000002400 */
[----:B------:R3:W-:Y:S10]  /*8560*/  MUFU.TANH R217, R8 ;  /* 0x0000000800d97308 */ /* 0x0007f40000002400 */
[----:B------:R4:W5:Y:S10]  /*8570*/  MUFU.TANH R178, R15 ;  /* 0x0000000f00b27308 */ /* 0x0009740000002400 */
[----:B------:R2:W-:Y:S01]  /*8580*/  MUFU.TANH R215, R12 ;  /* 0x0000000c00d77308 */ /* 0x0005e20000002400 */
[----:B---3--:R-:W3:Y:S09]  /*8590*/  LDSM.16.M88.4 R8, [R223+0x8800] ;  /* 0x00880000df08783b */ /* 0x008ef20000000200 */
[----:B------:R-:W-:Y:S01]  /*85a0*/  MUFU.TANH R207, R17 ;  /* 0x0000001100cf7308 */ /* 0x000fe20000002400 */
[-C--:B-1----:R-:W-:Y:S03]  /*85b0*/  HMMA.16816.F32 R20, R208, R4.reuse, R20 ;  /* 0x00000004d014723c */ /* 0x082fe60000001814 */
[C---:B----4-:R-:W-:Y:S03]  /*85c0*/  VIADD R15, R2.reuse, 0x30 ;  /* 0x00000030020f7836 */ /* 0x050fe60000000000 */
[C---:B------:R-:W-:Y:S03]  /*85d0*/  HMMA.16816.F32 R24, R188.reuse, R4, R24 ;  /* 0x00000004bc18723c */ /* 0x040fe60000001818 */
[----:B------:R1:W-:Y:S02]  /*85e0*/  MUFU.TANH R212, R14 ;  /* 0x0000000e00d47308 */ /* 0x0003e40000002400 */
[C---:B--2---:R-:W-:Y:S01]  /*85f0*/  VIADD R12, R2.reuse, 0xfffffff7 ;  /* 0xfffffff7020c7836 */ /* 0x044fe20000000000 */
[-C--:B------:R-:W-:Y:S07]  /*8600*/  HMMA.16816.F32 R28, R188, R6.reuse, R28 ;  /* 0x00000006bc1c723c */ /* 0x080fee000000181c */
[----:B------:R-:W-:Y:S01]  /*8610*/  MUFU.TANH R201, R19 ;  /* 0x0000001300c97308 */ /* 0x000fe20000002400 */
[C---:B------:R-:W-:Y:S01]  /*8620*/  IADD3 R5, -R2.reuse, -0x7, RZ ;  /* 0xfffffff902057810 */ /* 0x040fe20007ffe1ff */
[C---:B------:R-:W-:Y:S08]  /*8630*/  HMMA.16816.F32 R32, R208.reuse, R6, R32 ;  /* 0x00000006d020723c */ /* 0x040ff00000001820 */
[----:B------:R-:W-:Y:S03]  /*8640*/  MUFU.TANH R218, R13 ;  /* 0x0000000d00da7308 */ /* 0x000fe60000002400 */
[C---:B------:R-:W-:Y:S01]  /*8650*/  VIADD R4, R2.reuse, 0x3f ;  /* 0x0000003f02047836 */ /* 0x040fe20000000000 */
[C---:B------:R-:W-:Y:S01]  /*8660*/  IADD3 R6, -R2.reuse, -0x8, RZ ;  /* 0xfffffff802067810 */ /* 0x040fe20007ffe1ff */
[----:B-1----:R-:W-:Y:S03]  /*8670*/  VIADD R14, R2, 0x2f ;  /* 0x0000002f020e7836 */ /* 0x002fe60000000000 */
[----:B------:R-:W-:Y:S01]  /*8680*/  ISETP.GE.AND P6, PT, R4, RZ, PT ;  /* 0x000000ff0400720c */ /* 0x000fe20003fc6270 */
[----:B------:R-:W-:Y:S01]  /*8690*/  FMUL.FTZ R26, R26, UR5 ;  /* 0x000000051a1a7c20 */ /* 0x000fe20008410000 */
[----:B------:R-:W1:Y:S01]  /*86a0*/  MUFU.TANH R110, R18 ;  /* 0x00000012006e7308 */ /* 0x000e620000002400 */
[-C--:B---3--:R-:W-:Y:S03]  /*86b0*/  HMMA.16816.F32 R36, R208, R8.reuse, R36 ;  /* 0x00000008d024723c */ /* 0x088fe60000001824 */
[----:B------:R-:W-:Y:S01]  /*86c0*/  FMUL.FTZ R25, R25, UR5 ;  /* 0x0000000519197c20 */ /* 0x000fe20008410000 */
[----:B------:R-:W-:Y:S01]  /*86d0*/  FMUL.FTZ R30, R30, UR5 ;  /* 0x000000051e1e7c20 */ /* 0x000fe20008410000 */
[----:B------:R-:W-:Y:S01]  /*86e0*/  FMUL.FTZ R29, R29, UR5 ;  /* 0x000000051d1d7c20 */ /* 0x000fe20008410000 */
[C---:B------:R-:W-:Y:S03]  /*86f0*/  HMMA.16816.F32 R40, R188.reuse, R8, R40 ;  /* 0x00000008bc28723c */ /* 0x040fe60000001828 */
[----:B------:R2:W-:Y:S02]  /*8700*/  MUFU.TANH R193, R26 ;  /* 0x0000001a00c17308 */ /* 0x0005e40000002400 */
[----:B------:R-:W-:Y:S01]  /*8710*/  @!P6 IADD3 R4, -R0, 0x1, RZ ;  /* 0x000000010004e810 */ /* 0x000fe20007ffe1ff */
[-C--:B------:R-:W-:Y:S07]  /*8720*/  HMMA.16816.F32 R44, R188, R10.reuse, R44 ;  /* 0x0000000abc2c723c */ /* 0x080fee000000182c */
[----:B------:R3:W-:Y:S01]  /*8730*/  MUFU.TANH R187, R25 ;  /* 0x0000001900bb7308 */ /* 0x0007e20000002400 */
[----:B------:R-:W-:Y:S03]  /*8740*/  ISETP.GE.AND P6, PT, R12, RZ, PT ;  /* 0x000000ff0c00720c */ /* 0x000fe60003fc6270 */
[----:B------:R-:W-:Y:S01]  /*8750*/  VIADD R8, R2, 0x7 ;  /* 0x0000000702087836 */ /* 0x000fe20000000000 */
[----:B------:R-:W-:Y:S01]  /*8760*/  I2FP.F32.S32 R4, R4 ;  /* 0x0000000400047245 */ /* 0x000fe20000201400 */
[C---:B------:R-:W-:Y:S04]  /*8770*/  HMMA.16816.F32 R48, R208.reuse, R10, R48 ;  /* 0x0000000ad030723c */ /* 0x040fe80000001830 */
[----:B------:R4:W-:Y:S01]  /*8780*/  MUFU.TANH R195, R30 ;  /* 0x0000001e00c37308 */ /* 0x0009e20000002400 */
[CC--:B------:R-:W-:Y:S01]  /*8790*/  FFMA.FTZ R177, R4.reuse, -R100.reuse, R177 ;  /* 0x8000006404b17223 */ /* 0x0c0fe200000100b1 */
[----:B-----5:R-:W-:Y:S01]  /*87a0*/  FFMA.FTZ R178, R4, -R100, R178 ;  /* 0x8000006404b27223 */ /* 0x020fe200000100b2 */
[----:B------:R-:W-:Y:S01]  /*87b0*/  IABS R4, R2 ;  /* 0x0000000200047213 */ /* 0x000fe20000000000 */
[C---:B--2---:R-:W-:Y:S03]  /*87c0*/  VIADD R26, R2.reuse, 0x28 ;  /* 0x00000028021a7836 */ /* 0x044fe60000000000 */
[C---:B------:R-:W-:Y:S03]  /*87d0*/  VIADD R19, R2.reuse, 0xfffffff0 ;  /* 0xfffffff002137836 */ /* 0x040fe60000000000 */
[----:B------:R2:W-:Y:S01]  /*87e0*/  MUFU.TANH R199, R29 ;  /* 0x0000001d00c77308 */ /* 0x0005e20000002400 */
[----:B------:R-:W-:Y:S01]  /*87f0*/  IMAD.MOV.U32 R10, RZ, RZ, R4 ;  /* 0x000000ffff0a7224 */ /* 0x000fe200078e0004 */
[C---:B------:R-:W-:Y:S01]  /*8800*/  @!P6 IADD3 R12, -R2.reuse, 0x9, RZ ;  /* 0x00000009020ce810 */ /* 0x040fe20007ffe1ff */
[----:B---3--:R-:W-:Y:S01]  /*8810*/  VIADD R25, R2, 0xffffffe7 ;  /* 0xffffffe702197836 */ /* 0x008fe20000000000 */
[----:B------:R-:W-:Y:S01]  /*8820*/  ISETP.GE.AND P6, PT, R14, RZ, PT ;  /* 0x000000ff0e00720c */ /* 0x000fe20003fc6270 */
[----:B------:R-:W-:Y:S02]  /*8830*/  VIADD R17, R2, 0x38 ;  /* 0x0000003802117836 */ /* 0x000fe40000000000 */
[----:B------:R-:W-:Y:S01]  /*8840*/  FMUL.FTZ R20, R20, UR5 ;  /* 0x0000000514147c20 */ /* 0x000fe20008410000 */
[C---:B------:R-:W-:Y:S02]  /*8850*/  VIADD R9, R2.reuse, 0x48 ;  /* 0x0000004802097836 */ /* 0x040fe40000000000 */
[----:B------:R3:W-:Y:S01]  /*8860*/  MUFU.TANH R204, R16 ;  /* 0x0000001000cc7308 */ /* 0x0007e20000002400 */
[C---:B----4-:R-:W-:Y:S01]  /*8870*/  VIADD R30, R2.reuse, 0xffffffe0 ;  /* 0xffffffe0021e7836 */ /* 0x050fe20000000000 */
[----:B------:R-:W-:Y:S01]  /*8880*/  I2FP.F32.S32 R10, R10 ;  /* 0x0000000a000a7245 */ /* 0x000fe20000201400 */
[C---:B------:R-:W-:Y:S01]  /*8890*/  VIADD R18, R2.reuse, 0xffffffff ;  /* 0xffffffff02127836 */ /* 0x040fe20000000000 */
[----:B------:R-:W-:Y:S01]  /*88a0*/  ISETP.GE.AND P5, PT, R9, RZ, PT ;  /* 0x000000ff0900720c */ /* 0x000fe20003fa6270 */
[----:B------:R-:W-:Y:S01]  /*88b0*/  VIADD R13, R2, 0xfffffff8 ;  /* 0xfffffff8020d7836 */ /* 0x000fe20000000000 */
[----:B------:R-:W-:Y:S01]  /*88c0*/  I2FP.F32.S32 R12, R12 ;  /* 0x0000000c000c7245 */ /* 0x000fe20000201400 */
[----:B------:R-:W-:Y:S03]  /*88d0*/  FMUL.FTZ R24, R24, UR5 ;  /* 0x0000000518187c20 */ /* 0x000fe60008410000 */
[----:B------:R4:W-:Y:S01]  /*88e0*/  MUFU.TANH R214, R20 ;  /* 0x0000001400d67308 */ /* 0x0009e20000002400 */
[----:B--2---:R-:W-:Y:S01]  /*88f0*/  VIADD R29, R2, 0x1f ;  /* 0x0000001f021d7836 */ /* 0x004fe20000000000 */
[----:B------:R-:W-:Y:S01]  /*8900*/  @!P6 IADD3 R14, -R0, 0x11, RZ ;  /* 0x00000011000ee810 */ /* 0x000fe20007ffe1ff */
[----:B------:R-:W-:Y:S01]  /*8910*/  VIADD R11, R2, 0x17 ;  /* 0x00000017020b7836 */ /* 0x000fe20000000000 */
[----:B------:R-:W-:Y:S01]  /*8920*/  ISETP.GE.AND P6, PT, R25, RZ, PT ;  /* 0x000000ff1900720c */ /* 0x000fe20003fc6270 */
[----:B------:R-:W-:Y:S01]  /*8930*/  FMUL.FTZ R27, R27, UR5 ;  /* 0x000000051b1b7c20 */ /* 0x000fe20008410000 */
[----:B------:R-:W-:Y:S01]  /*8940*/  ISETP.GE.AND P1, PT, R18, RZ, PT ;  /* 0x000000ff1200720c */ /* 0x000fe20003f26270 */
[----:B------:R-:W-:Y:S03]  /*8950*/  FMUL.FTZ R28, R28, UR5 ;  /* 0x000000051c1c7c20 */ /* 0x000fe60008410000 */
[----:B------:R2:W-:Y:S01]  /*8960*/  MUFU.TANH R192, R24 ;  /* 0x0000001800c07308 */ /* 0x0005e20000002400 */
[----:B------:R-:W-:Y:S01]  /*8970*/  @!P5 IADD3 R9, -R0, -0x8, RZ ;  /* 0xfffffff80009d810 */ /* 0x000fe20007ffe1ff */
[----:B---3--:R-:W-:Y:S01]  /*8980*/  VIADD R16, R2, 0x37 ;  /* 0x0000003702107836 */ /* 0x008fe20000000000 */
[----:B------:R-:W-:Y:S01]  /*8990*/  ISETP.GE.AND P5, PT, R17, RZ, PT ;  /* 0x000000ff1100720c */ /* 0x000fe20003fa6270 */
[----:B------:R-:W-:Y:S01]  /*89a0*/  FMUL.FTZ R31, R31, UR5 ;  /* 0x000000051f1f7c20 */ /* 0x000fe20008410000 */
[----:B------:R-:W-:Y:S01]  /*89b0*/  ISETP.GE.AND P0, PT, R13, RZ, PT ;  /* 0x000000ff0d00720c */ /* 0x000fe20003f06270 */
[----:B------:R-:W-:Y:S01]  /*89c0*/  FMUL.FTZ R32, R32, UR5 ;  /* 0x0000000520207c20 */ /* 0x000fe20008410000 */
[----:B------:R-:W-:Y:S03]  /*89d0*/  FMUL.FTZ R34, R34, UR5 ;  /* 0x0000000522227c20 */ /* 0x000fe60008410000 */
[----:B------:R3:W-:Y:S01]  /*89e0*/  MUFU.TANH R194, R27 ;  /* 0x0000001b00c27308 */ /* 0x0007e20000002400 */
[C---:B------:R-:W-:Y:S01]  /*89f0*/  @!P6 IADD3 R25, -R2.reuse, 0x19, RZ ;  /* 0x000000190219e810 */ /* 0x040fe20007ffe1ff */
[C---:B----4-:R-:W-:Y:S01]  /*8a00*/  VIADD R20, R2.reuse, 0xffffffef ;  /* 0xffffffef02147836 */ /* 0x050fe20000000000 */
[----:B------:R-:W-:Y:S01]  /*8a10*/  ISETP.GE.AND P6, PT, R29, RZ, PT ;  /* 0x000000ff1d00720c */ /* 0x000fe20003fc6270 */
[----:B------:R-:W-:Y:S01]  /*8a20*/  FMUL.FTZ R33, R33, UR5 ;  /* 0x0000000521217c20 */ /* 0x000fe20008410000 */
[----:B------:R-:W-:Y:S01]  /*8a30*/  @!P1 IADD3 R18, -R2, 0x1, RZ ;  /* 0x0000000102129810 */ /* 0x000fe20007ffe1ff */
[----:B------:R-:W-:Y:S01]  /*8a40*/  FMUL.FTZ R35, R35, UR5 ;  /* 0x0000000523237c20 */ /* 0x000fe20008410000 */
[----:B------:R-:W-:Y:S03]  /*8a50*/  ISETP.GE.AND P1, PT, R16, RZ, PT ;  /* 0x000000ff1000720c */ /* 0x000fe60003f26270 */
[----:B------:R4:W-:Y:S01]  /*8a60*/  MUFU.TANH R186, R28 ;  /* 0x0000001c00ba7308 */ /* 0x0009e20000002400 */
[----:B------:R-:W-:Y:S01]  /*8a70*/  @!P5 IADD3 R17, -R0, 0x8, RZ ;  /* 0x000000080011d810 */ /* 0x000fe20007ffe1ff */
[----:B--2---:R-:W-:Y:S01]  /*8a80*/  VIADD R24, R2, 0xffffffe8 ;  /* 0xffffffe802187836 */ /* 0x004fe20000000000 */
[----:B------:R-:W-:Y:S01]  /*8a90*/  ISETP.GE.AND P5, PT, R19, RZ, PT ;  /* 0x000000ff1300720c */ /* 0x000fe20003fa6270 */
[----:B------:R-:W-:Y:S01]  /*8aa0*/  FMUL.FTZ R36, R36, UR5 ;  /* 0x0000000524247c20 */ /* 0x000fe20008410000 */
[----:B------:R-:W-:Y:S01]  /*8ab0*/  @!P0 IADD3 R13, -R2, 0x8, RZ ;  /* 0x00000008020d8810 */ /* 0x000fe20007ffe1ff */
[----:B------:R-:W-:Y:S01]  /*8ac0*/  FMUL.FTZ R22, R22, UR5 ;  /* 0x0000000516167c20 */ /* 0x000fe20008410000 */
[----:B------:R-:W-:Y:S03]  /*8ad0*/  ISETP.GE.AND P0, PT, R15, RZ, PT ;  /* 0x000000ff0f00720c */ /* 0x000fe60003f06270 */
[----:B------:R2:W-:Y:S01]  /*8ae0*/  MUFU.TANH R197, R31 ;  /* 0x0000001f00c57308 */ /* 0x0005e20000002400 */
[----:B------:R-:W-:Y:S01]  /*8af0*/  @!P6 IADD3 R29, -R0, 0x21, RZ ;  /* 0x00000021001de810 */ /* 0x000fe20007ffe1ff */
[----:B---3--:R-:W-:Y:S01]  /*8b00*/  VIADD R27, R2, 0x27 ;  /* 0x00000027021b7836 */ /* 0x008fe20000000000 */
[----:B------:R-:W-:Y:S01]  /*8b10*/  ISETP.GE.AND P6, PT, R3, RZ, PT ;  /* 0x000000ff0300720c */ /* 0x000fe20003fc6270 */
[----:B------:R-:W-:Y:S01]  /*8b20*/  FMUL.FTZ R23, R23, UR5 ;  /* 0x0000000517177c20 */ /* 0x000fe20008410000 */
[----:B------:R-:W-:Y:S01]  /*8b30*/  @!P1 IADD3 R16, -R0, 0x9, RZ ;  /* 0x0000000900109810 */ /* 0x000fe20007ffe1ff */
[----:B------:R-:W-:Y:S01]  /*8b40*/  FMUL.FTZ R21, R21, UR5 ;  /* 0x0000000515157c20 */ /* 0x000fe20008410000 */
[----:B------:R-:W-:Y:S03]  /*8b50*/  SEL R6, R6, R3, !P6 ;  /* 0x0000000306067207 */ /* 0x000fe60007000000 */
[----:B------:R3:W-:Y:S01]  /*8b60*/  MUFU.TANH R181, R32 ;  /* 0x0000002000b57308 */ /* 0x0007e20000002400 */
[C---:B------:R-:W-:Y:S01]  /*8b70*/  @!P5 IADD3 R19, -R2.reuse, 0x10, RZ ;  /* 0x000000100213d810 */ /* 0x040fe20007ffe1ff */
[----:B----4-:R-:W-:Y:S01]  /*8b80*/  VIADD R28, R2, 0x20 ;  /* 0x00000020021c7836 */ /* 0x010fe20000000000 */
[----:B------:R-:W-:Y:S01]  /*8b90*/  I2FP.F32.S32 R6, R6 ;  /* 0x0000000600067245 */ /* 0x000fe20000201400 */
[----:B------:R-:W-:Y:S01]  /*8ba0*/  FMUL.FTZ R46, R46, UR5 ;  /* 0x000000052e2e7c20 */ /* 0x000fe20008410000 */
[----:B------:R-:W-:Y:S01]  /*8bb0*/  ISETP.GE.AND P5, PT, R26, RZ, PT ;  /* 0x000000ff1a00720c */ /* 0x000fe20003fa6270 */
[----:B------:R-:W-:Y:S01]  /*8bc0*/  FMUL.FTZ R45, R45, UR5 ;  /* 0x000000052d2d7c20 */ /* 0x000fe20008410000 */
[----:B------:R-:W-:Y:S03]  /*8bd0*/  @!P0 IADD3 R15, -R0, 0x10, RZ ;  /* 0x00000010000f8810 */ /* 0x000fe60007ffe1ff */
[----:B------:R4:W-:Y:S01]  /*8be0*/  MUFU.TANH R184, R34 ;  /* 0x0000002200b87308 */ /* 0x0009e20000002400 */
[-C--:B------:R-:W-:Y:S01]  /*8bf0*/  FFMA.FTZ R111, R6, -R100.reuse, R111 ;  /* 0x80000064066f7223 */ /* 0x080fe2000001006f */
[----:B-1----:R-:W-:Y:S01]  /*8c00*/  FFMA.FTZ R110, R10, -R100, R110 ;  /* 0x800000640a6e7223 */ /* 0x002fe2000001006e */
[----:B------:R-:W-:Y:S01]  /*8c10*/  ISETP.GE.AND P1, PT, R20, RZ, PT ;  /* 0x000000ff1400720c */ /* 0x000fe20003f26270 */
[----:B--2---:R-:W-:Y:S01]  /*8c20*/  VIADD R31, R2, 0xffffffdf ;  /* 0xffffffdf021f7836 */ /* 0x004fe20000000000 */
[----:B------:R-:W-:Y:S01]  /*8c30*/  ISETP.GE.AND P0, PT, R24, RZ, PT ;  /* 0x000000ff1800720c */ /* 0x000fe20003f06270 */
[----:B------:R-:W-:Y:S01]  /*8c40*/  FMUL.FTZ R41, R41, UR5 ;  /* 0x0000000529297c20 */ /* 0x000fe20008410000 */
[----:B------:R-:W-:Y:S03]  /*8c50*/  I2FP.F32.S32 R9, R9 ;  /* 0x0000000900097245 */ /* 0x000fe60000201400 */
[----:B------:R1:W-:Y:S01]  /*8c60*/  MUFU.TANH R180, R33 ;  /* 0x0000002100b47308 */ /* 0x0003e20000002400 */
[----:B---3--:R-:W-:Y:S01]  /*8c70*/  VIADD R32, R2, 0xffffffd8 ;  /* 0xffffffd802207836 */ /* 0x008fe20000000000 */
[----:B------:R-:W-:Y:S01]  /*8c80*/  @!P5 IADD3 R26, -R0, 0x18, RZ ;  /* 0x00000018001ad810 */ /* 0x000fe20007ffe1ff */
[----:B------:R-:W-:Y:S01]  /*8c90*/  FMUL.FTZ R47, R47, UR5 ;  /* 0x000000052f2f7c20 */ /* 0x000fe20008410000 */
[----:B------:R-:W-:Y:S01]  /*8ca0*/  ISETP.GE.AND P5, PT, R30, RZ, PT ;  /* 0x000000ff1e00720c */ /* 0x000fe20003fa6270 */
[----:B------:R-:W-:Y:S01]  /*8cb0*/  FMUL.FTZ R48, R48, UR5 ;  /* 0x0000000530307c20 */ /* 0x000fe20008410000 */
[----:B------:R-:W-:Y:S01]  /*8cc0*/  @!P6 IADD3 R3, -R0, 0x38, RZ ;  /* 0x000000380003e810 */ /* 0x000fe20007ffe1ff */
[----:B------:R-:W-:Y:S03]  /*8cd0*/  FMUL.FTZ R44, R44, UR5 ;  /* 0x000000052c2c7c20 */ /* 0x000fe60008410000 */
[----:B------:R2:W-:Y:S01]  /*8ce0*/  MUFU.TANH R182, R35 ;  /* 0x0000002300b67308 */ /* 0x0005e20000002400 */
[C---:B------:R-:W-:Y:S01]  /*8cf0*/  @!P1 IADD3 R20, -R2.reuse, 0x11, RZ ;  /* 0x0000001102149810 */ /* 0x040fe20007ffe1ff */
[C---:B----4-:R-:W-:Y:S01]  /*8d00*/  VIADD R34, R2.reuse, 0x18 ;  /* 0x0000001802227836 */ /* 0x050fe20000000000 */
[----:B------:R-:W-:Y:S01]  /*8d10*/  @!P0 IADD3 R24, -R2, 0x18, RZ ;  /* 0x0000001802188810 */ /* 0x000fe20007ffe1ff */
[----:B------:R-:W-:Y:S01]  /*8d20*/  FMUL.FTZ R38, R38, UR5 ;  /* 0x0000000526267c20 */ /* 0x000fe20008410000 */
[----:B------:R-:W-:Y:S01]  /*8d30*/  ISETP.GE.AND P1, PT, R27, RZ, PT ;  /* 0x000000ff1b00720c */ /* 0x000fe20003f26270 */
[----:B------:R-:W-:Y:S01]  /*8d40*/  FMUL.FTZ R37, R37, UR5 ;  /* 0x0000000525257c20 */ /* 0x000fe20008410000 */
[----:B------:R-:W-:Y:S03]  /*8d50*/  ISETP.GE.AND P0, PT, R28, RZ, PT ;  /* 0x000000ff1c00720c */ /* 0x000fe60003f06270 */
[----:B------:R3:W-:Y:S01]  /*8d60*/  MUFU.TANH R213, R36 ;  /* 0x0000002400d57308 */ /* 0x0007e20000002400 */
[C---:B------:R-:W-:Y:S01]  /*8d70*/  @!P5 IADD3 R30, -R2.reuse, 0x20, RZ ;  /* 0x00000020021ed810 */ /* 0x040fe20007ffe1ff */
[----:B-1----:R-:W-:Y:S01]  /*8d80*/  VIADD R33, R2, 0xffffffd7 ;  /* 0xffffffd702217836 */ /* 0x002fe20000000000 */
[----:B------:R-:W-:Y:S01]  /*8d90*/  ISETP.GE.AND P5, PT, R8, RZ, PT ;  /* 0x000000ff0800720c */ /* 0x000fe20003fa6270 */
[----:B------:R-:W-:Y:S01]  /*8da0*/  FMUL.FTZ R42, R42, UR5 ;  /* 0x000000052a2a7c20 */ /* 0x000fe20008410000 */
[----:B------:R-:W-:Y:S01]  /*8db0*/  I2FP.F32.S32 R13, R13 ;  /* 0x0000000d000d7245 */ /* 0x000fe20000201400 */
[----:B------:R-:W-:Y:S01]  /*8dc0*/  FMUL.FTZ R39, R39, UR5 ;  /* 0x0000000527277c20 */ /* 0x000fe20008410000 */
[----:B------:R-:W-:Y:S03]  /*8dd0*/  SEL R5, R5, R8, !P5 ;  /* 0x0000000805057207 */ /* 0x000fe60006800000 */
[----:B------:R1:W4:Y:S01]  /*8de0*/  MUFU.TANH R183, R22 ;  /* 0x0000001600b77308 */ /* 0x0003220000002400 */
[----:B------:R-:W-:Y:S01]  /*8df0*/  I2FP.F32.S32 R18, R18 ;  /* 0x0000001200127245 */ /* 0x000fe20000201400 */
[----:B--2---:R-:W-:Y:S01]  /*8e00*/  VIADD R35, R2, 0xffffffc8 ;  /* 0xffffffc802237836 */ /* 0x004fe20000000000 */
[----:B------:R-:W-:Y:S01]  /*8e10*/  I2FP.F32.S32 R5, R5 ;  /* 0x0000000500057245 */ /* 0x000fe20000201400 */
[----:B------:R-:W-:Y:S01]  /*8e20*/  FMUL.FTZ R40, R40, UR5 ;  /* 0x0000000528287c20 */ /* 0x000fe20008410000 */
[C---:B------:R-:W-:Y:S01]  /*8e30*/  @!P1 IADD3 R27, -R0.reuse, 0x19, RZ ;  /* 0x00000019001b9810 */ /* 0x040fe20007ffe1ff */
[----:B------:R-:W-:Y:S01]  /*8e40*/  FMUL.FTZ R43, R43, UR5 ;  /* 0x000000052b2b7c20 */ /* 0x000fe20008410000 */
[----:B------:R-:W-:Y:S03]  /*8e50*/  @!P0 IADD3 R28, -R0, 0x20, RZ ;  /* 0x00000020001c8810 */ /* 0x000fe60007ffe1ff */
[----:B------:R2:W5:Y:S01]  /*8e60*/  MUFU.TANH R185, R23 ;  /* 0x0000001700b97308 */ /* 0x0005620000002400 */
[----:B------:R-:W-:Y:S01]  /*8e70*/  FFMA.FTZ R176, R5, -R100, R176 ;  /* 0x8000006405b07223 */ /* 0x000fe200000100b0 */
[----:B------:R-:W-:Y:S01]  /*8e80*/  FMUL.FTZ R51, R51, UR5 ;  /* 0x0000000533337c20 */ /* 0x000fe20008410000 */
[----:B------:R-:W5:Y:S01]  /*8e90*/  LDSM.16.M88.4 R4, [R223+0x8c00] ;  /* 0x008c0000df04783b */ /* 0x000f620000000200 */
[----:B------:R-:W-:Y:S06]  /*8ea0*/  DEPBAR.LE SB0, 0x0 ;  /* 0x000080000000791a */ /* 0x000fec0000000000 */
[----:B------:R5:W-:Y:S01]  /*8eb0*/  MUFU.TANH R179, R21 ;  /* 0x0000001500b37308 */ /* 0x000be20000002400 */
[----:B------:R-:W-:Y:S01]  /*8ec0*/  ISETP.GE.AND P1, PT, R31, RZ, PT ;  /* 0x000000ff1f00720c */ /* 0x000fe20003f26270 */
[----:B---3--:R-:W-:Y:S01]  /*8ed0*/  VIADD R36, R2, 0xffffffd0 ;  /* 0xffffffd002247836 */ /* 0x008fe20000000000 */
[----:B------:R-:W-:Y:S01]  /*8ee0*/  ISETP.GE.AND P0, PT, R32, RZ, PT ;  /* 0x000000ff2000720c */ /* 0x000fe20003f06270 */
[----:B-1----:R-:W-:Y:S01]  /*8ef0*/  VIADD R22, R2, 0xffffffc7 ;  /* 0xffffffc702167836 */ /* 0x002fe20000000000 */
[----:B------:R-:W-:Y:S01]  /*8f00*/  @!P5 IADD3 R8, -R0, 0x39, RZ ;  /* 0x000000390008d810 */ /* 0x000fe20007ffe1ff */
[----:B------:R-:W-:Y:S01]  /*8f10*/  FMUL.FTZ R50, R50, UR5 ;  /* 0x0000000532327c20 */ /* 0x000fe20008410000 */
[----:B------:R-:W-:Y:S03]  /*8f20*/  FMUL.FTZ R49, R49, UR5 ;  /* 0x0000000531317c20 */ /* 0x000fe60008410000 */
[----:B------:R1:W-:Y:S01]  /*8f30*/  MUFU.TANH R103, R46 ;  /* 0x0000002e00677308 */ /* 0x0003e20000002400 */
[----:B------:R-:W-:Y:S01]  /*8f40*/  BAR.SYNC.DEFER_BLOCKING 0x0 ;  /* 0x0000000000007b1d */ /* 0x000fe20000010000 */
[----:B--2---:R-:W-:Y:S01]  /*8f50*/  VIADD R23, R2, 0xffffffcf ;  /* 0xffffffcf02177836 */ /* 0x004fe20000000000 */
[----:B------:R-:W-:Y:S01]  /*8f60*/  I2FP.F32.S32 R14, R14 ;  /* 0x0000000e000e7245 */ /* 0x000fe20000201400 */
[----:B----4-:R-:W-:Y:S01]  /*8f70*/  FFMA.FTZ R183, R13, -R100, R183 ;  /* 0x800000640db77223 */ /* 0x010fe200000100b7 */
[----:B------:R-:W-:Y:S01]  /*8f80*/  I2FP.F32.S32 R16, R16 ;  /* 0x0000001000107245 */ /* 0x000fe20000201400 */
[-C--:B-----5:R-:W-:Y:S01]  /*8f90*/  FFMA.FTZ R185, R12, -R100.reuse, R185 ;  /* 0x800000640cb97223 */ /* 0x0a0fe200000100b9 */
[C---:B------:R-:W-:Y:S03]  /*8fa0*/  @!P1 IADD3 R31, -R2.reuse, 0x21, RZ ;  /* 0x00000021021f9810 */ /* 0x040fe60007ffe1ff */
[----:B------:R2:W-:Y:S01]  /*8fb0*/  MUFU.TANH R203, R45 ;  /* 0x0000002d00cb7308 */ /* 0x0005e20000002400 */
[C---:B------:R-:W-:Y:S01]  /*8fc0*/  @!P0 IADD3 R32, -R2.reuse, 0x28, RZ ;  /* 0x0000002802208810 */ /* 0x040fe20007ffe1ff */
[----:B------:R-:W-:Y:S01]  /*8fd0*/  VIADD R21, R2, 0x10 ;  /* 0x0000001002157836 */ /* 0x000fe20000000000 */
[----:B------:R-:W-:Y:S01]  /*8fe0*/  ISETP.GE.AND P1, PT, R33, RZ, PT ;  /* 0x000000ff2100720c */ /* 0x000fe20003f26270 */
[-C--:B------:R-:W-:Y:S01]  /*8ff0*/  FFMA.FTZ R194, R16, -R100.reuse, R194 ;  /* 0x8000006410c27223 */ /* 0x080fe200000100c2 */
[----:B------:R-:W-:Y:S01]  /*9000*/  ISETP.GE.AND P0, PT, R34, RZ, PT ;  /* 0x000000ff2200720c */ /* 0x000fe20003f06270 */
[-C--:B------:R-:W-:Y:S01]  /*9010*/  FFMA.FTZ R187, R14, -R100.reuse, R187 ;  /* 0x800000640ebb7223 */ /* 0x080fe200000100bb */
[----:B------:R-:W-:Y:S03]  /*9020*/  I2FP.F32.S32 R3, R3 ;  /* 0x0000000300037245 */ /* 0x000fe60000201400 */
[----:B------:R-:W3:Y:S01]  /*9030*/  MUFU.TANH R105, R41 ;  /* 0x0000002900697308 */ /* 0x000ee20000002400 */
[-C--:B-1----:R-:W-:Y:S01]  /*9040*/  FFMA.FTZ R46, R10, -R100.reuse, R104 ;  /* 0x800000640a2e7223 */ /* 0x082fe20000010068 */
[C---:B------:R-:W-:Y:S01]  /*9050*/  VIADD R10, R2.reuse, 0xf ;  /* 0x0000000f020a7836 */ /* 0x040fe20000000000 */
[----:B------:R-:W-:Y:S02]  /*9060*/  I2FP.F32.S32 R17, R17 ;  /* 0x0000001100117245 */ /* 0x000fe40000201400 */
[----:B------:R-:W-:Y:S02]  /*9070*/  I2FP.F32.S32 R15, R15 ;  /* 0x0000000f000f7245 */ /* 0x000fe40000201400 */
[----:B------:R-:W-:Y:S03]  /*9080*/  ISETP.GT.AND P5, PT, R227, RZ, PT ;  /* 0x000000ffe300720c */ /* 0x000fe60003fa4270 */
[----:B------:R-:W1:Y:S01]  /*9090*/  MUFU.TANH R104, R47 ;  /* 0x0000002f00687308 */ /* 0x000e620000002400 */
[----:B------:R-:W-:Y:S01]  /*90a0*/  @!P1 IADD3 R33, -R2, 0x29, RZ ;  /* 0x0000002902219810 */ /* 0x000fe20007ffe1ff */
[-C--:B--2---:R-:W-:Y:S01]  /*90b0*/  FFMA.FTZ R45, R9, -R100.reuse, R205 ;  /* 0x80000064092d7223 */ /* 0x084fe200000100cd */
[-C--:B------:R-:W-:Y:S07]  /*90c0*/  HMMA.16816.F32 R52, R208, R4.reuse, R52 ;  /* 0x00000004d034723c */ /* 0x080fee0000001834 */
[----:B------:R-:W-:Y:S01]  /*90d0*/  MUFU.TANH R202, R44 ;  /* 0x0000002c00ca7308 */ /* 0x000fe20000002400 */
[----:B------:R-:W-:Y:S01]  /*90e0*/  @!P0 IADD3 R34, -R0, 0x28, RZ ;  /* 0x0000002800228810 */ /* 0x000fe20007ffe1ff */
[C---:B------:R-:W-:Y:S04]  /*90f0*/  HMMA.16816.F32 R56, R188.reuse, R4, R56 ;  /* 0x00000004bc38723c */ /* 0x040fe80000001838 */
[----:B------:R-:W-:Y:S01]  /*9100*/  ISETP.GE.AND P1, PT, R35, RZ, PT ;  /* 0x000000ff2300720c */ /* 0x000fe20003f26270 */
[----:B------:R-:W-:Y:S03]  /*9110*/  FFMA.FTZ R193, R17, -R100, R193 ;  /* 0x8000006411c17223 */ /* 0x000fe600000100c1 */
[----:B------:R2:W-:Y:S01]  /*9120*/  MUFU.TANH R198, R38 ;  /* 0x0000002600c67308 */ /* 0x0005e20000002400 */
[----:B------:R-:W-:Y:S01]  /*9130*/  ISETP.GE.AND P0, PT, R36, RZ, PT ;  /* 0x000000ff2400720c */ /* 0x000fe20003f06270 */
[-C--:B------:R-:W-:Y:S03]  /*9140*/  HMMA.16816.F32 R60, R188, R6.reuse, R60 ;  /* 0x00000006bc3c723c */ /* 0x080fe6000000183c */
[----:B------:R-:W-:Y:S01]  /*9150*/  IABS R9, R0 ;  /* 0x0000000000097213 */ /* 0x000fe20000000000 */
[-C--:B------:R-:W-:Y:S01]  /*9160*/  FFMA.FTZ R192, R15, -R100.reuse, R192 ;  /* 0x800000640fc07223 */ /* 0x080fe200000100c0 */
[----:B------:R-:W-:Y:S03]  /*9170*/  I2FP.F32.S32 R4, R29 ;  /* 0x0000001d00047245 */ /* 0x000fe60000201400 */
[----:B------:R4:W-:Y:S01]  /*9180*/  MUFU.TANH R206, R37 ;  /* 0x0000002500ce7308 */ /* 0x0009e20000002400 */
[----:B------:R-:W-:Y:S04]  /*9190*/  HMMA.16816.F32 R64, R208, R6, R64 ;  /* 0x00000006d040723c */ /* 0x000fe80000001840 */
[C---:B------:R-:W-:Y:S01]  /*91a0*/  @!P1 IADD3 R35, -R2.reuse, 0x38, RZ ;  /* 0x0000003802239810 */ /* 0x040fe20007ffe1ff */
[----:B------:R-:W-:Y:S01]  /*91b0*/  FMUL.FTZ R55, R55, UR5 ;  /* 0x0000000537377c20 */ /* 0x000fe20008410000 */
[----:B------:R-:W-:Y:S03]  /*91c0*/  @!P0 IADD3 R36, -R2, 0x30, RZ ;  /* 0x0000003002248810 */ /* 0x000fe60007ffe1ff */
[----:B------:R5:W-:Y:S01]  /*91d0*/  MUFU.TANH R196, R42 ;  /* 0x0000002a00c47308 */ /* 0x000be20000002400 */
[----:B------:R-:W-:Y:S02]  /*91e0*/  ISETP.GE.AND P1, PT, R22, RZ, PT ;  /* 0x000000ff1600720c */ /* 0x000fe40003f26270 */
[----:B------:R-:W-:Y:S01]  /*91f0*/  ISETP.GE.AND P0, PT, R23, RZ, PT ;  /* 0x000000ff1700720c */ /* 0x000fe20003f06270 */
[----:B------:R-:W-:Y:S01]  /*9200*/  FMUL.FTZ R54, R54, UR5 ;  /* 0x0000000536367c20 */ /* 0x000fe20008410000 */
[----:B------:R-:W-:Y:S01]  /*9210*/  FMUL.FTZ R59, R59, UR5 ;  /* 0x000000053b3b7c20 */ /* 0x000fe20008410000 */
[----:B------:R-:W-:Y:S01]  /*9220*/  FMUL.FTZ R58, R58, UR5 ;  /* 0x000000053a3a7c20 */ /* 0x000fe20008410000 */
[-C--:B--2---:R-:W-:Y:S03]  /*9230*/  FFMA.FTZ R38, R13, -R100.reuse, R204 ;  /* 0x800000640d267223 */ /* 0x084fe600000100cc */
[----:B------:R2:W2:Y:S01]  /*9240*/  MUFU.TANH R200, R39 ;  /* 0x0000002700c87308 */ /* 0x0004a20000002400 */
[-C--:B----4-:R-:W-:Y:S01]  /*9250*/  FFMA.FTZ R37, R12, -R100.reuse, R207 ;  /* 0x800000640c257223 */ /* 0x090fe200000100cf */
[CC--:B---3--:R-:W-:Y:S01]  /*9260*/  FFMA.FTZ R204, R4.reuse, -R100.reuse, R105 ;  /* 0x8000006404cc7223 */ /* 0x0c8fe20000010069 */
[-C--:B-1----:R-:W-:Y:S01]  /*9270*/  FFMA.FTZ R211, R4, -R100.reuse, R104 ;  /* 0x8000006404d37223 */ /* 0x082fe20000010068 */
[----:B------:R-:W-:Y:S01]  /*9280*/  FMUL.FTZ R60, R60, UR5 ;  /* 0x000000053c3c7c20 */ /* 0x000fe20008410000 */
[----:B------:R-:W-:Y:S01]  /*9290*/  FMUL.FTZ R52, R52, UR5 ;  /* 0x0000000534347c20 */ /* 0x000fe20008410000 */
[----:B------:R-:W-:Y:S01]  /*92a0*/  @!P1 IADD3 R22, -R2, 0x39, RZ ;  /* 0x0000003902169810 */ /* 0x000fe20007ffe1ff */
[-C--:B------:R-:W-:Y:S03]  /*92b0*/  FFMA.FTZ R189, R14, -R100.reuse, R197 ;  /* 0x800000640ebd7223 */ /* 0x080fe600000100c5 */
[----:B------:R1:W-:Y:S01]  /*92c0*/  MUFU.TANH R106, R40 ;  /* 0x00000028006a7308 */ /* 0x0003e20000002400 */
[C---:B------:R-:W-:Y:S01]  /*92d0*/  @!P0 IADD3 R23, -R2.reuse, 0x31, RZ ;  /* 0x0000003102178810 */ /* 0x040fe20007ffe1ff */
[----:B------:R-:W-:Y:S01]  /*92e0*/  VIADD R2, R2, 0x47 ;  /* 0x0000004702027836 */ /* 0x000fe20000000000 */
[----:B------:R-:W-:Y:S01]  /*92f0*/  ISETP.GE.AND P1, PT, R11, RZ, PT ;  /* 0x000000ff0b00720c */ /* 0x000fe20003f26270 */
[----:B------:R-:W-:Y:S01]  /*9300*/  FMUL.FTZ R4, R67, UR5 ;  /* 0x0000000543047c20 */ /* 0x000fe20008410000 */
[----:B------:R-:W-:Y:S01]  /*9310*/  ISETP.GE.AND P0, PT, R21, RZ, PT ;  /* 0x000000ff1500720c */ /* 0x000fe20003f06270 */
[----:B------:R-:W-:Y:S01]  /*9320*/  FMUL.FTZ R66, R66, UR5 ;  /* 0x0000000542427c20 */ /* 0x000fe20008410000 */
[----:B-----5:R-:W-:Y:S03]  /*9330*/  FFMA.FTZ R42, R16, -R100, R218 ;  /* 0x80000064102a7223 */ /* 0x020fe600000100da */
[----:B------:R3:W4:Y:S01]  /*9340*/  MUFU.TANH R109, R43 ;  /* 0x0000002b006d7308 */ /* 0x0007220000002400 */
[----:B------:R-:W-:Y:S01]  /*9350*/  FMNMX.FTZ R5, R45, R108, !PT ;  /* 0x0000006c2d057209 */ /* 0x000fe20007810000 */
[-C--:B--2---:R-:W-:Y:S01]  /*9360*/  FFMA.FTZ R39, R18, -R100.reuse, R219 ;  /* 0x8000006412277223 */ /* 0x084fe200000100db */
[----:B------:R-:W-:Y:S01]  /*9370*/  I2FP.F32.S32 R35, R35 ;  /* 0x0000002300237245 */ /* 0x000fe20000201400 */
[----:B------:R-:W-:Y:S01]  /*9380*/  FFMA.FTZ R195, R15, -R100, R195 ;  /* 0x800000640fc37223 */ /* 0x000fe200000100c3 */
[----:B------:R-:W-:Y:S01]  /*9390*/  I2FP.F32.S32 R22, R22 ;  /* 0x0000001600167245 */ /* 0x000fe20000201400 */
[----:B------:R-:W-:Y:S01]  /*93a0*/  FMUL.FTZ R53, R53, UR5 ;  /* 0x0000000535357c20 */ /* 0x000fe20008410000 */
[----:B------:R-:W-:Y:S01]  /*93b0*/  FMUL.FTZ R64, R64, UR5 ;  /* 0x0000000540407c20 */ /* 0x000fe20008410000 */
[C---:B------:R-:W-:Y:S02]  /*93c0*/  @!P1 IADD3 R11, -R0.reuse, 0x29, RZ ;  /* 0x00000029000b9810 */ /* 0x040fe40007ffe1ff */
[----:B------:R-:W-:Y:S01]  /*93d0*/  MUFU.TANH R51, R51 ;  /* 0x0000003300337308 */ /* 0x000fe20000002400 */
[----:B------:R-:W-:Y:S01]  /*93e0*/  @!P0 IADD3 R21, -R0, 0x30, RZ ;  /* 0x0000003000158810 */ /* 0x000fe20007ffe1ff */
[-C--:B-1----:R-:W-:Y:S01]  /*93f0*/  FFMA.FTZ R40, R17, -R100.reuse, R215 ;  /* 0x8000006411287223 */ /* 0x082fe200000100d7 */
[----:B------:R-:W-:Y:S01]  /*9400*/  ISETP.GE.AND P1, PT, R10, RZ, PT ;  /* 0x000000ff0a00720c */ /* 0x000fe20003f26270 */
[----:B------:R-:W-:Y:S01]  /*9410*/  FMUL.FTZ R65, R65, UR5 ;  /* 0x0000000541417c20 */ /* 0x000fe20008410000 */
[----:B------:R-:W-:Y:S01]  /*9420*/  ISETP.GE.AND P0, PT, R2, RZ, PT ;  /* 0x000000ff0200720c */ /* 0x000fe20003f06270 */
[----:B------:R-:W-:Y:S01]  /*9430*/  FMUL.FTZ R56, R56, UR5 ;  /* 0x0000000538387c20 */ /* 0x000fe20008410000 */
[----:B------:R-:W-:Y:S03]  /*9440*/  I2FP.F32.S32 R21, R21 ;  /* 0x0000001500157245 */ /* 0x000fe60000201400 */
[----:B------:R-:W1:Y:S01]  /*9450*/  MUFU.TANH R50, R50 ;  /* 0x0000003200327308 */ /* 0x000e620000002400 */
[----:B---3--:R-:W-:Y:S01]  /*9460*/  FFMA.FTZ R43, R18, -R100, R201 ;  /* 0x80000064122b7223 */ /* 0x008fe200000100c9 */
[----:B------:R-:W-:Y:S01]  /*9470*/  FMUL.FTZ R7, R57, UR5 ;  /* 0x0000000539077c20 */ /* 0x000fe20008410000 */
[----:B------:R-:W-:Y:S01]  /*9480*/  FMUL.FTZ R61, R61, UR5 ;  /* 0x000000053d3d7c20 */ /* 0x000fe20008410000 */
[----:B------:R-:W-:Y:S01]  /*9490*/  FMUL.FTZ R62, R62, UR5 ;  /* 0x000000053e3e7c20 */ /* 0x000fe20008410000 */
[----:B------:R-:W-:Y:S01]  /*94a0*/  FMUL.FTZ R63, R63, UR5 ;  /* 0x000000053f3f7c20 */ /* 0x000fe20008410000 */
[C---:B------:R-:W-:Y:S04]  /*94b0*/  @!P1 IADD3 R10, -R0.reuse, 0x31, RZ ;  /* 0x00000031000a9810 */ /* 0x040fe80007ffe1ff */
[----:B------:R-:W-:Y:S01]  /*94c0*/  MUFU.TANH R49, R49 ;  /* 0x0000003100317308 */ /* 0x000fe20000002400 */
[----:B------:R-:W-:Y:S01]  /*94d0*/  @!P0 IADD3 R2, -R0, -0x7, RZ ;  /* 0xfffffff900028810 */ /* 0x000fe20007ffe1ff */
[----:B------:R-:W-:Y:S03]  /*94e0*/  IMAD.MOV.U32 R0, RZ, RZ, R9 ;  /* 0x000000ffff007224 */ /* 0x000fe600078e0009 */
[----:B------:R-:W-:Y:S02]  /*94f0*/  I2FP.F32.S32 R2, R2 ;  /* 0x0000000200027245 */ /* 0x000fe40000201400 */
[----:B------:R-:W-:Y:S03]  /*9500*/  I2FP.F32.S32 R0, R0 ;  /* 0x0000000000007245 */ /* 0x000fe60000201400 */
[----:B------:R2:W3:Y:S01]  /*9510*/  MUFU.TANH R9, R48 ;  /* 0x0000003000097308 */ /* 0x0004e20000002400 */
[----:B------:R-:W-:Y:S01]  /*9520*/  FFMA.FTZ R44, R2, -R100, R216 ;  /* 0x80000064022c7223 */ /* 0x000fe200000100d8 */
[----:B------:R-:W-:Y:S01]  /*9530*/  I2FP.F32.S32 R2, R20 ;  /* 0x0000001400027245 */ /* 0x000fe20000201400 */
[CC--:B------:R-:W-:Y:S01]  /*9540*/  FFMA.FTZ R41, R0.reuse, -R100.reuse, R217 ;  /* 0x8000006400297223 */ /* 0x0c0fe200000100d9 */
[-C--:B------:R-:W-:Y:S01]  /*9550*/  FFMA.FTZ R47, R0, -R100.reuse, R212 ;  /* 0x80000064002f7223 */ /* 0x080fe200000100d4 */
[----:B------:R-:W-:Y:S02]  /*9560*/  I2FP.F32.S32 R0, R19 ;  /* 0x0000001300007245 */ /* 0x000fe40000201400 */
[CC--:B------:R-:W-:Y:S01]  /*9570*/  FFMA.FTZ R179, R2.reuse, -R100.reuse, R179 ;  /* 0x8000006402b37223 */ /* 0x0c0fe200000100b3 */
[-C--:B------:R-:W-:Y:S01]  /*9580*/  FFMA.FTZ R182, R2, -R100.reuse, R182 ;  /* 0x8000006402b67223 */ /* 0x080fe200000100b6 */
[----:B------:R-:W-:Y:S01]  /*9590*/  I2FP.F32.S32 R2, R25 ;  /* 0x0000001900027245 */ /* 0x000fe20000201400 */
[-C--:B------:R-:W-:Y:S01]  /*95a0*/  FFMA.FTZ R184, R0, -R100.reuse, R184 ;  /* 0x8000006400b87223 */ /* 0x080fe200000100b8 */
[----:B------:R-:W-:Y:S03]  /*95b0*/  MUFU.TANH R55, R55 ;  /* 0x0000003700377308 */ /* 0x000fe60000002400 */
[CC--:B------:R-:W-:Y:S01]  /*95c0*/  FFMA.FTZ R180, R2.reuse, -R100.reuse, R180 ;  /* 0x8000006402b47223 */ /* 0x0c0fe200000100b4 */
[-C--:B------:R-:W-:Y:S01]  /*95d0*/  FFMA.FTZ R200, R2, -R100.reuse, R200 ;  /* 0x8000006402c87223 */ /* 0x080fe200000100c8 */
[----:B------:R-:W-:Y:S01]  /*95e0*/  I2FP.F32.S32 R2, R27 ;  /* 0x0000001b00027245 */ /* 0x000fe20000201400 */
[----:B--2---:R-:W-:Y:S01]  /*95f0*/  FFMA.FTZ R48, R0, -R100, R214 ;  /* 0x8000006400307223 */ /* 0x004fe200000100d6 */
[----:B------:R-:W-:Y:S03]  /*9600*/  I2FP.F32.S32 R0, R24 ;  /* 0x0000001800007245 */ /* 0x000fe60000201400 */
[----:B------:R-:W2:Y:S01]  /*9610*/  MUFU.TANH R54, R54 ;  /* 0x0000003600367308 */ /* 0x000ea20000002400 */
[----:B------:R-:W-:Y:S01]  /*9620*/  I2FP.F32.S32 R24, R8 ;  /* 0x0000000800187245 */ /* 0x000fe20000201400 */
[CC--:B------:R-:W-:Y:S01]  /*9630*/  FFMA.FTZ R188, R2.reuse, -R100.reuse, R199 ;  /* 0x8000006402bc7223 */ /* 0x0c0fe200000100c7 */
[----:B----4-:R-:W-:Y:S01]  /*9640*/  FFMA.FTZ R208, R2, -R100, R109 ;  /* 0x8000006402d07223 */ /* 0x010fe2000001006d */
[----:B------:R-:W-:Y:S01]  /*9650*/  I2FP.F32.S32 R2, R30 ;  /* 0x0000001e00027245 */ /* 0x000fe20000201400 */
[CC--:B------:R-:W-:Y:S01]  /*9660*/  FFMA.FTZ R181, R0.reuse, -R100.reuse, R181 ;  /* 0x8000006400b57223 */ /* 0x0c0fe200000100b5 */
[----:B------:R-:W-:Y:S01]  /*9670*/  FFMA.FTZ R198, R0, -R100, R198 ;  /* 0x8000006400c67223 */ /* 0x000fe200000100c6 */
[----:B------:R-:W-:Y:S03]  /*9680*/  I2FP.F32.S32 R0, R26 ;  /* 0x0000001a00007245 */ /* 0x000fe60000201400 */
[----:B------:R-:W-:Y:S01]  /*9690*/  MUFU.TANH R59, R59 ;  /* 0x0000003b003b7308 */ /* 0x000fe20000002400 */
[CC--:B------:R-:W-:Y:S01]  /*96a0*/  FFMA.FTZ R190, R2.reuse, -R100.reuse, R213 ;  /* 0x8000006402be7223 */ /* 0x0c0fe200000100d5 */
[----:B-1----:R-:W-:Y:S01]  /*96b0*/  FFMA.FTZ R199, R2, -R100, R50 ;  /* 0x8000006402c77223 */ /* 0x002fe20000010032 */
[----:B------:R-:W-:Y:S01]  /*96c0*/  I2FP.F32.S32 R2, R32 ;  /* 0x0000002000027245 */ /* 0x000fe20000201400 */
[CC--:B------:R-:W-:Y:S01]  /*96d0*/  FFMA.FTZ R186, R0.reuse, -R100.reuse, R186 ;  /* 0x8000006400ba7223 */ /* 0x0c0fe200000100ba */
[----:B------:R-:W-:Y:S01]  /*96e0*/  FFMA.FTZ R207, R0, -R100, R196 ;  /* 0x8000006400cf7223 */ /* 0x000fe200000100c4 */
[----:B------:R-:W-:Y:S04]  /*96f0*/  I2FP.F32.S32 R0, R28 ;  /* 0x0000001c00007245 */ /* 0x000fe80000201400 */
[----:B------:R-:W1:Y:S01]  /*9700*/  MUFU.TANH R58, R58 ;  /* 0x0000003a003a7308 */ /* 0x000e620000002400 */
[CC--:B---3--:R-:W-:Y:S01]  /*9710*/  FFMA.FTZ R196, R2.reuse, -R100.reuse, R9 ;  /* 0x8000006402c47223 */ /* 0x0c8fe20000010009 */
[----:B--2---:R-:W-:Y:S01]  /*9720*/  FFMA.FTZ R219, R2, -R100, R54 ;  /* 0x8000006402db7223 */ /* 0x004fe20000010036 */
[----:B------:R-:W-:Y:S01]  /*9730*/  I2FP.F32.S32 R2, R34 ;  /* 0x0000002200027245 */ /* 0x000fe20000201400 */
[CC--:B------:R-:W-:Y:S01]  /*9740*/  FFMA.FTZ R205, R0.reuse, -R100.reuse, R106 ;  /* 0x8000006400cd7223 */ /* 0x0c0fe2000001006a */
[-C--:B------:R-:W-:Y:S01]  /*9750*/  FFMA.FTZ R212, R0, -R100.reuse, R103 ;  /* 0x8000006400d47223 */ /* 0x080fe20000010067 */
[----:B------:R-:W-:Y:S04]  /*9760*/  I2FP.F32.S32 R0, R31 ;  /* 0x0000001f00007245 */ /* 0x000fe80000201400 */
[----:B------:R-:W2:Y:S01]  /*9770*/  MUFU.TANH R4, R4 ;  /* 0x0000000400047308 */ /* 0x000ea20000002400 */
[-C--:B------:R-:W-:Y:S01]  /*9780*/  FFMA.FTZ R202, R2, -R100.reuse, R202 ;  /* 0x8000006402ca7223 */ /* 0x080fe200000100ca */
[CC--:B------:R-:W-:Y:S01]  /*9790*/  FFMA.FTZ R191, R0.reuse, -R100.reuse, R206 ;  /* 0x8000006400bf7223 */ /* 0x0c0fe200000100ce */
[-C--:B------:R-:W-:Y:S01]  /*97a0*/  FFMA.FTZ R201, R0, -R100.reuse, R51 ;  /* 0x8000006400c97223 */ /* 0x080fe20000010033 */
[----:B------:R-:W-:Y:S06]  /*97b0*/  I2FP.F32.S32 R0, R33 ;  /* 0x0000002100007245 */ /* 0x000fec0000201400 */
[----:B------:R-:W3:Y:S01]  /*97c0*/  MUFU.TANH R60, R60 ;  /* 0x0000003c003c7308 */ /* 0x000ee20000002400 */
[----:B-1----:R-:W-:Y:S01]  /*97d0*/  FFMA.FTZ R229, R2, -R100, R58 ;  /* 0x8000006402e57223 */ /* 0x002fe2000001003a */
[----:B------:R-:W-:Y:S01]  /*97e0*/  I2FP.F32.S32 R2, R36 ;  /* 0x0000002400027245 */ /* 0x000fe20000201400 */
[CC--:B------:R-:W-:Y:S01]  /*97f0*/  FFMA.FTZ R197, R0.reuse, -R100.reuse, R49 ;  /* 0x8000006400c57223 */ /* 0x0c0fe20000010031 */
[-C--:B------:R-:W-:Y:S01]  /*9800*/  FFMA.FTZ R228, R0, -R100.reuse, R55 ;  /* 0x8000006400e47223 */ /* 0x080fe20000010037 */
[----:B------:R-:W-:Y:S05]  /*9810*/  I2FP.F32.S32 R0, R11 ;  /* 0x0000000b00007245 */ /* 0x000fea0000201400 */
[----:B------:R-:W1:Y:S01]  /*9820*/  MUFU.TANH R52, R52 ;  /* 0x0000003400347308 */ /* 0x000e620000002400 */
[CC--:B------:R-:W-:Y:S01]  /*9830*/  FFMA.FTZ R203, R0.reuse, -R100.reuse, R203 ;  /* 0x8000006400cb7223 */ /* 0x0c0fe200000100cb */
[-C--:B------:R-:W-:Y:S01]  /*9840*/  FFMA.FTZ R230, R0, -R100.reuse, R59 ;  /* 0x8000006400e67223 */ /* 0x080fe2000001003b */
[----:B------:R-:W-:Y:S07]  /*9850*/  I2FP.F32.S32 R0, R23 ;  /* 0x0000001700007245 */ /* 0x000fee0000201400 */
[----:B------:R-:W4:Y:S01]  /*9860*/  MUFU.TANH R66, R66 ;  /* 0x0000004200427308 */ /* 0x000f220000002400 */
[-C--:B--2---:R-:W-:Y:S01]  /*9870*/  FFMA.FTZ R217, R0, -R100.reuse, R4 ;  /* 0x8000006400d97223 */ /* 0x084fe20000010004 */
[----:B------:R-:W-:Y:S01]  /*9880*/  FMNMX.FTZ R4, R46, R101, !PT ;  /* 0x000000652e047209 */ /* 0x000fe20007810000 */
[----:B---3--:R-:W-:Y:S01]  /*9890*/  FFMA.FTZ R231, R3, -R100, R60 ;  /* 0x8000006403e77223 */ /* 0x008fe2000001003c */
[----:B------:R-:W-:Y:S02]  /*98a0*/  FMNMX.FTZ R3, R111, R102, !PT ;  /* 0x000000666f037209 */ /* 0x000fe40007810000 */
[----:B------:R-:W-:Y:S02]  /*98b0*/  FMNMX.FTZ R6, R39, R4, !PT ;  /* 0x0000000427067209 */ /* 0x000fe40007810000 */
[----:B------:R-:W-:Y:S01]  /*98c0*/  FMNMX.FTZ R4, R176, R3, !PT ;  /* 0x00000003b0047209 */ /* 0x000fe20007810000 */
[----:B-1----:R-:W-:Y:S01]  /*98d0*/  FFMA.FTZ R214, R2, -R100, R52 ;  /* 0x8000006402d67223 */ /* 0x002fe20000010034 */
[----:B------:R-:W1:Y:S02]  /*98e0*/  MUFU.TANH R53, R53 ;  /* 0x0000003500357308 */ /* 0x000e640000002400 */
[----:B------:R-:W-:Y:S04]  /*98f0*/  FMNMX.FTZ R4, R110, R4, !PT ;  /* 0x000000046e047209 */ /* 0x000fe80007810000 */
[----:B------:R-:W-:Y:S01]  /*9900*/  FMNMX.FTZ R4, R43, R4, !PT ;  /* 0x000000042b047209 */ /* 0x000fe20007810000 */
[----:B----4-:R-:W-:Y:S01]  /*9910*/  FFMA.FTZ R218, R2, -R100, R66 ;  /* 0x8000006402da7223 */ /* 0x010fe20000010042 */
[----:B------:R-:W-:Y:S02]  /*9920*/  FMNMX.FTZ R2, R41, R107, !PT ;  /* 0x0000006b29027209 */ /* 0x000fe40007810000 */
[----:B------:R-:W2:Y:S01]  /*9930*/  MUFU.TANH R64, R64 ;  /* 0x0000004000407308 */ /* 0x000ea20000002400 */
[----:B------:R-:W-:Y:S02]  /*9940*/  FMNMX.FTZ R4, R183, R4, !PT ;  /* 0x00000004b7047209 */ /* 0x000fe40007810000 */
[----:B------:R-:W-:Y:S02]  /*9950*/  FMNMX.FTZ R3, R177, R2, !PT ;  /* 0x00000002b1037209 */ /* 0x000fe40007810000 */
[----:B------:R-:W-:Y:S02]  /*9960*/  FMNMX.FTZ R2, R44, R5, !PT ;  /* 0x000000052c027209 */ /* 0x000fe40007810000 */
[----:B------:R-:W-:Y:S03]  /*9970*/  FMNMX.FTZ R5, R38, R6, !PT ;  /* 0x0000000626057209 */ /* 0x000fe60007810000 */
[----:B------:R-:W3:Y:S01]  /*9980*/  MUFU.TANH R65, R65 ;  /* 0x0000004100417308 */ /* 0x000ee20000002400 */
[----:B------:R-:W-:Y:S01]  /*9990*/  FMNMX.FTZ R3, R40, R3, !PT ;  /* 0x0000000328037209 */ /* 0x000fe20007810000 */
[----:B-1----:R-:W-:Y:S01]  /*99a0*/  FFMA.FTZ R213, R0, -R100, R53 ;  /* 0x8000006400d57223 */ /* 0x002fe20000010035 */
[----:B------:R-:W-:Y:S02]  /*99b0*/  FMNMX.FTZ R2, R47, R2, !PT ;  /* 0x000000022f027209 */ /* 0x000fe40007810000 */
[----:B------:R-:W-:Y:S02]  /*99c0*/  FMNMX.FTZ R5, R37, R5, !PT ;  /* 0x0000000525057209 */ /* 0x000fe40007810000 */
[----:B------:R-:W-:Y:S03]  /*99d0*/  FMNMX.FTZ R3, R42, R3, !PT ;  /* 0x000000032a037209 */ /* 0x000fe60007810000 */
[----:B------:R-:W1:Y:S01]  /*99e0*/  MUFU.TANH R8, R56 ;  /* 0x0000003800087308 */ /* 0x000e620000002400 */
[----:B------:R-:W-:Y:S01]  /*99f0*/  FMNMX.FTZ R2, R178, R2, !PT ;  /* 0x00000002b2027209 */ /* 0x000fe20007810000 */
[----:B--2---:R-:W-:Y:S01]  /*9a00*/  FFMA.FTZ R216, R35, -R100, R64 ;  /* 0x8000006423d87223 */ /* 0x004fe20000010040 */
[----:B------:R-:W-:Y:S02]  /*9a10*/  FMNMX.FTZ R5, R48, R5, !PT ;  /* 0x0000000530057209 */ /* 0x000fe40007810000 */
[----:B------:R-:W-:Y:S02]  /*9a20*/  FMNMX.FTZ R3, R192, R3, !PT ;  /* 0x00000003c0037209 */ /* 0x000fe40007810000 */
[----:B------:R-:W-:Y:S03]  /*9a30*/  FMNMX.FTZ R2, R193, R2, !PT ;  /* 0x00000002c1027209 */ /* 0x000fe60007810000 */
[----:B------:R-:W2:Y:S01]  /*9a40*/  MUFU.TANH R7, R7 ;  /* 0x0000000700077308 */ /* 0x000ea20000002400 */
[----:B------:R-:W-:Y:S01]  /*9a50*/  FMNMX.FTZ R5, R179, R5, !PT ;  /* 0x00000005b3057209 */ /* 0x000fe20007810000 */
[----:B---3--:R-:W-:Y:S01]  /*9a60*/  FFMA.FTZ R215, R22, -R100, R65 ;  /* 0x8000006416d77223 */ /* 0x008fe20000010041 */
[----:B------:R-:W-:Y:S02]  /*9a70*/  FMNMX.FTZ R4, R185, R4, !PT ;  /* 0x00000004b9047209 */ /* 0x000fe40007810000 */
[----:B------:R-:W-:Y:S02]  /*9a80*/  FMNMX.FTZ R3, R187, R3, !PT ;  /* 0x00000003bb037209 */ /* 0x000fe40007810000 */
[----:B------:R-:W-:Y:S03]  /*9a90*/  FMNMX.FTZ R2, R194, R2, !PT ;  /* 0x00000002c2027209 */ /* 0x000fe60007810000 */
[----:B------:R3:W4:Y:S01]  /*9aa0*/  MUFU.TANH R23, R61 ;  /* 0x0000003d00177308 */ /* 0x0007220000002400 */
[----:B------:R-:W-:Y:S01]  /*9ab0*/  FMNMX.FTZ R5, R181, R5, !PT ;  /* 0x00000005b5057209 */ /* 0x000fe20007810000 */
[----:B-1----:R-:W-:Y:S01]  /*9ac0*/  FFMA.FTZ R210, R21, -R100, R8 ;  /* 0x8000006415d27223 */ /* 0x002fe20000010008 */
[----:B------:R-:W-:Y:S02]  /*9ad0*/  FMNMX.FTZ R4, R184, R4, !PT ;  /* 0x00000004b8047209 */ /* 0x000fe40007810000 */
[----:B------:R-:W-:Y:S02]  /*9ae0*/  FMNMX.FTZ R3, R186, R3, !PT ;  /* 0x00000003ba037209 */ /* 0x000fe40007810000 */
[----:B------:R-:W-:Y:S03]  /*9af0*/  FMNMX.FTZ R2, R195, R2, !PT ;  /* 0x00000002c3027209 */ /* 0x000fe60007810000 */
[----:B------:R3:W1:Y:S01]  /*9b00*/  MUFU.TANH R109, R62 ;  /* 0x0000003e006d7308 */ /* 0x0006620000002400 */
        /* <DEDUP_REMOVED lines=16> */
[----:B------:R3:W1:Y:S01]  /*9c10*/  MUFU.TANH R3, R63 ;  /* 0x0000003f00037308 */ /* 0x0006620000002400 */
        /* <DEDUP_REMOVED lines=8> */
[----:B--2---:R-:W-:Y:S01]  /*9ca0*/  FFMA.FTZ R209, R0, -R100, R7 ;  /* 0x8000006400d17223 */ /* 0x004fe20000010007 */
[----:B------:R-:W-:Y:S02]  /*9cb0*/  FMNMX.FTZ R106, R216, R106, !PT ;  /* 0x0000006ad86a7209 */ /* 0x000fe40007810000 */
[----:B------:R-:W-:Y:S02]  /*9cc0*/  FMNMX.FTZ R22, R211, R5, !PT ;  /* 0x00000005d3167209 */ /* 0x000fe40007810000 */
[----:B------:R-:W-:Y:S02]  /*9cd0*/  FMNMX.FTZ R20, R210, R4, !PT ;  /* 0x00000004d2147209 */ /* 0x000fe40007810000 */
[----:B------:R-:W-:Y:S02]  /*9ce0*/  FMNMX.FTZ R105, R218, R2, !PT ;  /* 0x00000002da697209 */ /* 0x000fe40007810000 */
[----:B------:R-:W-:Y:S01]  /*9cf0*/  FMNMX.FTZ R106, R215, R106, !PT ;  /* 0x0000006ad76a7209 */ /* 0x000fe20007810000 */
[----:B-1-34-:R-:W-:Y:S06]  /*9d00*/  @P5 BRA `(.L_x_751) ;  /* 0xffffffd400a45947 */ /* 0x01afec000383ffff */
.L_x_750:
        /* <DEDUP_REMOVED lines=12> */
[----:B------:R-:W-:Y:S02]  /*9dd0*/  FMNMX.FTZ R5, R206, R5, !PT ;  /* 0x00000005ce057209 */ /* 0x000fe40007810000 */
[----:B------:R-:W-:Y:S03]  /*9de0*/  FMNMX.FTZ R0, R3, R0, !PT ;  /* 0x0000000003007209 */ /* 0x000fe60007810000 */
[----:B------:R-:W-:Y:S08]  /*9df0*/  LDSM.16.MT88.4 R52, [R220+0xa000] ;  /* 0x00a00000dc34783b */ /* 0x000ff00000004200 */
[----:B------:R-:W3:Y:S08]  /*9e00*/  SHFL.BFLY PT, R2, R0, 0x2, 0x1f ;  /* 0x0c401f0000027f89 */ /* 0x000ef000000e0000 */
[----:B------:R-:W4:Y:S01]  /*9e10*/  SHFL.BFLY PT, R4, R5, 0x2, 0x1f ;  /* 0x0c401f0005047f89 */ /* 0x000f2200000e0000 */
[----:B-1----:R-:W-:Y:S02]  /*9e20*/  FMNMX.FTZ R106, R106, R6, !PT ;  /* 0x000000066a6a7209 */ /* 0x002fe40007810000 */
[----:B--2---:R-:W-:Y:S05]  /*9e30*/  FMNMX.FTZ R105, R105, R7, !PT ;  /* 0x0000000769697209 */ /* 0x004fea0007810000 */
[----:B------:R-:W1:Y:S08]  /*9e40*/  SHFL.BFLY PT, R6, R106, 0x1, 0x1f ;  /* 0x0c201f006a067f89 */ /* 0x000e7000000e0000 */
[----:B------:R-:W2:Y:S01]  /*9e50*/  SHFL.BFLY PT, R7, R105, 0x1, 0x1f ;  /* 0x0c201f0069077f89 */ /* 0x000ea200000e0000 */
[----:B---3--:R-:W-:Y:S02]  /*9e60*/  FMNMX.FTZ R2, R0, R2, !PT ;  /* 0x0000000200027209 */ /* 0x008fe40007810000 */
[----:B----4-:R-:W-:Y:S05]  /*9e70*/  FMNMX.FTZ R8, R5, R4, !PT ;  /* 0x0000000405087209 */ /* 0x010fea0007810000 */
[----:B------:R-:W3:Y:S01]  /*9e80*/  SHFL.BFLY PT, R5, R2, 0x1, 0x1f ;  /* 0x0c201f0002057f89 */ /* 0x000ee200000e0000 */
[----:B-1----:R-:W-:Y:S07]  /*9e90*/  FMNMX.FTZ R106, R106, R6, !PT ;  /* 0x000000066a6a7209 */ /* 0x002fee0007810000 */
[----:B------:R-:W1:Y:S01]  /*9ea0*/  SHFL.BFLY PT, R104, R8, 0x1, 0x1f ;  /* 0x0c201f0008687f89 */ /* 0x000e6200000e0000 */
[----:B--2---:R-:W-:Y:S01]  /*9eb0*/  FMNMX.FTZ R105, R105, R7, !PT ;  /* 0x0000000769697209 */ /* 0x004fe20007810000 */
[C---:B------:R-:W-:Y:S01]  /*9ec0*/  FADD.FTZ R0, -R106.reuse, R101 ;  /* 0x000000656a007221 */ /* 0x040fe20000010100 */
[----:B------:R-:W-:Y:S03]  /*9ed0*/  FSETP.NEU.FTZ.AND P0, PT, R106, -INF , PT ;  /* 0xff8000006a00780b */ /* 0x000fe60003f1d000 */
[----:B------:R-:W-:Y:S01]  /*9ee0*/  FMUL.FTZ R4, R0, UR4 ;  /* 0x0000000400047c20 */ /* 0x000fe20008410000 */
[----:B------:R-:W-:Y:S03]  /*9ef0*/  FADD.FTZ R0, -R105, R102 ;  /* 0x0000006669007221 */ /* 0x000fe60000010100 */
[----:B------:R2:W4:Y:S01]  /*9f00*/  MUFU.EX2 R102, R4 ;  /* 0x0000000400667308 */ /* 0x0005220000000800 */
[----:B---3--:R-:W-:Y:S02]  /*9f10*/  FMNMX.FTZ R103, R2, R5, !PT ;  /* 0x0000000502677209 */ /* 0x008fe40007810000 */
[----:B-1----:R-:W-:Y:S01]  /*9f20*/  FMNMX.FTZ R104, R8, R104, !PT ;  /* 0x0000006808687209 */ /* 0x002fe20007810000 */
[----:B--2---:R-:W-:Y:S04]  /*9f30*/  FMUL.FTZ R4, R0, UR4 ;  /* 0x0000000400047c20 */ /* 0x004fe80008410000 */
[----:B------:R-:W-:Y:S01]  /*9f40*/  FADD.FTZ R0, -R104, R107 ;  /* 0x0000006b68007221 */ /* 0x000fe20000010100 */
[----:B------:R-:W-:Y:S01]  /*9f50*/  FMUL.FTZ R107, R106, UR4 ;  /* 0x000000046a6b7c20 */ /* 0x000fe20008410000 */
[----:B----4-:R-:W-:Y:S01]  /*9f60*/  FMUL.FTZ R16, R102, R124 ;  /* 0x0000007c66107220 */ /* 0x010fe20000410000 */
[----:B------:R1:W2:Y:S01]  /*9f70*/  MUFU.EX2 R101, R4 ;  /* 0x0000000400657308 */ /* 0x0002a20000000800 */
[----:B------:R-:W-:Y:S01]  /*9f80*/  FMUL.FTZ R2, R0, UR4 ;  /* 0x0000000400027c20 */ /* 0x000fe20008410000 */
[----:B------:R-:W-:Y:S01]  /*9f90*/  FADD.FTZ R0, -R103, R108 ;  /* 0x0000006c67007221 */ /* 0x000fe20000010100 */
[----:B------:R-:W-:Y:S01]  /*9fa0*/  FSEL R107, R107, RZ, P0 ;  /* 0x000000ff6b6b7208 */ /* 0x000fe20000000000 */
[C---:B------:R-:W-:Y:S01]  /*9fb0*/  FMUL.FTZ R108, R105.reuse, UR4 ;  /* 0x00000004696c7c20 */ /* 0x040fe20008410000 */
[----:B------:R-:W-:Y:S01]  /*9fc0*/  FSETP.NEU.FTZ.AND P0, PT, R105, -INF , PT ;  /* 0xff8000006900780b */ /* 0x000fe20003f1d000 */
[----:B------:R-:W-:Y:S01]  /*9fd0*/  FMUL.FTZ R0, R0, UR4 ;  /* 0x0000000400007c20 */ /* 0x000fe20008410000 */
[----:B------:R-:W-:Y:S03]  /*9fe0*/  FMUL.FTZ R17, R102, R125 ;  /* 0x0000007d66117220 */ /* 0x000fe60000410000 */
[----:B------:R-:W3:Y:S01]  /*9ff0*/  MUFU.EX2 R2, R2 ;  /* 0x0000000200027308 */ /* 0x000ee20000000800 */
[----:B------:R-:W-:Y:S01]  /*a000*/  FSEL R108, R108, RZ, P0 ;  /* 0x000000ff6c6c7208 */ /* 0x000fe20000000000 */
[----:B------:R-:W-:Y:S01]  /*a010*/  FMUL.FTZ R32, R102, R140 ;  /* 0x0000008c66207220 */ /* 0x000fe20000410000 */
[----:B------:R-:W-:Y:S01]  /*a020*/  FSETP.NEU.FTZ.AND P0, PT, R104, -INF , PT ;  /* 0xff8000006800780b */ /* 0x000fe20003f1d000 */
[C---:B------:R-:W-:Y:S01]  /*a030*/  FMUL.FTZ R33, R102.reuse, R141 ;  /* 0x0000008d66217220 */ /* 0x040fe20000410000 */
[--C-:B------:R-:W-:Y:S01]  /*a040*/  FFMA.FTZ R63, R181, UR4, -R107.reuse ;  /* 0x00000004b53f7c23 */ /* 0x100fe2000801086b */
[--C-:B------:R-:W-:Y:S01]  /*a050*/  FFMA.FTZ R5, R43, UR4, -R108.reuse ;  /* 0x000000042b057c23 */ /* 0x100fe2000801086c */
[----:B------:R-:W-:Y:S03]  /*a060*/  FMUL.FTZ R64, R102, R168 ;  /* 0x000000a866407220 */ /* 0x000fe60000410000 */
[----:B------:R-:W4:Y:S01]  /*a070*/  MUFU.EX2 R0, R0 ;  /* 0x0000000000007308 */ /* 0x000f220000000800 */
[--C-:B-1----:R-:W-:Y:S01]  /*a080*/  FFMA.FTZ R4, R46, UR4, -R107.reuse ;  /* 0x000000042e047c23 */ /* 0x102fe2000801086b */
[C---:B--2---:R-:W-:Y:S01]  /*a090*/  FMUL.FTZ R18, R101.reuse, R126 ;  /* 0x0000007e65127220 */ /* 0x044fe20000410000 */
[C---:B------:R-:W-:Y:S01]  /*a0a0*/  FMUL.FTZ R19, R101.reuse, R127 ;  /* 0x0000007f65137220 */ /* 0x040fe20000410000 */
[C---:B------:R-:W-:Y:S01]  /*a0b0*/  FMUL.FTZ R34, R101.reuse, R142 ;  /* 0x0000008e65227220 */ /* 0x040fe20000410000 */
[----:B------:R-:W-:Y:S01]  /*a0c0*/  FMUL.FTZ R35, R101, R143 ;  /* 0x0000008f65237220 */ /* 0x000fe20000410000 */
[----:B------:R-:W-:Y:S01]  /*a0d0*/  LDSM.16.MT88.4 R124, [R220+0xb000] ;  /* 0x00b00000dc7c783b */ /* 0x000fe20000004200 */
[----:B------:R-:W-:Y:S03]  /*a0e0*/  FMUL.FTZ R65, R102, R169 ;  /* 0x000000a966417220 */ /* 0x000fe60000410000 */
[----:B------:R1:W-:Y:S01]  /*a0f0*/  MUFU.EX2 R10, R4 ;  /* 0x00000004000a7308 */ /* 0x0003e20000000800 */
[C---:B---3--:R-:W-:Y:S01]  /*a100*/  FMUL.FTZ R8, R2.reuse, R112 ;  /* 0x0000007002087220 */ /* 0x048fe20000410000 */
[C---:B------:R-:W-:Y:S01]  /*a110*/  FMUL.FTZ R12, R2.reuse, R120 ;  /* 0x00000078020c7220 */ /* 0x040fe20000410000 */
[C---:B------:R-:W-:Y:S01]  /*a120*/  FMUL.FTZ R13, R2.reuse, R121 ;  /* 0x00000079020d7220 */ /* 0x040fe20000410000 */
[C---:B------:R-:W-:Y:S01]  /*a130*/  FMUL.FTZ R25, R2.reuse, R129 ;  /* 0x0000008102197220 */ /* 0x040fe20000410000 */
[C---:B------:R-:W-:Y:S01]  /*a140*/  FMUL.FTZ R24, R2.reuse, R128 ;  /* 0x0000008002187220 */ /* 0x040fe20000410000 */
[C---:B------:R-:W-:Y:S01]  /*a150*/  FMUL.FTZ R28, R2.reuse, R136 ;  /* 0x00000088021c7220 */ /* 0x040fe20000410000 */
[----:B------:R-:W-:Y:S03]  /*a160*/  FMUL.FTZ R29, R2, R137 ;  /* 0x00000089021d7220 */ /* 0x000fe60000410000 */
        /* <DEDUP_REMOVED lines=8> */
[----:B------:R-:W-:Y:S01]  /*a1f0*/  LDSM.16.MT88.4 R120, [R222+0xa000] ;  /* 0x00a00000de78783b */ /* 0x000fe20000004200 */
[--C-:B-1----:R-:W-:Y:S01]  /*a200*/  FFMA.FTZ R4, R39, UR4, -R107.reuse ;  /* 0x0000000427047c23 */ /* 0x102fe2000801086b */
[----:B------:R1:W-:Y:S01]  /*a210*/  MUFU.EX2 R251, R63 ;  /* 0x0000003f00fb7308 */ /* 0x0003e20000000800 */
[----:B------:R-:W-:Y:S01]  /*a220*/  FMUL.FTZ R62, R0, R174 ;  /* 0x000000ae003e7220 */ /* 0x000fe20000410000 */
[C---:B------:R-:W-:Y:S01]  /*a230*/  FMUL.FTZ R66, R101.reuse, R170 ;  /* 0x000000aa65427220 */ /* 0x040fe20000410000 */
[C---:B------:R-:W-:Y:S01]  /*a240*/  FMUL.FTZ R67, R101.reuse, R171 ;  /* 0x000000ab65437220 */ /* 0x040fe20000410000 */
[C---:B------:R-:W-:Y:S01]  /*a250*/  FMUL.FTZ R68, R102.reuse, R68 ;  /* 0x0000004466447220 */ /* 0x040fe20000410000 */
[C---:B------:R-:W-:Y:S01]  /*a260*/  FMUL.FTZ R69, R102.reuse, R69 ;  /* 0x0000004566457220 */ /* 0x040fe20000410000 */
[C---:B------:R-:W-:Y:S01]  /*a270*/  FMUL.FTZ R70, R101.reuse, R70 ;  /* 0x0000004665467220 */ /* 0x040fe20000410000 */
[----:B--2---:R-:W-:Y:S03]  /*a280*/  FMUL.FTZ R5, R102, R117 ;  /* 0x0000007566057220 */ /* 0x004fe60000410000 */
[----:B------:R2:W4:Y:S01]  /*a290*/  MUFU.EX2 R51, R4 ;  /* 0x0000000400337308 */ /* 0x0005220000000800 */
[----:B---3--:R-:W-:Y:S01]  /*a2a0*/  MOV R143, R50 ;  /* 0x00000032008f7202 */ /* 0x008fe20000000f00 */
[C---:B------:R-:W-:Y:S01]  /*a2b0*/  FMUL.FTZ R71, R101.reuse, R71 ;  /* 0x0000004765477220 */ /* 0x040fe20000410000 */
[--C-:B------:R-:W-:Y:S01]  /*a2c0*/  FFMA.FTZ R128, R182, UR4, -R108.reuse ;  /* 0x00000004b6807c23 */ /* 0x100fe2000801086c */
[C---:B------:R-:W-:Y:S01]  /*a2d0*/  FMUL.FTZ R72, R2.reuse, R72 ;  /* 0x0000004802487220 */ /* 0x040fe20000410000 */
[----:B------:R-:W-:Y:S01]  /*a2e0*/  FMUL.FTZ R73, R2, R73 ;  /* 0x0000004902497220 */ /* 0x000fe20000410000 */
[C---:B------:R-:W-:Y:S01]  /*a2f0*/  FMUL.FTZ R74, R0.reuse, R74 ;  /* 0x0000004a004a7220 */ /* 0x040fe20000410000 */
[C---:B------:R-:W-:Y:S03]  /*a300*/  FMUL.FTZ R75, R0.reuse, R75 ;  /* 0x0000004b004b7220 */ /* 0x040fe60000410000 */
[----:B------:R-:W-:Y:S01]  /*a310*/  MUFU.EX2 R250, R128 ;  /* 0x0000008000fa7308 */ /* 0x000fe20000000800 */
[----:B-1----:R-:W-:Y:S01]  /*a320*/  FMUL.FTZ R63, R0, R175 ;  /* 0x000000af003f7220 */ /* 0x002fe20000410000 */
[C---:B------:R-:W-:Y:S01]  /*a330*/  FMUL.FTZ R76, R2.reuse, R76 ;  /* 0x0000004c024c7220 */ /* 0x040fe20000410000 */
[----:B------:R-:W-:Y:S01]  /*a340*/  FMUL.FTZ R77, R2, R77 ;  /* 0x0000004d024d7220 */ /* 0x000fe20000410000 */
[C---:B------:R-:W-:Y:S01]  /*a350*/  FMUL.FTZ R78, R0.reuse, R78 ;  /* 0x0000004e004e7220 */ /* 0x040fe20000410000 */
[----:B------:R-:W-:Y:S01]  /*a360*/  FMUL.FTZ R79, R0, R79 ;  /* 0x0000004f004f7220 */ /* 0x000fe20000410000 */
[C---:B------:R-:W-:Y:S01]  /*a370*/  FMUL.FTZ R80, R102.reuse, R80 ;  /* 0x0000005066507220 */ /* 0x040fe20000410000 */
[C---:B------:R-:W-:Y:S01]  /*a380*/  FMUL.FTZ R81, R102.reuse, R81 ;  /* 0x0000005166517220 */ /* 0x040fe20000410000 */
[----:B------:R-:W-:Y:S01]  /*a390*/  FMUL.FTZ R82, R101, R82 ;  /* 0x0000005265527220 */ /* 0x000fe20000410000 */
[--C-:B--2---:R-:W-:Y:S01]  /*a3a0*/  FFMA.FTZ R4, R111, UR4, -R108.reuse ;  /* 0x000000046f047c23 */ /* 0x104fe2000801086c */
[----:B------:R-:W-:Y:S01]  /*a3b0*/  FMUL.FTZ R111, R103, UR4 ;  /* 0x00000004676f7c20 */ /* 0x000fe20008410000 */
[C---:B------:R-:W-:Y:S01]  /*a3c0*/  FMUL.FTZ R83, R101.reuse, R83 ;  /* 0x0000005365537220 */ /* 0x040fe20000410000 */
[C---:B------:R-:W-:Y:S01]  /*a3d0*/  FMUL.FTZ R84, R102.reuse, R84 ;  /* 0x0000005466547220 */ /* 0x040fe20000410000 */
[----:B------:R1:W-:Y:S01]  /*a3e0*/  MUFU.EX2 R9, R4 ;  /* 0x0000000400097308 */ /* 0x0003e20000000800 */
        /* <DEDUP_REMOVED lines=15> */
[----:B------:R-:W-:Y:S01]  /*a4e0*/  LDSM.16.MT88.4 R168, [R222+0xac00] ;  /* 0x00ac0000dea8783b */ /* 0x000fe20000004200 */
[--C-:B-1----:R-:W-:Y:S01]  /*a4f0*/  FFMA.FTZ R4, R176, UR4, -R108.reuse ;  /* 0x00000004b0047c23 */ /* 0x102fe2000801086c */
[----:B------:R-:W-:Y:S01]  /*a500*/  MOV R176, R10 ;  /* 0x0000000a00b07202 */ /* 0x000fe20000000f00 */
[----:B------:R-:W-:Y:S02]  /*a510*/  FMUL.FTZ R10, R0, R114 ;  /* 0x00000072000a7220 */ /* 0x000fe40000410000 */
[----:B------:R1:W-:Y:S01]  /*a520*/  MUFU.EX2 R57, R4 ;  /* 0x0000000400397308 */ /* 0x0003e20000000800 */
[----:B----4-:R-:W-:Y:S01]  /*a530*/  F2FP.F16.F32.PACK_AB R112, R51, R176 ;  /* 0x000000b03370723e */ /* 0x010fe200000000ff */
[--C-:B-1----:R-:W-:Y:S08]  /*a540*/  FFMA.FTZ R4, R38, UR4, -R107.reuse ;  /* 0x0000000426047c23 */ /* 0x102ff0000801086b */
[----:B------:R1:W2:Y:S02]  /*a550*/  MUFU.EX2 R61, R4 ;  /* 0x00000004003d7308 */ /* 0x0002a40000000800 */
[----:B-1----:R-:W-:Y:S01]  /*a560*/  FFMA.FTZ R4, R37, UR4, -R107 ;  /* 0x0000000425047c23 */ /* 0x002fe2000801086b */
[-C--:B--2---:R-:W-:Y:S01]  /*a570*/  MOV R138, R61.reuse ;  /* 0x0000003d008a7202 */ /* 0x084fe20000000f00 */
[----:B------:R-:W1:Y:S06]  /*a580*/  LDSM.16.MT88.4 R36, [R222+0x9000] ;  /* 0x00900000de24783b */ /* 0x000e6c0000004200 */
[----:B------:R2:W3:Y:S02]  /*a590*/  MUFU.EX2 R46, R4 ;  /* 0x00000004002e7308 */ /* 0x0004e40000000800 */
[----:B--2---:R-:W-:Y:S01]  /*a5a0*/  FFMA.FTZ R4, R110, UR4, -R108 ;  /* 0x000000046e047c23 */ /* 0x004fe2000801086c */
[----:B------:R-:W-:Y:S01]  /*a5b0*/  FMUL.FTZ R110, R104, UR4 ;  /* 0x00000004686e7c20 */ /* 0x000fe20008410000 */
[----:B---3--:R-:W-:Y:S01]  /*a5c0*/  F2FP.F16.F32.PACK_AB R114, R46, R61 ;  /* 0x0000003d2e72723e */ /* 0x008fe200000000ff */
[----:B------:R-:W-:Y:S05]  /*a5d0*/  FMUL.FTZ R61, R2, R173 ;  /* 0x000000ad023d7220 */ /* 0x000fea0000410000 */
[----:B------:R2:W3:Y:S01]  /*a5e0*/  MUFU.EX2 R49, R4 ;  /* 0x0000000400317308 */ /* 0x0004e20000000800 */
[----:B------:R-:W-:Y:S01]  /*a5f0*/  MOV R142, R46 ;  /* 0x0000002e008e7202 */ /* 0x000fe20000000f00 */
[----:B------:R-:W-:Y:S01]  /*a600*/  FMUL.FTZ R46, R0, R158 ;  /* 0x0000009e002e7220 */ /* 0x000fe20000410000 */
[----:B------:R-:W-:Y:S02]  /*a610*/  FSEL R110, R110, RZ, P0 ;  /* 0x000000ff6e6e7208 */ /* 0x000fe40000000000 */
[----:B------:R-:W-:Y:S03]  /*a620*/  FSETP.NEU.FTZ.AND P0, PT, R103, -INF , PT ;  /* 0xff8000006700780b */ /* 0x000fe60003f1d000 */
[--C-:B------:R-:W-:Y:S01]  /*a630*/  FFMA.FTZ R7, R40, UR4, -R110.reuse ;  /* 0x0000000428077c23 */ /* 0x100fe2000801086e */
[----:B------:R-:W-:Y:S01]  /*a640*/  FSEL R111, R111, RZ, P0 ;  /* 0x000000ff6f6f7208 */ /* 0x000fe20000000000 */
[--C-:B------:R-:W-:Y:S02]  /*a650*/  FFMA.FTZ R128, R192, UR4, -R110.reuse ;  /* 0x00000004c0807c23 */ /* 0x100fe4000801086e */
[----:B------:R4:W5:Y:S02]  /*a660*/  MUFU.EX2 R60, R7 ;  /* 0x00000007003c7308 */ /* 0x0009640000000800 */
[--C-:B------:R-:W-:Y:S01]  /*a670*/  FFMA.FTZ R109, R109, UR4, -R111.reuse ;  /* 0x000000046d6d7c23 */ /* 0x100fe2000801086f */
[--C-:B--2---:R-:W-:Y:S01]  /*a680*/  FFMA.FTZ R4, R41, UR4, -R110.reuse ;  /* 0x0000000429047c23 */ /* 0x104fe2000801086e */
[-C--:B---3--:R-:W-:Y:S01]  /*a690*/  F2FP.F16.F32.PACK_AB R115, R50, R49.reuse ;  /* 0x000000313273723e */ /* 0x088fe200000000ff */
[C---:B------:R-:W-:Y:S01]  /*a6a0*/  FMUL.FTZ R50, R101.reuse, R154 ;  /* 0x0000009a65327220 */ /* 0x040fe20000410000 */
[----:B------:R-:W-:Y:S04]  /*a6b0*/  MOV R139, R49 ;  /* 0x00000031008b7202 */ /* 0x000fe80000000f00 */
[----:B------:R2:W-:Y:S01]  /*a6c0*/  MUFU.EX2 R6, R4 ;  /* 0x0000000400067308 */ /* 0x0005e20000000800 */
[----:B------:R-:W-:Y:S01]  /*a6d0*/  FMUL.FTZ R49, R102, R153 ;  /* 0x0000009966317220 */ /* 0x000fe20000410000 */
[----:B----4-:R-:W-:Y:S01]  /*a6e0*/  FMUL.FTZ R7, R101, R119 ;  /* 0x0000007765077220 */ /* 0x010fe20000410000 */
[----:B-----5:R-:W-:Y:S07]  /*a6f0*/  MOV R140, R60 ;  /* 0x0000003c008c7202 */ /* 0x020fee0000000f00 */
[----:B------:R3:W-:Y:S01]  /*a700*/  MUFU.EX2 R248, R128 ;  /* 0x0000008000f87308 */ /* 0x0007e20000000800 */
[--C-:B--2---:R-:W-:Y:S01]  /*a710*/  FFMA.FTZ R4, R177, UR4, -R110.reuse ;  /* 0x00000004b1047c23 */ /* 0x104fe2000801086e */
[----:B------:R-:W-:Y:S01]  /*a720*/  MOV R177, R9 ;  /* 0x0000000900b17202 */ /* 0x000fe20000000f00 */
[--C-:B------:R-:W-:Y:S01]  /*a730*/  FFMA.FTZ R9, R42, UR4, -R110.reuse ;  /* 0x000000042a097c23 */ /* 0x100fe2000801086e */
[----:B------:R-:W-:Y:S06]  /*a740*/  FMUL.FTZ R42, R0, R146 ;  /* 0x00000092002a7220 */ /* 0x000fec0000410000 */
[----:B------:R2:W4:Y:S01]  /*a750*/  MUFU.EX2 R58, R4 ;  /* 0x00000004003a7308 */ /* 0x0005220000000800 */
[--C-:B---3--:R-:W-:Y:S09]  /*a760*/  FFMA.FTZ R128, R186, UR4, -R110.reuse ;  /* 0x00000004ba807c23 */ /* 0x108ff2000801086e */
[----:B------:R3:W-:Y:S10]  /*a770*/  MUFU.EX2 R41, R9 ;  /* 0x0000000900297308 */ /* 0x0007f40000000800 */
[----:B------:R5:W-:Y:S01]  /*a780*/  MUFU.EX2 R245, R128 ;  /* 0x0000008000f57308 */ /* 0x000be20000000800 */
[--C-:B--2---:R-:W-:Y:S01]  /*a790*/  FFMA.FTZ R4, R45, UR4, -R111.reuse ;  /* 0x000000042d047c23 */ /* 0x104fe2000801086f */
[C---:B------:R-:W-:Y:S01]  /*a7a0*/  FMUL.FTZ R45, R2.reuse, R157 ;  /* 0x0000009d022d7220 */ /* 0x040fe20000410000 */
[----:B----4-:R-:W-:Y:S04]  /*a7b0*/  MOV R136, R58 ;  /* 0x0000003a00887202 */ /* 0x010fe80000000f00 */
[----:B------:R-:W-:Y:S03]  /*a7c0*/  MOV R174, R136 ;  /* 0x0000008800ae7202 */ /* 0x000fe60000000f00 */
[----:B------:R2:W-:Y:S01]  /*a7d0*/  MUFU.EX2 R43, R4 ;  /* 0x00000004002b7308 */ /* 0x0005e20000000800 */
[----:B---3--:R-:W-:Y:S01]  /*a7e0*/  FMUL.FTZ R9, R2, R113 ;  /* 0x0000007102097220 */ /* 0x008fe20000410000 */
[----:B------:R-:W-:Y:S01]  /*a7f0*/  F2FP.F16.F32.PACK_AB R113, R57, R177 ;  /* 0x000000b13971723e */ /* 0x000fe200000000ff */
[----:B-----5:R-:W-:Y:S07]  /*a800*/  FFMA.FTZ R128, R188, UR4, -R110 ;  /* 0x00000004bc807c23 */ /* 0x020fee000801086e */
[----:B------:R3:W-:Y:S01]  /*a810*/  MUFU.EX2 R243, R128 ;  /* 0x0000008000f37308 */ /* 0x0007e20000000800 */
[--C-:B--2---:R-:W-:Y:S01]  /*a820*/  FFMA.FTZ R4, R44, UR4, -R111.reuse ;  /* 0x000000042c047c23 */ /* 0x104fe2000801086f */
[----:B------:R-:W-:Y:S08]  /*a830*/  FMUL.FTZ R44, R2, R156 ;  /* 0x0000009c022c7220 */ /* 0x000ff00000410000 */
[----:B------:R2:W4:Y:S01]  /*a840*/  MUFU.EX2 R59, R4 ;  /* 0x00000004003b7308 */ /* 0x0005220000000800 */
[----:B---3--:R-:W-:Y:S01]  /*a850*/  LDSM.16.MT88.4 R128, [R222+0x9400] ;  /* 0x00940000de80783b */ /* 0x008fe20000004200 */
[--C-:B--2---:R-:W-:Y:S01]  /*a860*/  FFMA.FTZ R4, R47, UR4, -R111.reuse ;  /* 0x000000042f047c23 */ /* 0x104fe2000801086f */
[----:B----4-:R-:W-:Y:S01]  /*a870*/  F2FP.F16.F32.PACK_AB R117, R59, R43 ;  /* 0x0000002b3b75723e */ /* 0x010fe200000000ff */
[C---:B------:R-:W-:Y:S01]  /*a880*/  FMUL.FTZ R47, R0.reuse, R159 ;  /* 0x0000009f002f7220 */ /* 0x040fe20000410000 */
[----:B------:R-:W-:Y:S05]  /*a890*/  MOV R137, R59 ;  /* 0x0000003b00897202 */ /* 0x000fea0000000f00 */
[----:B------:R2:W3:Y:S01]  /*a8a0*/  MUFU.EX2 R56, R4 ;  /* 0x0000000400387308 */ /* 0x0004e20000000800 */
[----:B------:R-:W-:Y:S02]  /*a8b0*/  FMUL.FTZ R59, R0, R163 ;  /* 0x000000a3003b7220 */ /* 0x000fe40000410000 */
[----:B------:R-:W4:Y:S01]  /*a8c0*/  LDL.LU R163, [R1+0x10] ;  /* 0x0000100001a37983 */ /* 0x000f220000300800 */
[----:B------:R-:W-:Y:S01]  /*a8d0*/  MOV R173, R137 ;  /* 0x0000008900ad7202 */ /* 0x000fe20000000f00 */
[----:B--2---:R-:W-:Y:S01]  /*a8e0*/  FFMA.FTZ R4, R178, UR4, -R111 ;  /* 0x00000004b2047c23 */ /* 0x004fe2000801086f */
[----:B------:R-:W-:Y:S01]  /*a8f0*/  MOV R178, R6 ;  /* 0x0000000600b27202 */ /* 0x000fe20000000f00 */
[----:B------:R-:W-:Y:S01]  /*a900*/  FMUL.FTZ R6, R101, R118 ;  /* 0x0000007665067220 */ /* 0x000fe20000410000 */
[----:B------:R-:W-:Y:S02]  /*a910*/  F2FP.F16.F32.PACK_AB R118, R41, R60 ;  /* 0x0000003c2976723e */ /* 0x000fe400000000ff */
[----:B------:R2:W5:Y:S01]  /*a920*/  MUFU.EX2 R40, R4 ;  /* 0x0000000400287308 */ /* 0x0005620000000800 */
[----:B---3--:R-:W-:Y:S01]  /*a930*/  MOV R141, R56 ;  /* 0x00000038008d7202 */ /* 0x008fe20000000f00 */
[--C-:B------:R-:W-:Y:S01]  /*a940*/  FFMA.FTZ R60, R185, UR4, -R108.reuse ;  /* 0x00000004b93c7c23 */ /* 0x100fe2000801086c */
[----:B--2---:R-:W-:Y:S01]  /*a950*/  FMUL.FTZ R4, R102, R116 ;  /* 0x0000007466047220 */ /* 0x004fe20000410000 */
[----:B------:R-:W-:Y:S01]  /*a960*/  F2FP.F16.F32.PACK_AB R116, R58, R178 ;  /* 0x000000b23a74723e */ /* 0x000fe200000000ff */
[----:B------:R-:W-:Y:S01]  /*a970*/  FFMA.FTZ R58, R183, UR4, -R108 ;  /* 0x00000004b73a7c23 */ /* 0x000fe2000801086c */
[----:B-----5:R-:W-:Y:S01]  /*a980*/  F2FP.F16.F32.PACK_AB R119, R40, R56 ;  /* 0x000000382877723e */ /* 0x020fe200000000ff */
[----:B------:R-:W-:Y:S01]  /*a990*/  FFMA.FTZ R56, R48, UR4, -R107 ;  /* 0x0000000430387c23 */ /* 0x000fe2000801086b */
[C---:B------:R-:W-:Y:S02]  /*a9a0*/  FMUL.FTZ R48, R102.reuse, R152 ;  /* 0x0000009866307220 */ /* 0x040fe40000410000 */
[-C--:B------:R-:W-:Y:S06]  /*a9b0*/  HMMA.16816.F32 R4, R112, R20.reuse, R4 ;  /* 0x000000147004723c */ /* 0x080fec0000001804 */
[C---:B------:R-:W-:Y:S06]  /*a9c0*/  HMMA.16816.F32 R8, R116.reuse, R20, R8 ;  /* 0x000000147408723c */ /* 0x040fec0000001808 */
[-C--:B------:R-:W-:Y:S05]  /*a9d0*/  HMMA.16816.F32 R12, R116, R22.reuse, R12 ;  /* 0x00000016740c723c */ /* 0x080fea000000180c */
[C---:B------:R-:W-:Y:S01]  /*a9e0*/  FMUL.FTZ R20, R102.reuse, R132 ;  /* 0x0000008466147220 */ /* 0x040fe20000410000 */
[C---:B------:R-:W-:Y:S05]  /*a9f0*/  HMMA.16816.F32 R16, R112.reuse, R22, R16 ;  /* 0x000000167010723c */ /* 0x040fea0000001810 */
[----:B------:R-:W-:Y:S01]  /*aa00*/  FMUL.FTZ R21, R102, R133 ;  /* 0x0000008566157220 */ /* 0x000fe20000410000 */
[----:B------:R-:W-:Y:S01]  /*aa10*/  MOV R133, R43 ;  /* 0x0000002b00857202 */ /* 0x000fe20000000f00 */
[C---:B------:R-:W-:Y:S01]  /*aa20*/  FMUL.FTZ R22, R101.reuse, R134 ;  /* 0x0000008665167220 */ /* 0x040fe20000410000 */
[C---:B------:R-:W-:Y:S03]  /*aa30*/  FMUL.FTZ R23, R101.reuse, R135 ;  /* 0x0000008765177220 */ /* 0x040fe60000410000 */
[----:B------:R-:W-:Y:S01]  /*aa40*/  MOV R134, R51 ;  /* 0x0000003300867202 */ /* 0x000fe20000000f00 */
[----:B------:R-:W-:Y:S01]  /*aa50*/  FMUL.FTZ R51, R101, R155 ;  /* 0x0000009b65337220 */ /* 0x000fe20000410000 */
[----:B------:R-:W-:Y:S01]  /*aa60*/  MOV R135, R57 ;  /* 0x0000003900877202 */ /* 0x000fe20000000f00 */
[----:B------:R-:W-:Y:S01]  /*aa70*/  LDSM.16.MT88.4 R152, [R220+0xac00] ;  /* 0x00ac0000dc98783b */ /* 0x000fe20000004200 */
[-C--:B-1----:R-:W-:Y:S03]  /*aa80*/  HMMA.16816.F32 R20, R112, R36.reuse, R20 ;  /* 0x000000247014723c */ /* 0x082fe60000001814 */
[----:B------:R-:W-:Y:S01]  /*aa90*/  FMUL.FTZ R57, R2, R161 ;  /* 0x000000a102397220 */ /* 0x000fe20000410000 */
[----:B------:R-:W-:Y:S01]  /*aaa0*/  FFMA.FTZ R132, R195, UR4, -R111 ;  /* 0x00000004c3847c23 */ /* 0x000fe2000801086f */
[----:B------:R-:W-:Y:S01]  /*aab0*/  FMUL.FTZ R43, R0, R147 ;  /* 0x00000093002b7220 */ /* 0x000fe20000410000 */
[C---:B------:R-:W-:Y:S01]  /*aac0*/  HMMA.16816.F32 R24, R116.reuse, R36, R24 ;  /* 0x000000247418723c */ /* 0x040fe20000001818 */
[----:B------:R-:W2:Y:S01]  /*aad0*/  LDL.LU R161, [R1+0x14] ;  /* 0x0000140001a17983 */ /* 0x000ea20000300800 */
[----:B------:R1:W-:Y:S03]  /*aae0*/  MUFU.EX2 R242, R132 ;  /* 0x0000008400f27308 */ /* 0x0003e60000000800 */
[----:B------:R-:W-:Y:S01]  /*aaf0*/  MOV R175, R135 ;  /* 0x0000008700af7202 */ /* 0x000fe20000000f00 */
[-C--:B------:R-:W-:Y:S05]  /*ab00*/  HMMA.16816.F32 R28, R116, R38.reuse, R28 ;  /* 0x00000026741c723c */ /* 0x080fea000000181c */
[C---:B------:R-:W-:Y:S01]  /*ab10*/  FMUL.FTZ R36, R102.reuse, R148 ;  /* 0x0000009466247220 */ /* 0x040fe20000410000 */
[C---:B------:R-:W-:Y:S05]  /*ab20*/  HMMA.16816.F32 R32, R112.reuse, R38, R32 ;  /* 0x000000267020723c */ /* 0x040fea0000001820 */
[----:B------:R-:W-:Y:S01]  /*ab30*/  FMUL.FTZ R37, R102, R149 ;  /* 0x0000009566257220 */ /* 0x000fe20000410000 */
[----:B------:R-:W-:Y:S01]  /*ab40*/  MOV R149, R40 ;  /* 0x0000002800957202 */ /* 0x000fe20000000f00 */
[C---:B------:R-:W-:Y:S01]  /*ab50*/  FMUL.FTZ R38, R101.reuse, R150 ;  /* 0x0000009665267220 */ /* 0x040fe20000410000 */
[----:B------:R-:W-:Y:S01]  /*ab60*/  FMUL.FTZ R39, R101, R151 ;  /* 0x0000009765277220 */ /* 0x000fe20000410000 */
[----:B------:R3:W-:Y:S02]  /*ab70*/  MUFU.EX2 R150, R56 ;  /* 0x0000003800967308 */ /* 0x0007e40000000800 */
[----:B------:R-:W-:Y:S01]  /*ab80*/  MOV R148, R41 ;  /* 0x0000002900947202 */ /* 0x000fe20000000f00 */
[C---:B------:R-:W-:Y:S01]  /*ab90*/  FMUL.FTZ R40, R2.reuse, R144 ;  /* 0x0000009002287220 */ /* 0x040fe20000410000 */
[C---:B------:R-:W-:Y:S01]  /*aba0*/  FMUL.FTZ R41, R2.reuse, R145 ;  /* 0x0000009102297220 */ /* 0x040fe20000410000 */
[--C-:B-1----:R-:W-:Y:S01]  /*abb0*/  FFMA.FTZ R132, R203, UR4, -R110.reuse ;  /* 0x00000004cb847c23 */ /* 0x102fe2000801086e */
[-C--:B------:R-:W-:Y:S04]  /*abc0*/  HMMA.16816.F32 R36, R112, R52.reuse, R36 ;  /* 0x000000347024723c */ /* 0x080fe80000001824 */
[----:B------:R1:W-:Y:S01]  /*abd0*/  MUFU.EX2 R151, R58 ;  /* 0x0000003a00977308 */ /* 0x0003e20000000800 */
[----:B------:R-:W-:Y:S01]  /*abe0*/  MOV R203, R149 ;  /* 0x0000009500cb7202 */ /* 0x000fe20000000f00 */
[C---:B------:R-:W-:Y:S08]  /*abf0*/  HMMA.16816.F32 R40, R116.reuse, R52, R40 ;  /* 0x000000347428723c */ /* 0x040ff00000001828 */
[----:B------:R5:W-:Y:S03]  /*ac00*/  MUFU.EX2 R145, R60 ;  /* 0x0000003c00917308 */ /* 0x000be60000000800 */
[----:B---3--:R-:W-:Y:S01]  /*ac10*/  FMUL.FTZ R56, R2, R160 ;  /* 0x000000a002387220 */ /* 0x008fe20000410000 */
[-C--:B------:R-:W-:Y:S03]  /*ac20*/  HMMA.16816.F32 R44, R116, R54.reuse, R44 ;  /* 0x00000036742c723c */ /* 0x080fe6000000182c */
[--C-:B------:R-:W-:Y:S03]  /*ac30*/  FFMA.FTZ R52, R179, UR4, -R107.reuse ;  /* 0x00000004b3347c23 */ /* 0x100fe6000801086b */
[C---:B------:R-:W-:Y:S01]  /*ac40*/  HMMA.16816.F32 R48, R112.reuse, R54, R48 ;  /* 0x000000367030723c */ /* 0x040fe20000001830 */
[----:B------:R3:W-:Y:S04]  /*ac50*/  MUFU.EX2 R144, R52 ;  /* 0x0000003400907308 */ /* 0x0007e80000000800 */
[----:B------:R-:W-:Y:S01]  /*ac60*/  FMUL.FTZ R53, R102, R165 ;  /* 0x000000a566357220 */ /* 0x000fe20000410000 */
[----:B-1----:R-:W-:Y:S01]  /*ac70*/  FMUL.FTZ R58, R0, R162 ;  /* 0x000000a2003a7220 */ /* 0x002fe20000410000 */
[C---:B------:R-:W-:Y:S01]  /*ac80*/  FMUL.FTZ R54, R101.reuse, R166 ;  /* 0x000000a665367220 */ /* 0x040fe20000410000 */
[----:B------:R-:W-:Y:S03]  /*ac90*/  FMUL.FTZ R55, R101, R167 ;  /* 0x000000a765377220 */ /* 0x000fe60000410000 */
[----:B-----5:R-:W-:Y:S01]  /*aca0*/  FMUL.FTZ R60, R2, R172 ;  /* 0x000000ac023c7220 */ /* 0x020fe20000410000 */
[----:B------:R-:W-:Y:S02]  /*acb0*/  MOV R160, R134 ;  /* 0x0000008600a07202 */ /* 0x000fe40000000f00 */
[----:B------:R-:W-:Y:S02]  /*acc0*/  MOV R162, R133 ;  /* 0x0000008500a27202 */ /* 0x000fe40000000f00 */
[----:B------:R-:W-:Y:S01]  /*acd0*/  MOV R172, R138 ;  /* 0x0000008a00ac7202 */ /* 0x000fe20000000f00 */
[----:B---3--:R-:W-:Y:S07]  /*ace0*/  FMUL.FTZ R52, R102, R164 ;  /* 0x000000a466347220 */ /* 0x008fee0000410000 */
[-C--:B------:R-:W-:Y:S06]  /*acf0*/  HMMA.16816.F32 R52, R112, R120.reuse, R52 ;  /* 0x000000787034723c */ /* 0x080fec0000001834 */
[C---:B------:R-:W-:Y:S06]  /*ad00*/  HMMA.16816.F32 R56, R116.reuse, R120, R56 ;  /* 0x000000787438723c */ /* 0x040fec0000001838 */
[-C--:B------:R-:W-:Y:S05]  /*ad10*/  HMMA.16816.F32 R60, R116, R122.reuse, R60 ;  /* 0x0000007a743c723c */ /* 0x080fea000000183c */
[----:B------:R-:W-:Y:S01]  /*ad20*/  FFMA.FTZ R120, R180, UR4, -R107 ;  /* 0x00000004b4787c23 */ /* 0x000fe2000801086b */
[C---:B------:R-:W-:Y:S01]  /*ad30*/  HMMA.16816.F32 R64, R112.reuse, R122, R64 ;  /* 0x0000007a7040723c */ /* 0x040fe20000001840 */
[----:B------:R-:W-:Y:S05]  /*ad40*/  MUFU.EX2 R180, R109 ;  /* 0x0000006d00b47308 */ /* 0x000fea0000000800 */
[-C--:B------:R-:W-:Y:S05]  /*ad50*/  HMMA.16816.F32 R68, R112, R124.reuse, R68 ;  /* 0x0000007c7044723c */ /* 0x080fea0000001844 */
[----:B------:R1:W-:Y:S01]  /*ad60*/  MUFU.EX2 R252, R120 ;  /* 0x0000007800fc7308 */ /* 0x0003e20000000800 */
[C---:B------:R-:W-:Y:S06]  /*ad70*/  HMMA.16816.F32 R72, R116.reuse, R124, R72 ;  /* 0x0000007c7448723c */ /* 0x040fec0000001848 */
[-C--:B------:R-:W-:Y:S05]  /*ad80*/  HMMA.16816.F32 R76, R116, R126.reuse, R76 ;  /* 0x0000007e744c723c */ /* 0x080fea000000184c */
[----:B------:R-:W-:Y:S01]  /*ad90*/  FFMA.FTZ R124, R187, UR4, -R110 ;  /* 0x00000004bb7c7c23 */ /* 0x000fe2000801086e */
[C---:B------:R-:W-:Y:S03]  /*ada0*/  HMMA.16816.F32 R80, R112.reuse, R126, R80 ;  /* 0x0000007e7050723c */ /* 0x040fe60000001850 */
[----:B------:R3:W5:Y:S02]  /*adb0*/  MUFU.EX2 R247, R124 ;  /* 0x0000007c00f77308 */ /* 0x0007640000000800 */
[--C-:B-1----:R-:W-:Y:S01]  /*adc0*/  FFMA.FTZ R120, R184, UR4, -R108.reuse ;  /* 0x00000004b8787c23 */ /* 0x102fe2000801086c */
[--C-:B------:R-:W-:Y:S07]  /*add0*/  FFMA.FTZ R125, R193, UR4, -R111.reuse ;  /* 0x00000004c17d7c23 */ /* 0x100fee000801086f */
[----:B------:R1:W5:Y:S10]  /*ade0*/  MUFU.EX2 R249, R120 ;  /* 0x0000007800f97308 */ /* 0x0003740000000800 */
[----:B------:R-:W-:Y:S01]  /*adf0*/  MUFU.EX2 R246, R125 ;  /* 0x0000007d00f67308 */ /* 0x000fe20000000800 */
[--C-:B---3--:R-:W-:Y:S09]  /*ae00*/  FFMA.FTZ R124, R194, UR4, -R111.reuse ;  /* 0x00000004c27c7c23 */ /* 0x108ff2000801086f */
[----:B------:R3:W5:Y:S01]  /*ae10*/  MUFU.EX2 R244, R124 ;  /* 0x0000007c00f47308 */ /* 0x0007620000000800 */
[----:B-1----:R-:W1:Y:S08]  /*ae20*/  LDSM.16.MT88.4 R120, [R222+0xb000] ;  /* 0x00b00000de78783b */ /* 0x002e700000004200 */
[----:B---3--:R-:W3:Y:S01]  /*ae30*/  LDSM.16.MT88.4 R124, [R220+0x9400] ;  /* 0x00940000dc7c783b */ /* 0x008ee20000004200 */
[-C--:B-1----:R-:W-:Y:S06]  /*ae40*/  HMMA.16816.F32 R84, R112, R120.reuse, R84 ;  /* 0x000000787054723c */ /* 0x082fec0000001854 */
[C---:B------:R-:W-:Y:S06]  /*ae50*/  HMMA.16816.F32 R88, R116.reuse, R120, R88 ;  /* 0x000000787458723c */ /* 0x040fec0000001858 */
[-C--:B------:R-:W-:Y:S05]  /*ae60*/  HMMA.16816.F32 R92, R116, R122.reuse, R92 ;  /* 0x0000007a745c723c */ /* 0x080fea000000185c */
[----:B------:R-:W-:Y:S01]  /*ae70*/  FFMA.FTZ R120, R189, UR4, -R111 ;  /* 0x00000004bd787c23 */ /* 0x000fe2000801086f */
[----:B------:R-:W-:Y:S03]  /*ae80*/  HMMA.16816.F32 R96, R112, R122, R96 ;  /* 0x0000007a7060723c */ /* 0x000fe60000001860 */
[----:B------:R1:W3:Y:S02]  /*ae90*/  MUFU.EX2 R241, R120 ;  /* 0x0000007800f17308 */ /* 0x0002e40000000800 */
[----:B-----5:R-:W-:Y:S02]  /*aea0*/  F2FP.F16.F32.PACK_AB R116, R247, R248 ;  /* 0x000000f8f774723e */ /* 0x020fe400000000ff */
[----:B------:R-:W-:Y:S04]  /*aeb0*/  F2FP.F16.F32.PACK_AB R112, R144, R150 ;  /* 0x000000969070723e */ /* 0x000fe800000000ff */
[----:B------:R-:W-:Y:S02]  /*aec0*/  F2FP.F16.F32.PACK_AB R113, R145, R151 ;  /* 0x000000979171723e */ /* 0x000fe400000000ff */
[----:B------:R-:W-:Y:S02]  /*aed0*/  F2FP.F16.F32.PACK_AB R114, R252, R251 ;  /* 0x000000fbfc72723e */ /* 0x000fe400000000ff */
[----:B------:R-:W-:Y:S02]  /*aee0*/  F2FP.F16.F32.PACK_AB R115, R250, R249 ;  /* 0x000000f9fa73723e */ /* 0x000fe400000000ff */
[----:B------:R-:W-:Y:S02]  /*aef0*/  F2FP.F16.F32.PACK_AB R117, R244, R246 ;  /* 0x000000f6f475723e */ /* 0x000fe400000000ff */
[----:B------:R-:W-:Y:S01]  /*af00*/  F2FP.F16.F32.PACK_AB R118, R243, R245 ;  /* 0x000000f5f376723e */ /* 0x000fe200000000ff */
[----:B-1----:R-:W1:Y:S01]  /*af10*/  LDSM.16.MT88.4 R120, [R220+0xa400] ;  /* 0x00a40000dc78783b */ /* 0x002e620000004200 */
[----:B---3--:R-:W-:Y:S01]  /*af20*/  F2FP.F16.F32.PACK_AB R119, R241, R242 ;  /* 0x000000f2f177723e */ /* 0x008fe200000000ff */
[-C--:B------:R-:W-:Y:S06]  /*af30*/  HMMA.16816.F32 R4, R112, R124.reuse, R4 ;  /* 0x0000007c7004723c */ /* 0x080fec0000001804 */
[C---:B------:R-:W-:Y:S06]  /*af40*/  HMMA.16816.F32 R8, R116.reuse, R124, R8 ;  /* 0x0000007c7408723c */ /* 0x040fec0000001808 */
[-C--:B------:R-:W-:Y:S05]  /*af50*/  HMMA.16816.F32 R12, R116, R126.reuse, R12 ;  /* 0x0000007e740c723c */ /* 0x080fea000000180c */
[--C-:B------:R-:W-:Y:S01]  /*af60*/  FFMA.FTZ R124, R190, UR4, -R107.reuse ;  /* 0x00000004be7c7c23 */ /* 0x100fe2000801086b */
[C---:B------:R-:W-:Y:S03]  /*af70*/  HMMA.16816.F32 R16, R112.reuse, R126, R16 ;  /* 0x0000007e7010723c */ /* 0x040fe60000001810 */
[----:B------:R3:W-:Y:S03]  /*af80*/  MUFU.EX2 R239, R124 ;  /* 0x0000007c00ef7308 */ /* 0x0007e60000000800 */
[-C--:B------:R-:W-:Y:S06]  /*af90*/  HMMA.16816.F32 R20, R112, R128.reuse, R20 ;  /* 0x000000807014723c */ /* 0x080fec0000001814 */
[C---:B------:R-:W-:Y:S06]  /*afa0*/  HMMA.16816.F32 R24, R116.reuse, R128, R24 ;  /* 0x000000807418723c */ /* 0x040fec0000001818 */
[-C--:B------:R-:W-:Y:S05]  /*afb0*/  HMMA.16816.F32 R28, R116, R130.reuse, R28 ;  /* 0x00000082741c723c */ /* 0x080fea000000181c */
[--C-:B------:R-:W-:Y:S01]  /*afc0*/  FFMA.FTZ R128, R198, UR4, -R108.reuse ;  /* 0x00000004c6807c23 */ /* 0x100fe2000801086c */
[C---:B------:R-:W-:Y:S01]  /*afd0*/  HMMA.16816.F32 R32, R112.reuse, R130, R32 ;  /* 0x000000827020723c */ /* 0x040fe20000001820 */
[----:B------:R-:W-:Y:S04]  /*afe0*/  MUFU.EX2 R198, R132 ;  /* 0x0000008400c67308 */ /* 0x000fe80000000800 */
[--C-:B---3--:R-:W-:Y:S01]  /*aff0*/  FFMA.FTZ R124, R191, UR4, -R107.reuse ;  /* 0x00000004bf7c7c23 */ /* 0x108fe2000801086b */
[-C--:B-1----:R-:W-:Y:S05]  /*b000*/  HMMA.16816.F32 R36, R112, R120.reuse, R36 ;  /* 0x000000787024723c */ /* 0x082fea0000001824 */
[----:B------:R1:W-:Y:S01]  /*b010*/  MUFU.EX2 R234, R128 ;  /* 0x0000008000ea7308 */ /* 0x0003e20000000800 */
[C---:B------:R-:W-:Y:S09]  /*b020*/  HMMA.16816.F32 R40, R116.reuse, R120, R40 ;  /* 0x000000787428723c */ /* 0x040ff20000001828 */
[----:B------:R3:W-:Y:S01]  /*b030*/  MUFU.EX2 R240, R124 ;  /* 0x0000007c00f07308 */ /* 0x0007e20000000800 */
[-C--:B------:R-:W-:Y:S03]  /*b040*/  HMMA.16816.F32 R44, R116, R122.reuse, R44 ;  /* 0x0000007a742c723c */ /* 0x080fe6000000182c */
[--C-:B------:R-:W-:Y:S03]  /*b050*/  FFMA.FTZ R120, R199, UR4, -R108.reuse ;  /* 0x00000004c7787c23 */ /* 0x100fe6000801086c */
[C---:B------:R-:W-:Y:S03]  /*b060*/  HMMA.16816.F32 R48, R112.reuse, R122, R48 ;  /* 0x0000007a7030723c */ /* 0x040fe60000001830 */
[----:B------:R5:W-:Y:S02]  /*b070*/  MUFU.EX2 R232, R120 ;  /* 0x0000007800e87308 */ /* 0x000be40000000800 */
[----:B-1----:R-:W-:Y:S01]  /*b080*/  FFMA.FTZ R128, R200, UR4, -R108 ;  /* 0x00000004c8807c23 */ /* 0x002fe2000801086c */
[----:B---3--:R-:W1:Y:S07]  /*b090*/  LDSM.16.MT88.4 R124, [R222+0xa400] ;  /* 0x00a40000de7c783b */ /* 0x008e6e0000004200 */
[----:B------:R3:W-:Y:S01]  /*b0a0*/  MUFU.EX2 R236, R128 ;  /* 0x0000008000ec7308 */ /* 0x0007e20000000800 */
[----:B--2---:R-:W-:Y:S04]  /*b0b0*/  FFMA.FTZ R0, R0, R161, R162 ;  /* 0x000000a100007223 */ /* 0x004fe800000100a2 */
[----:B------:R-:W-:Y:S01]  /*b0c0*/  FADD.FTZ R0, R173, R0 ;  /* 0x00000000ad007221 */ /* 0x000fe20000010000 */
[----:B-----5:R-:W-:Y:S04]  /*b0d0*/  FFMA.FTZ R120, R201, UR4, -R108 ;  /* 0x00000004c9787c23 */ /* 0x020fe8000801086c */
[----:B------:R2:W-:Y:S01]  /*b0e0*/  MUFU.EX2 R233, R120 ;  /* 0x0000007800e97308 */ /* 0x0005e20000000800 */
[--C-:B---3--:R-:W-:Y:S09]  /*b0f0*/  FFMA.FTZ R128, R196, UR4, -R107.reuse ;  /* 0x00000004c4807c23 */ /* 0x108ff2000801086b */
[----:B------:R3:W-:Y:S01]  /*b100*/  MUFU.EX2 R235, R128 ;  /* 0x0000008000eb7308 */ /* 0x0007e20000000800 */
[--C-:B--2---:R-:W-:Y:S09]  /*b110*/  FFMA.FTZ R120, R205, UR4, -R110.reuse ;  /* 0x00000004cd787c23 */ /* 0x104ff2000801086e */
[----:B------:R-:W-:Y:S01]  /*b120*/  MUFU.EX2 R205, R120 ;  /* 0x0000007800cd7308 */ /* 0x000fe20000000800 */
[----:B---3--:R-:W-:Y:S01]  /*b130*/  FFMA.FTZ R128, R197, UR4, -R107 ;  /* 0x00000004c5807c23 */ /* 0x008fe2000801086b */
[-C--:B-1----:R-:W-:Y:S08]  /*b140*/  HMMA.16816.F32 R52, R112, R124.reuse, R52 ;  /* 0x0000007c7034723c */ /* 0x082ff00000001834 */
[----:B------:R1:W-:Y:S01]  /*b150*/  MUFU.EX2 R237, R128 ;  /* 0x0000008000ed7308 */ /* 0x0003e20000000800 */
[C---:B------:R-:W-:Y:S06]  /*b160*/  HMMA.16816.F32 R56, R116.reuse, R124, R56 ;  /* 0x0000007c7438723c */ /* 0x040fec0000001838 */
[-C--:B------:R-:W-:Y:S05]  /*b170*/  HMMA.16816.F32 R60, R116, R126.reuse, R60 ;  /* 0x0000007e743c723c */ /* 0x080fea000000183c */
[--C-:B------:R-:W-:Y:S01]  /*b180*/  FFMA.FTZ R124, R207, UR4, -R111.reuse ;  /* 0x00000004cf7c7c23 */ /* 0x100fe2000801086f */
[C---:B------:R-:W-:Y:S01]  /*b190*/  HMMA.16816.F32 R64, R112.reuse, R126, R64 ;  /* 0x0000007e7040723c */ /* 0x040fe20000001840 */
[----:B-1----:R-:W1:Y:S02]  /*b1a0*/  LDSM.16.MT88.4 R128, [R220+0xb400] ;  /* 0x00b40000dc80783b */ /* 0x002e640000004200 */
[----:B------:R2:W-:Y:S02]  /*b1b0*/  MUFU.EX2 R199, R124 ;  /* 0x0000007c00c77308 */ /* 0x0005e40000000800 */
[--C-:B------:R-:W-:Y:S01]  /*b1c0*/  FFMA.FTZ R120, R204, UR4, -R110.reuse ;  /* 0x00000004cc787c23 */ /* 0x100fe2000801086e */
[----:B------:R-:W-:Y:S02]  /*b1d0*/  MOV R204, R145 ;  /* 0x0000009100cc7202 */ /* 0x000fe40000000f00 */
[----:B------:R-:W-:Y:S05]  /*b1e0*/  MOV R207, R144 ;  /* 0x0000009000cf7202 */ /* 0x000fea0000000f00 */
[----:B------:R3:W5:Y:S01]  /*b1f0*/  MUFU.EX2 R201, R120 ;  /* 0x0000007800c97308 */ /* 0x0007620000000800 */
[--C-:B--2---:R-:W-:Y:S01]  /*b200*/  FFMA.FTZ R124, R208, UR4, -R111.reuse ;  /* 0x00000004d07c7c23 */ /* 0x104fe2000801086f */
[----:B------:R-:W-:Y:S08]  /*b210*/  MOV R208, R151 ;  /* 0x0000009700d07202 */ /* 0x000ff00000000f00 */
[----:B------:R2:W4:Y:S01]  /*b220*/  MUFU.EX2 R200, R124 ;  /* 0x0000007c00c87308 */ /* 0x0005220000000800 */
[----:B---3--:R-:W3:Y:S01]  /*b230*/  LDSM.16.MT88.4 R120, [R222+0xb400] ;  /* 0x00b40000de78783b */ /* 0x008ee20000004200 */
[----:B--2---:R-:W-:Y:S01]  /*b240*/  FFMA.FTZ R124, R202, UR4, -R110 ;  /* 0x00000004ca7c7c23 */ /* 0x004fe2000801086e */
[-C--:B-1----:R-:W-:Y:S07]  /*b250*/  HMMA.16816.F32 R68, R112, R128.reuse, R68 ;  /* 0x000000807044723c */ /* 0x082fee0000001844 */
[----:B------:R1:W2:Y:S01]  /*b260*/  MUFU.EX2 R197, R124 ;  /* 0x0000007c00c57308 */ /* 0x0002a20000000800 */
[----:B------:R-:W-:Y:S01]  /*b270*/  MOV R202, R150 ;  /* 0x0000009600ca7202 */ /* 0x000fe20000000f00 */
[C---:B------:R-:W-:Y:S06]  /*b280*/  HMMA.16816.F32 R72, R116.reuse, R128, R72 ;  /* 0x000000807448723c */ /* 0x040fec0000001848 */
[-C--:B------:R-:W-:Y:S05]  /*b290*/  HMMA.16816.F32 R76, R116, R130.reuse, R76 ;  /* 0x00000082744c723c */ /* 0x080fea000000184c */
[--C-:B------:R-:W-:Y:S01]  /*b2a0*/  FFMA.FTZ R128, R212, UR4, -R111.reuse ;  /* 0x00000004d4807c23 */ /* 0x100fe2000801086f */
[C---:B------:R-:W-:Y:S01]  /*b2b0*/  HMMA.16816.F32 R80, R112.reuse, R130, R80 ;  /* 0x000000827050723c */ /* 0x040fe20000001850 */
[----:B-1----:R-:W1:Y:S02]  /*b2c0*/  LDSM.16.MT88.4 R124, [R220+0x9800] ;  /* 0x00980000dc7c783b */ /* 0x002e640000004200 */
[----:B------:R5:W-:Y:S02]  /*b2d0*/  MUFU.EX2 R196, R128 ;  /* 0x0000008000c47308 */ /* 0x000be40000000800 */
[----:B------:R-:W-:Y:S01]  /*b2e0*/  MOV R212, R148 ;  /* 0x0000009400d47202 */ /* 0x000fe20000000f00 */
[-C--:B---3--:R-:W-:Y:S06]  /*b2f0*/  HMMA.16816.F32 R84, R112, R120.reuse, R84 ;  /* 0x000000787054723c */ /* 0x088fec0000001854 */
[C---:B------:R-:W-:Y:S06]  /*b300*/  HMMA.16816.F32 R88, R116.reuse, R120, R88 ;  /* 0x000000787458723c */ /* 0x040fec0000001858 */
[-C--:B------:R-:W-:Y:S05]  /*b310*/  HMMA.16816.F32 R92, R116, R122.reuse, R92 ;  /* 0x0000007a745c723c */ /* 0x080fea000000185c */
[----:B-----5:R-:W-:Y:S01]  /*b320*/  FFMA.FTZ R128, R211, UR4, -R111 ;  /* 0x00000004d3807c23 */ /* 0x020fe2000801086f */
[----:B------:R-:W-:Y:S01]  /*b330*/  HMMA.16816.F32 R96, R112, R122, R96 ;  /* 0x0000007a7060723c */ /* 0x000fe20000001860 */
[----:B------:R-:W-:Y:S02]  /*b340*/  LDSM.16.MT88.4 R120, [R220+0xa800] ;  /* 0x00a80000dc78783b */ /* 0x000fe40000004200 */
[----:B------:R3:W5:Y:S02]  /*b350*/  MUFU.EX2 R195, R128 ;  /* 0x0000008000c37308 */ /* 0x0007640000000800 */
[----:B------:R-:W-:Y:S02]  /*b360*/  F2FP.F16.F32.PACK_AB R116, R201, R205 ;  /* 0x000000cdc974723e */ /* 0x000fe400000000ff */
[----:B------:R-:W-:Y:S04]  /*b370*/  F2FP.F16.F32.PACK_AB R112, R240, R239 ;  /* 0x000000eff070723e */ /* 0x000fe800000000ff */
[----:B------:R-:W-:Y:S02]  /*b380*/  F2FP.F16.F32.PACK_AB R113, R236, R234 ;  /* 0x000000eaec71723e */ /* 0x000fe400000000ff */
[----:B------:R-:W-:Y:S02]  /*b390*/  F2FP.F16.F32.PACK_AB R114, R237, R235 ;  /* 0x000000ebed72723e */ /* 0x000fe400000000ff */
[----:B------:R-:W-:Y:S02]  /*b3a0*/  F2FP.F16.F32.PACK_AB R115, R233, R232 ;  /* 0x000000e8e973723e */ /* 0x000fe400000000ff */
[----:B----4-:R-:W-:Y:S02]  /*b3b0*/  F2FP.F16.F32.PACK_AB R117, R200, R199 ;  /* 0x000000c7c875723e */ /* 0x010fe400000000ff */
[----:B--2---:R-:W-:Y:S01]  /*b3c0*/  F2FP.F16.F32.PACK_AB R118, R198, R197 ;  /* 0x000000c5c676723e */ /* 0x004fe200000000ff */
[----:B---3--:R-:W2:Y:S01]  /*b3d0*/  LDSM.16.MT88.4 R128, [R222+0x9800] ;  /* 0x00980000de80783b */ /* 0x008ea20000004200 */
[----:B-----5:R-:W-:Y:S01]  /*b3e0*/  F2FP.F16.F32.PACK_AB R119, R195, R196 ;  /* 0x000000c4c377723e */ /* 0x020fe200000000ff */
[-C--:B-1----:R-:W-:Y:S03]  /*b3f0*/  HMMA.16816.F32 R4, R112, R124.reuse, R4 ;  /* 0x0000007c7004723c */ /* 0x082fe60000001804 */
[----:B------:R-:W-:Y:S03]  /*b400*/  MOV R211, R143 ;  /* 0x0000008f00d37202 */ /* 0x000fe60000000f00 */
[C---:B------:R-:W-:Y:S06]  /*b410*/  HMMA.16816.F32 R8, R116.reuse, R124, R8 ;  /* 0x0000007c7408723c */ /* 0x040fec0000001808 */
[-C--:B------:R-:W-:Y:S05]  /*b420*/  HMMA.16816.F32 R12, R116, R126.reuse, R12 ;  /* 0x0000007e740c723c */ /* 0x080fea000000180c */
[--C-:B------:R-:W-:Y:S01]  /*b430*/  FFMA.FTZ R124, R214, UR4, -R107.reuse ;  /* 0x00000004d67c7c23 */ /* 0x100fe2000801086b */
[C---:B------:R-:W-:Y:S03]  /*b440*/  HMMA.16816.F32 R16, R112.reuse, R126, R16 ;  /* 0x0000007e7010723c */ /* 0x040fe60000001810 */
[----:B------:R1:W-:Y:S02]  /*b450*/  MUFU.EX2 R194, R124 ;  /* 0x0000007c00c27308 */ /* 0x0003e40000000800 */
[----:B------:R-:W-:Y:S01]  /*b460*/  MOV R214, R142 ;  /* 0x0000008e00d67202 */ /* 0x000fe20000000f00 */
[-C--:B--2---:R-:W-:Y:S05]  /*b470*/  HMMA.16816.F32 R20, R112, R128.reuse, R20 ;  /* 0x000000807014723c */ /* 0x084fea0000001814 */
[--C-:B-1----:R-:W-:Y:S01]  /*b480*/  FFMA.FTZ R124, R213, UR4, -R107.reuse ;  /* 0x00000004d57c7c23 */ /* 0x102fe2000801086b */
[----:B------:R-:W-:Y:S01]  /*b490*/  MOV R213, R141 ;  /* 0x0000008d00d57202 */ /* 0x000fe20000000f00 */
[C---:B------:R-:W-:Y:S02]  /*b4a0*/  HMMA.16816.F32 R24, R116.reuse, R128, R24 ;  /* 0x000000807418723c */ /* 0x040fe40000001818 */
[----:B------:R1:W-:Y:S02]  /*b4b0*/  MUFU.EX2 R193, R124 ;  /* 0x0000007c00c17308 */ /* 0x0003e40000000800 */
[----:B------:R-:W-:Y:S02]  /*b4c0*/  FADD.FTZ R0, R213, R0 ;  /* 0x00000000d5007221 */ /* 0x000fe40000010000 */
[-C--:B------:R-:W-:Y:S05]  /*b4d0*/  HMMA.16816.F32 R28, R116, R130.reuse, R28 ;  /* 0x00000082741c723c */ /* 0x080fea000000181c */
[--C-:B------:R-:W-:Y:S01]  /*b4e0*/  FFMA.FTZ R128, R228, UR4, -R108.reuse ;  /* 0x00000004e4807c23 */ /* 0x100fe2000801086c */
[C---:B------:R-:W-:Y:S03]  /*b4f0*/  HMMA.16816.F32 R32, R112.reuse, R130, R32 ;  /* 0x000000827020723c */ /* 0x040fe60000001820 */
[----:B------:R2:W-:Y:S02]  /*b500*/  MUFU.EX2 R190, R128 ;  /* 0x0000008000be7308 */ /* 0x0005e40000000800 */
[----:B------:R-:W-:Y:S01]  /*b510*/  MOV R228, R139 ;  /* 0x0000008b00e47202 */ /* 0x000fe20000000f00 */
[-C--:B------:R-:W-:Y:S05]  /*b520*/  HMMA.16816.F32 R36, R112, R120.reuse, R36 ;  /* 0x000000787024723c */ /* 0x080fea0000001824 */
[----:B-1----:R-:W-:Y:S01]  /*b530*/  FFMA.FTZ R124, R219, UR4, -R108 ;  /* 0x00000004db7c7c23 */ /* 0x002fe2000801086c */
[C---:B------:R-:W-:Y:S03]  /*b540*/  HMMA.16816.F32 R40, R116.reuse, R120, R40 ;  /* 0x000000787428723c */ /* 0x040fe60000001828 */
[----:B------:R-:W1:Y:S02]  /*b550*/  MUFU.EX2 R192, R124 ;  /* 0x0000007c00c07308 */ /* 0x000e640000000800 */
[----:B------:R-:W-:Y:S01]  /*b560*/  MOV R219, R140 ;  /* 0x0000008c00db7202 */ /* 0x000fe20000000f00 */
[-C--:B------:R-:W-:Y:S01]  /*b570*/  HMMA.16816.F32 R44, R116, R122.reuse, R44 ;  /* 0x0000007a742c723c */ /* 0x080fe2000000182c */
[----:B------:R-:W-:Y:S04]  /*b580*/  LDSM.16.MT88.4 R140, [R222+0x9c00] ;  /* 0x009c0000de8c783b */ /* 0x000fe80000004200 */
[--C-:B--2---:R-:W-:Y:S01]  /*b590*/  FFMA.FTZ R128, R216, UR4, -R107.reuse ;  /* 0x00000004d8807c23 */ /* 0x104fe2000801086b */
[C---:B------:R-:W-:Y:S03]  /*b5a0*/  HMMA.16816.F32 R48, R112.reuse, R122, R48 ;  /* 0x0000007a7030723c */ /* 0x040fe60000001830 */
[----:B------:R2:W-:Y:S01]  /*b5b0*/  MUFU.EX2 R191, R128 ;  /* 0x0000008000bf7308 */ /* 0x0005e20000000800 */
[----:B------:R-:W-:Y:S01]  /*b5c0*/  LDSM.16.MT88.4 R120, [R222+0xb800] ;  /* 0x00b80000de78783b */ /* 0x000fe20000004200 */
[----:B------:R-:W-:Y:S01]  /*b5d0*/  FFMA.FTZ R107, R215, UR4, -R107 ;  /* 0x00000004d76b7c23 */ /* 0x000fe2000801086b */
[----:B------:R-:W-:Y:S01]  /*b5e0*/  MOV R216, R178 ;  /* 0x000000b200d87202 */ /* 0x000fe20000000f00 */
[----:B------:R-:W-:Y:S01]  /*b5f0*/  FADD.FTZ R0, R203, R0 ;  /* 0x00000000cb007221 */ /* 0x000fe20000010000 */
[----:B-1----:R-:W-:Y:S05]  /*b600*/  F2FP.F16.F32.PACK_AB R109, R190, R192 ;  /* 0x000000c0be6d723e */ /* 0x002fea00000000ff */
[----:B------:R1:W-:Y:S01]  /*b610*/  MUFU.EX2 R189, R107 ;  /* 0x0000006b00bd7308 */ /* 0x0003e20000000800 */
[----:B------:R-:W3:Y:S01]  /*b620*/  LDL.LU R215, [R1+0xc] ;  /* 0x00000c0001d77983 */ /* 0x000ee20000300800 */
[----:B------:R-:W-:Y:S01]  /*b630*/  FFMA.FTZ R2, R2, R163, R216 ;  /* 0x000000a302027223 */ /* 0x000fe200000100d8 */
[----:B------:R-:W-:Y:S02]  /*b640*/  FADD.FTZ R0, R246, R0 ;  /* 0x00000000f6007221 */ /* 0x000fe40000010000 */
[----:B------:R-:W4:Y:S01]  /*b650*/  LDSM.16.MT88.4 R124, [R222+0xa800] ;  /* 0x00a80000de7c783b */ /* 0x000f220000004200 */
[----:B------:R-:W-:Y:S04]  /*b660*/  FADD.FTZ R2, R174, R2 ;  /* 0x00000002ae027221 */ /* 0x000fe80000010000 */
[----:B------:R-:W-:Y:S03]  /*b670*/  FADD.FTZ R2, R219, R2 ;  /* 0x00000002db027221 */ /* 0x000fe60000010000 */
[----:B--2---:R-:W2:Y:S01]  /*b680*/  LDSM.16.MT88.4 R128, [R220+0xb800] ;  /* 0x00b80000dc80783b */ /* 0x004ea20000004200 */
[----:B------:R-:W-:Y:S01]  /*b690*/  FADD.FTZ R2, R212, R2 ;  /* 0x00000002d4027221 */ /* 0x000fe20000010000 */
[--C-:B-1----:R-:W-:Y:S01]  /*b6a0*/  FFMA.FTZ R107, R218, UR4, -R108.reuse ;  /* 0x00000004da6b7c23 */ /* 0x102fe2000801086c */
[----:B------:R-:W-:Y:S01]  /*b6b0*/  FFMA.FTZ R108, R217, UR4, -R108 ;  /* 0x00000004d96c7c23 */ /* 0x000fe2000801086c */
[----:B------:R-:W-:Y:S01]  /*b6c0*/  MOV R218, R177 ;  /* 0x000000b100da7202 */ /* 0x000fe20000000f00 */
[----:B------:R-:W-:Y:S03]  /*b6d0*/  FADD.FTZ R2, R248, R2 ;  /* 0x00000002f8027221 */ /* 0x000fe60000010000 */
[----:B------:R-:W5:Y:S01]  /*b6e0*/  LDL.LU R217, [R1+0x8] ;  /* 0x0000080001d97983 */ /* 0x000f620000300800 */
[----:B------:R1:W-:Y:S10]  /*b6f0*/  MUFU.EX2 R188, R107 ;  /* 0x0000006b00bc7308 */ /* 0x0003f40000000800 */
[----:B------:R2:W-:Y:S01]  /*b700*/  MUFU.EX2 R187, R108 ;  /* 0x0000006c00bb7308 */ /* 0x0005e20000000800 */
[--C-:B-1----:R-:W-:Y:S01]  /*b710*/  FFMA.FTZ R107, R210, UR4, -R110.reuse ;  /* 0x00000004d26b7c23 */ /* 0x102fe2000801086e */
[----:B------:R-:W-:Y:S08]  /*b720*/  MOV R210, R176 ;  /* 0x000000b000d27202 */ /* 0x000ff00000000f00 */
[----:B------:R1:W-:Y:S01]  /*b730*/  MUFU.EX2 R186, R107 ;  /* 0x0000006b00ba7308 */ /* 0x0003e20000000800 */
[-C--:B----4-:R-:W-:Y:S03]  /*b740*/  HMMA.16816.F32 R52, R112, R124.reuse, R52 ;  /* 0x0000007c7034723c */ /* 0x090fe60000001834 */
[----:B--2---:R-:W-:Y:S03]  /*b750*/  F2FP.F16.F32.PACK_AB R108, R193, R194 ;  /* 0x000000c2c16c723e */ /* 0x004fe600000000ff */
[C---:B------:R-:W-:Y:S06]  /*b760*/  HMMA.16816.F32 R56, R116.reuse, R124, R56 ;  /* 0x0000007c7438723c */ /* 0x040fec0000001838 */
[-C--:B------:R-:W-:Y:S05]  /*b770*/  HMMA.16816.F32 R60, R116, R126.reuse, R60 ;  /* 0x0000007e743c723c */ /* 0x080fea000000183c */
[--C-:B-1----:R-:W-:Y:S01]  /*b780*/  FFMA.FTZ R107, R209, UR4, -R110.reuse ;  /* 0x00000004d16b7c23 */ /* 0x102fe2000801086e */
[C---:B------:R-:W-:Y:S01]  /*b790*/  HMMA.16816.F32 R64, R112.reuse, R126, R64 ;  /* 0x0000007e7040723c */ /* 0x040fe20000001840 */
[----:B------:R-:W1:Y:S02]  /*b7a0*/  LDSM.16.MT88.4 R124, [R220+0x9c00] ;  /* 0x009c0000dc7c783b */ /* 0x000e640000004200 */
[----:B------:R2:W4:Y:S03]  /*b7b0*/  MUFU.EX2 R185, R107 ;  /* 0x0000006b00b97308 */ /* 0x0005260000000800 */
[-C--:B------:R-:W-:Y:S06]  /*b7c0*/  HMMA.16816.F32 R68, R112, R128.reuse, R68 ;  /* 0x000000807044723c */ /* 0x080fec0000001844 */
[C---:B------:R-:W-:Y:S06]  /*b7d0*/  HMMA.16816.F32 R72, R116.reuse, R128, R72 ;  /* 0x000000807448723c */ /* 0x040fec0000001848 */
[-C--:B------:R-:W-:Y:S05]  /*b7e0*/  HMMA.16816.F32 R76, R116, R130.reuse, R76 ;  /* 0x00000082744c723c */ /* 0x080fea000000184c */
[--C-:B--2---:R-:W-:Y:S01]  /*b7f0*/  FFMA.FTZ R107, R229, UR4, -R111.reuse ;  /* 0x00000004e56b7c23 */ /* 0x104fe2000801086f */
[C---:B------:R-:W-:Y:S03]  /*b800*/  HMMA.16816.F32 R80, R112.reuse, R130, R80 ;  /* 0x000000827050723c */ /* 0x040fe60000001850 */
[----:B------:R2:W-:Y:S02]  /*b810*/  MUFU.EX2 R184, R107 ;  /* 0x0000006b00b87308 */ /* 0x0005e40000000800 */
[----:B----4-:R-:W-:Y:S01]  /*b820*/  F2FP.F16.F32.PACK_AB R176, R185, R186 ;  /* 0x000000bab9b0723e */ /* 0x010fe200000000ff */
[-C--:B------:R-:W-:Y:S06]  /*b830*/  HMMA.16816.F32 R84, R112, R120.reuse, R84 ;  /* 0x000000787054723c */ /* 0x080fec0000001854 */
[C---:B------:R-:W-:Y:S06]  /*b840*/  HMMA.16816.F32 R88, R116.reuse, R120, R88 ;  /* 0x000000787458723c */ /* 0x040fec0000001858 */
[-C--:B------:R-:W-:Y:S05]  /*b850*/  HMMA.16816.F32 R92, R116, R122.reuse, R92 ;  /* 0x0000007a745c723c */ /* 0x080fea000000185c */
[--C-:B--2---:R-:W-:Y:S01]  /*b860*/  FFMA.FTZ R107, R230, UR4, -R111.reuse ;  /* 0x00000004e66b7c23 */ /* 0x104fe2000801086f */
[----:B------:R-:W-:Y:S03]  /*b870*/  HMMA.16816.F32 R96, R112, R122, R96 ;  /* 0x0000007a7060723c */ /* 0x000fe60000001860 */
[----:B------:R2:W4:Y:S02]  /*b880*/  MUFU.EX2 R183, R107 ;  /* 0x0000006b00b77308 */ /* 0x0005240000000800 */
[----:B------:R-:W-:Y:S01]  /*b890*/  FFMA.FTZ R111, R3, UR4, -R111 ;  /* 0x00000004036f7c23 */ /* 0x000fe2000801086f */
[--C-:B--2---:R-:W-:Y:S01]  /*b8a0*/  FFMA.FTZ R107, R231, UR4, -R110.reuse ;  /* 0x00000004e76b7c23 */ /* 0x104fe2000801086e */
[----:B------:R-:W-:Y:S01]  /*b8b0*/  FFMA.FTZ R110, R206, UR4, -R110 ;  /* 0x00000004ce6e7c23 */ /* 0x000fe2000801086e */
[----:B----4-:R-:W-:Y:S05]  /*b8c0*/  F2FP.F16.F32.PACK_AB R177, R183, R184 ;  /* 0x000000b8b7b1723e */ /* 0x010fea00000000ff */
[----:B------:R-:W-:Y:S10]  /*b8d0*/  MUFU.EX2 R182, R107 ;  /* 0x0000006b00b67308 */ /* 0x000ff40000000800 */
[----:B------:R2:W4:Y:S10]  /*b8e0*/  MUFU.EX2 R181, R110 ;  /* 0x0000006e00b57308 */ /* 0x0005340000000800 */
[----:B------:R1:W1:Y:S01]  /*b8f0*/  MUFU.EX2 R107, R111 ;  /* 0x0000006f006b7308 */ /* 0x0002620000000800 */
[----:B--2---:R-:W-:Y:S02]  /*b900*/  F2FP.F16.F32.PACK_AB R110, R189, R191 ;  /* 0x000000bfbd6e723e */ /* 0x004fe400000000ff */
[----:B----4-:R-:W-:Y:S02]  /*b910*/  F2FP.F16.F32.PACK_AB R178, R181, R182 ;  /* 0x000000b6b5b2723e */ /* 0x010fe400000000ff */
[----:B-1----:R-:W-:Y:S02]  /*b920*/  F2FP.F16.F32.PACK_AB R111, R187, R188 ;  /* 0x000000bcbb6f723e */ /* 0x002fe400000000ff */
[----:B------:R-:W-:Y:S05]  /*b930*/  F2FP.F16.F32.PACK_AB R179, R107, R180 ;  /* 0x000000b46bb3723e */ /* 0x000fea00000000ff */
[-C--:B------:R-:W-:Y:S01]  /*b940*/  HMMA.16816.F32 R116, R108, R124.reuse, R4 ;  /* 0x0000007c6c74723c */ /* 0x080fe20000001804 */
[----:B------:R-:W1:Y:S05]  /*b950*/  LDSM.16.MT88.4 R4, [R220+0xbc00] ;  /* 0x00bc0000dc04783b */ /* 0x000e6a0000004200 */
[C---:B------:R-:W-:Y:S03]  /*b960*/  HMMA.16816.F32 R112, R176.reuse, R124, R8 ;  /* 0x0000007cb070723c */ /* 0x040fe60000001808 */
[----:B------:R-:W2:Y:S03]  /*b970*/  LDSM.16.MT88.4 R8, [R222+0xbc00] ;  /* 0x00bc0000de08783b */ /* 0x000ea60000004200 */
        /* <DEDUP_REMOVED lines=11> */
[----:B---3--:R-:W-:Y:S06]  /*ba30*/  FFMA.FTZ R101, R101, R215, R218 ;  /* 0x000000d765657223 */ /* 0x008fec00000100da */
[----:B------:R-:W-:Y:S01]  /*ba40*/  FADD.FTZ R3, R175, R101 ;  /* 0x00000065af037221 */ /* 0x000fe20000010000 */
[----:B------:R-:W-:Y:S03]  /*ba50*/  MOV R101, R106 ;  /* 0x0000006a00657202 */ /* 0x000fe60000000f00 */
[----:B------:R-:W-:Y:S04]  /*ba60*/  FADD.FTZ R3, R228, R3 ;  /* 0x00000003e4037221 */ /* 0x000fe80000010000 */
[----:B------:R-:W-:Y:S04]  /*ba70*/  FADD.FTZ R3, R211, R3 ;  /* 0x00000003d3037221 */ /* 0x000fe80000010000 */
[----:B------:R-:W-:Y:S01]  /*ba80*/  FADD.FTZ R3, R208, R3 ;  /* 0x00000003d0037221 */ /* 0x000fe20000010000 */
[----:B-----5:R-:W-:Y:S03]  /*ba90*/  FFMA.FTZ R102, R102, R217, R210 ;  /* 0x000000d966667223 */ /* 0x020fe600000100d2 */
[----:B------:R-:W-:Y:S01]  /*baa0*/  FADD.FTZ R13, R204, R3 ;  /* 0x00000003cc0d7221 */ /* 0x000fe20000010000 */
[----:B------:R-:W-:Y:S01]  /*bab0*/  FADD.FTZ R3, R244, R0 ;  /* 0x00000000f4037221 */ /* 0x000fe20000010000 */
[----:B------:R-:W-:Y:S01]  /*bac0*/  FADD.FTZ R12, R160, R102 ;  /* 0x00000066a00c7221 */ /* 0x000fe20000010000 */
[----:B------:R-:W-:Y:S01]  /*bad0*/  MOV R102, R105 ;  /* 0x0000006900667202 */ /* 0x000fe20000000f00 */
        /* <DEDUP_REMOVED lines=55> */
[----:B------:R-:W-:Y:S01]  /*be50*/  IADD3 R0, R227, -0x1, RZ ;  /* 0xffffffffe3007810 */ /* 0x000fe20007ffe0ff */
[----:B------:R2:W-:Y:S01]  /*be60*/  STL [R1+0x8], R6 ;  /* 0x0000080601007387 */ /* 0x0005e20000100800 */
[----:B------:R-:W-:Y:S01]  /*be70*/  FADD.FTZ R3, R181, R3 ;  /* 0x00000003b5037221 */ /* 0x000fe20000010000 */
[----:B------:R-:W-:Y:S01]  /*be80*/  FADD.FTZ R2, R107, R2 ;  /* 0x000000026b027221 */ /* 0x000fe20000010000 */
[----:B------:R-:W-:Y:S01]  /*be90*/  MOV R227, R0 ;  /* 0x0000000000e37202 */ /* 0x000fe20000000f00 */
[----:B------:R2:W-:Y:S01]  /*bea0*/  STL [R1+0xc], R4 ;  /* 0x00000c0401007387 */ /* 0x0005e20000100800 */
[----:B------:R-:W-:Y:S03]  /*beb0*/  MOV R107, R104 ;  /* 0x00000068006b7202 */ /* 0x000fe60000000f00 */
[----:B------:R2:W-:Y:S04]  /*bec0*/  STL [R1+0x10], R3 ;  /* 0x0000100301007387 */ /* 0x0005e80000100800 */
[----:B------:R2:W-:Y:S01]  /*bed0*/  STL [R1+0x14], R2 ;  /* 0x0000140201007387 */ /* 0x0005e20000100800 */
[----:B------:R-:W-:Y:S05]  /*bee0*/  @P5 BRA `(.L_x_749) ;  /* 0xffffffb800345947 */ /* 0x000fea000383ffff */
.L_x_748:
[----:B--2---:R-:W2:Y:S04]  /*bef0*/  LDL.LU R3, [R1+0x8] ;  /* 0x0000080001037983 */ /* 0x004ea80000300800 */
        /* <DEDUP_REMOVED lines=12> */
[----:B------:R-:W-:-:S04]  /*bfc0*/  LOP3.LUT R5, R5, 0xfffffffc, RZ, 0xc0, !PT ;  /* 0xfffffffc05057812 */ /* 0x000fc800078ec0ff */
[----:B------:R-:W-:Y:S01]  /*bfd0*/  IADD3 R5, -R5, R61, RZ ;  /* 0x0000003d05057210 */ /* 0x000fe20007ffe1ff */
        /* <DEDUP_REMOVED lines=8> */
[----:B------:R-:W-:Y:S01]  /*c060*/  SHF.R.S32.HI R4, RZ, 0x1f, R9 ;  /* 0x0000001fff047819 */ /* 0x000fe20000011409 */
[----:B---3--:R-:W-:Y:S02]  /*c070*/  FADD.FTZ R7, R7, R12 ;  /* 0x0000000c07077221 */ /* 0x008fe40000010000 */
[----:B------:R-:W2:Y:S01]  /*c080*/  SHFL.BFLY PT, R8, R0, 0x1, 0x1f ;  /* 0x0c201f0000087f89 */ /* 0x000ea200000e0000 */
[----:B------:R-:W-:Y:S02]  /*c090*/  LEA.HI R4, R4, R9, RZ, 0x3 ;  /* 0x0000000904047211 */ /* 0x000fe400078f18ff */
[----:B------:R-:W3:Y:S01]  /*c0a0*/  @P1 LDC.64 R12, c[0x0][0x298] ;  /* 0x0000a600ff0c1b82 */ /* 0x000ee20000000a00 */
[----:B----4-:R-:W-:Y:S01]  /*c0b0*/  FADD.FTZ R6, R6, R11 ;  /* 0x0000000b06067221 */ /* 0x010fe20000010000 */
[----:B------:R-:W4:Y:S01]  /*c0c0*/  SHFL.BFLY PT, R54, R7, 0x1, 0x1f ;  /* 0x0c201f0007367f89 */ /* 0x000f2200000e0000 */
[----:B------:R-:W-:-:S03]  /*c0d0*/  LOP3.LUT R4, R4, 0xfffffff8, RZ, 0xc0, !PT ;  /* 0xfffffff804047812 */ /* 0x000fc600078ec0ff */
[----:B------:R-:W5:Y:S01]  /*c0e0*/  SHFL.BFLY PT, R55, R6, 0x1, 0x1f ;  /* 0x0c201f0006377f89 */ /* 0x000f6200000e0000 */
[----:B------:R-:W-:Y:S01]  /*c0f0*/  IADD3 R4, R9, -R4, RZ ;  /* 0x8000000409047210 */ /* 0x000fe20007ffe0ff */
[----:B-1----:R-:W-:-:S03]  /*c100*/  FADD.FTZ R57, R2, R3 ;  /* 0x0000000302397221 */ /* 0x002fc60000010000 */
[----:B------:R-:W-:Y:S01]  /*c110*/  LEA.HI R3, R4, R4, RZ, 0x1 ;  /* 0x0000000404037211 */ /* 0x000fe200078f08ff */
[----:B--2---:R-:W-:-:S03]  /*c120*/  FADD.FTZ R56, R0, R8 ;  /* 0x0000000800387221 */ /* 0x004fc60000010000 */
[----:B------:R-:W-:Y:S02]  /*c130*/  SHF.R.S32.HI R2, RZ, 0x1, R3 ;  /* 0x00000001ff027819 */ /* 0x000fe40000011403 */
[----:B------:R-:W-:Y:S01]  /*c140*/  FSETP.NE.FTZ.AND P5, PT, R57, RZ, PT ;  /* 0x000000ff3900720b */ /* 0x000fe20003fb5000 */
[----:B----4-:R-:W-:Y:S01]  /*c150*/  FADD.FTZ R54, R7, R54 ;  /* 0x0000003607367221 */ /* 0x010fe20000010000 */
[----:B------:R-:W-:Y:S02]  /*c160*/  LOP3.LUT R3, R3, 0x3fffffe, RZ, 0xc0, !PT ;  /* 0x03fffffe03037812 */ /* 0x000fe400078ec0ff */
[----:B------:R-:W-:Y:S01]  /*c170*/  SHF.L.U32 R9, R2, 0x6, RZ ;  /* 0x0000000602097819 */ /* 0x000fe200000006ff */
[----:B-----5:R-:W-:Y:S01]  /*c180*/  FADD.FTZ R55, R6, R55 ;  /* 0x0000003706377221 */ /* 0x020fe20000010000 */
[----:B------:R-:W-:Y:S02]  /*c190*/  FSETP.NE.FTZ.AND P4, PT, R56, RZ, PT ;  /* 0x000000ff3800720b */ /* 0x000fe40003f95000 */
        /* <DEDUP_REMOVED lines=9> */
[----:B------:R2:W4:Y:S01]  /*c230*/  @P4 MUFU.RCP R3, R56 ;  /* 0x0000003800034308 */ /* 0x0005220000001000 */
[----:B---3--:R-:W-:Y:S02]  /*c240*/  @P1 IMAD.WIDE.U32 R4, R10, R12, RZ ;  /* 0x0000000c0a041225 */ /* 0x008fe400078e00ff */
[----:B------:R-:W-:Y:S02]  /*c250*/  LEA R11, R8, R11, 0x1 ;  /* 0x0000000b080b7211 */ /* 0x000fe400078e08ff */
[----:B------:R-:W-:Y:S01]  /*c260*/  @P1 IMAD R59, R10, R13, R5 ;  /* 0x0000000d0a3b1224 */ /* 0x000fe200078e0205 */
[----:B------:R-:W-:Y:S02]  /*c270*/  @P1 MOV R58, R4 ;  /* 0x00000004003a1202 */ /* 0x000fe40000000f00 */
        /* <DEDUP_REMOVED lines=24> */
[----:B--2-4-:R-:W-:Y:S06]  /*c400*/  @P1 BRA `(.L_x_752) ;  /* 0x0000000000201947 */ /* 0x014fec0003800000 */
        /* <DEDUP_REMOVED lines=8> */
.L_x_752:
        /* <DEDUP_REMOVED lines=23> */
.L_x_753:
        /* <DEDUP_REMOVED lines=267> */
.L_x_755:
[----:B------:R-:W-:Y:S05]  /*d6b0*/  BSYNC B0 ;  /* 0x0000000000007941 */ /* 0x000fea0003800000 */
.L_x_754:
        /* <DEDUP_REMOVED lines=43> */
.L_x_757:
[----:B------:R-:W-:Y:S05]  /*d970*/  BSYNC B0 ;  /* 0x0000000000007941 */ /* 0x000fea0003800000 */
.L_x_756:
        /* <DEDUP_REMOVED lines=24> */
.L_x_759:
[----:B------:R-:W-:Y:S05]  /*db00*/  BSYNC B0 ;  /* 0x0000000000007941 */ /* 0x000fea0003800000 */
.L_x_758:
        /* <DEDUP_REMOVED lines=24> */
.L_x_761:
[----:B------:R-:W-:Y:S05]  /*dc90*/  BSYNC B0 ;  /* 0x0000000000007941 */ /* 0x000fea0003800000 */
.L_x_760:
        /* <DEDUP_REMOVED lines=23> */
.L_x_726:
        /* <DEDUP_REMOVED lines=64> */
.L_x_763:
[----:B------:R-:W-:Y:S05]  /*e210*/  BSYNC B0 ;  /* 0x0000000000007941 */ /* 0x000fea0003800000 */
.L_x_762:
        /* <DEDUP_REMOVED lines=24> */
.L_x_765:
[----:B------:R-:W-:Y:S05]  /*e3a0*/  BSYNC B0 ;  /* 0x0000000000007941 */ /* 0x000fea0003800000 */
.L_x_764:
        /* <DEDUP_REMOVED lines=30> */
.L_x_767:
[----:B------:R-:W-:Y:S05]  /*e590*/  BSYNC B0 ;  /* 0x0000000000007941 */ /* 0x000fea0003800000 */
.L_x_766:
        /* <DEDUP_REMOVED lines=32> */
.L_x_769:
[----:B------:R-:W-:Y:S05]  /*e7a0*/  BSYNC B0 ;  /* 0x0000000000007941 */ /* 0x000fea0003800000 */
.L_x_768:
        /* <DEDUP_REMOVED lines=16> */
.L_x_771:
[----:B------:R-:W-:Y:S05]  /*e8b0*/  BSYNC B0 ;  /* 0x0000000000007941 */ /* 0x000fea0003800000 */
.L_x_770:
        /* <DEDUP_REMOVED lines=10> */
.L_x_773:
[----:B------:R-:W-:Y:S05]  /*e960*/  BSYNC B0 ;  /* 0x0000000000007941 */ /* 0x000fea0003800000 */
.L_x_772:
        /* <DEDUP_REMOVED lines=10> */
.L_x_775:
[----:B------:R-:W-:Y:S05]  /*ea10*/  BSYNC B0 ;  /* 0x0000000000007941 */ /* 0x000fea0003800000 */
.L_x_774:
        /* <DEDUP_REMOVED lines=10> */
.L_x_776:
        /* <DEDUP_REMOVED lines=12> */
.L_x_1222:


//--------------------- .text._ZN5flash16flash_fwd_kernelI23Flash_fwd_kernel_traitsILi96ELi128ELi64ELi4ELb0ELb0EN7cutlass6half_tE19Flash_kernel_traitsILi96ELi128ELi64ELi4ES3_EELb1ELb0ELb1ELb0ELb0ELb1ELb0ELb0EEEvNS_16Flash_fwd_paramsE --------------------------
	.section	.text._ZN5flash16flash_fwd_kernelI23Flash_fwd_kernel_traitsILi96ELi128ELi64ELi4ELb0ELb0EN7cutlass6half_tE19Flash_kernel_traitsILi96ELi128ELi64ELi4ES3_EELb1ELb0ELb1ELb0ELb0ELb1ELb0ELb0EEEvNS_16Flash_fwd_paramsE,"ax",@progbits
	.align	128
        .global         _ZN5flash16flash_fwd_kernelI23Flash_fwd_kernel_traitsILi96ELi128ELi64ELi4ELb0ELb0EN7cutlass6half_tE19Flash_kernel_traitsILi96ELi128ELi64ELi4ES3_EELb1ELb0ELb1ELb0ELb0ELb1ELb0ELb0EEEvNS_16Flash_fwd_paramsE
        .type           _ZN5flash16flash_fwd_kernelI23Flash_fwd_kernel_traitsILi96ELi128ELi64ELi4ELb0ELb0EN7cutlass6half_tE19Flash_kernel_traitsILi96ELi128ELi64ELi4ES3_EELb1ELb0ELb1ELb0ELb0ELb1ELb0ELb0EEEvNS_16Flash_fwd_paramsE,@function
        .size           _ZN5flash16flash_fwd_kernelI23Flash_fwd_kernel_traitsILi96ELi128ELi64ELi4ELb0ELb0EN7cutlass6half_tE19Flash_kernel_traitsILi96ELi128ELi64ELi4ES3_EELb1ELb0ELb1ELb0ELb0ELb1ELb0ELb0EEEvNS_16Flash_fwd_paramsE,(.L_x_1223 - _ZN5flash16flash_fwd_kernelI23Flash_fwd_kernel_traitsILi96ELi128ELi64ELi4ELb0ELb0EN7cutlass6half_tE19Flash_kernel_traitsILi96ELi128ELi64ELi4ES3_EELb1ELb0ELb1ELb0ELb0ELb1ELb0ELb0EEEvNS_16Flash_fwd_paramsE)
        .other          _ZN5flash16flash_fwd_kernelI23Flash_fwd_kernel_traitsILi96ELi128ELi64ELi4ELb0ELb0EN7cutlass6half_tE19Flash_kernel_traitsILi96ELi128ELi64ELi4ES3_EELb1ELb0ELb1ELb0ELb0ELb1ELb0ELb0EEEvNS_16Flash_fwd_paramsE,@"STO_CUDA_ENTRY STV_DEFAULT"
_ZN5flash16flash_fwd_kernelI23Flash_fwd_kernel_traitsILi96ELi128ELi64ELi4ELb0ELb0EN7cutlass6half_tE19Flash_kernel_traitsILi96ELi128ELi64ELi4ES3_EELb1ELb0ELb1ELb0ELb0ELb1ELb0ELb0EEEvNS_16Flash_fwd_paramsE:
.text._ZN5flash16flash_fwd_kernelI23Flash_fwd_kernel_traitsILi96ELi128ELi64ELi4ELb0ELb0EN7cutlass6half_tE19Flash_kernel_traitsILi96ELi128ELi64ELi4ES3_EELb1ELb0ELb1ELb0ELb0ELb1ELb0ELb0EEEvNS_16Flash_fwd_paramsE:
        /* <DEDUP_REMOVED lines=13> */
[----:B------:R2:W5:Y:S01]  /*00d0*/  @P2 LDG.E.64 R4, desc[UR34][R2.64] ;  /* 0x0000002202042981 */ /* 0x000562000c1e1b00 */
[----:B------:R-:W-:Y:S08]  /*00e0*/  S2UR UR30, SR_CTAID.X ;  /* 0x00000000001e79c3 */ /* 0x000ff00000002500 */
[----:B------:R-:W-:Y:S08]  /*00f0*/  S2UR UR14, SR_CTAID.Y ;  /* 0x00000000000e79c3 */ /* 0x000ff00000002600 */
[----:B------:R-:W1:Y:S01]  /*0100*/  S2UR UR4, SR_CTAID.Z ;  /* 0x00000000000479c3 */ /* 0x000e620000002700 */
[----:B--2---:R-:W-:-:S07]  /*0110*/  @P2 IMAD.MOV.U32 R2, RZ, RZ, R6 ;  /* 0x000000ffff022224 */ /* 0x004fce00078e0006 */
[----:B------:R-:W2:Y:S01]  /*0120*/  @P2 LDC R0, c[0x0][0x3b0] ;  /* 0x0000ec00ff002b82 */ /* 0x000ea20000000800 */
[----:B---3--:R-:W-:-:S06]  /*0130*/  @P2 IMAD.MOV.U32 R3, RZ, RZ, R7 ;  /* 0x000000ffff032224 */ /* 0x008fcc00078e0007 */
[----:B------:R-:W2:Y:S01]  /*0140*/  @P2 LDG.E.64 R2, desc[UR34][R2.64] ;  /* 0x0000002202022981 */ /* 0x000ea2000c1e1b00 */
[----:B------:R-:W-:Y:S02]  /*0150*/  UISETP.NE.U32.AND UP2, UPT, UR8, URZ, UPT ;  /* 0x0000003f0800728c */ /* 0x000fe4000bf45070 */
[----:B------:R-:W-:Y:S02]  /*0160*/  UISETP.NE.U32.AND UP1, UPT, UR6, URZ, UPT ;  /* 0x0000003f0600728c */ /* 0x000fe4000bf25070 */
[----:B------:R-:W-:Y:S02]  /*0170*/  UISETP.NE.AND.EX UP2, UPT, UR9, URZ, UPT, UP2 ;  /* 0x0000003f0900728c */ /* 0x000fe4000bf45320 */
[----:B------:R-:W-:Y:S02]  /*0180*/  UISETP.NE.AND.EX UP1, UPT, UR7, URZ, UPT, UP1 ;  /* 0x0000003f0700728c */ /* 0x000fe4000bf25310 */
[----:B-1----:R-:W-:Y:S01]  /*0190*/  ULOP3.LUT UR5, UR4, UR30, UR14, 0xfe, !UPT ;  /* 0x0000001e04057292 */ /* 0x002fe2000f8efe0e */
[----:B------:R-:W-:Y:S01]  /*01a0*/  ULDC.64 UR8, c[0x0][0x2f0] ;  /* 0x0000bc0000087ab9 */ /* 0x000fe20000000a00 */
[----:B------:R-:W-:Y:S01]  /*01b0*/  PLOP3.LUT P0, PT, PT, PT, UP2, 0x80, 0x0 ;  /* 0x000000000000781c */ /* 0x000fe20003f0f028 */
[----:B------:R-:W-:-:S03]  /*01c0*/  UIMAD.WIDE UR8, UR14, 0x4, UR8 ;  /* 0x000000040e0878a5 */ /* 0x000fc6000f8e0208 */
[----:B----4-:R-:W-:Y:S01]  /*01d0*/  LOP3.LUT P3, RZ, R149, UR5, RZ, 0xfc, !PT ;  /* 0x0000000595ff7c12 */ /* 0x010fe2000f86fcff */
[----:B------:R-:W-:Y:S01]  /*01e0*/  ULDC.U8 UR5, c[0x0][0x3c2] ;  /* 0x0000f08000057ab9 */ /* 0x000fe20000000000 */
[----:B------:R-:W-:Y:S01]  /*01f0*/  ULDC.64 UR6, c[0x0][0x2f8] ;  /* 0x0000be0000067ab9 */ /* 0x000fe20000000a00 */
[----:B------:R-:W-:Y:S02]  /*0200*/  UISETP.NE.AND UP3, UPT, UR5, URZ, UPT ;  /* 0x0000003f0500728c */ /* 0x000fe4000bf65270 */
[----:B------:R-:W-:Y:S01]  /*0210*/  UISETP.EQ.U32.AND UP0, UPT, UR6, URZ, UPT ;  /* 0x0000003f0600728c */ /* 0x000fe2000bf02070 */
[----:B------:R-:W-:Y:S02]  /*0220*/  @UP1 ULDC.64 UR10, c[0x0][0x300] ;  /* 0x0000c000000a1ab9 */ /* 0x000fe40000000a00 */
[----:B------:R-:W-:Y:S02]  /*0230*/  @UP1 UIMAD.WIDE UR10, UR14, 0x4, UR10 ;  /* 0x000000040e0a18a5 */ /* 0x000fe4000f8e020a */
[----:B------:R-:W-:-:S03]  /*0240*/  UISETP.EQ.OR.EX UP0, UPT, UR7, URZ, !UP3, UP0 ;  /* 0x0000003f0700728c */ /* 0x000fc6000df02700 */
[----:B------:R-:W1:Y:S01]  /*0250*/  @!P3 LDC.64 R8, c[0x0][0x3b8] ;  /* 0x0000ee00ff08bb82 */ /* 0x000e620000000a00 */
        /* <DEDUP_REMOVED lines=10> */
[----:B------:R-:W-:Y:S01]  /*0300*/  ULDC.64 UR8, c[0x0][0x2f8] ;  /* 0x0000be0000087ab9 */ /* 0x000fe20000000a00 */
[----:B-1----:R-:W-:Y:S02]  /*0310*/  @!P3 IMAD.MOV.U32 R4, RZ, RZ, R6 ;  /* 0x000000ffff04b224 */ /* 0x002fe400078e0006 */
[----:B------:R-:W-:Y:S01]  /*0320*/  @!P3 IMAD.MOV.U32 R5, RZ, RZ, R7 ;  /* 0x000000ffff05b224 */ /* 0x000fe200078e0007 */
[----:B------:R-:W-:-:S04]  /*0330*/  PLOP3.LUT P2, PT, PT, PT, UP0, 0x80, 0x0 ;  /* 0x000000000000781c */ /* 0x000fc80003f4f008 */
[----:B------:R1:W-:Y:S01]  /*0340*/  @!P3 STG.E.64 desc[UR34][R8.64+0x8], R4 ;  /* 0x000008040800b986 */ /* 0x0003e2000c101b22 */
[----:B------:R-:W-:-:S03]  /*0350*/  UIMAD.WIDE UR8, UR14, 0x4, UR8 ;  /* 0x000000040e0878a5 */ /* 0x000fc6000f8e0208 */
[----:B-1----:R-:W2:Y:S04]  /*0360*/  @P0 LDG.E R8, desc[UR34][R2.64] ;  /* 0x0000002202080981 */ /* 0x002ea8000c1e1900 */
[----:B------:R1:W3:Y:S02]  /*0370*/  @P0 LDG.E R5, desc[UR34][R2.64+0x4] ;  /* 0x0000042202050981 */ /* 0x0002e4000c1e1900 */
[----:B-1----:R-:W-:Y:S02]  /*0380*/  IMAD.U32 R2, RZ, RZ, UR10 ;  /* 0x0000000aff027e24 */ /* 0x002fe4000f8e00ff */
[----:B------:R-:W-:-:S05]  /*0390*/  IMAD.U32 R3, RZ, RZ, UR11 ;  /* 0x0000000bff037e24 */ /* 0x000fca000f8e00ff */
[----:B------:R1:W4:Y:S02]  /*03a0*/  @P1 LDG.E R0, desc[UR34][R2.64] ;  /* 0x0000002202001981 */ /* 0x000324000c1e1900 */
[----:B-1----:R-:W-:Y:S01]  /*03b0*/  IMAD.U32 R2, RZ, RZ, UR8 ;  /* 0x00000008ff027e24 */ /* 0x002fe2000f8e00ff */
[----:B------:R-:W-:Y:S01]  /*03c0*/  SHF.R.S32.HI R28, RZ, 0x1f, R149 ;  /* 0x0000001fff1c7819 */ /* 0x000fe20000011495 */
[----:B------:R-:W-:Y:S01]  /*03d0*/  IMAD.U32 R3, RZ, RZ, UR9 ;  /* 0x00000009ff037e24 */ /* 0x000fe2000f8e00ff */
[----:B------:R-:W-:-:S04]  /*03e0*/  ULDC UR8, c[0x0][0x270] ;  /* 0x00009c0000087ab9 */ /* 0x000fc80000000800 */
[----:B------:R-:W5:Y:S01]  /*03f0*/  @!P2 LDG.E R4, desc[UR34][R2.64] ;  /* 0x000000220204a981 */ /* 0x000f62000c1e1900 */
[----:B------:R-:W-:Y:S01]  /*0400*/  LEA.HI R31, R28, R149, RZ, 0x5 ;  /* 0x000000951c1f7211 */ /* 0x000fe200078f28ff */
[----:B------:R-:W-:Y:S01]  /*0410*/  UMOV UR15, URZ ;  /* 0x0000003f000f7c82 */ /* 0x000fe20008000000 */
[----:B------:R-:W-:Y:S01]  /*0420*/  UIMAD UR5, UR14, UR8, UR4 ;  /* 0x000000080e0572a4 */ /* 0x000fe2000f8e0204 */
[----:B------:R-:W-:Y:S01]  /*0430*/  UMOV UR29, 0xffffffff ;  /* 0xffffffff001d7882 */ /* 0x000fe20000000000 */
[----:B------:R-:W-:Y:S02]  /*0440*/  UMOV UR20, 0xffffffff ;  /* 0xffffffff00147882 */ /* 0x000fe40000000000 */
[----:B------:R-:W-:Y:S01]  /*0450*/  USHF.L.U32 UR5, UR5, 0x5, URZ ;  /* 0x0000000505057899 */ /* 0x000fe2000800063f */
[----:B--2---:R-:W-:Y:S02]  /*0460*/  @P0 R2UR UR29, R8 ;  /* 0x00000000081d02ca */ /* 0x004fe400000e0000 */
[----:B---3--:R-:W-:-:S02]  /*0470*/  @P0 R2UR UR18, R5 ;  /* 0x00000000051202ca */ /* 0x008fc400000e0000 */
[----:B------:R-:W-:Y:S01]  /*0480*/  ISETP.NE.U32.AND P0, PT, RZ, UR6, PT ;  /* 0x00000006ff007c0c */ /* 0x000fe2000bf05070 */
[----:B------:R-:W-:-:S10]  /*0490*/  USHF.R.S32.HI UR6, URZ, 0x1f, UR5 ;  /* 0x0000001f3f067899 */ /* 0x000fd40008011405 */
[----:B------:R-:W-:-:S07]  /*04a0*/  @UP2 UIADD3 UR18, UR18, -UR29, URZ ;  /* 0x8000001d12122290 */ /* 0x000fce000fffe03f */
[----:B------:R-:W-:Y:S01]  /*04b0*/  @!UP2 ULDC UR18, c[0x0][0x2c4] ;  /* 0x0000b1000012aab9 */ /* 0x000fe20000000800 */
[----:B----4-:R-:W-:Y:S02]  /*04c0*/  @P1 R2UR UR15, R0 ;  /* 0x00000000000f12ca */ /* 0x010fe400000e0000 */
[----:B------:R-:W-:-:S05]  /*04d0*/  LOP3.LUT R0, R31, 0xffffffe0, RZ, 0xc0, !PT ;  /* 0xffffffe01f007812 */ /* 0x000fca00078ec0ff */
[----:B------:R-:W-:-:S05]  /*04e0*/  IMAD.IADD R144, R149, 0x1, -R0 ;  /* 0x0000000195907824 */ /* 0x000fca00078e0a00 */
[--C-:B------:R-:W-:Y:S02]  /*04f0*/  SHF.R.S32.HI R0, RZ, 0x1f, R144.reuse ;  /* 0x0000001fff007819 */ /* 0x100fe40000011490 */
[----:B-----5:R-:W-:Y:S02]  /*0500*/  @!P2 R2UR UR20, R4 ;  /* 0x000000000414a2ca */ /* 0x020fe400000e0000 */
[----:B------:R-:W-:Y:S02]  /*0510*/  ISETP.NE.AND.EX P2, PT, RZ, UR7, PT, P0 ;  /* 0x00000007ff007c0c */ /* 0x000fe4000bf45300 */
[----:B------:R-:W-:-:S04]  /*0520*/  IADD3 R152, P1, P0, R6, UR5, R144 ;  /* 0x0000000506987c10 */ /* 0x000fc8000f83e090 */
[----:B------:R-:W-:Y:S01]  /*0530*/  IADD3.X R150, R7, UR6, R0, P1, P0 ;  /* 0x0000000607967c10 */ /* 0x000fe20008fe0400 */
[----:B------:R1:W-:Y:S06]  /*0540*/  STL [R1+0x38], R152 ;  /* 0x0000389801007387 */ /* 0x0003ec0000100800 */
[----:B------:R-:W-:Y:S05]  /*0550*/  @!P2 BRA `(.L_x_777) ;  /* 0x00000000001ca947 */ /* 0x000fea0003800000 */
[----:B------:R-:W-:-:S13]  /*0560*/  PLOP3.LUT P0, PT, PT, PT, UP3, 0x80, 0x0 ;  /* 0x000000000000781c */ /* 0x000fda0003f0f038 */
[----:B------:R-:W2:Y:S04]  /*0570*/  @P0 LDG.E R0, desc[UR34][R2.64+0x4] ;  /* 0x0000042202000981 */ /* 0x000ea8000c1e1900 */
[----:B------:R-:W3:Y:S01]  /*0580*/  @!P0 LDG.E R2, desc[UR34][R2.64] ;  /* 0x0000002202028981 */ /* 0x000ee2000c1e1900 */
[----:B--2---:R-:W-:-:S13]  /*0590*/  @P0 R2UR UR5, R0 ;  /* 0x00000000000502ca */ /* 0x004fda00000e0000 */
[----:B------:R-:W-:-:S07]  /*05a0*/  @UP3 UIADD3 UR5, UR5, -UR20, URZ ;  /* 0x8000001405053290 */ /* 0x000fce000fffe03f */
[----:B---3--:R-:W-:Y:S01]  /*05b0*/  @!P0 R2UR UR5, R2 ;  /* 0x00000000020582ca */ /* 0x008fe200000e0000 */
[----:B------:R-:W-:-:S14]  /*05c0*/  BRA `(.L_x_778) ;  /* 0x0000000000047947 */ /* 0x000fdc0003800000 */
.L_x_777:
[----:B------:R-:W-:Y:S01]  /*05d0*/  ULDC UR5, c[0x0][0x2c8] ;  /* 0x0000b20000057ab9 */ /* 0x000fe20000000800 */
.L_x_778:
        /* <DEDUP_REMOVED lines=47> */
[----:B------:R-:W-:Y:S01]  /*08d0*/  UIADD3 UR18, -UR16, UR18, URZ ;  /* 0x0000001210127290 */ /* 0x000fe2000fffe13f */
[C---:B------:R-:W-:Y:S01]  /*08e0*/  LOP3.LUT P3, RZ, R149.reuse, 0x3, RZ, 0xc0, !PT ;  /* 0x0000000395ff7812 */ /* 0x040fe2000786c0ff */
[----:B------:R-:W-:Y:S01]  /*08f0*/  UISETP.NE.AND UP2, UPT, UR5, URZ, UPT ;  /* 0x0000003f0500728c */ /* 0x000fe2000bf45270 */
[----:B------:R-:W-:Y:S01]  /*0900*/  LOP3.LUT R0, R8, 0x1ffffffc, RZ, 0xc0, !PT ;  /* 0x1ffffffc08007812 */ /* 0x000fe200078ec0ff */
[----:B------:R-:W-:Y:S01]  /*0910*/  IMAD.U32 R4, RZ, RZ, UR30 ;  /* 0x0000001eff047e24 */ /* 0x000fe2000f8e00ff */
[----:B------:R-:W-:Y:S01]  /*0920*/  SHF.R.S32.HI R8, RZ, 0x2, R8 ;  /* 0x00000002ff087819 */ /* 0x000fe20000011408 */
[----:B------:R-:W-:Y:S02]  /*0930*/  BSSY B0, `(.L_x_780) ;  /* 0x000004a000007945 */ /* 0x000fe40003800000 */
[----:B------:R-:W-:Y:S01]  /*0940*/  @!UP1 USHF.R.S32.HI UR9, URZ, 0x1f, UR14 ;  /* 0x0000001f3f099899 */ /* 0x000fe2000801140e */
[----:B------:R-:W-:Y:S01]  /*0950*/  IMAD.IADD R0, R149, 0x1, -R0 ;  /* 0x0000000195007824 */ /* 0x000fe200078e0a00 */
[----:B------:R-:W-:Y:S01]  /*0960*/  @!UP1 ULDC.64 UR6, c[0x0][0x290] ;  /* 0x0000a40000069ab9 */ /* 0x000fe20000000a00 */
[----:B------:R-:W-:Y:S01]  /*0970*/  @UP1 ULDC.64 UR10, c[0x0][0x298] ;  /* 0x0000a600000a1ab9 */ /* 0x000fe20000000a00 */
[----:B------:R-:W-:Y:S01]  /*0980*/  @!UP1 UIMAD UR9, UR9, UR6, URZ ;  /* 0x00000006090992a4 */ /* 0x000fe2000f8e023f */
[----:B------:R-:W-:Y:S01]  /*0990*/  IMAD.SHL.U32 R0, R0, 0x8, RZ ;  /* 0x0000000800007824 */ /* 0x000fe200078e00ff */
[----:B------:R-:W-:Y:S01]  /*09a0*/  @UP1 UIMAD.WIDE.U32 UR12, UR29, UR10, URZ ;  /* 0x0000000a1d0c12a5 */ /* 0x000fe2000f8e003f */
[C---:B------:R-:W-:Y:S01]  /*09b0*/  ISETP.GE.AND P4, PT, R8.reuse, UR18, PT ;  /* 0x0000001208007c0c */ /* 0x040fe2000bf86270 */
[----:B------:R-:W-:Y:S01]  /*09c0*/  @!UP1 UIMAD.WIDE.U32 UR20, UR14, UR6, URZ ;  /* 0x000000060e1492a5 */ /* 0x000fe2000f8e003f */
[----:B------:R-:W-:Y:S01]  /*09d0*/  SHF.R.S32.HI R9, RZ, 0x1f, R8 ;  /* 0x0000001fff097819 */ /* 0x000fe20000011408 */
[----:B------:R-:W-:Y:S01]  /*09e0*/  ULDC.U8 UR10, c[0x0][0x3d8] ;  /* 0x0000f600000a7ab9 */ /* 0x000fe20000000000 */
[----:B------:R-:W-:Y:S01]  /*09f0*/  @!UP1 UIMAD UR9, UR14, UR7, UR9 ;  /* 0x000000070e0992a4 */ /* 0x000fe2000f8e0209 */
[C---:B------:R-:W-:Y:S01]  /*0a00*/  VIADD R14, R8.reuse, 0x20 ;  /* 0x00000020080e7836 */ /* 0x040fe20000000000 */
[----:B------:R-:W-:Y:S01]  /*0a10*/  UISETP.NE.AND UP3, UPT, UR10, URZ, UPT ;  /* 0x0000003f0a00728c */ /* 0x000fe2000bf65270 */
[C---:B------:R-:W-:Y:S01]  /*0a20*/  VIADD R15, R8.reuse, 0x40 ;  /* 0x00000040080f7836 */ /* 0x040fe20000000000 */
[----:B------:R-:W-:Y:S01]  /*0a30*/  UISETP.NE.AND UP0, UPT, UR10, URZ, !UP2 ;  /* 0x0000003f0a00728c */ /* 0x000fe2000d705270 */
[C---:B------:R-:W-:Y:S01]  /*0a40*/  VIADD R16, R8.reuse, 0x60 ;  /* 0x0000006008107836 */ /* 0x040fe20000000000 */
[----:B------:R-:W-:Y:S01]  /*0a50*/  @UP1 UIMAD UR11, UR29, UR11, UR13 ;  /* 0x0000000b1d0b12a4 */ /* 0x000fe2000f8e020d */
[----:B------:R-:W-:Y:S01]  /*0a60*/  ISETP.GE.OR P6, PT, R8, UR18, P3 ;  /* 0x0000001208007c0c */ /* 0x000fe20009fc6670 */
[----:B------:R-:W-:Y:S01]  /*0a70*/  @!UP1 UIADD3 UR11, UR21, UR9, URZ ;  /* 0x00000009150b9290 */ /* 0x000fe2000fffe03f */
[----:B------:R-:W-:Y:S01]  /*0a80*/  ISETP.GE.AND P2, PT, R15, UR18, PT ;  /* 0x000000120f007c0c */ /* 0x000fe2000bf46270 */
[----:B------:R-:W-:Y:S01]  /*0a90*/  @!UP1 UMOV UR12, UR20 ;  /* 0x00000014000c9c82 */ /* 0x000fe20008000000 */
[----:B------:R-:W-:Y:S01]  /*0aa0*/  UISETP.EQ.AND UP3, UPT, UR5, URZ, UP3 ;  /* 0x0000003f0500728c */ /* 0x000fe20009f62270 */
[----:B------:R-:W-:Y:S01]  /*0ab0*/  IADD3 R2, P0, R0, UR12, RZ ;  /* 0x0000000c00027c10 */ /* 0x000fe2000ff1e0ff */
[----:B------:R-:W-:Y:S01]  /*0ac0*/  @UP2 ULDC.64 UR6, c[0x0][0x2c0] ;  /* 0x0000b00000062ab9 */ /* 0x000fe20000000a00 */
[----:B------:R-:W-:Y:S01]  /*0ad0*/  USHF.R.S32.HI UR13, URZ, 0x1f, UR4 ;  /* 0x0000001f3f0d7899 */ /* 0x000fe20008011404 */
[----:B------:R-:W-:Y:S01]  /*0ae0*/  ISETP.GE.AND P1, PT, R16, UR18, PT ;  /* 0x0000001210007c0c */ /* 0x000fe2000bf26270 */
[----:B------:R-:W-:Y:S01]  /*0af0*/  @UP2 UIMAD UR15, UR7, UR6, URZ ;  /* 0x00000006070f22a4 */ /* 0x000fe2000f8e023f */
[----:B------:R-:W-:Y:S01]  /*0b00*/  LEA.HI.X.SX32 R3, R0, UR11, 0x1, P0 ;  /* 0x0000000b00037c11 */ /* 0x000fe200080f0eff */
[----:B------:R-:W-:Y:S01]  /*0b10*/  @UP2 UMOV UR9, 0x1 ;  /* 0x0000000100092882 */ /* 0x000fe20000000000 */
[----:B------:R-:W-:Y:S01]  /*0b20*/  ULDC.64 UR6, c[0x0][0x2a0] ;  /* 0x0000a80000067ab9 */ /* 0x000fe20000000a00 */
[----:B------:R-:W-:Y:S01]  /*0b30*/  @UP2 ULDC UR10, c[0x0][0x2c0] ;  /* 0x0000b000000a2ab9 */ /* 0x000fe20000000800 */
[----:B------:R-:W-:Y:S01]  /*0b40*/  UIMAD UR13, UR13, UR6, URZ ;  /* 0x000000060d0d72a4 */ /* 0x000fe2000f8e023f */
[----:B------:R-:W-:Y:S01]  /*0b50*/  IMAD.U32 R0, RZ, RZ, UR6 ;  /* 0x00000006ff007e24 */ /* 0x000fe2000f8e00ff */
[----:B------:R-:W-:Y:S01]  /*0b60*/  @UP3 ULDC UR5, c[0x0][0x2c4] ;  /* 0x0000b10000053ab9 */ /* 0x000fe20000000800 */
[----:B------:R-:W-:Y:S01]  /*0b70*/  @!UP2 ULDC UR6, c[0x0][0x2c4] ;  /* 0x0000b1000006aab9 */ /* 0x000fe20000000800 */
[----:B------:R-:W-:Y:S01]  /*0b80*/  @UP0 ULDC UR6, c[0x0][0x2e4] ;  /* 0x0000b90000060ab9 */ /* 0x000fe20000000800 */
[----:B------:R-:W-:Y:S01]  /*0b90*/  @UP3 UIMAD UR5, UR14, UR5, URZ ;  /* 0x000000050e0532a4 */ /* 0x000fe2000f8e023f */
[----:B------:R-:W-:Y:S01]  /*0ba0*/  IMAD.WIDE.U32 R12, R0, UR4, R2 ;  /* 0x00000004000c7c25 */ /* 0x000fe2000f8e0002 */
[----:B------:R-:W-:Y:S01]  /*0bb0*/  @!UP2 UIMAD UR9, UR6, UR8, URZ ;  /* 0x000000080609a2a4 */ /* 0x000fe2000f8e023f */
[C---:B------:R-:W-:Y:S01]  /*0bc0*/  ISETP.GE.AND P0, PT, R14.reuse, UR18, PT ;  /* 0x000000120e007c0c */ /* 0x040fe2000bf06270 */
[----:B------:R-:W-:Y:S01]  /*0bd0*/  @UP3 USEL UR5, UR5, UR29, !UP1 ;  /* 0x0000001d05053287 */ /* 0x000fe2000c800000 */
[----:B------:R-:W-:Y:S01]  /*0be0*/  ISETP.GE.OR P5, PT, R14, UR18, P3 ;  /* 0x000000120e007c0c */ /* 0x000fe20009fa6670 */
[----:B------:R-:W-:Y:S01]  /*0bf0*/  UIMAD UR9, UR14, UR9, URZ ;  /* 0x000000090e0972a4 */ /* 0x000fe2000f8e023f */
[----:B------:R-:W-:Y:S01]  /*0c00*/  IMAD.WIDE R4, R4, 0x80, R8 ;  /* 0x0000008004047825 */ /* 0x000fe200078e0208 */
[----:B------:R-:W-:Y:S01]  /*0c10*/  @!UP2 UMOV UR10, 0x1 ;  /* 0x00000001000aa882 */ /* 0x000fe20000000000 */
[----:B------:R-:W-:Y:S01]  /*0c20*/  @!UP2 UMOV UR15, UR6 ;  /* 0x00000006000fac82 */ /* 0x000fe20008000000 */
[----:B------:R-:W-:-:S02]  /*0c30*/  USEL UR9, UR9, URZ, !UP3 ;  /* 0x0000003f09097287 */ /* 0x000fc4000d800000 */
[----:B------:R-:W-:Y:S02]  /*0c40*/  UIMAD UR6, UR16, UR10, URZ ;  /* 0x0000000a100672a4 */ /* 0x000fe4000f8e023f */
[----:B------:R-:W-:Y:S01]  /*0c50*/  UIMAD UR15, UR4, UR15, UR9 ;  /* 0x0000000f040f72a4 */ /* 0x000fe2000f8e0209 */
[----:B------:R-:W-:Y:S01]  /*0c60*/  @!UP3 UMOV UR12, URZ ;  /* 0x0000003f000cbc82 */ /* 0x000fe20008000000 */
[----:B------:R-:W-:Y:S01]  /*0c70*/  UIMAD UR7, UR4, UR7, UR13 ;  /* 0x00000007040772a4 */ /* 0x000fe2000f8e020d */
[----:B------:R-:W-:Y:S02]  /*0c80*/  @UP3 UMOV UR12, UR5 ;  /* 0x00000005000c3c82 */ /* 0x000fe40008000000 */
[----:B------:R-:W-:Y:S01]  /*0c90*/  @!UP3 UMOV UR13, URZ ;  /* 0x0000003f000dbc82 */ /* 0x000fe20008000000 */
[----:B------:R-:W-:Y:S02]  /*0ca0*/  USHF.R.S32.HI UR4, URZ, 0x1f, UR6 ;  /* 0x0000001f3f047899 */ /* 0x000fe40008011406 */
[----:B------:R-:W-:Y:S01]  /*0cb0*/  @UP3 USHF.R.S32.HI UR13, URZ, 0x1f, UR5 ;  /* 0x0000001f3f0d3899 */ /* 0x000fe20008011405 */
[----:B------:R-:W-:Y:S01]  /*0cc0*/  VIADD R11, R13, UR7 ;  /* 0x000000070d0b7c36 */ /* 0x000fe20008000000 */
[----:B------:R-:W-:-:S02]  /*0cd0*/  USHF.R.S32.HI UR8, URZ, 0x1f, UR15 ;  /* 0x0000001f3f087899 */ /* 0x000fc4000801140f */
        /* <DEDUP_REMOVED lines=15> */
.L_x_781:
[----:B------:R-:W-:Y:S05]  /*0dd0*/  BSYNC B0 ;  /* 0x0000000000007941 */ /* 0x000fea0003800000 */
.L_x_780:
        /* <DEDUP_REMOVED lines=8> */
[----:B--2---:R-:W-:Y:S02]  /*0e60*/  IMAD.X R2, RZ, RZ, R5, P0 ;  /* 0x000000ffff027224 */ /* 0x004fe400000e0605 */
        /* <DEDUP_REMOVED lines=10> */
.L_x_783:
[----:B------:R-:W-:Y:S05]  /*0f10*/  BSYNC B0 ;  /* 0x0000000000007941 */ /* 0x000fea0003800000 */
.L_x_782:
[----:B------:R-:W-:Y:S04]  /*0f20*/  BSSY B0, `(.L_x_784) ;  /* 0x0000011000007945 */ /* 0x000fe80003800000 */
[----:B------:R-:W-:Y:S05]  /*0f30*/  @P2 BRA `(.L_x_785) ;  /* 0x00000000003c2947 */ /* 0x000fea0003800000 */
[----:B------:R-:W-:Y:S01]  /*0f40*/  IADD3 R0, P0, R4, 0x40, RZ ;  /* 0x0000004004007810 */ /* 0x000fe20007f1e0ff */
[----:B------:R-:W-:Y:S01]  /*0f50*/  ULDC.64 UR4, c[0x0][0x298] ;  /* 0x0000a60000047ab9 */ /* 0x000fe20000000a00 */
[----:B------:R-:W-:Y:S01]  /*0f60*/  MOV R7, R11 ;  /* 0x0000000b00077202 */ /* 0x000fe20000000f00 */
[----:B------:R-:W-:Y:S02]  /*0f70*/  IMAD.MOV.U32 R6, RZ, RZ, R12 ;  /* 0x000000ffff067224 */ /* 0x000fe400078e000c */
[----:B--23--:R-:W-:Y:S02]  /*0f80*/  IMAD.X R2, RZ, RZ, R5, P0 ;  /* 0x000000ffff027224 */ /* 0x00cfe400000e0605 */
        /* <DEDUP_REMOVED lines=10> */
.L_x_785:
[----:B------:R-:W-:Y:S05]  /*1030*/  BSYNC B0 ;  /* 0x0000000000007941 */ /* 0x000fea0003800000 */
.L_x_784:
[----:B------:R-:W-:Y:S04]  /*1040*/  BSSY B0, `(.L_x_786) ;  /* 0x0000011000007945 */ /* 0x000fe80003800000 */
[----:B------:R-:W-:Y:S05]  /*1050*/  @P1 BRA `(.L_x_787) ;  /* 0x00000000003c1947 */ /* 0x000fea0003800000 */
[----:B------:R-:W-:Y:S01]  /*1060*/  IADD3 R0, P0, R4, 0x60, RZ ;  /* 0x0000006004007810 */ /* 0x000fe20007f1e0ff */
[----:B------:R-:W-:Y:S01]  /*1070*/  ULDC.64 UR4, c[0x0][0x298] ;  /* 0x0000a60000047ab9 */ /* 0x000fe20000000a00 */
[----:B--234-:R-:W-:Y:S01]  /*1080*/  MOV R3, R11 ;  /* 0x0000000b00037202 */ /* 0x01cfe20000000f00 */
        /* <DEDUP_REMOVED lines=12> */
.L_x_787:
[----:B------:R-:W-:Y:S05]  /*1150*/  BSYNC B0 ;  /* 0x0000000000007941 */ /* 0x000fea0003800000 */
.L_x_786:
        /* <DEDUP_REMOVED lines=10> */
.L_x_789:
[----:B------:R-:W-:Y:S05]  /*1200*/  BSYNC B0 ;  /* 0x0000000000007941 */ /* 0x000fea0003800000 */
.L_x_788:
        /* <DEDUP_REMOVED lines=10> */
.L_x_791:
[----:B------:R-:W-:Y:S05]  /*12b0*/  BSYNC B0 ;  /* 0x0000000000007941 */ /* 0x000fea0003800000 */
.L_x_790:
        /* <DEDUP_REMOVED lines=10> */
.L_x_793:
[----:B------:R-:W-:Y:S05]  /*1360*/  BSYNC B0 ;  /* 0x0000000000007941 */ /* 0x000fea0003800000 */
.L_x_792:
        /* <DEDUP_REMOVED lines=10> */
.L_x_779:
[----:B------:R-:W2:Y:S01]  /*1410*/  LDC R21, c[0x0][0x278] ;  /* 0x00009e00ff157b82 */ /* 0x000ea20000000800 */
[----:B------:R-:W3:Y:S01]  /*1420*/  S2R R4, SR_CTAID.Z ;  /* 0x0000000000047919 */ /* 0x000ee20000002700 */
[----:B------:R-:W-:Y:S01]  /*1430*/  UISETP.NE.AND UP0, UPT, UR29, -0x1, UPT ;  /* 0xffffffff1d00788c */ /* 0x000fe2000bf05270 */
[CC--:B------:R-:W-:Y:S01]  /*1440*/  LEA.HI R30, R28.reuse, R149.reuse, RZ, 0x2 ;  /* 0x000000951c1e7211 */ /* 0x0c0fe200078f10ff */
[----:B------:R-:W-:Y:S01]  /*1450*/  UIADD3 UR12, -UR16, UR18, URZ ;  /* 0x00000012100c7290 */ /* 0x000fe2000fffe13f */
[----:B------:R-:W-:Y:S01]  /*1460*/  IMAD.U32 R7, RZ, RZ, UR30 ;  /* 0x0000001eff077e24 */ /* 0x000fe2000f8e00ff */
[----:B------:R-:W-:Y:S01]  /*1470*/  UIADD3 UR31, UR39, -0x1, URZ ;  /* 0xffffffff271f7890 */ /* 0x000fe2000fffe03f */
[----:B------:R-:W-:Y:S01]  /*1480*/  LEA.HI R34, R28, R149, RZ, 0x3 ;  /* 0x000000951c227211 */ /* 0x000fe200078f18ff */
[----:B------:R-:W-:Y:S01]  /*1490*/  USHF.R.S32.HI UR8, URZ, 0x1f, UR4 ;  /* 0x0000001f3f087899 */ /* 0x000fe20008011404 */
[----:B------:R-:W-:Y:S02]  /*14a0*/  SHF.R.S32.HI R145, RZ, 0x5, R31 ;  /* 0x00000005ff917819 */ /* 0x000fe4000001141f */
[----:B------:R-:W-:-:S02]  /*14b0*/  SHF.R.S32.HI R32, RZ, 0x3, R34 ;  /* 0x00000003ff207819 */ /* 0x000fc40000011422 */
[----:B------:R-:W-:Y:S01]  /*14c0*/  @UP0 ULDC.64 UR6, c[0x0][0x240] ;  /* 0x0000900000060ab9 */ /* 0x000fe20000000a00 */
[----:B------:R-:W-:Y:S02]  /*14d0*/  @!UP0 USHF.R.S32.HI UR10, URZ, 0x1f, UR14 ;  /* 0x0000001f3f0a8899 */ /* 0x000fe4000801140e */
[----:B------:R-:W-:-:S04]  /*14e0*/  @UP0 UIMAD.WIDE.U32 UR22, UR29, UR6, URZ ;  /* 0x000000061d1602a5 */ /* 0x000fc8000f8e003f */
[----:B------:R-:W-:-:S03]  /*14f0*/  @UP0 UIMAD UR9, UR29, UR7, UR23 ;  /* 0x000000071d0902a4 */ /* 0x000fc6000f8e0217 */
[----:B------:R-:W-:Y:S01]  /*1500*/  @!UP0 ULDC.64 UR6, c[0x0][0x228] ;  /* 0x00008a0000068ab9 */ /* 0x000fe20000000a00 */
[----:B--2---:R-:W-:Y:S01]  /*1510*/  IABS R0, R21 ;  /* 0x0000001500007213 */ /* 0x004fe20000000000 */
[----:B------:R-:W-:Y:S01]  /*1520*/  @!UP0 UIMAD UR10, UR10, UR6, URZ ;  /* 0x000000060a0a82a4 */ /* 0x000fe2000f8e023f */
[----:B------:R-:W-:Y:S01]  /*1530*/  ISETP.NE.AND P5, PT, R21, RZ, PT ;  /* 0x000000ff1500720c */ /* 0x000fe20003fa5270 */
[----:B------:R-:W-:Y:S02]  /*1540*/  @!UP0 UIMAD.WIDE.U32 UR26, UR14, UR6, URZ ;  /* 0x000000060e1a82a5 */ /* 0x000fe4000f8e003f */
[----:B------:R-:W-:Y:S01]  /*1550*/  IMAD.MOV.U32 R14, RZ, RZ, R0 ;  /* 0x000000ffff0e7224 */ /* 0x000fe200078e0000 */
[----:B------:R-:W-:-:S03]  /*1560*/  @!UP0 UIMAD UR10, UR14, UR7, UR10 ;  /* 0x000000070e0a82a4 */ /* 0x000fc6000f8e020a */
[----:B------:R-:W2:Y:S01]  /*1570*/  I2F.RP R2, R14 ;  /* 0x0000000e00027306 */ /* 0x000ea20000209400 */
[----:B---3--:R-:W-:Y:S01]  /*1580*/  IABS R4, R4 ;  /* 0x0000000400047213 */ /* 0x008fe20000000000 */
[----:B------:R-:W-:Y:S01]  /*1590*/  @!UP0 UIADD3 UR9, UR27, UR10, URZ ;  /* 0x0000000a1b098290 */ /* 0x000fe2000fffe03f */
[----:B------:R-:W-:Y:S01]  /*15a0*/  @!UP0 UMOV UR22, UR26 ;  /* 0x0000001a00168c82 */ /* 0x000fe20008000000 */
[----:B------:R-:W-:Y:S01]  /*15b0*/  ULDC.64 UR6, c[0x0][0x258] ;  /* 0x0000960000067ab9 */ /* 0x000fe20000000a00 */
[----:B------:R-:W-:Y:S01]  /*15c0*/  UIMAD UR10, UR31, -0x40, UR17 ;  /* 0xffffffc01f0a78a4 */ /* 0x000fe2000f8e0211 */
[----:B------:R-:W-:Y:S01]  /*15d0*/  IMAD.U32 R11, RZ, RZ, UR6 ;  /* 0x00000006ff0b7e24 */ /* 0x000fe2000f8e00ff */
[----:B------:R-:W-:Y:S02]  /*15e0*/  UIMAD UR8, UR8, UR6, URZ ;  /* 0x00000006080872a4 */ /* 0x000fe4000f8e023f */
[----:B------:R-:W-:Y:S02]  /*15f0*/  UISETP.NE.AND UP0, UPT, UR20, -0x1, UPT ;  /* 0xffffffff1400788c */ /* 0x000fe4000bf05270 */
[----:B------:R-:W-:Y:S01]  /*1600*/  UIMAD UR7, UR4, UR7, UR8 ;  /* 0x00000007040772a4 */ /* 0x000fe2000f8e0208 */
[----:B------:R-:W-:Y:S01]  /*1610*/  UMOV UR6, 0x400 ;  /* 0x0000040000067882 */ /* 0x000fe20000000000 */
[----:B--2---:R-:W2:Y:S07]  /*1620*/  MUFU.RCP R2, R2 ;  /* 0x0000000200027308 */ /* 0x004eae0000001000 */
[----:B------:R-:W-:-:S02]  /*1630*/  @UP0 UIADD3 UR19, UR15, UR20, URZ ;  /* 0x000000140f130290 */ /* 0x000fc4000fffe03f */
[----:B------:R-:W-:Y:S01]  /*1640*/  @UP0 UIADD3 UR20, UR15, UR20, URZ ;  /* 0x000000140f140290 */ /* 0x000fe2000fffe03f */
[----:B--2---:R-:W-:-:S04]  /*1650*/  VIADD R2, R2, 0xffffffe ;  /* 0x0ffffffe02027836 */ /* 0x004fc80000000000 */
[----:B------:R-:W2:Y:S02]  /*1660*/  F2I.FTZ.U32.TRUNC.NTZ R3, R2 ;  /* 0x0000000200037305 */ /* 0x000ea4000021f000 */
[----:B--2---:R-:W-:Y:S02]  /*1670*/  IMAD.MOV R0, RZ, RZ, -R3 ;  /* 0x000000ffff007224 */ /* 0x004fe400078e0a03 */
[----:B------:R-:W-:Y:S02]  /*1680*/  IMAD.MOV.U32 R2, RZ, RZ, RZ ;  /* 0x000000ffff027224 */ /* 0x000fe400078e00ff */
[----:B------:R-:W-:-:S04]  /*1690*/  IMAD R0, R0, R14, RZ ;  /* 0x0000000e00007224 */ /* 0x000fc800078e02ff */
[----:B------:R-:W-:Y:S01]  /*16a0*/  IMAD.HI.U32 R0, R3, R0, R2 ;  /* 0x0000000003007227 */ /* 0x000fe200078e0002 */
[----:B------:R-:W-:Y:S02]  /*16b0*/  SHF.R.S32.HI R2, RZ, 0x2, R30 ;  /* 0x00000002ff027819 */ /* 0x000fe4000001141e */
[----:B------:R-:W-:Y:S02]  /*16c0*/  LOP3.LUT R3, R30, 0xfffffffc, RZ, 0xc0, !PT ;  /* 0xfffffffc1e037812 */ /* 0x000fe400078ec0ff */
[C---:B------:R-:W-:Y:S01]  /*16d0*/  ISETP.GE.AND P6, PT, R2.reuse, UR10, PT ;  /* 0x0000000a02007c0c */ /* 0x040fe2000bfc6270 */
[----:B------:R-:W-:Y:S02]  /*16e0*/  VIADD R10, R2, 0x20 ;  /* 0x00000020020a7836 */ /* 0x000fe40000000000 */
[----:B------:R-:W-:-:S03]  /*16f0*/  IMAD.HI.U32 R6, R0, R4, RZ ;  /* 0x0000000400067227 */ /* 0x000fc600078e00ff */
[----:B------:R-:W-:Y:S01]  /*1700*/  ISETP.GE.AND P3, PT, R10, UR12, PT ;  /* 0x0000000c0a007c0c */ /* 0x000fe2000bf66270 */
[----:B------:R-:W-:Y:S02]  /*1710*/  IMAD.IADD R3, R149, 0x1, -R3 ;  /* 0x0000000195037824 */ /* 0x000fe400078e0a03 */
[----:B------:R-:W-:Y:S02]  /*1720*/  IMAD.MOV R0, RZ, RZ, -R6 ;  /* 0x000000ffff007224 */ /* 0x000fe400078e0a06 */
[----:B------:R-:W-:Y:S01]  /*1730*/  IMAD.SHL.U32 R12, R3, 0x8, RZ ;  /* 0x00000008030c7824 */ /* 0x000fe200078e00ff */
[----:B------:R-:W-:Y:S01]  /*1740*/  SHF.R.S32.HI R3, RZ, 0x1f, R2 ;  /* 0x0000001fff037819 */ /* 0x000fe20000011402 */
[----:B------:R-:W-:-:S03]  /*1750*/  IMAD R0, R14, R0, R4 ;  /* 0x000000000e007224 */ /* 0x000fc600078e0204 */
[----:B------:R-:W-:Y:S01]  /*1760*/  SHF.R.S32.HI R13, RZ, 0x1f, R12 ;  /* 0x0000001fff0d7819 */ /* 0x000fe2000001140c */
[----:B------:R-:W-:Y:S01]  /*1770*/  IMAD.WIDE R26, R7, 0x80, R2 ;  /* 0x00000080071a7825 */ /* 0x000fe200078e0202 */
[----:B------:R-:W-:Y:S01]  /*1780*/  IADD3 R4, P0, R12, UR22, RZ ;  /* 0x000000160c047c10 */ /* 0x000fe2000ff1e0ff */
[----:B------:R-:W2:Y:S01]  /*1790*/  @!P3 LDC.64 R8, c[0x0][0x240] ;  /* 0x00009000ff08bb82 */ /* 0x000ea20000000a00 */
[----:B------:R-:W-:Y:S01]  /*17a0*/  ISETP.GT.U32.AND P4, PT, R14, R0, PT ;  /* 0x000000000e00720c */ /* 0x000fe20003f84070 */
[----:B------:R-:W3:Y:S01]  /*17b0*/  @!P3 S2R R29, SR_CgaCtaId ;  /* 0x00000000001db919 */ /* 0x000ee20000008800 */
[----:B------:R-:W-:Y:S01]  /*17c0*/  IADD3.X R5, R13, UR9, RZ, P0, !PT ;  /* 0x000000090d057c10 */ /* 0x000fe200087fe4ff */
[----:B------:R-:W-:Y:S01]  /*17d0*/  @UP0 ULDC.64 UR8, c[0x0][0x248] ;  /* 0x0000920000080ab9 */ /* 0x000fe20000000a00 */
[----:B------:R-:W-:Y:S01]  /*17e0*/  ISETP.GE.AND P0, PT, R2, UR12, PT ;  /* 0x0000000c02007c0c */ /* 0x000fe2000bf06270 */
[----:B------:R-:W-:Y:S01]  /*17f0*/  @UP0 UIMAD.WIDE.U32 UR26, UR19, UR8, URZ ;  /* 0x00000008131a02a5 */ /* 0x000fe2000f8e003f */
[----:B------:R-:W-:Y:S01]  /*1800*/  IMAD.WIDE.U32 R22, R11, UR4, R4 ;  /* 0x000000040b167c25 */ /* 0x000fe2000f8e0004 */
[----:B------:R-:W-:Y:S01]  /*1810*/  @!P3 IADD3 R4, P1, R26, 0x20, RZ ;  /* 0x000000201a04b810 */ /* 0x000fe20007f3e0ff */
[----:B------:R-:W-:Y:S01]  /*1820*/  @UP0 UIMAD UR19, UR19, UR9, URZ ;  /* 0x00000009131302a4 */ /* 0x000fe2000f8e023f */
[----:B------:R-:W-:Y:S01]  /*1830*/  LOP3.LUT R5, R21, UR4, RZ, 0x3c, !PT ;  /* 0x0000000415057c12 */ /* 0x000fe2000f8e3cff */
[----:B------:R-:W-:Y:S01]  /*1840*/  VIADD R17, R23, UR7 ;  /* 0x0000000717117c36 */ /* 0x000fe20008000000 */
[----:B------:R-:W4:Y:S02]  /*1850*/  S2UR UR4, SR_CgaCtaId ;  /* 0x00000000000479c3 */ /* 0x000f240000008800 */
[----:B------:R-:W-:Y:S01]  /*1860*/  @!P4 IMAD.IADD R0, R0, 0x1, -R14 ;  /* 0x000000010000c824 */ /* 0x000fe200078e0a0e */
[----:B------:R-:W-:Y:S01]  /*1870*/  @UP0 UIADD3 UR19, UR27, UR19, URZ ;  /* 0x000000131b130290 */ /* 0x000fe2000fffe03f */
[----:B------:R-:W-:-:S02]  /*1880*/  @!P4 VIADD R6, R6, 0x1 ;  /* 0x000000010606c836 */ /* 0x000fc40000000000 */
[----:B------:R-:W-:Y:S01]  /*1890*/  @!P3 IMAD.MOV.U32 R16, RZ, RZ, R22 ;  /* 0x000000ffff10b224 */ /* 0x000fe200078e0016 */
[----:B------:R-:W-:Y:S01]  /*18a0*/  ISETP.GE.U32.AND P2, PT, R0, R14, PT ;  /* 0x0000000e0000720c */ /* 0x000fe20003f46070 */
[----:B------:R-:W-:Y:S01]  /*18b0*/  @!P3 IMAD.X R0, RZ, RZ, R27, P1 ;  /* 0x000000ffff00b224 */ /* 0x000fe200008e061b */
[----:B------:R-:W5:Y:S01]  /*18c0*/  @!P0 LDC.64 R18, c[0x0][0x240] ;  /* 0x00009000ff128b82 */ /* 0x000f620000000a00 */
[----:B------:R-:W-:Y:S01]  /*18d0*/  ISETP.GE.AND P1, PT, R5, RZ, PT ;  /* 0x000000ff0500720c */ /* 0x000fe20003f26270 */
[----:B------:R-:W-:Y:S02]  /*18e0*/  @!P0 IMAD.MOV.U32 R7, RZ, RZ, R17 ;  /* 0x000000ffff078224 */ /* 0x000fe400078e0011 */
[----:B--2---:R-:W-:-:S04]  /*18f0*/  @!P3 IMAD R0, R0, R8, RZ ;  /* 0x000000080000b224 */ /* 0x004fc800078e02ff */
[----:B------:R-:W2:Y:S01]  /*1900*/  @!P3 LDC.64 R14, c[0x0][0x210] ;  /* 0x00008400ff0ebb82 */ /* 0x000ea20000000a00 */
[----:B------:R-:W-:Y:S02]  /*1910*/  @!P3 IMAD R9, R4, R9, R0 ;  /* 0x000000090409b224 */ /* 0x000fe400078e0200 */
[----:B------:R-:W-:Y:S02]  /*1920*/  VIADD R0, R2, 0x40 ;  /* 0x0000004002007836 */ /* 0x000fe40000000000 */
[----:B------:R-:W-:Y:S02]  /*1930*/  @P2 VIADD R6, R6, 0x1 ;  /* 0x0000000106062836 */ /* 0x000fe40000000000 */
[----:B------:R-:W-:Y:S01]  /*1940*/  @!P3 IMAD.WIDE.U32 R4, R4, R8, R16 ;  /* 0x000000080404b225 */ /* 0x000fe200078e0010 */
[----:B------:R-:W1:Y:S01]  /*1950*/  @!P0 LDC.64 R24, c[0x0][0x210] ;  /* 0x00008400ff188b82 */ /* 0x000e620000000a00 */
[----:B------:R-:W-:Y:S01]  /*1960*/  ISETP.GE.AND P2, PT, R0, UR12, PT ;  /* 0x0000000c00007c0c */ /* 0x000fe2000bf46270 */
[----:B------:R-:W3:Y:S01]  /*1970*/  @!P6 S2R R8, SR_CgaCtaId ;  /* 0x000000000008e919 */ /* 0x000ee20000008800 */
[----:B------:R-:W-:Y:S01]  /*1980*/  IMAD.MOV.U32 R20, RZ, RZ, R6 ;  /* 0x000000ffff147224 */ /* 0x000fe200078e0006 */
[----:B----4-:R-:W-:Y:S01]  /*1990*/  ULEA UR4, UR4, UR6, 0x18 ;  /* 0x0000000604047291 */ /* 0x010fe2000f8ec03f */
[----:B------:R-:W-:-:S02]  /*19a0*/  VIADD R0, R2, 0x60 ;  /* 0x0000006002007836 */ /* 0x000fc40000000000 */
[----:B------:R-:W-:Y:S01]  /*19b0*/  @!P1 IMAD.MOV R20, RZ, RZ, -R20 ;  /* 0x000000ffff149224 */ /* 0x000fe200078e0a14 */
[----:B------:R-:W-:Y:S01]  /*19c0*/  @!P5 LOP3.LUT R20, RZ, R21, RZ, 0x33, !PT ;  /* 0x00000015ff14d212 */ /* 0x000fe200078e33ff */
[----:B-----5:R-:W-:Y:S01]  /*19d0*/  @!P0 IMAD R6, R27, R18, RZ ;  /* 0x000000121b068224 */ /* 0x020fe200078e02ff */
[----:B------:R-:W-:Y:S01]  /*19e0*/  ISETP.GE.AND P1, PT, R0, UR12, PT ;  /* 0x0000000c00007c0c */ /* 0x000fe2000bf26270 */
[----:B------:R-:W-:Y:S01]  /*19f0*/  @!P3 IMAD.IADD R5, R5, 0x1, R9 ;  /* 0x000000010505b824 */ /* 0x000fe200078e0209 */
[----:B------:R-:W-:Y:S01]  /*1a00*/  ISETP.GE.AND P5, PT, R10, UR10, PT ;  /* 0x0000000a0a007c0c */ /* 0x000fe2000bfa6270 */
[----:B------:R-:W-:Y:S01]  /*1a10*/  @!P0 IMAD R0, R26, R19, R6 ;  /* 0x000000131a008224 */ /* 0x000fe200078e0206 */
[----:B------:R-:W4:Y:S01]  /*1a20*/  @!P2 S2R R21, SR_CgaCtaId ;  /* 0x000000000015a919 */ /* 0x000f220000008800 */
[----:B------:R-:W-:Y:S01]  /*1a30*/  @!P0 IMAD.MOV.U32 R6, RZ, RZ, R22 ;  /* 0x000000ffff068224 */ /* 0x000fe200078e0016 */
[----:B--2---:R-:W-:Y:S01]  /*1a40*/  @!P3 LEA R14, P4, R4, R14, 0x1 ;  /* 0x0000000e040eb211 */ /* 0x004fe200078808ff */
[----:B------:R-:W-:-:S02]  /*1a50*/  @UP0 ULDC.64 UR6, c[0x0][0x250] ;  /* 0x0000940000060ab9 */ /* 0x000fc40000000a00 */
[----:B------:R-:W-:Y:S01]  /*1a60*/  @!P0 IMAD.WIDE.U32 R6, R26, R18, R6 ;  /* 0x000000121a068225 */ /* 0x000fe200078e0006 */
[----:B------:R-:W-:Y:S01]  /*1a70*/  @!P3 LEA.HI.X R15, R4, R15, R5, 0x1, P4 ;  /* 0x0000000f040fb211 */ /* 0x000fe200020f0c05 */
[----:B------:R-:W2:Y:S01]  /*1a80*/  @!P2 LDC.64 R18, c[0x0][0x240] ;  /* 0x00009000ff12ab82 */ /* 0x000ea20000000a00 */
[----:B------:R-:W-:Y:S01]  /*1a90*/  @UP0 UIMAD.WIDE.U32 UR22, UR20, UR6, URZ ;  /* 0x00000006141602a5 */ /* 0x000fe2000f8e003f */
[----:B------:R-:W5:Y:S01]  /*1aa0*/  @!P1 S2R R11, SR_CgaCtaId ;  /* 0x00000000000b9919 */ /* 0x000f620000008800 */
[----:B------:R-:W-:Y:S01]  /*1ab0*/  @!P0 IMAD.IADD R0, R7, 0x1, R0 ;  /* 0x0000000107008824 */ /* 0x000fe200078e0200 */
[----:B-1----:R-:W-:Y:S01]  /*1ac0*/  @!P0 LEA R4, P4, R6, R24, 0x1 ;  /* 0x0000001806048211 */ /* 0x002fe200078808ff */
[----:B------:R-:W-:Y:S01]  /*1ad0*/  @UP0 UIMAD UR20, UR20, UR7, URZ ;  /* 0x00000007141402a4 */ /* 0x000fe2000f8e023f */
[----:B------:R-:W-:Y:S02]  /*1ae0*/  LEA.HI R24, R28, R149, RZ, 0x4 ;  /* 0x000000951c187211 */ /* 0x000fe400078f20ff */
[----:B------:R-:W-:Y:S01]  /*1af0*/  @!P0 LEA.HI.X R5, R6, R25, R0, 0x1, P4 ;  /* 0x0000001906058211 */ /* 0x000fe200020f0c00 */
[----:B------:R-:W-:Y:S01]  /*1b00*/  IMAD.SHL.U32 R0, R32, 0x40, RZ ;  /* 0x0000004020007824 */ /* 0x000fe200078e00ff */
[----:B------:R-:W-:Y:S01]  /*1b10*/  LEA.HI R7, R30, R2, RZ, 0x1 ;  /* 0x000000021e077211 */ /* 0x000fe200078f08ff */
[----:B------:R-:W1:Y:S01]  /*1b20*/  @!P5 S2R R28, SR_CgaCtaId ;  /* 0x00000000001cd919 */ /* 0x000e620000008800 */
[----:B------:R-:W-:Y:S01]  /*1b30*/  @!P6 MOV R6, 0x400 ;  /* 0x000004000006e802 */ /* 0x000fe20000000f00 */
[----:B------:R-:W-:Y:S01]  /*1b40*/  @UP0 UIADD3 UR20, UR23, UR20, URZ ;  /* 0x0000001417140290 */ /* 0x000fe2000fffe03f */
[----:B------:R-:W-:-:S02]  /*1b50*/  LOP3.LUT R0, R0, 0xc0, RZ, 0xc0, !PT ;  /* 0x000000c000007812 */ /* 0x000fc400078ec0ff */
[----:B------:R-:W-:Y:S02]  /*1b60*/  SHF.R.S32.HI R9, RZ, 0x4, R24 ;  /* 0x00000004ff097819 */ /* 0x000fe40000011418 */
[----:B------:R-:W-:Y:S02]  /*1b70*/  LOP3.LUT R7, R7, 0x7fffffe, RZ, 0xc0, !PT ;  /* 0x07fffffe07077812 */ /* 0x000fe400078ec0ff */
[----:B---3--:R-:W-:Y:S02]  /*1b80*/  @!P6 LEA R35, R8, R6, 0x18 ;  /* 0x000000060823e211 */ /* 0x008fe400078ec0ff */
[----:B------:R-:W-:Y:S01]  /*1b90*/  ISETP.GE.AND P4, PT, R10, UR10, PT ;  /* 0x0000000a0a007c0c */ /* 0x000fe2000bf86270 */
[----:B------:R-:W-:Y:S01]  /*1ba0*/  IMAD.IADD R7, R2, 0x1, -R7 ;  /* 0x0000000102077824 */ /* 0x000fe200078e0a07 */
[----:B------:R-:W-:Y:S02]  /*1bb0*/  LOP3.LUT R8, R0, 0x18, R12, 0xf8, !PT ;  /* 0x0000001800087812 */ /* 0x000fe400078ef80c */
[----:B------:R-:W-:Y:S01]  /*1bc0*/  LEA.HI R10, R24, R9, RZ, 0x1 ;  /* 0x00000009180a7211 */ /* 0x000fe200078f08ff */
[----:B------:R-:W-:Y:S01]  /*1bd0*/  IMAD R7, R145, 0x8, R7 ;  /* 0x0000000891077824 */ /* 0x000fe200078e0207 */
[----:B------:R-:W-:-:S02]  /*1be0*/  SHF.R.U32.HI R0, RZ, 0x3, R0 ;  /* 0x00000003ff007819 */ /* 0x000fc40000011600 */
[----:B------:R-:W-:Y:S02]  /*1bf0*/  LOP3.LUT R6, R10, 0xfffffffe, RZ, 0xc0, !PT ;  /* 0xfffffffe0a067812 */ /* 0x000fe400078ec0ff */
[----:B------:R-:W-:-:S03]  /*1c00*/  LOP3.LUT R0, R8, R0, RZ, 0x3c, !PT ;  /* 0x0000000008007212 */ /* 0x000fc600078e3cff */
[----:B------:R-:W-:Y:S01]  /*1c10*/  IMAD.IADD R33, R9, 0x1, -R6 ;  /* 0x0000000109217824 */ /* 0x000fe200078e0a06 */
[----:B------:R-:W-:Y:S01]  /*1c20*/  @!P3 MOV R9, 0x400 ;  /* 0x000004000009b802 */ /* 0x000fe20000000f00 */
[----:B------:R-:W-:Y:S01]  /*1c30*/  IMAD.U32 R10, R7, 0x20, R0 ;  /* 0x00000020070a7824 */ /* 0x000fe200078e0000 */
[----:B------:R-:W-:Y:S02]  /*1c40*/  @!P1 MOV R0, 0x400 ;  /* 0x0000040000009802 */ /* 0x000fe40000000f00 */
[----:B------:R-:W-:Y:S02]  /*1c50*/  @!P3 LEA R9, R29, R9, 0x18 ;  /* 0x000000091d09b211 */ /* 0x000fe400078ec0ff */
[----:B------:R-:W-:Y:S02]  /*1c60*/  LEA R234, R10, UR4, 0x1 ;  /* 0x000000040aea7c11 */ /* 0x000fe4000f8e08ff */
[----:B-----5:R-:W-:Y:S02]  /*1c70*/  @!P1 LEA R29, R11, R0, 0x18 ;  /* 0x000000000b1d9211 */ /* 0x020fe400078ec0ff */
[----:B------:R-:W-:Y:S01]  /*1c80*/  LOP3.LUT R0, R24, 0xfffffff0, RZ, 0xc0, !PT ;  /* 0xfffffff018007812 */ /* 0x000fe200078ec0ff */
[----:B------:R-:W-:Y:S01]  /*1c90*/  @!PT LDS RZ, [RZ] ;  /* 0x00000000fffff984 */ /* 0x000fe20000000800 */
[----:B------:R-:W-:Y:S01]  /*1ca0*/  @!PT LDS RZ, [RZ] ;  /* 0x00000000fffff984 */ /* 0x000fe20000000800 */
[----:B------:R-:W-:Y:S01]  /*1cb0*/  @!PT LDS RZ, [RZ] ;  /* 0x00000000fffff984 */ /* 0x000fe20000000800 */
[----:B------:R-:W-:Y:S01]  /*1cc0*/  @!P0 LDGSTS.E.BYPASS.LTC128B.128 [R234], desc[UR34][R4.64] ;  /* 0x0000000004ea8fae */ /* 0x000fe2000b901d62 */
[----:B------:R-:W-:Y:S01]  /*1cd0*/  @!P2 MOV R6, 0x400 ;  /* 0x000004000006a802 */ /* 0x000fe20000000f00 */
[----:B------:R-:W3:Y:S02]  /*1ce0*/  @!P2 LDC.64 R24, c[0x0][0x210] ;  /* 0x00008400ff18ab82 */ /* 0x000ee40000000a00 */
[----:B------:R-:W-:Y:S01]  /*1cf0*/  @!P0 LDGSTS.E.BYPASS.LTC128B.128 [R234+0x2000], desc[UR34][R4.64+0x40] ;  /* 0x0200004004ea8fae */ /* 0x000fe2000b901d62 */
[----:B----4-:R-:W-:Y:S01]  /*1d00*/  @!P2 LEA R31, R21, R6, 0x18 ;  /* 0x00000006151fa211 */ /* 0x010fe200078ec0ff */
[----:B------:R-:W-:-:S02]  /*1d10*/  IMAD.IADD R0, R149, 0x1, -R0 ;  /* 0x0000000195007824 */ /* 0x000fc400078e0a00 */
[----:B------:R4:W-:Y:S01]  /*1d20*/  @!P0 LDGSTS.E.BYPASS.LTC128B.128 [R234+0x4000], desc[UR34][R4.64+0x80] ;  /* 0x0400008004ea8fae */ /* 0x0009e2000b901d62 */
[----:B------:R-:W-:Y:S02]  /*1d30*/  @!P2 IADD3 R6, P0, R26, 0x40, RZ ;  /* 0x000000401a06a810 */ /* 0x000fe40007f1e0ff */
[----:B------:R-:W-:Y:S02]  /*1d40*/  LEA.HI R8, R0, R0, RZ, 0x1 ;  /* 0x0000000000087211 */ /* 0x000fe400078f08ff */
[----:B------:R-:W-:-:S04]  /*1d50*/  SHF.R.S32.HI R7, RZ, 0x1f, R0 ;  /* 0x0000001fff077819 */ /* 0x000fc80000011400 */
[----:B------:R-:W-:Y:S02]  /*1d60*/  LEA.HI R37, R7, R0, RZ, 0x3 ;  /* 0x0000000007257211 */ /* 0x000fe400078f18ff */
[----:B----4-:R-:W-:Y:S02]  /*1d70*/  @!P5 MOV R4, 0x400 ;  /* 0x000004000004d802 */ /* 0x010fe40000000f00 */
[----:B------:R-:W-:Y:S02]  /*1d80*/  LOP3.LUT R5, R8, 0x7fffffe, RZ, 0xc0, !PT ;  /* 0x07fffffe08057812 */ /* 0x000fe400078ec0ff */
[----:B-1----:R-:W-:Y:S01]  /*1d90*/  @!P5 LEA R28, R28, R4, 0x18 ;  /* 0x000000041c1cd211 */ /* 0x002fe200078ec0ff */
[----:B------:R-:W-:Y:S01]  /*1da0*/  @!P2 IMAD.X R4, RZ, RZ, R27, P0 ;  /* 0x000000ffff04a224 */ /* 0x000fe200000e061b */
[----:B------:R-:W-:Y:S01]  /*1db0*/  @!P1 IADD3 R21, P0, R26, 0x60, RZ ;  /* 0x000000601a159810 */ /* 0x000fe20007f1e0ff */
[----:B------:R-:W-:Y:S02]  /*1dc0*/  IMAD.IADD R147, R0, 0x1, -R5 ;  /* 0x0000000100937824 */ /* 0x000fe400078e0a05 */
[----:B--2---:R-:W-:-:S02]  /*1dd0*/  @!P2 IMAD R4, R4, R18, RZ ;  /* 0x000000120404a224 */ /* 0x004fc400078e02ff */
[----:B------:R-:W-:Y:S02]  /*1de0*/  @!P2 IMAD.MOV.U32 R5, RZ, RZ, R17 ;  /* 0x000000ffff05a224 */ /* 0x000fe400078e0011 */
[----:B------:R-:W-:Y:S02]  /*1df0*/  @!P2 IMAD R7, R6, R19, R4 ;  /* 0x000000130607a224 */ /* 0x000fe400078e0204 */
[----:B------:R-:W-:Y:S02]  /*1e00*/  @!P2 IMAD.MOV.U32 R4, RZ, RZ, R22 ;  /* 0x000000ffff04a224 */ /* 0x000fe400078e0016 */
[----:B------:R-:W-:Y:S02]  /*1e10*/  @!P3 IMAD R0, R10, 0x2, R9 ;  /* 0x000000020a00b824 */ /* 0x000fe400078e0209 */
[----:B------:R-:W-:Y:S01]  /*1e20*/  @!P2 IMAD.WIDE.U32 R4, R6, R18, R4 ;  /* 0x000000120604a225 */ /* 0x000fe200078e0004 */
[----:B------:R-:W-:Y:S02]  /*1e30*/  SHF.R.S32.HI R18, RZ, 0x1, R8 ;  /* 0x00000001ff127819 */ /* 0x000fe40000011408 */
[----:B------:R-:W-:Y:S01]  /*1e40*/  @!P3 LDGSTS.E.BYPASS.LTC128B.128 [R0+0x800], desc[UR34][R14.64] ;  /* 0x008000000e00bfae */ /* 0x000fe2000b901d62 */
[----:B------:R-:W-:Y:S01]  /*1e50*/  @!P1 IMAD.X R30, RZ, RZ, R27, P0 ;  /* 0x000000ffff1e9224 */ /* 0x000fe200000e061b */
[C---:B---3--:R-:W-:Y:S01]  /*1e60*/  @!P2 LEA R6, P0, R4.reuse, R24, 0x1 ;  /* 0x000000180406a211 */ /* 0x048fe200078008ff */
[----:B------:R-:W-:Y:S01]  /*1e70*/  @!P2 IMAD.IADD R7, R5, 0x1, R7 ;  /* 0x000000010507a824 */ /* 0x000fe200078e0207 */
[----:B------:R-:W-:Y:S04]  /*1e80*/  @!P3 LDGSTS.E.BYPASS.LTC128B.128 [R0+0x2800], desc[UR34][R14.64+0x40] ;  /* 0x028000400e00bfae */ /* 0x000fe8000b901d62 */
[----:B------:R1:W-:Y:S01]  /*1e90*/  @!P3 LDGSTS.E.BYPASS.LTC128B.128 [R0+0x4800], desc[UR34][R14.64+0x80] ;  /* 0x048000800e00bfae */ /* 0x0003e2000b901d62 */
[----:B------:R-:W-:-:S02]  /*1ea0*/  @!P2 LEA.HI.X R7, R4, R25, R7, 0x1, P0 ;  /* 0x000000190407a211 */ /* 0x000fc400000f0c07 */
[----:B------:R-:W-:Y:S02]  /*1eb0*/  PLOP3.LUT P0, PT, PT, PT, UP0, 0x80, 0x0 ;  /* 0x000000000000781c */ /* 0x000fe40003f0f008 */
[----:B------:R-:W-:Y:S02]  /*1ec0*/  ISETP.GE.AND P3, PT, R2, UR10, PT ;  /* 0x0000000a02007c0c */ /* 0x000fe4000bf66270 */
[----:B-1----:R-:W-:Y:S02]  /*1ed0*/  LOP3.LUT R0, R34, 0xfffffff8, RZ, 0xc0, !PT ;  /* 0xfffffff822007812 */ /* 0x002fe400078ec0ff */
[----:B------:R-:W-:-:S03]  /*1ee0*/  SHF.R.S32.HI R14, RZ, 0x1f, R8 ;  /* 0x0000001fff0e7819 */ /* 0x000fc60000011408 */
[----:B------:R-:W-:-:S05]  /*1ef0*/  IMAD.IADD R5, R149, 0x1, -R0 ;  /* 0x0000000195057824 */ /* 0x000fca00078e0a00 */
[----:B------:R-:W-:-:S04]  /*1f00*/  LEA.HI R0, R5, R5, RZ, 0x1 ;  /* 0x0000000505007211 */ /* 0x000fc800078f08ff */
[----:B------:R-:W-:Y:S02]  /*1f10*/  LOP3.LUT R4, R0, 0x3fffffe, RZ, 0xc0, !PT ;  /* 0x03fffffe00047812 */ /* 0x000fe400078ec0ff */
[----:B------:R-:W-:-:S03]  /*1f20*/  SHF.R.S32.HI R36, RZ, 0x1, R0 ;  /* 0x00000001ff247819 */ /* 0x000fc60000011400 */
        /* <DEDUP_REMOVED lines=14> */
.L_x_794:
[----:B------:R-:W-:Y:S05]  /*2010*/  @P0 BRA `(.L_x_795) ;  /* 0x0000000000340947 */ /* 0x000fea0003800000 */
        /* <DEDUP_REMOVED lines=9> */
[----:B------:R-:W-:-:S03]  /*20b0*/  UMOV UR20, UR22 ;  /* 0x0000001600147c82 */ /* 0x000fc60008000000 */
[----:B------:R-:W-:Y:S02]  /*20c0*/  UIMAD UR11, UR14, UR11, UR15 ;  /* 0x0000000b0e0b72a4 */ /* 0x000fe4000f8e020f */
[----:B------:R-:W-:-:S04]  /*20d0*/  UIMAD.WIDE.U32 UR22, UR14, UR10, UR20 ;  /* 0x0000000a0e1672a5 */ /* 0x000fc8000f8e0014 */
[----:B------:R-:W-:-:S12]  /*20e0*/  UIADD3 UR20, UR23, UR11, URZ ;  /* 0x0000000b17147290 */ /* 0x000fd8000fffe03f */
.L_x_795:
[C---:B------:R-:W-:Y:S01]  /*20f0*/  IMAD R0, R3.reuse, UR8, RZ ;  /* 0x0000000803007c24 */ /* 0x040fe2000f8e02ff */
[----:B------:R-:W1:Y:S01]  /*2100*/  @!P1 LDC.64 R26, c[0x0][0x240] ;  /* 0x00009000ff1a9b82 */ /* 0x000e620000000a00 */
[--C-:B------:R-:W-:Y:S01]  /*2110*/  IMAD.WIDE.U32 R4, R2, UR8, R12.reuse ;  /* 0x0000000802047c25 */ /* 0x100fe2000f8e000c */
[----:B------:R-:W-:Y:S01]  /*2120*/  ULDC.64 UR14, c[0x0][0x260] ;  /* 0x00009800000e7ab9 */ /* 0x000fe20000000a00 */
[----:B------:R-:W-:Y:S02]  /*2130*/  USHF.L.U64.HI UR25, UR8, 0x6, UR9 ;  /* 0x0000000608197899 */ /* 0x000fe40008010209 */
[----:B------:R-:W-:Y:S01]  /*2140*/  IMAD R11, R3, UR6, RZ ;  /* 0x00000006030b7c24 */ /* 0x000fe2000f8e02ff */
[----:B------:R-:W-:Y:S01]  /*2150*/  IADD3 R4, P0, R4, UR26, RZ ;  /* 0x0000001a04047c10 */ /* 0x000fe2000ff1e0ff */
[----:B------:R-:W-:Y:S01]  /*2160*/  IMAD.WIDE.U32 R8, R2, UR6, R12 ;  /* 0x0000000602087c25 */ /* 0x000fe2000f8e000c */
[----:B------:R-:W2:Y:S01]  /*2170*/  @!P5 LDC.64 R24, c[0x0][0x218] ;  /* 0x00008600ff18db82 */ /* 0x000ea20000000a00 */
[----:B------:R-:W-:-:S02]  /*2180*/  USHF.L.U32 UR26, UR8, 0x6, URZ ;  /* 0x00000006081a7899 */ /* 0x000fc4000800063f */
[----:B------:R-:W-:Y:S01]  /*2190*/  IMAD R3, R2, UR9, R0 ;  /* 0x0000000902037c24 */ /* 0x000fe2000f8e0200 */
[----:B------:R-:W-:Y:S01]  /*21a0*/  LEA.HI R0, R14, R18, RZ, 0x2 ;  /* 0x000000120e007211 */ /* 0x000fe200078f10ff */
[----:B------:R-:W-:Y:S01]  /*21b0*/  IMAD R13, R2, UR7, R11 ;  /* 0x00000007020d7c24 */ /* 0x000fe2000f8e020b */
[----:B------:R-:W-:Y:S01]  /*21c0*/  ULDC.64 UR10, c[0x0][0x268] ;  /* 0x00009a00000a7ab9 */ /* 0x000fe20000000a00 */
[----:B------:R-:W-:Y:S01]  /*21d0*/  IMAD.SHL.U32 R2, R36, 0x40, RZ ;  /* 0x0000004024027824 */ /* 0x000fe200078e00ff */
[----:B------:R-:W-:Y:S01]  /*21e0*/  IADD3.X R5, R5, UR19, R3, P0, !PT ;  /* 0x0000001305057c10 */ /* 0x000fe200087fe403 */
[----:B------:R-:W-:Y:S01]  /*21f0*/  IMAD.SHL.U32 R3, R32, 0x8, RZ ;  /* 0x0000000820037824 */ /* 0x000fe200078e00ff */
[----:B------:R-:W-:Y:S01]  /*2200*/  LOP3.LUT R11, R0, 0xfffffffc, RZ, 0xc0, !PT ;  /* 0xfffffffc000b7812 */ /* 0x000fe200078ec0ff */
[----:B------:R-:W-:Y:S01]  /*2210*/  @!P5 IMAD R14, R10, 0x2, R28 ;  /* 0x000000020a0ed824 */ /* 0x000fe200078e021c */
[----:B------:R-:W-:Y:S01]  /*2220*/  LOP3.LUT R2, R2, 0xc0, RZ, 0xc0, !PT ;  /* 0x000000c002027812 */ /* 0x000fe200078ec0ff */
[----:B------:R-:W-:Y:S01]  /*2230*/  @!P2 IMAD R0, R10, 0x2, R31 ;  /* 0x000000020a00a824 */ /* 0x000fe200078e021f */
[----:B------:R-:W-:Y:S01]  /*2240*/  IADD3 R12, P0, R8, UR22, RZ ;  /* 0x00000016080c7c10 */ /* 0x000fe2000ff1e0ff */
[----:B------:R-:W-:Y:S01]  /*2250*/  IMAD.IADD R28, R18, 0x1, -R11 ;  /* 0x00000001121c7824 */ /* 0x000fe200078e0a0b */
[----:B------:R-:W-:Y:S01]  /*2260*/  LOP3.LUT R3, R2, 0x8, R3, 0xf8, !PT ;  /* 0x0000000802037812 */ /* 0x000fe200078ef803 */
[----:B------:R-:W3:Y:S01]  /*2270*/  @!P1 LDC.64 R18, c[0x0][0x210] ;  /* 0x00008400ff129b82 */ /* 0x000ee20000000a00 */
[----:B------:R-:W-:Y:S01]  /*2280*/  SHF.R.U32.HI R2, RZ, 0x3, R2 ;  /* 0x00000003ff027819 */ /* 0x000fe20000011602 */
[----:B------:R-:W-:Y:S01]  /*2290*/  @!PT LDS RZ, [RZ] ;  /* 0x00000000fffff984 */ /* 0x000fe20000000800 */
[----:B------:R-:W-:Y:S01]  /*22a0*/  @!PT LDS RZ, [RZ] ;  /* 0x00000000fffff984 */ /* 0x000fe20000000800 */
[----:B------:R-:W-:Y:S01]  /*22b0*/  @!PT LDS RZ, [RZ] ;  /* 0x00000000fffff984 */ /* 0x000fe20000000800 */
[----:B------:R-:W-:Y:S01]  /*22c0*/  @!P2 LDGSTS.E.BYPASS.LTC128B.128 [R0+0x1000], desc[UR34][R6.64] ;  /* 0x010000000600afae */ /* 0x000fe2000b901d62 */
[----:B------:R-:W-:Y:S01]  /*22d0*/  IADD3.X R13, R9, UR20, R13, P0, !PT ;  /* 0x00000014090d7c10 */ /* 0x000fe200087fe40d */
[----:B-1----:R-:W-:Y:S01]  /*22e0*/  @!P1 IMAD R8, R30, R26, RZ ;  /* 0x0000001a1e089224 */ /* 0x002fe200078e02ff */
[----:B------:R-:W-:Y:S01]  /*22f0*/  LOP3.LUT R11, R3, R2, RZ, 0x3c, !PT ;  /* 0x00000002030b7212 */ /* 0x000fe200078e3cff */
[----:B------:R-:W-:Y:S01]  /*2300*/  @!P1 IMAD.MOV.U32 R2, RZ, RZ, R22 ;  /* 0x000000ffff029224 */ /* 0x000fe200078e0016 */
[----:B------:R-:W-:Y:S01]  /*2310*/  SHF.R.S32.HI R9, RZ, 0x1f, R20 ;  /* 0x0000001fff097819 */ /* 0x000fe20000011414 */
[----:B------:R-:W1:Y:S01]  /*2320*/  @!P6 LDC.64 R22, c[0x0][0x218] ;  /* 0x00008600ff16eb82 */ /* 0x000e620000000a00 */
[----:B------:R-:W-:Y:S01]  /*2330*/  @!P2 LDGSTS.E.BYPASS.LTC128B.128 [R0+0x3000], desc[UR34][R6.64+0x40] ;  /* 0x030000400600afae */ /* 0x000fe2000b901d62 */
[----:B------:R-:W-:Y:S01]  /*2340*/  @!P1 IMAD.MOV.U32 R3, RZ, RZ, R17 ;  /* 0x000000ffff039224 */ /* 0x000fe200078e0011 */
[----:B------:R-:W-:Y:S01]  /*2350*/  USHF.R.S32.HI UR19, URZ, 0x1f, UR31 ;  /* 0x0000001f3f137899 */ /* 0x000fe2000801141f */
[----:B------:R-:W-:Y:S01]  /*2360*/  IMAD.WIDE.U32 R38, R20, UR14, R4 ;  /* 0x0000000e14267c25 */ /* 0x000fe2000f8e0004 */
[----:B------:R4:W-:Y:S01]  /*2370*/  @!P2 LDGSTS.E.BYPASS.LTC128B.128 [R0+0x5000], desc[UR34][R6.64+0x80] ;  /* 0x050000800600afae */ /* 0x0009e2000b901d62 */
[----:B------:R-:W-:-:S02]  /*2380*/  UIMAD UR20, UR25, UR31, URZ ;  /* 0x0000001f191472a4 */ /* 0x000fc4000f8e023f */
[C---:B------:R-:W-:Y:S01]  /*2390*/  @!P1 IMAD R8, R21.reuse, R27, R8 ;  /* 0x0000001b15089224 */ /* 0x040fe200078e0208 */
[----:B------:R-:W-:Y:S01]  /*23a0*/  USHF.L.U64.HI UR27, UR6, 0x6, UR7 ;  /* 0x00000006061b7899 */ /* 0x000fe20008010207 */
[----:B------:R-:W-:Y:S01]  /*23b0*/  @!P1 IMAD.WIDE.U32 R4, R21, R26, R2 ;  /* 0x0000001a15049225 */ /* 0x000fe200078e0002 */
[----:B------:R-:W-:Y:S01]  /*23c0*/  UIMAD UR20, UR19, UR26, UR20 ;  /* 0x0000001a131472a4 */ /* 0x000fe2000f8e0214 */
[----:B------:R-:W-:Y:S01]  /*23d0*/  STL.64 [R1+0x78], R38 ;  /* 0x0000782601007387 */ /* 0x000fe20000100a00 */
[----:B------:R-:W-:Y:S01]  /*23e0*/  USHF.L.U32 UR28, UR6, 0x6, URZ ;  /* 0x00000006061c7899 */ /* 0x000fe2000800063f */
[C---:B------:R-:W-:Y:S01]  /*23f0*/  @!P1 IMAD R16, R10.reuse, 0x2, R29 ;  /* 0x000000020a109824 */ /* 0x040fe200078e021d */
[----:B------:R-:W-:Y:S01]  /*2400*/  USHF.L.U32 UR38, UR6, 0x5, URZ ;  /* 0x0000000506267899 */ /* 0x000fe2000800063f */
[----:B------:R-:W-:Y:S01]  /*2410*/  @!P6 IMAD R15, R10, 0x2, R35 ;  /* 0x000000020a0fe824 */ /* 0x000fe200078e0223 */
[----:B------:R-:W-:Y:S01]  /*2420*/  USHF.L.U64.HI UR33, UR6, 0x5, UR7 ;  /* 0x0000000506217899 */ /* 0x000fe20008010207 */
[----:B------:R-:W-:Y:S01]  /*2430*/  IMAD.U32 R10, RZ, RZ, UR31 ;  /* 0x0000001fff0a7e24 */ /* 0x000fe2000f8e00ff */
[----:B------:R-:W-:Y:S01]  /*2440*/  UIADD3 UR13, UR17, -UR13, -UR18 ;  /* 0x8000000d110d7290 */ /* 0x000fe2000fffe812 */
[----:B------:R-:W-:Y:S01]  /*2450*/  IMAD.MOV.U32 R156, RZ, RZ, R38 ;  /* 0x000000ffff9c7224 */ /* 0x000fe200078e0026 */
[----:B------:R-:W-:Y:S01]  /*2460*/  UISETP.GT.AND UP0, UPT, UR31, UR24, UPT ;  /* 0x000000181f00728c */ /* 0x000fe2000bf04270 */
[----:B------:R-:W-:-:S02]  /*2470*/  IMAD.WIDE.U32 R30, R20, UR10, R12 ;  /* 0x0000000a141e7c25 */ /* 0x000fc4000f8e000c */
[----:B------:R-:W5:Y:S02]  /*2480*/  @!P4 LDC.64 R12, c[0x0][0x220] ;  /* 0x00008800ff0ccb82 */ /* 0x000f640000000a00 */
[----:B------:R-:W-:Y:S02]  /*2490*/  IMAD.MOV.U32 R26, RZ, RZ, R30 ;  /* 0x000000ffff1a7224 */ /* 0x000fe400078e001e */
[----:B------:R-:W-:Y:S02]  /*24a0*/  IMAD.SHL.U32 R149, R149, 0x2, RZ ;  /* 0x0000000295957824 */ /* 0x000fe400078e00ff */
[----:B----4-:R-:W-:Y:S01]  /*24b0*/  IMAD R0, R9, UR14, RZ ;  /* 0x0000000e09007c24 */ /* 0x010fe2000f8e02ff */
[----:B---3--:R-:W-:Y:S01]  /*24c0*/  @!P1 LEA R6, P0, R4, R18, 0x1 ;  /* 0x0000001204069211 */ /* 0x008fe200078008ff */
[----:B------:R-:W-:Y:S01]  /*24d0*/  USHF.L.U64.HI UR14, UR8, 0x5, UR9 ;  /* 0x00000005080e7899 */ /* 0x000fe20008010209 */
[----:B------:R-:W-:Y:S01]  /*24e0*/  LOP3.LUT R154, R149, 0x6, RZ, 0xc0, !PT ;  /* 0x00000006959a7812 */ /* 0x000fe200078ec0ff */
[----:B------:R-:W-:Y:S01]  /*24f0*/  IMAD R0, R20, UR15, R0 ;  /* 0x0000000f14007c24 */ /* 0x000fe2000f8e0200 */
[----:B------:R-:W-:-:S03]  /*2500*/  USHF.L.U32 UR15, UR8, 0x5, URZ ;  /* 0x00000005080f7899 */ /* 0x000fc6000800063f */
[----:B------:R-:W-:Y:S02]  /*2510*/  IMAD.IADD R157, R39, 0x1, R0 ;  /* 0x00000001279d7824 */ /* 0x000fe400078e0200 */
[----:B------:R-:W-:Y:S02]  /*2520*/  @!P1 IMAD.IADD R0, R5, 0x1, R8 ;  /* 0x0000000105009824 */ /* 0x000fe400078e0208 */
[----:B------:R-:W-:Y:S01]  /*2530*/  IMAD.WIDE.U32 R2, R10, UR26, R156 ;  /* 0x0000001a0a027c25 */ /* 0x000fe2000f8e009c */
[----:B------:R-:W-:Y:S02]  /*2540*/  STL.64 [R1+0x70], R156 ;  /* 0x0000709c01007387 */ /* 0x000fe40000100a00 */
[----:B------:R-:W-:Y:S01]  /*2550*/  @!P1 LEA.HI.X R7, R4, R19, R0, 0x1, P0 ;  /* 0x0000001304079211 */ /* 0x000fe200000f0c00 */
[----:B------:R-:W-:Y:S01]  /*2560*/  IMAD R5, R9, UR10, RZ ;  /* 0x0000000a09057c24 */ /* 0x000fe2000f8e02ff */
[C---:B-1----:R-:W-:Y:S01]  /*2570*/  @!P6 LEA R4, P2, R2.reuse, R22, 0x1 ;  /* 0x000000160204e211 */ /* 0x042fe200078408ff */
[----:B------:R-:W-:Y:S01]  /*2580*/  VIADD R0, R3, UR20 ;  /* 0x0000001403007c36 */ /* 0x000fe20008000000 */
[----:B------:R-:W-:Y:S01]  /*2590*/  @!P5 IADD3 R3, P0, R2, UR15, RZ ;  /* 0x0000000f0203dc10 */ /* 0x000fe2000ff1e0ff */
[----:B------:R-:W-:Y:S01]  /*25a0*/  IMAD R20, R20, UR11, R5 ;  /* 0x0000000b14147c24 */ /* 0x000fe2000f8e0205 */
[----:B------:R-:W-:Y:S01]  /*25b0*/  @!P1 LDGSTS.E.BYPASS.LTC128B.128 [R16+0x1800], desc[UR34][R6.64] ;  /* 0x0180000006109fae */ /* 0x000fe2000b901d62 */
[----:B------:R-:W1:Y:S01]  /*25c0*/  @!P3 LDC.64 R8, c[0x0][0x220] ;  /* 0x00008800ff08bb82 */ /* 0x000e620000000a00 */
[----:B------:R-:W-:Y:S01]  /*25d0*/  @!P6 LEA.HI.X R5, R2, R23, R0, 0x1, P2 ;  /* 0x000000170205e211 */ /* 0x000fe200010f0c00 */
[----:B------:R-:W-:Y:S01]  /*25e0*/  UIMAD UR10, UR27, UR31, URZ ;  /* 0x0000001f1b0a72a4 */ /* 0x000fe2000f8e023f */
[----:B------:R-:W-:Y:S01]  /*25f0*/  @!P5 IADD3.X R0, R0, UR14, RZ, P0, !PT ;  /* 0x0000000e0000dc10 */ /* 0x000fe200087fe4ff */
[----:B------:R-:W-:Y:S01]  /*2600*/  @!P1 LDGSTS.E.BYPASS.LTC128B.128 [R16+0x3800], desc[UR34][R6.64+0x40] ;  /* 0x0380004006109fae */ /* 0x000fe2000b901d62 */
[----:B--2---:R-:W-:Y:S01]  /*2610*/  @!P5 LEA R2, P0, R3, R24, 0x1 ;  /* 0x000000180302d211 */ /* 0x004fe200078008ff */
[----:B------:R-:W-:Y:S01]  /*2620*/  IMAD.IADD R27, R31, 0x1, R20 ;  /* 0x000000011f1b7824 */ /* 0x000fe200078e0214 */
[----:B------:R-:W-:Y:S01]  /*2630*/  UIMAD UR19, UR19, UR28, UR10 ;  /* 0x0000001c131372a4 */ /* 0x000fe2000f8e020a */
[----:B------:R2:W-:Y:S01]  /*2640*/  @!P1 LDGSTS.E.BYPASS.LTC128B.128 [R16+0x5800], desc[UR34][R6.64+0x80] ;  /* 0x0580008006109fae */ /* 0x0005e2000b901d62 */
[----:B------:R-:W-:Y:S01]  /*2650*/  @!P5 LEA.HI.X R3, R3, R25, R0, 0x1, P0 ;  /* 0x000000190303d211 */ /* 0x000fe200000f0c00 */
[----:B------:R-:W-:Y:S01]  /*2660*/  IMAD.SHL.U32 R0, R28, 0x40, RZ ;  /* 0x000000401c007824 */ /* 0x000fe200078e00ff */
[----:B------:R-:W-:Y:S01]  /*2670*/  UIADD3 UR10, UR17, 0x1, -UR18 ;  /* 0x00000001110a7890 */ /* 0x000fe2000fffe812 */
[----:B------:R-:W-:Y:S03]  /*2680*/  @!P6 LDGSTS.E.BYPASS.LTC128B.128 [R15+0x6000], desc[UR34][R4.64] ;  /* 0x06000000040fefae */ /* 0x000fe6000b901d62 */
[----:B------:R-:W-:Y:S01]  /*2690*/  LOP3.LUT R0, R0, 0xc0, RZ, 0xc0, !PT ;  /* 0x000000c000007812 */ /* 0x000fe200078ec0ff */
[----:B------:R-:W-:Y:S01]  /*26a0*/  @!P6 LDGSTS.E.BYPASS.LTC128B.128 [R15+0x7000], desc[UR34][R4.64+0x40] ;  /* 0x07000040040fefae */ /* 0x000fe2000b901d62 */
[----:B------:R-:W-:-:S03]  /*26b0*/  UIADD3 UR10, UR10, UR5, URZ ;  /* 0x000000050a0a7290 */ /* 0x000fc6000fffe03f */
[----:B------:R3:W-:Y:S04]  /*26c0*/  @!P6 LDGSTS.E.BYPASS.LTC128B.128 [R15+0x8000], desc[UR34][R4.64+0x80] ;  /* 0x08000080040fefae */ /* 0x0007e8000b901d62 */
[----:B------:R-:W-:Y:S04]  /*26d0*/  @!P5 LDGSTS.E.BYPASS.LTC128B.128 [R14+0x6800], desc[UR34][R2.64] ;  /* 0x06800000020edfae */ /* 0x000fe8000b901d62 */
[----:B------:R-:W-:Y:S04]  /*26e0*/  @!P5 LDGSTS.E.BYPASS.LTC128B.128 [R14+0x7800], desc[UR34][R2.64+0x40] ;  /* 0x07800040020edfae */ /* 0x000fe8000b901d62 */
[----:B------:R4:W-:Y:S01]  /*26f0*/  @!P5 LDGSTS.E.BYPASS.LTC128B.128 [R14+0x8800], desc[UR34][R2.64+0x80] ;  /* 0x08800080020edfae */ /* 0x0009e2000b901d62 */
[----:B--2---:R-:W-:-:S03]  /*2700*/  IMAD R7, R33, 0x8, R34 ;  /* 0x0000000821077824 */ /* 0x004fc600078e0222 */
[----:B------:R-:W0:Y:S04]  /*2710*/  LDGDEPBAR ;  /* 0x00000000000079af */ /* 0x000e280000000000 */
[----:B------:R-:W-:Y:S04]  /*2720*/  STL.64 [R1+0x40], R30 ;  /* 0x0000401e01007387 */ /* 0x000fe80000100a00 */
[----:B------:R-:W-:Y:S01]  /*2730*/  STL.64 [R1+0x30], R26 ;  /* 0x0000301a01007387 */ /* 0x000fe20000100a00 */
[----:B---3--:R-:W-:Y:S02]  /*2740*/  IMAD.SHL.U32 R5, R37, 0x20, RZ ;  /* 0x0000002025057824 */ /* 0x008fe400078e00ff */
[----:B------:R-:W-:-:S03]  /*2750*/  IMAD.SHL.U32 R4, R33, 0x8, RZ ;  /* 0x0000000821047824 */ /* 0x000fc600078e00ff */
[----:B------:R-:W-:Y:S02]  /*2760*/  LOP3.LUT R146, R5, 0xffffff00, RZ, 0xc0, !PT ;  /* 0xffffff0005927812 */ /* 0x000fe400078ec0ff */
[----:B------:R-:W-:Y:S02]  /*2770*/  LOP3.LUT R6, R0, 0x8, R4, 0xf8, !PT ;  /* 0x0000000800067812 */ /* 0x000fe400078ef804 */
[----:B------:R-:W-:Y:S01]  /*2780*/  SHF.R.U32.HI R5, RZ, 0x3, R0 ;  /* 0x00000003ff057819 */ /* 0x000fe20000011600 */
[----:B----4-:R-:W-:Y:S01]  /*2790*/  IMAD.WIDE.U32 R2, R10, UR28, R26 ;  /* 0x0000001c0a027c25 */ /* 0x010fe2000f8e001a */
[----:B------:R-:W-:-:S04]  /*27a0*/  DEPBAR.LE SB0, 0x0 ;  /* 0x000080000000791a */ /* 0x000fc80000000000 */
[----:B------:R-:W-:Y:S01]  /*27b0*/  BAR.SYNC.DEFER_BLOCKING 0x0 ;  /* 0x0000000000007b1d */ /* 0x000fe20000010000 */
[----:B------:R-:W-:Y:S01]  /*27c0*/  VIADD R0, R3, UR19 ;  /* 0x0000001303007c36 */ /* 0x000fe20008000000 */
[C---:B-1----:R-:W-:Y:S01]  /*27d0*/  @!P3 LEA R4, P1, R2.reuse, R8, 0x1 ;  /* 0x000000080204b211 */ /* 0x042fe200078208ff */
[--C-:B------:R-:W-:Y:S01]  /*27e0*/  IMAD R8, R145, 0x200, R146.reuse ;  /* 0x0000020091087824 */ /* 0x100fe200078e0292 */
[----:B------:R-:W-:Y:S01]  /*27f0*/  @!P4 IADD3 R3, P0, R2, UR38, RZ ;  /* 0x000000260203cc10 */ /* 0x000fe2000ff1e0ff */
[C---:B------:R-:W-:Y:S01]  /*2800*/  IMAD R146, R147.reuse, 0x20, R146 ;  /* 0x0000002093927824 */ /* 0x040fe200078e0292 */
[----:B------:R-:W-:Y:S01]  /*2810*/  LOP3.LUT R148, R6, R5, RZ, 0x3c, !PT ;  /* 0x0000000506947212 */ /* 0x000fe200078e3cff */
[----:B------:R-:W-:Y:S01]  /*2820*/  IMAD R8, R147, 0x20, R8 ;  /* 0x0000002093087824 */ /* 0x000fe200078e0208 */
[----:B------:R-:W-:Y:S02]  /*2830*/  @!P3 LEA.HI.X R5, R2, R9, R0, 0x1, P1 ;  /* 0x000000090205b211 */ /* 0x000fe400008f0c00 */
[----:B------:R-:W-:Y:S01]  /*2840*/  @!P4 IADD3.X R2, R0, UR33, RZ, P0, !PT ;  /* 0x000000210002cc10 */ /* 0x000fe200087fe4ff */
[----:B------:R-:W-:Y:S01]  /*2850*/  IMAD.U32 R0, R7, 0x20, R11 ;  /* 0x0000002007007824 */ /* 0x000fe200078e000b */
[----:B-----5:R-:W-:-:S02]  /*2860*/  @!P4 LEA R6, P0, R3, R12, 0x1 ;  /* 0x0000000c0306c211 */ /* 0x020fc400078008ff */
[----:B------:R-:W-:Y:S02]  /*2870*/  LOP3.LUT P1, RZ, R28, 0x2, RZ, 0xc0, !PT ;  /* 0x000000021cff7812 */ /* 0x000fe4000782c0ff */
[----:B------:R-:W-:Y:S01]  /*2880*/  @!P4 LEA.HI.X R7, R3, R13, R2, 0x1, P0 ;  /* 0x0000000d0307c211 */ /* 0x000fe200000f0c02 */
[----:B------:R-:W-:Y:S01]  /*2890*/  IMAD.IADD R2, R148, 0x1, R8 ;  /* 0x0000000194027824 */ /* 0x000fe200078e0208 */
[----:B------:R-:W-:Y:S01]  /*28a0*/  LEA R221, R0, UR4, 0x1 ;  /* 0x0000000400dd7c11 */ /* 0x000fe2000f8e08ff */
[----:B------:R-:W-:Y:S01]  /*28b0*/  IMAD.MOV.U32 R0, RZ, RZ, 0x20 ;  /* 0x00000020ff007424 */ /* 0x000fe200078e00ff */
[----:B------:R-:W-:Y:S01]  /*28c0*/  LOP3.LUT P0, RZ, R36, 0x2, RZ, 0xc0, !PT ;  /* 0x0000000224ff7812 */ /* 0x000fe2000780c0ff */
[----:B------:R-:W-:Y:S01]  /*28d0*/  IMAD.U32 R3, RZ, RZ, UR30 ;  /* 0x0000001eff037e24 */ /* 0x000fe2000f8e00ff */
[----:B------:R-:W-:Y:S01]  /*28e0*/  LEA R224, R2, UR4, 0x1 ;  /* 0x0000000402e07c11 */ /* 0x000fe2000f8e08ff */
[----:B------:R-:W-:Y:S01]  /*28f0*/  IMAD.MOV.U32 R2, RZ, RZ, 0x10 ;  /* 0x00000010ff027424 */ /* 0x000fe200078e00ff */
[----:B------:R-:W-:Y:S01]  /*2900*/  @P3 STS [R234+0x9000], RZ ;  /* 0x009000ffea003388 */ /* 0x000fe20000000800 */
[----:B------:R-:W-:Y:S01]  /*2910*/  SEL R0, R0, 0xffffffe0, !P0 ;  /* 0xffffffe000007807 */ /* 0x000fe20004000000 */
[----:B------:R-:W-:-:S02]  /*2920*/  IMAD R151, R3, 0x8, R145 ;  /* 0x0000000803977824 */ /* 0x000fc400078e0291 */
[----:B------:R-:W-:Y:S01]  /*2930*/  @P3 STS [R234+0x9004], RZ ;  /* 0x009004ffea003388 */ /* 0x000fe20000000800 */
[----:B------:R-:W-:Y:S01]  /*2940*/  SEL R2, R2, 0xfffffff0, !P1 ;  /* 0xfffffff002027807 */ /* 0x000fe20004800000 */
[----:B------:R-:W-:Y:S01]  /*2950*/  IMAD.IADD R223, R221, 0x1, R0 ;  /* 0x00000001dddf7824 */ /* 0x000fe200078e0200 */
[----:B------:R-:W-:Y:S01]  /*2960*/  SHF.R.S32.HI R0, RZ, 0x1f, R144 ;  /* 0x0000001fff007819 */ /* 0x000fe20000011490 */
[----:B------:R-:W-:Y:S01]  /*2970*/  @P3 STS.64 [R234+0x9008], RZ ;  /* 0x009008ffea003388 */ /* 0x000fe20000000a00 */
[----:B------:R-:W-:Y:S02]  /*2980*/  IMAD.U32 R3, RZ, RZ, UR31 ;  /* 0x0000001fff037e24 */ /* 0x000fe4000f8e00ff */
[----:B------:R-:W-:Y:S01]  /*2990*/  IMAD R225, R2, 0x2, R224 ;  /* 0x0000000202e17824 */ /* 0x000fe200078e02e0 */
[----:B------:R-:W-:Y:S01]  /*29a0*/  @P3 STS.128 [R234+0xa000], RZ ;  /* 0x00a000ffea003388 */ /* 0x000fe20000000c00 */
[----:B------:R-:W-:-:S03]  /*29b0*/  LEA.HI R0, R0, R144, RZ, 0x2 ;  /* 0x0000009000007211 */ /* 0x000fc600078f10ff */
[----:B------:R-:W-:Y:S01]  /*29c0*/  @P3 STS.128 [R234+0xb000], RZ ;  /* 0x00b000ffea003388 */ /* 0x000fe20000000c00 */
[----:B------:R-:W-:Y:S01]  /*29d0*/  SHF.R.S32.HI R153, RZ, 0x2, R0 ;  /* 0x00000002ff997819 */ /* 0x000fe20000011400 */
[----:B------:R-:W-:Y:S02]  /*29e0*/  IMAD R0, R3, 0x40, R154 ;  /* 0x0000004003007824 */ /* 0x000fe400078e029a */
[----:B------:R-:W-:Y:S01]  /*29f0*/  @!PT LDS RZ, [RZ] ;  /* 0x00000000fffff984 */ /* 0x000fe20000000800 */
[----:B------:R-:W-:Y:S01]  /*2a00*/  @!PT LDS RZ, [RZ] ;  /* 0x00000000fffff984 */ /* 0x000fe20000000800 */
[----:B------:R-:W-:Y:S01]  /*2a10*/  @!PT LDS RZ, [RZ] ;  /* 0x00000000fffff984 */ /* 0x000fe20000000800 */
[----:B------:R-:W-:Y:S04]  /*2a20*/  @!P3 LDGSTS.E.BYPASS.LTC128B.128 [R234+0x9000], desc[UR34][R4.64] ;  /* 0x0900000004eabfae */ /* 0x000fe8000b901d62 */
        /* <DEDUP_REMOVED lines=12> */
[----:B------:R-:W2:Y:S04]  /*2af0*/  LDSM.16.M88.4 R8, [R224] ;  /* 0x00000000e008783b */ /* 0x000ea80000000200 */
[----:B------:R-:W3:Y:S04]  /*2b00*/  LDSM.16.M88.4 R32, [R221+0x6400] ;  /* 0x00640000dd20783b */ /* 0x000ee80000000200 */
[----:B------:R-:W4:Y:S04]  /*2b10*/  LDSM.16.M88.4 R28, [R221+0x6800] ;  /* 0x00680000dd1c783b */ /* 0x000f280000000200 */
[----:B------:R-:W-:Y:S04]  /*2b20*/  LDSM.16.M88.4 R24, [R221+0x6c00] ;  /* 0x006c0000dd18783b */ /* 0x000fe80000000200 */
[----:B------:R-:W-:Y:S04]  /*2b30*/  LDSM.16.M88.4 R48, [R223+0x6000] ;  /* 0x00600000df30783b */ /* 0x000fe80000000200 */
[----:B-1----:R-:W1:Y:S04]  /*2b40*/  LDSM.16.M88.4 R4, [R224+0x1000] ;  /* 0x00100000e004783b */ /* 0x002e680000000200 */
[----:B------:R-:W5:Y:S04]  /*2b50*/  LDSM.16.M88.4 R16, [R225+0x1000] ;  /* 0x00100000e110783b */ /* 0x000f680000000200 */
[----:B------:R-:W5:Y:S04]  /*2b60*/  LDSM.16.M88.4 R44, [R223+0x6400] ;  /* 0x00640000df2c783b */ /* 0x000f680000000200 */
[----:B------:R-:W5:Y:S04]  /*2b70*/  LDSM.16.M88.4 R36, [R223+0x6800] ;  /* 0x00680000df24783b */ /* 0x000f680000000200 */
[----:B------:R-:W5:Y:S01]  /*2b80*/  LDSM.16.M88.4 R40, [R223+0x6c00] ;  /* 0x006c0000df28783b */ /* 0x000f620000000200 */
[C---:B--2---:R-:W-:Y:S03]  /*2b90*/  HMMA.16816.F32 R92, R8.reuse, R12, RZ ;  /* 0x0000000c085c723c */ /* 0x044fe600000018ff */
[----:B------:R-:W2:Y:S04]  /*2ba0*/  LDSM.16.M88.4 R20, [R225] ;  /* 0x00000000e114783b */ /* 0x000ea80000000200 */
[----:B------:R-:W-:Y:S01]  /*2bb0*/  LDSM.16.M88.4 R140, [R221+0x8c00] ;  /* 0x008c0000dd8c783b */ /* 0x000fe20000000200 */
[C---:B------:R-:W-:Y:S03]  /*2bc0*/  HMMA.16816.F32 R80, R8.reuse, R14, RZ ;  /* 0x0000000e0850723c */ /* 0x040fe600000018ff */
[----:B------:R-:W0:Y:S03]  /*2bd0*/  LDGDEPBAR ;  /* 0x00000000000079af */ /* 0x000e260000000000 */
[C---:B---3--:R-:W-:Y:S01]  /*2be0*/  HMMA.16816.F32 R84, R8.reuse, R34, RZ ;  /* 0x000000220854723c */ /* 0x048fe200000018ff */
[----:B------:R-:W-:Y:S04]  /*2bf0*/  STL [R1+0x18], R151 ;  /* 0x0000189701007387 */ /* 0x000fe80000100800 */
[----:B------:R-:W-:Y:S01]  /*2c00*/  STL [R1+0x80], R153 ;  /* 0x0000809901007387 */ /* 0x000fe20000100800 */
[----:B----4-:R-:W-:Y:S06]  /*2c10*/  HMMA.16816.F32 R96, R8, R28, RZ ;  /* 0x0000001c0860723c */ /* 0x010fec00000018ff */
[C---:B-1----:R-:W-:Y:S06]  /*2c20*/  HMMA.16816.F32 R52, R4.reuse, R14, RZ ;  /* 0x0000000e0434723c */ /* 0x042fec00000018ff */
[C---:B------:R-:W-:Y:S06]  /*2c30*/  HMMA.16816.F32 R56, R4.reuse, R12, RZ ;  /* 0x0000000c0438723c */ /* 0x040fec00000018ff */
[C---:B------:R-:W-:Y:S06]  /*2c40*/  HMMA.16816.F32 R12, R4.reuse, R32, RZ ;  /* 0x00000020040c723c */ /* 0x040fec00000018ff */
[C---:B------:R-:W-:Y:S06]  /*2c50*/  HMMA.16816.F32 R60, R4.reuse, R28, RZ ;  /* 0x0000001c043c723c */ /* 0x040fec00000018ff */
[C---:B------:R-:W-:Y:S06]  /*2c60*/  HMMA.16816.F32 R64, R4.reuse, R34, RZ ;  /* 0x000000220440723c */ /* 0x040fec00000018ff */
[C---:B------:R-:W-:Y:S06]  /*2c70*/  HMMA.16816.F32 R72, R4.reuse, R24, RZ ;  /* 0x000000180448723c */ /* 0x040fec00000018ff */
[C---:B------:R-:W-:Y:S06]  /*2c80*/  HMMA.16816.F32 R76, R4.reuse, R30, RZ ;  /* 0x0000001e044c723c */ /* 0x040fec00000018ff */
[----:B------:R-:W-:Y:S06]  /*2c90*/  HMMA.16816.F32 R68, R4, R26, RZ ;  /* 0x0000001a0444723c */ /* 0x000fec00000018ff */
[C---:B------:R-:W-:Y:S01]  /*2ca0*/  HMMA.16816.F32 R4, R8.reuse, R32, RZ ;  /* 0x000000200804723c */ /* 0x040fe200000018ff */
[----:B------:R-:W-:Y:S05]  /*2cb0*/  LDSM.16.M88.4 R32, [R221+0x7000] ;  /* 0x00700000dd20783b */ /* 0x000fea0000000200 */
[C---:B------:R-:W-:Y:S01]  /*2cc0*/  HMMA.16816.F32 R104, R8.reuse, R30, RZ ;  /* 0x0000001e0868723c */ /* 0x040fe200000018ff */
[----:B------:R-:W-:Y:S05]  /*2cd0*/  LDSM.16.M88.4 R28, [R221+0x7400] ;  /* 0x00740000dd1c783b */ /* 0x000fea0000000200 */
[C---:B------:R-:W-:Y:S06]  /*2ce0*/  HMMA.16816.F32 R88, R8.reuse, R24, RZ ;  /* 0x000000180858723c */ /* 0x040fec00000018ff */
[----:B------:R-:W-:Y:S01]  /*2cf0*/  HMMA.16816.F32 R112, R8, R26, RZ ;  /* 0x0000001a0870723c */ /* 0x000fe200000018ff */
[----:B------:R-:W1:Y:S04]  /*2d00*/  LDSM.16.M88.4 R8, [R224+0x3000] ;  /* 0x00300000e008783b */ /* 0x000e680000000200 */
[----:B------:R-:W3:Y:S01]  /*2d10*/  LDSM.16.M88.4 R24, [R221+0x7800] ;  /* 0x00780000dd18783b */ /* 0x000ee20000000200 */
[C---:B-----5:R-:W-:Y:S03]  /*2d20*/  HMMA.16816.F32 R132, R16.reuse, R50, R52 ;  /* 0x000000321084723c */ /* 0x060fe60000001834 */
[----:B------:R-:W4:Y:S03]  /*2d30*/  LDSM.16.M88.4 R52, [R221+0x7c00] ;  /* 0x007c0000dd34783b */ /* 0x000f260000000200 */
[C---:B------:R-:W-:Y:S01]  /*2d40*/  HMMA.16816.F32 R136, R16.reuse, R44, R12 ;  /* 0x0000002c1088723c */ /* 0x040fe2000000180c */
[----:B------:R-:W5:Y:S05]  /*2d50*/  LDSM.16.M88.4 R12, [R224+0x2000] ;  /* 0x00200000e00c783b */ /* 0x000f6a0000000200 */
[C---:B------:R-:W-:Y:S06]  /*2d60*/  HMMA.16816.F32 R128, R16.reuse, R48, R56 ;  /* 0x000000301080723c */ /* 0x040fec0000001838 */
[C---:B------:R-:W-:Y:S06]  /*2d70*/  HMMA.16816.F32 R120, R16.reuse, R36, R60 ;  /* 0x000000241078723c */ /* 0x040fec000000183c */
[C---:B------:R-:W-:Y:S06]  /*2d80*/  HMMA.16816.F32 R124, R16.reuse, R46, R64 ;  /* 0x0000002e107c723c */ /* 0x040fec0000001840 */
[C---:B------:R-:W-:Y:S06]  /*2d90*/  HMMA.16816.F32 R116, R16.reuse, R40, R72 ;  /* 0x000000281074723c */ /* 0x040fec0000001848 */
[C---:B------:R-:W-:Y:S06]  /*2da0*/  HMMA.16816.F32 R108, R16.reuse, R38, R76 ;  /* 0x00000026106c723c */ /* 0x040fec000000184c */
[----:B------:R-:W-:Y:S06]  /*2db0*/  HMMA.16816.F32 R100, R16, R42, R68 ;  /* 0x0000002a1064723c */ /* 0x000fec0000001844 */
[C---:B--2---:R-:W-:Y:S06]  /*2dc0*/  HMMA.16816.F32 R92, R20.reuse, R48, R92 ;  /* 0x00000030145c723c */ /* 0x044fec000000185c */
[C---:B------:R-:W-:Y:S01]  /*2dd0*/  HMMA.16816.F32 R80, R20.reuse, R50, R80 ;  /* 0x000000321450723c */ /* 0x040fe20000001850 */
[----:B------:R-:W-:Y:S05]  /*2de0*/  LDSM.16.M88.4 R48, [R223+0x7c00] ;  /* 0x007c0000df30783b */ /* 0x000fea0000000200 */
[C---:B------:R-:W-:Y:S01]  /*2df0*/  HMMA.16816.F32 R76, R20.reuse, R44, R4 ;  /* 0x0000002c144c723c */ /* 0x040fe20000001804 */
[----:B------:R-:W-:Y:S05]  /*2e00*/  LDSM.16.M88.4 R4, [R225+0x3000] ;  /* 0x00300000e104783b */ /* 0x000fea0000000200 */
[C---:B------:R-:W-:Y:S01]  /*2e10*/  HMMA.16816.F32 R72, R20.reuse, R46, R84 ;  /* 0x0000002e1448723c */ /* 0x040fe20000001854 */
[----:B------:R-:W2:Y:S05]  /*2e20*/  LDSM.16.M88.4 R44, [R223+0x7000] ;  /* 0x00700000df2c783b */ /* 0x000eaa0000000200 */
[C---:B------:R-:W-:Y:S06]  /*2e30*/  HMMA.16816.F32 R64, R20.reuse, R36, R96 ;  /* 0x000000241440723c */ /* 0x040fec0000001860 */
[C---:B------:R-:W-:Y:S01]  /*2e40*/  HMMA.16816.F32 R16, R20.reuse, R38, R104 ;  /* 0x000000261410723c */ /* 0x040fe20000001868 */
[----:B------:R-:W2:Y:S04]  /*2e50*/  LDSM.16.M88.4 R36, [R223+0x7400] ;  /* 0x00740000df24783b */ /* 0x000ea80000000200 */
[----:B------:R-:W-:Y:S01]  /*2e60*/  LDSM.16.M88.4 R104, [R221+0x8800] ;  /* 0x00880000dd68783b */ /* 0x000fe20000000200 */
[C---:B------:R-:W-:Y:S06]  /*2e70*/  HMMA.16816.F32 R60, R20.reuse, R40, R88 ;  /* 0x00000028143c723c */ /* 0x040fec0000001858 */
[----:B------:R-:W-:Y:S01]  /*2e80*/  HMMA.16816.F32 R56, R20, R42, R112 ;  /* 0x0000002a1438723c */ /* 0x000fe20000001870 */
[----:B------:R-:W2:Y:S04]  /*2e90*/  LDSM.16.M88.4 R40, [R223+0x7800] ;  /* 0x00780000df28783b */ /* 0x000ea80000000200 */
[----:B------:R-:W2:Y:S01]  /*2ea0*/  LDSM.16.M88.4 R20, [R225+0x2000] ;  /* 0x00200000e114783b */ /* 0x000ea20000000200 */
[C---:B-1----:R-:W-:Y:S06]  /*2eb0*/  HMMA.16816.F32 R68, R8.reuse, R32, R128 ;  /* 0x000000200844723c */ /* 0x042fec0000001880 */
[C---:B------:R-:W-:Y:S06]  /*2ec0*/  HMMA.16816.F32 R88, R8.reuse, R34, R132 ;  /* 0x000000220858723c */ /* 0x040fec0000001884 */
[C---:B---3--:R-:W-:Y:S06]  /*2ed0*/  HMMA.16816.F32 R128, R8.reuse, R24, R120 ;  /* 0x000000180880723c */ /* 0x048fec0000001878 */
[C---:B------:R-:W-:Y:S06]  /*2ee0*/  HMMA.16816.F32 R132, R8.reuse, R30, R124 ;  /* 0x0000001e0884723c */ /* 0x040fec000000187c */
[C---:B----4-:R-:W-:Y:S06]  /*2ef0*/  HMMA.16816.F32 R120, R8.reuse, R52, R116 ;  /* 0x000000340878723c */ /* 0x050fec0000001874 */
[C---:B------:R-:W-:Y:S06]  /*2f00*/  HMMA.16816.F32 R136, R8.reuse, R28, R136 ;  /* 0x0000001c0888723c */ /* 0x040fec0000001888 */
[C---:B------:R-:W-:Y:S06]  /*2f10*/  HMMA.16816.F32 R124, R8.reuse, R26, R108 ;  /* 0x0000001a087c723c */ /* 0x040fec000000186c */
[----:B------:R-:W-:Y:S06]  /*2f20*/  HMMA.16816.F32 R116, R8, R54, R100 ;  /* 0x000000360874723c */ /* 0x000fec0000001864 */
[C---:B-----5:R-:W-:Y:S06]  /*2f30*/  HMMA.16816.F32 R112, R12.reuse, R32, R92 ;  /* 0x000000200c70723c */ /* 0x060fec000000185c */
[C---:B------:R-:W-:Y:S01]  /*2f40*/  HMMA.16816.F32 R108, R12.reuse, R34, R80 ;  /* 0x000000220c6c723c */ /* 0x040fe20000001850 */
[----:B------:R-:W-:Y:S05]  /*2f50*/  LDSM.16.M88.4 R32, [R221+0x8400] ;  /* 0x00840000dd20783b */ /* 0x000fea0000000200 */
[C---:B------:R-:W-:Y:S06]  /*2f60*/  HMMA.16816.F32 R84, R12.reuse, R28, R76 ;  /* 0x0000001c0c54723c */ /* 0x040fec000000184c */
[C---:B------:R-:W-:Y:S06]  /*2f70*/  HMMA.16816.F32 R100, R12.reuse, R30, R72 ;  /* 0x0000001e0c64723c */ /* 0x040fec0000001848 */
[C---:B------:R-:W-:Y:S06]  /*2f80*/  HMMA.16816.F32 R28, R12.reuse, R24, R64 ;  /* 0x000000180c1c723c */ /* 0x040fec0000001840 */
[C---:B------:R-:W-:Y:S01]  /*2f90*/  HMMA.16816.F32 R8, R12.reuse, R26, R16 ;  /* 0x0000001a0c08723c */ /* 0x040fe20000001810 */
[----:B------:R-:W-:Y:S04]  /*2fa0*/  LDSM.16.M88.4 R16, [R224+0x5000] ;  /* 0x00500000e010783b */ /* 0x000fe80000000200 */
[----:B------:R-:W1:Y:S01]  /*2fb0*/  LDSM.16.M88.4 R24, [R221+0x8000] ;  /* 0x00800000dd18783b */ /* 0x000e620000000200 */
[C---:B------:R-:W-:Y:S06]  /*2fc0*/  HMMA.16816.F32 R96, R12.reuse, R52, R60 ;  /* 0x000000340c60723c */ /* 0x040fec000000183c */
[----:B------:R-:W-:Y:S01]  /*2fd0*/  HMMA.16816.F32 R92, R12, R54, R56 ;  /* 0x000000360c5c723c */ /* 0x000fe20000001838 */
[----:B------:R-:W3:Y:S05]  /*2fe0*/  LDSM.16.M88.4 R12, [R224+0x4000] ;  /* 0x00400000e00c783b */ /* 0x000eea0000000200 */
[C---:B--2---:R-:W-:Y:S06]  /*2ff0*/  HMMA.16816.F32 R60, R4.reuse, R44, R68 ;  /* 0x0000002c043c723c */ /* 0x044fec0000001844 */
        /* <DEDUP_REMOVED lines=10> */
[C---:B------:R-:W-:Y:S01]  /*30a0*/  HMMA.16816.F32 R108, R20.reuse, R40, R28 ;  /* 0x00000028146c723c */ /* 0x040fe2000000181c */
[----:B------:R-:W2:Y:S05]  /*30b0*/  LDSM.16.M88.4 R28, [R223+0x8000] ;  /* 0x00800000df1c783b */ /* 0x000eaa0000000200 */
[C---:B------:R-:W-:Y:S01]  /*30c0*/  HMMA.16816.F32 R112, R20.reuse, R42, R8 ;  /* 0x0000002a1470723c */ /* 0x040fe20000001808 */
[----:B------:R-:W4:Y:S05]  /*30d0*/  LDSM.16.M88.4 R8, [R225+0x4000] ;  /* 0x00400000e108783b */ /* 0x000f2a0000000200 */
[C---:B------:R-:W-:Y:S06]  /*30e0*/  HMMA.16816.F32 R84, R20.reuse, R36, R84 ;  /* 0x000000241454723c */ /* 0x040fec0000001854 */
        /* <DEDUP_REMOVED lines=11> */
[----:B---3--:R-:W-:Y:S06]  /*31a0*/  HMMA.16816.F32 R16, R12, R24, R52 ;  /* 0x000000180c10723c */ /* 0x008fec0000001834 */
[----:B--2---:R-:W-:Y:S06]  /*31b0*/  HMMA.16816.F32 R40, R4, R28, R20 ;  /* 0x0000001c0428723c */ /* 0x004fec0000001814 */
[----:B------:R-:W-:Y:S01]  /*31c0*/  HMMA.16816.F32 R44, R12, R26, R44 ;  /* 0x0000001a0c2c723c */ /* 0x000fe2000000182c */
[----:B------:R-:W-:-:S05]  /*31d0*/  LEA R20, R145, UR16, 0x4 ;  /* 0x0000001091147c11 */ /* 0x000fca000f8e20ff */
[----:B------:R-:W-:Y:S01]  /*31e0*/  IMAD.IADD R3, R153, 0x1, R20 ;  /* 0x0000000199037824 */ /* 0x000fe200078e0214 */
[----:B------:R-:W-:Y:S04]  /*31f0*/  HMMA.16816.F32 R24, R4, R30, R88 ;  /* 0x0000001e0418723c */ /* 0x000fe80000001858 */
[----:B------:R-:W-:Y:S02]  /*3200*/  VIADDMNMX R227, R3, UR13, RZ, !PT ;  /* 0x0000000d03e37c46 */ /* 0x000fe4000f8001ff */
[----:B----4-:R-:W-:Y:S06]  /*3210*/  HMMA.16816.F32 R36, R8, R28, R16 ;  /* 0x0000001c0824723c */ /* 0x010fec0000001810 */
[----:B------:R-:W-:Y:S01]  /*3220*/  HMMA.16816.F32 R48, R12, R32, R84 ;  /* 0x000000200c30723c */ /* 0x000fe20000001854 */
[----:B------:R-:W-:-:S02]  /*3230*/  IMAD.U32 R16, RZ, RZ, UR10 ;  /* 0x0000000aff107e24 */ /* 0x000fc4000f8e00ff */
[----:B------:R-:W-:Y:S02]  /*3240*/  IMAD.U32 R17, RZ, RZ, UR17 ;  /* 0x00000011ff117e24 */ /* 0x000fe4000f8e00ff */
[----:B------:R-:W-:Y:S01]  /*3250*/  VIADD R19, R0, 0x1 ;  /* 0x0000000100137836 */ /* 0x000fe20000000000 */
[C-C-:B------:R-:W-:Y:S01]  /*3260*/  IADD3 R20, R16.reuse, 0x40, R3.reuse ;  /* 0x0000004010147810 */ /* 0x140fe20007ffe003 */
[----:B------:R-:W-:Y:S01]  /*3270*/  HMMA.16816.F32 R28, R8, R30, R44 ;  /* 0x0000001e081c723c */ /* 0x000fe2000000182c */
[--C-:B------:R-:W-:Y:S02]  /*3280*/  IADD3 R21, R16, 0x48, R3.reuse ;  /* 0x0000004810157810 */ /* 0x100fe40007ffe003 */
[----:B------:R-:W-:Y:S02]  /*3290*/  VIMNMX R232, R20, UR17, PT ;  /* 0x0000001114e87c48 */ /* 0x000fe4000bfe0100 */
[----:B------:R-:W-:Y:S01]  /*32a0*/  VIMNMX R230, R21, UR17, PT ;  /* 0x0000001115e67c48 */ /* 0x000fe2000bfe0100 */
[----:B------:R-:W-:Y:S01]  /*32b0*/  HMMA.16816.F32 R32, R12, R34, R100 ;  /* 0x000000220c20723c */ /* 0x000fe20000001864 */
[----:B------:R-:W1:Y:S01]  /*32c0*/  LDSM.16.M88.4 R20, [R223+0x8400] ;  /* 0x00840000df14783b */ /* 0x000e620000000200 */
[----:B------:R-:W-:Y:S01]  /*32d0*/  IADD3 R18, R16, 0x8, R3 ;  /* 0x0000000810127810 */ /* 0x000fe20007ffe003 */
[C---:B------:R-:W-:Y:S01]  /*32e0*/  VIADD R16, R3.reuse, 0x8 ;  /* 0x0000000803107836 */ /* 0x040fe20000000000 */
[C---:B------:R-:W-:Y:S01]  /*32f0*/  VIADDMNMX R233, R3.reuse, UR10, R17, PT ;  /* 0x0000000a03e97c46 */ /* 0x040fe2000b800111 */
[C---:B------:R-:W-:Y:S01]  /*3300*/  VIADD R17, R3.reuse, 0x40 ;  /* 0x0000004003117836 */ /* 0x040fe20000000000 */
[----:B------:R-:W-:Y:S01]  /*3310*/  VIMNMX R231, R18, UR17, PT ;  /* 0x0000001112e77c48 */ /* 0x000fe2000bfe0100 */
[----:B------:R-:W-:Y:S01]  /*3320*/  VIADD R3, R3, 0x48 ;  /* 0x0000004803037836 */ /* 0x000fe20000000000 */
[----:B------:R-:W-:Y:S01]  /*3330*/  VIADDMNMX R226, R16, UR13, RZ, !PT ;  /* 0x0000000d10e27c46 */ /* 0x000fe2000f8001ff */
[C---:B------:R-:W-:Y:S01]  /*3340*/  VIADD R16, R0.reuse, 0x9 ;  /* 0x0000000900107836 */ /* 0x040fe20000000000 */
[----:B------:R-:W-:-:S02]  /*3350*/  ISETP.GE.AND P4, PT, R0, R231, PT ;  /* 0x000000e70000720c */ /* 0x000fc40003f86270 */
[----:B------:R-:W-:Y:S01]  /*3360*/  VIADDMNMX R228, R3, UR13, RZ, !PT ;  /* 0x0000000d03e47c46 */ /* 0x000fe2000f8001ff */
[C---:B------:R-:W-:Y:S01]  /*3370*/  VIADD R3, R0.reuse, 0x8 ;  /* 0x0000000800037836 */ /* 0x040fe20000000000 */
[----:B------:R-:W-:Y:S02]  /*3380*/  ISETP.LT.OR P4, PT, R0, R226, P4 ;  /* 0x000000e20000720c */ /* 0x000fe40002781670 */
[C---:B------:R-:W-:Y:S02]  /*3390*/  ISETP.GE.AND P6, PT, R19.reuse, R233, PT ;  /* 0x000000e91300720c */ /* 0x040fe40003fc6270 */
[----:B------:R-:W-:Y:S02]  /*33a0*/  FSEL R139, R38, -INF , !P4 ;  /* 0xff800000268b7808 */ /* 0x000fe40006000000 */
[C---:B------:R-:W-:Y:S02]  /*33b0*/  ISETP.GE.AND P5, PT, R19.reuse, R231, PT ;  /* 0x000000e71300720c */ /* 0x040fe40003fa6270 */
[----:B------:R-:W-:-:S02]  /*33c0*/  ISETP.GE.AND P1, PT, R19, R230, PT ;  /* 0x000000e61300720c */ /* 0x000fc40003f26270 */
[-C--:B------:R-:W-:Y:S02]  /*33d0*/  ISETP.GE.AND P4, PT, R3, R233.reuse, PT ;  /* 0x000000e90300720c */ /* 0x080fe40003f86270 */
[----:B------:R-:W-:Y:S02]  /*33e0*/  ISETP.GE.AND P2, PT, R0, R233, PT ;  /* 0x000000e90000720c */ /* 0x000fe40003f46270 */
[CC--:B------:R-:W-:Y:S02]  /*33f0*/  ISETP.LT.OR P6, PT, R19.reuse, R227.reuse, P6 ;  /* 0x000000e31300720c */ /* 0x0c0fe400037c1670 */
[C---:B------:R-:W-:Y:S02]  /*3400*/  ISETP.LT.OR P5, PT, R19.reuse, R226, P5 ;  /* 0x000000e21300720c */ /* 0x040fe40002fa1670 */
[----:B------:R-:W-:Y:S02]  /*3410*/  ISETP.LT.OR P1, PT, R19, R228, P1 ;  /* 0x000000e41300720c */ /* 0x000fe40000f21670 */
[----:B------:R-:W-:-:S02]  /*3420*/  ISETP.LT.OR P4, PT, R3, R227, P4 ;  /* 0x000000e30300720c */ /* 0x000fc40002781670 */
[----:B------:R-:W-:Y:S02]  /*3430*/  ISETP.LT.OR P2, PT, R0, R227, P2 ;  /* 0x000000e30000720c */ /* 0x000fe40001741670 */
[----:B------:R-:W-:Y:S02]  /*3440*/  FSEL R60, R43, -INF , !P1 ;  /* 0xff8000002b3c7808 */ /* 0x000fe40004800000 */
[----:B------:R-:W-:Y:S01]  /*3450*/  FSEL R91, R37, -INF , !P6 ;  /* 0xff800000255b7808 */ /* 0x000fe20007000000 */
[-C--:B-1----:R-:W-:Y:S01]  /*3460*/  HMMA.16816.F32 R48, R8, R20.reuse, R48 ;  /* 0x000000140830723c */ /* 0x082fe20000001830 */
[----:B------:R-:W-:Y:S02]  /*3470*/  FSEL R144, R39, -INF , !P5 ;  /* 0xff80000027907808 */ /* 0x000fe40006800000 */
[----:B------:R-:W-:Y:S02]  /*3480*/  FSEL R136, R28, -INF , !P4 ;  /* 0xff8000001c887808 */ /* 0x000fe40006000000 */
[----:B------:R-:W-:Y:S01]  /*3490*/  VIADDMNMX R229, R17, UR13, RZ, !PT ;  /* 0x0000000d11e57c46 */ /* 0x000fe2000f8001ff */
[----:B------:R-:W-:Y:S01]  /*34a0*/  HMMA.16816.F32 R44, R4, R20, R80 ;  /* 0x00000014042c723c */ /* 0x000fe20000001850 */
[----:B------:R-:W-:-:S02]  /*34b0*/  ISETP.GE.AND P3, PT, R19, R232, PT ;  /* 0x000000e81300720c */ /* 0x000fc40003f66270 */
[C---:B------:R-:W-:Y:S02]  /*34c0*/  ISETP.GE.AND P6, PT, R16.reuse, R233, PT ;  /* 0x000000e91000720c */ /* 0x040fe40003fc6270 */
[C---:B------:R-:W-:Y:S02]  /*34d0*/  ISETP.GE.AND P5, PT, R16.reuse, R231, PT ;  /* 0x000000e71000720c */ /* 0x040fe40003fa6270 */
[----:B------:R-:W-:Y:S01]  /*34e0*/  ISETP.GE.AND P1, PT, R16, R232, PT ;  /* 0x000000e81000720c */ /* 0x000fe20003f26270 */
[----:B------:R-:W-:Y:S01]  /*34f0*/  VIADD R20, R0, 0x11 ;  /* 0x0000001100147836 */ /* 0x000fe20000000000 */
[----:B------:R-:W-:Y:S02]  /*3500*/  ISETP.GE.AND P4, PT, R16, R230, PT ;  /* 0x000000e61000720c */ /* 0x000fe40003f86270 */
[----:B------:R-:W-:Y:S02]  /*3510*/  FSEL R90, R36, -INF , !P2 ;  /* 0xff800000245a7808 */ /* 0x000fe40005000000 */
[C---:B------:R-:W-:Y:S01]  /*3520*/  ISETP.GE.AND P0, PT, R0.reuse, R232, PT ;  /* 0x000000e80000720c */ /* 0x040fe20003f06270 */
[----:B------:R-:W-:Y:S01]  /*3530*/  HMMA.16816.F32 R36, R8, R22, R32 ;  /* 0x000000160824723c */ /* 0x000fe20000001820 */
[----:B------:R-:W-:-:S02]  /*3540*/  ISETP.GE.AND P2, PT, R0, R230, PT ;  /* 0x000000e60000720c */ /* 0x000fc40003f46270 */
[----:B------:R-:W-:Y:S02]  /*3550*/  ISETP.LT.OR P3, PT, R19, R229, P3 ;  /* 0x000000e51300720c */ /* 0x000fe40001f61670 */
[C---:B------:R-:W-:Y:S01]  /*3560*/  ISETP.LT.OR P6, PT, R16.reuse, R227, P6 ;  /* 0x000000e31000720c */ /* 0x040fe200037c1670 */
[----:B------:R-:W-:Y:S01]  /*3570*/  HMMA.16816.F32 R32, R12, R106, R112 ;  /* 0x0000006a0c20723c */ /* 0x000fe20000001870 */
[C---:B------:R-:W-:Y:S02]  /*3580*/  ISETP.LT.OR P5, PT, R16.reuse, R226, P5 ;  /* 0x000000e21000720c */ /* 0x040fe40002fa1670 */
[CC--:B------:R-:W-:Y:S02]  /*3590*/  ISETP.LT.OR P1, PT, R16.reuse, R229.reuse, P1 ;  /* 0x000000e51000720c */ /* 0x0c0fe40000f21670 */
[----:B------:R-:W-:Y:S02]  /*35a0*/  ISETP.LT.OR P4, PT, R16, R228, P4 ;  /* 0x000000e41000720c */ /* 0x000fe40002781670 */
[----:B------:R-:W1:Y:S01]  /*35b0*/  LDSM.16.M88.4 R16, [R223+0x8800] ;  /* 0x00880000df10783b */ /* 0x000e620000000200 */
[----:B------:R-:W-:-:S02]  /*35c0*/  ISETP.LT.OR P0, PT, R0, R229, P0 ;  /* 0x000000e50000720c */ /* 0x000fc40000701670 */
[----:B------:R-:W-:Y:S02]  /*35d0*/  ISETP.LT.OR P2, PT, R0, R228, P2 ;  /* 0x000000e40000720c */ /* 0x000fe40001741670 */
[----:B------:R-:W-:Y:S02]  /*35e0*/  FSEL R54, R40, -INF , !P0 ;  /* 0xff80000028367808 */ /* 0x000fe40004000000 */
[----:B------:R-:W-:Y:S02]  /*35f0*/  FSEL R61, R42, -INF , !P2 ;  /* 0xff8000002a3d7808 */ /* 0x000fe40005000000 */
[----:B------:R-:W-:Y:S02]  /*3600*/  FSEL R55, R41, -INF , !P3 ;  /* 0xff80000029377808 */ /* 0x000fe40005800000 */
[C---:B------:R-:W-:Y:S01]  /*3610*/  ISETP.GE.AND P0, PT, R3.reuse, R231, PT ;  /* 0x000000e70300720c */ /* 0x040fe20003f06270 */
[----:B------:R-:W-:Y:S01]  /*3620*/  HMMA.16816.F32 R40, R12, R104, R108 ;  /* 0x000000680c28723c */ /* 0x000fe2000000186c */
[----:B------:R-:W-:-:S02]  /*3630*/  ISETP.GE.AND P2, PT, R3, R232, PT ;  /* 0x000000e80300720c */ /* 0x000fc40003f46270 */
[C---:B------:R-:W-:Y:S02]  /*3640*/  ISETP.GE.AND P3, PT, R3.reuse, R230, PT ;  /* 0x000000e60300720c */ /* 0x040fe40003f66270 */
[C---:B------:R-:W-:Y:S02]  /*3650*/  ISETP.LT.OR P0, PT, R3.reuse, R226, P0 ;  /* 0x000000e20300720c */ /* 0x040fe40000701670 */
[C---:B------:R-:W-:Y:S02]  /*3660*/  ISETP.LT.OR P2, PT, R3.reuse, R229, P2 ;  /* 0x000000e50300720c */ /* 0x040fe40001741670 */
[----:B------:R-:W-:Y:S01]  /*3670*/  ISETP.LT.OR P3, PT, R3, R228, P3 ;  /* 0x000000e40300720c */ /* 0x000fe20001f61670 */
[----:B------:R-:W-:Y:S01]  /*3680*/  VIADD R3, R0, 0x10 ;  /* 0x0000001000037836 */ /* 0x000fe20000000000 */
[----:B------:R-:W-:Y:S02]  /*3690*/  FSEL R138, R30, -INF , !P0 ;  /* 0xff8000001e8a7808 */ /* 0x000fe40004000000 */
[----:B------:R-:W-:-:S02]  /*36a0*/  FSEL R57, R27, -INF , !P4 ;  /* 0xff8000001b397808 */ /* 0x000fc40006000000 */
[----:B------:R-:W-:Y:S02]  /*36b0*/  ISETP.GE.AND P0, PT, R3, R233, PT ;  /* 0x000000e90300720c */ /* 0x000fe40003f06270 */
[----:B------:R-:W-:Y:S02]  /*36c0*/  FSEL R105, R29, -INF , !P6 ;  /* 0xff8000001d697808 */ /* 0x000fe40007000000 */
[----:B------:R-:W-:Y:S02]  /*36d0*/  ISETP.LT.OR P0, PT, R3, R227, P0 ;  /* 0x000000e30300720c */ /* 0x000fe40000701670 */
[----:B------:R-:W-:Y:S02]  /*36e0*/  FSEL R137, R31, -INF , !P5 ;  /* 0xff8000001f897808 */ /* 0x000fe40006800000 */
[----:B------:R-:W-:Y:S01]  /*36f0*/  FSEL R161, R48, -INF , !P0 ;  /* 0xff80000030a17808 */ /* 0x000fe20004000000 */
[----:B------:R-:W-:Y:S01]  /*3700*/  HMMA.16816.F32 R28, R4, R22, R76 ;  /* 0x00000016041c723c */ /* 0x000fe2000000184c */
[----:B------:R-:W-:-:S02]  /*3710*/  ISETP.GE.AND P6, PT, R20, R233, PT ;  /* 0x000000e91400720c */ /* 0x000fc40003fc6270 */
[C---:B------:R-:W-:Y:S02]  /*3720*/  ISETP.GE.AND P5, PT, R20.reuse, R231, PT ;  /* 0x000000e71400720c */ /* 0x040fe40003fa6270 */
[C---:B------:R-:W-:Y:S01]  /*3730*/  ISETP.GE.AND P4, PT, R20.reuse, R232, PT ;  /* 0x000000e81400720c */ /* 0x040fe20003f86270 */
[----:B-1----:R-:W-:Y:S01]  /*3740*/  HMMA.16816.F32 R32, R8, R18, R32 ;  /* 0x000000120820723c */ /* 0x002fe20000001820 */
[C---:B------:R-:W-:Y:S02]  /*3750*/  ISETP.GE.AND P0, PT, R20.reuse, R230, PT ;  /* 0x000000e61400720c */ /* 0x040fe40003f06270 */
[C---:B------:R-:W-:Y:S02]  /*3760*/  ISETP.LT.OR P6, PT, R20.reuse, R227, P6 ;  /* 0x000000e31400720c */ /* 0x040fe400037c1670 */
[C---:B------:R-:W-:Y:S02]  /*3770*/  ISETP.LT.OR P5, PT, R20.reuse, R226, P5 ;  /* 0x000000e21400720c */ /* 0x040fe40002fa1670 */
[----:B------:R-:W-:-:S02]  /*3780*/  ISETP.LT.OR P4, PT, R20, R229, P4 ;  /* 0x000000e51400720c */ /* 0x000fc40002781670 */
[----:B------:R-:W-:Y:S02]  /*3790*/  ISETP.LT.OR P0, PT, R20, R228, P0 ;  /* 0x000000e41400720c */ /* 0x000fe40000701670 */
[----:B------:R-:W-:Y:S01]  /*37a0*/  FSEL R56, R26, -INF , !P3 ;  /* 0xff8000001a387808 */ /* 0x000fe20005800000 */
[----:B------:R-:W1:Y:S01]  /*37b0*/  LDSM.16.M88.4 R20, [R223+0x8c00] ;  /* 0x008c0000df14783b */ /* 0x000e620000000200 */
[----:B------:R-:W-:Y:S01]  /*37c0*/  FSEL R53, R25, -INF , !P1 ;  /* 0xff80000019357808 */ /* 0x000fe20004800000 */
[----:B------:R-:W-:-:S04]  /*37d0*/  DEPBAR.LE SB0, 0x0 ;  /* 0x000080000000791a */ /* 0x000fc80000000000 */
[----:B------:R-:W-:Y:S01]  /*37e0*/  FSEL R52, R24, -INF , !P2 ;  /* 0xff80000018347808 */ /* 0x000fe20005000000 */
[----:B------:R-:W-:Y:S01]  /*37f0*/  VIADD R24, R0, 0x20 ;  /* 0x0000002000187836 */ /* 0x000fe20000000000 */
[----:B------:R-:W-:Y:S01]  /*3800*/  BAR.SYNC.DEFER_BLOCKING 0x0 ;  /* 0x0000000000007b1d */ /* 0x000fe20000010000 */
        /* <DEDUP_REMOVED lines=11> */
[----:B------:R-:W-:Y:S01]  /*38c0*/  HMMA.16816.F32 R44, R8, R16, R40 ;  /* 0x00000010082c723c */ /* 0x000fe20000001828 */
[----:B------:R-:W-:-:S02]  /*38d0*/  FSEL R163, R50, -INF , !P2 ;  /* 0xff80000032a37808 */ /* 0x000fc40005000000 */
[----:B------:R-:W-:Y:S02]  /*38e0*/  FSEL R160, R49, -INF , !P6 ;  /* 0xff80000031a07808 */ /* 0x000fe40007000000 */
[C---:B------:R-:W-:Y:S01]  /*38f0*/  ISETP.GE.AND P2, PT, R3.reuse, R233, PT ;  /* 0x000000e90300720c */ /* 0x040fe20003f46270 */
[----:B------:R-:W-:Y:S01]  /*3900*/  HMMA.16816.F32 R40, R4, R16, R72 ;  /* 0x000000100428723c */ /* 0x000fe20000001848 */
[C---:B------:R-:W-:Y:S02]  /*3910*/  ISETP.GE.AND P3, PT, R3.reuse, R231, PT ;  /* 0x000000e70300720c */ /* 0x040fe40003f66270 */
[C---:B------:R-:W-:Y:S02]  /*3920*/  ISETP.GE.AND P1, PT, R3.reuse, R232, PT ;  /* 0x000000e80300720c */ /* 0x040fe40003f26270 */
[C---:B------:R-:W-:Y:S02]  /*3930*/  ISETP.GE.AND P6, PT, R3.reuse, R230, PT ;  /* 0x000000e60300720c */ /* 0x040fe40003fc6270 */
[C---:B------:R-:W-:Y:S01]  /*3940*/  ISETP.LT.OR P2, PT, R3.reuse, R227, P2 ;  /* 0x000000e30300720c */ /* 0x040fe20001741670 */
[----:B------:R-:W-:Y:S01]  /*3950*/  VIADD R16, R0, 0x21 ;  /* 0x0000002100107836 */ /* 0x000fe20000000000 */
[----:B------:R-:W-:-:S02]  /*3960*/  ISETP.LT.OR P3, PT, R3, R226, P3 ;  /* 0x000000e20300720c */ /* 0x000fc40001f61670 */
[C---:B------:R-:W-:Y:S02]  /*3970*/  ISETP.LT.OR P1, PT, R3.reuse, R229, P1 ;  /* 0x000000e50300720c */ /* 0x040fe40000f21670 */
[----:B------:R-:W-:Y:S01]  /*3980*/  ISETP.LT.OR P6, PT, R3, R228, P6 ;  /* 0x000000e40300720c */ /* 0x000fe200037c1670 */
[----:B------:R-:W-:Y:S01]  /*3990*/  VIADD R3, R0, 0x19 ;  /* 0x0000001900037836 */ /* 0x000fe20000000000 */
[----:B------:R-:W-:Y:S02]  /*39a0*/  FSEL R154, R36, -INF , !P2 ;  /* 0xff800000249a7808 */ /* 0x000fe40005000000 */
[----:B------:R-:W-:Y:S02]  /*39b0*/  FSEL R155, R38, -INF , !P3 ;  /* 0xff800000269b7808 */ /* 0x000fe40005800000 */
[C---:B------:R-:W-:Y:S02]  /*39c0*/  ISETP.GE.AND P2, PT, R3.reuse, R232, PT ;  /* 0x000000e80300720c */ /* 0x040fe40003f46270 */
[----:B------:R-:W-:-:S02]  /*39d0*/  ISETP.GE.AND P3, PT, R3, R230, PT ;  /* 0x000000e60300720c */ /* 0x000fc40003f66270 */
[----:B------:R-:W-:Y:S02]  /*39e0*/  FSEL R162, R51, -INF , !P5 ;  /* 0xff80000033a27808 */ /* 0x000fe40006800000 */
[CC--:B------:R-:W-:Y:S01]  /*39f0*/  ISETP.GE.AND P5, PT, R3.reuse, R233.reuse, PT ;  /* 0x000000e90300720c */ /* 0x0c0fe20003fa6270 */
[----:B------:R-:W-:Y:S01]  /*3a00*/  HMMA.16816.F32 R48, R12, R140, R96 ;  /* 0x0000008c0c30723c */ /* 0x000fe20000001860 */
[----:B------:R-:W-:Y:S02]  /*3a10*/  ISETP.GE.AND P0, PT, R24, R233, PT ;  /* 0x000000e91800720c */ /* 0x000fe40003f06270 */
[C---:B------:R-:W-:Y:S02]  /*3a20*/  ISETP.GE.AND P4, PT, R3.reuse, R231, PT ;  /* 0x000000e70300720c */ /* 0x040fe40003f86270 */
[C---:B------:R-:W-:Y:S02]  /*3a30*/  ISETP.LT.OR P2, PT, R3.reuse, R229, P2 ;  /* 0x000000e50300720c */ /* 0x040fe40001741670 */
[----:B------:R-:W-:-:S02]  /*3a40*/  ISETP.LT.OR P3, PT, R3, R228, P3 ;  /* 0x000000e40300720c */ /* 0x000fc40001f61670 */
[CC--:B------:R-:W-:Y:S02]  /*3a50*/  ISETP.LT.OR P5, PT, R3.reuse, R227.reuse, P5 ;  /* 0x000000e30300720c */ /* 0x0c0fe40002fa1670 */
[----:B------:R-:W-:Y:S01]  /*3a60*/  ISETP.LT.OR P4, PT, R3, R226, P4 ;  /* 0x000000e20300720c */ /* 0x000fe20002781670 */
[----:B------:R-:W-:Y:S01]  /*3a70*/  VIADD R3, R0, 0x28 ;  /* 0x0000002800037836 */ /* 0x000fe20000000000 */
[----:B------:R-:W-:Y:S02]  /*3a80*/  ISETP.LT.OR P0, PT, R24, R227, P0 ;  /* 0x000000e31800720c */ /* 0x000fe40000701670 */
[----:B------:R-:W-:Y:S02]  /*3a90*/  FSEL R80, R28, -INF , !P1 ;  /* 0xff8000001c507808 */ /* 0x000fe40004800000 */
[----:B------:R-:W-:Y:S02]  /*3aa0*/  FSEL R82, R30, -INF , !P6 ;  /* 0xff8000001e527808 */ /* 0x000fe40007000000 */
[----:B------:R-:W-:-:S02]  /*3ab0*/  FSEL R81, R29, -INF , !P2 ;  /* 0xff8000001d517808 */ /* 0x000fc40005000000 */
[----:B------:R-:W-:Y:S02]  /*3ac0*/  FSEL R83, R31, -INF , !P3 ;  /* 0xff8000001f537808 */ /* 0x000fe40005800000 */
[C---:B------:R-:W-:Y:S01]  /*3ad0*/  HMMA.16816.F32 R28, R4.reuse, R18, R68 ;  /* 0x00000012041c723c */ /* 0x040fe20000001844 */
[----:B------:R-:W-:Y:S02]  /*3ae0*/  FSEL R145, R37, -INF , !P5 ;  /* 0xff80000025917808 */ /* 0x000fe40006800000 */
[----:B------:R-:W-:Y:S02]  /*3af0*/  FSEL R147, R39, -INF , !P4 ;  /* 0xff80000027937808 */ /* 0x000fe40006000000 */
[----:B------:R-:W-:Y:S01]  /*3b00*/  FSEL R214, R44, -INF , !P0 ;  /* 0xff8000002cd67808 */ /* 0x000fe20004000000 */
[----:B-1----:R-:W-:Y:S01]  /*3b10*/  HMMA.16816.F32 R36, R4, R22, R64 ;  /* 0x000000160424723c */ /* 0x002fe20000001840 */
[C---:B------:R-:W-:Y:S02]  /*3b20*/  ISETP.GE.AND P3, PT, R16.reuse, R233, PT ;  /* 0x000000e91000720c */ /* 0x040fe40003f66270 */
[----:B------:R-:W-:-:S02]  /*3b30*/  ISETP.GE.AND P5, PT, R16, R231, PT ;  /* 0x000000e71000720c */ /* 0x000fc40003fa6270 */
[C---:B------:R-:W-:Y:S01]  /*3b40*/  ISETP.GE.AND P4, PT, R16.reuse, R232, PT ;  /* 0x000000e81000720c */ /* 0x040fe20003f86270 */
[----:B------:R-:W-:Y:S01]  /*3b50*/  HMMA.16816.F32 R48, R8, R20, R48 ;  /* 0x000000140830723c */ /* 0x000fe20000001830 */
[----:B------:R-:W-:Y:S02]  /*3b60*/  ISETP.GE.AND P0, PT, R16, R230, PT ;  /* 0x000000e61000720c */ /* 0x000fe40003f06270 */
[C---:B------:R-:W-:Y:S02]  /*3b70*/  ISETP.GE.AND P1, PT, R24.reuse, R231, PT ;  /* 0x000000e71800720c */ /* 0x040fe40003f26270 */
[C---:B------:R-:W-:Y:S02]  /*3b80*/  ISETP.GE.AND P6, PT, R24.reuse, R232, PT ;  /* 0x000000e81800720c */ /* 0x040fe40003fc6270 */
[----:B------:R-:W-:Y:S02]  /*3b90*/  ISETP.GE.AND P2, PT, R24, R230, PT ;  /* 0x000000e61800720c */ /* 0x000fe40003f46270 */
[----:B------:R-:W-:-:S02]  /*3ba0*/  ISETP.LT.OR P3, PT, R16, R227, P3 ;  /* 0x000000e31000720c */ /* 0x000fc40001f61670 */
[C---:B------:R-:W-:Y:S02]  /*3bb0*/  ISETP.LT.OR P5, PT, R16.reuse, R226, P5 ;  /* 0x000000e21000720c */ /* 0x040fe40002fa1670 */
[CC--:B------:R-:W-:Y:S02]  /*3bc0*/  ISETP.LT.OR P4, PT, R16.reuse, R229.reuse, P4 ;  /* 0x000000e51000720c */ /* 0x0c0fe40002781670 */
[----:B------:R-:W-:Y:S02]  /*3bd0*/  ISETP.LT.OR P0, PT, R16, R228, P0 ;  /* 0x000000e41000720c */ /* 0x000fe40000701670 */
[C---:B------:R-:W-:Y:S01]  /*3be0*/  ISETP.LT.OR P1, PT, R24.reuse, R226, P1 ;  /* 0x000000e21800720c */ /* 0x040fe20000f21670 */
[----:B------:R-:W-:Y:S01]  /*3bf0*/  HMMA.16816.F32 R16, R4, R20, R92 ;  /* 0x000000140410723c */ /* 0x000fe2000000185c */
[C---:B------:R-:W-:Y:S02]  /*3c00*/  ISETP.LT.OR P6, PT, R24.reuse, R229, P6 ;  /* 0x000000e51800720c */ /* 0x040fe400037c1670 */
[----:B------:R-:W-:-:S02]  /*3c10*/  ISETP.LT.OR P2, PT, R24, R228, P2 ;  /* 0x000000e41800720c */ /* 0x000fc40001741670 */
[----:B------:R-:W-:Y:S01]  /*3c20*/  FSEL R219, R46, -INF , !P1 ;  /* 0xff8000002edb7808 */ /* 0x000fe20004800000 */
[----:B------:R-:W-:Y:S01]  /*3c30*/  HMMA.16816.F32 R24, R12, R142, R116 ;  /* 0x0000008e0c18723c */ /* 0x000fe20000001874 */
[----:B------:R-:W-:Y:S02]  /*3c40*/  FSEL R179, R40, -INF , !P6 ;  /* 0xff80000028b37808 */ /* 0x000fe40007000000 */
[----:B------:R-:W-:Y:S02]  /*3c50*/  FSEL R191, R42, -INF , !P2 ;  /* 0xff8000002abf7808 */ /* 0x000fe40005000000 */
[----:B------:R-:W-:Y:S02]  /*3c60*/  FSEL R213, R45, -INF , !P3 ;  /* 0xff8000002dd57808 */ /* 0x000fe40005800000 */
[----:B------:R-:W-:Y:S01]  /*3c70*/  VIADD R12, R0, 0x29 ;  /* 0x00000029000c7836 */ /* 0x000fe20000000000 */
[C---:B------:R-:W-:Y:S02]  /*3c80*/  ISETP.GE.AND P1, PT, R3.reuse, R233, PT ;  /* 0x000000e90300720c */ /* 0x040fe40003f26270 */
[----:B------:R-:W-:-:S02]  /*3c90*/  ISETP.GE.AND P6, PT, R3, R231, PT ;  /* 0x000000e70300720c */ /* 0x000fc40003fc6270 */
[C---:B------:R-:W-:Y:S02]  /*3ca0*/  ISETP.GE.AND P2, PT, R3.reuse, R232, PT ;  /* 0x000000e80300720c */ /* 0x040fe40003f46270 */
[----:B------:R-:W-:Y:S02]  /*3cb0*/  ISETP.GE.AND P3, PT, R3, R230, PT ;  /* 0x000000e60300720c */ /* 0x000fe40003f66270 */
[----:B------:R-:W-:Y:S02]  /*3cc0*/  FSEL R190, R43, -INF , !P0 ;  /* 0xff8000002bbe7808 */ /* 0x000fe40004000000 */
[----:B------:R-:W-:Y:S02]  /*3cd0*/  ISETP.GE.AND P0, PT, R12, R232, PT ;  /* 0x000000e80c00720c */ /* 0x000fe40003f06270 */
[C---:B------:R-:W-:Y:S02]  /*3ce0*/  ISETP.LT.OR P1, PT, R3.reuse, R227, P1 ;  /* 0x000000e30300720c */ /* 0x040fe40000f21670 */
[----:B------:R-:W-:-:S02]  /*3cf0*/  ISETP.LT.OR P6, PT, R3, R226, P6 ;  /* 0x000000e20300720c */ /* 0x000fc400037c1670 */
[CC--:B------:R-:W-:Y:S01]  /*3d00*/  ISETP.LT.OR P2, PT, R3.reuse, R229.reuse, P2 ;  /* 0x000000e50300720c */ /* 0x0c0fe20001741670 */
[----:B------:R-:W-:Y:S01]  /*3d10*/  HMMA.16816.F32 R24, R8, R22, R24 ;  /* 0x000000160818723c */ /* 0x000fe20000001818 */
[----:B------:R-:W-:Y:S01]  /*3d20*/  ISETP.LT.OR P3, PT, R3, R228, P3 ;  /* 0x000000e40300720c */ /* 0x000fe20001f61670 */
[----:B------:R-:W-:Y:S01]  /*3d30*/  VIADD R3, R0, 0x30 ;  /* 0x0000003000037836 */ /* 0x000fe20000000000 */
[----:B------:R-:W-:Y:S02]  /*3d40*/  ISETP.LT.OR P0, PT, R12, R229, P0 ;  /* 0x000000e50c00720c */ /* 0x000fe40000701670 */
[----:B------:R-:W-:Y:S02]  /*3d50*/  FSEL R206, R34, -INF , !P6 ;  /* 0xff80000022ce7808 */ /* 0x000fe40007000000 */
        /* <DEDUP_REMOVED lines=8> */
[----:B------:R-:W-:Y:S02]  /*3de0*/  ISETP.GE.AND P3, PT, R3, R232, PT ;  /* 0x000000e80300720c */ /* 0x000fe40003f66270 */
[----:B------:R-:W-:Y:S02]  /*3df0*/  ISETP.GE.AND P5, PT, R12, R233, PT ;  /* 0x000000e90c00720c */ /* 0x000fe40003fa6270 */
[----:B------:R-:W-:Y:S02]  /*3e00*/  FSEL R237, R18, -INF , !P0 ;  /* 0xff80000012ed7808 */ /* 0x000fe40004000000 */
[----:B------:R-:W-:Y:S02]  /*3e10*/  PLOP3.LUT P0, PT, PT, PT, UP0, 0x80, 0x0 ;  /* 0x000000000000781c */ /* 0x000fe40003f0f008 */
[----:B------:R-:W-:Y:S02]  /*3e20*/  FSEL R178, R41, -INF , !P4 ;  /* 0xff80000029b27808 */ /* 0x000fe40006000000 */
[----:B------:R-:W-:-:S02]  /*3e30*/  FSEL R207, R32, -INF , !P1 ;  /* 0xff80000020cf7808 */ /* 0x000fc40004800000 */
[C---:B------:R-:W-:Y:S02]  /*3e40*/  ISETP.LT.OR P6, PT, R3.reuse, R227, P6 ;  /* 0x000000e30300720c */ /* 0x040fe400037c1670 */
[C---:B------:R-:W-:Y:S02]  /*3e50*/  ISETP.LT.OR P2, PT, R3.reuse, R226, P2 ;  /* 0x000000e20300720c */ /* 0x040fe40001741670 */
[----:B------:R-:W-:Y:S01]  /*3e60*/  ISETP.LT.OR P3, PT, R3, R229, P3 ;  /* 0x000000e50300720c */ /* 0x000fe20001f61670 */
[----:B------:R-:W-:Y:S01]  /*3e70*/  VIADD R3, R0, 0x31 ;  /* 0x0000003100037836 */ /* 0x000fe20000000000 */
[C---:B------:R-:W-:Y:S02]  /*3e80*/  ISETP.GE.AND P4, PT, R12.reuse, R231, PT ;  /* 0x000000e70c00720c */ /* 0x040fe40003f86270 */
[C---:B------:R-:W-:Y:S02]  /*3e90*/  ISETP.GE.AND P1, PT, R12.reuse, R230, PT ;  /* 0x000000e60c00720c */ /* 0x040fe40003f26270 */
[----:B------:R-:W-:-:S02]  /*3ea0*/  ISETP.LT.OR P5, PT, R12, R227, P5 ;  /* 0x000000e30c00720c */ /* 0x000fc40002fa1670 */
[C---:B------:R-:W-:Y:S02]  /*3eb0*/  ISETP.LT.OR P4, PT, R12.reuse, R226, P4 ;  /* 0x000000e20c00720c */ /* 0x040fe40002781670 */
[----:B------:R-:W-:Y:S02]  /*3ec0*/  ISETP.LT.OR P1, PT, R12, R228, P1 ;  /* 0x000000e40c00720c */ /* 0x000fe40000f21670 */
[----:B------:R-:W-:Y:S02]  /*3ed0*/  FSEL R204, R33, -INF , !P5 ;  /* 0xff80000021cc7808 */ /* 0x000fe40006800000 */
[----:B------:R-:W-:Y:S02]  /*3ee0*/  FSEL R215, R16, -INF , !P3 ;  /* 0xff80000010d77808 */ /* 0x000fe40005800000 */
[C---:B------:R-:W-:Y:S02]  /*3ef0*/  ISETP.GE.AND P5, PT, R3.reuse, R232, PT ;  /* 0x000000e80300720c */ /* 0x040fe40003fa6270 */
[----:B------:R-:W-:-:S02]  /*3f00*/  ISETP.GE.AND P3, PT, R3, R230, PT ;  /* 0x000000e60300720c */ /* 0x000fc40003f66270 */
[----:B------:R-:W-:Y:S02]  /*3f10*/  FSEL R189, R31, -INF , !P1 ;  /* 0xff8000001fbd7808 */ /* 0x000fe40004800000 */
[----:B------:R-:W-:Y:S02]  /*3f20*/  FSEL R205, R35, -INF , !P4 ;  /* 0xff80000023cd7808 */ /* 0x000fe40006000000 */
[C---:B------:R-:W-:Y:S02]  /*3f30*/  ISETP.GE.AND P1, PT, R3.reuse, R233, PT ;  /* 0x000000e90300720c */ /* 0x040fe40003f26270 */
[C---:B------:R-:W-:Y:S02]  /*3f40*/  ISETP.GE.AND P4, PT, R3.reuse, R231, PT ;  /* 0x000000e70300720c */ /* 0x040fe40003f86270 */
[C---:B------:R-:W-:Y:S02]  /*3f50*/  ISETP.LT.OR P5, PT, R3.reuse, R229, P5 ;  /* 0x000000e50300720c */ /* 0x040fe40002fa1670 */
[----:B------:R-:W-:-:S02]  /*3f60*/  ISETP.LT.OR P3, PT, R3, R228, P3 ;  /* 0x000000e40300720c */ /* 0x000fc40001f61670 */
[C---:B------:R-:W-:Y:S02]  /*3f70*/  ISETP.LT.OR P1, PT, R3.reuse, R227, P1 ;  /* 0x000000e30300720c */ /* 0x040fe40000f21670 */
[----:B------:R-:W-:Y:S02]  /*3f80*/  ISETP.LT.OR P4, PT, R3, R226, P4 ;  /* 0x000000e20300720c */ /* 0x000fe40002781670 */
[----:B------:R-:W-:Y:S02]  /*3f90*/  FSEL R212, R17, -INF , !P5 ;  /* 0xff80000011d47808 */ /* 0x000fe40006800000 */
[----:B------:R-:W-:Y:S01]  /*3fa0*/  FSEL R235, R19, -INF , !P3 ;  /* 0xff80000013eb7808 */ /* 0x000fe20005800000 */
[----:B------:R-:W-:Y:S08]  /*3fb0*/  @!P0 BRA `(.L_x_796) ;  /* 0x0000000000608947 */ /* 0x000ff00003800000 */
[----:B------:R-:W-:-:S04]  /*3fc0*/  UIADD3 UR11, UR39, -0x2, URZ ;  /* 0xfffffffe270b7890 */ /* 0x000fc8000fffe03f */
[----:B------:R-:W-:Y:S02]  /*3fd0*/  USHF.R.S32.HI UR10, URZ, 0x1f, UR11 ;  /* 0x0000001f3f0a7899 */ /* 0x000fe4000801140b */
[----:B------:R-:W-:Y:S01]  /*3fe0*/  UIMAD UR5, UR25, UR11, URZ ;  /* 0x0000000b190572a4 */ /* 0x000fe2000f8e023f */
[----:B------:R-:W-:-:S03]  /*3ff0*/  IMAD.U32 R3, RZ, RZ, UR11 ;  /* 0x0000000bff037e24 */ /* 0x000fc6000f8e00ff */
[----:B------:R-:W-:Y:S01]  /*4000*/  UIMAD UR5, UR10, UR26, UR5 ;  /* 0x0000001a0a0572a4 */ /* 0x000fe2000f8e0205 */
[----:B------:R-:W-:Y:S01]  /*4010*/  IMAD.WIDE.U32 R6, R3, UR26, R156 ;  /* 0x0000001a03067c25 */ /* 0x000fe2000f8e009c */
[----:B------:R-:W-:Y:S01]  /*4020*/  MOV R3, UR15 ;  /* 0x0000000f00037c02 */ /* 0x000fe20008000f00 */
[----:B------:R-:W-:-:S03]  /*4030*/  ULDC.64 UR10, c[0x0][0x218] ;  /* 0x00008600000a7ab9 */ /* 0x000fc60000000a00 */
[----:B------:R-:W-:Y:S01]  /*4040*/  VIADD R5, R7, UR5 ;  /* 0x0000000507057c36 */ /* 0x000fe20008000000 */
[----:B------:R-:W-:Y:S01]  /*4050*/  LEA R4, P3, R6, UR10, 0x1 ;  /* 0x0000000a06047c11 */ /* 0x000fe2000f8608ff */
[----:B------:R-:W-:-:S03]  /*4060*/  IMAD.U32 R7, RZ, RZ, UR14 ;  /* 0x0000000eff077e24 */ /* 0x000fc6000f8e00ff */
        /* <DEDUP_REMOVED lines=13> */
.L_x_796:
[----:B-1----:R-:W-:Y:S01]  /*4140*/  FMNMX.FTZ R4, R54, R55, !PT ;  /* 0x0000003736047209 */ /* 0x002fe20007810000 */
[----:B------:R-:W-:Y:S01]  /*4150*/  VIADD R3, R0, 0x38 ;  /* 0x0000003800037836 */ /* 0x000fe20000000000 */
[----:B------:R-:W-:Y:S01]  /*4160*/  FSEL R239, R48, -INF , !P6 ;  /* 0xff80000030ef7808 */ /* 0x000fe20007000000 */
[----:B------:R-:W-:Y:S01]  /*4170*/  VIADD R15, R0, 0x39 ;  /* 0x00000039000f7836 */ /* 0x000fe20000000000 */
[----:B------:R-:W-:Y:S01]  /*4180*/  FMNMX.FTZ R0, R52, R4, !PT ;  /* 0x0000000434007209 */ /* 0x000fe20007810000 */
[----:B------:R-:W-:Y:S01]  /*4190*/  VIADD R5, R151, 0x4 ;  /* 0x0000000497057836 */ /* 0x000fe20000000000 */
[----:B------:R-:W-:Y:S01]  /*41a0*/  ISETP.GE.AND P3, PT, R3, R232, PT ;  /* 0x000000e80300720c */ /* 0x000fe20003f66270 */
[----:B------:R-:W-:Y:S01]  /*41b0*/  USHF.L.U32 UR5, UR31, 0x1, URZ ;  /* 0x000000011f057899 */ /* 0x000fe2000800063f */
[----:B------:R-:W-:Y:S01]  /*41c0*/  FMNMX.FTZ R0, R53, R0, !PT ;  /* 0x0000000035007209 */ /* 0x000fe20007810000 */
[----:B------:R-:W-:Y:S01]  /*41d0*/  IMAD.WIDE.U32 R132, R5, -0x326172a9, RZ ;  /* 0xcd9e8d5705847825 */ /* 0x000fe200078e00ff */
[----:B------:R-:W-:Y:S01]  /*41e0*/  ISETP.GE.AND P5, PT, R15, R232, PT ;  /* 0x000000e80f00720c */ /* 0x000fe20003fa6270 */
[----:B------:R1:W-:Y:S01]  /*41f0*/  STL [R1+0x48], R5 ;  /* 0x0000480501007387 */ /* 0x0003e20000100800 */
[----:B------:R-:W-:Y:S01]  /*4200*/  FMNMX.FTZ R0, R58, R0, !PT ;  /* 0x000000003a007209 */ /* 0x000fe20007810000 */
[----:B------:R-:W-:Y:S01]  /*4210*/  IMAD.WIDE.U32 R152, R152, -0x2daee0ad, RZ ;  /* 0xd2511f5398987825 */ /* 0x000fe200078e00ff */
[-C--:B------:R-:W-:Y:S01]  /*4220*/  ISETP.LT.OR P3, PT, R3, R229.reuse, P3 ;  /* 0x000000e50300720c */ /* 0x080fe20001f61670 */
[----:B------:R-:W-:Y:S01]  /*4230*/  UIADD3 UR21, UR37, -0x4498517b, URZ ;  /* 0xbb67ae8525157890 */ /* 0x000fe2000fffe03f */
[----:B------:R-:W-:Y:S01]  /*4240*/  ISETP.LT.OR P5, PT, R15, R229, P5 ;  /* 0x000000e50f00720c */ /* 0x000fe20002fa1670 */
[----:B------:R-:W-:Y:S01]  /*4250*/  UIADD3 UR22, UR36, -0x61c88647, URZ ;  /* 0x9e3779b924167890 */ /* 0x000fe2000fffe03f */
[----:B------:R-:W-:Y:S01]  /*4260*/  FMNMX.FTZ R0, R59, R0, !PT ;  /* 0x000000003b007209 */ /* 0x000fe20007810000 */
[----:B------:R-:W-:Y:S01]  /*4270*/  IMAD.WIDE.U32 R248, R151, -0x326172a9, RZ ;  /* 0xcd9e8d5797f87825 */ /* 0x000fe200078e00ff */
[----:B------:R-:W-:Y:S01]  /*4280*/  FSEL R208, R36, -INF , !P3 ;  /* 0xff80000024d07808 */ /* 0x000fe20005800000 */
[----:B------:R-:W-:Y:S01]  /*4290*/  UIADD3 UR20, UR36, 0x3c6ef372, URZ ;  /* 0x3c6ef37224147890 */ /* 0x000fe2000fffe03f */
[----:B------:R-:W-:Y:S01]  /*42a0*/  FSEL R211, R37, -INF , !P5 ;  /* 0xff80000025d37808 */ /* 0x000fe20006800000 */
[----:B------:R-:W-:Y:S01]  /*42b0*/  UIADD3 UR19, UR37, 0x76cf5d0a, URZ ;  /* 0x76cf5d0a25137890 */ /* 0x000fe2000fffe03f */
[C---:B------:R-:W-:Y:S01]  /*42c0*/  ISETP.GE.AND P6, PT, R3.reuse, R233, PT ;  /* 0x000000e90300720c */ /* 0x040fe20003fc6270 */
[----:B------:R-:W-:Y:S01]  /*42d0*/  UIADD3 UR17, UR37, 0x32370b8f, URZ ;  /* 0x32370b8f25117890 */ /* 0x000fe2000fffe03f */
[C---:B------:R-:W-:Y:S01]  /*42e0*/  ISETP.GE.AND P3, PT, R3.reuse, R231, PT ;  /* 0x000000e70300720c */ /* 0x040fe20003f66270 */
[----:B------:R-:W-:Y:S01]  /*42f0*/  UIADD3 UR18, UR36, -0x255992d5, URZ ;  /* 0xdaa66d2b24127890 */ /* 0x000fe2000fffe03f */
[C---:B------:R-:W-:Y:S01]  /*4300*/  ISETP.GE.AND P5, PT, R3.reuse, R230, PT ;  /* 0x000000e60300720c */ /* 0x040fe20003fa6270 */
[----:B------:R-:W-:Y:S01]  /*4310*/  UIADD3 UR16, UR36, 0x78dde6e4, URZ ;  /* 0x78dde6e424107890 */ /* 0x000fe2000fffe03f */
[----:B------:R-:W-:Y:S01]  /*4320*/  FMNMX.FTZ R0, R80, R0, !PT ;  /* 0x0000000050007209 */ /* 0x000fe20007810000 */
[----:B------:R-:W-:Y:S01]  /*4330*/  UIADD3 UR15, UR37, -0x126145ec, URZ ;  /* 0xed9eba14250f7890 */ /* 0x000fe2000fffe03f */
[C---:B------:R-:W-:Y:S01]  /*4340*/  ISETP.LT.OR P6, PT, R3.reuse, R227, P6 ;  /* 0x000000e30300720c */ /* 0x040fe200037c1670 */
[----:B------:R-:W-:Y:S01]  /*4350*/  UIADD3 UR13, UR37, -0x56f99767, URZ ;  /* 0xa9066899250d7890 */ /* 0x000fe2000fffe03f */
[C---:B------:R-:W-:Y:S01]  /*4360*/  ISETP.LT.OR P3, PT, R3.reuse, R226, P3 ;  /* 0x000000e20300720c */ /* 0x040fe20001f61670 */
[----:B------:R-:W-:Y:S01]  /*4370*/  UIADD3 UR14, UR36, 0x1715609d, URZ ;  /* 0x1715609d240e7890 */ /* 0x000fe2000fffe03f */
[----:B------:R-:W-:Y:S01]  /*4380*/  ISETP.LT.OR P5, PT, R3, R228, P5 ;  /* 0x000000e40300720c */ /* 0x000fe20002fa1670 */
[----:B-1----:R-:W-:Y:S01]  /*4390*/  IMAD.U32 R5, RZ, RZ, UR5 ;  /* 0x00000005ff057e24 */ /* 0x002fe2000f8e00ff */
[----:B------:R-:W-:Y:S01]  /*43a0*/  LOP3.LUT R11, R150, UR36, RZ, 0x3c, !PT ;  /* 0x00000024960b7c12 */ /* 0x000fe2000f8e3cff */
[----:B------:R-:W-:Y:S01]  /*43b0*/  UIADD3 UR23, UR36, -0x4ab325aa, URZ ;  /* 0xb54cda5624177890 */ /* 0x000fe2000fffe03f */
[----:B------:R-:W-:Y:S01]  /*43c0*/  FMNMX.FTZ R3, R81, R0, !PT ;  /* 0x0000000051037209 */ /* 0x000fe20007810000 */
[----:B------:R-:W-:Y:S01]  /*43d0*/  ULDC UR40, c[0x0][0x2ec] ;  /* 0x0000bb0000287ab9 */ /* 0x000fe20000000800 */
[----:B------:R-:W-:Y:S01]  /*43e0*/  FMNMX.FTZ R0, R61, R60, !PT ;  /* 0x0000003c3d007209 */ /* 0x000fe20007810000 */
[----:B------:R1:W-:Y:S01]  /*43f0*/  STL [R1+0x20], R11 ;  /* 0x0000200b01007387 */ /* 0x0003e20000100800 */
[----:B------:R-:W-:Y:S01]  /*4400*/  LOP3.LUT R4, R133, R11, RZ, 0x3c, !PT ;  /* 0x0000000b85047212 */ /* 0x000fe200078e3cff */
[----:B------:R-:W2:Y:S01]  /*4410*/  LDC.U8 R18, c[0x0][0x388] ;  /* 0x0000e200ff127b82 */ /* 0x000ea20000000000 */
[----:B------:R-:W-:Y:S01]  /*4420*/  FMNMX.FTZ R3, R179, R3, !PT ;  /* 0x00000003b3037209 */ /* 0x000fe20007810000 */
[----:B------:R-:W-:Y:S01]  /*4430*/  UIADD3 UR32, UR37, 0x646e171e, URZ ;  /* 0x646e171e25207890 */ /* 0x000fe2000fffe03f */
[----:B------:R-:W-:Y:S01]  /*4440*/  FMNMX.FTZ R0, R56, R0, !PT ;  /* 0x0000000038007209 */ /* 0x000fe20007810000 */
[----:B------:R-:W-:Y:S01]  /*4450*/  IMAD.WIDE.U32 R106, R4, -0x2daee0ad, RZ ;  /* 0xd2511f53046a7825 */ /* 0x000fe200078e00ff */
[----:B------:R-:W-:Y:S01]  /*4460*/  FMNMX.FTZ R3, R178, R3, !PT ;  /* 0x00000003b2037209 */ /* 0x000fe20007810000 */
[----:B------:R-:W-:Y:S01]  /*4470*/  UIADD3 UR5, UR5, 0x1, URZ ;  /* 0x0000000105057890 */ /* 0x000fe2000fffe03f */
[----:B------:R-:W-:-:S02]  /*4480*/  FMNMX.FTZ R4, R57, R0, !PT ;  /* 0x0000000039047209 */ /* 0x000fc40007810000 */
[----:B------:R-:W-:Y:S02]  /*4490*/  FMNMX.FTZ R3, R176, R3, !PT ;  /* 0x00000003b0037209 */ /* 0x000fe40007810000 */
[----:B------:R-:W-:Y:S02]  /*44a0*/  LOP3.LUT R0, R153, UR37, R5, 0x96, !PT ;  /* 0x0000002599007c12 */ /* 0x000fe4000f8e9605 */
[----:B------:R-:W-:Y:S02]  /*44b0*/  FMNMX.FTZ R4, R88, R4, !PT ;  /* 0x0000000458047209 */ /* 0x000fe40007810000 */
[----:B------:R-:W-:Y:S01]  /*44c0*/  FMNMX.FTZ R3, R177, R3, !PT ;  /* 0x00000003b1037209 */ /* 0x000fe20007810000 */
[----:B------:R-:W-:Y:S01]  /*44d0*/  IMAD.WIDE.U32 R6, R0, -0x326172a9, RZ ;  /* 0xcd9e8d5700067825 */ /* 0x000fe200078e00ff */
[----:B------:R-:W-:Y:S02]  /*44e0*/  FMNMX.FTZ R0, R89, R4, !PT ;  /* 0x0000000459007209 */ /* 0x000fe40007810000 */
[----:B------:R-:W-:-:S02]  /*44f0*/  FMNMX.FTZ R3, R215, R3, !PT ;  /* 0x00000003d7037209 */ /* 0x000fc40007810000 */
[----:B------:R-:W-:Y:S02]  /*4500*/  FMNMX.FTZ R4, R82, R0, !PT ;  /* 0x0000000052047209 */ /* 0x000fe40007810000 */
        /* <DEDUP_REMOVED lines=14> */
[----:B------:R-:W-:Y:S02]  /*45f0*/  FMNMX.FTZ R0, R188, R0, !PT ;  /* 0x00000000bc007209 */ /* 0x000fe40007810000 */
[----:B------:R-:W-:Y:S01]  /*4600*/  LOP3.LUT R5, R5, UR19, R106, 0x96, !PT ;  /* 0x0000001305057c12 */ /* 0x000fe2000f8e966a */
[----:B------:R-:W-:Y:S01]  /*4610*/  IMAD.WIDE.U32 R8, R9, -0x2daee0ad, RZ ;  /* 0xd2511f5309087825 */ /* 0x000fe200078e00ff */
[----:B------:R-:W-:-:S02]  /*4620*/  FMNMX.FTZ R0, R189, R0, !PT ;  /* 0x00000000bd007209 */ /* 0x000fc40007810000 */
[----:B------:R-:W-:Y:S02]  /*4630*/  LOP3.LUT R3, R135, UR21, R152, 0x96, !PT ;  /* 0x0000001587037c12 */ /* 0x000fe4000f8e9698 */
[----:B------:R-:W-:Y:S02]  /*4640*/  FSEL R209, R38, -INF , !P5 ;  /* 0xff80000026d17808 */ /* 0x000fe40006800000 */
[----:B------:R-:W-:Y:S01]  /*4650*/  ISETP.GE.AND P5, PT, R15, R230, PT ;  /* 0x000000e60f00720c */ /* 0x000fe20003fa6270 */
[----:B------:R-:W-:Y:S01]  /*4660*/  IMAD.WIDE.U32 R98, R3, -0x326172a9, RZ ;  /* 0xcd9e8d5703627825 */ /* 0x000fe200078e00ff */
[----:B------:R-:W-:Y:S02]  /*4670*/  FMNMX.FTZ R0, R237, R0, !PT ;  /* 0x00000000ed007209 */ /* 0x000fe40007810000 */
[----:B------:R-:W-:Y:S01]  /*4680*/  LOP3.LUT R10, R9, UR17, R4, 0x96, !PT ;  /* 0x00000011090a7c12 */ /* 0x000fe2000f8e9604 */
[----:B------:R-:W-:Y:S01]  /*4690*/  IMAD.WIDE.U32 R4, R5, -0x326172a9, RZ ;  /* 0xcd9e8d5705047825 */ /* 0x000fe200078e00ff */
[----:B------:R-:W-:-:S02]  /*46a0*/  ISETP.LT.OR P5, PT, R15, R228, P5 ;  /* 0x000000e40f00720c */ /* 0x000fc40002fa1670 */
[----:B------:R-:W-:Y:S01]  /*46b0*/  FMNMX.FTZ R0, R235, R0, !PT ;  /* 0x00000000eb007209 */ /* 0x000fe20007810000 */
[----:B-1----:R-:W-:Y:S01]  /*46c0*/  IMAD.WIDE.U32 R10, R10, -0x326172a9, RZ ;  /* 0xcd9e8d570a0a7825 */ /* 0x002fe200078e00ff */
[----:B------:R-:W-:Y:S02]  /*46d0*/  LOP3.LUT R7, R7, UR22, R248, 0x96, !PT ;  /* 0x0000001607077c12 */ /* 0x000fe4000f8e96f8 */
[----:B------:R-:W-:Y:S02]  /*46e0*/  LOP3.LUT R9, R99, UR20, R6, 0x96, !PT ;  /* 0x0000001463097c12 */ /* 0x000fe4000f8e9606 */
[----:B------:R-:W-:Y:S01]  /*46f0*/  LOP3.LUT R3, R5, UR18, R22, 0x96, !PT ;  /* 0x0000001205037c12 */ /* 0x000fe2000f8e9616 */
[----:B------:R-:W-:Y:S01]  /*4700*/  IMAD.WIDE.U32 R6, R7, -0x2daee0ad, RZ ;  /* 0xd2511f5307067825 */ /* 0x000fe200078e00ff */
[----:B------:R-:W-:Y:S02]  /*4710*/  FSEL R210, R39, -INF , !P5 ;  /* 0xff80000027d27808 */ /* 0x000fe40006800000 */
[----:B------:R-:W-:Y:S01]  /*4720*/  FMNMX.FTZ R5, R209, R0, !PT ;  /* 0x00000000d1057209 */ /* 0x000fe20007810000 */
[----:B------:R-:W-:Y:S01]  /*4730*/  IMAD.WIDE.U32 R96, R9, -0x2daee0ad, RZ ;  /* 0xd2511f5309607825 */ /* 0x000fe200078e00ff */
[----:B------:R-:W-:-:S02]  /*4740*/  LOP3.LUT R0, R11, UR16, R4, 0x96, !PT ;  /* 0x000000100b007c12 */ /* 0x000fc4000f8e9604 */
[----:B------:R-:W-:Y:S01]  /*4750*/  FMNMX.FTZ R13, R210, R5, !PT ;  /* 0x00000005d20d7209 */ /* 0x000fe20007810000 */
[----:B------:R-:W-:Y:S01]  /*4760*/  IMAD.WIDE.U32 R4, R3, -0x2daee0ad, RZ ;  /* 0xd2511f5303047825 */ /* 0x000fe200078e00ff */
[----:B---3--:R-:W-:Y:S02]  /*4770*/  FMNMX.FTZ R11, R12, R14, !PT ;  /* 0x0000000e0c0b7209 */ /* 0x008fe40007810000 */
[----:B------:R-:W-:Y:S01]  /*4780*/  LOP3.LUT R7, R7, UR19, R134, 0x96, !PT ;  /* 0x0000001307077c12 */ /* 0x000fe2000f8e9686 */
[----:B------:R-:W-:Y:S01]  /*4790*/  IMAD.WIDE.U32 R20, R0, -0x2daee0ad, RZ ;  /* 0xd2511f5300147825 */ /* 0x000fe200078e00ff */
[----:B------:R-:W-:Y:S01]  /*47a0*/  LOP3.LUT R6, R97, UR17, R6, 0x96, !PT ;  /* 0x0000001161067c12 */ /* 0x000fe2000f8e9606 */
[----:B------:R-:W1:Y:S01]  /*47b0*/  SHFL.BFLY PT, R14, R11, 0x1, 0x1f ;  /* 0x0c201f000b0e7f89 */ /* 0x000e6200000e0000 */
[----:B------:R-:W-:Y:S01]  /*47c0*/  LOP3.LUT R3, R5, UR15, R8, 0x96, !PT ;  /* 0x0000000f05037c12 */ /* 0x000fe2000f8e9608 */
[----:B------:R-:W-:Y:S01]  /*47d0*/  IMAD.WIDE.U32 R8, R7, -0x326172a9, RZ ;  /* 0xcd9e8d5707087825 */ /* 0x000fe200078e00ff */
[----:B------:R-:W-:Y:S01]  /*47e0*/  LOP3.LUT R0, R21, UR13, R4, 0x96, !PT ;  /* 0x0000000d15007c12 */ /* 0x000fe2000f8e9604 */
[----:B------:R-:W3:Y:S01]  /*47f0*/  SHFL.BFLY PT, R12, R13, 0x2, 0x1f ;  /* 0x0c401f000d0c7f89 */ /* 0x000ee200000e0000 */
[----:B------:R-:W-:Y:S01]  /*4800*/  FSEL R107, R49, -INF , !P1 ;  /* 0xff800000316b7808 */ /* 0x000fe20004800000 */
[----:B------:R-:W-:Y:S01]  /*4810*/  IMAD.WIDE.U32 R100, R6, -0x326172a9, RZ ;  /* 0xcd9e8d5706647825 */ /* 0x000fe200078e00ff */
[----:B------:R-:W-:-:S02]  /*4820*/  LOP3.LUT R19, R9, UR18, R98, 0x96, !PT ;  /* 0x0000001209137c12 */ /* 0x000fc4000f8e9662 */
[----:B------:R-:W-:Y:S01]  /*4830*/  ISETP.GE.AND P5, PT, R15, R233, PT ;  /* 0x000000e90f00720c */ /* 0x000fe20003fa6270 */
[----:B------:R-:W-:Y:S01]  /*4840*/  IMAD.WIDE.U32 R6, R3, -0x326172a9, RZ ;  /* 0xcd9e8d5703067825 */ /* 0x000fe200078e00ff */
[----:B------:R-:W-:Y:S02]  /*4850*/  LOP3.LUT R21, R101, UR16, R8, 0x96, !PT ;  /* 0x0000001065157c12 */ /* 0x000fe4000f8e9608 */
[----:B------:R-:W-:Y:S01]  /*4860*/  FSEL R238, R50, -INF , !P2 ;  /* 0xff80000032ee7808 */ /* 0x000fe20005000000 */
[----:B------:R-:W-:Y:S01]  /*4870*/  IMAD.WIDE.U32 R4, R0, -0x326172a9, RZ ;  /* 0xcd9e8d5700047825 */ /* 0x000fe200078e00ff */
[----:B------:R-:W-:Y:S02]  /*4880*/  LOP3.LUT R17, R7, UR14, R10, 0x96, !PT ;  /* 0x0000000e07117c12 */ /* 0x000fe4000f8e960a */
[----:B------:R-:W-:Y:S01]  /*4890*/  FMNMX.FTZ R7, R90, R91, !PT ;  /* 0x0000005b5a077209 */ /* 0x000fe20007810000 */
[----:B------:R-:W-:Y:S01]  /*48a0*/  IMAD.IADD R0, R148, 0x1, R146 ;  /* 0x0000000194007824 */ /* 0x000fe200078e0292 */
[----:B------:R-:W-:Y:S01]  /*48b0*/  LOP3.LUT R3, R5, UR23, R6, 0x96, !PT ;  /* 0x0000001705037c12 */ /* 0x000fe2000f8e9606 */
[----:B--2---:R-:W-:Y:S01]  /*48c0*/  IMAD R97, R18, 0x10000, R18 ;  /* 0x0001000012617824 */ /* 0x004fe200078e0212 */
[----:B------:R-:W-:-:S02]  /*48d0*/  FMNMX.FTZ R6, R139, R144, !PT ;  /* 0x000000908b067209 */ /* 0x000fc40007810000 */
[----:B------:R-:W-:Y:S02]  /*48e0*/  FMNMX.FTZ R7, R136, R7, !PT ;  /* 0x0000000788077209 */ /* 0x000fe40007810000 */
[----:B------:R-:W-:Y:S02]  /*48f0*/  FMNMX.FTZ R6, R138, R6, !PT ;  /* 0x000000068a067209 */ /* 0x000fe40007810000 */
[----:B------:R-:W-:Y:S02]  /*4900*/  FMNMX.FTZ R7, R105, R7, !PT ;  /* 0x0000000769077209 */ /* 0x000fe40007810000 */
[----:B------:R-:W-:Y:S02]  /*4910*/  LOP3.LUT R10, R4, 0xffff, RZ, 0xc0, !PT ;  /* 0x0000ffff040a7812 */ /* 0x000fe400078ec0ff */
[----:B------:R-:W-:Y:S02]  /*4920*/  FMNMX.FTZ R5, R137, R6, !PT ;  /* 0x0000000689057209 */ /* 0x000fe40007810000 */
[----:B------:R-:W-:-:S02]  /*4930*/  FMNMX.FTZ R6, R161, R7, !PT ;  /* 0x00000007a1067209 */ /* 0x000fc40007810000 */
[----:B-1----:R-:W-:Y:S02]  /*4940*/  FMNMX.FTZ R102, R11, R14, !PT ;  /* 0x0000000e0b667209 */ /* 0x002fe40007810000 */
[----:B------:R-:W-:Y:S02]  /*4950*/  FMNMX.FTZ R7, R163, R5, !PT ;  /* 0x00000005a3077209 */ /* 0x000fe40007810000 */
[----:B---3--:R-:W-:Y:S02]  /*4960*/  FMNMX.FTZ R8, R13, R12, !PT ;  /* 0x0000000c0d087209 */ /* 0x008fe40007810000 */
[----:B------:R-:W-:Y:S01]  /*4970*/  FMNMX.FTZ R5, R160, R6, !PT ;  /* 0x00000006a0057209 */ /* 0x000fe20007810000 */
[C---:B------:R-:W-:Y:S01]  /*4980*/  FMUL.FTZ R6, R102.reuse, UR40 ;  /* 0x0000002866067c20 */ /* 0x040fe20008410000 */
[----:B------:R-:W-:Y:S01]  /*4990*/  FSETP.NEU.FTZ.AND P1, PT, R102, -INF , PT ;  /* 0xff8000006600780b */ /* 0x000fe20003f3d000 */
[----:B------:R-:W1:Y:S01]  /*49a0*/  SHFL.BFLY PT, R9, R8, 0x1, 0x1f ;  /* 0x0c201f0008097f89 */ /* 0x000e6200000e0000 */
[----:B------:R-:W-:-:S02]  /*49b0*/  FMNMX.FTZ R5, R154, R5, !PT ;  /* 0x000000059a057209 */ /* 0x000fc40007810000 */
[----:B------:R-:W-:Y:S02]  /*49c0*/  LOP3.LUT R14, R4, 0xff, RZ, 0xc0, !PT ;  /* 0x000000ff040e7812 */ /* 0x000fe400078ec0ff */
[--C-:B------:R-:W-:Y:S02]  /*49d0*/  SHF.R.U32.HI R11, RZ, 0x10, R4.reuse ;  /* 0x00000010ff0b7819 */ /* 0x100fe40000011604 */
[----:B------:R-:W-:Y:S02]  /*49e0*/  SHF.R.U32.HI R12, RZ, 0x18, R4 ;  /* 0x00000018ff0c7819 */ /* 0x000fe40000011604 */
[----:B------:R-:W-:Y:S02]  /*49f0*/  FMNMX.FTZ R4, R162, R7, !PT ;  /* 0x00000007a2047209 */ /* 0x000fe40007810000 */
[----:B------:R-:W-:Y:S02]  /*4a00*/  FMNMX.FTZ R5, R145, R5, !PT ;  /* 0x0000000591057209 */ /* 0x000fe40007810000 */
[----:B------:R-:W-:-:S02]  /*4a10*/  FSEL R16, R6, RZ, P1 ;  /* 0x000000ff06107208 */ /* 0x000fc40000800000 */
[----:B------:R-:W-:Y:S02]  /*4a20*/  FMNMX.FTZ R4, R155, R4, !PT ;  /* 0x000000049b047209 */ /* 0x000fe40007810000 */
[----:B------:R-:W-:Y:S01]  /*4a30*/  FMNMX.FTZ R5, R214, R5, !PT ;  /* 0x00000005d6057209 */ /* 0x000fe20007810000 */
[----:B------:R-:W-:Y:S01]  /*4a40*/  FFMA.FTZ R6, R54, UR40, -R16 ;  /* 0x0000002836067c23 */ /* 0x000fe20008010810 */
[----:B------:R-:W-:Y:S02]  /*4a50*/  FMNMX.FTZ R4, R147, R4, !PT ;  /* 0x0000000493047209 */ /* 0x000fe40007810000 */
[----:B------:R-:W-:Y:S01]  /*4a60*/  FMNMX.FTZ R5, R213, R5, !PT ;  /* 0x00000005d5057209 */ /* 0x000fe20007810000 */
[----:B------:R2:W-:Y:S01]  /*4a70*/  MUFU.EX2 R242, R6 ;  /* 0x0000000600f27308 */ /* 0x0005e20000000800 */
[----:B------:R-:W-:Y:S02]  /*4a80*/  FMNMX.FTZ R4, R219, R4, !PT ;  /* 0x00000004db047209 */ /* 0x000fe40007810000 */
[----:B------:R-:W-:-:S02]  /*4a90*/  FMNMX.FTZ R5, R207, R5, !PT ;  /* 0x00000005cf057209 */ /* 0x000fc40007810000 */
[----:B------:R-:W-:Y:S02]  /*4aa0*/  FMNMX.FTZ R4, R217, R4, !PT ;  /* 0x00000004d9047209 */ /* 0x000fe40007810000 */
[----:B-1----:R-:W-:Y:S02]  /*4ab0*/  FMNMX.FTZ R101, R8, R9, !PT ;  /* 0x0000000908657209 */ /* 0x002fe40007810000 */
[C---:B------:R-:W-:Y:S02]  /*4ac0*/  ISETP.LT.OR P5, PT, R15.reuse, R227, P5 ;  /* 0x000000e30f00720c */ /* 0x040fe40002fa1670 */
[----:B------:R-:W-:Y:S02]  /*4ad0*/  FSEL R133, R24, -INF , !P6 ;  /* 0xff80000018857808 */ /* 0x000fe40007000000 */
[----:B------:R-:W-:Y:S02]  /*4ae0*/  ISETP.GE.AND P2, PT, R15, R231, PT ;  /* 0x000000e70f00720c */ /* 0x000fe40003f46270 */
[----:B------:R-:W-:Y:S01]  /*4af0*/  FSETP.NEU.FTZ.AND P1, PT, R101, -INF , PT ;  /* 0xff8000006500780b */ /* 0x000fe20003f3d000 */
[----:B--2---:R-:W-:Y:S01]  /*4b00*/  FFMA.FTZ R6, R55, UR40, -R16 ;  /* 0x0000002837067c23 */ /* 0x004fe20008010810 */
[----:B------:R-:W-:-:S02]  /*4b10*/  FSEL R135, R25, -INF , !P5 ;  /* 0xff80000019877808 */ /* 0x000fc40006800000 */
[----:B------:R-:W-:Y:S01]  /*4b20*/  ISETP.LT.OR P2, PT, R15, R226, P2 ;  /* 0x000000e20f00720c */ /* 0x000fe20001741670 */
[----:B------:R1:W-:Y:S01]  /*4b30*/  MUFU.EX2 R244, R6 ;  /* 0x0000000600f47308 */ /* 0x0003e20000000800 */
[----:B------:R-:W-:Y:S02]  /*4b40*/  FSEL R236, R51, -INF , !P4 ;  /* 0xff80000033ec7808 */ /* 0x000fe40006000000 */
[----:B------:R-:W-:Y:S02]  /*4b50*/  FSEL R216, R26, -INF , !P3 ;  /* 0xff8000001ad87808 */ /* 0x000fe40005800000 */
[----:B------:R-:W-:Y:S02]  /*4b60*/  FSEL R218, R27, -INF , !P2 ;  /* 0xff8000001bda7808 */ /* 0x000fe40005000000 */
[----:B------:R-:W-:Y:S02]  /*4b70*/  LEA R220, R0, UR4, 0x1 ;  /* 0x0000000400dc7c11 */ /* 0x000fe4000f8e08ff */
[----:B------:R-:W-:-:S02]  /*4b80*/  LOP3.LUT R0, R3, 0xffff, RZ, 0xc0, !PT ;  /* 0x0000ffff03007812 */ /* 0x000fc400078ec0ff */
[----:B------:R-:W-:Y:S01]  /*4b90*/  LOP3.LUT R9, R3, 0xff, RZ, 0xc0, !PT ;  /* 0x000000ff03097812 */ /* 0x000fe200078ec0ff */
[----:B------:R-:W-:Y:S01]  /*4ba0*/  IMAD R222, R2, 0x2, R220 ;  /* 0x0000000202de7824 */ /* 0x000fe200078e02dc */
[----:B------:R-:W-:Y:S01]  /*4bb0*/  SHF.R.U32.HI R0, RZ, 0x8, R0 ;  /* 0x00000008ff007819 */ /* 0x000fe20000011600 */
[----:B------:R-:W-:Y:S01]  /*4bc0*/  LDSM.16.MT88.4 R76, [R220+0x9000] ;  /* 0x00900000dc4c783b */ /* 0x000fe20000004200 */
[----:B-1----:R-:W-:-:S03]  /*4bd0*/  FMNMX.FTZ R6, R204, R5, !PT ;  /* 0x00000005cc067209 */ /* 0x002fc60007810000 */
        /* <DEDUP_REMOVED lines=12> */
[----:B------:R-:W-:Y:S01]  /*4ca0*/  FMNMX.FTZ R8, R236, R8, !PT ;  /* 0x00000008ec087209 */ /* 0x000fe20007810000 */
[----:B------:R2:W3:Y:S01]  /*4cb0*/  MUFU.EX2 R241, R5 ;  /* 0x0000000500f17308 */ /* 0x0004e20000000800 */
[----:B------:R-:W-:Y:S01]  /*4cc0*/  PRMT R9, R9, 0x5410, R0 ;  /* 0x0000541009097816 */ /* 0x000fe20000000000 */
[----:B------:R-:W-:Y:S01]  /*4cd0*/  LDSM.16.MT88.4 R120, [R222+0xa400] ;  /* 0x00a40000de78783b */ /* 0x000fe20000004200 */
[----:B------:R-:W-:-:S03]  /*4ce0*/  FMNMX.FTZ R8, R216, R8, !PT ;  /* 0x00000008d8087209 */ /* 0x000fc60007810000 */
[----:B------:R-:W-:Y:S01]  /*4cf0*/  LDSM.16.MT88.4 R112, [R220+0xa400] ;  /* 0x00a40000dc70783b */ /* 0x000fe20000004200 */
[----:B------:R-:W-:Y:S01]  /*4d00*/  FMNMX.FTZ R8, R218, R8, !PT ;  /* 0x00000008da087209 */ /* 0x000fe20007810000 */
[----:B-1----:R-:W-:Y:S02]  /*4d10*/  FMUL.FTZ R4, R101, UR40 ;  /* 0x0000002865047c20 */ /* 0x002fe40008410000 */
[----:B------:R-:W-:Y:S03]  /*4d20*/  LDSM.16.MT88.4 R116, [R222+0x9400] ;  /* 0x00940000de74783b */ /* 0x000fe60000004200 */
[----:B------:R-:W-:Y:S01]  /*4d30*/  FSEL R15, R4, RZ, P1 ;  /* 0x000000ff040f7208 */ /* 0x000fe20000800000 */
[----:B------:R-:W-:Y:S01]  /*4d40*/  LDSM.16.MT88.4 R124, [R220+0xb400] ;  /* 0x00b40000dc7c783b */ /* 0x000fe20000004200 */
[----:B------:R-:W-:Y:S02]  /*4d50*/  FMNMX.FTZ R4, R135, R6, !PT ;  /* 0x0000000687047209 */ /* 0x000fe40007810000 */
[----:B--2---:R-:W-:Y:S01]  /*4d60*/  LOP3.LUT R5, R11, 0xff, RZ, 0xc0, !PT ;  /* 0x000000ff0b057812 */ /* 0x004fe200078ec0ff */
[--C-:B------:R-:W-:Y:S01]  /*4d70*/  FFMA.FTZ R7, R56, UR40, -R15.reuse ;  /* 0x0000002838077c23 */ /* 0x100fe2000801080f */
[----:B------:R-:W-:Y:S01]  /*4d80*/  SHF.R.U32.HI R6, RZ, 0x8, R10 ;  /* 0x00000008ff067819 */ /* 0x000fe2000001160a */
[----:B------:R-:W1:Y:S01]  /*4d90*/  SHFL.BFLY PT, R13, R4, 0x2, 0x1f ;  /* 0x0c401f00040d7f89 */ /* 0x000e6200000e0000 */
[----:B------:R-:W-:Y:S01]  /*4da0*/  PRMT R10, R5, 0x5410, R12 ;  /* 0x00005410050a7816 */ /* 0x000fe2000000000c */
[--C-:B------:R-:W-:Y:S01]  /*4db0*/  FFMA.FTZ R5, R57, UR40, -R15.reuse ;  /* 0x0000002839057c23 */ /* 0x100fe2000801080f */
[----:B------:R2:W-:Y:S01]  /*4dc0*/  MUFU.EX2 R143, R7 ;  /* 0x00000007008f7308 */ /* 0x0005e20000000800 */
[----:B------:R-:W4:Y:S01]  /*4dd0*/  SHFL.BFLY PT, R12, R8, 0x2, 0x1f ;  /* 0x0c401f00080c7f89 */ /* 0x000f2200000e0000 */
[----:B------:R-:W-:Y:S01]  /*4de0*/  PRMT R11, R14, 0x5410, R6 ;  /* 0x000054100e0b7816 */ /* 0x000fe20000000006 */
[--C-:B------:R-:W-:Y:S01]  /*4df0*/  FFMA.FTZ R0, R60, UR40, -R15.reuse ;  /* 0x000000283c007c23 */ /* 0x100fe2000801080f */
[----:B------:R-:W-:Y:S01]  /*4e00*/  FFMA.FTZ R6, R61, UR40, -R15 ;  /* 0x000000283d067c23 */ /* 0x000fe2000801080f */
[----:B---3--:R-:W-:Y:S01]  /*4e10*/  F2FP.F16.F32.PACK_AB R2, R241, R250 ;  /* 0x000000faf102723e */ /* 0x008fe200000000ff */
[----:B------:R-:W-:Y:S02]  /*4e20*/  LDSM.16.MT88.4 R60, [R222+0xa000] ;  /* 0x00a00000de3c783b */ /* 0x000fe40000004200 */
[----:B------:R3:W5:Y:S02]  /*4e30*/  MUFU.EX2 R240, R5 ;  /* 0x0000000500f07308 */ /* 0x0007640000000800 */
[----:B------:R-:W-:Y:S04]  /*4e40*/  LDSM.16.MT88.4 R128, [R222+0xb400] ;  /* 0x00b40000de80783b */ /* 0x000fe80000004200 */
[----:B------:R-:W-:Y:S02]  /*4e50*/  LDSM.16.MT88.4 R108, [R220+0x9400] ;  /* 0x00940000dc6c783b */ /* 0x000fe40000004200 */
[----:B------:R5:W-:Y:S01]  /*4e60*/  MUFU.EX2 R245, R0 ;  /* 0x0000000000f57308 */ /* 0x000be20000000800 */
[----:B--2---:R-:W-:-:S02]  /*4e70*/  SHF.R.U32.HI R7, RZ, 0x18, R3 ;  /* 0x00000018ff077819 */ /* 0x004fc40000011603 */
[----:B-1----:R-:W-:Y:S01]  /*4e80*/  FMNMX.FTZ R13, R4, R13, !PT ;  /* 0x0000000d040d7209 */ /* 0x002fe20007810000 */
[----:B------:R-:W-:-:S04]  /*4e90*/  FFMA.FTZ R4, R58, UR40, -R16 ;  /* 0x000000283a047c23 */ /* 0x000fc80008010810 */
[----:B------:R1:W2:Y:S01]  /*4ea0*/  MUFU.EX2 R140, R6 ;  /* 0x00000006008c7308 */ /* 0x0002a20000000800 */
[----:B---3--:R-:W-:Y:S02]  /*4eb0*/  SHF.R.U32.HI R5, RZ, 0x10, R3 ;  /* 0x00000010ff057819 */ /* 0x008fe40000011603 */
[----:B----4-:R-:W-:Y:S02]  /*4ec0*/  FMNMX.FTZ R12, R8, R12, !PT ;  /* 0x0000000c080c7209 */ /* 0x010fe40007810000 */
[----:B------:R-:W-:-:S03]  /*4ed0*/  LOP3.LUT R3, R5, 0xff, RZ, 0xc0, !PT ;  /* 0x000000ff05037812 */ /* 0x000fc600078ec0ff */
[----:B------:R3:W-:Y:S01]  /*4ee0*/  MUFU.EX2 R252, R4 ;  /* 0x0000000400fc7308 */ /* 0x0007e20000000800 */
[----:B------:R-:W-:Y:S01]  /*4ef0*/  PRMT R5, R3, 0x5410, R7 ;  /* 0x0000541003057816 */ /* 0x000fe20000000007 */
[----:B------:R-:W4:Y:S01]  /*4f00*/  SHFL.BFLY PT, R18, R12, 0x1, 0x1f ;  /* 0x0c201f000c127f89 */ /* 0x000f2200000e0000 */
[--C-:B-----5:R-:W-:Y:S02]  /*4f10*/  HSET2.LE.AND R0, R11, R97.reuse, PT ;  /* 0x000000610b007233 */ /* 0x120fe40003803000 */
[--C-:B------:R-:W-:Y:S02]  /*4f20*/  HSET2.LE.AND R3, R10, R97.reuse, PT ;  /* 0x000000610a037233 */ /* 0x100fe40003803000 */
[----:B------:R-:W-:Y:S02]  /*4f30*/  F2FP.F16.F32.PACK_AB R7, R240, R143 ;  /* 0x0000008ff007723e */ /* 0x000fe400000000ff */
[----:B-1----:R-:W-:Y:S02]  /*4f40*/  LOP3.LUT R6, R0, R2, RZ, 0xc0, !PT ;  /* 0x0000000200067212 */ /* 0x002fe400078ec0ff */
[----:B------:R-:W-:Y:S01]  /*4f50*/  LOP3.LUT R7, R3, R7, RZ, 0xc0, !PT ;  /* 0x0000000703077212 */ /* 0x000fe200078ec0ff */
[----:B------:R-:W-:Y:S01]  /*4f60*/  FFMA.FTZ R3, R59, UR40, -R16 ;  /* 0x000000283b037c23 */ /* 0x000fe20008010810 */
[--C-:B------:R-:W-:Y:S01]  /*4f70*/  HSET2.LE.AND R0, R9, R97.reuse, PT ;  /* 0x0000006109007233 */ /* 0x100fe20003803000 */
[----:B------:R-:W-:Y:S01]  /*4f80*/  LDSM.16.MT88.4 R56, [R222+0xb000] ;  /* 0x00b00000de38783b */ /* 0x000fe20000004200 */
[----:B------:R-:W-:Y:S01]  /*4f90*/  F2FP.F16.F32.PACK_AB R2, R244, R242 ;  /* 0x000000f2f402723e */ /* 0x000fe200000000ff */
[----:B------:R1:W5:Y:S01]  /*4fa0*/  MUFU.EX2 R141, R3 ;  /* 0x00000003008d7308 */ /* 0x0003620000000800 */
[----:B------:R-:W-:-:S02]  /*4fb0*/  HSET2.LE.AND R5, R5, R97, PT ;  /* 0x0000006105057233 */ /* 0x000fc40003803000 */
[----:B---3--:R-:W-:Y:S01]  /*4fc0*/  LOP3.LUT R4, R0, R2, RZ, 0xc0, !PT ;  /* 0x0000000200047212 */ /* 0x008fe200078ec0ff */
[----:B------:R-:W-:Y:S01]  /*4fd0*/  FFMA.FTZ R0, R80, UR40, -R16 ;  /* 0x0000002850007c23 */ /* 0x000fe20008010810 */
[----:B--2---:R-:W-:-:S03]  /*4fe0*/  F2FP.F16.F32.PACK_AB R8, R245, R140 ;  /* 0x0000008cf508723e */ /* 0x004fc600000000ff */
[----:B------:R2:W-:Y:S01]  /*4ff0*/  MUFU.EX2 R150, R0 ;  /* 0x0000000000967308 */ /* 0x0005e20000000800 */
[----:B------:R-:W-:Y:S02]  /*5000*/  LOP3.LUT R5, R5, R8, RZ, 0xc0, !PT ;  /* 0x0000000805057212 */ /* 0x000fe400078ec0ff */
[----:B----4-:R-:W-:-:S05]  /*5010*/  FMNMX.FTZ R103, R12, R18, !PT ;  /* 0x000000120c677209 */ /* 0x010fca0007810000 */
[C---:B------:R-:W-:Y:S01]  /*5020*/  HMMA.16816.F32 R44, R4.reuse, R60, RZ ;  /* 0x0000003c042c723c */ /* 0x040fe200000018ff */
[----:B-1----:R-:W-:Y:S02]  /*5030*/  IMAD.WIDE.U32 R2, R17, -0x2daee0ad, RZ ;  /* 0xd2511f5311027825 */ /* 0x002fe400078e00ff */
[----:B------:R-:W1:Y:S01]  /*5040*/  SHFL.BFLY PT, R17, R13, 0x1, 0x1f ;  /* 0x0c201f000d117f89 */ /* 0x000e6200000e0000 */
[C---:B------:R-:W-:Y:S02]  /*5050*/  LOP3.LUT R8, R2.reuse, 0xffff, RZ, 0xc0, !PT ;  /* 0x0000ffff02087812 */ /* 0x040fe400078ec0ff */
[C---:B------:R-:W-:Y:S01]  /*5060*/  HMMA.16816.F32 R84, R4.reuse, R76, RZ ;  /* 0x0000004c0454723c */ /* 0x040fe200000018ff */
[----:B------:R-:W-:Y:S02]  /*5070*/  LOP3.LUT R11, R2, 0xff, RZ, 0xc0, !PT ;  /* 0x000000ff020b7812 */ /* 0x000fe400078ec0ff */
[--C-:B--2---:R-:W-:Y:S02]  /*5080*/  SHF.R.U32.HI R0, RZ, 0x10, R2.reuse ;  /* 0x00000010ff007819 */ /* 0x104fe40000011602 */
[----:B------:R-:W-:Y:S01]  /*5090*/  SHF.R.U32.HI R10, RZ, 0x18, R2 ;  /* 0x00000018ff0a7819 */ /* 0x000fe20000011602 */
[----:B------:R-:W-:Y:S01]  /*50a0*/  FFMA.FTZ R2, R81, UR40, -R16 ;  /* 0x0000002851027c23 */ /* 0x000fe20008010810 */
[----:B------:R-:W-:Y:S01]  /*50b0*/  SHF.R.U32.HI R9, RZ, 0x8, R8 ;  /* 0x00000008ff097819 */ /* 0x000fe20000011608 */
[----:B------:R-:W-:Y:S01]  /*50c0*/  HMMA.16816.F32 R40, R4, R72, RZ ;  /* 0x000000480428723c */ /* 0x000fe200000018ff */
[----:B------:R-:W-:Y:S01]  /*50d0*/  LOP3.LUT R8, R0, 0xff, RZ, 0xc0, !PT ;  /* 0x000000ff00087812 */ /* 0x000fe200078ec0ff */
[----:B------:R2:W-:Y:S01]  /*50e0*/  MUFU.EX2 R148, R2 ;  /* 0x0000000200947308 */ /* 0x0005e20000000800 */
[----:B------:R-:W-:Y:S01]  /*50f0*/  FFMA.FTZ R0, R88, UR40, -R15 ;  /* 0x0000002858007c23 */ /* 0x000fe2000801080f */
[----:B------:R-:W-:-:S02]  /*5100*/  PRMT R14, R11, 0x5410, R9 ;  /* 0x000054100b0e7816 */ /* 0x000fc40000000009 */
[----:B------:R-:W-:Y:S01]  /*5110*/  PRMT R11, R8, 0x5410, R10 ;  /* 0x00005410080b7816 */ /* 0x000fe2000000000a */
[----:B------:R-:W-:Y:S01]  /*5120*/  FFMA.FTZ R8, R82, UR40, -R15 ;  /* 0x0000002852087c23 */ /* 0x000fe2000801080f */
[----:B------:R-:W-:Y:S02]  /*5130*/  HMMA.16816.F32 R28, R4, R68, RZ ;  /* 0x00000044041c723c */ /* 0x000fe400000018ff */
[----:B------:R3:W-:Y:S01]  /*5140*/  MUFU.EX2 R246, R0 ;  /* 0x0000000000f67308 */ /* 0x0007e20000000800 */
[----:B-1----:R-:W-:-:S03]  /*5150*/  FMNMX.FTZ R104, R13, R17, !PT ;  /* 0x000000110d687209 */ /* 0x002fc60007810000 */
[----:B------:R-:W-:Y:S01]  /*5160*/  HMMA.16816.F32 R36, R4, R64, RZ ;  /* 0x000000400424723c */ /* 0x000fe200000018ff */
[----:B------:R-:W-:-:S03]  /*5170*/  FSETP.NEU.FTZ.AND P1, PT, R104, -INF , PT ;  /* 0xff8000006800780b */ /* 0x000fc60003f3d000 */
[----:B------:R1:W-:Y:S01]  /*5180*/  MUFU.EX2 R142, R8 ;  /* 0x00000008008e7308 */ /* 0x0003e20000000800 */
[----:B--2---:R-:W-:Y:S01]  /*5190*/  LOP3.LUT R2, R3, UR32, R20, 0x96, !PT ;  /* 0x0000002003027c12 */ /* 0x004fe2000f8e9614 */
[C---:B------:R-:W-:Y:S01]  /*51a0*/  HMMA.16816.F32 R32, R4.reuse, R56, RZ ;  /* 0x000000380420723c */ /* 0x040fe200000018ff */
[----:B------:R-:W-:Y:S02]  /*51b0*/  IMAD.WIDE.U32 R20, R21, -0x2daee0ad, RZ ;  /* 0xd2511f5315147825 */ /* 0x000fe400078e00ff */
[--C-:B------:R-:W-:Y:S02]  /*51c0*/  SHF.R.U32.HI R9, RZ, 0x18, R2.reuse ;  /* 0x00000018ff097819 */ /* 0x100fe40000011602 */
[C---:B------:R-:W-:Y:S01]  /*51d0*/  LOP3.LUT R3, R2.reuse, 0xffff, RZ, 0xc0, !PT ;  /* 0x0000ffff02037812 */ /* 0x040fe200078ec0ff */
[C---:B------:R-:W-:Y:S01]  /*51e0*/  HMMA.16816.F32 R48, R4.reuse, R78, RZ ;  /* 0x0000004e0430723c */ /* 0x040fe200000018ff */
[----:B---3--:R-:W-:Y:S02]  /*51f0*/  SHF.R.U32.HI R0, RZ, 0x10, R2 ;  /* 0x00000010ff007819 */ /* 0x008fe40000011602 */
[----:B------:R-:W-:Y:S01]  /*5200*/  LOP3.LUT R10, R2, 0xff, RZ, 0xc0, !PT ;  /* 0x000000ff020a7812 */ /* 0x000fe200078ec0ff */
[----:B------:R-:W-:Y:S01]  /*5210*/  FFMA.FTZ R2, R83, UR40, -R15 ;  /* 0x0000002853027c23 */ /* 0x000fe2000801080f */
[----:B------:R-:W-:Y:S01]  /*5220*/  LOP3.LUT R0, R0, 0xff, RZ, 0xc0, !PT ;  /* 0x000000ff00007812 */ /* 0x000fe200078ec0ff */
[C---:B------:R-:W-:Y:S01]  /*5230*/  HMMA.16816.F32 R52, R4.reuse, R74, RZ ;  /* 0x0000004a0434723c */ /* 0x040fe200000018ff */
[----:B------:R-:W-:Y:S01]  /*5240*/  SHF.R.U32.HI R3, RZ, 0x8, R3 ;  /* 0x00000008ff037819 */ /* 0x000fe20000011603 */
[----:B------:R2:W3:Y:S01]  /*5250*/  MUFU.EX2 R146, R2 ;  /* 0x0000000200927308 */ /* 0x0004e20000000800 */
[----:B------:R-:W-:Y:S01]  /*5260*/  PRMT R13, R0, 0x5410, R9 ;  /* 0x00005410000d7816 */ /* 0x000fe20000000009 */
[----:B------:R-:W-:Y:S01]  /*5270*/  FMUL.FTZ R0, R104, UR40 ;  /* 0x0000002868007c20 */ /* 0x000fe20008410000 */
[----:B-1----:R-:W-:Y:S01]  /*5280*/  PRMT R8, R10, 0x5410, R3 ;  /* 0x000054100a087816 */ /* 0x002fe20000000003 */
[----:B------:R-:W-:Y:S01]  /*5290*/  HMMA.16816.F32 R92, R4, R70, RZ ;  /* 0x00000046045c723c */ /* 0x000fe200000018ff */
[----:B-----5:R-:W-:-:S02]  /*52a0*/  F2FP.F16.F32.PACK_AB R9, R141, R252 ;  /* 0x000000fc8d09723e */ /* 0x020fc400000000ff */
[----:B------:R-:W-:Y:S02]  /*52b0*/  FSEL R12, R0, RZ, P1 ;  /* 0x000000ff000c7208 */ /* 0x000fe40000800000 */
[--C-:B------:R-:W-:Y:S01]  /*52c0*/  HSET2.LE.AND R0, R14, R97.reuse, PT ;  /* 0x000000610e007233 */ /* 0x100fe20003803000 */
[C---:B------:R-:W-:Y:S01]  /*52d0*/  HMMA.16816.F32 R80, R4.reuse, R66, RZ ;  /* 0x000000420450723c */ /* 0x040fe200000018ff */
[--C-:B------:R-:W-:Y:S02]  /*52e0*/  HSET2.LE.AND R8, R8, R97.reuse, PT ;  /* 0x0000006108087233 */ /* 0x100fe40003803000 */
[----:B------:R-:W-:Y:S02]  /*52f0*/  FSETP.NEU.FTZ.AND P1, PT, R103, -INF , PT ;  /* 0xff8000006700780b */ /* 0x000fe40003f3d000 */
[----:B------:R-:W-:Y:S01]  /*5300*/  HSET2.LE.AND R3, R11, R97, PT ;  /* 0x000000610b037233 */ /* 0x000fe20003803000 */
[----:B------:R-:W-:Y:S01]  /*5310*/  HMMA.16816.F32 R24, R4, R58, RZ ;  /* 0x0000003a0418723c */ /* 0x000fe200000018ff */
[----:B--2---:R-:W-:Y:S01]  /*5320*/  FFMA.FTZ R2, R89, UR40, -R15 ;  /* 0x0000002859027c23 */ /* 0x004fe2000801080f */
[----:B------:R-:W-:-:S02]  /*5330*/  LOP3.LUT R8, R8, R9, RZ, 0xc0, !PT ;  /* 0x0000000908087212 */ /* 0x000fc400078ec0ff */
[----:B---3--:R-:W-:Y:S01]  /*5340*/  F2FP.F16.F32.PACK_AB R11, R146, R142 ;  /* 0x0000008e920b723e */ /* 0x008fe200000000ff */
[----:B------:R1:W2:Y:S03]  /*5350*/  MUFU.EX2 R149, R2 ;  /* 0x0000000200957308 */ /* 0x0002a60000000800 */
[----:B------:R-:W-:Y:S01]  /*5360*/  LOP3.LUT R11, R3, R11, RZ, 0xc0, !PT ;  /* 0x0000000b030b7212 */ /* 0x000fe200078ec0ff */
[----:B-1----:R-:W-:-:S04]  /*5370*/  FFMA.FTZ R2, R90, UR40, -R12 ;  /* 0x000000285a027c23 */ /* 0x002fc8000801080c */
[----:B------:R1:W-:Y:S02]  /*5380*/  MUFU.EX2 R151, R2 ;  /* 0x0000000200977308 */ /* 0x0003e40000000800 */
[----:B-1----:R-:W-:-:S04]  /*5390*/  F2FP.F16.F32.PACK_AB R2, R148, R150 ;  /* 0x000000969402723e */ /* 0x002fc800000000ff */
[----:B------:R-:W-:Y:S01]  /*53a0*/  LOP3.LUT R10, R0, R2, RZ, 0xc0, !PT ;  /* 0x00000002000a7212 */ /* 0x000fe200078ec0ff */
[--C-:B------:R-:W-:Y:S01]  /*53b0*/  FFMA.FTZ R0, R91, UR40, -R12.reuse ;  /* 0x000000285b007c23 */ /* 0x100fe2000801080c */
[----:B--2---:R-:W-:Y:S01]  /*53c0*/  F2FP.F16.F32.PACK_AB R2, R149, R246 ;  /* 0x000000f69502723e */ /* 0x004fe200000000ff */
[----:B------:R-:W-:Y:S02]  /*53d0*/  HMMA.16816.F32 R88, R4, R62, RZ ;  /* 0x0000003e0458723c */ /* 0x000fe400000018ff */
[----:B------:R1:W2:Y:S02]  /*53e0*/  MUFU.EX2 R156, R0 ;  /* 0x00000000009c7308 */ /* 0x0002a40000000800 */
[----:B-1----:R-:W-:Y:S01]  /*53f0*/  HSET2.LE.AND R0, R13, R97, PT ;  /* 0x000000610d007233 */ /* 0x002fe20003803000 */
[----:B------:R-:W-:Y:S01]  /*5400*/  FFMA.FTZ R13, R136, UR40, -R12 ;  /* 0x00000028880d7c23 */ /* 0x000fe2000801080c */
[----:B------:R-:W-:-:S04]  /*5410*/  IMAD.MOV.U32 R136, RZ, RZ, R140 ;  /* 0x000000ffff887224 */ /* 0x000fc800078e008c */
[----:B------:R1:W-:Y:S01]  /*5420*/  MUFU.EX2 R247, R13 ;  /* 0x0000000d00f77308 */ /* 0x0003e20000000800 */
[----:B------:R-:W-:Y:S01]  /*5430*/  LOP3.LUT R9, R0, R2, RZ, 0xc0, !PT ;  /* 0x0000000200097212 */ /* 0x000fe200078ec0ff */
[----:B------:R-:W-:Y:S01]  /*5440*/  FFMA.FTZ R0, R105, UR40, -R12 ;  /* 0x0000002869007c23 */ /* 0x000fe2000801080c */
[----:B------:R-:W-:-:S05]  /*5450*/  IMAD.WIDE.U32 R2, R19, -0x2daee0ad, RZ ;  /* 0xd2511f5313027825 */ /* 0x000fca00078e00ff */
[----:B------:R3:W-:Y:S01]  /*5460*/  MUFU.EX2 R243, R0 ;  /* 0x0000000000f37308 */ /* 0x0007e20000000800 */
[----:B------:R-:W-:Y:S01]  /*5470*/  LOP3.LUT R2, R21, UR13, R2, 0x96, !PT ;  /* 0x0000000d15027c12 */ /* 0x000fe2000f8e9602 */
[C---:B------:R-:W-:Y:S01]  /*5480*/  HMMA.16816.F32 R180, R8.reuse, R120, R44 ;  /* 0x0000007808b4723c */ /* 0x040fe2000000182c */
[----:B------:R-:W-:Y:S01]  /*5490*/  LOP3.LUT R4, R3, UR15, R96, 0x96, !PT ;  /* 0x0000000f03047c12 */ /* 0x000fe2000f8e9660 */
[----:B--2---:R-:W-:Y:S02]  /*54a0*/  IMAD.MOV.U32 R96, RZ, RZ, R156 ;  /* 0x000000ffff607224 */ /* 0x004fe400078e009c */
[----:B------:R-:W-:Y:S02]  /*54b0*/  IMAD.WIDE.U32 R2, R2, -0x326172a9, RZ ;  /* 0xcd9e8d5702027825 */ /* 0x000fe400078e00ff */
[----:B------:R-:W-:Y:S02]  /*54c0*/  HMMA.16816.F32 R156, R8, R114, R92 ;  /* 0x00000072089c723c */ /* 0x000fe4000000185c */
[----:B-1----:R-:W-:Y:S01]  /*54d0*/  FMUL.FTZ R13, R103, UR40 ;  /* 0x00000028670d7c20 */ /* 0x002fe20008410000 */
[----:B------:R-:W-:Y:S01]  /*54e0*/  IMAD.WIDE.U32 R18, R4, -0x326172a9, RZ ;  /* 0xcd9e8d5704127825 */ /* 0x000fe200078e00ff */
[----:B------:R-:W-:-:S02]  /*54f0*/  LOP3.LUT R4, R2, 0xffff, RZ, 0xc0, !PT ;  /* 0x0000ffff02047812 */ /* 0x000fc400078ec0ff */
[----:B------:R-:W-:Y:S01]  /*5500*/  LOP3.LUT R7, R2, 0xff, RZ, 0xc0, !PT ;  /* 0x000000ff02077812 */ /* 0x000fe200078ec0ff */
[C---:B------:R-:W-:Y:S01]  /*5510*/  HMMA.16816.F32 R196, R8.reuse, R116, R40 ;  /* 0x0000007408c4723c */ /* 0x040fe20000001828 */
[----:B------:R-:W-:Y:S01]  /*5520*/  FSEL R13, R13, RZ, P1 ;  /* 0x000000ff0d0d7208 */ /* 0x000fe20000800000 */
[----:B------:R-:W-:Y:S01]  /*5530*/  IMAD.MOV.U32 R46, RZ, RZ, R142 ;  /* 0x000000ffff2e7224 */ /* 0x000fe200078e008e */
[----:B------:R-:W-:Y:S01]  /*5540*/  SHF.R.U32.HI R6, RZ, 0x18, R2 ;  /* 0x00000018ff067819 */ /* 0x000fe20000011602 */
[----:B------:R-:W-:Y:S01]  /*5550*/  IMAD.MOV.U32 R21, RZ, RZ, R252 ;  /* 0x000000ffff157224 */ /* 0x000fe200078e00fc */
[----:B------:R-:W-:Y:S01]  /*5560*/  SHF.R.U32.HI R4, RZ, 0x8, R4 ;  /* 0x00000008ff047819 */ /* 0x000fe20000011604 */
[----:B---3--:R-:W-:Y:S01]  /*5570*/  FFMA.FTZ R0, R139, UR40, -R13 ;  /* 0x000000288b007c23 */ /* 0x008fe2000801080d */
[C---:B------:R-:W-:Y:S01]  /*5580*/  HMMA.16816.F32 R184, R8.reuse, R112, R28 ;  /* 0x0000007008b8723c */ /* 0x040fe2000000181c */
[----:B------:R-:W-:Y:S01]  /*5590*/  IMAD.MOV.U32 R139, RZ, RZ, R141 ;  /* 0x000000ffff8b7224 */ /* 0x000fe200078e008d */
[----:B------:R-:W-:Y:S01]  /*55a0*/  PRMT R7, R7, 0x5410, R4 ;  /* 0x0000541007077816 */ /* 0x000fe20000000004 */
[----:B------:R1:W2:Y:S03]  /*55b0*/  MUFU.EX2 R5, R0 ;  /* 0x0000000000057308 */ /* 0x0002a60000000800 */
[C---:B------:R-:W-:Y:S06]  /*55c0*/  HMMA.16816.F32 R192, R8.reuse, R124, R36 ;  /* 0x0000007c08c0723c */ /* 0x040fec0000001824 */
[C---:B------:R-:W-:Y:S06]  /*55d0*/  HMMA.16816.F32 R172, R8.reuse, R128, R32 ;  /* 0x0000008008ac723c */ /* 0x040fec0000001820 */
[----:B------:R-:W-:Y:S01]  /*55e0*/  HMMA.16816.F32 R92, R8, R130, R24 ;  /* 0x00000082085c723c */ /* 0x000fe20000001818 */
[----:B-1----:R-:W-:Y:S01]  /*55f0*/  FFMA.FTZ R0, R138, UR40, -R13 ;  /* 0x000000288a007c23 */ /* 0x002fe2000801080d */
[----:B--2---:R-:W-:-:S02]  /*5600*/  IMAD.MOV.U32 R44, RZ, RZ, R5 ;  /* 0x000000ffff2c7224 */ /* 0x004fc400078e0005 */
[----:B------:R-:W-:Y:S01]  /*5610*/  FFMA.FTZ R5, R137, UR40, -R13 ;  /* 0x0000002889057c23 */ /* 0x000fe2000801080d */
[----:B------:R-:W-:Y:S01]  /*5620*/  IMAD.MOV.U32 R137, RZ, RZ, R151 ;  /* 0x000000ffff897224 */ /* 0x000fe200078e0097 */
[----:B------:R1:W-:Y:S01]  /*5630*/  MUFU.EX2 R138, R0 ;  /* 0x00000000008a7308 */ /* 0x0003e20000000800 */
[C---:B------:R-:W-:Y:S06]  /*5640*/  HMMA.16816.F32 R168, R8.reuse, R110, R48 ;  /* 0x0000006e08a8723c */ /* 0x040fec0000001830 */
[C---:B------:R-:W-:Y:S01]  /*5650*/  HMMA.16816.F32 R164, R8.reuse, R118, R52 ;  /* 0x0000007608a4723c */ /* 0x040fe20000001834 */
[----:B------:R2:W3:Y:S05]  /*5660*/  MUFU.EX2 R105, R5 ;  /* 0x0000000500697308 */ /* 0x0004ea0000000800 */
[----:B------:R-:W-:Y:S01]  /*5670*/  HMMA.16816.F32 R200, R8, R108, R84 ;  /* 0x0000006c08c8723c */ /* 0x000fe20000001854 */
[----:B-1----:R-:W-:-:S02]  /*5680*/  SHF.R.U32.HI R0, RZ, 0x10, R2 ;  /* 0x00000010ff007819 */ /* 0x002fc40000011602 */
[----:B------:R-:W-:Y:S01]  /*5690*/  LOP3.LUT R2, R3, UR23, R18, 0x96, !PT ;  /* 0x0000001703027c12 */ /* 0x000fe2000f8e9612 */
[----:B------:R-:W-:Y:S01]  /*56a0*/  FFMA.FTZ R3, R144, UR40, -R13 ;  /* 0x0000002890037c23 */ /* 0x000fe2000801080d */
[----:B------:R-:W-:Y:S02]  /*56b0*/  LOP3.LUT R0, R0, 0xff, RZ, 0xc0, !PT ;  /* 0x000000ff00007812 */ /* 0x000fe400078ec0ff */
[----:B------:R-:W-:Y:S01]  /*56c0*/  IMAD.MOV.U32 R86, RZ, RZ, R150 ;  /* 0x000000ffff567224 */ /* 0x000fe200078e0096 */
[----:B------:R-:W-:Y:S01]  /*56d0*/  LOP3.LUT R14, R2, 0xff, RZ, 0xc0, !PT ;  /* 0x000000ff020e7812 */ /* 0x000fe200078ec0ff */
[----:B------:R1:W4:Y:S01]  /*56e0*/  MUFU.EX2 R144, R3 ;  /* 0x0000000300907308 */ /* 0x0003220000000800 */
[----:B------:R-:W-:Y:S01]  /*56f0*/  PRMT R17, R0, 0x5410, R6 ;  /* 0x0000541000117816 */ /* 0x000fe20000000006 */
[----:B------:R-:W-:Y:S01]  /*5700*/  IMAD.MOV.U32 R85, RZ, RZ, R149 ;  /* 0x000000ffff557224 */ /* 0x000fe200078e0095 */
[----:B------:R-:W-:Y:S01]  /*5710*/  LOP3.LUT R0, R2, 0xffff, RZ, 0xc0, !PT ;  /* 0x0000ffff02007812 */ /* 0x000fe200078ec0ff */
[----:B------:R-:W-:Y:S01]  /*5720*/  IMAD.MOV.U32 R87, RZ, RZ, R148 ;  /* 0x000000ffff577224 */ /* 0x000fe200078e0094 */
[----:B--2---:R-:W-:Y:S01]  /*5730*/  SHF.R.U32.HI R5, RZ, 0x10, R2 ;  /* 0x00000010ff057819 */ /* 0x004fe20000011602 */
[----:B------:R-:W-:Y:S01]  /*5740*/  IMAD.MOV.U32 R84, RZ, RZ, R143 ;  /* 0x000000ffff547224 */ /* 0x000fe200078e008f */
[----:B------:R-:W-:Y:S01]  /*5750*/  SHF.R.U32.HI R6, RZ, 0x8, R0 ;  /* 0x00000008ff067819 */ /* 0x000fe20000011600 */
[C---:B------:R-:W-:Y:S01]  /*5760*/  HMMA.16816.F32 R148, R8.reuse, R122, R88 ;  /* 0x0000007a0894723c */ /* 0x040fe20000001858 */
[----:B------:R-:W-:Y:S01]  /*5770*/  SHF.R.U32.HI R4, RZ, 0x18, R2 ;  /* 0x00000018ff047819 */ /* 0x000fe20000011602 */
[----:B------:R-:W-:Y:S01]  /*5780*/  IMAD.MOV.U32 R45, RZ, RZ, R84 ;  /* 0x000000ffff2d7224 */ /* 0x000fe200078e0054 */
[----:B------:R-:W-:Y:S01]  /*5790*/  HSET2.LE.AND R0, R7, R97, PT ;  /* 0x0000006107007233 */ /* 0x000fe20003803000 */
[----:B------:R-:W-:Y:S01]  /*57a0*/  IMAD.MOV.U32 R84, RZ, RZ, R248 ;  /* 0x000000ffff547224 */ /* 0x000fe200078e00f8 */
[----:B------:R-:W-:Y:S01]  /*57b0*/  F2FP.F16.F32.PACK_AB R2, R243, R247 ;  /* 0x000000f7f302723e */ /* 0x000fe200000000ff */
[----:B------:R-:W-:Y:S01]  /*57c0*/  HMMA.16816.F32 R140, R8, R126, R80 ;  /* 0x0000007e088c723c */ /* 0x000fe20000001850 */
[----:B-1----:R-:W-:-:S02]  /*57d0*/  LOP3.LUT R3, R5, 0xff, RZ, 0xc0, !PT ;  /* 0x000000ff05037812 */ /* 0x002fc400078ec0ff */
[----:B------:R-:W-:Y:S02]  /*57e0*/  PRMT R5, R14, 0x5410, R6 ;  /* 0x000054100e057816 */ /* 0x000fe40000000006 */
[----:B------:R-:W-:Y:S02]  /*57f0*/  PRMT R7, R3, 0x5410, R4 ;  /* 0x0000541003077816 */ /* 0x000fe40000000004 */
[----:B------:R-:W-:Y:S02]  /*5800*/  LOP3.LUT R6, R0, R2, RZ, 0xc0, !PT ;  /* 0x0000000200067212 */ /* 0x000fe400078ec0ff */
[--C-:B------:R-:W-:Y:S01]  /*5810*/  HSET2.LE.AND R0, R17, R97.reuse, PT ;  /* 0x0000006111007233 */ /* 0x100fe20003803000 */
[----:B------:R-:W-:Y:S01]  /*5820*/  IMAD.MOV.U32 R17, RZ, RZ, R86 ;  /* 0x000000ffff117224 */ /* 0x000fe200078e0056 */
[----:B---3--:R-:W-:Y:S01]  /*5830*/  F2FP.F16.F32.PACK_AB R2, R105, R138 ;  /* 0x0000008a6902723e */ /* 0x008fe200000000ff */
[----:B------:R-:W-:Y:S01]  /*5840*/  IMAD.MOV.U32 R86, RZ, RZ, R250 ;  /* 0x000000ffff567224 */ /* 0x000fe200078e00fa */
[----:B------:R-:W-:-:S02]  /*5850*/  HSET2.LE.AND R3, R5, R97, PT ;  /* 0x0000006105037233 */ /* 0x000fc40003803000 */
[----:B------:R-:W-:Y:S02]  /*5860*/  HSET2.LE.AND R5, R7, R97, PT ;  /* 0x0000006107057233 */ /* 0x000fe40003803000 */
[----:B------:R-:W-:Y:S01]  /*5870*/  LOP3.LUT R7, R0, R2, RZ, 0xc0, !PT ;  /* 0x0000000200077212 */ /* 0x000fe200078ec0ff */
[----:B------:R-:W-:Y:S01]  /*5880*/  FFMA.FTZ R0, R161, UR40, -R12 ;  /* 0x00000028a1007c23 */ /* 0x000fe2000801080c */
[----:B------:R-:W-:Y:S02]  /*5890*/  F2FP.F16.F32.PACK_AB R4, R96, R137 ;  /* 0x000000896004723e */ /* 0x000fe400000000ff */
[----:B------:R-:W-:Y:S01]  /*58a0*/  LOP3.LUT R2, R19, UR14, R100, 0x96, !PT ;  /* 0x0000000e13027c12 */ /* 0x000fe2000f8e9664 */
[----:B------:R1:W-:Y:S01]  /*58b0*/  MUFU.EX2 R251, R0 ;  /* 0x0000000000fb7308 */ /* 0x0003e20000000800 */
[----:B----4-:R-:W-:Y:S02]  /*58c0*/  F2FP.F16.F32.PACK_AB R14, R144, R44 ;  /* 0x0000002c900e723e */ /* 0x010fe400000000ff */
[----:B------:R-:W-:Y:S01]  /*58d0*/  LOP3.LUT R4, R3, R4, RZ, 0xc0, !PT ;  /* 0x0000000403047212 */ /* 0x000fe200078ec0ff */
[----:B------:R-:W-:Y:S01]  /*58e0*/  IMAD.WIDE.U32 R2, R2, -0x2daee0ad, RZ ;  /* 0xd2511f5302027825 */ /* 0x000fe200078e00ff */
[----:B------:R-:W-:-:S03]  /*58f0*/  LOP3.LUT R5, R5, R14, RZ, 0xc0, !PT ;  /* 0x0000000e05057212 */ /* 0x000fc600078ec0ff */
[----:B------:R-:W-:Y:S02]  /*5900*/  IMAD.MOV.U32 R14, RZ, RZ, R85 ;  /* 0x000000ffff0e7224 */ /* 0x000fe400078e0055 */
[----:B------:R-:W-:Y:S02]  /*5910*/  IMAD.MOV.U32 R85, RZ, RZ, R249 ;  /* 0x000000ffff557224 */ /* 0x000fe400078e00f9 */
        /* <DEDUP_REMOVED lines=11> */
[----:B------:R-:W-:Y:S01]  /*59d0*/  HMMA.16816.F32 R68, R4, R70, RZ ;  /* 0x000000460444723c */ /* 0x000fe200000018ff */
[----:B-1----:R-:W-:-:S02]  /*59e0*/  LOP3.LUT R0, R3, UR32, R20, 0x96, !PT ;  /* 0x0000002003007c12 */ /* 0x002fc4000f8e9614 */
[----:B------:R-:W-:-:S03]  /*59f0*/  LOP3.LUT R3, R2, 0xffff, RZ, 0xc0, !PT ;  /* 0x0000ffff02037812 */ /* 0x000fc600078ec0ff */
[C---:B------:R-:W-:Y:S06]  /*5a00*/  HMMA.16816.F32 R60, R4.reuse, R62, RZ ;  /* 0x0000003e043c723c */ /* 0x040fec00000018ff */
[C---:B------:R-:W-:Y:S06]  /*5a10*/  HMMA.16816.F32 R64, R4.reuse, R66, RZ ;  /* 0x000000420440723c */ /* 0x040fec00000018ff */
[C---:B------:R-:W-:Y:S06]  /*5a20*/  HMMA.16816.F32 R48, R4.reuse, R56, RZ ;  /* 0x000000380430723c */ /* 0x040fec00000018ff */
[----:B------:R-:W-:Y:S01]  /*5a30*/  HMMA.16816.F32 R52, R4, R58, RZ ;  /* 0x0000003a0434723c */ /* 0x000fe200000018ff */
[----:B------:R-:W-:-:S02]  /*5a40*/  IMAD.MOV.U32 R57, RZ, RZ, R245 ;  /* 0x000000ffff397224 */ /* 0x000fc400078e00f5 */
[----:B------:R-:W-:-:S04]  /*5a50*/  IMAD.MOV.U32 R56, RZ, RZ, R244 ;  /* 0x000000ffff387224 */ /* 0x000fc800078e00f4 */
[----:B------:R-:W-:Y:S01]  /*5a60*/  FFMA.FTZ R4, R145, UR40, -R12 ;  /* 0x0000002891047c23 */ /* 0x000fe2000801080c */
[----:B------:R-:W-:Y:S01]  /*5a70*/  LOP3.LUT R7, R2, 0xff, RZ, 0xc0, !PT ;  /* 0x000000ff02077812 */ /* 0x000fe200078ec0ff */
[----:B------:R-:W-:Y:S01]  /*5a80*/  IMAD.MOV.U32 R145, RZ, RZ, R85 ;  /* 0x000000ffff917224 */ /* 0x000fe200078e0055 */
[--C-:B------:R-:W-:Y:S01]  /*5a90*/  SHF.R.U32.HI R6, RZ, 0x10, R2.reuse ;  /* 0x00000010ff067819 */ /* 0x100fe20000011602 */
[----:B------:R1:W2:Y:S01]  /*5aa0*/  MUFU.EX2 R9, R4 ;  /* 0x0000000400097308 */ /* 0x0002a20000000800 */
[----:B------:R-:W-:Y:S01]  /*5ab0*/  SHF.R.U32.HI R5, RZ, 0x18, R2 ;  /* 0x00000018ff057819 */ /* 0x000fe20000011602 */
[----:B------:R-:W-:Y:S01]  /*5ac0*/  IMAD.MOV.U32 R59, RZ, RZ, R243 ;  /* 0x000000ffff3b7224 */ /* 0x000fe200078e00f3 */
        /* <DEDUP_REMOVED lines=10> */
[----:B------:R-:W-:-:S03]  /*5b70*/  FFMA.FTZ R2, R163, UR40, -R13 ;  /* 0x00000028a3027c23 */ /* 0x000fc6000801080d */
[----:B------:R-:W-:Y:S01]  /*5b80*/  PRMT R4, R6, 0x5410, R4 ;  /* 0x0000541006047816 */ /* 0x000fe20000000004 */
[----:B------:R1:W-:Y:S01]  /*5b90*/  MUFU.EX2 R248, R2 ;  /* 0x0000000200f87308 */ /* 0x0003e20000000800 */
[----:B---3--:R-:W-:Y:S01]  /*5ba0*/  FFMA.FTZ R3, R147, UR40, -R13 ;  /* 0x0000002893037c23 */ /* 0x008fe2000801080d */
[----:B--2---:R-:W-:-:S06]  /*5bb0*/  IMAD.MOV.U32 R147, RZ, RZ, R9 ;  /* 0x000000ffff937224 */ /* 0x004fcc00078e0009 */
[----:B------:R2:W3:Y:S01]  /*5bc0*/  MUFU.EX2 R250, R3 ;  /* 0x0000000300fa7308 */ /* 0x0004e20000000800 */
[----:B-1----:R-:W-:-:S07]  /*5bd0*/  FFMA.FTZ R2, R162, UR40, -R13 ;  /* 0x00000028a2027c23 */ /* 0x002fce000801080d */
[----:B------:R1:W4:Y:S01]  /*5be0*/  MUFU.EX2 R249, R2 ;  /* 0x0000000200f97308 */ /* 0x0003220000000800 */
[----:B--2---:R-:W-:-:S04]  /*5bf0*/  SHF.R.U32.HI R3, RZ, 0x10, R0 ;  /* 0x00000010ff037819 */ /* 0x004fc80000011600 */
[----:B------:R-:W-:-:S04]  /*5c00*/  LOP3.LUT R0, R3, 0xff, RZ, 0xc0, !PT ;  /* 0x000000ff03007812 */ /* 0x000fc800078ec0ff */
[----:B------:R-:W-:Y:S02]  /*5c10*/  PRMT R3, R0, 0x5410, R5 ;  /* 0x0000541000037816 */ /* 0x000fe40000000005 */
[----:B------:R-:W-:Y:S02]  /*5c20*/  HSET2.LE.AND R0, R8, R97, PT ;  /* 0x0000006108007233 */ /* 0x000fe40003803000 */
[----:B-1----:R-:W-:-:S04]  /*5c30*/  F2FP.F16.F32.PACK_AB R2, R147, R47 ;  /* 0x0000002f9302723e */ /* 0x002fc800000000ff */
        /* <DEDUP_REMOVED lines=8> */
[----:B----4-:R-:W-:-:S04]  /*5cc0*/  F2FP.F16.F32.PACK_AB R2, R249, R248 ;  /* 0x000000f8f902723e */ /* 0x010fc800000000ff */
[----:B------:R-:W-:Y:S01]  /*5cd0*/  LOP3.LUT R5, R0, R2, RZ, 0xc0, !PT ;  /* 0x0000000200057212 */ /* 0x000fe200078ec0ff */
[----:B------:R-:W-:-:S05]  /*5ce0*/  IMAD.U32 R0, RZ, RZ, UR5 ;  /* 0x00000005ff007e24 */ /* 0x000fca000f8e00ff */
[----:B------:R-:W-:Y:S01]  /*5cf0*/  LOP3.LUT R0, R153, UR37, R0, 0x96, !PT ;  /* 0x0000002599007c12 */ /* 0x000fe2000f8e9600 */
[C---:B------:R-:W-:Y:S04]  /*5d00*/  HMMA.16816.F32 R88, R4.reuse, R108, R28 ;  /* 0x0000006c0458723c */ /* 0x040fe8000000181c */
[----:B------:R-:W-:Y:S02]  /*5d10*/  IMAD.WIDE.U32 R18, R0, -0x326172a9, RZ ;  /* 0xcd9e8d5700127825 */ /* 0x000fe400078e00ff */
[C---:B------:R-:W-:Y:S02]  /*5d20*/  HMMA.16816.F32 R80, R4.reuse, R112, R36 ;  /* 0x000000700450723c */ /* 0x040fe40000001824 */
[----:B------:R-:W-:Y:S01]  /*5d30*/  IMAD.MOV.U32 R29, RZ, RZ, R144 ;  /* 0x000000ffff1d7224 */ /* 0x000fe200078e0090 */
[----:B------:R-:W-:Y:S01]  /*5d40*/  LOP3.LUT R0, R19, UR22, R132, 0x96, !PT ;  /* 0x0000001613007c12 */ /* 0x000fe2000f8e9684 */
[----:B------:R-:W-:Y:S01]  /*5d50*/  IMAD.MOV.U32 R144, RZ, RZ, R84 ;  /* 0x000000ffff907224 */ /* 0x000fe200078e0054 */
[----:B------:R-:W-:Y:S01]  /*5d60*/  LOP3.LUT R2, R23, UR20, R18, 0x96, !PT ;  /* 0x0000001417027c12 */ /* 0x000fe2000f8e9612 */
[----:B------:R-:W-:Y:S01]  /*5d70*/  IMAD.MOV.U32 R109, RZ, RZ, R86 ;  /* 0x000000ffff6d7224 */ /* 0x000fe200078e0056 */
[C---:B------:R-:W-:Y:S01]  /*5d80*/  HMMA.16816.F32 R160, R4.reuse, R120, R32 ;  /* 0x0000007804a0723c */ /* 0x040fe20000001820 */
[----:B------:R-:W-:Y:S01]  /*5d90*/  IMAD.WIDE.U32 R8, R0, -0x2daee0ad, RZ ;  /* 0xd2511f5300087825 */ /* 0x000fe200078e00ff */
[----:B------:R-:W-:Y:S03]  /*5da0*/  LDSM.16.MT88.4 R32, [R220+0xa800] ;  /* 0x00a80000dc20783b */ /* 0x000fe60000004200 */
[----:B------:R-:W-:Y:S01]  /*5db0*/  IMAD.WIDE.U32 R2, R2, -0x2daee0ad, RZ ;  /* 0xd2511f5302027825 */ /* 0x000fe200078e00ff */
[----:B------:R-:W-:Y:S01]  /*5dc0*/  LOP3.LUT R9, R9, UR19, R106, 0x96, !PT ;  /* 0x0000001309097c12 */ /* 0x000fe2000f8e966a */
[----:B------:R-:W-:Y:S02]  /*5dd0*/  HMMA.16816.F32 R60, R4, R122, R60 ;  /* 0x0000007a043c723c */ /* 0x000fe4000000183c */
[----:B------:R-:W-:Y:S01]  /*5de0*/  IMAD.MOV.U32 R108, RZ, RZ, R87 ;  /* 0x000000ffff6c7224 */ /* 0x000fe200078e0057 */
[----:B------:R-:W-:Y:S01]  /*5df0*/  LOP3.LUT R0, R3, UR17, R8, 0x96, !PT ;  /* 0x0000001103007c12 */ /* 0x000fe2000f8e9608 */
[----:B------:R-:W-:-:S04]  /*5e00*/  IMAD.WIDE.U32 R8, R9, -0x326172a9, RZ ;  /* 0xcd9e8d5709087825 */ /* 0x000fc800078e00ff */
[----:B------:R-:W-:Y:S01]  /*5e10*/  FFMA.FTZ R3, R179, UR40, -R16 ;  /* 0x00000028b3037c23 */ /* 0x000fe20008010810 */
[C---:B------:R-:W-:Y:S01]  /*5e20*/  HMMA.16816.F32 R84, R4.reuse, R116, R24 ;  /* 0x000000740454723c */ /* 0x040fe20000001818 */
[----:B------:R-:W-:Y:S02]  /*5e30*/  IMAD.MOV.U32 R38, RZ, RZ, R247 ;  /* 0x000000ffff267224 */ /* 0x000fe400078e00f7 */
[----:B------:R1:W-:Y:S01]  /*5e40*/  MUFU.EX2 R247, R3 ;  /* 0x0000000300f77308 */ /* 0x0003e20000000800 */
[----:B------:R-:W-:Y:S02]  /*5e50*/  IMAD.MOV.U32 R37, RZ, RZ, R246 ;  /* 0x000000ffff257224 */ /* 0x000fe400078e00f6 */
[----:B------:R-:W-:Y:S01]  /*5e60*/  HMMA.16816.F32 R152, R4, R128, R48 ;  /* 0x000000800498723c */ /* 0x000fe20000001830 */
[----:B------:R-:W-:Y:S02]  /*5e70*/  IMAD.MOV.U32 R25, RZ, RZ, R46 ;  /* 0x000000ffff197224 */ /* 0x000fe400078e002e */
[----:B------:R-:W-:-:S02]  /*5e80*/  IMAD.MOV.U32 R24, RZ, RZ, R47 ;  /* 0x000000ffff187224 */ /* 0x000fc400078e002f */
[----:B------:R-:W-:Y:S01]  /*5e90*/  IMAD.WIDE.U32 R46, R0, -0x326172a9, RZ ;  /* 0xcd9e8d57002e7825 */ /* 0x000fe200078e00ff */
[----:B------:R-:W-:Y:S01]  /*5ea0*/  LOP3.LUT R0, R9, UR18, R22, 0x96, !PT ;  /* 0x0000001209007c12 */ /* 0x000fe2000f8e9616 */
[----:B------:R-:W-:Y:S01]  /*5eb0*/  HMMA.16816.F32 R128, R4, R130, R52 ;  /* 0x000000820480723c */ /* 0x000fe20000001834 */
[----:B------:R-:W-:Y:S01]  /*5ec0*/  LDSM.16.MT88.4 R52, [R222+0xb800] ;  /* 0x00b80000de34783b */ /* 0x000fe20000004200 */
[----:B------:R-:W-:Y:S01]  /*5ed0*/  IMAD.MOV.U32 R27, RZ, RZ, R44 ;  /* 0x000000ffff1b7224 */ /* 0x000fe200078e002c */
[----:B------:R-:W-:Y:S01]  /*5ee0*/  LOP3.LUT R10, R47, UR16, R8, 0x96, !PT ;  /* 0x000000102f0a7c12 */ /* 0x000fe2000f8e9608 */
[----:B------:R-:W-:Y:S02]  /*5ef0*/  IMAD.MOV.U32 R26, RZ, RZ, R45 ;  /* 0x000000ffff1a7224 */ /* 0x000fe400078e002d */
[----:B------:R-:W-:-:S04]  /*5f00*/  IMAD.WIDE.U32 R8, R0, -0x2daee0ad, RZ ;  /* 0xd2511f5300087825 */ /* 0x000fc800078e00ff */
[----:B------:R-:W-:Y:S01]  /*5f10*/  FFMA.FTZ R0, R178, UR40, -R16 ;  /* 0x00000028b2007c23 */ /* 0x000fe20008010810 */
[C---:B------:R-:W-:Y:S01]  /*5f20*/  HMMA.16816.F32 R76, R4.reuse, R110, R76 ;  /* 0x0000006e044c723c */ /* 0x040fe2000000184c */
[----:B------:R-:W-:Y:S02]  /*5f30*/  IMAD.WIDE.U32 R44, R10, -0x2daee0ad, RZ ;  /* 0xd2511f530a2c7825 */ /* 0x000fe400078e00ff */
[----:B------:R2:W3:Y:S02]  /*5f40*/  MUFU.EX2 R246, R0 ;  /* 0x0000000000f67308 */ /* 0x0004e40000000800 */
[----:B------:R-:W-:Y:S01]  /*5f50*/  IMAD.MOV.U32 R31, RZ, RZ, R14 ;  /* 0x000000ffff1f7224 */ /* 0x000fe200078e000e */
[----:B-1----:R-:W-:Y:S01]  /*5f60*/  LOP3.LUT R3, R45, UR13, R8, 0x96, !PT ;  /* 0x0000000d2d037c12 */ /* 0x002fe2000f8e9608 */
[----:B------:R-:W-:Y:S01]  /*5f70*/  FFMA.FTZ R8, R176, UR40, -R16 ;  /* 0x00000028b0087c23 */ /* 0x000fe20008010810 */
[----:B------:R-:W-:Y:S01]  /*5f80*/  IMAD.MOV.U32 R30, RZ, RZ, R17 ;  /* 0x000000ffff1e7224 */ /* 0x000fe200078e0011 */
[----:B------:R-:W-:Y:S01]  /*5f90*/  HMMA.16816.F32 R72, R4, R118, R72 ;  /* 0x000000760448723c */ /* 0x000fe20000001848 */
[----:B------:R-:W-:Y:S01]  /*5fa0*/  IMAD.MOV.U32 R28, RZ, RZ, R137 ;  /* 0x000000ffff1c7224 */ /* 0x000fe200078e0089 */
[----:B------:R1:W-:Y:S01]  /*5fb0*/  MUFU.EX2 R245, R8 ;  /* 0x0000000800f57308 */ /* 0x0003e20000000800 */
[----:B------:R-:W-:-:S02]  /*5fc0*/  IMAD.MOV.U32 R39, RZ, RZ, R136 ;  /* 0x000000ffff277224 */ /* 0x000fc400078e0088 */
[----:B------:R-:W-:Y:S01]  /*5fd0*/  IMAD.MOV.U32 R117, RZ, RZ, R138 ;  /* 0x000000ffff757224 */ /* 0x000fe200078e008a */
[C---:B------:R-:W-:Y:S01]  /*5fe0*/  HMMA.16816.F32 R68, R4.reuse, R114, R68 ;  /* 0x000000720444723c */ /* 0x040fe20000001844 */
[----:B------:R-:W-:Y:S02]  /*5ff0*/  IMAD.MOV.U32 R116, RZ, RZ, R139 ;  /* 0x000000ffff747224 */ /* 0x000fe400078e008b */
[----:B------:R-:W-:Y:S01]  /*6000*/  IMAD.MOV.U32 R121, RZ, RZ, R56 ;  /* 0x000000ffff797224 */ /* 0x000fe200078e0038 */
[----:B--2---:R-:W-:Y:S01]  /*6010*/  LOP3.LUT R0, R9, UR15, R2, 0x96, !PT ;  /* 0x0000000f09007c12 */ /* 0x004fe2000f8e9602 */
[----:B------:R-:W-:Y:S01]  /*6020*/  IMAD.WIDE.U32 R2, R3, -0x326172a9, RZ ;  /* 0xcd9e8d5703027825 */ /* 0x000fe200078e00ff */
[----:B------:R-:W-:Y:S01]  /*6030*/  HMMA.16816.F32 R136, R4, R124, R40 ;  /* 0x0000007c0488723c */ /* 0x000fe20000001828 */
[----:B------:R-:W-:Y:S02]  /*6040*/  LDSM.16.MT88.4 R40, [R220+0xb800] ;  /* 0x00b80000dc28783b */ /* 0x000fe40000004200 */
[----:B------:R-:W-:Y:S01]  /*6050*/  IMAD.WIDE.U32 R22, R0, -0x326172a9, RZ ;  /* 0xcd9e8d5700167825 */ /* 0x000fe200078e00ff */
[----:B------:R-:W-:-:S02]  /*6060*/  LOP3.LUT R0, R2, 0xffff, RZ, 0xc0, !PT ;  /* 0x0000ffff02007812 */ /* 0x000fc400078ec0ff */
[----:B------:R-:W-:Y:S01]  /*6070*/  LOP3.LUT R9, R2, 0xff, RZ, 0xc0, !PT ;  /* 0x000000ff02097812 */ /* 0x000fe200078ec0ff */
[----:B-1----:R-:W-:Y:S01]  /*6080*/  FFMA.FTZ R8, R177, UR40, -R16 ;  /* 0x00000028b1087c23 */ /* 0x002fe20008010810 */
[--C-:B------:R-:W-:Y:S01]  /*6090*/  SHF.R.U32.HI R14, RZ, 0x10, R2.reuse ;  /* 0x00000010ff0e7819 */ /* 0x100fe20000011602 */
[----:B------:R-:W-:Y:S01]  /*60a0*/  IMAD.MOV.U32 R123, RZ, RZ, R57 ;  /* 0x000000ffff7b7224 */ /* 0x000fe200078e0039 */
[----:B------:R-:W-:Y:S01]  /*60b0*/  SHF.R.U32.HI R17, RZ, 0x18, R2 ;  /* 0x00000018ff117819 */ /* 0x000fe20000011602 */
[----:B------:R1:W-:Y:S01]  /*60c0*/  MUFU.EX2 R244, R8 ;  /* 0x0000000800f47308 */ /* 0x0003e20000000800 */
        /* <DEDUP_REMOVED lines=8> */
[----:B------:R-:W2:Y:S01]  /*6150*/  LDSM.16.MT88.4 R28, [R222+0x9800] ;  /* 0x00980000de1c783b */ /* 0x000ea20000004200 */
[----:B-1----:R-:W-:Y:S01]  /*6160*/  SHF.R.U32.HI R8, RZ, 0x8, R0 ;  /* 0x00000008ff087819 */ /* 0x002fe20000011600 */
[----:B------:R-:W-:Y:S01]  /*6170*/  IMAD.MOV.U32 R125, RZ, RZ, R39 ;  /* 0x000000ffff7d7224 */ /* 0x000fe200078e0027 */
[----:B------:R-:W-:Y:S01]  /*6180*/  LOP3.LUT R0, R3, UR23, R22, 0x96, !PT ;  /* 0x0000001703007c12 */ /* 0x000fe2000f8e9616 */
[----:B------:R-:W-:Y:S01]  /*6190*/  FFMA.FTZ R3, R191, UR40, -R15 ;  /* 0x00000028bf037c23 */ /* 0x000fe2000801080f */
[----:B------:R-:W-:Y:S01]  /*61a0*/  PRMT R20, R9, 0x5410, R8 ;  /* 0x0000541009147816 */ /* 0x000fe20000000008 */
[----:B------:R-:W-:Y:S01]  /*61b0*/  IMAD.MOV.U32 R47, RZ, RZ, R105 ;  /* 0x000000ffff2f7224 */ /* 0x000fe200078e0069 */
[C---:B------:R-:W-:Y:S01]  /*61c0*/  LOP3.LUT R2, R0.reuse, 0xffff, RZ, 0xc0, !PT ;  /* 0x0000ffff00027812 */ /* 0x040fe200078ec0ff */
[----:B------:R1:W-:Y:S01]  /*61d0*/  MUFU.EX2 R243, R3 ;  /* 0x0000000300f37308 */ /* 0x0003e20000000800 */
[----:B------:R-:W-:Y:S01]  /*61e0*/  LOP3.LUT R11, R0, 0xff, RZ, 0xc0, !PT ;  /* 0x000000ff000b7812 */ /* 0x000fe200078ec0ff */
[----:B------:R-:W-:Y:S01]  /*61f0*/  IMAD.MOV.U32 R105, RZ, RZ, R240 ;  /* 0x000000ffff697224 */ /* 0x000fe200078e00f0 */
[--C-:B------:R-:W-:Y:S01]  /*6200*/  SHF.R.U32.HI R8, RZ, 0x10, R0.reuse ;  /* 0x00000010ff087819 */ /* 0x100fe20000011600 */
[----:B------:R-:W-:Y:S01]  /*6210*/  IMAD.MOV.U32 R106, RZ, RZ, R241 ;  /* 0x000000ffff6a7224 */ /* 0x000fe200078e00f1 */
[----:B------:R-:W-:Y:S01]  /*6220*/  SHF.R.U32.HI R10, RZ, 0x18, R0 ;  /* 0x00000018ff0a7819 */ /* 0x000fe20000011600 */
[----:B------:R-:W-:Y:S01]  /*6230*/  IMAD.MOV.U32 R179, RZ, RZ, R117 ;  /* 0x000000ffffb37224 */ /* 0x000fe200078e0075 */
[----:B------:R-:W-:Y:S01]  /*6240*/  LOP3.LUT R9, R14, 0xff, RZ, 0xc0, !PT ;  /* 0x000000ff0e097812 */ /* 0x000fe200078ec0ff */
[----:B------:R-:W-:Y:S01]  /*6250*/  IMAD.MOV.U32 R14, RZ, RZ, R59 ;  /* 0x000000ffff0e7224 */ /* 0x000fe200078e003b */
[----:B------:R-:W-:Y:S01]  /*6260*/  SHF.R.U32.HI R0, RZ, 0x8, R2 ;  /* 0x00000008ff007819 */ /* 0x000fe20000011602 */
[----:B------:R-:W-:Y:S01]  /*6270*/  HMMA.16816.F32 R56, R4, R126, R64 ;  /* 0x0000007e0438723c */ /* 0x000fe20000001840 */
[----:B------:R-:W-:Y:S01]  /*6280*/  PRMT R9, R9, 0x5410, R17 ;  /* 0x0000541009097816 */ /* 0x000fe20000000011 */
[----:B------:R-:W-:Y:S01]  /*6290*/  IMAD.MOV.U32 R17, RZ, RZ, R24 ;  /* 0x000000ffff117224 */ /* 0x000fe200078e0018 */
[----:B------:R-:W-:Y:S01]  /*62a0*/  PRMT R0, R11, 0x5410, R0 ;  /* 0x000054100b007816 */ /* 0x000fe20000000000 */
[----:B------:R-:W-:Y:S01]  /*62b0*/  IMAD.MOV.U32 R11, RZ, RZ, R25 ;  /* 0x000000ffff0b7224 */ /* 0x000fe200078e0019 */
[----:B------:R-:W-:Y:S01]  /*62c0*/  LOP3.LUT R2, R8, 0xff, RZ, 0xc0, !PT ;  /* 0x000000ff08027812 */ /* 0x000fe200078ec0ff */
[----:B------:R-:W4:Y:S01]  /*62d0*/  LDSM.16.MT88.4 R24, [R220+0x9800] ;  /* 0x00980000dc18783b */ /* 0x000f220000004200 */
[----:B-1----:R-:W-:Y:S01]  /*62e0*/  FFMA.FTZ R3, R190, UR40, -R15 ;  /* 0x00000028be037c23 */ /* 0x002fe2000801080f */
[----:B------:R-:W-:Y:S01]  /*62f0*/  IMAD.MOV.U32 R127, RZ, RZ, R37 ;  /* 0x000000ffff7f7224 */ /* 0x000fe200078e0025 */
[----:B------:R-:W-:Y:S01]  /*6300*/  PRMT R8, R2, 0x5410, R10 ;  /* 0x0000541002087816 */ /* 0x000fe2000000000a */
[----:B------:R-:W1:Y:S01]  /*6310*/  LDSM.16.MT88.4 R36, [R222+0xa800] ;  /* 0x00a80000de24783b */ /* 0x000e620000004200 */
[----:B------:R5:W2:Y:S01]  /*6320*/  MUFU.EX2 R242, R3 ;  /* 0x0000000300f27308 */ /* 0x000aa20000000800 */
[----:B------:R-:W-:Y:S01]  /*6330*/  FFMA.FTZ R2, R189, UR40, -R15 ;  /* 0x00000028bd027c23 */ /* 0x000fe2000801080f */
[----:B------:R-:W-:Y:S01]  /*6340*/  HSET2.LE.AND R0, R0, R97, PT ;  /* 0x0000006100007233 */ /* 0x000fe20003803000 */
[----:B------:R-:W-:-:S02]  /*6350*/  IMAD.MOV.U32 R126, RZ, RZ, R116 ;  /* 0x000000ffff7e7224 */ /* 0x000fc400078e0074 */
[----:B------:R-:W-:Y:S02]  /*6360*/  IMAD.MOV.U32 R48, RZ, RZ, R147 ;  /* 0x000000ffff307224 */ /* 0x000fe400078e0093 */
[----:B------:R-:W-:Y:S01]  /*6370*/  IMAD.MOV.U32 R51, RZ, RZ, R146 ;  /* 0x000000ffff337224 */ /* 0x000fe200078e0092 */
[----:B------:R3:W-:Y:S01]  /*6380*/  MUFU.EX2 R240, R2 ;  /* 0x0000000200f07308 */ /* 0x0007e20000000800 */
[----:B------:R-:W-:Y:S02]  /*6390*/  IMAD.MOV.U32 R176, RZ, RZ, R108 ;  /* 0x000000ffffb07224 */ /* 0x000fe400078e006c */
[----:B------:R-:W-:Y:S02]  /*63a0*/  IMAD.MOV.U32 R45, RZ, RZ, R109 ;  /* 0x000000ffff2d7224 */ /* 0x000fe400078e006d */
[----:B------:R-:W-:Y:S02]  /*63b0*/  IMAD.MOV.U32 R10, RZ, RZ, R11 ;  /* 0x000000ffff0a7224 */ /* 0x000fe400078e000b */
[----:B------:R-:W-:-:S02]  /*63c0*/  IMAD.MOV.U32 R11, RZ, RZ, R17 ;  /* 0x000000ffff0b7224 */ /* 0x000fc400078e0011 */
[----:B-----5:R-:W-:Y:S01]  /*63d0*/  FFMA.FTZ R3, R188, UR40, -R15 ;  /* 0x00000028bc037c23 */ /* 0x020fe2000801080f */
[----:B------:R-:W-:Y:S02]  /*63e0*/  IMAD.MOV.U32 R17, RZ, RZ, R126 ;  /* 0x000000ffff117224 */ /* 0x000fe400078e007e */
[----:B------:R-:W-:Y:S01]  /*63f0*/  IMAD.MOV.U32 R126, RZ, RZ, R127 ;  /* 0x000000ffff7e7224 */ /* 0x000fe200078e007f */
[----:B------:R-:W5:Y:S01]  /*6400*/  MUFU.EX2 R241, R3 ;  /* 0x0000000300f17308 */ /* 0x000f620000000800 */
[----:B------:R-:W-:Y:S02]  /*6410*/  IMAD.MOV.U32 R127, RZ, RZ, R14 ;  /* 0x000000ffff7f7224 */ /* 0x000fe400078e000e */
[----:B------:R-:W-:Y:S01]  /*6420*/  IMAD.MOV.U32 R14, RZ, RZ, R21 ;  /* 0x000000ffff0e7224 */ /* 0x000fe200078e0015 */
[----:B---3--:R-:W-:-:S04]  /*6430*/  F2FP.F16.F32.PACK_AB R2, R246, R247 ;  /* 0x000000f7f602723e */ /* 0x008fc800000000ff */
[----:B------:R-:W-:Y:S02]  /*6440*/  LOP3.LUT R4, R0, R2, RZ, 0xc0, !PT ;  /* 0x0000000200047212 */ /* 0x000fe400078ec0ff */
[----:B------:R-:W-:Y:S01]  /*6450*/  HSET2.LE.AND R0, R8, R97, PT ;  /* 0x0000006108007233 */ /* 0x000fe20003803000 */
[----:B------:R-:W-:Y:S01]  /*6460*/  IMAD.MOV.U32 R8, RZ, RZ, R144 ;  /* 0x000000ffff087224 */ /* 0x000fe200078e0090 */
[----:B--2---:R-:W-:-:S04]  /*6470*/  F2FP.F16.F32.PACK_AB R2, R242, R243 ;  /* 0x000000f3f202723e */ /* 0x004fc800000000ff */
[----:B------:R-:W-:Y:S02]  /*6480*/  LOP3.LUT R5, R0, R2, RZ, 0xc0, !PT ;  /* 0x0000000200057212 */ /* 0x000fe400078ec0ff */
[----:B------:R-:W-:Y:S02]  /*6490*/  HSET2.LE.AND R0, R20, R97, PT ;  /* 0x0000006114007233 */ /* 0x000fe40003803000 */
[----:B------:R-:W-:-:S04]  /*64a0*/  F2FP.F16.F32.PACK_AB R2, R244, R245 ;  /* 0x000000f5f402723e */ /* 0x000fc800000000ff */
[----:B------:R-:W-:Y:S02]  /*64b0*/  LOP3.LUT R6, R0, R2, RZ, 0xc0, !PT ;  /* 0x0000000200067212 */ /* 0x000fe400078ec0ff */
[----:B------:R-:W-:Y:S01]  /*64c0*/  HSET2.LE.AND R0, R9, R97, PT ;  /* 0x0000006109007233 */ /* 0x000fe20003803000 */
[----:B------:R-:W-:Y:S01]  /*64d0*/  IMAD.MOV.U32 R9, RZ, RZ, R145 ;  /* 0x000000ffff097224 */ /* 0x000fe200078e0091 */
[----:B-----5:R-:W-:-:S04]  /*64e0*/  F2FP.F16.F32.PACK_AB R2, R240, R241 ;  /* 0x000000f1f002723e */ /* 0x020fc800000000ff */
[----:B------:R-:W-:Y:S02]  /*64f0*/  LOP3.LUT R7, R0, R2, RZ, 0xc0, !PT ;  /* 0x0000000200077212 */ /* 0x000fe400078ec0ff */
[----:B------:R-:W-:Y:S01]  /*6500*/  LOP3.LUT R0, R19, UR22, R8, 0x96, !PT ;  /* 0x0000001613007c12 */ /* 0x000fe2000f8e9608 */
[----:B------:R-:W-:Y:S01]  /*6510*/  IMAD.MOV.U32 R8, RZ, RZ, R49 ;  /* 0x000000ffff087224 */ /* 0x000fe200078e0031 */
[----:B------:R-:W-:-:S03]  /*6520*/  LOP3.LUT R2, R99, UR20, R18, 0x96, !PT ;  /* 0x0000001463027c12 */ /* 0x000fc6000f8e9612 */
[----:B------:R-:W-:Y:S02]  /*6530*/  HMMA.16816.F32 R64, R4, R28, R196 ;  /* 0x0000001c0440723c */ /* 0x000fe400000018c4 */
[----:B------:R-:W-:-:S04]  /*6540*/  IMAD.WIDE.U32 R2, R2, -0x2daee0ad, RZ ;  /* 0xd2511f5302027825 */ /* 0x000fc800078e00ff */
[C---:B------:R-:W-:Y:S06]  /*6550*/  HMMA.16816.F32 R144, R4.reuse, R32, R184 ;  /* 0x000000200490723c */ /* 0x040fec00000018b8 */
[C---:B----4-:R-:W-:Y:S06]  /*6560*/  HMMA.16816.F32 R116, R4.reuse, R26, R168 ;  /* 0x0000001a0474723c */ /* 0x050fec00000018a8 */
[C---:B------:R-:W-:Y:S06]  /*6570*/  HMMA.16816.F32 R108, R4.reuse, R24, R200 ;  /* 0x00000018046c723c */ /* 0x040fec00000018c8 */
[C---:B-1----:R-:W-:Y:S06]  /*6580*/  HMMA.16816.F32 R180, R4.reuse, R36, R180 ;  /* 0x0000002404b4723c */ /* 0x042fec00000018b4 */
[C---:B------:R-:W-:Y:S06]  /*6590*/  HMMA.16816.F32 R192, R4.reuse, R40, R192 ;  /* 0x0000002804c0723c */ /* 0x040fec00000018c0 */
[C---:B------:R-:W-:Y:S06]  /*65a0*/  HMMA.16816.F32 R196, R4.reuse, R52, R172 ;  /* 0x0000003404c4723c */ /* 0x040fec00000018ac */
[C---:B------:R-:W-:Y:S06]  /*65b0*/  HMMA.16816.F32 R112, R4.reuse, R30, R164 ;  /* 0x0000001e0470723c */ /* 0x040fec00000018a4 */
[C---:B------:R-:W-:Y:S06]  /*65c0*/  HMMA.16816.F32 R156, R4.reuse, R34, R156 ;  /* 0x00000022049c723c */ /* 0x040fec000000189c */
[C---:B------:R-:W-:Y:S06]  /*65d0*/  HMMA.16816.F32 R168, R4.reuse, R38, R148 ;  /* 0x0000002604a8723c */ /* 0x040fec0000001894 */
[C---:B------:R-:W-:Y:S06]  /*65e0*/  HMMA.16816.F32 R184, R4.reuse, R42, R140 ;  /* 0x0000002a04b8723c */ /* 0x040fec000000188c */
[----:B------:R-:W-:Y:S07]  /*65f0*/  HMMA.16816.F32 R188, R4, R54, R92 ;  /* 0x0000003604bc723c */ /* 0x000fee000000185c */
[----:B------:R-:W-:-:S04]  /*6600*/  IMAD.WIDE.U32 R4, R0, -0x2daee0ad, RZ ;  /* 0xd2511f5300047825 */ /* 0x000fc800078e00ff */
[----:B------:R-:W-:Y:S01]  /*6610*/  FFMA.FTZ R6, R214, UR40, -R12 ;  /* 0x00000028d6067c23 */ /* 0x000fe2000801080c */
[----:B------:R-:W-:Y:S01]  /*6620*/  IMAD.MOV.U32 R214, RZ, RZ, R48 ;  /* 0x000000ffffd67224 */ /* 0x000fe200078e0030 */
[----:B------:R-:W-:Y:S02]  /*6630*/  LOP3.LUT R5, R5, UR19, R134, 0x96, !PT ;  /* 0x0000001305057c12 */ /* 0x000fe4000f8e9686 */
[----:B------:R1:W-:Y:S01]  /*6640*/  MUFU.EX2 R201, R6 ;  /* 0x0000000600c97308 */ /* 0x0003e20000000800 */
[----:B------:R-:W-:Y:S02]  /*6650*/  LOP3.LUT R0, R3, UR17, R4, 0x96, !PT ;  /* 0x0000001103007c12 */ /* 0x000fe4000f8e9604 */
[----:B------:R-:W-:-:S04]  /*6660*/  IMAD.WIDE.U32 R4, R5, -0x326172a9, RZ ;  /* 0xcd9e8d5705047825 */ /* 0x000fc800078e00ff */
[----:B------:R-:W-:Y:S01]  /*6670*/  IMAD.WIDE.U32 R20, R0, -0x326172a9, RZ ;  /* 0xcd9e8d5700147825 */ /* 0x000fe200078e00ff */
[----:B------:R-:W-:-:S04]  /*6680*/  LOP3.LUT R3, R5, UR18, R98, 0x96, !PT ;  /* 0x0000001205037c12 */ /* 0x000fc8000f8e9662 */
[----:B------:R-:W-:Y:S01]  /*6690*/  LOP3.LUT R0, R21, UR16, R4, 0x96, !PT ;  /* 0x0000001015007c12 */ /* 0x000fe2000f8e9604 */
[----:B------:R-:W-:-:S04]  /*66a0*/  IMAD.WIDE.U32 R4, R3, -0x2daee0ad, RZ ;  /* 0xd2511f5303047825 */ /* 0x000fc800078e00ff */
[----:B------:R-:W-:-:S04]  /*66b0*/  IMAD.WIDE.U32 R48, R0, -0x2daee0ad, RZ ;  /* 0xd2511f5300307825 */ /* 0x000fc800078e00ff */
[----:B------:R-:W-:Y:S01]  /*66c0*/  FFMA.FTZ R0, R213, UR40, -R12 ;  /* 0x00000028d5007c23 */ /* 0x000fe2000801080c */
[----:B-1----:R-:W-:Y:S01]  /*66d0*/  LOP3.LUT R6, R5, UR15, R2, 0x96, !PT ;  /* 0x0000000f05067c12 */ /* 0x002fe2000f8e9602 */
[----:B------:R-:W-:Y:S01]  /*66e0*/  FFMA.FTZ R5, R204, UR40, -R12 ;  /* 0x00000028cc057c23 */ /* 0x000fe2000801080c */
[----:B------:R-:W-:Y:S01]  /*66f0*/  IMAD.MOV.U32 R213, RZ, RZ, R10 ;  /* 0x000000ffffd57224 */ /* 0x000fe200078e000a */
[----:B------:R-:W-:Y:S01]  /*6700*/  LOP3.LUT R2, R49, UR13, R4, 0x96, !PT ;  /* 0x0000000d31027c12 */ /* 0x000fe2000f8e9604 */
[----:B------:R-:W-:Y:S02]  /*6710*/  IMAD.MOV.U32 R10, RZ, RZ, R11 ;  /* 0x000000ffff0a7224 */ /* 0x000fe400078e000b */
[----:B------:R-:W-:Y:S01]  /*6720*/  FFMA.FTZ R4, R207, UR40, -R12 ;  /* 0x00000028cf047c23 */ /* 0x000fe2000801080c */
[----:B------:R-:W-:Y:S02]  /*6730*/  IMAD.MOV.U32 R11, RZ, RZ, R17 ;  /* 0x000000ffff0b7224 */ /* 0x000fe400078e0011 */
[----:B------:R-:W-:Y:S01]  /*6740*/  IMAD.MOV.U32 R17, RZ, RZ, R126 ;  /* 0x000000ffff117224 */ /* 0x000fe200078e007e */
[----:B------:R-:W-:Y:S01]  /*6750*/  MUFU.EX2 R200, R4 ;  /* 0x0000000400c87308 */ /* 0x000fe20000000800 */
[----:B------:R-:W-:-:S02]  /*6760*/  IMAD.MOV.U32 R126, RZ, RZ, R127 ;  /* 0x000000ffff7e7224 */ /* 0x000fc400078e007f */
[----:B------:R-:W-:Y:S02]  /*6770*/  IMAD.MOV.U32 R127, RZ, RZ, R14 ;  /* 0x000000ffff7f7224 */ /* 0x000fe400078e000e */
[----:B------:R-:W-:Y:S02]  /*6780*/  IMAD.MOV.U32 R14, RZ, RZ, R122 ;  /* 0x000000ffff0e7224 */ /* 0x000fe400078e007a */
[----:B------:R-:W-:Y:S02]  /*6790*/  IMAD.MOV.U32 R122, RZ, RZ, R177 ;  /* 0x000000ffff7a7224 */ /* 0x000fe400078e00b1 */
[----:B------:R-:W-:Y:S02]  /*67a0*/  IMAD.MOV.U32 R177, RZ, RZ, R176 ;  /* 0x000000ffffb17224 */ /* 0x000fe400078e00b0 */
[----:B------:R-:W-:Y:S02]  /*67b0*/  IMAD.MOV.U32 R176, RZ, RZ, R45 ;  /* 0x000000ffffb07224 */ /* 0x000fe400078e002d */
[----:B------:R-:W-:-:S02]  /*67c0*/  IMAD.MOV.U32 R45, RZ, RZ, R178 ;  /* 0x000000ffff2d7224 */ /* 0x000fc400078e00b2 */
[----:B------:R-:W-:-:S04]  /*67d0*/  IMAD.WIDE.U32 R2, R2, -0x326172a9, RZ ;  /* 0xcd9e8d5702027825 */ /* 0x000fc800078e00ff */
[----:B------:R-:W-:Y:S02]  /*67e0*/  IMAD.MOV.U32 R204, RZ, RZ, R10 ;  /* 0x000000ffffcc7224 */ /* 0x000fe400078e000a */
[----:B------:R-:W-:Y:S02]  /*67f0*/  IMAD.MOV.U32 R178, RZ, RZ, R51 ;  /* 0x000000ffffb27224 */ /* 0x000fe400078e0033 */
[----:B------:R-:W-:Y:S02]  /*6800*/  IMAD.MOV.U32 R10, RZ, RZ, R11 ;  /* 0x000000ffff0a7224 */ /* 0x000fe400078e000b */
[----:B------:R-:W-:Y:S02]  /*6810*/  IMAD.MOV.U32 R51, RZ, RZ, R47 ;  /* 0x000000ffff337224 */ /* 0x000fe400078e002f */
[----:B------:R-:W-:Y:S02]  /*6820*/  IMAD.MOV.U32 R11, RZ, RZ, R17 ;  /* 0x000000ffff0b7224 */ /* 0x000fe400078e0011 */
[----:B------:R-:W-:-:S02]  /*6830*/  IMAD.MOV.U32 R47, RZ, RZ, R106 ;  /* 0x000000ffff2f7224 */ /* 0x000fc400078e006a */
[----:B------:R-:W-:Y:S01]  /*6840*/  IMAD.MOV.U32 R17, RZ, RZ, R126 ;  /* 0x000000ffff117224 */ /* 0x000fe200078e007e */
[----:B------:R1:W-:Y:S01]  /*6850*/  MUFU.EX2 R106, R0 ;  /* 0x00000000006a7308 */ /* 0x0003e20000000800 */
[----:B------:R-:W-:Y:S02]  /*6860*/  IMAD.MOV.U32 R126, RZ, RZ, R127 ;  /* 0x000000ffff7e7224 */ /* 0x000fe400078e007f */
[----:B------:R-:W-:Y:S02]  /*6870*/  IMAD.MOV.U32 R127, RZ, RZ, R14 ;  /* 0x000000ffff7f7224 */ /* 0x000fe400078e000e */
[----:B------:R-:W-:Y:S02]  /*6880*/  IMAD.MOV.U32 R14, RZ, RZ, R122 ;  /* 0x000000ffff0e7224 */ /* 0x000fe400078e007a */
[----:B------:R-:W-:Y:S02]  /*6890*/  IMAD.MOV.U32 R122, RZ, RZ, R177 ;  /* 0x000000ffff7a7224 */ /* 0x000fe400078e00b1 */
[----:B------:R-:W-:-:S02]  /*68a0*/  IMAD.MOV.U32 R177, RZ, RZ, R176 ;  /* 0x000000ffffb17224 */ /* 0x000fc400078e00b0 */
[----:B------:R-:W-:Y:S02]  /*68b0*/  IMAD.MOV.U32 R176, RZ, RZ, R45 ;  /* 0x000000ffffb07224 */ /* 0x000fe400078e002d */
[----:B------:R-:W-:Y:S02]  /*68c0*/  IMAD.MOV.U32 R45, RZ, RZ, R178 ;  /* 0x000000ffff2d7224 */ /* 0x000fe400078e00b2 */
[----:B------:R-:W-:Y:S01]  /*68d0*/  IMAD.MOV.U32 R178, RZ, RZ, R51 ;  /* 0x000000ffffb27224 */ /* 0x000fe200078e0033 */
[----:B-1----:R-:W-:Y:S01]  /*68e0*/  LOP3.LUT R0, R2, 0xffff, RZ, 0xc0, !PT ;  /* 0x0000ffff02007812 */ /* 0x002fe200078ec0ff */
[----:B------:R-:W-:-:S03]  /*68f0*/  IMAD.WIDE.U32 R18, R6, -0x326172a9, RZ ;  /* 0xcd9e8d5706127825 */ /* 0x000fc600078e00ff */
[----:B------:R-:W-:Y:S01]  /*6900*/  SHF.R.U32.HI R4, RZ, 0x8, R0 ;  /* 0x00000008ff047819 */ /* 0x000fe20000011600 */
[----:B------:R-:W-:Y:S01]  /*6910*/  IMAD.MOV.U32 R51, RZ, RZ, R47 ;  /* 0x000000ffff337224 */ /* 0x000fe200078e002f */
[----:B------:R-:W-:Y:S01]  /*6920*/  LOP3.LUT R0, R2, 0xff, RZ, 0xc0, !PT ;  /* 0x000000ff02007812 */ /* 0x000fe200078ec0ff */
[----:B------:R-:W-:Y:S02]  /*6930*/  IMAD.MOV.U32 R207, RZ, RZ, R8 ;  /* 0x000000ffffcf7224 */ /* 0x000fe400078e0008 */
[----:B------:R-:W-:Y:S01]  /*6940*/  IMAD.MOV.U32 R47, RZ, RZ, R105 ;  /* 0x000000ffff2f7224 */ /* 0x000fe200078e0069 */
[----:B------:R-:W-:Y:S01]  /*6950*/  PRMT R8, R0, 0x5410, R4 ;  /* 0x0000541000087816 */ /* 0x000fe20000000004 */
[----:B------:R1:W2:Y:S01]  /*6960*/  MUFU.EX2 R105, R5 ;  /* 0x0000000500697308 */ /* 0x0002a20000000800 */
[----:B------:R-:W-:Y:S01]  /*6970*/  SHF.R.U32.HI R0, RZ, 0x10, R2 ;  /* 0x00000010ff007819 */ /* 0x000fe20000011602 */
[----:B------:R-:W-:Y:S01]  /*6980*/  FFMA.FTZ R4, R206, UR40, -R13 ;  /* 0x00000028ce047c23 */ /* 0x000fe2000801080d */
[----:B------:R-:W-:-:S02]  /*6990*/  IMAD.MOV.U32 R206, RZ, RZ, R50 ;  /* 0x000000ffffce7224 */ /* 0x000fc400078e0032 */
[----:B------:R-:W-:Y:S01]  /*69a0*/  LOP3.LUT R0, R0, 0xff, RZ, 0xc0, !PT ;  /* 0x000000ff00007812 */ /* 0x000fe200078ec0ff */
[----:B------:R-:W-:Y:S02]  /*69b0*/  IMAD.MOV.U32 R50, RZ, RZ, R100 ;  /* 0x000000ffff327224 */ /* 0x000fe400078e0064 */
[----:B------:R3:W-:Y:S01]  /*69c0*/  MUFU.EX2 R100, R4 ;  /* 0x0000000400647308 */ /* 0x0007e20000000800 */
[----:B-1----:R-:W-:Y:S02]  /*69d0*/  SHF.R.U32.HI R5, RZ, 0x18, R2 ;  /* 0x00000018ff057819 */ /* 0x002fe40000011602 */
[----:B------:R-:W-:Y:S01]  /*69e0*/  LOP3.LUT R2, R3, UR23, R18, 0x96, !PT ;  /* 0x0000001703027c12 */ /* 0x000fe2000f8e9612 */
[----:B------:R-:W-:Y:S01]  /*69f0*/  FFMA.FTZ R3, R205, UR40, -R13 ;  /* 0x00000028cd037c23 */ /* 0x000fe2000801080d */
[----:B------:R-:W-:Y:S01]  /*6a00*/  IMAD.MOV.U32 R205, RZ, RZ, R10 ;  /* 0x000000ffffcd7224 */ /* 0x000fe200078e000a */
[----:B------:R-:W-:Y:S01]  /*6a10*/  PRMT R7, R0, 0x5410, R5 ;  /* 0x0000541000077816 */ /* 0x000fe20000000005 */
[----:B------:R-:W-:Y:S01]  /*6a20*/  IMAD.MOV.U32 R10, RZ, RZ, R11 ;  /* 0x000000ffff0a7224 */ /* 0x000fe200078e000b */
[C---:B------:R-:W-:Y:S01]  /*6a30*/  LOP3.LUT R0, R2.reuse, 0xffff, RZ, 0xc0, !PT ;  /* 0x0000ffff02007812 */ /* 0x040fe200078ec0ff */
[----:B------:R-:W-:Y:S01]  /*6a40*/  IMAD.MOV.U32 R11, RZ, RZ, R17 ;  /* 0x000000ffff0b7224 */ /* 0x000fe200078e0011 */
[----:B------:R-:W-:Y:S01]  /*6a50*/  LOP3.LUT R6, R2, 0xff, RZ, 0xc0, !PT ;  /* 0x000000ff02067812 */ /* 0x000fe200078ec0ff */
[----:B------:R-:W-:Y:S01]  /*6a60*/  IMAD.MOV.U32 R17, RZ, RZ, R126 ;  /* 0x000000ffff117224 */ /* 0x000fe200078e007e */
[----:B------:R-:W-:Y:S01]  /*6a70*/  SHF.R.U32.HI R5, RZ, 0x18, R2 ;  /* 0x00000018ff057819 */ /* 0x000fe20000011602 */
[----:B------:R-:W-:Y:S01]  /*6a80*/  IMAD.MOV.U32 R126, RZ, RZ, R127 ;  /* 0x000000ffff7e7224 */ /* 0x000fe200078e007f */
[----:B---3--:R-:W-:Y:S01]  /*6a90*/  SHF.R.U32.HI R4, RZ, 0x8, R0 ;  /* 0x00000008ff047819 */ /* 0x008fe20000011600 */
[----:B------:R-:W-:-:S02]  /*6aa0*/  IMAD.MOV.U32 R127, RZ, RZ, R14 ;  /* 0x000000ffff7f7224 */ /* 0x000fc400078e000e */
[----:B------:R-:W-:Y:S01]  /*6ab0*/  IMAD.MOV.U32 R14, RZ, RZ, R122 ;  /* 0x000000ffff0e7224 */ /* 0x000fe200078e007a */
[----:B------:R-:W-:Y:S01]  /*6ac0*/  PRMT R4, R6, 0x5410, R4 ;  /* 0x0000541006047816 */ /* 0x000fe20000000004 */
[----:B------:R-:W-:Y:S02]  /*6ad0*/  IMAD.MOV.U32 R122, RZ, RZ, R177 ;  /* 0x000000ffff7a7224 */ /* 0x000fe400078e00b1 */
[----:B------:R-:W-:Y:S02]  /*6ae0*/  IMAD.MOV.U32 R177, RZ, RZ, R176 ;  /* 0x000000ffffb17224 */ /* 0x000fe400078e00b0 */
[----:B------:R-:W-:Y:S02]  /*6af0*/  IMAD.MOV.U32 R176, RZ, RZ, R178 ;  /* 0x000000ffffb07224 */ /* 0x000fe400078e00b2 */
[----:B------:R-:W-:Y:S02]  /*6b00*/  IMAD.MOV.U32 R178, RZ, RZ, R51 ;  /* 0x000000ffffb27224 */ /* 0x000fe400078e0033 */
[----:B------:R1:W3:Y:S01]  /*6b10*/  MUFU.EX2 R51, R3 ;  /* 0x0000000300337308 */ /* 0x0002e20000000800 */
        /* <DEDUP_REMOVED lines=8> */
[----:B-1----:R-:W-:Y:S01]  /*6ba0*/  SHF.R.U32.HI R3, RZ, 0x10, R2 ;  /* 0x00000010ff037819 */ /* 0x002fe20000011602 */
[----:B------:R-:W-:Y:S01]  /*6bb0*/  FFMA.FTZ R2, R219, UR40, -R13 ;  /* 0x00000028db027c23 */ /* 0x000fe2000801080d */
[----:B------:R-:W-:Y:S02]  /*6bc0*/  IMAD.MOV.U32 R219, RZ, RZ, R50 ;  /* 0x000000ffffdb7224 */ /* 0x000fe400078e0032 */
[----:B------:R-:W-:Y:S01]  /*6bd0*/  LOP3.LUT R0, R3, 0xff, RZ, 0xc0, !PT ;  /* 0x000000ff03007812 */ /* 0x000fe200078ec0ff */
[----:B------:R1:W-:Y:S01]  /*6be0*/  MUFU.EX2 R50, R2 ;  /* 0x0000000200327308 */ /* 0x0003e20000000800 */
[----:B------:R-:W-:Y:S02]  /*6bf0*/  IMAD.MOV.U32 R122, RZ, RZ, R124 ;  /* 0x000000ffff7a7224 */ /* 0x000fe400078e007c */
[----:B------:R-:W-:Y:S01]  /*6c00*/  PRMT R3, R0, 0x5410, R5 ;  /* 0x0000541000037816 */ /* 0x000fe20000000005 */
[----:B------:R-:W-:Y:S01]  /*6c10*/  IMAD.MOV.U32 R47, RZ, RZ, R125 ;  /* 0x000000ffff2f7224 */ /* 0x000fe200078e007d */
[----:B------:R-:W-:Y:S01]  /*6c20*/  HSET2.LE.AND R0, R8, R97, PT ;  /* 0x0000006108007233 */ /* 0x000fe20003803000 */
[----:B------:R-:W-:Y:S01]  /*6c30*/  FFMA.FTZ R8, R237, UR40, -R15 ;  /* 0x00000028ed087c23 */ /* 0x000fe2000801080f */
[----:B------:R-:W-:-:S02]  /*6c40*/  IMAD.MOV.U32 R165, RZ, RZ, R176 ;  /* 0x000000ffffa57224 */ /* 0x000fc400078e00b0 */
[----:B------:R-:W-:Y:S02]  /*6c50*/  IMAD.MOV.U32 R164, RZ, RZ, R178 ;  /* 0x000000ffffa47224 */ /* 0x000fe400078e00b2 */
[----:B-1----:R-:W-:Y:S01]  /*6c60*/  FFMA.FTZ R2, R217, UR40, -R13 ;  /* 0x00000028d9027c23 */ /* 0x002fe2000801080d */
[----:B------:R-:W-:Y:S02]  /*6c70*/  IMAD.MOV.U32 R217, RZ, RZ, R10 ;  /* 0x000000ffffd97224 */ /* 0x000fe400078e000a */
[----:B------:R-:W-:Y:S01]  /*6c80*/  IMAD.MOV.U32 R10, RZ, RZ, R177 ;  /* 0x000000ffff0a7224 */ /* 0x000fe200078e00b1 */
        /* <DEDUP_REMOVED lines=13> */
[----:B------:R-:W-:Y:S01]  /*6d60*/  IMAD.MOV.U32 R215, RZ, RZ, R167 ;  /* 0x000000ffffd77224 */ /* 0x000fe200078e00a7 */
[----:B------:R-:W-:Y:S01]  /*6d70*/  LOP3.LUT R2, R23, UR14, R46, 0x96, !PT ;  /* 0x0000000e17027c12 */ /* 0x000fe2000f8e962e */
[----:B------:R-:W-:Y:S02]  /*6d80*/  IMAD.MOV.U32 R167, RZ, RZ, R202 ;  /* 0x000000ffffa77224 */ /* 0x000fe400078e00ca */
[----:B------:R-:W-:Y:S01]  /*6d90*/  IMAD.MOV.U32 R202, RZ, RZ, R203 ;  /* 0x000000ffffca7224 */ /* 0x000fe200078e00cb */
[----:B------:R-:W-:Y:S01]  /*6da0*/  HMMA.16816.F32 R172, R4, R26, R76 ;  /* 0x0000001a04ac723c */ /* 0x000fe2000000184c */
[----:B------:R-:W-:Y:S02]  /*6db0*/  IMAD.MOV.U32 R203, RZ, RZ, R9 ;  /* 0x000000ffffcb7224 */ /* 0x000fe400078e0009 */
[----:B------:R-:W-:-:S02]  /*6dc0*/  IMAD.MOV.U32 R9, RZ, RZ, R10 ;  /* 0x000000ffff097224 */ /* 0x000fc400078e000a */
[----:B------:R-:W-:Y:S01]  /*6dd0*/  IMAD.MOV.U32 R10, RZ, RZ, R45 ;  /* 0x000000ffff0a7224 */ /* 0x000fe200078e002d */
[----:B------:R-:W-:Y:S01]  /*6de0*/  HMMA.16816.F32 R160, R4, R36, R160 ;  /* 0x0000002404a0723c */ /* 0x000fe200000018a0 */
[----:B------:R1:W-:Y:S01]  /*6df0*/  MUFU.EX2 R45, R0 ;  /* 0x00000000002d7308 */ /* 0x0003e20000000800 */
[----:B------:R-:W-:-:S04]  /*6e00*/  IMAD.WIDE.U32 R2, R2, -0x2daee0ad, RZ ;  /* 0xd2511f5302027825 */ /* 0x000fc800078e00ff */
[----:B------:R-:W-:Y:S01]  /*6e10*/  IMAD.MOV.U32 R237, RZ, RZ, R167 ;  /* 0x000000ffffed7224 */ /* 0x000fe200078e00a7 */
[C---:B------:R-:W-:Y:S01]  /*6e20*/  HMMA.16816.F32 R60, R4.reuse, R38, R60 ;  /* 0x00000026043c723c */ /* 0x040fe2000000183c */
[----:B------:R-:W-:Y:S01]  /*6e30*/  IMAD.MOV.U32 R167, RZ, RZ, R202 ;  /* 0x000000ffffa77224 */ /* 0x000fe200078e00ca */
[----:B------:R2:W-:Y:S01]  /*6e40*/  MUFU.EX2 R37, R8 ;  /* 0x0000000800257308 */ /* 0x0005e20000000800 */
[----:B------:R-:W-:Y:S02]  /*6e50*/  IMAD.MOV.U32 R202, RZ, RZ, R9 ;  /* 0x000000ffffca7224 */ /* 0x000fe400078e0009 */
[----:B------:R-:W-:Y:S01]  /*6e60*/  IMAD.MOV.U32 R46, RZ, RZ, R165 ;  /* 0x000000ffff2e7224 */ /* 0x000fe200078e00a5 */
[----:B------:R-:W-:Y:S01]  /*6e70*/  HMMA.16816.F32 R176, R4, R24, R88 ;  /* 0x0000001804b0723c */ /* 0x000fe20000001858 */
[----:B-1----:R-:W-:Y:S01]  /*6e80*/  FFMA.FTZ R0, R212, UR40, -R16 ;  /* 0x00000028d4007c23 */ /* 0x002fe20008010810 */
[----:B------:R-:W-:-:S04]  /*6e90*/  IMAD.MOV.U32 R212, RZ, RZ, R17 ;  /* 0x000000ffffd47224 */ /* 0x000fc800078e0011 */
[C---:B------:R-:W-:Y:S01]  /*6ea0*/  HMMA.16816.F32 R56, R4.reuse, R42, R56 ;  /* 0x0000002a0438723c */ /* 0x040fe20000001838 */
[----:B------:R-:W-:Y:S02]  /*6eb0*/  IMAD.MOV.U32 R17, RZ, RZ, R14 ;  /* 0x000000ffff117224 */ /* 0x000fe400078e000e */
[----:B------:R-:W-:Y:S02]  /*6ec0*/  IMAD.MOV.U32 R14, RZ, RZ, R122 ;  /* 0x000000ffff0e7224 */ /* 0x000fe400078e007a */
[----:B------:R-:W-:Y:S02]  /*6ed0*/  IMAD.MOV.U32 R122, RZ, RZ, R47 ;  /* 0x000000ffff7a7224 */ /* 0x000fe400078e002f */
[----:B--2---:R-:W-:Y:S01]  /*6ee0*/  FFMA.FTZ R8, R235, UR40, -R15 ;  /* 0x00000028eb087c23 */ /* 0x004fe2000801080f */
[----:B------:R1:W2:Y:S01]  /*6ef0*/  MUFU.EX2 R47, R0 ;  /* 0x00000000002f7308 */ /* 0x0002a20000000800 */
[----:B------:R-:W-:Y:S01]  /*6f00*/  IMAD.MOV.U32 R39, RZ, RZ, R17 ;  /* 0x000000ffff277224 */ /* 0x000fe200078e0011 */
[----:B------:R-:W-:Y:S01]  /*6f10*/  SHF.R.U32.HI R17, RZ, 0x18, R2 ;  /* 0x00000018ff117819 */ /* 0x000fe20000011602 */
[----:B------:R-:W-:Y:S01]  /*6f20*/  IMAD.MOV.U32 R38, RZ, RZ, R14 ;  /* 0x000000ffff267224 */ /* 0x000fe200078e000e */
[----:B------:R-:W-:Y:S01]  /*6f30*/  SHF.R.U32.HI R14, RZ, 0x10, R2 ;  /* 0x00000010ff0e7819 */ /* 0x000fe20000011602 */
[----:B------:R-:W-:Y:S01]  /*6f40*/  IMAD.MOV.U32 R43, RZ, RZ, R202 ;  /* 0x000000ffff2b7224 */ /* 0x000fe200078e00ca */
[----:B------:R-:W-:Y:S01]  /*6f50*/  HMMA.16816.F32 R124, R4, R28, R84 ;  /* 0x0000001c047c723c */ /* 0x000fe20000001854 */
[----:B------:R-:W-:Y:S01]  /*6f60*/  IMAD.MOV.U32 R202, RZ, RZ, R11 ;  /* 0x000000ffffca7224 */ /* 0x000fe200078e000b */
[----:B------:R-:W3:Y:S01]  /*6f70*/  MUFU.EX2 R36, R8 ;  /* 0x0000000800247308 */ /* 0x000ee20000000800 */
[----:B------:R-:W-:-:S02]  /*6f80*/  IMAD.MOV.U32 R42, RZ, RZ, R132 ;  /* 0x000000ffff2a7224 */ /* 0x000fc400078e0084 */
[----:B------:R-:W-:Y:S01]  /*6f90*/  IMAD.MOV.U32 R235, RZ, RZ, R122 ;  /* 0x000000ffffeb7224 */ /* 0x000fe200078e007a */
[----:B------:R-:W-:Y:S01]  /*6fa0*/  HMMA.16816.F32 R140, R4, R32, R80 ;  /* 0x00000020048c723c */ /* 0x000fe20000001850 */
[----:B------:R-:W-:Y:S01]  /*6fb0*/  LDSM.16.MT88.4 R80, [R220+0xbc00] ;  /* 0x00bc0000dc50783b */ /* 0x000fe20000004200 */
[----:B-1----:R-:W-:-:S04]  /*6fc0*/  FFMA.FTZ R0, R208, UR40, -R16 ;  /* 0x00000028d0007c23 */ /* 0x002fc80008010810 */
[C---:B------:R-:W-:Y:S01]  /*6fd0*/  HMMA.16816.F32 R32, R4.reuse, R34, R68 ;  /* 0x000000220420723c */ /* 0x040fe20000001844 */
[----:B------:R-:W-:Y:S01]  /*6fe0*/  IMAD.MOV.U32 R208, RZ, RZ, R164 ;  /* 0x000000ffffd07224 */ /* 0x000fe200078e00a4 */
[----:B------:R1:W-:Y:S04]  /*6ff0*/  MUFU.EX2 R27, R0 ;  /* 0x00000000001b7308 */ /* 0x0003e80000000800 */
[C---:B------:R-:W-:Y:S01]  /*7000*/  HMMA.16816.F32 R84, R4.reuse, R52, R152 ;  /* 0x000000340454723c */ /* 0x040fe20000001898 */
[----:B------:R-:W-:Y:S05]  /*7010*/  LDSM.16.MT88.4 R152, [R220+0xac00] ;  /* 0x00ac0000dc98783b */ /* 0x000fea0000004200 */
[C---:B------:R-:W-:Y:S06]  /*7020*/  HMMA.16816.F32 R28, R4.reuse, R30, R72 ;  /* 0x0000001e041c723c */ /* 0x040fec0000001848 */
[----:B------:R-:W-:Y:S01]  /*7030*/  HMMA.16816.F32 R68, R4, R40, R136 ;  /* 0x000000280444723c */ /* 0x000fe20000001888 */
[----:B------:R-:W4:Y:S01]  /*7040*/  LDSM.16.MT88.4 R136, [R222+0x9c00] ;  /* 0x009c0000de88783b */ /* 0x000f220000004200 */
[----:B-1----:R-:W-:Y:S01]  /*7050*/  FFMA.FTZ R0, R211, UR40, -R16 ;  /* 0x00000028d3007c23 */ /* 0x002fe20008010810 */
[----:B------:R-:W-:-:S03]  /*7060*/  IMAD.MOV.U32 R211, RZ, RZ, R166 ;  /* 0x000000ffffd37224 */ /* 0x000fc600078e00a6 */
[----:B------:R1:W-:Y:S01]  /*7070*/  MUFU.EX2 R26, R0 ;  /* 0x00000000001a7308 */ /* 0x0003e20000000800 */
[----:B------:R-:W-:Y:S01]  /*7080*/  HMMA.16816.F32 R52, R4, R54, R128 ;  /* 0x000000360434723c */ /* 0x000fe20000001880 */
[----:B------:R-:W-:Y:S02]  /*7090*/  IMAD.MOV.U32 R41, RZ, RZ, R120 ;  /* 0x000000ffff297224 */ /* 0x000fe400078e0078 */
[----:B------:R-:W-:-:S04]  /*70a0*/  IMAD.MOV.U32 R40, RZ, RZ, R121 ;  /* 0x000000ffff287224 */ /* 0x000fc800078e0079 */
[----:B------:R-:W-:Y:S01]  /*70b0*/  FFMA.FTZ R4, R216, UR40, -R13 ;  /* 0x00000028d8047c23 */ /* 0x000fe2000801080d */
[----:B-1----:R-:W-:Y:S01]  /*70c0*/  LOP3.LUT R0, R3, UR32, R44, 0x96, !PT ;  /* 0x0000002003007c12 */ /* 0x002fe2000f8e962c */
[----:B------:R-:W-:Y:S01]  /*70d0*/  IMAD.MOV.U32 R44, RZ, RZ, R203 ;  /* 0x000000ffff2c7224 */ /* 0x000fe200078e00cb */
[C---:B------:R-:W-:Y:S01]  /*70e0*/  LOP3.LUT R3, R2.reuse, 0xffff, RZ, 0xc0, !PT ;  /* 0x0000ffff02037812 */ /* 0x040fe200078ec0ff */
[----:B------:R-:W-:Y:S01]  /*70f0*/  IMAD.MOV.U32 R203, RZ, RZ, R10 ;  /* 0x000000ffffcb7224 */ /* 0x000fe200078e000a */
[----:B------:R-:W-:Y:S02]  /*7100*/  LOP3.LUT R10, R2, 0xff, RZ, 0xc0, !PT ;  /* 0x000000ff020a7812 */ /* 0x000fe400078ec0ff */
[----:B------:R-:W-:Y:S02]  /*7110*/  SHF.R.U32.HI R9, RZ, 0x8, R3 ;  /* 0x00000008ff097819 */ /* 0x000fe40000011603 */
[C---:B------:R-:W-:Y:S02]  /*7120*/  LOP3.LUT R3, R0.reuse, 0xffff, RZ, 0xc0, !PT ;  /* 0x0000ffff00037812 */ /* 0x040fe400078ec0ff */
[----:B------:R-:W-:-:S02]  /*7130*/  LOP3.LUT R8, R0, 0xff, RZ, 0xc0, !PT ;  /* 0x000000ff00087812 */ /* 0x000fc400078ec0ff */
[----:B------:R-:W-:Y:S01]  /*7140*/  SHF.R.U32.HI R2, RZ, 0x8, R3 ;  /* 0x00000008ff027819 */ /* 0x000fe20000011603 */
[----:B------:R-:W-:Y:S01]  /*7150*/  FFMA.FTZ R3, R209, UR40, -R15 ;  /* 0x00000028d1037c23 */ /* 0x000fe2000801080f */
[----:B------:R-:W-:Y:S01]  /*7160*/  PRMT R16, R10, 0x5410, R9 ;  /* 0x000054100a107816 */ /* 0x000fe20000000009 */
[----:B------:R-:W-:Y:S01]  /*7170*/  IMAD.MOV.U32 R209, RZ, RZ, R123 ;  /* 0x000000ffffd17224 */ /* 0x000fe200078e007b */
[----:B------:R-:W-:Y:S01]  /*7180*/  PRMT R2, R8, 0x5410, R2 ;  /* 0x0000541008027816 */ /* 0x000fe20000000002 */
[----:B------:R1:W-:Y:S01]  /*7190*/  MUFU.EX2 R25, R3 ;  /* 0x0000000300197308 */ /* 0x0003e20000000800 */
[----:B------:R-:W-:Y:S01]  /*71a0*/  SHF.R.U32.HI R11, RZ, 0x18, R0 ;  /* 0x00000018ff0b7819 */ /* 0x000fe20000011600 */
[----:B------:R-:W-:Y:S01]  /*71b0*/  FFMA.FTZ R8, R210, UR40, -R15 ;  /* 0x00000028d2087c23 */ /* 0x000fe2000801080f */
[----:B------:R-:W-:Y:S01]  /*71c0*/  LOP3.LUT R9, R14, 0xff, RZ, 0xc0, !PT ;  /* 0x000000ff0e097812 */ /* 0x000fe200078ec0ff */
[----:B------:R-:W-:Y:S01]  /*71d0*/  IMAD.MOV.U32 R210, RZ, RZ, R167 ;  /* 0x000000ffffd27224 */ /* 0x000fe200078e00a7 */
[----:B------:R-:W5:Y:S02]  /*71e0*/  LDSM.16.MT88.4 R120, [R220+0x9c00] ;  /* 0x009c0000dc78783b */ /* 0x000f640000004200 */
[----:B------:R-:W-:Y:S01]  /*71f0*/  PRMT R9, R9, 0x5410, R17 ;  /* 0x0000541009097816 */ /* 0x000fe20000000011 */
[----:B------:R3:W4:Y:S01]  /*7200*/  MUFU.EX2 R24, R8 ;  /* 0x0000000800187308 */ /* 0x0007220000000800 */
[----:B------:R-:W5:Y:S03]  /*7210*/  LDSM.16.MT88.4 R164, [R222+0xac00] ;  /* 0x00ac0000dea4783b */ /* 0x000f660000004200 */
[----:B------:R-:W-:-:S04]  /*7220*/  HSET2.LE.AND R9, R9, R97, PT ;  /* 0x0000006109097233 */ /* 0x000fc80003803000 */
[----:B------:R4:W-:Y:S01]  /*7230*/  MUFU.EX2 R14, R4 ;  /* 0x00000004000e7308 */ /* 0x0009e20000000800 */
[----:B-1----:R-:W-:Y:S02]  /*7240*/  SHF.R.U32.HI R3, RZ, 0x10, R0 ;  /* 0x00000010ff037819 */ /* 0x002fe40000011600 */
[----:B------:R-:W-:Y:S02]  /*7250*/  HSET2.LE.AND R0, R2, R97, PT ;  /* 0x0000006102007233 */ /* 0x000fe40003803000 */
[----:B------:R-:W-:Y:S01]  /*7260*/  LOP3.LUT R10, R3, 0xff, RZ, 0xc0, !PT ;  /* 0x000000ff030a7812 */ /* 0x000fe200078ec0ff */
[----:B------:R-:W-:Y:S01]  /*7270*/  FFMA.FTZ R3, R239, UR40, -R12 ;  /* 0x00000028ef037c23 */ /* 0x000fe2000801080c */
[----:B--2---:R-:W-:Y:S01]  /*7280*/  F2FP.F16.F32.PACK_AB R2, R47, R45 ;  /* 0x0000002d2f02723e */ /* 0x004fe200000000ff */
[----:B------:R-:W-:Y:S01]  /*7290*/  IMAD.MOV.U32 R239, RZ, RZ, R96 ;  /* 0x000000ffffef7224 */ /* 0x000fe200078e0060 */
[----:B------:R-:W-:Y:S01]  /*72a0*/  PRMT R10, R10, 0x5410, R11 ;  /* 0x000054100a0a7816 */ /* 0x000fe2000000000b */
[----:B---3--:R-:W-:Y:S01]  /*72b0*/  FFMA.FTZ R8, R107, UR40, -R12 ;  /* 0x000000286b087c23 */ /* 0x008fe2000801080c */
[----:B------:R-:W-:Y:S01]  /*72c0*/  LOP3.LUT R92, R0, R2, RZ, 0xc0, !PT ;  /* 0x00000002005c7212 */ /* 0x000fe200078ec0ff */
[----:B------:R1:W-:Y:S01]  /*72d0*/  MUFU.EX2 R23, R3 ;  /* 0x0000000300177308 */ /* 0x0003e20000000800 */
[----:B------:R-:W-:-:S02]  /*72e0*/  F2FP.F16.F32.PACK_AB R2, R36, R37 ;  /* 0x000000252402723e */ /* 0x000fc400000000ff */
[----:B------:R-:W-:Y:S02]  /*72f0*/  HSET2.LE.AND R0, R10, R97, PT ;  /* 0x000000610a007233 */ /* 0x000fe40003803000 */
[----:B----4-:R-:W-:Y:S01]  /*7300*/  F2FP.F16.F32.PACK_AB R10, R24, R25 ;  /* 0x00000019180a723e */ /* 0x010fe200000000ff */
[----:B------:R-:W-:Y:S02]  /*7310*/  FFMA.FTZ R4, R236, UR40, -R13 ;  /* 0x00000028ec047c23 */ /* 0x000fe4000801080d */
[----:B------:R-:W-:Y:S01]  /*7320*/  LOP3.LUT R93, R0, R2, RZ, 0xc0, !PT ;  /* 0x00000002005d7212 */ /* 0x000fe200078ec0ff */
[----:B------:R-:W-:Y:S01]  /*7330*/  FFMA.FTZ R0, R133, UR40, -R12 ;  /* 0x0000002885007c23 */ /* 0x000fe2000801080c */
[----:B------:R2:W-:Y:S01]  /*7340*/  MUFU.EX2 R22, R8 ;  /* 0x0000000800167308 */ /* 0x0005e20000000800 */
[----:B------:R-:W-:Y:S02]  /*7350*/  LOP3.LUT R2, R19, UR14, R20, 0x96, !PT ;  /* 0x0000000e13027c12 */ /* 0x000fe4000f8e9614 */
[----:B------:R-:W-:-:S02]  /*7360*/  LOP3.LUT R95, R9, R10, RZ, 0xc0, !PT ;  /* 0x0000000a095f7212 */ /* 0x000fc400078ec0ff */
[----:B-1----:R-:W-:-:S03]  /*7370*/  HSET2.LE.AND R3, R16, R97, PT ;  /* 0x0000006110037233 */ /* 0x002fc60003803000 */
[----:B------:R1:W-:Y:S01]  /*7380*/  MUFU.EX2 R15, R0 ;  /* 0x00000000000f7308 */ /* 0x0003e20000000800 */
[----:B------:R-:W3:Y:S07]  /*7390*/  LDSM.16.MT88.4 R16, [R222+0xbc00] ;  /* 0x00bc0000de10783b */ /* 0x000eee0000004200 */
[----:B------:R-:W-:Y:S01]  /*73a0*/  MUFU.EX2 R11, R4 ;  /* 0x00000004000b7308 */ /* 0x000fe20000000800 */
[----:B--2---:R-:W-:-:S04]  /*73b0*/  F2FP.F16.F32.PACK_AB R8, R26, R27 ;  /* 0x0000001b1a08723e */ /* 0x004fc800000000ff */
[----:B------:R-:W-:Y:S01]  /*73c0*/  LOP3.LUT R94, R3, R8, RZ, 0xc0, !PT ;  /* 0x00000008035e7212 */ /* 0x000fe200078ec0ff */
[----:B------:R-:W-:-:S04]  /*73d0*/  IMAD.WIDE.U32 R2, R2, -0x2daee0ad, RZ ;  /* 0xd2511f5302027825 */ /* 0x000fc800078e00ff */
[----:B-1----:R-:W-:Y:S01]  /*73e0*/  FFMA.FTZ R0, R135, UR40, -R12 ;  /* 0x0000002887007c23 */ /* 0x002fe2000801080c */
[C---:B------:R-:W-:Y:S01]  /*73f0*/  LOP3.LUT R5, R2.reuse, 0xffff, RZ, 0xc0, !PT ;  /* 0x0000ffff02057812 */ /* 0x040fe200078ec0ff */
[C---:B------:R-:W-:Y:S02]  /*7400*/  HMMA.16816.F32 R132, R92.reuse, R138, R112 ;  /* 0x0000008a5c84723c */ /* 0x040fe40000001870 */
[----:B------:R1:W-:Y:S01]  /*7410*/  MUFU.EX2 R21, R0 ;  /* 0x0000000000157308 */ /* 0x0003e20000000800 */
[----:B------:R-:W-:Y:S02]  /*7420*/  LOP3.LUT R10, R2, 0xff, RZ, 0xc0, !PT ;  /* 0x000000ff020a7812 */ /* 0x000fe400078ec0ff */
[----:B------:R-:W-:Y:S02]  /*7430*/  SHF.R.U32.HI R9, RZ, 0x18, R2 ;  /* 0x00000018ff097819 */ /* 0x000fe40000011602 */
[----:B------:R-:W-:Y:S01]  /*7440*/  SHF.R.U32.HI R8, RZ, 0x8, R5 ;  /* 0x00000008ff087819 */ /* 0x000fe20000011605 */
[C---:B------:R-:W-:Y:S06]  /*7450*/  HMMA.16816.F32 R148, R92.reuse, R154, R156 ;  /* 0x0000009a5c94723c */ /* 0x040fec000000189c */
[----:B-----5:R-:W-:Y:S01]  /*7460*/  HMMA.16816.F32 R108, R92, R120, R108 ;  /* 0x000000785c6c723c */ /* 0x020fe2000000186c */
[----:B-1----:R-:W-:-:S05]  /*7470*/  FFMA.FTZ R0, R238, UR40, -R13 ;  /* 0x00000028ee007c23 */ /* 0x002fca000801080d */
[C---:B------:R-:W-:Y:S01]  /*7480*/  HMMA.16816.F32 R116, R92.reuse, R122, R116 ;  /* 0x0000007a5c74723c */ /* 0x040fe20000001874 */
[----:B------:R1:W-:Y:S05]  /*7490*/  MUFU.EX2 R12, R0 ;  /* 0x00000000000c7308 */ /* 0x0003ea0000000800 */
[C---:B------:R-:W-:Y:S06]  /*74a0*/  HMMA.16816.F32 R128, R92.reuse, R136, R64 ;  /* 0x000000885c80723c */ /* 0x040fec0000001840 */
[C---:B------:R-:W-:Y:S06]  /*74b0*/  HMMA.16816.F32 R144, R92.reuse, R152, R144 ;  /* 0x000000985c90723c */ /* 0x040fec0000001890 */
[----:B------:R-:W-:Y:S01]  /*74c0*/  HMMA.16816.F32 R156, R92, R164, R180 ;  /* 0x000000a45c9c723c */ /* 0x000fe200000018b4 */
[----:B-1----:R-:W-:-:S02]  /*74d0*/  LOP3.LUT R0, R3, UR32, R48, 0x96, !PT ;  /* 0x0000002003007c12 */ /* 0x002fc4000f8e9630 */
[----:B------:R-:W-:Y:S01]  /*74e0*/  SHF.R.U32.HI R3, RZ, 0x10, R2 ;  /* 0x00000010ff037819 */ /* 0x000fe20000011602 */
[----:B------:R-:W-:Y:S01]  /*74f0*/  FFMA.FTZ R2, R218, UR40, -R13 ;  /* 0x00000028da027c23 */ /* 0x000fe2000801080d */
[----:B------:R-:W-:Y:S01]  /*7500*/  LOP3.LUT R7, R0, 0xff, RZ, 0xc0, !PT ;  /* 0x000000ff00077812 */ /* 0x000fe200078ec0ff */
[C---:B------:R-:W-:Y:S01]  /*7510*/  HMMA.16816.F32 R168, R92.reuse, R166, R168 ;  /* 0x000000a65ca8723c */ /* 0x040fe200000018a8 */
[----:B------:R-:W-:Y:S01]  /*7520*/  LOP3.LUT R6, R3, 0xff, RZ, 0xc0, !PT ;  /* 0x000000ff03067812 */ /* 0x000fe200078ec0ff */
[----:B------:R1:W2:Y:S01]  /*7530*/  MUFU.EX2 R13, R2 ;  /* 0x00000002000d7308 */ /* 0x0002a20000000800 */
[--C-:B------:R-:W-:Y:S02]  /*7540*/  SHF.R.U32.HI R3, RZ, 0x10, R0.reuse ;  /* 0x00000010ff037819 */ /* 0x100fe40000011600 */
[----:B------:R-:W-:Y:S01]  /*7550*/  SHF.R.U32.HI R5, RZ, 0x18, R0 ;  /* 0x00000018ff057819 */ /* 0x000fe20000011600 */
[----:B------:R-:W-:Y:S01]  /*7560*/  HMMA.16816.F32 R72, R92, R80, R192 ;  /* 0x000000505c48723c */ /* 0x000fe200000018c0 */
[----:B------:R-:W-:-:S02]  /*7570*/  LOP3.LUT R3, R3, 0xff, RZ, 0xc0, !PT ;  /* 0x000000ff03037812 */ /* 0x000fc400078ec0ff */
[----:B------:R-:W-:-:S03]  /*7580*/  PRMT R6, R6, 0x5410, R9 ;  /* 0x0000541006067816 */ /* 0x000fc60000000009 */
[C---:B------:R-:W-:Y:S06]  /*7590*/  HMMA.16816.F32 R76, R92.reuse, R82, R184 ;  /* 0x000000525c4c723c */ /* 0x040fec00000018b8 */
[C---:B---3--:R-:W-:Y:S01]  /*75a0*/  HMMA.16816.F32 R88, R92.reuse, R16, R196 ;  /* 0x000000105c58723c */ /* 0x048fe200000018c4 */
[----:B-1----:R-:W-:Y:S02]  /*75b0*/  LOP3.LUT R2, R0, 0xffff, RZ, 0xc0, !PT ;  /* 0x0000ffff00027812 */ /* 0x002fe400078ec0ff */
[----:B------:R-:W-:Y:S02]  /*75c0*/  PRMT R0, R10, 0x5410, R8 ;  /* 0x000054100a007816 */ /* 0x000fe40000000008 */
[----:B------:R-:W-:Y:S01]  /*75d0*/  SHF.R.U32.HI R2, RZ, 0x8, R2 ;  /* 0x00000008ff027819 */ /* 0x000fe20000011602 */
[----:B------:R-:W-:Y:S01]  /*75e0*/  HMMA.16816.F32 R92, R92, R18, R188 ;  /* 0x000000125c5c723c */ /* 0x000fe200000018bc */
[----:B--2---:R-:W-:-:S02]  /*75f0*/  F2FP.F16.F32.PACK_AB R4, R13, R14 ;  /* 0x0000000e0d04723e */ /* 0x004fc400000000ff */
[----:B------:R-:W-:Y:S02]  /*7600*/  PRMT R7, R7, 0x5410, R2 ;  /* 0x0000541007077816 */ /* 0x000fe40000000002 */
[----:B------:R-:W-:Y:S02]  /*7610*/  PRMT R2, R3, 0x5410, R5 ;  /* 0x0000541003027816 */ /* 0x000fe40000000005 */
[--C-:B------:R-:W-:Y:S02]  /*7620*/  HSET2.LE.AND R0, R0, R97.reuse, PT ;  /* 0x0000006100007233 */ /* 0x100fe40003803000 */
[--C-:B------:R-:W-:Y:S02]  /*7630*/  HSET2.LE.AND R5, R7, R97.reuse, PT ;  /* 0x0000006107057233 */ /* 0x100fe40003803000 */
[----:B------:R-:W-:Y:S02]  /*7640*/  HSET2.LE.AND R7, R2, R97, PT ;  /* 0x0000006102077233 */ /* 0x000fe40003803000 */
[----:B------:R-:W-:-:S02]  /*7650*/  F2FP.F16.F32.PACK_AB R2, R21, R15 ;  /* 0x0000000f1502723e */ /* 0x000fc400000000ff */
[----:B------:R-:W-:Y:S02]  /*7660*/  HSET2.LE.AND R3, R6, R97, PT ;  /* 0x0000006106037233 */ /* 0x000fe40003803000 */
        /* <DEDUP_REMOVED lines=85> */
[----:B------:R-:W3:Y:S04]  /*7bc0*/  LDL R213, [R1+0x20] ;  /* 0x0000200001d57983 */ /* 0x000ee80000100800 */
[----:B------:R-:W4:Y:S04]  /*7bd0*/  LDL R214, [R1+0x38] ;  /* 0x0000380001d67983 */ /* 0x000f280000100800 */
[----:B------:R-:W5:Y:S04]  /*7be0*/  LDL R202, [R1+0x48] ;  /* 0x0000480001ca7983 */ /* 0x000f680000100800 */
[----:B------:R-:W5:Y:S01]  /*7bf0*/  LDL R203, [R1+0x18] ;  /* 0x0000180001cb7983 */ /* 0x000f620000100800 */
[----:B------:R-:W-:Y:S01]  /*7c00*/  UIADD3 UR31, UR39, -0x2, URZ ;  /* 0xfffffffe271f7890 */ /* 0x000fe2000fffe03f */
[----:B------:R-:W-:-:S04]  /*7c10*/  DEPBAR.LE SB0, 0x0 ;  /* 0x000080000000791a */ /* 0x000fc80000000000 */
[----:B------:R-:W-:Y:S01]  /*7c20*/  USHF.R.S32.HI UR4, URZ, 0x1f, UR31 ;  /* 0x0000001f3f047899 */ /* 0x000fe2000801141f */
[----:B------:R-:W-:Y:S01]  /*7c30*/  IMAD.U32 R4, RZ, RZ, UR31 ;  /* 0x0000001fff047e24 */ /* 0x000fe2000f8e00ff */
[----:B------:R-:W-:Y:S01]  /*7c40*/  UIMAD UR5, UR27, UR31, URZ ;  /* 0x0000001f1b0572a4 */ /* 0x000fe2000f8e023f */
[----:B------:R-:W-:Y:S01]  /*7c50*/  IMAD.U32 R6, RZ, RZ, UR38 ;  /* 0x00000026ff067e24 */ /* 0x000fe2000f8e00ff */
[----:B------:R-:W-:Y:S01]  /*7c60*/  ULDC.64 UR10, c[0x0][0x220] ;  /* 0x00008800000a7ab9 */ /* 0x000fe20000000a00 */
[----:B------:R-:W-:Y:S02]  /*7c70*/  USHF.L.U32 UR41, UR31, 0x1, URZ ;  /* 0x000000011f297899 */ /* 0x000fe4000800063f */
[----:B------:R-:W-:Y:S01]  /*7c80*/  UIMAD UR4, UR4, UR28, UR5 ;  /* 0x0000001c040472a4 */ /* 0x000fe2000f8e0205 */
[----:B------:R-:W-:Y:S01]  /*7c90*/  BAR.SYNC.DEFER_BLOCKING 0x0 ;  /* 0x0000000000007b1d */ /* 0x000fe20000010000 */
[----:B--2---:R-:W-:-:S04]  /*7ca0*/  IMAD.WIDE.U32 R4, R4, UR28, R206 ;  /* 0x0000001c04047c25 */ /* 0x004fc8000f8e00ce */
[----:B------:R-:W-:Y:S01]  /*7cb0*/  VIADD R0, R5, UR4 ;  /* 0x0000000405007c36 */ /* 0x000fe20008000000 */
[C---:B------:R-:W-:Y:S01]  /*7cc0*/  LEA R2, P0, R4.reuse, UR10, 0x1 ;  /* 0x0000000a04027c11 */ /* 0x040fe2000f8008ff */
[----:B------:R-:W-:Y:S01]  /*7cd0*/  IMAD.U32 R5, RZ, RZ, UR38 ;  /* 0x00000026ff057e24 */ /* 0x000fe2000f8e00ff */
[----:B------:R-:W-:Y:S01]  /*7ce0*/  UIADD3 UR4, UR39, -0x2, URZ ;  /* 0xfffffffe27047890 */ /* 0x000fe2000fffe03f */
[----:B---3--:R-:W-:Y:S01]  /*7cf0*/  IMAD.MOV.U32 R105, RZ, RZ, R213 ;  /* 0x000000ffff697224 */ /* 0x008fe200078e00d5 */
[----:B------:R-:W-:Y:S01]  /*7d00*/  LEA.HI.X R3, R4, UR11, R0, 0x1, P0 ;  /* 0x0000000b04037c11 */ /* 0x000fe200080f0c00 */
[----:B------:R-:W-:Y:S01]  /*7d10*/  IMAD.U32 R0, RZ, RZ, UR33 ;  /* 0x00000021ff007e24 */ /* 0x000fe2000f8e00ff */
[----:B------:R-:W-:Y:S01]  /*7d20*/  LEA R4, P0, R5, R2, 0x1 ;  /* 0x0000000205047211 */ /* 0x000fe200078008ff */
[----:B----4-:R-:W-:Y:S01]  /*7d30*/  IMAD.MOV.U32 R100, RZ, RZ, R214 ;  /* 0x000000ffff647224 */ /* 0x010fe200078e00d6 */
[----:B------:R-:W-:Y:S01]  /*7d40*/  UISETP.GT.AND UP0, UPT, UR4, UR24, UPT ;  /* 0x000000180400728c */ /* 0x000fe2000bf04270 */
[----:B------:R-:W-:Y:S01]  /*7d50*/  @!PT LDS RZ, [RZ] ;  /* 0x00000000fffff984 */ /* 0x000fe20000000800 */
[----:B------:R-:W-:Y:S01]  /*7d60*/  @!PT LDS RZ, [RZ] ;  /* 0x00000000fffff984 */ /* 0x000fe20000000800 */
[----:B------:R-:W-:Y:S01]  /*7d70*/  @!PT LDS RZ, [RZ] ;  /* 0x00000000fffff984 */ /* 0x000fe20000000800 */
[----:B------:R-:W-:Y:S01]  /*7d80*/  LDGSTS.E.BYPASS.LTC128B.128 [R234+0x9000], desc[UR34][R2.64] ;  /* 0x0900000002ea7fae */ /* 0x000fe2000b901d62 */
[----:B------:R-:W-:Y:S01]  /*7d90*/  LEA.HI.X R5, R6, R3, R0, 0x1, P0 ;  /* 0x0000000306057211 */ /* 0x000fe200000f0c00 */
[----:B-----5:R-:W-:-:S02]  /*7da0*/  IMAD.MOV.U32 R106, RZ, RZ, R202 ;  /* 0x000000ffff6a7224 */ /* 0x020fc400078e00ca */
[----:B------:R-:W-:Y:S01]  /*7db0*/  LDGSTS.E.BYPASS.LTC128B.128 [R234+0xa000], desc[UR34][R2.64+0x40] ;  /* 0x0a00004002ea7fae */ /* 0x000fe2000b901d62 */
[----:B------:R-:W-:-:S03]  /*7dc0*/  IMAD.MOV.U32 R107, RZ, RZ, R203 ;  /* 0x000000ffff6b7224 */ /* 0x000fc600078e00cb */
[----:B------:R-:W-:Y:S04]  /*7dd0*/  LDGSTS.E.BYPASS.LTC128B.128 [R234+0xb000], desc[UR34][R2.64+0x80] ;  /* 0x0b00008002ea7fae */ /* 0x000fe8000b901d62 */
[----:B------:R-:W-:Y:S04]  /*7de0*/  LDGSTS.E.BYPASS.LTC128B.128 [R234+0x9800], desc[UR34][R4.64] ;  /* 0x0980000004ea7fae */ /* 0x000fe8000b901d62 */
[----:B------:R-:W-:Y:S04]  /*7df0*/  LDGSTS.E.BYPASS.LTC128B.128 [R234+0xa800], desc[UR34][R4.64+0x40] ;  /* 0x0a80004004ea7fae */ /* 0x000fe8000b901d62 */
[----:B------:R1:W-:Y:S04]  /*7e00*/  LDGSTS.E.BYPASS.LTC128B.128 [R234+0xb800], desc[UR34][R4.64+0x80] ;  /* 0x0b80008004ea7fae */ /* 0x0003e8000b901d62 */
[----:B------:R-:W-:Y:S04]  /*7e10*/  LDSM.16.M88.4 R8, [R224] ;  /* 0x00000000e008783b */ /* 0x000fe80000000200 */
[----:B------:R-:W2:Y:S04]  /*7e20*/  LDSM.16.M88.4 R12, [R221+0x6000] ;  /* 0x00600000dd0c783b */ /* 0x000ea80000000200 */
[----:B------:R-:W-:Y:S04]  /*7e30*/  LDSM.16.M88.4 R32, [R221+0x6400] ;  /* 0x00640000dd20783b */ /* 0x000fe80000000200 */
[----:B------:R-:W-:Y:S04]  /*7e40*/  LDSM.16.M88.4 R28, [R221+0x6800] ;  /* 0x00680000dd1c783b */ /* 0x000fe80000000200 */
[----:B------:R-:W3:Y:S04]  /*7e50*/  LDSM.16.M88.4 R24, [R221+0x6c00] ;  /* 0x006c0000dd18783b */ /* 0x000ee80000000200 */
[----:B------:R-:W-:Y:S04]  /*7e60*/  LDSM.16.M88.4 R36, [R223+0x6c00] ;  /* 0x006c0000df24783b */ /* 0x000fe80000000200 */
[----:B-1----:R-:W1:Y:S04]  /*7e70*/  LDSM.16.M88.4 R4, [R224+0x1000] ;  /* 0x00100000e004783b */ /* 0x002e680000000200 */
[----:B------:R-:W-:Y:S04]  /*7e80*/  LDSM.16.M88.4 R40, [R223+0x6800] ;  /* 0x00680000df28783b */ /* 0x000fe80000000200 */
[----:B------:R-:W-:Y:S04]  /*7e90*/  LDSM.16.M88.4 R20, [R223+0x6000] ;  /* 0x00600000df14783b */ /* 0x000fe80000000200 */
[----:B------:R-:W-:Y:S04]  /*7ea0*/  LDSM.16.M88.4 R16, [R223+0x6400] ;  /* 0x00640000df10783b */ /* 0x000fe80000000200 */
[----:B------:R-:W-:Y:S01]  /*7eb0*/  LDSM.16.M88.4 R48, [R221+0x7000] ;  /* 0x00700000dd30783b */ /* 0x000fe20000000200 */
[C---:B--2---:R-:W-:Y:S03]  /*7ec0*/  HMMA.16816.F32 R64, R8.reuse, R12, RZ ;  /* 0x0000000c0840723c */ /* 0x044fe600000018ff */
[----:B------:R-:W-:Y:S04]  /*7ed0*/  LDSM.16.M88.4 R44, [R221+0x7400] ;  /* 0x00740000dd2c783b */ /* 0x000fe80000000200 */
[----:B------:R-:W0:Y:S01]  /*7ee0*/  LDGDEPBAR ;  /* 0x00000000000079af */ /* 0x000e220000000000 */
[C---:B------:R-:W-:Y:S06]  /*7ef0*/  HMMA.16816.F32 R192, R8.reuse, R14, RZ ;  /* 0x0000000e08c0723c */ /* 0x040fec00000018ff */
[C---:B---3--:R-:W-:Y:S06]  /*7f00*/  HMMA.16816.F32 R52, R8.reuse, R24, RZ ;  /* 0x000000180834723c */ /* 0x048fec00000018ff */
[----:B------:R-:W-:Y:S06]  /*7f10*/  HMMA.16816.F32 R184, R8, R30, RZ ;  /* 0x0000001e08b8723c */ /* 0x000fec00000018ff */
[C---:B-1----:R-:W-:Y:S06]  /*7f20*/  HMMA.16816.F32 R212, R4.reuse, R12, RZ ;  /* 0x0000000c04d4723c */ /* 0x042fec00000018ff */
[C---:B------:R-:W-:Y:S01]  /*7f30*/  HMMA.16816.F32 R208, R4.reuse, R14, RZ ;  /* 0x0000000e04d0723c */ /* 0x040fe200000018ff */
[----:B------:R-:W1:Y:S05]  /*7f40*/  LDSM.16.M88.4 R12, [R225] ;  /* 0x00000000e10c783b */ /* 0x000e6a0000000200 */
[C---:B------:R-:W-:Y:S06]  /*7f50*/  HMMA.16816.F32 R204, R4.reuse, R32, RZ ;  /* 0x0000002004cc723c */ /* 0x040fec00000018ff */
[C---:B------:R-:W-:Y:S06]  /*7f60*/  HMMA.16816.F32 R200, R4.reuse, R28, RZ ;  /* 0x0000001c04c8723c */ /* 0x040fec00000018ff */
[C---:B------:R-:W-:Y:S06]  /*7f70*/  HMMA.16816.F32 R196, R4.reuse, R24, RZ ;  /* 0x0000001804c4723c */ /* 0x040fec00000018ff */
[C---:B------:R-:W-:Y:S06]  /*7f80*/  HMMA.16816.F32 R216, R4.reuse, R34, RZ ;  /* 0x0000002204d8723c */ /* 0x040fec00000018ff */
[C---:B------:R-:W-:Y:S06]  /*7f90*/  HMMA.16816.F32 R240, R4.reuse, R30, RZ ;  /* 0x0000001e04f0723c */ /* 0x040fec00000018ff */
[-C--:B------:R-:W-:Y:S01]  /*7fa0*/  HMMA.16816.F32 R236, R4, R26.reuse, RZ ;  /* 0x0000001a04ec723c */ /* 0x080fe200000018ff */
[----:B------:R-:W2:Y:S05]  /*7fb0*/  LDSM.16.M88.4 R4, [R225+0x1000] ;  /* 0x00100000e104783b */ /* 0x000eaa0000000200 */
[----:B------:R-:W-:Y:S06]  /*7fc0*/  HMMA.16816.F32 R180, R8, R26, RZ ;  /* 0x0000001a08b4723c */ /* 0x000fec00000018ff */
[----:B-1----:R-:W-:Y:S06]  /*7fd0*/  HMMA.16816.F32 R24, R12, R36, R52 ;  /* 0x000000240c18723c */ /* 0x002fec0000001834 */
[C---:B------:R-:W-:Y:S06]  /*7fe0*/  HMMA.16816.F32 R60, R8.reuse, R32, RZ ;  /* 0x00000020083c723c */ /* 0x040fec00000018ff */
[----:B------:R-:W-:Y:S01]  /*7ff0*/  HMMA.16816.F32 R56, R8, R28, RZ ;  /* 0x0000001c0838723c */ /* 0x000fe200000018ff */
[----:B------:R-:W-:Y:S05]  /*8000*/  LDSM.16.M88.4 R28, [R221+0x7c00] ;  /* 0x007c0000dd1c783b */ /* 0x000fea0000000200 */
[----:B------:R-:W-:Y:S06]  /*8010*/  HMMA.16816.F32 R52, R12, R42, R184 ;  /* 0x0000002a0c34723c */ /* 0x000fec00000018b8 */
[----:B------:R-:W-:Y:S01]  /*8020*/  HMMA.16816.F32 R188, R8, R34, RZ ;  /* 0x0000002208bc723c */ /* 0x000fe200000018ff */
[----:B------:R-:W1:Y:S04]  /*8030*/  LDSM.16.M88.4 R8, [R224+0x2000] ;  /* 0x00200000e008783b */ /* 0x000e680000000200 */
[----:B------:R-:W3:Y:S01]  /*8040*/  LDSM.16.M88.4 R32, [R221+0x7800] ;  /* 0x00780000dd20783b */ /* 0x000ee20000000200 */
[----:B------:R-:W-:Y:S06]  /*8050*/  HMMA.16816.F32 R184, R12, R38, R180 ;  /* 0x000000260cb8723c */ /* 0x000fec00000018b4 */
[C---:B--2---:R-:W-:Y:S06]  /*8060*/  HMMA.16816.F32 R180, R4.reuse, R36, R196 ;  /* 0x0000002404b4723c */ /* 0x044fec00000018c4 */
[----:B------:R-:W-:Y:S06]  /*8070*/  HMMA.16816.F32 R200, R4, R40, R200 ;  /* 0x0000002804c8723c */ /* 0x000fec00000018c8 */
[C---:B------:R-:W-:Y:S06]  /*8080*/  HMMA.16816.F32 R176, R12.reuse, R20, R64 ;  /* 0x000000140cb0723c */ /* 0x040fec0000001840 */
[C---:B------:R-:W-:Y:S06]  /*8090*/  HMMA.16816.F32 R172, R12.reuse, R16, R60 ;  /* 0x000000100cac723c */ /* 0x040fec000000183c */
[C---:B------:R-:W-:Y:S06]  /*80a0*/  HMMA.16816.F32 R64, R12.reuse, R40, R56 ;  /* 0x000000280c40723c */ /* 0x040fec0000001838 */
[----:B------:R-:W-:Y:S01]  /*80b0*/  HMMA.16816.F32 R60, R12, R22, R192 ;  /* 0x000000160c3c723c */ /* 0x000fe200000018c0 */
[----:B------:R-:W-:-:S02]  /*80c0*/  IMAD.MOV.U32 R3, RZ, RZ, R201 ;  /* 0x000000ffff037224 */ /* 0x000fc400078e00c9 */
[----:B------:R-:W-:Y:S02]  /*80d0*/  IMAD.MOV.U32 R2, RZ, RZ, R202 ;  /* 0x000000ffff027224 */ /* 0x000fe400078e00ca */
[----:B------:R-:W-:Y:S01]  /*80e0*/  IMAD.MOV.U32 R0, RZ, RZ, R203 ;  /* 0x000000ffff007224 */ /* 0x000fe200078e00cb */
[-C--:B------:R-:W-:Y:S06]  /*80f0*/  HMMA.16816.F32 R56, R12, R18.reuse, R188 ;  /* 0x000000120c38723c */ /* 0x080fec00000018bc */
        /* <DEDUP_REMOVED lines=11> */
[----:B------:R-:W2:Y:S01]  /*81b0*/  LDSM.16.M88.4 R12, [R224+0x3000] ;  /* 0x00300000e00c783b */ /* 0x000ea20000000200 */
[----:B------:R-:W-:Y:S01]  /*81c0*/  IMAD.MOV.U32 R16, RZ, RZ, R200 ;  /* 0x000000ffff107224 */ /* 0x000fe200078e00c8 */
[C---:B------:R-:W-:Y:S02]  /*81d0*/  HMMA.16816.F32 R188, R4.reuse, R22, R208 ;  /* 0x0000001604bc723c */ /* 0x040fe400000018d0 */
[----:B------:R-:W-:Y:S04]  /*81e0*/  LDSM.16.M88.4 R20, [R223+0x7800] ;  /* 0x00780000df14783b */ /* 0x000fe80000000200 */
[C---:B------:R-:W-:Y:S06]  /*81f0*/  HMMA.16816.F32 R200, R4.reuse, R42, R240 ;  /* 0x0000002a04c8723c */ /* 0x040fec00000018f0 */
[----:B------:R-:W-:Y:S01]  /*8200*/  HMMA.16816.F32 R212, R4, R38, R236 ;  /* 0x0000002604d4723c */ /* 0x000fe200000018ec */
[----:B------:R-:W-:Y:S01]  /*8210*/  IMAD.MOV.U32 R240, RZ, RZ, R16 ;  /* 0x000000fffff07224 */ /* 0x000fe200078e0010 */
[----:B------:R-:W-:Y:S01]  /*8220*/  LDSM.16.M88.4 R4, [R225+0x2000] ;  /* 0x00200000e104783b */ /* 0x000fe20000000200 */
[----:B------:R-:W-:-:S02]  /*8230*/  IMAD.MOV.U32 R241, RZ, RZ, R3 ;  /* 0x000000fffff17224 */ /* 0x000fc400078e0003 */
[----:B------:R-:W-:Y:S01]  /*8240*/  IMAD.MOV.U32 R242, RZ, RZ, R2 ;  /* 0x000000fffff27224 */ /* 0x000fe200078e0002 */
[C---:B-1----:R-:W-:Y:S01]  /*8250*/  HMMA.16816.F32 R180, R8.reuse, R28, R24 ;  /* 0x0000001c08b4723c */ /* 0x042fe20000001818 */
[----:B------:R-:W1:Y:S01]  /*8260*/  LDSM.16.M88.4 R16, [R223+0x7000] ;  /* 0x00700000df10783b */ /* 0x000e620000000200 */
[----:B------:R-:W-:Y:S02]  /*8270*/  IMAD.MOV.U32 R243, RZ, RZ, R0 ;  /* 0x000000fffff37224 */ /* 0x000fe400078e0000 */
[----:B------:R-:W-:Y:S01]  /*8280*/  IMAD.U32 R0, RZ, RZ, UR4 ;  /* 0x00000004ff007e24 */ /* 0x000fe2000f8e00ff */
[----:B------:R-:W4:Y:S01]  /*8290*/  LDSM.16.M88.4 R24, [R223+0x7400] ;  /* 0x00740000df18783b */ /* 0x000f220000000200 */
[C---:B------:R-:W-:Y:S03]  /*82a0*/  HMMA.16816.F32 R208, R8.reuse, R48, R176 ;  /* 0x0000003008d0723c */ /* 0x040fe600000018b0 */
[----:B------:R-:W5:Y:S03]  /*82b0*/  LDSM.16.M88.4 R36, [R223+0x7c00] ;  /* 0x007c0000df24783b */ /* 0x000f660000000200 */
[C---:B---3--:R-:W-:Y:S01]  /*82c0*/  HMMA.16816.F32 R196, R8.reuse, R32, R64 ;  /* 0x0000002008c4723c */ /* 0x048fe20000001840 */
[----:B------:R-:W3:Y:S05]  /*82d0*/  S2R R3, SR_TID.X ;  /* 0x0000000000037919 */ /* 0x000eea0000002100 */
[C---:B------:R-:W-:Y:S06]  /*82e0*/  HMMA.16816.F32 R176, R8.reuse, R50, R60 ;  /* 0x0000003208b0723c */ /* 0x040fec000000183c */
[C---:B------:R-:W-:Y:S06]  /*82f0*/  HMMA.16816.F32 R64, R8.reuse, R46, R56 ;  /* 0x0000002e0840723c */ /* 0x040fec0000001838 */
[C---:B------:R-:W-:Y:S06]  /*8300*/  HMMA.16816.F32 R204, R8.reuse, R44, R172 ;  /* 0x0000002c08cc723c */ /* 0x040fec00000018ac */
[C---:B------:R-:W-:Y:S06]  /*8310*/  HMMA.16816.F32 R60, R8.reuse, R34, R52 ;  /* 0x00000022083c723c */ /* 0x040fec0000001834 */
[----:B------:R-:W-:Y:S01]  /*8320*/  HMMA.16816.F32 R56, R8, R30, R184 ;  /* 0x0000001e0838723c */ /* 0x000fe200000018b8 */
[----:B------:R-:W5:Y:S01]  /*8330*/  LDSM.16.M88.4 R8, [R225+0x3000] ;  /* 0x00300000e108783b */ /* 0x000f620000000200 */
[----:B---3--:R-:W-:-:S04]  /*8340*/  IMAD.SHL.U32 R3, R3, 0x2, RZ ;  /* 0x0000000203037824 */ /* 0x008fc800078e00ff */
[----:B--2---:R-:W-:Y:S01]  /*8350*/  HMMA.16816.F32 R52, R12, R48, R244 ;  /* 0x000000300c34723c */ /* 0x004fe200000018f4 */
[----:B------:R-:W-:-:S05]  /*8360*/  LOP3.LUT R3, R3, 0x6, RZ, 0xc0, !PT ;  /* 0x0000000603037812 */ /* 0x000fca00078ec0ff */
[----:B------:R-:W-:Y:S01]  /*8370*/  HMMA.16816.F32 R48, R12, R50, R188 ;  /* 0x000000320c30723c */ /* 0x000fe200000018bc */
[----:B------:R-:W-:-:S04]  /*8380*/  IMAD R0, R0, 0x40, R3 ;  /* 0x0000004000007824 */ /* 0x000fc800078e0203 */
[C---:B------:R-:W-:Y:S01]  /*8390*/  VIADD R2, R0.reuse, 0x1 ;  /* 0x0000000100027836 */ /* 0x040fe20000000000 */
[C---:B------:R-:W-:Y:S01]  /*83a0*/  HMMA.16816.F32 R172, R12.reuse, R44, R248 ;  /* 0x0000002c0cac723c */ /* 0x040fe200000018f8 */
[C---:B------:R-:W-:Y:S01]  /*83b0*/  ISETP.GE.AND P2, PT, R0.reuse, R233, PT ;  /* 0x000000e90000720c */ /* 0x040fe20003f46270 */
[C---:B------:R-:W-:Y:S01]  /*83c0*/  VIADD R3, R0.reuse, 0x9 ;  /* 0x0000000900037836 */ /* 0x040fe20000000000 */
[CC--:B------:R-:W-:Y:S02]  /*83d0*/  ISETP.GE.AND P3, PT, R0.reuse, R232.reuse, PT ;  /* 0x000000e80000720c */ /* 0x0c0fe40003f66270 */
[----:B------:R-:W-:Y:S01]  /*83e0*/  ISETP.LT.OR P2, PT, R0, R227, P2 ;  /* 0x000000e30000720c */ /* 0x000fe20001741670 */
[----:B------:R-:W-:Y:S01]  /*83f0*/  HMMA.16816.F32 R44, R12, R46, R192 ;  /* 0x0000002e0c2c723c */ /* 0x000fe200000018c0 */
[C---:B------:R-:W-:Y:S02]  /*8400*/  ISETP.GE.AND P1, PT, R2.reuse, R232, PT ;  /* 0x000000e80200720c */ /* 0x040fe40003f26270 */
[----:B------:R-:W-:-:S02]  /*8410*/  ISETP.GE.AND P4, PT, R2, R230, PT ;  /* 0x000000e60200720c */ /* 0x000fc40003f86270 */
[CC--:B------:R-:W-:Y:S01]  /*8420*/  ISETP.LT.OR P1, PT, R2.reuse, R229.reuse, P1 ;  /* 0x000000e50200720c */ /* 0x0c0fe20000f21670 */
[C---:B------:R-:W-:Y:S01]  /*8430*/  HMMA.16816.F32 R184, R12.reuse, R34, R200 ;  /* 0x000000220cb8723c */ /* 0x040fe200000018c8 */
[----:B------:R-:W-:Y:S02]  /*8440*/  ISETP.LT.OR P4, PT, R2, R228, P4 ;  /* 0x000000e40200720c */ /* 0x000fe40002781670 */
[----:B------:R-:W-:Y:S02]  /*8450*/  ISETP.LT.OR P3, PT, R0, R229, P3 ;  /* 0x000000e50000720c */ /* 0x000fe40001f61670 */
[C---:B------:R-:W-:Y:S01]  /*8460*/  ISETP.GE.AND P6, PT, R2.reuse, R233, PT ;  /* 0x000000e90200720c */ /* 0x040fe20003fc6270 */
[----:B------:R-:W-:Y:S01]  /*8470*/  HMMA.16816.F32 R188, R12, R28, R216 ;  /* 0x0000001c0cbc723c */ /* 0x000fe200000018d8 */
[-C--:B------:R-:W-:Y:S02]  /*8480*/  ISETP.GE.AND P5, PT, R2, R231.reuse, PT ;  /* 0x000000e70200720c */ /* 0x080fe40003fa6270 */
[----:B------:R-:W-:-:S02]  /*8490*/  ISETP.GE.AND P0, PT, R0, R231, PT ;  /* 0x000000e70000720c */ /* 0x000fc40003f06270 */
[C---:B------:R-:W-:Y:S01]  /*84a0*/  ISETP.LT.OR P6, PT, R2.reuse, R227, P6 ;  /* 0x000000e30200720c */ /* 0x040fe200037c1670 */
[----:B------:R-:W-:Y:S01]  /*84b0*/  HMMA.16816.F32 R192, R12, R30, R212 ;  /* 0x0000001e0cc0723c */ /* 0x000fe200000018d4 */
[----:B------:R-:W-:Y:S01]  /*84c0*/  LDSM.16.M88.4 R28, [R221+0x8400] ;  /* 0x00840000dd1c783b */ /* 0x000fe20000000200 */
[-C--:B------:R-:W-:Y:S01]  /*84d0*/  ISETP.LT.OR P5, PT, R2, R226.reuse, P5 ;  /* 0x000000e20200720c */ /* 0x080fe20002fa1670 */
[C---:B------:R-:W-:Y:S01]  /*84e0*/  VIADD R2, R0.reuse, 0x8 ;  /* 0x0000000800027836 */ /* 0x040fe20000000000 */
[----:B------:R-:W-:Y:S02]  /*84f0*/  ISETP.LT.OR P0, PT, R0, R226, P0 ;  /* 0x000000e20000720c */ /* 0x000fe40000701670 */
[C---:B-1----:R-:W-:Y:S06]  /*8500*/  HMMA.16816.F32 R200, R4.reuse, R16, R208 ;  /* 0x0000001004c8723c */ /* 0x042fec00000018d0 */
[C---:B------:R-:W-:Y:S06]  /*8510*/  HMMA.16816.F32 R236, R4.reuse, R18, R176 ;  /* 0x0000001204ec723c */ /* 0x040fec00000018b0 */
[----:B----4-:R-:W-:Y:S06]  /*8520*/  HMMA.16816.F32 R216, R4, R24, R204 ;  /* 0x0000001804d8723c */ /* 0x010fec00000018cc */
[----:B------:R-:W-:Y:S01]  /*8530*/  HMMA.16816.F32 R40, R12, R32, R240 ;  /* 0x000000200c28723c */ /* 0x000fe200000018f0 */
[----:B------:R-:W-:Y:S04]  /*8540*/  LDSM.16.M88.4 R32, [R221+0x8000] ;  /* 0x00800000dd20783b */ /* 0x000fe80000000200 */
[----:B------:R-:W-:Y:S01]  /*8550*/  LDSM.16.M88.4 R12, [R225+0x4000] ;  /* 0x00400000e10c783b */ /* 0x000fe20000000200 */
[C---:B------:R-:W-:Y:S06]  /*8560*/  HMMA.16816.F32 R212, R4.reuse, R26, R64 ;  /* 0x0000001a04d4723c */ /* 0x040fec0000001840 */
[C---:B------:R-:W-:Y:S06]  /*8570*/  HMMA.16816.F32 R208, R4.reuse, R20, R196 ;  /* 0x0000001404d0723c */ /* 0x040fec00000018c4 */
[C---:B------:R-:W-:Y:S06]  /*8580*/  HMMA.16816.F32 R204, R4.reuse, R22, R60 ;  /* 0x0000001604cc723c */ /* 0x040fec000000183c */
[C---:B-----5:R-:W-:Y:S06]  /*8590*/  HMMA.16816.F32 R180, R4.reuse, R36, R180 ;  /* 0x0000002404b4723c */ /* 0x060fec00000018b4 */
[----:B------:R-:W-:Y:S01]  /*85a0*/  HMMA.16816.F32 R176, R4, R38, R56 ;  /* 0x0000002604b0723c */ /* 0x000fe20000001838 */
[----:B------:R-:W1:Y:S05]  /*85b0*/  LDSM.16.M88.4 R4, [R224+0x4000] ;  /* 0x00400000e004783b */ /* 0x000e6a0000000200 */
[C---:B------:R-:W-:Y:S06]  /*85c0*/  HMMA.16816.F32 R52, R8.reuse, R16, R52 ;  /* 0x000000100834723c */ /* 0x040fec0000001834 */
[C---:B------:R-:W-:Y:S01]  /*85d0*/  HMMA.16816.F32 R48, R8.reuse, R18, R48 ;  /* 0x000000120830723c */ /* 0x040fe20000001830 */
[----:B------:R-:W2:Y:S05]  /*85e0*/  LDSM.16.M88.4 R16, [R224+0x5000] ;  /* 0x00500000e010783b */ /* 0x000eaa0000000200 */
[C---:B------:R-:W-:Y:S06]  /*85f0*/  HMMA.16816.F32 R60, R8.reuse, R24, R172 ;  /* 0x00000018083c723c */ /* 0x040fec00000018ac */
[C---:B------:R-:W-:Y:S01]  /*8600*/  HMMA.16816.F32 R196, R8.reuse, R26, R44 ;  /* 0x0000001a08c4723c */ /* 0x040fe2000000182c */
[----:B------:R-:W3:Y:S04]  /*8610*/  LDSM.16.M88.4 R24, [R223+0x8000] ;  /* 0x00800000df18783b */ /* 0x000ee80000000200 */
[----:B------:R-:W-:Y:S01]  /*8620*/  LDSM.16.M88.4 R44, [R221+0x8c00] ;  /* 0x008c0000dd2c783b */ /* 0x000fe20000000200 */
[C---:B------:R-:W-:Y:S03]  /*8630*/  HMMA.16816.F32 R240, R8.reuse, R20, R40 ;  /* 0x0000001408f0723c */ /* 0x040fe60000001828 */
[----:B------:R-:W4:Y:S03]  /*8640*/  LDSM.16.M88.4 R40, [R221+0x8800] ;  /* 0x00880000dd28783b */ /* 0x000f260000000200 */
[C---:B------:R-:W-:Y:S06]  /*8650*/  HMMA.16816.F32 R244, R8.reuse, R22, R184 ;  /* 0x0000001608f4723c */ /* 0x040fec00000018b8 */
[C---:B------:R-:W-:Y:S06]  /*8660*/  HMMA.16816.F32 R248, R8.reuse, R36, R188 ;  /* 0x0000002408f8723c */ /* 0x040fec00000018bc */
[----:B------:R-:W-:Y:S01]  /*8670*/  HMMA.16816.F32 R192, R8, R38, R192 ;  /* 0x0000002608c0723c */ /* 0x000fe200000018c0 */
[----:B------:R-:W5:Y:S05]  /*8680*/  LDSM.16.M88.4 R8, [R225+0x5000] ;  /* 0x00500000e108783b */ /* 0x000f6a0000000200 */
[-C--:B-1----:R-:W-:Y:S06]  /*8690*/  HMMA.16816.F32 R20, R4, R32.reuse, R200 ;  /* 0x000000200414723c */ /* 0x082fec00000018c8 */
[----:B--2---:R-:W-:Y:S06]  /*86a0*/  HMMA.16816.F32 R36, R16, R32, R52 ;  /* 0x000000201024723c */ /* 0x004fec0000001834 */
[-C--:B------:R-:W-:Y:S06]  /*86b0*/  HMMA.16816.F32 R56, R4, R34.reuse, R236 ;  /* 0x000000220438723c */ /* 0x080fec00000018ec */
[----:B------:R-:W-:Y:S01]  /*86c0*/  HMMA.16816.F32 R32, R16, R34, R48 ;  /* 0x000000221020723c */ /* 0x000fe20000001830 */
[----:B------:R-:W-:-:S02]  /*86d0*/  IMAD.MOV.U32 R238, RZ, RZ, R100 ;  /* 0x000000ffffee7224 */ /* 0x000fc400078e0064 */
[----:B------:R-:W-:-:S03]  /*86e0*/  IMAD.MOV.U32 R239, RZ, RZ, R105 ;  /* 0x000000ffffef7224 */ /* 0x000fc600078e0069 */
[----:B---3--:R-:W-:Y:S01]  /*86f0*/  HMMA.16816.F32 R52, R12, R24, R20 ;  /* 0x000000180c34723c */ /* 0x008fe20000001814 */
[----:B------:R-:W1:Y:S05]  /*8700*/  LDSM.16.M88.4 R20, [R223+0x8400] ;  /* 0x00840000df14783b */ /* 0x000e6a0000000200 */
[C---:B------:R-:W-:Y:S06]  /*8710*/  HMMA.16816.F32 R64, R4.reuse, R28, R216 ;  /* 0x0000001c0440723c */ /* 0x040fec00000018d8 */
[----:B------:R-:W-:Y:S01]  /*8720*/  HMMA.16816.F32 R172, R4, R30, R212 ;  /* 0x0000001e04ac723c */ /* 0x000fe200000018d4 */
[----:B------:R-:W-:-:S05]  /*8730*/  IMAD.MOV.U32 R218, RZ, RZ, R106 ;  /* 0x000000ffffda7224 */ /* 0x000fca00078e006a */
[----:B----4-:R-:W-:Y:S01]  /*8740*/  HMMA.16816.F32 R184, R4, R40, R208 ;  /* 0x0000002804b8723c */ /* 0x010fe200000018d0 */
[----:B------:R-:W-:-:S05]  /*8750*/  IMAD.MOV.U32 R214, RZ, RZ, R107 ;  /* 0x000000ffffd67224 */ /* 0x000fca00078e006b */
[C---:B------:R-:W-:Y:S01]  /*8760*/  HMMA.16816.F32 R204, R4.reuse, R42, R204 ;  /* 0x0000002a04cc723c */ /* 0x040fe200000018cc */
[----:B------:R-:W-:Y:S02]  /*8770*/  FSEL R100, R52, -INF , !P2 ;  /* 0xff80000034647808 */ /* 0x000fe40005000000 */
[----:B------:R-:W-:Y:S02]  /*8780*/  ISETP.GE.AND P2, PT, R0, R230, PT ;  /* 0x000000e60000720c */ /* 0x000fe40003f46270 */
[----:B------:R-:W-:Y:S01]  /*8790*/  FSEL R105, R54, -INF , !P0 ;  /* 0xff80000036697808 */ /* 0x000fe20004000000 */
[C---:B------:R-:W-:Y:S01]  /*87a0*/  HMMA.16816.F32 R180, R4.reuse, R44, R180 ;  /* 0x0000002c04b4723c */ /* 0x040fe200000018b4 */
[----:B------:R-:W-:Y:S02]  /*87b0*/  ISETP.LT.OR P2, PT, R0, R228, P2 ;  /* 0x000000e40000720c */ /* 0x000fe40001741670 */
[C---:B------:R-:W-:Y:S02]  /*87c0*/  ISETP.GE.AND P0, PT, R2.reuse, R233, PT ;  /* 0x000000e90200720c */ /* 0x040fe40003f06270 */
[----:B------:R-:W-:Y:S01]  /*87d0*/  FSEL R106, R55, -INF , !P5 ;  /* 0xff800000376a7808 */ /* 0x000fe20006800000 */
[----:B------:R-:W-:Y:S01]  /*87e0*/  HMMA.16816.F32 R176, R4, R46, R176 ;  /* 0x0000002e04b0723c */ /* 0x000fe200000018b0 */
[----:B------:R-:W-:-:S02]  /*87f0*/  ISETP.LT.OR P0, PT, R2, R227, P0 ;  /* 0x000000e30200720c */ /* 0x000fc40000701670 */
[----:B------:R-:W-:-:S03]  /*8800*/  ISETP.GE.AND P5, PT, R3, R232, PT ;  /* 0x000000e80300720c */ /* 0x000fc60003fa6270 */
[----:B-----5:R-:W-:Y:S01]  /*8810*/  HMMA.16816.F32 R4, R8, R24, R36 ;  /* 0x000000180804723c */ /* 0x020fe20000001824 */
[----:B------:R-:W-:-:S05]  /*8820*/  ISETP.LT.OR P5, PT, R3, R229, P5 ;  /* 0x000000e50300720c */ /* 0x000fca0002fa1670 */
        /* <DEDUP_REMOVED lines=14> */
[----:B------:R-:W-:Y:S01]  /*8910*/  FSEL R57, R32, -INF , !P0 ;  /* 0xff80000020397808 */ /* 0x000fe20004000000 */
[----:B------:R-:W-:Y:S01]  /*8920*/  HMMA.16816.F32 R52, R16, R40, R240 ;  /* 0x000000281034723c */ /* 0x000fe200000018f0 */
[C---:B------:R-:W-:Y:S02]  /*8930*/  ISETP.GE.AND P0, PT, R3.reuse, R230, PT ;  /* 0x000000e60300720c */ /* 0x040fe40003f06270 */
[C---:B------:R-:W-:Y:S02]  /*8940*/  ISETP.LT.OR P2, PT, R2.reuse, R229, P2 ;  /* 0x000000e50200720c */ /* 0x040fe40001741670 */
[-C--:B------:R-:W-:Y:S01]  /*8950*/  ISETP.LT.OR P1, PT, R2, R228.reuse, P1 ;  /* 0x000000e40200720c */ /* 0x080fe20000f21670 */
[----:B------:R-:W-:Y:S01]  /*8960*/  HMMA.16816.F32 R24, R8, R20, R60 ;  /* 0x000000140818723c */ /* 0x000fe2000000183c */
[----:B------:R-:W-:Y:S01]  /*8970*/  ISETP.LT.OR P0, PT, R3, R228, P0 ;  /* 0x000000e40300720c */ /* 0x000fe20000701670 */
[----:B------:R-:W-:Y:S01]  /*8980*/  IMAD.WIDE.U32 R240, R238, -0x2daee0ad, RZ ;  /* 0xd2511f53eef07825 */ /* 0x000fe200078e00ff */
[----:B------:R-:W-:-:S02]  /*8990*/  ISETP.GE.AND P3, PT, R2, R231, PT ;  /* 0x000000e70200720c */ /* 0x000fc40003f66270 */
[----:B------:R-:W-:Y:S01]  /*89a0*/  ISETP.GE.AND P4, PT, R3, R231, PT ;  /* 0x000000e70300720c */ /* 0x000fe20003f86270 */
[----:B------:R-:W-:Y:S01]  /*89b0*/  HMMA.16816.F32 R28, R8, R22, R28 ;  /* 0x00000016081c723c */ /* 0x000fe2000000181c */
[----:B------:R-:W-:Y:S01]  /*89c0*/  FSEL R61, R48, -INF , !P2 ;  /* 0xff800000303d7808 */ /* 0x000fe20005000000 */
[----:B------:R-:W-:Y:S01]  /*89d0*/  STL.64 [R1+0x8], R240 ;  /* 0x000008f001007387 */ /* 0x000fe20000100a00 */
[----:B------:R-:W-:Y:S02]  /*89e0*/  FSEL R64, R50, -INF , !P1 ;  /* 0xff80000032407808 */ /* 0x000fe40004800000 */
[----:B------:R-:W-:Y:S01]  /*89f0*/  FSEL R62, R49, -INF , !P5 ;  /* 0xff800000313e7808 */ /* 0x000fe20006800000 */
[----:B------:R-:W-:Y:S01]  /*8a00*/  HMMA.16816.F32 R40, R16, R42, R244 ;  /* 0x0000002a1028723c */ /* 0x000fe200000018f4 */
[----:B------:R-:W-:Y:S02]  /*8a10*/  FSEL R63, R51, -INF , !P0 ;  /* 0xff800000333f7808 */ /* 0x000fe40004000000 */
[-C--:B------:R-:W-:Y:S01]  /*8a20*/  ISETP.LT.OR P3, PT, R2, R226.reuse, P3 ;  /* 0x000000e20200720c */ /* 0x080fe20001f61670 */
[C---:B------:R-:W-:Y:S01]  /*8a30*/  VIADD R2, R0.reuse, 0x10 ;  /* 0x0000001000027836 */ /* 0x040fe20000000000 */
[C---:B------:R-:W-:Y:S01]  /*8a40*/  ISETP.LT.OR P6, PT, R3.reuse, R227, P6 ;  /* 0x000000e30300720c */ /* 0x040fe200037c1670 */
[----:B------:R-:W-:Y:S01]  /*8a50*/  HMMA.16816.F32 R48, R12, R22, R172 ;  /* 0x000000160c30723c */ /* 0x000fe200000018ac */
[----:B------:R-:W-:Y:S01]  /*8a60*/  ISETP.LT.OR P4, PT, R3, R226, P4 ;  /* 0x000000e20300720c */ /* 0x000fe20002781670 */
[----:B------:R-:W-:Y:S01]  /*8a70*/  VIADD R3, R0, 0x11 ;  /* 0x0000001100037836 */ /* 0x000fe20000000000 */
[----:B------:R-:W-:Y:S01]  /*8a80*/  FSEL R60, R34, -INF , !P3 ;  /* 0xff800000223c7808 */ /* 0x000fe20005800000 */
[----:B------:R-:W2:Y:S01]  /*8a90*/  LDSM.16.M88.4 R20, [R223+0x8c00] ;  /* 0x008c0000df14783b */ /* 0x000ea20000000200 */
[----:B------:R-:W-:Y:S01]  /*8aa0*/  FSEL R56, R33, -INF , !P6 ;  /* 0xff80000021387808 */ /* 0x000fe20007000000 */
[----:B------:R-:W-:Y:S01]  /*8ab0*/  IMAD.WIDE.U32 R244, R214, -0x326172a9, RZ ;  /* 0xcd9e8d57d6f47825 */ /* 0x000fe200078e00ff */
[----:B------:R-:W-:Y:S01]  /*8ac0*/  ISETP.GE.AND P3, PT, R2, R233, PT ;  /* 0x000000e90200720c */ /* 0x000fe20003f66270 */
[----:B------:R-:W-:-:S04]  /*8ad0*/  DEPBAR.LE SB0, 0x0 ;  /* 0x000080000000791a */ /* 0x000fc80000000000 */
[C---:B------:R-:W-:Y:S02]  /*8ae0*/  ISETP.GE.AND P2, PT, R2.reuse, R231, PT ;  /* 0x000000e70200720c */ /* 0x040fe40003f46270 */
[C---:B------:R-:W-:Y:S02]  /*8af0*/  ISETP.GE.AND P1, PT, R2.reuse, R232, PT ;  /* 0x000000e80200720c */ /* 0x040fe40003f26270 */
[C---:B------:R-:W-:Y:S02]  /*8b00*/  ISETP.GE.AND P5, PT, R2.reuse, R230, PT ;  /* 0x000000e60200720c */ /* 0x040fe40003fa6270 */
[C---:B------:R-:W-:Y:S01]  /*8b10*/  ISETP.GE.AND P0, PT, R3.reuse, R233, PT ;  /* 0x000000e90300720c */ /* 0x040fe20003f06270 */
[----:B-1----:R-:W-:Y:S01]  /*8b20*/  HMMA.16816.F32 R40, R8, R6, R40 ;  /* 0x000000060828723c */ /* 0x002fe20000001828 */
[----:B------:R-:W-:Y:S01]  /*8b30*/  BAR.SYNC.DEFER_BLOCKING 0x0 ;  /* 0x0000000000007b1d */ /* 0x000fe20000010000 */
[----:B------:R-:W-:Y:S02]  /*8b40*/  ISETP.GE.AND P6, PT, R3, R231, PT ;  /* 0x000000e70300720c */ /* 0x000fe40003fc6270 */
[----:B------:R-:W-:-:S02]  /*8b50*/  ISETP.LT.OR P3, PT, R2, R227, P3 ;  /* 0x000000e30200720c */ /* 0x000fc40001f61670 */
[C---:B------:R-:W-:Y:S02]  /*8b60*/  ISETP.LT.OR P2, PT, R2.reuse, R226, P2 ;  /* 0x000000e20200720c */ /* 0x040fe40001741670 */
[C---:B------:R-:W-:Y:S02]  /*8b70*/  ISETP.LT.OR P1, PT, R2.reuse, R229, P1 ;  /* 0x000000e50200720c */ /* 0x040fe40000f21670 */
[----:B------:R-:W-:Y:S01]  /*8b80*/  ISETP.LT.OR P5, PT, R2, R228, P5 ;  /* 0x000000e40200720c */ /* 0x000fe20002fa1670 */
[----:B------:R-:W-:Y:S01]  /*8b90*/  VIADD R2, R0, 0x18 ;  /* 0x0000001800027836 */ /* 0x000fe20000000000 */
[C---:B------:R-:W-:Y:S02]  /*8ba0*/  ISETP.LT.OR P0, PT, R3.reuse, R227, P0 ;  /* 0x000000e30300720c */ /* 0x040fe40000701670 */
[----:B------:R-:W-:Y:S02]  /*8bb0*/  ISETP.LT.OR P6, PT, R3, R226, P6 ;  /* 0x000000e20300720c */ /* 0x000fe400037c1670 */
[----:B------:R-:W-:-:S02]  /*8bc0*/  FSEL R59, R35, -INF , !P4 ;  /* 0xff800000233b7808 */ /* 0x000fc40006000000 */
[----:B------:R-:W-:Y:S01]  /*8bd0*/  FSEL R198, R36, -INF , !P3 ;  /* 0xff80000024c67808 */ /* 0x000fe20005800000 */
[-C--:B------:R-:W-:Y:S01]  /*8be0*/  HMMA.16816.F32 R32, R8, R4.reuse, R52 ;  /* 0x000000040820723c */ /* 0x080fe20000001834 */
[----:B------:R-:W-:Y:S02]  /*8bf0*/  FSEL R200, R38, -INF , !P2 ;  /* 0xff80000026c87808 */ /* 0x000fe40005000000 */
[----:B------:R-:W-:Y:S02]  /*8c00*/  FSEL R197, R37, -INF , !P0 ;  /* 0xff80000025c57808 */ /* 0x000fe40004000000 */
[----:B------:R-:W-:Y:S02]  /*8c10*/  FSEL R199, R39, -INF , !P6 ;  /* 0xff80000027c77808 */ /* 0x000fe40007000000 */
[C---:B------:R-:W-:Y:S01]  /*8c20*/  ISETP.GE.AND P4, PT, R3.reuse, R232, PT ;  /* 0x000000e80300720c */ /* 0x040fe20003f86270 */
[----:B------:R-:W-:Y:S01]  /*8c30*/  HMMA.16816.F32 R36, R12, R4, R184 ;  /* 0x000000040c24723c */ /* 0x000fe200000018b8 */
[----:B------:R-:W-:-:S02]  /*8c40*/  ISETP.GE.AND P3, PT, R3, R230, PT ;  /* 0x000000e60300720c */ /* 0x000fc40003f66270 */
[----:B------:R-:W-:Y:S02]  /*8c50*/  ISETP.GE.AND P2, PT, R2, R233, PT ;  /* 0x000000e90200720c */ /* 0x000fe40003f46270 */
[C---:B------:R-:W-:Y:S02]  /*8c60*/  ISETP.LT.OR P4, PT, R3.reuse, R229, P4 ;  /* 0x000000e50300720c */ /* 0x040fe40002781670 */
[----:B------:R-:W-:Y:S01]  /*8c70*/  ISETP.LT.OR P3, PT, R3, R228, P3 ;  /* 0x000000e40300720c */ /* 0x000fe20001f61670 */
[----:B------:R-:W-:Y:S01]  /*8c80*/  VIADD R3, R0, 0x19 ;  /* 0x0000001900037836 */ /* 0x000fe20000000000 */
[----:B------:R-:W-:Y:S02]  /*8c90*/  FSEL R174, R24, -INF , !P1 ;  /* 0xff80000018ae7808 */ /* 0x000fe40004800000 */
[----:B------:R-:W-:Y:S02]  /*8ca0*/  FSEL R175, R26, -INF , !P5 ;  /* 0xff8000001aaf7808 */ /* 0x000fe40006800000 */
[----:B------:R-:W-:-:S02]  /*8cb0*/  ISETP.LT.OR P2, PT, R2, R227, P2 ;  /* 0x000000e30200720c */ /* 0x000fc40001741670 */
[C---:B------:R-:W-:Y:S02]  /*8cc0*/  ISETP.GE.AND P1, PT, R2.reuse, R231, PT ;  /* 0x000000e70200720c */ /* 0x040fe40003f26270 */
[C---:B------:R-:W-:Y:S02]  /*8cd0*/  ISETP.GE.AND P5, PT, R2.reuse, R232, PT ;  /* 0x000000e80200720c */ /* 0x040fe40003fa6270 */
[----:B------:R-:W-:Y:S02]  /*8ce0*/  ISETP.GE.AND P0, PT, R2, R230, PT ;  /* 0x000000e60200720c */ /* 0x000fe40003f06270 */
[----:B------:R-:W-:Y:S02]  /*8cf0*/  FSEL R191, R27, -INF , !P3 ;  /* 0xff8000001bbf7808 */ /* 0x000fe40005800000 */
[----:B------:R-:W-:Y:S02]  /*8d00*/  FSEL R196, R48, -INF , !P2 ;  /* 0xff80000030c47808 */ /* 0x000fe40005000000 */
[----:B------:R-:W-:-:S02]  /*8d10*/  ISETP.LT.OR P1, PT, R2, R226, P1 ;  /* 0x000000e20200720c */ /* 0x000fc40000f21670 */
[CC--:B------:R-:W-:Y:S02]  /*8d20*/  ISETP.LT.OR P5, PT, R2.reuse, R229.reuse, P5 ;  /* 0x000000e50200720c */ /* 0x0c0fe40002fa1670 */
[----:B------:R-:W-:Y:S01]  /*8d30*/  ISETP.LT.OR P0, PT, R2, R228, P0 ;  /* 0x000000e40200720c */ /* 0x000fe20000701670 */
[----:B------:R-:W-:Y:S01]  /*8d40*/  VIADD R2, R0, 0x20 ;  /* 0x0000002000027836 */ /* 0x000fe20000000000 */
[C---:B------:R-:W-:Y:S02]  /*8d50*/  ISETP.GE.AND P3, PT, R3.reuse, R232, PT ;  /* 0x000000e80300720c */ /* 0x040fe40003f66270 */
[----:B------:R-:W-:Y:S02]  /*8d60*/  ISETP.GE.AND P2, PT, R3, R230, PT ;  /* 0x000000e60300720c */ /* 0x000fe40003f46270 */
[----:B------:R-:W-:Y:S02]  /*8d70*/  FSEL R67, R25, -INF , !P4 ;  /* 0xff80000019437808 */ /* 0x000fe40006000000 */
[C---:B------:R-:W-:Y:S01]  /*8d80*/  ISETP.LT.OR P3, PT, R3.reuse, R229, P3 ;  /* 0x000000e50300720c */ /* 0x040fe20001f61670 */
[----:B------:R-:W-:Y:S01]  /*8d90*/  HMMA.16816.F32 R24, R16, R44, R248 ;  /* 0x0000002c1018723c */ /* 0x000fe200000018f8 */
[----:B------:R-:W-:-:S02]  /*8da0*/  ISETP.LT.OR P2, PT, R3, R228, P2 ;  /* 0x000000e40300720c */ /* 0x000fc40001741670 */
[C---:B------:R-:W-:Y:S02]  /*8db0*/  ISETP.GE.AND P6, PT, R3.reuse, R233, PT ;  /* 0x000000e90300720c */ /* 0x040fe40003fc6270 */
[----:B------:R-:W-:Y:S01]  /*8dc0*/  ISETP.GE.AND P4, PT, R3, R231, PT ;  /* 0x000000e70300720c */ /* 0x000fe20003f86270 */
[----:B------:R-:W-:Y:S01]  /*8dd0*/  HMMA.16816.F32 R16, R16, R46, R192 ;  /* 0x0000002e1010723c */ /* 0x000fe200000018c0 */
[----:B------:R-:W-:Y:S01]  /*8de0*/  FSEL R185, R50, -INF , !P1 ;  /* 0xff80000032b97808 */ /* 0x000fe20004800000 */
[----:B------:R-:W-:Y:S01]  /*8df0*/  IMAD.WIDE.U32 R248, R218, -0x326172a9, RZ ;  /* 0xcd9e8d57daf87825 */ /* 0x000fe200078e00ff */
[----:B------:R-:W-:Y:S02]  /*8e00*/  ISETP.GE.AND P1, PT, R2, R233, PT ;  /* 0x000000e90200720c */ /* 0x000fe40003f26270 */
[----:B------:R-:W-:Y:S02]  /*8e10*/  FSEL R53, R28, -INF , !P5 ;  /* 0xff8000001c357808 */ /* 0x000fe40006800000 */
[----:B------:R-:W-:-:S02]  /*8e20*/  FSEL R66, R30, -INF , !P0 ;  /* 0xff8000001e427808 */ /* 0x000fc40004000000 */
[----:B------:R-:W-:Y:S02]  /*8e30*/  FSEL R48, R29, -INF , !P3 ;  /* 0xff8000001d307808 */ /* 0x000fe40005800000 */
[----:B------:R-:W-:Y:S02]  /*8e40*/  FSEL R65, R31, -INF , !P2 ;  /* 0xff8000001f417808 */ /* 0x000fe40005000000 */
[CC--:B------:R-:W-:Y:S01]  /*8e50*/  ISETP.LT.OR P6, PT, R3.reuse, R227.reuse, P6 ;  /* 0x000000e30300720c */ /* 0x0c0fe200037c1670 */
[C---:B------:R-:W-:Y:S01]  /*8e60*/  HMMA.16816.F32 R28, R12.reuse, R6, R204 ;  /* 0x000000060c1c723c */ /* 0x040fe200000018cc */
[----:B------:R-:W-:Y:S01]  /*8e70*/  ISETP.LT.OR P4, PT, R3, R226, P4 ;  /* 0x000000e20300720c */ /* 0x000fe20002781670 */
[----:B------:R-:W-:Y:S01]  /*8e80*/  VIADD R3, R0, 0x21 ;  /* 0x0000002100037836 */ /* 0x000fe20000000000 */
[C---:B------:R-:W-:Y:S02]  /*8e90*/  ISETP.LT.OR P1, PT, R2.reuse, R227, P1 ;  /* 0x000000e30200720c */ /* 0x040fe40000f21670 */
[C---:B------:R-:W-:Y:S01]  /*8ea0*/  ISETP.GE.AND P5, PT, R2.reuse, R231, PT ;  /* 0x000000e70200720c */ /* 0x040fe20003fa6270 */
[----:B--2---:R-:W-:Y:S01]  /*8eb0*/  HMMA.16816.F32 R4, R12, R20, R180 ;  /* 0x000000140c04723c */ /* 0x004fe200000018b4 */
[----:B------:R-:W-:-:S02]  /*8ec0*/  ISETP.GE.AND P0, PT, R2, R232, PT ;  /* 0x000000e80200720c */ /* 0x000fc40003f06270 */
[----:B------:R-:W-:Y:S02]  /*8ed0*/  ISETP.GE.AND P3, PT, R2, R230, PT ;  /* 0x000000e60200720c */ /* 0x000fe40003f66270 */
[----:B------:R-:W-:Y:S01]  /*8ee0*/  FSEL R49, R49, -INF , !P6 ;  /* 0xff80000031317808 */ /* 0x000fe20007000000 */
[----:B------:R-:W-:Y:S01]  /*8ef0*/  HMMA.16816.F32 R24, R8, R20, R24 ;  /* 0x000000140818723c */ /* 0x000fe20000001818 */
[----:B------:R-:W-:Y:S02]  /*8f00*/  FSEL R184, R51, -INF , !P4 ;  /* 0xff80000033b87808 */ /* 0x000fe40006000000 */
[----:B------:R-:W-:Y:S02]  /*8f10*/  FSEL R210, R36, -INF , !P1 ;  /* 0xff80000024d27808 */ /* 0x000fe40004800000 */
[C---:B------:R-:W-:Y:S01]  /*8f20*/  ISETP.GE.AND P6, PT, R3.reuse, R233, PT ;  /* 0x000000e90300720c */ /* 0x040fe20003fc6270 */
[----:B------:R-:W-:Y:S01]  /*8f30*/  HMMA.16816.F32 R12, R12, R22, R176 ;  /* 0x000000160c0c723c */ /* 0x000fe200000018b0 */
[----:B------:R-:W-:-:S02]  /*8f40*/  ISETP.GE.AND P4, PT, R3, R231, PT ;  /* 0x000000e70300720c */ /* 0x000fc40003f86270 */
[C---:B------:R-:W-:Y:S02]  /*8f50*/  ISETP.GE.AND P2, PT, R3.reuse, R232, PT ;  /* 0x000000e80300720c */ /* 0x040fe40003f46270 */
[C---:B------:R-:W-:Y:S02]  /*8f60*/  ISETP.GE.AND P1, PT, R3.reuse, R230, PT ;  /* 0x000000e60300720c */ /* 0x040fe40003f26270 */
[C---:B------:R-:W-:Y:S02]  /*8f70*/  ISETP.LT.OR P5, PT, R2.reuse, R226, P5 ;  /* 0x000000e20200720c */ /* 0x040fe40002fa1670 */
[C---:B------:R-:W-:Y:S02]  /*8f80*/  ISETP.LT.OR P0, PT, R2.reuse, R229, P0 ;  /* 0x000000e50200720c */ /* 0x040fe40000701670 */
[----:B------:R-:W-:Y:S01]  /*8f90*/  ISETP.LT.OR P3, PT, R2, R228, P3 ;  /* 0x000000e40200720c */ /* 0x000fe20001f61670 */
[----:B------:R-:W-:Y:S01]  /*8fa0*/  VIADD R2, R0, 0x28 ;  /* 0x0000002800027836 */ /* 0x000fe20000000000 */
[----:B------:R-:W-:-:S02]  /*8fb0*/  ISETP.LT.OR P6, PT, R3, R227, P6 ;  /* 0x000000e30300720c */ /* 0x000fc400037c1670 */
[C---:B------:R-:W-:Y:S02]  /*8fc0*/  ISETP.LT.OR P4, PT, R3.reuse, R226, P4 ;  /* 0x000000e20300720c */ /* 0x040fe40002781670 */
[C---:B------:R-:W-:Y:S02]  /*8fd0*/  ISETP.LT.OR P2, PT, R3.reuse, R229, P2 ;  /* 0x000000e50300720c */ /* 0x040fe40001741670 */
[----:B------:R-:W-:Y:S01]  /*8fe0*/  ISETP.LT.OR P1, PT, R3, R228, P1 ;  /* 0x000000e40300720c */ /* 0x000fe20000f21670 */
[----:B------:R-:W-:Y:S01]  /*8ff0*/  VIADD R3, R0, 0x29 ;  /* 0x0000002900037836 */ /* 0x000fe20000000000 */
        /* <DEDUP_REMOVED lines=8> */
[----:B------:R-:W-:-:S02]  /*9080*/  FSEL R212, R39, -INF , !P4 ;  /* 0xff80000027d47808 */ /* 0x000fc40006000000 */
[C---:B------:R-:W-:Y:S02]  /*9090*/  ISETP.GE.AND P4, PT, R3.reuse, R233, PT ;  /* 0x000000e90300720c */ /* 0x040fe40003f86270 */
[C---:B------:R-:W-:Y:S02]  /*90a0*/  ISETP.LT.OR P5, PT, R2.reuse, R227, P5 ;  /* 0x000000e30200720c */ /* 0x040fe40002fa1670 */
[C---:B------:R-:W-:Y:S02]  /*90b0*/  ISETP.LT.OR P0, PT, R2.reuse, R226, P0 ;  /* 0x000000e20200720c */ /* 0x040fe40000701670 */
[C---:B------:R-:W-:Y:S02]  /*90c0*/  ISETP.LT.OR P3, PT, R2.reuse, R229, P3 ;  /* 0x000000e50200720c */ /* 0x040fe40001f61670 */
[----:B------:R-:W-:Y:S01]  /*90d0*/  ISETP.LT.OR P6, PT, R2, R228, P6 ;  /* 0x000000e40200720c */ /* 0x000fe200037c1670 */
[----:B------:R-:W-:Y:S01]  /*90e0*/  VIADD R2, R0, 0x30 ;  /* 0x0000003000027836 */ /* 0x000fe20000000000 */
[----:B------:R-:W-:-:S02]  /*90f0*/  ISETP.LT.OR P4, PT, R3, R227, P4 ;  /* 0x000000e30300720c */ /* 0x000fc40002781670 */
[----:B------:R-:W-:Y:S02]  /*9100*/  FSEL R203, R30, -INF , !P0 ;  /* 0xff8000001ecb7808 */ /* 0x000fe40004000000 */
[----:B------:R-:W-:Y:S02]  /*9110*/  FSEL R179, R40, -INF , !P3 ;  /* 0xff80000028b37808 */ /* 0x000fe40005800000 */
[----:B------:R-:W-:Y:S02]  /*9120*/  FSEL R181, R42, -INF , !P6 ;  /* 0xff8000002ab57808 */ /* 0x000fe40007000000 */
[----:B------:R-:W-:Y:S02]  /*9130*/  FSEL R202, R29, -INF , !P4 ;  /* 0xff8000001dca7808 */ /* 0x000fe40006000000 */
[----:B------:R-:W-:Y:S02]  /*9140*/  FSEL R180, R33, -INF , !P2 ;  /* 0xff80000021b47808 */ /* 0x000fe40005000000 */
[----:B------:R-:W-:-:S02]  /*9150*/  ISETP.GE.AND P0, PT, R2, R233, PT ;  /* 0x000000e90200720c */ /* 0x000fc40003f06270 */
[CC--:B------:R-:W-:Y:S02]  /*9160*/  ISETP.GE.AND P3, PT, R2.reuse, R231.reuse, PT ;  /* 0x000000e70200720c */ /* 0x0c0fe40003f66270 */
        /* <DEDUP_REMOVED lines=11> */
[----:B------:R-:W-:-:S02]  /*9220*/  ISETP.GE.AND P1, PT, R3, R232, PT ;  /* 0x000000e80300720c */ /* 0x000fc40003f26270 */
[----:B------:R-:W-:Y:S02]  /*9230*/  ISETP.GE.AND P5, PT, R3, R230, PT ;  /* 0x000000e60300720c */ /* 0x000fe40003fa6270 */
[----:B------:R-:W-:Y:S02]  /*9240*/  FSEL R201, R31, -INF , !P2 ;  /* 0xff8000001fc97808 */ /* 0x000fe40005000000 */
[----:B------:R-:W-:Y:S01]  /*9250*/  ISETP.GE.AND P2, PT, R2, R233, PT ;  /* 0x000000e90200720c */ /* 0x000fe20003f46270 */
[----:B------:R-:W-:Y:S01]  /*9260*/  HMMA.16816.F32 R28, R8, R22, R16 ;  /* 0x00000016081c723c */ /* 0x000fe20000001810 */
[C---:B------:R-:W-:Y:S02]  /*9270*/  ISETP.LT.OR P1, PT, R3.reuse, R229, P1 ;  /* 0x000000e50300720c */ /* 0x040fe40000f21670 */
[----:B------:R-:W-:Y:S01]  /*9280*/  ISETP.LT.OR P5, PT, R3, R228, P5 ;  /* 0x000000e40300720c */ /* 0x000fe20002fa1670 */
[----:B------:R-:W-:Y:S01]  /*9290*/  VIADD R3, R0, 0x38 ;  /* 0x0000003800037836 */ /* 0x000fe20000000000 */
[----:B------:R-:W-:Y:S01]  /*92a0*/  ISETP.LT.OR P2, PT, R2, R227, P2 ;  /* 0x000000e30200720c */ /* 0x000fe20001741670 */
[----:B------:R-:W-:Y:S01]  /*92b0*/  VIADD R0, R0, 0x39 ;  /* 0x0000003900007836 */ /* 0x000fe20000000000 */
[----:B------:R-:W-:-:S02]  /*92c0*/  FSEL R178, R41, -INF , !P1 ;  /* 0xff80000029b27808 */ /* 0x000fc40004800000 */
[----:B------:R-:W-:Y:S02]  /*92d0*/  FSEL R211, R24, -INF , !P6 ;  /* 0xff80000018d37808 */ /* 0x000fe40007000000 */
[----:B------:R-:W-:Y:S02]  /*92e0*/  FSEL R217, R5, -INF , !P2 ;  /* 0xff80000005d97808 */ /* 0x000fe40005000000 */
[----:B------:R-:W-:Y:S02]  /*92f0*/  ISETP.GE.AND P1, PT, R2, R231, PT ;  /* 0x000000e70200720c */ /* 0x000fe40003f26270 */
[C---:B------:R-:W-:Y:S02]  /*9300*/  ISETP.GE.AND P6, PT, R3.reuse, R233, PT ;  /* 0x000000e90300720c */ /* 0x040fe40003fc6270 */
[----:B------:R-:W-:Y:S02]  /*9310*/  ISETP.GE.AND P2, PT, R3, R231, PT ;  /* 0x000000e70300720c */ /* 0x000fe40003f46270 */
[----:B------:R-:W-:-:S02]  /*9320*/  FSEL R215, R4, -INF , !P0 ;  /* 0xff80000004d77808 */ /* 0x000fc40004000000 */
[C---:B------:R-:W-:Y:S02]  /*9330*/  ISETP.GE.AND P0, PT, R2.reuse, R232, PT ;  /* 0x000000e80200720c */ /* 0x040fe40003f06270 */
[CC--:B------:R-:W-:Y:S02]  /*9340*/  ISETP.LT.OR P1, PT, R2.reuse, R226.reuse, P1 ;  /* 0x000000e20200720c */ /* 0x0c0fe40000f21670 */
[C---:B------:R-:W-:Y:S02]  /*9350*/  ISETP.LT.OR P6, PT, R3.reuse, R227, P6 ;  /* 0x000000e30300720c */ /* 0x040fe400037c1670 */
[----:B------:R-:W-:Y:S02]  /*9360*/  ISETP.LT.OR P2, PT, R3, R226, P2 ;  /* 0x000000e20300720c */ /* 0x000fe40001741670 */
[----:B------:R-:W-:Y:S02]  /*9370*/  ISETP.LT.OR P0, PT, R2, R229, P0 ;  /* 0x000000e50200720c */ /* 0x000fe40000701670 */
[----:B------:R-:W-:-:S02]  /*9380*/  FSEL R237, R7, -INF , !P1 ;  /* 0xff80000007ed7808 */ /* 0x000fc40004800000 */
[----:B------:R-:W-:Y:S02]  /*9390*/  FSEL R216, R12, -INF , !P6 ;  /* 0xff8000000cd87808 */ /* 0x000fe40007000000 */
[----:B------:R-:W-:Y:S02]  /*93a0*/  FSEL R236, R14, -INF , !P2 ;  /* 0xff8000000eec7808 */ /* 0x000fe40005000000 */
[C---:B------:R-:W-:Y:S02]  /*93b0*/  ISETP.GE.AND P1, PT, R3.reuse, R232, PT ;  /* 0x000000e80300720c */ /* 0x040fe40003f26270 */
[----:B------:R-:W-:Y:S02]  /*93c0*/  ISETP.GE.AND P6, PT, R0, R233, PT ;  /* 0x000000e90000720c */ /* 0x000fe40003fc6270 */
[----:B------:R-:W-:Y:S02]  /*93d0*/  ISETP.GE.AND P2, PT, R3, R230, PT ;  /* 0x000000e60300720c */ /* 0x000fe40003f46270 */
[----:B------:R-:W-:-:S02]  /*93e0*/  FSEL R219, R6, -INF , !P3 ;  /* 0xff80000006db7808 */ /* 0x000fc40005800000 */
[----:B------:R-:W-:Y:S02]  /*93f0*/  FSEL R208, R25, -INF , !P0 ;  /* 0xff80000019d07808 */ /* 0x000fe40004000000 */
[----:B------:R-:W-:Y:S02]  /*9400*/  ISETP.GE.AND P3, PT, R2, R230, PT ;  /* 0x000000e60200720c */ /* 0x000fe40003f66270 */
[----:B------:R-:W-:Y:S02]  /*9410*/  PLOP3.LUT P0, PT, PT, PT, UP0, 0x80, 0x0 ;  /* 0x000000000000781c */ /* 0x000fe40003f0f008 */
[C---:B------:R-:W-:Y:S02]  /*9420*/  ISETP.LT.OR P1, PT, R3.reuse, R229, P1 ;  /* 0x000000e50300720c */ /* 0x040fe40000f21670 */
[----:B------:R-:W-:Y:S02]  /*9430*/  ISETP.LT.OR P6, PT, R0, R227, P6 ;  /* 0x000000e30000720c */ /* 0x000fe400037c1670 */
[----:B------:R-:W-:-:S02]  /*9440*/  ISETP.LT.OR P2, PT, R3, R228, P2 ;  /* 0x000000e40300720c */ /* 0x000fc40001741670 */
[-C--:B------:R-:W-:Y:S02]  /*9450*/  LOP3.LUT R3, R245, R239.reuse, RZ, 0x3c, !PT ;  /* 0x000000eff5037212 */ /* 0x080fe400078e3cff */
[----:B------:R-:W-:Y:S02]  /*9460*/  LOP3.LUT R4, R249, R239, RZ, 0x3c, !PT ;  /* 0x000000eff9047212 */ /* 0x000fe400078e3cff */
[----:B------:R-:W-:Y:S01]  /*9470*/  ISETP.LT.OR P3, PT, R2, R228, P3 ;  /* 0x000000e40200720c */ /* 0x000fe20001f61670 */
[----:B------:R-:W-:Y:S01]  /*9480*/  IMAD.U32 R2, RZ, RZ, UR37 ;  /* 0x00000025ff027e24 */ /* 0x000fe2000f8e00ff */
[----:B------:R-:W-:Y:S01]  /*9490*/  FSEL R214, R13, -INF , !P6 ;  /* 0xff8000000dd67808 */ /* 0x000fe20007000000 */
[----:B------:R-:W-:Y:S01]  /*94a0*/  IMAD.WIDE.U32 R172, R3, -0x2daee0ad, RZ ;  /* 0xd2511f5303ac7825 */ /* 0x000fe200078e00ff */
[----:B------:R-:W-:Y:S02]  /*94b0*/  ISETP.GE.AND P6, PT, R0, R231, PT ;  /* 0x000000e70000720c */ /* 0x000fe40003fc6270 */
[----:B------:R-:W-:Y:S01]  /*94c0*/  LOP3.LUT R2, R241, UR41, R2, 0x96, !PT ;  /* 0x00000029f1027c12 */ /* 0x000fe2000f8e9602 */
[----:B------:R-:W-:Y:S01]  /*94d0*/  IMAD.WIDE.U32 R46, R4, -0x2daee0ad, RZ ;  /* 0xd2511f53042e7825 */ /* 0x000fe200078e00ff */
[----:B------:R-:W-:-:S02]  /*94e0*/  ISETP.LT.OR P6, PT, R0, R226, P6 ;  /* 0x000000e20000720c */ /* 0x000fc400037c1670 */
[--C-:B------:R-:W-:Y:S01]  /*94f0*/  LOP3.LUT R9, R173, UR21, R240.reuse, 0x96, !PT ;  /* 0x00000015ad097c12 */ /* 0x100fe2000f8e96f0 */
[----:B------:R-:W-:Y:S01]  /*9500*/  IMAD.WIDE.U32 R4, R2, -0x326172a9, RZ ;  /* 0xcd9e8d5702047825 */ /* 0x000fe200078e00ff */
[----:B------:R-:W-:Y:S02]  /*9510*/  LOP3.LUT R10, R47, UR21, R240, 0x96, !PT ;  /* 0x000000152f0a7c12 */ /* 0x000fe4000f8e96f0 */
[----:B------:R-:W-:Y:S02]  /*9520*/  FSEL R218, R15, -INF , !P6 ;  /* 0xff8000000fda7808 */ /* 0x000fe40007000000 */
[----:B------:R-:W-:Y:S02]  /*9530*/  FSEL R207, R28, -INF , !P1 ;  /* 0xff8000001ccf7808 */ /* 0x000fe40004800000 */
[----:B------:R-:W-:Y:S02]  /*9540*/  ISETP.GE.AND P6, PT, R0, R232, PT ;  /* 0x000000e80000720c */ /* 0x000fe40003fc6270 */
[----:B------:R-:W-:Y:S01]  /*9550*/  FMNMX.FTZ R8, R104, R100, !PT ;  /* 0x0000006468087209 */ /* 0x000fe20007810000 */
[----:B------:R-:W-:Y:S10]  /*9560*/  @!P0 BRA `(.L_x_798) ;  /* 0x0000000000708947 */ /* 0x000ff40003800000 */
        /* <DEDUP_REMOVED lines=28> */
.L_x_798:
[----:B------:R-:W2:Y:S04]  /*9730*/  LDL.LU R24, [R1+0x58] ;  /* 0x0000580001187983 */ /* 0x000ea80000300800 */
[----:B------:R-:W3:Y:S01]  /*9740*/  LDL.LU R25, [R1+0x60] ;  /* 0x0000600001197983 */ /* 0x000ee20000300800 */
[----:B-1----:R-:W-:Y:S01]  /*9750*/  FMNMX.FTZ R2, R58, R8, !PT ;  /* 0x000000083a027209 */ /* 0x002fe20007810000 */
[----:B------:R-:W-:Y:S01]  /*9760*/  IMAD.WIDE.U32 R54, R9, -0x326172a9, RZ ;  /* 0xcd9e8d5709367825 */ /* 0x000fe200078e00ff */
[----:B------:R-:W-:Y:S01]  /*9770*/  ISETP.GE.AND P1, PT, R0, R230, PT ;  /* 0x000000e60000720c */ /* 0x000fe20003f26270 */
[----:B------:R-:W-:Y:S01]  /*9780*/  UIADD3 UR41, UR41, 0x1, URZ ;  /* 0x0000000129297890 */ /* 0x000fe2000fffe03f */
[----:B------:R-:W-:Y:S01]  /*9790*/  FMNMX.FTZ R2, R57, R2, !PT ;  /* 0x0000000239027209 */ /* 0x000fe20007810000 */
[----:B------:R-:W-:Y:S01]  /*97a0*/  IMAD.WIDE.U32 R44, R10, -0x326172a9, RZ ;  /* 0xcd9e8d570a2c7825 */ /* 0x000fe200078e00ff */
[----:B------:R-:W-:-:S02]  /*97b0*/  ISETP.LT.OR P6, PT, R0, R229, P6 ;  /* 0x000000e50000720c */ /* 0x000fc400037c1670 */
[----:B------:R-:W-:Y:S01]  /*97c0*/  ISETP.LT.OR P1, PT, R0, R228, P1 ;  /* 0x000000e40000720c */ /* 0x000fe20000f21670 */
[----:B------:R-:W-:Y:S01]  /*97d0*/  IMAD.MOV.U32 R32, RZ, RZ, R252 ;  /* 0x000000ffff207224 */ /* 0x000fe200078e00fc */
[----:B------:R-:W-:Y:S01]  /*97e0*/  FMNMX.FTZ R0, R56, R2, !PT ;  /* 0x0000000238007209 */ /* 0x000fe20007810000 */
[----:B------:R-:W-:Y:S01]  /*97f0*/  IMAD.MOV.U32 R28, RZ, RZ, R235 ;  /* 0x000000ffff1c7224 */ /* 0x000fe200078e00eb */
[C---:B------:R-:W-:Y:S02]  /*9800*/  LOP3.LUT R6, R5.reuse, UR22, R244, 0x96, !PT ;  /* 0x0000001605067c12 */ /* 0x040fe4000f8e96f4 */
[----:B------:R-:W-:Y:S02]  /*9810*/  FMNMX.FTZ R0, R198, R0, !PT ;  /* 0x00000000c6007209 */ /* 0x000fe40007810000 */
[----:B------:R-:W-:Y:S01]  /*9820*/  LOP3.LUT R2, R5, UR22, R248, 0x96, !PT ;  /* 0x0000001605027c12 */ /* 0x000fe2000f8e96f8 */
[----:B------:R-:W-:Y:S01]  /*9830*/  IMAD.WIDE.U32 R6, R6, -0x2daee0ad, RZ ;  /* 0xd2511f5306067825 */ /* 0x000fe200078e00ff */
[----:B------:R-:W-:-:S02]  /*9840*/  LOP3.LUT R3, R55, UR20, R4, 0x96, !PT ;  /* 0x0000001437037c12 */ /* 0x000fc4000f8e9604 */
[----:B------:R-:W-:Y:S01]  /*9850*/  LOP3.LUT R4, R45, UR20, R4, 0x96, !PT ;  /* 0x000000142d047c12 */ /* 0x000fe2000f8e9604 */
[----:B------:R-:W-:Y:S01]  /*9860*/  IMAD.WIDE.U32 R8, R2, -0x2daee0ad, RZ ;  /* 0xd2511f5302087825 */ /* 0x000fe200078e00ff */
[----:B------:R-:W-:Y:S02]  /*9870*/  FMNMX.FTZ R0, R197, R0, !PT ;  /* 0x00000000c5007209 */ /* 0x000fe40007810000 */
[----:B------:R-:W-:Y:S01]  /*9880*/  FSEL R192, R29, -INF , !P6 ;  /* 0xff8000001dc07808 */ /* 0x000fe20007000000 */
[----:B------:R-:W-:Y:S01]  /*9890*/  IMAD.WIDE.U32 R16, R3, -0x2daee0ad, RZ ;  /* 0xd2511f5303107825 */ /* 0x000fe200078e00ff */
[----:B------:R-:W-:Y:S02]  /*98a0*/  FMNMX.FTZ R2, R196, R0, !PT ;  /* 0x00000000c4027209 */ /* 0x000fe40007810000 */
[----:B------:R-:W-:Y:S01]  /*98b0*/  FMNMX.FTZ R0, R103, R105, !PT ;  /* 0x0000006967007209 */ /* 0x000fe20007810000 */
[----:B------:R-:W-:Y:S01]  /*98c0*/  IMAD.WIDE.U32 R18, R4, -0x2daee0ad, RZ ;  /* 0xd2511f5304127825 */ /* 0x000fe200078e00ff */
[----:B------:R-:W-:-:S02]  /*98d0*/  LOP3.LUT R4, R7, UR19, R172, 0x96, !PT ;  /* 0x0000001307047c12 */ /* 0x000fc4000f8e96ac */
[----:B------:R-:W-:Y:S02]  /*98e0*/  FMNMX.FTZ R2, R49, R2, !PT ;  /* 0x0000000231027209 */ /* 0x000fe40007810000 */
[----:B------:R-:W-:Y:S02]  /*98f0*/  LOP3.LUT R3, R17, UR17, R6, 0x96, !PT ;  /* 0x0000001111037c12 */ /* 0x000fe4000f8e9606 */
[----:B------:R-:W-:Y:S02]  /*9900*/  LOP3.LUT R5, R9, UR19, R46, 0x96, !PT ;  /* 0x0000001309057c12 */ /* 0x000fe4000f8e962e */
[----:B------:R-:W-:Y:S01]  /*9910*/  LOP3.LUT R6, R19, UR17, R8, 0x96, !PT ;  /* 0x0000001113067c12 */ /* 0x000fe2000f8e9608 */
[----:B------:R-:W-:Y:S01]  /*9920*/  IMAD.WIDE.U32 R8, R4, -0x326172a9, RZ ;  /* 0xcd9e8d5704087825 */ /* 0x000fe200078e00ff */
[----:B------:R-:W-:Y:S02]  /*9930*/  FMNMX.FTZ R4, R210, R2, !PT ;  /* 0x00000002d2047209 */ /* 0x000fe40007810000 */
[----:B------:R-:W-:Y:S01]  /*9940*/  FMNMX.FTZ R0, R106, R0, !PT ;  /* 0x000000006a007209 */ /* 0x000fe20007810000 */
[----:B------:R-:W-:Y:S01]  /*9950*/  IMAD.WIDE.U32 R10, R5, -0x326172a9, RZ ;  /* 0xcd9e8d57050a7825 */ /* 0x000fe200078e00ff */
[----:B------:R-:W-:-:S02]  /*9960*/  FMNMX.FTZ R4, R209, R4, !PT ;  /* 0x00000004d1047209 */ /* 0x000fc40007810000 */
[----:B------:R-:W-:Y:S01]  /*9970*/  FMNMX.FTZ R0, R60, R0, !PT ;  /* 0x000000003c007209 */ /* 0x000fe20007810000 */
[----:B------:R-:W-:Y:S01]  /*9980*/  IMAD.WIDE.U32 R14, R6, -0x326172a9, RZ ;  /* 0xcd9e8d57060e7825 */ /* 0x000fe200078e00ff */
[----:B------:R-:W-:Y:S02]  /*9990*/  FMNMX.FTZ R4, R206, R4, !PT ;  /* 0x00000004ce047209 */ /* 0x000fe40007810000 */
[----:B------:R-:W-:Y:S01]  /*99a0*/  FMNMX.FTZ R0, R59, R0, !PT ;  /* 0x000000003b007209 */ /* 0x000fe20007810000 */
[----:B------:R-:W-:Y:S01]  /*99b0*/  IMAD.WIDE.U32 R238, R3, -0x326172a9, RZ ;  /* 0xcd9e8d5703ee7825 */ /* 0x000fe200078e00ff */
        /* <DEDUP_REMOVED lines=8> */
[----:B------:R-:W-:Y:S02]  /*9a40*/  FMNMX.FTZ R4, R217, R4, !PT ;  /* 0x00000004d9047209 */ /* 0x000fe40007810000 */
[----:B------:R-:W-:Y:S02]  /*9a50*/  LOP3.LUT R3, R11, UR18, R44, 0x96, !PT ;  /* 0x000000120b037c12 */ /* 0x000fe4000f8e962c */
[----:B------:R-:W-:Y:S02]  /*9a60*/  FMNMX.FTZ R0, R185, R0, !PT ;  /* 0x00000000b9007209 */ /* 0x000fe40007810000 */
[----:B------:R-:W-:-:S02]  /*9a70*/  FMNMX.FTZ R2, R102, R107, !PT ;  /* 0x0000006b66027209 */ /* 0x000fc40007810000 */
[----:B------:R-:W-:Y:S02]  /*9a80*/  FMNMX.FTZ R4, R216, R4, !PT ;  /* 0x00000004d8047209 */ /* 0x000fe40007810000 */
[----:B------:R-:W-:Y:S01]  /*9a90*/  LOP3.LUT R7, R239, UR16, R8, 0x96, !PT ;  /* 0x00000010ef077c12 */ /* 0x000fe2000f8e9608 */
[----:B------:R-:W-:Y:S01]  /*9aa0*/  IMAD.WIDE.U32 R8, R3, -0x2daee0ad, RZ ;  /* 0xd2511f5303087825 */ /* 0x000fe200078e00ff */
[----:B------:R-:W-:Y:S02]  /*9ab0*/  FMNMX.FTZ R0, R184, R0, !PT ;  /* 0x00000000b8007209 */ /* 0x000fe40007810000 */
[----:B------:R-:W-:Y:S01]  /*9ac0*/  FMNMX.FTZ R2, R189, R2, !PT ;  /* 0x00000002bd027209 */ /* 0x000fe20007810000 */
[----:B------:R-:W-:Y:S01]  /*9ad0*/  IMAD.WIDE.U32 R204, R7, -0x2daee0ad, RZ ;  /* 0xd2511f5307cc7825 */ /* 0x000fe200078e00ff */
[----:B------:R-:W-:Y:S02]  /*9ae0*/  FMNMX.FTZ R4, R214, R4, !PT ;  /* 0x00000004d6047209 */ /* 0x000fe40007810000 */
[----:B------:R-:W-:-:S02]  /*9af0*/  FMNMX.FTZ R3, R213, R0, !PT ;  /* 0x00000000d5037209 */ /* 0x000fc40007810000 */
[----:B------:R-:W-:Y:S01]  /*9b00*/  FMNMX.FTZ R0, R61, R2, !PT ;  /* 0x000000023d007209 */ /* 0x000fe20007810000 */
[----:B------:R-:W1:Y:S01]  /*9b10*/  SHFL.BFLY PT, R10, R4, 0x2, 0x1f ;  /* 0x0c401f00040a7f89 */ /* 0x000e6200000e0000 */
        /* <DEDUP_REMOVED lines=8> */
[----:B------:R-:W-:Y:S02]  /*9ba0*/  FMNMX.FTZ R8, R201, R8, !PT ;  /* 0x00000008c9087209 */ /* 0x000fe40007810000 */
[----:B------:R-:W-:Y:S02]  /*9bb0*/  LOP3.LUT R0, R3, UR23, R6, 0x96, !PT ;  /* 0x0000001703007c12 */ /* 0x000fe4000f8e9606 */
[----:B------:R-:W-:Y:S02]  /*9bc0*/  LOP3.LUT R11, R2, 0xffff, RZ, 0xc0, !PT ;  /* 0x0000ffff020b7812 */ /* 0x000fe400078ec0ff */
[----:B------:R-:W-:Y:S02]  /*9bd0*/  FMNMX.FTZ R3, R67, R5, !PT ;  /* 0x0000000543037209 */ /* 0x000fe40007810000 */
[----:B------:R-:W-:Y:S02]  /*9be0*/  FMNMX.FTZ R6, R219, R8, !PT ;  /* 0x00000008db067209 */ /* 0x000fe40007810000 */
[----:B------:R-:W-:-:S02]  /*9bf0*/  FMNMX.FTZ R3, R53, R3, !PT ;  /* 0x0000000335037209 */ /* 0x000fc40007810000 */
[----:B------:R-:W-:Y:S02]  /*9c00*/  FMNMX.FTZ R5, R101, R188, !PT ;  /* 0x000000bc65057209 */ /* 0x000fe40007810000 */
[----:B------:R-:W-:Y:S02]  /*9c10*/  LOP3.LUT R23, R7, UR14, R14, 0x96, !PT ;  /* 0x0000000e07177c12 */ /* 0x000fe4000f8e960e */
[----:B------:R-:W-:Y:S02]  /*9c20*/  FMNMX.FTZ R7, R237, R6, !PT ;  /* 0x00000006ed077209 */ /* 0x000fe40007810000 */
[----:B------:R-:W-:Y:S02]  /*9c30*/  FMNMX.FTZ R3, R48, R3, !PT ;  /* 0x0000000330037209 */ /* 0x000fe40007810000 */
[----:B------:R-:W-:Y:S02]  /*9c40*/  FMNMX.FTZ R6, R190, R5, !PT ;  /* 0x00000005be067209 */ /* 0x000fe40007810000 */
[----:B------:R-:W-:-:S02]  /*9c50*/  FMNMX.FTZ R5, R236, R7, !PT ;  /* 0x00000007ec057209 */ /* 0x000fc40007810000 */
[----:B------:R-:W-:Y:S02]  /*9c60*/  FMNMX.FTZ R7, R186, R3, !PT ;  /* 0x00000003ba077209 */ /* 0x000fe40007810000 */
[----:B------:R-:W-:Y:S02]  /*9c70*/  FMNMX.FTZ R6, R64, R6, !PT ;  /* 0x0000000640067209 */ /* 0x000fe40007810000 */
[----:B------:R-:W-:Y:S02]  /*9c80*/  LOP3.LUT R9, R205, UR13, R12, 0x96, !PT ;  /* 0x0000000dcd097c12 */ /* 0x000fe4000f8e960c */
[----:B-1----:R-:W-:Y:S02]  /*9c90*/  FMNMX.FTZ R4, R4, R10, !PT ;  /* 0x0000000a04047209 */ /* 0x002fe40007810000 */
[----:B------:R-:W-:Y:S02]  /*9ca0*/  FMNMX.FTZ R5, R218, R5, !PT ;  /* 0x00000005da057209 */ /* 0x000fe40007810000 */
[----:B------:R-:W-:-:S02]  /*9cb0*/  FMNMX.FTZ R7, R180, R7, !PT ;  /* 0x00000007b4077209 */ /* 0x000fc40007810000 */
[----:B------:R-:W-:Y:S01]  /*9cc0*/  LOP3.LUT R16, R13, UR15, R16, 0x96, !PT ;  /* 0x0000000f0d107c12 */ /* 0x000fe2000f8e9610 */
[----:B------:R-:W-:Y:S01]  /*9cd0*/  SHFL.BFLY PT, R8, R5, 0x2, 0x1f ;  /* 0x0c401f0005087f89 */ /* 0x000fe200000e0000 */
[----:B------:R-:W-:Y:S02]  /*9ce0*/  FMNMX.FTZ R6, R63, R6, !PT ;  /* 0x000000063f067209 */ /* 0x000fe40007810000 */
[----:B------:R-:W-:Y:S01]  /*9cf0*/  LOP3.LUT R13, R2, 0xff, RZ, 0xc0, !PT ;  /* 0x000000ff020d7812 */ /* 0x000fe200078ec0ff */
[----:B------:R-:W-:Y:S01]  /*9d00*/  IMAD.WIDE.U32 R176, R16, -0x326172a9, RZ ;  /* 0xcd9e8d5710b07825 */ /* 0x000fe200078e00ff */
[--C-:B------:R-:W-:Y:S02]  /*9d10*/  SHF.R.U32.HI R14, RZ, 0x10, R2.reuse ;  /* 0x00000010ff0e7819 */ /* 0x100fe40000011602 */
[----:B------:R-:W-:Y:S01]  /*9d20*/  SHF.R.U32.HI R19, RZ, 0x18, R2 ;  /* 0x00000018ff137819 */ /* 0x000fe20000011602 */
[----:B------:R-:W-:Y:S01]  /*9d30*/  IMAD.WIDE.U32 R2, R9, -0x326172a9, RZ ;  /* 0xcd9e8d5709027825 */ /* 0x000fe200078e00ff */
[----:B------:R-:W-:Y:S01]  /*9d40*/  FMNMX.FTZ R7, R179, R7, !PT ;  /* 0x00000007b3077209 */ /* 0x000fe20007810000 */
[----:B------:R-:W1:Y:S01]  /*9d50*/  SHFL.BFLY PT, R9, R4, 0x1, 0x1f ;  /* 0x0c201f0004097f89 */ /* 0x000e6200000e0000 */
[----:B------:R-:W-:-:S02]  /*9d60*/  FMNMX.FTZ R6, R175, R6, !PT ;  /* 0x00000006af067209 */ /* 0x000fc40007810000 */
[----:B------:R-:W-:Y:S02]  /*9d70*/  FMNMX.FTZ R7, R178, R7, !PT ;  /* 0x00000007b2077209 */ /* 0x000fe40007810000 */
[----:B------:R-:W-:Y:S02]  /*9d80*/  FMNMX.FTZ R6, R191, R6, !PT ;  /* 0x00000006bf067209 */ /* 0x000fe40007810000 */
[----:B------:R-:W-:Y:S02]  /*9d90*/  FMNMX.FTZ R7, R211, R7, !PT ;  /* 0x00000007d3077209 */ /* 0x000fe40007810000 */
[----:B------:R-:W-:Y:S02]  /*9da0*/  FMNMX.FTZ R6, R66, R6, !PT ;  /* 0x0000000642067209 */ /* 0x000fe40007810000 */
[----:B------:R-:W-:Y:S02]  /*9db0*/  LOP3.LUT R10, R2, 0xffff, RZ, 0xc0, !PT ;  /* 0x0000ffff020a7812 */ /* 0x000fe400078ec0ff */
[----:B------:R-:W-:-:S02]  /*9dc0*/  FMNMX.FTZ R7, R208, R7, !PT ;  /* 0x00000007d0077209 */ /* 0x000fc40007810000 */
[----:B------:R-:W-:Y:S02]  /*9dd0*/  FMNMX.FTZ R6, R65, R6, !PT ;  /* 0x0000000641067209 */ /* 0x000fe40007810000 */
[----:B------:R-:W-:Y:S02]  /*9de0*/  LOP3.LUT R12, R2, 0xff, RZ, 0xc0, !PT ;  /* 0x000000ff020c7812 */ /* 0x000fe400078ec0ff */
[----:B------:R-:W-:Y:S02]  /*9df0*/  SHF.R.U32.HI R10, RZ, 0x8, R10 ;  /* 0x00000008ff0a7819 */ /* 0x000fe4000001160a */
[----:B------:R-:W-:Y:S02]  /*9e00*/  FMNMX.FTZ R7, R207, R7, !PT ;  /* 0x00000007cf077209 */ /* 0x000fe40007810000 */
[----:B------:R-:W-:Y:S02]  /*9e10*/  FMNMX.FTZ R6, R187, R6, !PT ;  /* 0x00000006bb067209 */ /* 0x000fe40007810000 */
[----:B------:R-:W-:-:S02]  /*9e20*/  PRMT R21, R12, 0x5410, R10 ;  /* 0x000054100c157816 */ /* 0x000fc4000000000a */
[----:B------:R-:W-:Y:S02]  /*9e30*/  FMNMX.FTZ R12, R192, R7, !PT ;  /* 0x00000007c00c7209 */ /* 0x000fe40007810000 */
[----:B------:R-:W-:Y:S02]  /*9e40*/  FMNMX.FTZ R6, R182, R6, !PT ;  /* 0x00000006b6067209 */ /* 0x000fe40007810000 */
[----:B-1----:R-:W-:Y:S01]  /*9e50*/  FMNMX.FTZ R39, R4, R9, !PT ;  /* 0x0000000904277209 */ /* 0x002fe20007810000 */
[----:B------:R-:W-:Y:S01]  /*9e60*/  SHFL.BFLY PT, R7, R12, 0x2, 0x1f ;  /* 0x0c401f000c077f89 */ /* 0x000fe200000e0000 */
[----:B------:R-:W-:Y:S02]  /*9e70*/  FSEL R173, R43, -INF , !P5 ;  /* 0xff8000002bad7808 */ /* 0x000fe40006800000 */
[----:B------:R-:W-:Y:S01]  /*9e80*/  FMNMX.FTZ R5, R5, R8, !PT ;  /* 0x0000000805057209 */ /* 0x000fe20007810000 */
[----:B------:R-:W-:Y:S01]  /*9e90*/  FMUL.FTZ R15, R39, UR40 ;  /* 0x00000028270f7c20 */ /* 0x000fe20008410000 */
[----:B------:R-:W-:-:S02]  /*9ea0*/  FMNMX.FTZ R4, R181, R6, !PT ;  /* 0x00000006b5047209 */ /* 0x000fc40007810000 */
[----:B------:R-:W-:Y:S01]  /*9eb0*/  FSEL R183, R26, -INF , !P4 ;  /* 0xff8000001ab77808 */ /* 0x000fe20006000000 */
[----:B------:R-:W1:Y:S01]  /*9ec0*/  SHFL.BFLY PT, R8, R5, 0x1, 0x1f ;  /* 0x0c201f0005087f89 */ /* 0x000e6200000e0000 */
[----:B------:R-:W-:Y:S02]  /*9ed0*/  FMNMX.FTZ R4, R173, R4, !PT ;  /* 0x00000004ad047209 */ /* 0x000fe40007810000 */
[----:B------:R-:W-:Y:S02]  /*9ee0*/  SHF.R.U32.HI R10, RZ, 0x10, R2 ;  /* 0x00000010ff0a7819 */ /* 0x000fe40000011602 */
[----:B------:R-:W-:Y:S02]  /*9ef0*/  FSETP.NEU.FTZ.AND P4, PT, R39, -INF , PT ;  /* 0xff8000002700780b */ /* 0x000fe40003f9d000 */
[----:B------:R-:W-:Y:S02]  /*9f00*/  SHF.R.U32.HI R11, RZ, 0x8, R11 ;  /* 0x00000008ff0b7819 */ /* 0x000fe4000001160b */
[----:B------:R-:W-:-:S02]  /*9f10*/  FSEL R193, R27, -INF , !P3 ;  /* 0xff8000001bc17808 */ /* 0x000fc40005800000 */
[----:B------:R-:W-:Y:S02]  /*9f20*/  FMNMX.FTZ R9, R183, R4, !PT ;  /* 0x00000004b7097209 */ /* 0x000fe40007810000 */
[----:B------:R-:W-:Y:S02]  /*9f30*/  LOP3.LUT R6, R10, 0xff, RZ, 0xc0, !PT ;  /* 0x000000ff0a067812 */ /* 0x000fe400078ec0ff */
[----:B------:R-:W-:Y:S02]  /*9f40*/  SHF.R.U32.HI R2, RZ, 0x18, R2 ;  /* 0x00000018ff027819 */ /* 0x000fe40000011602 */
[----:B------:R-:W-:Y:S02]  /*9f50*/  FSEL R15, R15, RZ, P4 ;  /* 0x000000ff0f0f7208 */ /* 0x000fe40002000000 */
[----:B------:R-:W-:Y:S02]  /*9f60*/  PRMT R22, R13, 0x5410, R11 ;  /* 0x000054100d167816 */ /* 0x000fe4000000000b */
[----:B------:R-:W-:-:S02]  /*9f70*/  FSEL R195, R30, -INF , !P2 ;  /* 0xff8000001ec37808 */ /* 0x000fc40005000000 */
[----:B------:R-:W-:Y:S02]  /*9f80*/  FMNMX.FTZ R9, R193, R9, !PT ;  /* 0x00000009c1097209 */ /* 0x000fe40007810000 */
[----:B------:R-:W-:Y:S01]  /*9f90*/  PRMT R11, R6, 0x5410, R2 ;  /* 0x00005410060b7816 */ /* 0x000fe20000000002 */
[--C-:B------:R-:W-:Y:S01]  /*9fa0*/  FFMA.FTZ R2, R100, UR40, -R15.reuse ;  /* 0x0000002864027c23 */ /* 0x100fe2000801080f */
[----:B------:R-:W-:Y:S01]  /*9fb0*/  FSEL R194, R31, -INF , !P1 ;  /* 0xff8000001fc27808 */ /* 0x000fe20004800000 */
[----:B------:R-:W-:Y:S01]  /*9fc0*/  FFMA.FTZ R6, R58, UR40, -R15 ;  /* 0x000000283a067c23 */ /* 0x000fe2000801080f */
[----:B------:R-:W-:Y:S01]  /*9fd0*/  FMNMX.FTZ R9, R195, R9, !PT ;  /* 0x00000009c3097209 */ /* 0x000fe20007810000 */
[----:B------:R4:W-:Y:S01]  /*9fe0*/  MUFU.EX2 R50, R2 ;  /* 0x0000000200327308 */ /* 0x0009e20000000800 */
[----:B------:R-:W-:Y:S02]  /*9ff0*/  LOP3.LUT R4, R14, 0xff, RZ, 0xc0, !PT ;  /* 0x000000ff0e047812 */ /* 0x000fe400078ec0ff */
[----:B-1----:R-:W-:-:S02]  /*a000*/  FMNMX.FTZ R41, R5, R8, !PT ;  /* 0x0000000805297209 */ /* 0x002fc40007810000 */
[----:B------:R-:W-:Y:S02]  /*a010*/  PRMT R19, R4, 0x5410, R19 ;  /* 0x0000541004137816 */ /* 0x000fe40000000013 */
[C---:B------:R-:W-:Y:S01]  /*a020*/  FSETP.NEU.FTZ.AND P2, PT, R41.reuse, -INF , PT ;  /* 0xff8000002900780b */ /* 0x040fe20003f5d000 */
[----:B------:R1:W-:Y:S01]  /*a030*/  MUFU.EX2 R51, R6 ;  /* 0x0000000600337308 */ /* 0x0003e20000000800 */
[----:B------:R-:W-:Y:S01]  /*a040*/  FMUL.FTZ R20, R41, UR40 ;  /* 0x0000002829147c20 */ /* 0x000fe20008410000 */
[----:B------:R-:W-:Y:S04]  /*a050*/  STL [R1], R41 ;  /* 0x0000002901007387 */ /* 0x000fe80000100800 */
[----:B------:R-:W-:Y:S02]  /*a060*/  FSEL R20, R20, RZ, P2 ;  /* 0x000000ff14147208 */ /* 0x000fe40001000000 */
[----:B----4-:R-:W-:-:S02]  /*a070*/  LOP3.LUT R2, R3, UR23, R176, 0x96, !PT ;  /* 0x0000001703027c12 */ /* 0x010fc4000f8e96b0 */
[----:B------:R-:W-:Y:S02]  /*a080*/  FMNMX.FTZ R3, R194, R9, !PT ;  /* 0x00000009c2037209 */ /* 0x000fe40007810000 */
[----:B------:R-:W-:Y:S02]  /*a090*/  FMNMX.FTZ R9, R12, R7, !PT ;  /* 0x000000070c097209 */ /* 0x000fe40007810000 */
[C---:B------:R-:W-:Y:S01]  /*a0a0*/  LOP3.LUT R4, R2.reuse, 0xffff, RZ, 0xc0, !PT ;  /* 0x0000ffff02047812 */ /* 0x040fe200078ec0ff */
[----:B------:R-:W-:Y:S01]  /*a0b0*/  SHFL.BFLY PT, R7, R3, 0x2, 0x1f ;  /* 0x0c401f0003077f89 */ /* 0x000fe200000e0000 */
[----:B------:R-:W-:Y:S02]  /*a0c0*/  LOP3.LUT R5, R2, 0xff, RZ, 0xc0, !PT ;  /* 0x000000ff02057812 */ /* 0x000fe400078ec0ff */
[----:B-1----:R-:W-:Y:S01]  /*a0d0*/  SHF.R.U32.HI R6, RZ, 0x8, R4 ;  /* 0x00000008ff067819 */ /* 0x002fe20000011604 */
[----:B------:R-:W1:Y:S01]  /*a0e0*/  SHFL.BFLY PT, R8, R9, 0x1, 0x1f ;  /* 0x0c201f0009087f89 */ /* 0x000e6200000e0000 */
[----:B------:R-:W-:-:S02]  /*a0f0*/  FFMA.FTZ R4, R57, UR40, -R15 ;  /* 0x0000002839047c23 */ /* 0x000fc4000801080f */
[----:B------:R-:W-:Y:S01]  /*a100*/  PRMT R16, R5, 0x5410, R6 ;  /* 0x0000541005107816 */ /* 0x000fe20000000006 */
[----:B------:R-:W-:Y:S01]  /*a110*/  FFMA.FTZ R5, R56, UR40, -R15 ;  /* 0x0000002838057c23 */ /* 0x000fe2000801080f */
[----:B------:R4:W-:Y:S08]  /*a120*/  MUFU.EX2 R242, R4 ;  /* 0x0000000400f27308 */ /* 0x0009f00000000800 */
[----:B------:R5:W-:Y:S01]  /*a130*/  MUFU.EX2 R35, R5 ;  /* 0x0000000500237308 */ /* 0x000be20000000800 */
[----:B----4-:R-:W-:-:S02]  /*a140*/  SHF.R.U32.HI R4, RZ, 0x10, R2 ;  /* 0x00000010ff047819 */ /* 0x010fc40000011602 */
[----:B-1----:R-:W-:-:S04]  /*a150*/  FMNMX.FTZ R252, R9, R8, !PT ;  /* 0x0000000809fc7209 */ /* 0x002fc80007810000 */
[C---:B------:R-:W-:Y:S01]  /*a160*/  FSETP.NEU.FTZ.AND P1, PT, R252.reuse, -INF , PT ;  /* 0xff800000fc00780b */ /* 0x040fe20003f3d000 */
[----:B------:R-:W-:Y:S01]  /*a170*/  FMUL.FTZ R12, R252, UR40 ;  /* 0x00000028fc0c7c20 */ /* 0x000fe20008410000 */
[----:B-----5:R-:W-:Y:S02]  /*a180*/  SHF.R.U32.HI R5, RZ, 0x18, R2 ;  /* 0x00000018ff057819 */ /* 0x020fe40000011602 */
[----:B------:R-:W-:Y:S01]  /*a190*/  LOP3.LUT R2, R4, 0xff, RZ, 0xc0, !PT ;  /* 0x000000ff04027812 */ /* 0x000fe200078ec0ff */
[----:B------:R-:W-:Y:S01]  /*a1a0*/  FFMA.FTZ R4, R105, UR40, -R20 ;  /* 0x0000002869047c23 */ /* 0x000fe20008010814 */
[----:B------:R-:W-:Y:S02]  /*a1b0*/  FSEL R12, R12, RZ, P1 ;  /* 0x000000ff0c0c7208 */ /* 0x000fe40000800000 */
[----:B------:R-:W-:Y:S01]  /*a1c0*/  PRMT R13, R2, 0x5410, R5 ;  /* 0x00005410020d7816 */ /* 0x000fe20000000005 */
[----:B------:R1:W-:Y:S01]  /*a1d0*/  MUFU.EX2 R40, R4 ;  /* 0x0000000400287308 */ /* 0x0003e20000000800 */
[----:B------:R-:W-:-:S02]  /*a1e0*/  FMNMX.FTZ R2, R3, R7, !PT ;  /* 0x0000000703027209 */ /* 0x000fc40007810000 */
[----:B------:R-:W-:-:S03]  /*a1f0*/  LOP3.LUT R3, R0, 0xffff, RZ, 0xc0, !PT ;  /* 0x0000ffff00037812 */ /* 0x000fc600078ec0ff */
[----:B------:R-:W4:Y:S01]  /*a200*/  SHFL.BFLY PT, R6, R2, 0x1, 0x1f ;  /* 0x0c201f0002067f89 */ /* 0x000f2200000e0000 */
[----:B------:R-:W-:Y:S02]  /*a210*/  SHF.R.U32.HI R5, RZ, 0x8, R3 ;  /* 0x00000008ff057819 */ /* 0x000fe40000011603 */
[----:B------:R-:W-:-:S04]  /*a220*/  LOP3.LUT R3, R0, 0xff, RZ, 0xc0, !PT ;  /* 0x000000ff00037812 */ /* 0x000fc800078ec0ff */
[----:B------:R-:W-:Y:S02]  /*a230*/  PRMT R18, R3, 0x5410, R5 ;  /* 0x0000541003127816 */ /* 0x000fe40000000005 */
[----:B------:R-:W-:Y:S01]  /*a240*/  SHF.R.U32.HI R3, RZ, 0x10, R0 ;  /* 0x00000010ff037819 */ /* 0x000fe20000011600 */
[----:B--2---:R-:W-:Y:S02]  /*a250*/  IMAD.MOV.U32 R243, RZ, RZ, R24 ;  /* 0x000000fffff37224 */ /* 0x004fe400078e0018 */
[----:B-1----:R-:W-:-:S04]  /*a260*/  FFMA.FTZ R4, R106, UR40, -R20 ;  /* 0x000000286a047c23 */ /* 0x002fc80008010814 */
[----:B------:R1:W-:Y:S01]  /*a270*/  MUFU.EX2 R33, R4 ;  /* 0x0000000400217308 */ /* 0x0003e20000000800 */
[----:B----4-:R-:W-:Y:S02]  /*a280*/  FMNMX.FTZ R235, R2, R6, !PT ;  /* 0x0000000602eb7209 */ /* 0x010fe40007810000 */
[----:B------:R-:W-:Y:S02]  /*a290*/  FSEL R2, R41, RZ, P2 ;  /* 0x000000ff29027208 */ /* 0x000fe40001000000 */
[C---:B------:R-:W-:Y:S01]  /*a2a0*/  FSETP.NEU.FTZ.AND P2, PT, R235.reuse, -INF , PT ;  /* 0xff800000eb00780b */ /* 0x040fe20003f5d000 */
[----:B------:R-:W-:Y:S02]  /*a2b0*/  FMUL.FTZ R14, R235, UR40 ;  /* 0x00000028eb0e7c20 */ /* 0x000fe40008410000 */
[----:B------:R-:W-:Y:S01]  /*a2c0*/  FADD.FTZ R5, R103, -R2 ;  /* 0x8000000267057221 */ /* 0x000fe20000010000 */
[----:B-1----:R-:W-:Y:S01]  /*a2d0*/  FFMA.FTZ R4, R60, UR40, -R20 ;  /* 0x000000283c047c23 */ /* 0x002fe20008010814 */
[----:B------:R-:W-:-:S02]  /*a2e0*/  FSEL R2, R252, RZ, P1 ;  /* 0x000000fffc027208 */ /* 0x000fc40000800000 */
[----:B------:R-:W-:Y:S01]  /*a2f0*/  FSEL R14, R14, RZ, P2 ;  /* 0x000000ff0e0e7208 */ /* 0x000fe20001000000 */
[----:B------:R1:W-:Y:S01]  /*a300*/  MUFU.EX2 R34, R4 ;  /* 0x0000000400227308 */ /* 0x0003e20000000800 */
[----:B------:R-:W-:-:S07]  /*a310*/  FMUL.FTZ R5, R5, UR40 ;  /* 0x0000002805057c20 */ /* 0x000fce0008410000 */
[----:B------:R-:W2:Y:S01]  /*a320*/  MUFU.EX2 R52, R5 ;  /* 0x0000000500347308 */ /* 0x000ea20000000800 */
[----:B-1----:R-:W-:Y:S02]  /*a330*/  SHF.R.U32.HI R4, RZ, 0x18, R0 ;  /* 0x00000018ff047819 */ /* 0x002fe40000011600 */
[----:B------:R-:W-:Y:S01]  /*a340*/  LOP3.LUT R0, R3, 0xff, RZ, 0xc0, !PT ;  /* 0x000000ff03007812 */ /* 0x000fe200078ec0ff */
[----:B------:R-:W-:-:S03]  /*a350*/  FFMA.FTZ R3, R59, UR40, -R20 ;  /* 0x000000283b037c23 */ /* 0x000fc60008010814 */
[----:B------:R-:W-:Y:S01]  /*a360*/  PRMT R17, R0, 0x5410, R4 ;  /* 0x0000541000117816 */ /* 0x000fe20000000004 */
[----:B------:R-:W-:Y:S01]  /*a370*/  FFMA.FTZ R0, R107, UR40, -R12 ;  /* 0x000000286b007c23 */ /* 0x000fe2000801080c */
[----:B------:R1:W-:Y:S01]  /*a380*/  MUFU.EX2 R38, R3 ;  /* 0x0000000300267308 */ /* 0x0003e20000000800 */
[-C--:B--2---:R-:W-:Y:S01]  /*a390*/  FMUL.FTZ R126, R126, R52.reuse ;  /* 0x000000347e7e7220 */ /* 0x084fe20000410000 */
[-C--:B------:R-:W-:Y:S01]  /*a3a0*/  FMUL.FTZ R127, R127, R52.reuse ;  /* 0x000000347f7f7220 */ /* 0x080fe20000410000 */
[-C--:B------:R-:W-:Y:S01]  /*a3b0*/  FMUL.FTZ R138, R138, R52.reuse ;  /* 0x000000348a8a7220 */ /* 0x080fe20000410000 */
[-C--:B------:R-:W-:Y:S01]  /*a3c0*/  FMUL.FTZ R139, R139, R52.reuse ;  /* 0x000000348b8b7220 */ /* 0x080fe20000410000 */
        /* <DEDUP_REMOVED lines=12> */
[----:B-1----:R-:W-:Y:S01]  /*a490*/  FSEL R3, R39, RZ, P4 ;  /* 0x000000ff27037208 */ /* 0x002fe20002000000 */
[-C--:B------:R-:W-:Y:S01]  /*a4a0*/  FMUL.FTZ R143, R143, R52.reuse ;  /* 0x000000348f8f7220 */ /* 0x080fe20000410000 */
[-C--:B------:R-:W-:Y:S01]  /*a4b0*/  FMUL.FTZ R154, R154, R52.reuse ;  /* 0x000000349a9a7220 */ /* 0x080fe20000410000 */
[-C--:B------:R-:W-:Y:S01]  /*a4c0*/  FMUL.FTZ R155, R155, R52.reuse ;  /* 0x000000349b9b7220 */ /* 0x080fe20000410000 */
[----:B------:R-:W-:Y:S01]  /*a4d0*/  FMUL.FTZ R162, R162, R52 ;  /* 0x00000034a2a27220 */ /* 0x000fe20000410000 */
[----:B------:R-:W-:Y:S01]  /*a4e0*/  FADD.FTZ R4, R104, -R3 ;  /* 0x8000000368047221 */ /* 0x000fe20000010000 */
[----:B------:R-:W-:Y:S01]  /*a4f0*/  FADD.FTZ R3, R102, -R2 ;  /* 0x8000000266037221 */ /* 0x000fe20000010000 */
[----:B------:R-:W-:Y:S01]  /*a500*/  FSEL R2, R235, RZ, P2 ;  /* 0x000000ffeb027208 */ /* 0x000fe20001000000 */
[----:B--2---:R-:W-:Y:S01]  /*a510*/  FFMA.FTZ R0, R189, UR40, -R12 ;  /* 0x00000028bd007c23 */ /* 0x004fe2000801080c */
[----:B------:R-:W-:-:S02]  /*a520*/  IMAD.MOV.U32 R189, RZ, RZ, R50 ;  /* 0x000000ffffbd7224 */ /* 0x000fc400078e0032 */
[----:B------:R-:W-:Y:S01]  /*a530*/  FMUL.FTZ R4, R4, UR40 ;  /* 0x0000002804047c20 */ /* 0x000fe20008410000 */
[----:B------:R-:W1:Y:S01]  /*a540*/  LDC.U8 R50, c[0x0][0x388] ;  /* 0x0000e200ff327b82 */ /* 0x000e620000000000 */
[----:B------:R2:W-:Y:S01]  /*a550*/  MUFU.EX2 R43, R0 ;  /* 0x00000000002b7308 */ /* 0x0005e20000000800 */
[----:B------:R-:W-:Y:S01]  /*a560*/  FADD.FTZ R7, R101, -R2 ;  /* 0x8000000265077221 */ /* 0x000fe20000010000 */
[----:B------:R-:W-:Y:S01]  /*a570*/  FFMA.FTZ R2, R64, UR40, -R14 ;  /* 0x0000002840027c23 */ /* 0x000fe2000801080e */
[----:B------:R-:W-:Y:S02]  /*a580*/  IMAD.MOV.U32 R64, RZ, RZ, R33 ;  /* 0x000000ffff407224 */ /* 0x000fe400078e0021 */
[----:B------:R-:W-:Y:S01]  /*a590*/  FMUL.FTZ R3, R3, UR40 ;  /* 0x0000002803037c20 */ /* 0x000fe20008410000 */
[----:B---3--:R-:W-:Y:S02]  /*a5a0*/  IMAD.MOV.U32 R33, RZ, RZ, R25 ;  /* 0x000000ffff217224 */ /* 0x008fe400078e0019 */
[-C--:B------:R-:W-:Y:S01]  /*a5b0*/  FMUL.FTZ R163, R163, R52.reuse ;  /* 0x00000034a3a37220 */ /* 0x080fe20000410000 */
[----:B------:R-:W3:Y:S01]  /*a5c0*/  LDSM.16.MT88.4 R24, [R220+0x9000] ;  /* 0x00900000dc18783b */ /* 0x000ee20000004200 */
[----:B------:R4:W-:Y:S01]  /*a5d0*/  MUFU.EX2 R249, R2 ;  /* 0x0000000200f97308 */ /* 0x0009e20000000800 */
[-C--:B------:R-:W-:Y:S01]  /*a5e0*/  FMUL.FTZ R166, R166, R52.reuse ;  /* 0x00000034a6a67220 */ /* 0x080fe20000410000 */
[-C--:B------:R-:W-:Y:S01]  /*a5f0*/  FMUL.FTZ R167, R167, R52.reuse ;  /* 0x00000034a7a77220 */ /* 0x080fe20000410000 */
[-C--:B------:R-:W-:Y:S01]  /*a600*/  FMUL.FTZ R82, R82, R52.reuse ;  /* 0x0000003452527220 */ /* 0x080fe20000410000 */
[----:B------:R-:W-:Y:S01]  /*a610*/  FMUL.FTZ R83, R83, R52 ;  /* 0x0000003453537220 */ /* 0x000fe20000410000 */
[----:B--2---:R-:W-:-:S04]  /*a620*/  FFMA.FTZ R0, R61, UR40, -R12 ;  /* 0x000000283d007c23 */ /* 0x004fc8000801080c */
[----:B------:R2:W-:Y:S01]  /*a630*/  MUFU.EX2 R29, R0 ;  /* 0x00000000001d7308 */ /* 0x0005e20000000800 */
[----:B----4-:R-:W-:-:S07]  /*a640*/  FFMA.FTZ R2, R63, UR40, -R14 ;  /* 0x000000283f027c23 */ /* 0x010fce000801080e */
[----:B------:R-:W4:Y:S01]  /*a650*/  MUFU.EX2 R247, R2 ;  /* 0x0000000200f77308 */ /* 0x000f220000000800 */
[----:B--2---:R-:W-:-:S07]  /*a660*/  FFMA.FTZ R0, R62, UR40, -R12 ;  /* 0x000000283e007c23 */ /* 0x004fce000801080c */
[----:B------:R2:W-:Y:S01]  /*a670*/  MUFU.EX2 R30, R0 ;  /* 0x00000000001e7308 */ /* 0x0005e20000000800 */
[----:B----4-:R-:W-:Y:S01]  /*a680*/  F2FP.F16.F32.PACK_AB R2, R247, R249 ;  /* 0x000000f9f702723e */ /* 0x010fe200000000ff */
[----:B--2---:R-:W-:Y:S01]  /*a690*/  FFMA.FTZ R0, R188, UR40, -R14 ;  /* 0x00000028bc007c23 */ /* 0x004fe2000801080e */
[----:B-1----:R-:W-:Y:S01]  /*a6a0*/  PRMT R188, R50, 0x7054, R50 ;  /* 0x0000705432bc7816 */ /* 0x002fe20000000032 */
[----:B------:R-:W-:-:S04]  /*a6b0*/  FMUL.FTZ R50, R7, UR40 ;  /* 0x0000002807327c20 */ /* 0x000fc80008410000 */
[----:B------:R1:W-:Y:S01]  /*a6c0*/  MUFU.EX2 R251, R0 ;  /* 0x0000000000fb7308 */ /* 0x0003e20000000800 */
[--C-:B------:R-:W-:Y:S02]  /*a6d0*/  HSET2.LE.AND R10, R21, R188.reuse, PT ;  /* 0x000000bc150a7233 */ /* 0x100fe40003803000 */
[--C-:B------:R-:W-:Y:S02]  /*a6e0*/  HSET2.LE.AND R11, R11, R188.reuse, PT ;  /* 0x000000bc0b0b7233 */ /* 0x100fe40003803000 */
[--C-:B------:R-:W-:Y:S02]  /*a6f0*/  HSET2.LE.AND R8, R16, R188.reuse, PT ;  /* 0x000000bc10087233 */ /* 0x100fe40003803000 */
[--C-:B------:R-:W-:Y:S01]  /*a700*/  HSET2.LE.AND R9, R13, R188.reuse, PT ;  /* 0x000000bc0d097233 */ /* 0x100fe20003803000 */
[----:B------:R-:W2:Y:S01]  /*a710*/  MUFU.EX2 R21, R4 ;  /* 0x0000000400157308 */ /* 0x000ea20000000800 */
[----:B------:R-:W-:Y:S01]  /*a720*/  HSET2.LE.AND R6, R22, R188, PT ;  /* 0x000000bc16067233 */ /* 0x000fe20003803000 */
[----:B------:R-:W-:-:S02]  /*a730*/  IMAD.MOV.U32 R22, RZ, RZ, R41 ;  /* 0x000000ffff167224 */ /* 0x000fc400078e0029 */
[----:B------:R-:W-:Y:S02]  /*a740*/  IMAD.MOV.U32 R41, RZ, RZ, R28 ;  /* 0x000000ffff297224 */ /* 0x000fe400078e001c */
[----:B------:R-:W-:Y:S02]  /*a750*/  IMAD.MOV.U32 R13, RZ, RZ, R243 ;  /* 0x000000ffff0d7224 */ /* 0x000fe400078e00f3 */
[----:B-1----:R-:W-:Y:S01]  /*a760*/  FFMA.FTZ R0, R190, UR40, -R14 ;  /* 0x00000028be007c23 */ /* 0x002fe2000801080e */
[----:B------:R-:W-:Y:S01]  /*a770*/  IMAD.MOV.U32 R190, RZ, RZ, R51 ;  /* 0x000000ffffbe7224 */ /* 0x000fe200078e0033 */
[----:B------:R-:W1:Y:S01]  /*a780*/  MUFU.EX2 R50, R50 ;  /* 0x0000003200327308 */ /* 0x000e620000000800 */
[----:B--2---:R-:W-:-:S07]  /*a790*/  FMUL.FTZ R124, R124, R21 ;  /* 0x000000157c7c7220 */ /* 0x004fce0000410000 */
        /* <DEDUP_REMOVED lines=8> */
[----:B------:R-:W4:Y:S01]  /*a820*/  MUFU.EX2 R51, R3 ;  /* 0x0000000300337308 */ /* 0x000f220000000800 */
[-C--:B-1----:R-:W-:Y:S01]  /*a830*/  FMUL.FTZ R110, R110, R50.reuse ;  /* 0x000000326e6e7220 */ /* 0x082fe20000410000 */
        /* <DEDUP_REMOVED lines=8> */
[-C--:B------:R-:W-:Y:S01]  /*a8c0*/  FMUL.FTZ R68, R68, R21.reuse ;  /* 0x0000001544447220 */ /* 0x080fe20000410000 */
[----:B------:R-:W-:Y:S01]  /*a8d0*/  FMUL.FTZ R69, R69, R21 ;  /* 0x0000001545457220 */ /* 0x000fe20000410000 */
[----:B------:R-:W-:Y:S01]  /*a8e0*/  FMUL.FTZ R90, R90, R50 ;  /* 0x000000325a5a7220 */ /* 0x000fe20000410000 */
[----:B------:R-:W-:Y:S01]  /*a8f0*/  LOP3.LUT R10, R10, R0, RZ, 0xc0, !PT ;  /* 0x000000000a0a7212 */ /* 0x000fe200078ec0ff */
[----:B------:R-:W-:Y:S01]  /*a900*/  FMUL.FTZ R91, R91, R50 ;  /* 0x000000325b5b7220 */ /* 0x000fe20000410000 */
[----:B------:R-:W-:Y:S01]  /*a910*/  F2FP.F16.F32.PACK_AB R0, R38, R34 ;  /* 0x000000222600723e */ /* 0x000fe200000000ff */
[----:B------:R-:W-:Y:S01]  /*a920*/  FMUL.FTZ R94, R94, R50 ;  /* 0x000000325e5e7220 */ /* 0x000fe20000410000 */
[-C--:B----4-:R-:W-:Y:S01]  /*a930*/  FMUL.FTZ R108, R108, R51.reuse ;  /* 0x000000336c6c7220 */ /* 0x090fe20000410000 */
[-C--:B------:R-:W-:Y:S01]  /*a940*/  FMUL.FTZ R109, R109, R51.reuse ;  /* 0x000000336d6d7220 */ /* 0x080fe20000410000 */
[----:B------:R-:W-:Y:S01]  /*a950*/  LOP3.LUT R11, R11, R0, RZ, 0xc0, !PT ;  /* 0x000000000b0b7212 */ /* 0x000fe200078ec0ff */
[----:B------:R-:W-:Y:S01]  /*a960*/  FMUL.FTZ R116, R116, R51 ;  /* 0x0000003374747220 */ /* 0x000fe20000410000 */
[----:B------:R-:W-:Y:S01]  /*a970*/  F2FP.F16.F32.PACK_AB R0, R190, R189 ;  /* 0x000000bdbe00723e */ /* 0x000fe200000000ff */
[-C--:B------:R-:W-:Y:S01]  /*a980*/  FMUL.FTZ R117, R117, R51.reuse ;  /* 0x0000003375757220 */ /* 0x080fe20000410000 */
[-C--:B------:R-:W-:Y:S01]  /*a990*/  FMUL.FTZ R128, R128, R51.reuse ;  /* 0x0000003380807220 */ /* 0x080fe20000410000 */
[-C--:B------:R-:W-:Y:S01]  /*a9a0*/  FMUL.FTZ R129, R129, R51.reuse ;  /* 0x0000003381817220 */ /* 0x080fe20000410000 */
[----:B------:R-:W-:Y:S01]  /*a9b0*/  LOP3.LUT R8, R8, R0, RZ, 0xc0, !PT ;  /* 0x0000000008087212 */ /* 0x000fe200078ec0ff */
[-C--:B------:R-:W-:Y:S01]  /*a9c0*/  FMUL.FTZ R132, R132, R51.reuse ;  /* 0x0000003384847220 */ /* 0x080fe20000410000 */
[----:B------:R-:W-:Y:S01]  /*a9d0*/  F2FP.F16.F32.PACK_AB R0, R64, R40 ;  /* 0x000000284000723e */ /* 0x000fe200000000ff */
[-C--:B------:R-:W-:Y:S01]  /*a9e0*/  FMUL.FTZ R133, R133, R51.reuse ;  /* 0x0000003385857220 */ /* 0x080fe20000410000 */
[-C--:B------:R-:W-:Y:S01]  /*a9f0*/  FMUL.FTZ R88, R88, R51.reuse ;  /* 0x0000003358587220 */ /* 0x080fe20000410000 */
[-C--:B------:R-:W-:Y:S01]  /*aa00*/  FMUL.FTZ R89, R89, R51.reuse ;  /* 0x0000003359597220 */ /* 0x080fe20000410000 */
[----:B------:R-:W-:Y:S01]  /*aa10*/  LOP3.LUT R9, R9, R0, RZ, 0xc0, !PT ;  /* 0x0000000009097212 */ /* 0x000fe200078ec0ff */
[----:B------:R-:W-:Y:S01]  /*aa20*/  FMUL.FTZ R92, R92, R51 ;  /* 0x000000335c5c7220 */ /* 0x000fe20000410000 */
[----:B------:R-:W-:Y:S01]  /*aa30*/  F2FP.F16.F32.PACK_AB R0, R30, R29 ;  /* 0x0000001d1e00723e */ /* 0x000fe200000000ff */
[----:B------:R-:W-:Y:S01]  /*aa40*/  FMUL.FTZ R93, R93, R51 ;  /* 0x000000335d5d7220 */ /* 0x000fe20000410000 */
[----:B------:R-:W-:Y:S01]  /*aa50*/  FMUL.FTZ R95, R95, R50 ;  /* 0x000000325f5f7220 */ /* 0x000fe20000410000 */
[-C--:B------:R-:W-:Y:S01]  /*aa60*/  FMUL.FTZ R84, R84, R21.reuse ;  /* 0x0000001554547220 */ /* 0x080fe20000410000 */
[----:B------:R-:W-:Y:S01]  /*aa70*/  LOP3.LUT R6, R6, R0, RZ, 0xc0, !PT ;  /* 0x0000000006067212 */ /* 0x000fe200078ec0ff */
[C---:B---3--:R-:W-:Y:S01]  /*aa80*/  HMMA.16816.F32 R112, R8.reuse, R24, R112 ;  /* 0x000000180870723c */ /* 0x048fe20000001870 */
[--C-:B------:R-:W-:Y:S01]  /*aa90*/  HSET2.LE.AND R0, R19, R188.reuse, PT ;  /* 0x000000bc13007233 */ /* 0x100fe20003803000 */
[-C--:B------:R-:W-:Y:S01]  /*aaa0*/  FMUL.FTZ R85, R85, R21.reuse ;  /* 0x0000001555557220 */ /* 0x080fe20000410000 */
[-C--:B------:R-:W-:Y:S01]  /*aab0*/  FMUL.FTZ R96, R96, R21.reuse ;  /* 0x0000001560607220 */ /* 0x080fe20000410000 */
[----:B------:R-:W-:Y:S01]  /*aac0*/  FMUL.FTZ R97, R97, R21 ;  /* 0x0000001561617220 */ /* 0x000fe20000410000 */
[-C--:B------:R-:W-:Y:S01]  /*aad0*/  FMUL.FTZ R144, R144, R51.reuse ;  /* 0x0000003390907220 */ /* 0x080fe20000410000 */
[----:B------:R-:W-:Y:S01]  /*aae0*/  LOP3.LUT R7, R0, R2, RZ, 0xc0, !PT ;  /* 0x0000000200077212 */ /* 0x000fe200078ec0ff */
[----:B------:R-:W-:Y:S01]  /*aaf0*/  HMMA.16816.F32 R120, R8, R26, R120 ;  /* 0x0000001a0878723c */ /* 0x000fe20000001878 */
[--C-:B------:R-:W-:Y:S01]  /*ab00*/  HSET2.LE.AND R0, R18, R188.reuse, PT ;  /* 0x000000bc12007233 */ /* 0x100fe20003803000 */
[-C--:B------:R-:W-:Y:S01]  /*ab10*/  FMUL.FTZ R145, R145, R51.reuse ;  /* 0x0000003391917220 */ /* 0x080fe20000410000 */
[----:B------:R-:W-:Y:S01]  /*ab20*/  F2FP.F16.F32.PACK_AB R2, R43, R42 ;  /* 0x0000002a2b02723e */ /* 0x000fe200000000ff */
[-C--:B------:R-:W-:Y:S01]  /*ab30*/  FMUL.FTZ R148, R148, R51.reuse ;  /* 0x0000003394947220 */ /* 0x080fe20000410000 */
[-C--:B------:R-:W-:Y:S01]  /*ab40*/  FMUL.FTZ R149, R149, R51.reuse ;  /* 0x0000003395957220 */ /* 0x080fe20000410000 */
[-C--:B------:R-:W-:Y:S01]  /*ab50*/  FMUL.FTZ R156, R156, R51.reuse ;  /* 0x000000339c9c7220 */ /* 0x080fe20000410000 */
[----:B------:R-:W-:Y:S01]  /*ab60*/  LOP3.LUT R4, R0, R2, RZ, 0xc0, !PT ;  /* 0x0000000200047212 */ /* 0x000fe200078ec0ff */
[-C--:B------:R-:W-:Y:S01]  /*ab70*/  FMUL.FTZ R157, R157, R51.reuse ;  /* 0x000000339d9d7220 */ /* 0x080fe20000410000 */
[----:B------:R-:W-:Y:S01]  /*ab80*/  HSET2.LE.AND R0, R17, R188, PT ;  /* 0x000000bc11007233 */ /* 0x000fe20003803000 */
[----:B------:R-:W-:Y:S01]  /*ab90*/  FMUL.FTZ R168, R168, R51 ;  /* 0x00000033a8a87220 */ /* 0x000fe20000410000 */
[----:B------:R-:W1:Y:S01]  /*aba0*/  LDSM.16.MT88.4 R16, [R222+0x9000] ;  /* 0x00900000de10783b */ /* 0x000e620000004200 */
[----:B------:R-:W-:Y:S01]  /*abb0*/  F2FP.F16.F32.PACK_AB R2, R250, R251 ;  /* 0x000000fbfa02723e */ /* 0x000fe200000000ff */
[-C--:B------:R-:W-:Y:S01]  /*abc0*/  FMUL.FTZ R146, R146, R50.reuse ;  /* 0x0000003292927220 */ /* 0x080fe20000410000 */
[-C--:B------:R-:W-:Y:S01]  /*abd0*/  FMUL.FTZ R147, R147, R50.reuse ;  /* 0x0000003293937220 */ /* 0x080fe20000410000 */
[----:B------:R-:W-:Y:S01]  /*abe0*/  FMUL.FTZ R150, R150, R50 ;  /* 0x0000003296967220 */ /* 0x000fe20000410000 */
[----:B------:R-:W-:Y:S01]  /*abf0*/  LOP3.LUT R5, R0, R2, RZ, 0xc0, !PT ;  /* 0x0000000200057212 */ /* 0x000fe200078ec0ff */
        /* <DEDUP_REMOVED lines=10> */
[----:B------:R-:W-:Y:S01]  /*aca0*/  FMUL.FTZ R77, R77, R51 ;  /* 0x000000334d4d7220 */ /* 0x000fe20000410000 */
[-C--:B------:R-:W-:Y:S01]  /*acb0*/  FMUL.FTZ R170, R170, R50.reuse ;  /* 0x00000032aaaa7220 */ /* 0x080fe20000410000 */
[----:B------:R-:W-:Y:S01]  /*acc0*/  HMMA.16816.F32 R116, R4, R26, R116 ;  /* 0x0000001a0474723c */ /* 0x000fe20000001874 */
[----:B------:R-:W3:Y:S01]  /*acd0*/  LDSM.16.MT88.4 R24, [R222+0xa000] ;  /* 0x00a00000de18783b */ /* 0x000ee20000004200 */
[-C--:B------:R-:W-:Y:S01]  /*ace0*/  FMUL.FTZ R171, R171, R50.reuse ;  /* 0x00000032abab7220 */ /* 0x080fe20000410000 */
[-C--:B------:R-:W-:Y:S01]  /*acf0*/  FMUL.FTZ R74, R74, R50.reuse ;  /* 0x000000324a4a7220 */ /* 0x080fe20000410000 */
[-C--:B------:R-:W-:Y:S01]  /*ad00*/  FMUL.FTZ R75, R75, R50.reuse ;  /* 0x000000324b4b7220 */ /* 0x080fe20000410000 */
[-C--:B------:R-:W-:Y:S01]  /*ad10*/  FMUL.FTZ R78, R78, R50.reuse ;  /* 0x000000324e4e7220 */ /* 0x080fe20000410000 */
[----:B------:R-:W-:Y:S01]  /*ad20*/  FMUL.FTZ R79, R79, R50 ;  /* 0x000000324f4f7220 */ /* 0x000fe20000410000 */
[-C--:B------:R-:W-:Y:S01]  /*ad30*/  FMUL.FTZ R140, R140, R21.reuse ;  /* 0x000000158c8c7220 */ /* 0x080fe20000410000 */
[-C--:B------:R-:W-:Y:S01]  /*ad40*/  FMUL.FTZ R141, R141, R21.reuse ;  /* 0x000000158d8d7220 */ /* 0x080fe20000410000 */
[----:B--2---:R-:W-:Y:S01]  /*ad50*/  FFMA.FTZ R0, R67, UR40, -R12 ;  /* 0x0000002843007c23 */ /* 0x004fe2000801080c */
        /* <DEDUP_REMOVED lines=8> */
[----:B------:R-:W-:Y:S01]  /*ade0*/  IMAD.WIDE.U32 R2, R23, -0x2daee0ad, RZ ;  /* 0xd2511f5317027825 */ /* 0x000fe200078e00ff */
[----:B-1----:R-:W-:Y:S03]  /*adf0*/  HMMA.16816.F32 R60, R8, R16, R124 ;  /* 0x00000010083c723c */ /* 0x002fe6000000187c */
[----:B------:R-:W-:-:S02]  /*ae00*/  IMAD.MOV.U32 R23, RZ, RZ, R43 ;  /* 0x000000ffff177224 */ /* 0x000fc400078e002b */
[----:B------:R-:W-:Y:S01]  /*ae10*/  IMAD.MOV.U32 R174, RZ, RZ, R40 ;  /* 0x000000ffffae7224 */ /* 0x000fe200078e0028 */
[----:B------:R-:W-:Y:S01]  /*ae20*/  HMMA.16816.F32 R56, R8, R18, R136 ;  /* 0x000000120838723c */ /* 0x000fe20000001888 */
[----:B------:R-:W-:Y:S02]  /*ae30*/  IMAD.MOV.U32 R125, RZ, RZ, R39 ;  /* 0x000000ffff7d7224 */ /* 0x000fe400078e0027 */
[----:B------:R-:W-:Y:S02]  /*ae40*/  IMAD.MOV.U32 R124, RZ, RZ, R30 ;  /* 0x000000ffff7c7224 */ /* 0x000fe400078e001e */
[----:B------:R-:W-:Y:S01]  /*ae50*/  IMAD.MOV.U32 R39, RZ, RZ, R32 ;  /* 0x000000ffff277224 */ /* 0x000fe200078e0020 */
[----:B------:R-:W-:Y:S01]  /*ae60*/  HMMA.16816.F32 R128, R4, R16, R128 ;  /* 0x000000100480723c */ /* 0x000fe20000001880 */
[----:B------:R-:W-:Y:S02]  /*ae70*/  IMAD.MOV.U32 R139, RZ, RZ, R38 ;  /* 0x000000ffff8b7224 */ /* 0x000fe400078e0026 */
[----:B------:R-:W-:-:S02]  /*ae80*/  IMAD.MOV.U32 R137, RZ, RZ, R29 ;  /* 0x000000ffff897224 */ /* 0x000fc400078e001d */
[----:B------:R-:W-:Y:S01]  /*ae90*/  IMAD.MOV.U32 R138, RZ, RZ, R35 ;  /* 0x000000ffff8a7224 */ /* 0x000fe200078e0023 */
[----:B------:R-:W1:Y:S01]  /*aea0*/  LDSM.16.MT88.4 R28, [R220+0xb000] ;  /* 0x00b00000dc1c783b */ /* 0x000e620000004200 */
[----:B------:R-:W-:Y:S01]  /*aeb0*/  IMAD.MOV.U32 R136, RZ, RZ, R34 ;  /* 0x000000ffff887224 */ /* 0x000fe200078e0022 */
[C---:B------:R-:W-:Y:S01]  /*aec0*/  HMMA.16816.F32 R132, R4.reuse, R18, R132 ;  /* 0x000000120484723c */ /* 0x040fe20000001884 */
[----:B------:R-:W-:Y:S01]  /*aed0*/  IMAD.MOV.U32 R38, RZ, RZ, R33 ;  /* 0x000000ffff267224 */ /* 0x000fe200078e0021 */
[----:B------:R-:W2:Y:S01]  /*aee0*/  LDSM.16.MT88.4 R16, [R220+0xa000] ;  /* 0x00a00000dc10783b */ /* 0x000ea20000004200 */
[----:B------:R-:W-:Y:S02]  /*aef0*/  IMAD.MOV.U32 R126, RZ, RZ, R244 ;  /* 0x000000ffff7e7224 */ /* 0x000fe400078e00f4 */
[----:B------:R4:W-:Y:S01]  /*af00*/  MUFU.EX2 R244, R0 ;  /* 0x0000000000f47308 */ /* 0x0009e20000000800 */
[----:B------:R-:W5:Y:S01]  /*af10*/  LDSM.16.MT88.4 R32, [R222+0xb000] ;  /* 0x00b00000de20783b */ /* 0x000f620000004200 */
[----:B------:R-:W-:Y:S01]  /*af20*/  IMAD.MOV.U32 R127, RZ, RZ, R245 ;  /* 0x000000ffff7f7224 */ /* 0x000fe200078e00f5 */
[----:B---3--:R-:W-:Y:S01]  /*af30*/  HMMA.16816.F32 R156, R4, R24, R156 ;  /* 0x00000018049c723c */ /* 0x008fe2000000189c */
[----:B------:R-:W-:-:S02]  /*af40*/  IMAD.MOV.U32 R43, RZ, RZ, R38 ;  /* 0x000000ffff2b7224 */ /* 0x000fc400078e0026 */
[----:B------:R-:W-:-:S03]  /*af50*/  IMAD.MOV.U32 R205, RZ, RZ, R39 ;  /* 0x000000ffffcd7224 */ /* 0x000fc600078e0027 */
[----:B------:R-:W-:Y:S06]  /*af60*/  HMMA.16816.F32 R168, R4, R26, R168 ;  /* 0x0000001a04a8723c */ /* 0x000fec00000018a8 */
[----:B------:R-:W-:Y:S01]  /*af70*/  HMMA.16816.F32 R160, R8, R24, R160 ;  /* 0x0000001808a0723c */ /* 0x000fe200000018a0 */
[----:B----4-:R-:W-:Y:S01]  /*af80*/  FFMA.FTZ R0, R53, UR40, -R12 ;  /* 0x0000002835007c23 */ /* 0x010fe2000801080c */
[----:B------:R-:W-:-:S03]  /*af90*/  IMAD.MOV.U32 R53, RZ, RZ, R41 ;  /* 0x000000ffff357224 */ /* 0x000fc600078e0029 */
[----:B------:R3:W-:Y:S01]  /*afa0*/  MUFU.EX2 R245, R0 ;  /* 0x0000000000f57308 */ /* 0x0007e20000000800 */
[C---:B------:R-:W-:Y:S01]  /*afb0*/  HMMA.16816.F32 R164, R8.reuse, R26, R164 ;  /* 0x0000001a08a4723c */ /* 0x040fe200000018a4 */
[----:B------:R-:W-:Y:S05]  /*afc0*/  LDSM.16.MT88.4 R24, [R222+0x9400] ;  /* 0x00940000de18783b */ /* 0x000fea0000004200 */
[----:B-1----:R-:W-:Y:S01]  /*afd0*/  HMMA.16816.F32 R104, R8, R28, R68 ;  /* 0x0000001c0868723c */ /* 0x002fe20000001844 */
[----:B---3--:R-:W-:Y:S01]  /*afe0*/  FFMA.FTZ R0, R48, UR40, -R12 ;  /* 0x0000002830007c23 */ /* 0x008fe2000801080c */
[----:B------:R-:W-:-:S04]  /*aff0*/  IMAD.MOV.U32 R48, RZ, RZ, R242 ;  /* 0x000000ffff307224 */ /* 0x000fc800078e00f2 */
[C---:B--2---:R-:W-:Y:S01]  /*b000*/  HMMA.16816.F32 R144, R4.reuse, R16, R144 ;  /* 0x000000100490723c */ /* 0x044fe20000001890 */
[----:B------:R-:W-:Y:S01]  /*b010*/  IMAD.MOV.U32 R70, RZ, RZ, R240 ;  /* 0x000000ffff467224 */ /* 0x000fe200078e00f0 */
[----:B------:R1:W2:Y:S01]  /*b020*/  MUFU.EX2 R246, R0 ;  /* 0x0000000000f67308 */ /* 0x0002a20000000800 */
[----:B------:R-:W-:Y:S02]  /*b030*/  IMAD.MOV.U32 R71, RZ, RZ, R241 ;  /* 0x000000ffff477224 */ /* 0x000fe400078e00f1 */
[----:B------:R-:W-:Y:S01]  /*b040*/  IMAD.MOV.U32 R176, RZ, RZ, R70 ;  /* 0x000000ffffb07224 */ /* 0x000fe200078e0046 */
[C---:B-----5:R-:W-:Y:S06]  /*b050*/  HMMA.16816.F32 R88, R4.reuse, R32, R88 ;  /* 0x000000200458723c */ /* 0x060fec0000001858 */
[----:B------:R-:W-:Y:S06]  /*b060*/  HMMA.16816.F32 R92, R4, R34, R92 ;  /* 0x00000022045c723c */ /* 0x000fec000000185c */
[----:B------:R-:W-:Y:S01]  /*b070*/  HMMA.16816.F32 R84, R8, R32, R84 ;  /* 0x000000200854723c */ /* 0x000fe20000001854 */
[----:B-1----:R-:W-:Y:S01]  /*b080*/  FFMA.FTZ R0, R175, UR40, -R14 ;  /* 0x00000028af007c23 */ /* 0x002fe2000801080e */
[----:B------:R-:W-:-:S03]  /*b090*/  IMAD.MOV.U32 R175, RZ, RZ, R42 ;  /* 0x000000ffffaf7224 */ /* 0x000fc600078e002a */
[----:B------:R1:W-:Y:S01]  /*b0a0*/  MUFU.EX2 R242, R0 ;  /* 0x0000000000f27308 */ /* 0x0003e20000000800 */
[----:B------:R-:W-:Y:S01]  /*b0b0*/  HMMA.16816.F32 R96, R8, R34, R96 ;  /* 0x000000220860723c */ /* 0x000fe20000001860 */
[----:B------:R-:W3:Y:S05]  /*b0c0*/  LDSM.16.MT88.4 R32, [R220+0x9400] ;  /* 0x00940000dc20783b */ /* 0x000eea0000004200 */
[C---:B------:R-:W-:Y:S06]  /*b0d0*/  HMMA.16816.F32 R148, R4.reuse, R18, R148 ;  /* 0x000000120494723c */ /* 0x040fec0000001894 */
[----:B------:R-:W-:Y:S01]  /*b0e0*/  HMMA.16816.F32 R72, R4, R28, R72 ;  /* 0x0000001c0448723c */ /* 0x000fe20000001848 */
[----:B-1----:R-:W-:-:S05]  /*b0f0*/  FFMA.FTZ R0, R66, UR40, -R14 ;  /* 0x0000002842007c23 */ /* 0x002fca000801080e */
[----:B------:R-:W-:Y:S01]  /*b100*/  HMMA.16816.F32 R76, R4, R30, R76 ;  /* 0x0000001e044c723c */ /* 0x000fe2000000184c */
[----:B------:R1:W-:Y:S05]  /*b110*/  MUFU.EX2 R240, R0 ;  /* 0x0000000000f07308 */ /* 0x0003ea0000000800 */
[C---:B------:R-:W-:Y:S01]  /*b120*/  HMMA.16816.F32 R140, R8.reuse, R16, R140 ;  /* 0x00000010088c723c */ /* 0x040fe2000000188c */
[C---:B------:R-:W-:Y:S02]  /*b130*/  LOP3.LUT R4, R2.reuse, 0xffff, RZ, 0xc0, !PT ;  /* 0x0000ffff02047812 */ /* 0x040fe400078ec0ff */
[----:B------:R-:W-:Y:S02]  /*b140*/  LOP3.LUT R5, R2, 0xff, RZ, 0xc0, !PT ;  /* 0x000000ff02057812 */ /* 0x000fe400078ec0ff */
[----:B------:R-:W-:Y:S01]  /*b150*/  SHF.R.U32.HI R4, RZ, 0x8, R4 ;  /* 0x00000008ff047819 */ /* 0x000fe20000011604 */
[----:B------:R-:W-:Y:S01]  /*b160*/  HMMA.16816.F32 R152, R8, R18, R152 ;  /* 0x000000120898723c */ /* 0x000fe20000001898 */
[----:B------:R-:W4:Y:S02]  /*b170*/  LDSM.16.MT88.4 R16, [R220+0xa400] ;  /* 0x00a40000dc10783b */ /* 0x000f240000004200 */
[----:B------:R-:W-:-:S03]  /*b180*/  PRMT R4, R5, 0x5410, R4 ;  /* 0x0000541005047816 */ /* 0x000fc60000000004 */
[----:B------:R-:W-:Y:S01]  /*b190*/  HMMA.16816.F32 R100, R8, R30, R80 ;  /* 0x0000001e0864723c */ /* 0x000fe20000001850 */
[----:B-1----:R-:W-:Y:S01]  /*b1a0*/  FFMA.FTZ R0, R65, UR40, -R14 ;  /* 0x0000002841007c23 */ /* 0x002fe2000801080e */
[----:B------:R-:W1:Y:S03]  /*b1b0*/  LDSM.16.MT88.4 R28, [R222+0xa400] ;  /* 0x00a40000de1c783b */ /* 0x000e660000004200 */
[----:B------:R5:W3:Y:S02]  /*b1c0*/  MUFU.EX2 R241, R0 ;  /* 0x0000000000f17308 */ /* 0x000ae40000000800 */
[----:B------:R-:W-:Y:S02]  /*b1d0*/  SHF.R.U32.HI R9, RZ, 0x18, R2 ;  /* 0x00000018ff097819 */ /* 0x000fe40000011602 */
[----:B-----5:R-:W-:Y:S02]  /*b1e0*/  LOP3.LUT R0, R3, UR32, R36, 0x96, !PT ;  /* 0x0000002003007c12 */ /* 0x020fe4000f8e9624 */
[----:B------:R-:W-:Y:S01]  /*b1f0*/  SHF.R.U32.HI R3, RZ, 0x10, R2 ;  /* 0x00000010ff037819 */ /* 0x000fe20000011602 */
[----:B------:R-:W-:Y:S01]  /*b200*/  FFMA.FTZ R2, R191, UR40, -R14 ;  /* 0x00000028bf027c23 */ /* 0x000fe2000801080e */
[C---:B------:R-:W-:Y:S01]  /*b210*/  LOP3.LUT R6, R0.reuse, 0xff, RZ, 0xc0, !PT ;  /* 0x000000ff00067812 */ /* 0x040fe200078ec0ff */
[----:B------:R-:W5:Y:S01]  /*b220*/  LDSM.16.MT88.4 R36, [R220+0xb400] ;  /* 0x00b40000dc24783b */ /* 0x000f620000004200 */
[----:B------:R-:W-:Y:S01]  /*b230*/  LOP3.LUT R8, R3, 0xff, RZ, 0xc0, !PT ;  /* 0x000000ff03087812 */ /* 0x000fe200078ec0ff */
[----:B------:R2:W4:Y:S01]  /*b240*/  MUFU.EX2 R239, R2 ;  /* 0x0000000200ef7308 */ /* 0x0005220000000800 */
[----:B------:R-:W-:-:S02]  /*b250*/  LOP3.LUT R3, R0, 0xffff, RZ, 0xc0, !PT ;  /* 0x0000ffff00037812 */ /* 0x000fc400078ec0ff */
[----:B------:R-:W-:Y:S02]  /*b260*/  SHF.R.U32.HI R7, RZ, 0x18, R0 ;  /* 0x00000018ff077819 */ /* 0x000fe40000011600 */
[----:B------:R-:W-:-:S04]  /*b270*/  SHF.R.U32.HI R5, RZ, 0x8, R3 ;  /* 0x00000008ff057819 */ /* 0x000fc80000011603 */
[----:B------:R-:W-:Y:S02]  /*b280*/  PRMT R5, R6, 0x5410, R5 ;  /* 0x0000541006057816 */ /* 0x000fe40000000005 */
[----:B--2---:R-:W-:Y:S02]  /*b290*/  SHF.R.U32.HI R2, RZ, 0x10, R0 ;  /* 0x00000010ff027819 */ /* 0x004fe40000011600 */
[----:B------:R-:W-:Y:S02]  /*b2a0*/  HSET2.LE.AND R0, R4, R188, PT ;  /* 0x000000bc04007233 */ /* 0x000fe40003803000 */
[----:B------:R-:W-:Y:S02]  /*b2b0*/  LOP3.LUT R3, R2, 0xff, RZ, 0xc0, !PT ;  /* 0x000000ff02037812 */ /* 0x000fe400078ec0ff */
[----:B------:R-:W-:Y:S02]  /*b2c0*/  F2FP.F16.F32.PACK_AB R2, R246, R245 ;  /* 0x000000f5f602723e */ /* 0x000fe400000000ff */
[----:B------:R-:W-:-:S02]  /*b2d0*/  PRMT R4, R8, 0x5410, R9 ;  /* 0x0000541008047816 */ /* 0x000fc40000000009 */
[----:B------:R-:W-:Y:S02]  /*b2e0*/  PRMT R7, R3, 0x5410, R7 ;  /* 0x0000541003077816 */ /* 0x000fe40000000007 */
[----:B------:R-:W-:Y:S02]  /*b2f0*/  LOP3.LUT R6, R0, R2, RZ, 0xc0, !PT ;  /* 0x0000000200067212 */ /* 0x000fe400078ec0ff */
[--C-:B------:R-:W-:Y:S02]  /*b300*/  HSET2.LE.AND R3, R5, R188.reuse, PT ;  /* 0x000000bc05037233 */ /* 0x100fe40003803000 */
[--C-:B------:R-:W-:Y:S02]  /*b310*/  HSET2.LE.AND R0, R4, R188.reuse, PT ;  /* 0x000000bc04007233 */ /* 0x100fe40003803000 */
[----:B------:R-:W-:Y:S02]  /*b320*/  HSET2.LE.AND R5, R7, R188, PT ;  /* 0x000000bc07057233 */ /* 0x000fe40003803000 */
[----:B---3--:R-:W-:-:S02]  /*b330*/  F2FP.F16.F32.PACK_AB R2, R241, R240 ;  /* 0x000000f0f102723e */ /* 0x008fc400000000ff */
[----:B------:R-:W-:Y:S02]  /*b340*/  F2FP.F16.F32.PACK_AB R4, R244, R243 ;  /* 0x000000f3f404723e */ /* 0x000fe400000000ff */
[----:B----4-:R-:W-:Y:S02]  /*b350*/  F2FP.F16.F32.PACK_AB R8, R239, R242 ;  /* 0x000000f2ef08723e */ /* 0x010fe400000000ff */
[----:B------:R-:W-:Y:S01]  /*b360*/  LOP3.LUT R7, R0, R2, RZ, 0xc0, !PT ;  /* 0x0000000200077212 */ /* 0x000fe200078ec0ff */
[----:B------:R-:W-:Y:S01]  /*b370*/  FFMA.FTZ R0, R198, UR40, -R15 ;  /* 0x00000028c6007c23 */ /* 0x000fe2000801080f */
[----:B------:R-:W-:Y:S02]  /*b380*/  LOP3.LUT R4, R3, R4, RZ, 0xc0, !PT ;  /* 0x0000000403047212 */ /* 0x000fe400078ec0ff */
[----:B------:R-:W-:Y:S01]  /*b390*/  LOP3.LUT R5, R5, R8, RZ, 0xc0, !PT ;  /* 0x0000000805057212 */ /* 0x000fe200078ec0ff */
[----:B------:R2:W-:Y:S01]  /*b3a0*/  MUFU.EX2 R198, R0 ;  /* 0x0000000000c67308 */ /* 0x0005e20000000800 */
[----:B------:R-:W-:Y:S01]  /*b3b0*/  LOP3.LUT R2, R177, UR14, R238, 0x96, !PT ;  /* 0x0000000eb1027c12 */ /* 0x000fe2000f8e96ee */
[----:B------:R-:W-:-:S04]  /*b3c0*/  IMAD.MOV.U32 R177, RZ, RZ, R71 ;  /* 0x000000ffffb17224 */ /* 0x000fc800078e0047 */
[----:B------:R-:W-:Y:S01]  /*b3d0*/  HMMA.16816.F32 R80, R4, R32, R108 ;  /* 0x000000200450723c */ /* 0x000fe2000000186c */
[----:B------:R-:W-:-:S05]  /*b3e0*/  IMAD.WIDE.U32 R2, R2, -0x2daee0ad, RZ ;  /* 0xd2511f5302027825 */ /* 0x000fca00078e00ff */
[C---:B------:R-:W-:Y:S01]  /*b3f0*/  HMMA.16816.F32 R116, R4.reuse, R34, R116 ;  /* 0x000000220474723c */ /* 0x040fe20000001874 */
[----:B------:R-:W-:Y:S02]  /*b400*/  IMAD.MOV.U32 R109, RZ, RZ, R43 ;  /* 0x000000ffff6d7224 */ /* 0x000fe400078e002b */
[----:B------:R-:W3:Y:S01]  /*b410*/  LDSM.16.MT88.4 R40, [R222+0xb400] ;  /* 0x00b40000de28783b */ /* 0x000ee20000004200 */
[----:B------:R-:W-:Y:S02]  /*b420*/  IMAD.MOV.U32 R108, RZ, RZ, R205 ;  /* 0x000000ffff6c7224 */ /* 0x000fe400078e00cd */
[----:B--2---:R-:W-:Y:S01]  /*b430*/  FFMA.FTZ R0, R197, UR40, -R15 ;  /* 0x00000028c5007c23 */ /* 0x004fe2000801080f */
[----:B------:R-:W-:Y:S01]  /*b440*/  HMMA.16816.F32 R128, R4, R24, R128 ;  /* 0x000000180480723c */ /* 0x000fe20000001880 */
[----:B------:R-:W-:Y:S02]  /*b450*/  IMAD.MOV.U32 R110, RZ, RZ, R190 ;  /* 0x000000ffff6e7224 */ /* 0x000fe400078e00be */
[----:B------:R2:W-:Y:S01]  /*b460*/  MUFU.EX2 R205, R0 ;  /* 0x0000000000cd7308 */ /* 0x0005e20000000800 */
[----:B------:R-:W-:-:S02]  /*b470*/  IMAD.MOV.U32 R176, RZ, RZ, R109 ;  /* 0x000000ffffb07224 */ /* 0x000fc400078e006d */
[C---:B------:R-:W-:Y:S01]  /*b480*/  HMMA.16816.F32 R132, R4.reuse, R26, R132 ;  /* 0x0000001a0484723c */ /* 0x040fe20000001884 */
[----:B------:R-:W-:Y:S02]  /*b490*/  IMAD.MOV.U32 R109, RZ, RZ, R138 ;  /* 0x000000ffff6d7224 */ /* 0x000fe400078e008a */
[----:B------:R-:W-:Y:S02]  /*b4a0*/  IMAD.MOV.U32 R138, RZ, RZ, R13 ;  /* 0x000000ffff8a7224 */ /* 0x000fe400078e000d */
[----:B------:R-:W-:Y:S01]  /*b4b0*/  IMAD.MOV.U32 R111, RZ, RZ, R64 ;  /* 0x000000ffff6f7224 */ /* 0x000fe200078e0040 */
[C---:B------:R-:W-:Y:S06]  /*b4c0*/  HMMA.16816.F32 R144, R4.reuse, R16, R144 ;  /* 0x000000100490723c */ /* 0x040fec0000001890 */
[----:B------:R-:W-:Y:S01]  /*b4d0*/  HMMA.16816.F32 R148, R4, R18, R148 ;  /* 0x000000120494723c */ /* 0x000fe20000001894 */
[----:B--2---:R-:W-:-:S04]  /*b4e0*/  FFMA.FTZ R0, R196, UR40, -R15 ;  /* 0x00000028c4007c23 */ /* 0x004fc8000801080f */
[----:B------:R2:W-:Y:S01]  /*b4f0*/  MUFU.EX2 R238, R0 ;  /* 0x0000000000ee7308 */ /* 0x0005e20000000800 */
[C---:B-1----:R-:W-:Y:S06]  /*b500*/  HMMA.16816.F32 R156, R4.reuse, R28, R156 ;  /* 0x0000001c049c723c */ /* 0x042fec000000189c */
[C---:B------:R-:W-:Y:S06]  /*b510*/  HMMA.16816.F32 R168, R4.reuse, R30, R168 ;  /* 0x0000001e04a8723c */ /* 0x040fec00000018a8 */
[----:B-----5:R-:W-:Y:S01]  /*b520*/  HMMA.16816.F32 R72, R4, R36, R72 ;  /* 0x000000240448723c */ /* 0x020fe20000001848 */
[----:B--2---:R-:W-:-:S05]  /*b530*/  LOP3.LUT R0, R3, UR32, R204, 0x96, !PT ;  /* 0x0000002003007c12 */ /* 0x004fca000f8e96cc */
[----:B------:R-:W-:Y:S01]  /*b540*/  HMMA.16816.F32 R76, R4, R38, R76 ;  /* 0x00000026044c723c */ /* 0x000fe2000000184c */
[----:B------:R-:W-:-:S04]  /*b550*/  LOP3.LUT R3, R2, 0xffff, RZ, 0xc0, !PT ;  /* 0x0000ffff02037812 */ /* 0x000fc800078ec0ff */
[----:B------:R-:W-:Y:S01]  /*b560*/  SHF.R.U32.HI R3, RZ, 0x8, R3 ;  /* 0x00000008ff037819 */ /* 0x000fe20000011603 */
[C---:B---3--:R-:W-:Y:S06]  /*b570*/  HMMA.16816.F32 R88, R4.reuse, R40, R88 ;  /* 0x000000280458723c */ /* 0x048fec0000001858 */
[----:B------:R-:W-:Y:S07]  /*b580*/  HMMA.16816.F32 R92, R4, R42, R92 ;  /* 0x0000002a045c723c */ /* 0x000fee000000185c */
[----:B------:R-:W-:Y:S01]  /*b590*/  LOP3.LUT R7, R2, 0xff, RZ, 0xc0, !PT ;  /* 0x000000ff02077812 */ /* 0x000fe200078ec0ff */
[----:B------:R-:W-:Y:S01]  /*b5a0*/  FFMA.FTZ R4, R49, UR40, -R15 ;  /* 0x0000002831047c23 */ /* 0x000fe2000801080f */
[----:B------:R-:W-:-:S02]  /*b5b0*/  SHF.R.U32.HI R6, RZ, 0x10, R2 ;  /* 0x00000010ff067819 */ /* 0x000fc40000011602 */
[----:B------:R-:W-:Y:S01]  /*b5c0*/  SHF.R.U32.HI R5, RZ, 0x18, R2 ;  /* 0x00000018ff057819 */ /* 0x000fe20000011602 */
[----:B------:R-:W-:Y:S01]  /*b5d0*/  FFMA.FTZ R2, R185, UR40, -R20 ;  /* 0x00000028b9027c23 */ /* 0x000fe20008010814 */
[----:B------:R-:W-:Y:S01]  /*b5e0*/  PRMT R7, R7, 0x5410, R3 ;  /* 0x0000541007077816 */ /* 0x000fe20000000003 */
[----:B------:R1:W2:Y:S01]  /*b5f0*/  MUFU.EX2 R204, R4 ;  /* 0x0000000400cc7308 */ /* 0x0002a20000000800 */
[----:B------:R-:W-:-:S04]  /*b600*/  LOP3.LUT R3, R6, 0xff, RZ, 0xc0, !PT ;  /* 0x000000ff06037812 */ /* 0x000fc800078ec0ff */
[----:B------:R-:W-:Y:S02]  /*b610*/  PRMT R6, R3, 0x5410, R5 ;  /* 0x0000541003067816 */ /* 0x000fe40000000005 */
[C---:B------:R-:W-:Y:S01]  /*b620*/  LOP3.LUT R3, R0.reuse, 0xffff, RZ, 0xc0, !PT ;  /* 0x0000ffff00037812 */ /* 0x040fe200078ec0ff */
[----:B------:R3:W-:Y:S01]  /*b630*/  MUFU.EX2 R197, R2 ;  /* 0x0000000200c57308 */ /* 0x0007e20000000800 */
[----:B------:R-:W-:Y:S02]  /*b640*/  LOP3.LUT R5, R0, 0xff, RZ, 0xc0, !PT ;  /* 0x000000ff00057812 */ /* 0x000fe400078ec0ff */
[----:B------:R-:W-:-:S04]  /*b650*/  SHF.R.U32.HI R3, RZ, 0x8, R3 ;  /* 0x00000008ff037819 */ /* 0x000fc80000011603 */
[----:B------:R-:W-:Y:S02]  /*b660*/  PRMT R5, R5, 0x5410, R3 ;  /* 0x0000541005057816 */ /* 0x000fe40000000003 */
[----:B-1----:R-:W-:Y:S01]  /*b670*/  SHF.R.U32.HI R4, RZ, 0x18, R0 ;  /* 0x00000018ff047819 */ /* 0x002fe20000011600 */
[----:B---3--:R-:W-:-:S04]  /*b680*/  FFMA.FTZ R2, R184, UR40, -R20 ;  /* 0x00000028b8027c23 */ /* 0x008fc80008010814 */
[----:B------:R1:W3:Y:S02]  /*b690*/  MUFU.EX2 R196, R2 ;  /* 0x0000000200c47308 */ /* 0x0002e40000000800 */
[----:B-1----:R-:W-:-:S04]  /*b6a0*/  SHF.R.U32.HI R2, RZ, 0x10, R0 ;  /* 0x00000010ff027819 */ /* 0x002fc80000011600 */
[----:B------:R-:W-:Y:S01]  /*b6b0*/  LOP3.LUT R0, R2, 0xff, RZ, 0xc0, !PT ;  /* 0x000000ff02007812 */ /* 0x000fe200078ec0ff */
[----:B------:R-:W-:Y:S01]  /*b6c0*/  FFMA.FTZ R2, R200, UR40, -R20 ;  /* 0x00000028c8027c23 */ /* 0x000fe20008010814 */
[----:B------:R-:W-:Y:S02]  /*b6d0*/  IMAD.MOV.U32 R200, RZ, RZ, R136 ;  /* 0x000000ffffc87224 */ /* 0x000fe400078e0088 */
[----:B------:R-:W-:Y:S01]  /*b6e0*/  PRMT R3, R0, 0x5410, R4 ;  /* 0x0000541000037816 */ /* 0x000fe20000000004 */
[----:B------:R1:W-:Y:S01]  /*b6f0*/  MUFU.EX2 R191, R2 ;  /* 0x0000000200bf7308 */ /* 0x0003e20000000800 */
[----:B------:R-:W-:Y:S01]  /*b700*/  HSET2.LE.AND R0, R7, R188, PT ;  /* 0x000000bc07007233 */ /* 0x000fe20003803000 */
[----:B------:R-:W-:Y:S02]  /*b710*/  IMAD.MOV.U32 R136, RZ, RZ, R125 ;  /* 0x000000ffff887224 */ /* 0x000fe400078e007d */
[----:B-1----:R-:W-:Y:S01]  /*b720*/  FFMA.FTZ R2, R199, UR40, -R20 ;  /* 0x00000028c7027c23 */ /* 0x002fe20008010814 */
[----:B------:R-:W-:-:S03]  /*b730*/  IMAD.MOV.U32 R199, RZ, RZ, R48 ;  /* 0x000000ffffc77224 */ /* 0x000fc600078e0030 */
        /* <DEDUP_REMOVED lines=12> */
[----:B------:R-:W-:-:S05]  /*b800*/  IMAD.U32 R0, RZ, RZ, UR37 ;  /* 0x00000025ff007e24 */ /* 0x000fca000f8e00ff */
[----:B------:R-:W-:Y:S01]  /*b810*/  LOP3.LUT R0, R177, UR41, R0, 0x96, !PT ;  /* 0x00000029b1007c12 */ /* 0x000fe2000f8e9600 */
[----:B------:R-:W-:Y:S01]  /*b820*/  IMAD.MOV.U32 R177, RZ, RZ, R108 ;  /* 0x000000ffffb17224 */ /* 0x000fe200078e006c */
[----:B------:R-:W-:Y:S01]  /*b830*/  HMMA.16816.F32 R68, R8, R32, R112 ;  /* 0x000000200844723c */ /* 0x000fe20000001870 */
[----:B------:R-:W-:Y:S02]  /*b840*/  IMAD.MOV.U32 R108, RZ, RZ, R137 ;  /* 0x000000ffff6c7224 */ /* 0x000fe400078e0089 */
[----:B------:R-:W-:-:S03]  /*b850*/  IMAD.WIDE.U32 R48, R0, -0x326172a9, RZ ;  /* 0xcd9e8d5700307825 */ /* 0x000fc600078e00ff */
[C---:B------:R-:W-:Y:S01]  /*b860*/  HMMA.16816.F32 R140, R8.reuse, R16, R140 ;  /* 0x00000010088c723c */ /* 0x040fe2000000188c */
        /* <DEDUP_REMOVED lines=15> */
[----:B------:R-:W-:Y:S01]  /*b960*/  HMMA.16816.F32 R56, R8, R26, R56 ;  /* 0x0000001a0838723c */ /* 0x000fe20000001838 */
[----:B------:R-:W1:Y:S01]  /*b970*/  LDSM.16.MT88.4 R24, [R220+0x9800] ;  /* 0x00980000dc18783b */ /* 0x000e620000004200 */
[----:B------:R-:W-:Y:S01]  /*b980*/  IMAD.WIDE.U32 R22, R0, -0x326172a9, RZ ;  /* 0xcd9e8d5700167825 */ /* 0x000fe200078e00ff */
[----:B------:R-:W-:-:S03]  /*b990*/  LOP3.LUT R5, R5, UR18, R44, 0x96, !PT ;  /* 0x0000001205057c12 */ /* 0x000fc6000f8e962c */
[----:B------:R-:W-:Y:S01]  /*b9a0*/  FFMA.FTZ R0, R180, UR40, -R12 ;  /* 0x00000028b4007c23 */ /* 0x000fe2000801080c */
[----:B------:R-:W-:Y:S01]  /*b9b0*/  IMAD.MOV.U32 R139, RZ, RZ, R189 ;  /* 0x000000ffff8b7224 */ /* 0x000fe200078e00bd */
[C---:B------:R-:W-:Y:S01]  /*b9c0*/  HMMA.16816.F32 R152, R8.reuse, R18, R152 ;  /* 0x000000120898723c */ /* 0x040fe20000001898 */
[----:B------:R2:W-:Y:S01]  /*b9d0*/  MUFU.EX2 R189, R3 ;  /* 0x0000000300bd7308 */ /* 0x0005e20000000800 */
[----:B------:R-:W-:Y:S02]  /*b9e0*/  IMAD.MOV.U32 R122, RZ, RZ, R126 ;  /* 0x000000ffff7a7224 */ /* 0x000fe400078e007e */
[----:B------:R-:W-:Y:S02]  /*b9f0*/  IMAD.MOV.U32 R114, RZ, RZ, R111 ;  /* 0x000000ffff727224 */ /* 0x000fe400078e006f */
[----:B------:R-:W-:Y:S01]  /*ba00*/  HMMA.16816.F32 R160, R8, R28, R160 ;  /* 0x0000001c08a0723c */ /* 0x000fe200000018a0 */
[----:B------:R-:W-:Y:S02]  /*ba10*/  IMAD.MOV.U32 R111, RZ, RZ, R124 ;  /* 0x000000ffff6f7224 */ /* 0x000fe400078e007c */
[----:B------:R3:W4:Y:S01]  /*ba20*/  MUFU.EX2 R186, R0 ;  /* 0x0000000000ba7308 */ /* 0x0007220000000800 */
[----:B------:R-:W-:-:S02]  /*ba30*/  IMAD.MOV.U32 R123, RZ, RZ, R127 ;  /* 0x000000ffff7b7224 */ /* 0x000fc400078e007f */
[C---:B------:R-:W-:Y:S01]  /*ba40*/  HMMA.16816.F32 R164, R8.reuse, R30, R164 ;  /* 0x0000001e08a4723c */ /* 0x040fe200000018a4 */
[----:B------:R-:W5:Y:S01]  /*ba50*/  LDSM.16.MT88.4 R28, [R220+0xa800] ;  /* 0x00a80000dc1c783b */ /* 0x000f620000004200 */
[----:B------:R-:W-:Y:S02]  /*ba60*/  IMAD.MOV.U32 R248, RZ, RZ, R177 ;  /* 0x000000fffff87224 */ /* 0x000fe400078e00b1 */
[----:B------:R-:W-:Y:S01]  /*ba70*/  IMAD.MOV.U32 R120, RZ, RZ, R176 ;  /* 0x000000ffff787224 */ /* 0x000fe200078e00b0 */
[----:B--2---:R-:W-:Y:S01]  /*ba80*/  LOP3.LUT R3, R23, UR16, R4, 0x96, !PT ;  /* 0x0000001017037c12 */ /* 0x004fe2000f8e9604 */
[----:B------:R-:W-:Y:S01]  /*ba90*/  IMAD.WIDE.U32 R4, R5, -0x2daee0ad, RZ ;  /* 0xd2511f5305047825 */ /* 0x000fe200078e00ff */
[----:B------:R-:W-:Y:S03]  /*baa0*/  HMMA.16816.F32 R104, R8, R36, R104 ;  /* 0x000000240868723c */ /* 0x000fe60000001868 */
[----:B------:R-:W-:Y:S01]  /*bab0*/  IMAD.WIDE.U32 R44, R3, -0x2daee0ad, RZ ;  /* 0xd2511f53032c7825 */ /* 0x000fe200078e00ff */
[----:B------:R-:W-:-:S03]  /*bac0*/  LOP3.LUT R6, R5, UR15, R2, 0x96, !PT ;  /* 0x0000000f05067c12 */ /* 0x000fc6000f8e9602 */
[----:B---3--:R-:W-:Y:S01]  /*bad0*/  FFMA.FTZ R0, R179, UR40, -R12 ;  /* 0x00000028b3007c23 */ /* 0x008fe2000801080c */
[C---:B------:R-:W-:Y:S01]  /*bae0*/  HMMA.16816.F32 R100, R8.reuse, R38, R100 ;  /* 0x000000260864723c */ /* 0x040fe20000001864 */
[----:B------:R-:W-:Y:S01]  /*baf0*/  LOP3.LUT R2, R45, UR13, R4, 0x96, !PT ;  /* 0x0000000d2d027c12 */ /* 0x000fe2000f8e9604 */
[----:B------:R-:W-:Y:S01]  /*bb00*/  IMAD.WIDE.U32 R46, R6, -0x326172a9, RZ ;  /* 0xcd9e8d57062e7825 */ /* 0x000fe200078e00ff */
[----:B------:R2:W-:Y:S03]  /*bb10*/  MUFU.EX2 R185, R0 ;  /* 0x0000000000b97308 */ /* 0x0005e60000000800 */
[----:B------:R-:W-:Y:S01]  /*bb20*/  FFMA.FTZ R4, R187, UR40, -R14 ;  /* 0x00000028bb047c23 */ /* 0x000fe2000801080e */
[----:B------:R-:W-:Y:S01]  /*bb30*/  LDSM.16.MT88.4 R36, [R220+0xb800] ;  /* 0x00b80000dc24783b */ /* 0x000fe20000004200 */
[----:B------:R-:W-:Y:S01]  /*bb40*/  IMAD.WIDE.U32 R2, R2, -0x326172a9, RZ ;  /* 0xcd9e8d5702027825 */ /* 0x000fe200078e00ff */
[C---:B------:R-:W-:Y:S03]  /*bb50*/  HMMA.16816.F32 R84, R8.reuse, R40, R84 ;  /* 0x000000280854723c */ /* 0x040fe60000001854 */
[----:B------:R-:W-:Y:S01]  /*bb60*/  IMAD.MOV.U32 R187, RZ, RZ, R175 ;  /* 0x000000ffffbb7224 */ /* 0x000fe200078e00af */
[----:B------:R-:W-:Y:S01]  /*bb70*/  LOP3.LUT R5, R2, 0xff, RZ, 0xc0, !PT ;  /* 0x000000ff02057812 */ /* 0x000fe200078ec0ff */
[----:B------:R3:W-:Y:S01]  /*bb80*/  MUFU.EX2 R180, R4 ;  /* 0x0000000400b47308 */ /* 0x0007e20000000800 */
[--C-:B------:R-:W-:Y:S01]  /*bb90*/  SHF.R.U32.HI R7, RZ, 0x10, R2.reuse ;  /* 0x00000010ff077819 */ /* 0x100fe20000011602 */
[----:B------:R-:W-:Y:S01]  /*bba0*/  HMMA.16816.F32 R96, R8, R42, R96 ;  /* 0x0000002a0860723c */ /* 0x000fe20000001860 */
[----:B------:R-:W-:Y:S01]  /*bbb0*/  SHF.R.U32.HI R13, RZ, 0x18, R2 ;  /* 0x00000018ff0d7819 */ /* 0x000fe20000011602 */
[----:B------:R-:W-:Y:S01]  /*bbc0*/  LDSM.16.MT88.4 R40, [R222+0xb800] ;  /* 0x00b80000de28783b */ /* 0x000fe20000004200 */
[----:B------:R-:W-:-:S02]  /*bbd0*/  IMAD.MOV.U32 R123, RZ, RZ, R113 ;  /* 0x000000ffff7b7224 */ /* 0x000fc400078e0071 */
[----:B------:R-:W-:Y:S02]  /*bbe0*/  IMAD.MOV.U32 R121, RZ, RZ, R115 ;  /* 0x000000ffff797224 */ /* 0x000fe400078e0073 */
[----:B--2---:R-:W-:-:S04]  /*bbf0*/  FFMA.FTZ R0, R178, UR40, -R12 ;  /* 0x00000028b2007c23 */ /* 0x004fc8000801080c */
[----:B------:R2:W-:Y:S01]  /*bc00*/  MUFU.EX2 R184, R0 ;  /* 0x0000000000b87308 */ /* 0x0005e20000000800 */
[----:B---3--:R-:W-:Y:S01]  /*bc10*/  FFMA.FTZ R4, R182, UR40, -R14 ;  /* 0x00000028b6047c23 */ /* 0x008fe2000801080e */
[----:B------:R-:W-:-:S06]  /*bc20*/  IMAD.MOV.U32 R182, RZ, RZ, R53 ;  /* 0x000000ffffb67224 */ /* 0x000fcc00078e0035 */
[----:B------:R3:W1:Y:S01]  /*bc30*/  MUFU.EX2 R179, R4 ;  /* 0x0000000400b37308 */ /* 0x0006620000000800 */
[----:B--2---:R-:W-:Y:S02]  /*bc40*/  LOP3.LUT R0, R2, 0xffff, RZ, 0xc0, !PT ;  /* 0x0000ffff02007812 */ /* 0x004fe400078ec0ff */
[----:B------:R-:W-:Y:S02]  /*bc50*/  LOP3.LUT R2, R3, UR23, R46, 0x96, !PT ;  /* 0x0000001703027c12 */ /* 0x000fe4000f8e962e */
[----:B------:R-:W-:Y:S02]  /*bc60*/  SHF.R.U32.HI R0, RZ, 0x8, R0 ;  /* 0x00000008ff007819 */ /* 0x000fe40000011600 */
[C---:B------:R-:W-:Y:S02]  /*bc70*/  LOP3.LUT R3, R2.reuse, 0xffff, RZ, 0xc0, !PT ;  /* 0x0000ffff02037812 */ /* 0x040fe400078ec0ff */
[----:B------:R-:W-:Y:S01]  /*bc80*/  PRMT R16, R5, 0x5410, R0 ;  /* 0x0000541005107816 */ /* 0x000fe20000000000 */
[--C-:B------:R-:W-:Y:S01]  /*bc90*/  FFMA.FTZ R0, R181, UR40, -R14.reuse ;  /* 0x00000028b5007c23 */ /* 0x100fe2000801080e */
[----:B------:R-:W-:Y:S01]  /*bca0*/  LOP3.LUT R6, R2, 0xff, RZ, 0xc0, !PT ;  /* 0x000000ff02067812 */ /* 0x000fe200078ec0ff */
[----:B---3--:R-:W-:Y:S01]  /*bcb0*/  FFMA.FTZ R4, R173, UR40, -R14 ;  /* 0x00000028ad047c23 */ /* 0x008fe2000801080e */
[----:B------:R-:W-:Y:S01]  /*bcc0*/  SHF.R.U32.HI R5, RZ, 0x18, R2 ;  /* 0x00000018ff057819 */ /* 0x000fe20000011602 */
[----:B------:R2:W-:Y:S01]  /*bcd0*/  MUFU.EX2 R178, R0 ;  /* 0x0000000000b27308 */ /* 0x0005e20000000800 */
[----:B------:R-:W-:-:S07]  /*bce0*/  IMAD.MOV.U32 R181, RZ, RZ, R174 ;  /* 0x000000ffffb57224 */ /* 0x000fce00078e00ae */
[----:B------:R3:W5:Y:S01]  /*bcf0*/  MUFU.EX2 R45, R4 ;  /* 0x00000004002d7308 */ /* 0x0007620000000800 */
[----:B--2---:R-:W-:Y:S02]  /*bd00*/  SHF.R.U32.HI R0, RZ, 0x10, R2 ;  /* 0x00000010ff007819 */ /* 0x004fe40000011602 */
[----:B------:R-:W-:Y:S02]  /*bd10*/  SHF.R.U32.HI R2, RZ, 0x8, R3 ;  /* 0x00000008ff027819 */ /* 0x000fe40000011603 */
[----:B------:R-:W-:Y:S02]  /*bd20*/  LOP3.LUT R0, R0, 0xff, RZ, 0xc0, !PT ;  /* 0x000000ff00007812 */ /* 0x000fe400078ec0ff */
[----:B------:R-:W-:Y:S02]  /*bd30*/  PRMT R2, R6, 0x5410, R2 ;  /* 0x0000541006027816 */ /* 0x000fe40000000002 */
[----:B------:R-:W-:Y:S02]  /*bd40*/  PRMT R3, R0, 0x5410, R5 ;  /* 0x0000541000037816 */ /* 0x000fe40000000005 */
[----:B---3--:R-:W-:-:S02]  /*bd50*/  LOP3.LUT R4, R7, 0xff, RZ, 0xc0, !PT ;  /* 0x000000ff07047812 */ /* 0x008fc400078ec0ff */
[--C-:B------:R-:W-:Y:S02]  /*bd60*/  HSET2.LE.AND R0, R2, R188.reuse, PT ;  /* 0x000000bc02007233 */ /* 0x100fe40003803000 */
[----:B----4-:R-:W-:Y:S02]  /*bd70*/  F2FP.F16.F32.PACK_AB R2, R186, R189 ;  /* 0x000000bdba02723e */ /* 0x010fe400000000ff */
[----:B------:R-:W-:Y:S02]  /*bd80*/  PRMT R6, R4, 0x5410, R13 ;  /* 0x0000541004067816 */ /* 0x000fe4000000000d */
[----:B------:R-:W-:Y:S02]  /*bd90*/  LOP3.LUT R4, R0, R2, RZ, 0xc0, !PT ;  /* 0x0000000200047212 */ /* 0x000fe400078ec0ff */
[--C-:B------:R-:W-:Y:S02]  /*bda0*/  HSET2.LE.AND R0, R16, R188.reuse, PT ;  /* 0x000000bc10007233 */ /* 0x100fe40003803000 */
[----:B------:R-:W2:Y:S01]  /*bdb0*/  LDSM.16.MT88.4 R16, [R222+0x9800] ;  /* 0x00980000de10783b */ /* 0x000ea20000004200 */
[----:B------:R-:W-:-:S02]  /*bdc0*/  HSET2.LE.AND R3, R3, R188, PT ;  /* 0x000000bc03037233 */ /* 0x000fc40003803000 */
[----:B-1----:R-:W-:Y:S02]  /*bdd0*/  F2FP.F16.F32.PACK_AB R5, R179, R180 ;  /* 0x000000b4b305723e */ /* 0x002fe400000000ff */
[----:B------:R-:W-:Y:S02]  /*bde0*/  F2FP.F16.F32.PACK_AB R2, R184, R185 ;  /* 0x000000b9b802723e */ /* 0x000fe400000000ff */
[----:B------:R-:W-:Y:S02]  /*bdf0*/  LOP3.LUT R5, R3, R5, RZ, 0xc0, !PT ;  /* 0x0000000503057212 */ /* 0x000fe400078ec0ff */
[----:B------:R-:W-:Y:S02]  /*be00*/  HSET2.LE.AND R3, R6, R188, PT ;  /* 0x000000bc06037233 */ /* 0x000fe40003803000 */
[----:B-----5:R-:W-:Y:S02]  /*be10*/  F2FP.F16.F32.PACK_AB R7, R45, R178 ;  /* 0x000000b22d07723e */ /* 0x020fe400000000ff */
[----:B------:R-:W-:-:S02]  /*be20*/  LOP3.LUT R6, R0, R2, RZ, 0xc0, !PT ;  /* 0x0000000200067212 */ /* 0x000fc400078ec0ff */
[----:B------:R-:W-:Y:S02]  /*be30*/  LOP3.LUT R7, R3, R7, RZ, 0xc0, !PT ;  /* 0x0000000703077212 */ /* 0x000fe400078ec0ff */
[----:B------:R-:W-:Y:S01]  /*be40*/  LOP3.LUT R2, R49, UR22, R122, 0x96, !PT ;  /* 0x0000001631027c12 */ /* 0x000fe2000f8e967a */
[----:B------:R-:W-:Y:S01]  /*be50*/  IMAD.MOV.U32 R122, RZ, RZ, R114 ;  /* 0x000000ffff7a7224 */ /* 0x000fe200078e0072 */
[----:B------:R-:W-:-:S03]  /*be60*/  LOP3.LUT R0, R55, UR20, R48, 0x96, !PT ;  /* 0x0000001437007c12 */ /* 0x000fc6000f8e9630 */
[C---:B------:R-:W-:Y:S06]  /*be70*/  HMMA.16816.F32 R80, R4.reuse, R24, R80 ;  /* 0x000000180450723c */ /* 0x040fec0000001850 */
[C---:B------:R-:W-:Y:S06]  /*be80*/  HMMA.16816.F32 R116, R4.reuse, R26, R116 ;  /* 0x0000001a0474723c */ /* 0x040fec0000001874 */
[C---:B------:R-:W-:Y:S06]  /*be90*/  HMMA.16816.F32 R144, R4.reuse, R28, R144 ;  /* 0x0000001c0490723c */ /* 0x040fec0000001890 */
[C---:B--2---:R-:W-:Y:S06]  /*bea0*/  HMMA.16816.F32 R128, R4.reuse, R16, R128 ;  /* 0x000000100480723c */ /* 0x044fec0000001880 */
[C---:B------:R-:W-:Y:S06]  /*beb0*/  HMMA.16816.F32 R132, R4.reuse, R18, R132 ;  /* 0x000000120484723c */ /* 0x040fec0000001884 */
        /* <DEDUP_REMOVED lines=8> */
[----:B------:R-:W-:Y:S01]  /*bf40*/  IMAD.WIDE.U32 R6, R0, -0x2daee0ad, RZ ;  /* 0xd2511f5300067825 */ /* 0x000fe200078e00ff */
[----:B------:R-:W-:-:S04]  /*bf50*/  LOP3.LUT R2, R5, UR19, R172, 0x96, !PT ;  /* 0x0000001305027c12 */ /* 0x000fc8000f8e96ac */
[----:B------:R-:W-:Y:S01]  /*bf60*/  LOP3.LUT R0, R7, UR17, R4, 0x96, !PT ;  /* 0x0000001107007c12 */ /* 0x000fe2000f8e9604 */
[----:B------:R-:W-:-:S04]  /*bf70*/  IMAD.WIDE.U32 R4, R2, -0x326172a9, RZ ;  /* 0xcd9e8d5702047825 */ /* 0x000fc800078e00ff */
[----:B------:R-:W-:Y:S01]  /*bf80*/  IMAD.WIDE.U32 R48, R0, -0x326172a9, RZ ;  /* 0xcd9e8d5700307825 */ /* 0x000fe200078e00ff */
[----:B------:R-:W-:-:S04]  /*bf90*/  LOP3.LUT R2, R5, UR18, R54, 0x96, !PT ;  /* 0x0000001205027c12 */ /* 0x000fc8000f8e9636 */
[----:B------:R-:W-:Y:S01]  /*bfa0*/  LOP3.LUT R0, R49, UR16, R4, 0x96, !PT ;  /* 0x0000001031007c12 */ /* 0x000fe2000f8e9604 */
[----:B------:R-:W-:-:S04]  /*bfb0*/  IMAD.WIDE.U32 R2, R2, -0x2daee0ad, RZ ;  /* 0xd2511f5302027825 */ /* 0x000fc800078e00ff */
[----:B------:R-:W-:Y:S01]  /*bfc0*/  FFMA.FTZ R4, R210, UR40, -R15 ;  /* 0x00000028d2047c23 */ /* 0x000fe2000801080f */
[----:B------:R-:W-:Y:S01]  /*bfd0*/  IMAD.WIDE.U32 R54, R0, -0x2daee0ad, RZ ;  /* 0xd2511f5300367825 */ /* 0x000fe200078e00ff */
[----:B------:R-:W-:-:S03]  /*bfe0*/  LOP3.LUT R6, R3, UR15, R6, 0x96, !PT ;  /* 0x0000000f03067c12 */ /* 0x000fc6000f8e9606 */
[----:B------:R-:W-:Y:S01]  /*bff0*/  FFMA.FTZ R0, R209, UR40, -R15 ;  /* 0x00000028d1007c23 */ /* 0x000fe2000801080f */
[----:B------:R1:W-:Y:S01]  /*c000*/  MUFU.EX2 R177, R4 ;  /* 0x0000000400b17308 */ /* 0x0003e20000000800 */
[----:B------:R-:W-:Y:S01]  /*c010*/  IMAD.MOV.U32 R209, RZ, RZ, R199 ;  /* 0x000000ffffd17224 */ /* 0x000fe200078e00c7 */
[----:B------:R-:W-:Y:S01]  /*c020*/  LOP3.LUT R2, R55, UR13, R2, 0x96, !PT ;  /* 0x0000000d37027c12 */ /* 0x000fe2000f8e9602 */
[----:B------:R-:W-:-:S04]  /*c030*/  IMAD.WIDE.U32 R10, R6, -0x326172a9, RZ ;  /* 0xcd9e8d57060a7825 */ /* 0x000fc800078e00ff */
[----:B------:R-:W-:Y:S01]  /*c040*/  IMAD.WIDE.U32 R2, R2, -0x326172a9, RZ ;  /* 0xcd9e8d5702027825 */ /* 0x000fe200078e00ff */
[----:B------:R2:W-:Y:S03]  /*c050*/  MUFU.EX2 R175, R0 ;  /* 0x0000000000af7308 */ /* 0x0005e60000000800 */
[----:B------:R-:W-:Y:S01]  /*c060*/  IMAD.MOV.U32 R210, RZ, RZ, R200 ;  /* 0x000000ffffd27224 */ /* 0x000fe200078e00c8 */
[C---:B------:R-:W-:Y:S01]  /*c070*/  LOP3.LUT R5, R2.reuse, 0xff, RZ, 0xc0, !PT ;  /* 0x000000ff02057812 */ /* 0x040fe200078ec0ff */
[----:B------:R-:W-:Y:S01]  /*c080*/  IMAD.MOV.U32 R199, RZ, RZ, R136 ;  /* 0x000000ffffc77224 */ /* 0x000fe200078e0088 */
[----:B------:R-:W-:Y:S01]  /*c090*/  SHF.R.U32.HI R6, RZ, 0x18, R2 ;  /* 0x00000018ff067819 */ /* 0x000fe20000011602 */
[----:B------:R-:W-:Y:S01]  /*c0a0*/  IMAD.MOV.U32 R200, RZ, RZ, R137 ;  /* 0x000000ffffc87224 */ /* 0x000fe200078e0089 */
[----:B-1----:R-:W-:-:S04]  /*c0b0*/  LOP3.LUT R4, R2, 0xffff, RZ, 0xc0, !PT ;  /* 0x0000ffff02047812 */ /* 0x002fc800078ec0ff */
[----:B------:R-:W-:Y:S01]  /*c0c0*/  SHF.R.U32.HI R4, RZ, 0x8, R4 ;  /* 0x00000008ff047819 */ /* 0x000fe20000011604 */
[----:B--2---:R-:W-:-:S03]  /*c0d0*/  FFMA.FTZ R0, R206, UR40, -R15 ;  /* 0x00000028ce007c23 */ /* 0x004fc6000801080f */
[----:B------:R-:W-:Y:S01]  /*c0e0*/  PRMT R8, R5, 0x5410, R4 ;  /* 0x0000541005087816 */ /* 0x000fe20000000004 */
[----:B------:R-:W-:Y:S01]  /*c0f0*/  FFMA.FTZ R4, R203, UR40, -R20 ;  /* 0x00000028cb047c23 */ /* 0x000fe20008010814 */
[----:B------:R-:W-:Y:S01]  /*c100*/  SHF.R.U32.HI R5, RZ, 0x10, R2 ;  /* 0x00000010ff057819 */ /* 0x000fe20000011602 */
[----:B------:R1:W-:Y:S01]  /*c110*/  MUFU.EX2 R176, R0 ;  /* 0x0000000000b07308 */ /* 0x0003e20000000800 */
[----:B------:R-:W-:Y:S01]  /*c120*/  FFMA.FTZ R2, R201, UR40, -R20 ;  /* 0x00000028c9027c23 */ /* 0x000fe20008010814 */
[----:B------:R-:W-:Y:S02]  /*c130*/  IMAD.MOV.U32 R201, RZ, RZ, R120 ;  /* 0x000000ffffc97224 */ /* 0x000fe400078e0078 */
[----:B------:R-:W-:Y:S02]  /*c140*/  IMAD.MOV.U32 R203, RZ, RZ, R121 ;  /* 0x000000ffffcb7224 */ /* 0x000fe400078e0079 */
[----:B------:R-:W-:Y:S02]  /*c150*/  IMAD.MOV.U32 R206, RZ, RZ, R123 ;  /* 0x000000ffffce7224 */ /* 0x000fe400078e007b */
[----:B------:R-:W-:Y:S08]  /*c160*/  MUFU.EX2 R172, R2 ;  /* 0x0000000200ac7308 */ /* 0x000ff00000000800 */
[----:B------:R-:W-:Y:S01]  /*c170*/  MUFU.EX2 R173, R4 ;  /* 0x0000000400ad7308 */ /* 0x000fe20000000800 */
[----:B-1----:R-:W-:Y:S01]  /*c180*/  FFMA.FTZ R0, R202, UR40, -R15 ;  /* 0x00000028ca007c23 */ /* 0x002fe2000801080f */
[----:B------:R-:W-:-:S02]  /*c190*/  IMAD.MOV.U32 R202, RZ, RZ, R122 ;  /* 0x000000ffffca7224 */ /* 0x000fc400078e007a */
[----:B------:R-:W1:Y:S04]  /*c1a0*/  LDSM.16.MT88.4 R120, [R220+0x9c00] ;  /* 0x009c0000dc78783b */ /* 0x000e680000004200 */
[----:B------:R2:W3:Y:S02]  /*c1b0*/  MUFU.EX2 R174, R0 ;  /* 0x0000000000ae7308 */ /* 0x0004e40000000800 */
[----:B--2---:R-:W-:Y:S02]  /*c1c0*/  LOP3.LUT R0, R3, UR23, R10, 0x96, !PT ;  /* 0x0000001703007c12 */ /* 0x004fe4000f8e960a */
[----:B------:R-:W-:Y:S02]  /*c1d0*/  LOP3.LUT R3, R5, 0xff, RZ, 0xc0, !PT ;  /* 0x000000ff05037812 */ /* 0x000fe400078ec0ff */
[----:B------:R-:W-:-:S02]  /*c1e0*/  SHF.R.U32.HI R2, RZ, 0x10, R0 ;  /* 0x00000010ff027819 */ /* 0x000fc40000011600 */
[----:B------:R-:W-:Y:S02]  /*c1f0*/  PRMT R7, R3, 0x5410, R6 ;  /* 0x0000541003077816 */ /* 0x000fe40000000006 */
[C---:B------:R-:W-:Y:S02]  /*c200*/  LOP3.LUT R3, R0.reuse, 0xffff, RZ, 0xc0, !PT ;  /* 0x0000ffff00037812 */ /* 0x040fe400078ec0ff */
[----:B------:R-:W-:Y:S02]  /*c210*/  LOP3.LUT R5, R0, 0xff, RZ, 0xc0, !PT ;  /* 0x000000ff00057812 */ /* 0x000fe400078ec0ff */
[----:B------:R-:W-:Y:S02]  /*c220*/  SHF.R.U32.HI R4, RZ, 0x18, R0 ;  /* 0x00000018ff047819 */ /* 0x000fe40000011600 */
[----:B------:R-:W-:Y:S01]  /*c230*/  LOP3.LUT R0, R2, 0xff, RZ, 0xc0, !PT ;  /* 0x000000ff02007812 */ /* 0x000fe200078ec0ff */
[----:B------:R-:W-:Y:S01]  /*c240*/  FFMA.FTZ R2, R213, UR40, -R20 ;  /* 0x00000028d5027c23 */ /* 0x000fe20008010814 */
[----:B------:R-:W-:Y:S01]  /*c250*/  SHF.R.U32.HI R3, RZ, 0x8, R3 ;  /* 0x00000008ff037819 */ /* 0x000fe20000011603 */
[----:B------:R-:W-:-:S02]  /*c260*/  IMAD.MOV.U32 R213, RZ, RZ, R248 ;  /* 0x000000ffffd57224 */ /* 0x000fc400078e00f8 */
[----:B------:R2:W-:Y:S01]  /*c270*/  MUFU.EX2 R55, R2 ;  /* 0x0000000200377308 */ /* 0x0005e20000000800 */
[----:B------:R-:W-:Y:S01]  /*c280*/  PRMT R5, R5, 0x5410, R3 ;  /* 0x0000541005057816 */ /* 0x000fe20000000003 */
[----:B------:R-:W-:Y:S01]  /*c290*/  IMAD.MOV.U32 R248, RZ, RZ, R111 ;  /* 0x000000fffff87224 */ /* 0x000fe200078e006f */
[----:B------:R-:W-:Y:S02]  /*c2a0*/  PRMT R3, R0, 0x5410, R4 ;  /* 0x0000541000037816 */ /* 0x000fe40000000004 */
[----:B------:R-:W-:Y:S01]  /*c2b0*/  HSET2.LE.AND R0, R8, R188, PT ;  /* 0x000000bc08007233 */ /* 0x000fe20003803000 */
[----:B--2---:R-:W-:Y:S01]  /*c2c0*/  FFMA.FTZ R2, R212, UR40, -R20 ;  /* 0x00000028d4027c23 */ /* 0x004fe20008010814 */
[----:B------:R-:W-:Y:S02]  /*c2d0*/  IMAD.MOV.U32 R212, RZ, RZ, R187 ;  /* 0x000000ffffd47224 */ /* 0x000fe400078e00bb */
[----:B------:R-:W-:Y:S01]  /*c2e0*/  IMAD.MOV.U32 R187, RZ, RZ, R110 ;  /* 0x000000ffffbb7224 */ /* 0x000fe200078e006e */
[----:B------:R3:W2:Y:S02]  /*c2f0*/  MUFU.EX2 R53, R2 ;  /* 0x0000000200357308 */ /* 0x0006a40000000800 */
[----:B---3--:R-:W-:-:S04]  /*c300*/  F2FP.F16.F32.PACK_AB R2, R174, R176 ;  /* 0x000000b0ae02723e */ /* 0x008fc800000000ff */
        /* <DEDUP_REMOVED lines=10> */
[----:B------:R-:W-:Y:S01]  /*c3b0*/  FFMA.FTZ R0, R211, UR40, -R12 ;  /* 0x00000028d3007c23 */ /* 0x000fe2000801080c */
[----:B------:R-:W-:Y:S01]  /*c3c0*/  LOP3.LUT R2, R47, UR14, R22, 0x96, !PT ;  /* 0x0000000e2f027c12 */ /* 0x000fe2000f8e9616 */
[----:B------:R-:W-:Y:S02]  /*c3d0*/  IMAD.MOV.U32 R211, RZ, RZ, R182 ;  /* 0x000000ffffd37224 */ /* 0x000fe400078e00b6 */
[----:B------:R2:W-:Y:S01]  /*c3e0*/  MUFU.EX2 R46, R0 ;  /* 0x00000000002e7308 */ /* 0x0005e20000000800 */
[----:B------:R-:W-:Y:S01]  /*c3f0*/  IMAD.MOV.U32 R182, RZ, RZ, R109 ;  /* 0x000000ffffb67224 */ /* 0x000fe200078e006d */
[----:B------:R-:W-:Y:S01]  /*c400*/  HMMA.16816.F32 R112, R4, R24, R68 ;  /* 0x000000180470723c */ /* 0x000fe20000001844 */
[----:B------:R-:W-:-:S03]  /*c410*/  IMAD.WIDE.U32 R2, R2, -0x2daee0ad, RZ ;  /* 0xd2511f5302027825 */ /* 0x000fc600078e00ff */
[C---:B------:R-:W-:Y:S02]  /*c420*/  LOP3.LUT R8, R2.reuse, 0xffff, RZ, 0xc0, !PT ;  /* 0x0000ffff02087812 */ /* 0x040fe400078ec0ff */
[C---:B------:R-:W-:Y:S01]  /*c430*/  HMMA.16816.F32 R56, R4.reuse, R18, R56 ;  /* 0x000000120438723c */ /* 0x040fe20000001838 */
[----:B------:R-:W-:Y:S02]  /*c440*/  LOP3.LUT R9, R2, 0xff, RZ, 0xc0, !PT ;  /* 0x000000ff02097812 */ /* 0x000fe400078ec0ff */
[----:B------:R-:W-:Y:S02]  /*c450*/  SHF.R.U32.HI R13, RZ, 0x10, R2 ;  /* 0x00000010ff0d7819 */ /* 0x000fe40000011602 */
[----:B------:R-:W-:Y:S01]  /*c460*/  SHF.R.U32.HI R8, RZ, 0x8, R8 ;  /* 0x00000008ff087819 */ /* 0x000fe20000011608 */
[----:B------:R-:W-:Y:S01]  /*c470*/  HMMA.16816.F32 R60, R4, R16, R60 ;  /* 0x00000010043c723c */ /* 0x000fe2000000183c */
[----:B--2---:R-:W-:Y:S01]  /*c480*/  FFMA.FTZ R0, R208, UR40, -R12 ;  /* 0x00000028d0007c23 */ /* 0x004fe2000801080c */
[----:B------:R-:W-:-:S02]  /*c490*/  IMAD.MOV.U32 R208, RZ, RZ, R181 ;  /* 0x000000ffffd07224 */ /* 0x000fc400078e00b5 */
[----:B------:R-:W-:Y:S01]  /*c4a0*/  IMAD.MOV.U32 R181, RZ, RZ, R108 ;  /* 0x000000ffffb57224 */ /* 0x000fe200078e006c */
[----:B------:R2:W-:Y:S02]  /*c4b0*/  MUFU.EX2 R47, R0 ;  /* 0x00000000002f7308 */ /* 0x0005e40000000800 */
[----:B------:R-:W-:Y:S01]  /*c4c0*/  PRMT R16, R9, 0x5410, R8 ;  /* 0x0000541009107816 */ /* 0x000fe20000000008 */
[C---:B------:R-:W-:Y:S01]  /*c4d0*/  HMMA.16816.F32 R64, R4.reuse, R26, R64 ;  /* 0x0000001a0440723c */ /* 0x040fe20000001840 */
[----:B------:R-:W-:Y:S01]  /*c4e0*/  LOP3.LUT R8, R13, 0xff, RZ, 0xc0, !PT ;  /* 0x000000ff0d087812 */ /* 0x000fe200078ec0ff */
[----:B------:R-:W-:Y:S01]  /*c4f0*/  FFMA.FTZ R13, R214, UR40, -R15 ;  /* 0x00000028d60d7c23 */ /* 0x000fe2000801080f */
[----:B------:R-:W-:Y:S01]  /*c500*/  LOP3.LUT R17, R11, UR14, R48, 0x96, !PT ;  /* 0x0000000e0b117c12 */ /* 0x000fe2000f8e9630 */
[----:B------:R-:W-:Y:S02]  /*c510*/  FFMA.FTZ R11, R194, UR40, -R14 ;  /* 0x00000028c20b7c23 */ /* 0x000fe4000801080e */
[C---:B------:R-:W-:Y:S01]  /*c520*/  HMMA.16816.F32 R140, R4.reuse, R28, R140 ;  /* 0x0000001c048c723c */ /* 0x040fe2000000188c */
[----:B------:R-:W-:Y:S05]  /*c530*/  MUFU.EX2 R25, R13 ;  /* 0x0000000d00197308 */ /* 0x000fea0000000800 */
[----:B------:R-:W-:Y:S01]  /*c540*/  HMMA.16816.F32 R160, R4, R32, R160 ;  /* 0x0000002004a0723c */ /* 0x000fe200000018a0 */
[----:B--2---:R-:W-:-:S02]  /*c550*/  FFMA.FTZ R0, R207, UR40, -R12 ;  /* 0x00000028cf007c23 */ /* 0x004fc4000801080c */
[----:B------:R2:W-:Y:S01]  /*c560*/  MUFU.EX2 R18, R11 ;  /* 0x0000000b00127308 */ /* 0x0005e20000000800 */
[----:B------:R-:W-:Y:S02]  /*c570*/  IMAD.MOV.U32 R207, RZ, RZ, R138 ;  /* 0x000000ffffcf7224 */ /* 0x000fe400078e008a */
[C---:B------:R-:W-:Y:S05]  /*c580*/  HMMA.16816.F32 R68, R4.reuse, R36, R104 ;  /* 0x000000240444723c */ /* 0x040fea0000001868 */
[----:B------:R3:W-:Y:S01]  /*c590*/  MUFU.EX2 R49, R0 ;  /* 0x0000000000317308 */ /* 0x0007e20000000800 */
[C---:B------:R-:W-:Y:S06]  /*c5a0*/  HMMA.16816.F32 R84, R4.reuse, R40, R84 ;  /* 0x000000280454723c */ /* 0x040fec0000001854 */
[----:B------:R-:W-:Y:S01]  /*c5b0*/  HMMA.16816.F32 R28, R4, R30, R152 ;  /* 0x0000001e041c723c */ /* 0x000fe20000001898 */
[----:B------:R-:W-:Y:S01]  /*c5c0*/  LDSM.16.MT88.4 R152, [R220+0xac00] ;  /* 0x00ac0000dc98783b */ /* 0x000fe20000004200 */
[----:B--2---:R-:W-:-:S04]  /*c5d0*/  FFMA.FTZ R11, R216, UR40, -R15 ;  /* 0x00000028d80b7c23 */ /* 0x004fc8000801080f */
[C---:B------:R-:W-:Y:S01]  /*c5e0*/  HMMA.16816.F32 R32, R4.reuse, R34, R164 ;  /* 0x000000220420723c */ /* 0x040fe200000018a4 */
[----:B------:R-:W-:Y:S01]  /*c5f0*/  MUFU.EX2 R26, R11 ;  /* 0x0000000b001a7308 */ /* 0x000fe20000000800 */
[----:B------:R-:W-:Y:S01]  /*c600*/  LDSM.16.MT88.4 R164, [R222+0xac00] ;  /* 0x00ac0000dea4783b */ /* 0x000fe20000004200 */
[----:B---3--:R-:W-:Y:S01]  /*c610*/  FFMA.FTZ R0, R192, UR40, -R12 ;  /* 0x00000028c0007c23 */ /* 0x008fe2000801080c */
[----:B------:R-:W-:Y:S01]  /*c620*/  SHF.R.U32.HI R12, RZ, 0x18, R2 ;  /* 0x00000018ff0c7819 */ /* 0x000fe20000011602 */
[----:B------:R-:W-:Y:S01]  /*c630*/  FFMA.FTZ R2, R195, UR40, -R14 ;  /* 0x00000028c3027c23 */ /* 0x000fe2000801080e */
[C---:B------:R-:W-:Y:S01]  /*c640*/  HMMA.16816.F32 R36, R4.reuse, R38, R100 ;  /* 0x000000260424723c */ /* 0x040fe20000001864 */
[----:B------:R-:W-:Y:S02]  /*c650*/  IMAD.MOV.U32 R192, RZ, RZ, R139 ;  /* 0x000000ffffc07224 */ /* 0x000fe400078e008b */
[----:B------:R2:W3:Y:S01]  /*c660*/  MUFU.EX2 R24, R0 ;  /* 0x0000000000187308 */ /* 0x0004e20000000800 */
[----:B------:R-:W-:Y:S01]  /*c670*/  PRMT R12, R8, 0x5410, R12 ;  /* 0x00005410080c7816 */ /* 0x000fe2000000000c */
[----:B------:R-:W-:Y:S01]  /*c680*/  FFMA.FTZ R8, R217, UR40, -R15 ;  /* 0x00000028d9087c23 */ /* 0x000fe2000801080f */
[----:B------:R-:W4:Y:S01]  /*c690*/  LDSM.16.MT88.4 R136, [R222+0x9c00] ;  /* 0x009c0000de88783b */ /* 0x000f220000004200 */
[----:B------:R-:W-:Y:S01]  /*c6a0*/  HMMA.16816.F32 R40, R4, R42, R96 ;  /* 0x0000002a0428723c */ /* 0x000fe20000001860 */
[----:B------:R-:W-:-:S02]  /*c6b0*/  IMAD.MOV.U32 R103, RZ, RZ, R200 ;  /* 0x000000ffff677224 */ /* 0x000fc400078e00c8 */
[----:B------:R-:W-:Y:S01]  /*c6c0*/  IMAD.MOV.U32 R101, RZ, RZ, R235 ;  /* 0x000000ffff657224 */ /* 0x000fe200078e00eb */
[----:B------:R-:W5:Y:S01]  /*c6d0*/  MUFU.EX2 R19, R2 ;  /* 0x0000000200137308 */ /* 0x000f620000000800 */
[----:B------:R-:W-:-:S07]  /*c6e0*/  IMAD.MOV.U32 R102, RZ, RZ, R252 ;  /* 0x000000ffff667224 */ /* 0x000fce00078e00fc */
[----:B------:R3:W-:Y:S01]  /*c6f0*/  MUFU.EX2 R27, R8 ;  /* 0x00000008001b7308 */ /* 0x0007e20000000800 */
[----:B--2---:R-:W-:-:S07]  /*c700*/  FFMA.FTZ R0, R183, UR40, -R14 ;  /* 0x00000028b7007c23 */ /* 0x004fce000801080e */
[----:B------:R2:W-:Y:S01]  /*c710*/  MUFU.EX2 R23, R0 ;  /* 0x0000000000177308 */ /* 0x0005e20000000800 */
[----:B---3--:R-:W-:Y:S02]  /*c720*/  F2FP.F16.F32.PACK_AB R8, R24, R49 ;  /* 0x000000311808723e */ /* 0x008fe400000000ff */
[----:B--2---:R-:W-:Y:S01]  /*c730*/  LOP3.LUT R0, R3, UR32, R44, 0x96, !PT ;  /* 0x0000002003007c12 */ /* 0x004fe2000f8e962c */
[----:B------:R-:W-:-:S03]  /*c740*/  FFMA.FTZ R3, R193, UR40, -R14 ;  /* 0x00000028c1037c23 */ /* 0x000fc6000801080e */
[--C-:B------:R-:W-:Y:S01]  /*c750*/  SHF.R.U32.HI R2, RZ, 0x10, R0.reuse ;  /* 0x00000010ff027819 */ /* 0x100fe20000011600 */
[----:B------:R2:W3:Y:S01]  /*c760*/  MUFU.EX2 R22, R3 ;  /* 0x0000000300167308 */ /* 0x0004e20000000800 */
[----:B------:R-:W-:Y:S02]  /*c770*/  LOP3.LUT R10, R0, 0xff, RZ, 0xc0, !PT ;  /* 0x000000ff000a7812 */ /* 0x000fe400078ec0ff */
[----:B------:R-:W-:Y:S02]  /*c780*/  SHF.R.U32.HI R9, RZ, 0x18, R0 ;  /* 0x00000018ff097819 */ /* 0x000fe40000011600 */
[----:B------:R-:W-:-:S04]  /*c790*/  LOP3.LUT R2, R2, 0xff, RZ, 0xc0, !PT ;  /* 0x000000ff02027812 */ /* 0x000fc800078ec0ff */
[----:B------:R-:W-:Y:S01]  /*c7a0*/  PRMT R9, R2, 0x5410, R9 ;  /* 0x0000541002097816 */ /* 0x000fe20000000009 */
[----:B------:R-:W-:-:S04]  /*c7b0*/  FFMA.FTZ R2, R215, UR40, -R15 ;  /* 0x00000028d7027c23 */ /* 0x000fc8000801080f */
[----:B------:R1:W4:Y:S01]  /*c7c0*/  MUFU.EX2 R44, R2 ;  /* 0x00000002002c7308 */ /* 0x0003220000000800 */
[----:B--2---:R-:W-:-:S04]  /*c7d0*/  LOP3.LUT R3, R0, 0xffff, RZ, 0xc0, !PT ;  /* 0x0000ffff00037812 */ /* 0x004fc800078ec0ff */
[----:B------:R-:W-:Y:S02]  /*c7e0*/  SHF.R.U32.HI R0, RZ, 0x8, R3 ;  /* 0x00000008ff007819 */ /* 0x000fe40000011603 */
[--C-:B------:R-:W-:Y:S02]  /*c7f0*/  HSET2.LE.AND R3, R16, R188.reuse, PT ;  /* 0x000000bc10037233 */ /* 0x100fe40003803000 */
[----:B------:R-:W-:Y:S02]  /*c800*/  PRMT R0, R10, 0x5410, R0 ;  /* 0x000054100a007816 */ /* 0x000fe40000000000 */
[----:B-----5:R-:W-:Y:S02]  /*c810*/  F2FP.F16.F32.PACK_AB R10, R18, R19 ;  /* 0x00000013120a723e */ /* 0x020fe400000000ff */
[----:B------:R-:W-:Y:S02]  /*c820*/  LOP3.LUT R94, R3, R8, RZ, 0xc0, !PT ;  /* 0x00000008035e7212 */ /* 0x000fe400078ec0ff */
[----:B------:R-:W-:-:S02]  /*c830*/  HSET2.LE.AND R0, R0, R188, PT ;  /* 0x000000bc00007233 */ /* 0x000fc40003803000 */
[----:B-1----:R-:W-:-:S04]  /*c840*/  F2FP.F16.F32.PACK_AB R2, R47, R46 ;  /* 0x0000002e2f02723e */ /* 0x002fc800000000ff */
[----:B------:R-:W-:Y:S02]  /*c850*/  LOP3.LUT R92, R0, R2, RZ, 0xc0, !PT ;  /* 0x00000002005c7212 */ /* 0x000fe400078ec0ff */
[--C-:B------:R-:W-:Y:S02]  /*c860*/  HSET2.LE.AND R0, R9, R188.reuse, PT ;  /* 0x000000bc09007233 */ /* 0x100fe40003803000 */
[----:B---3--:R-:W-:Y:S02]  /*c870*/  F2FP.F16.F32.PACK_AB R2, R22, R23 ;  /* 0x000000171602723e */ /* 0x008fe400000000ff */
[----:B------:R-:W-:Y:S02]  /*c880*/  HSET2.LE.AND R9, R12, R188, PT ;  /* 0x000000bc0c097233 */ /* 0x000fe40003803000 */
[----:B------:R-:W-:Y:S01]  /*c890*/  LOP3.LUT R93, R0, R2, RZ, 0xc0, !PT ;  /* 0x00000002005d7212 */ /* 0x000fe200078ec0ff */
[----:B------:R-:W-:Y:S01]  /*c8a0*/  IMAD.WIDE.U32 R2, R17, -0x2daee0ad, RZ ;  /* 0xd2511f5311027825 */ /* 0x000fe200078e00ff */
[----:B------:R-:W-:Y:S01]  /*c8b0*/  LDSM.16.MT88.4 R12, [R222+0xbc00] ;  /* 0x00bc0000de0c783b */ /* 0x000fe20000004200 */
[----:B------:R-:W-:-:S02]  /*c8c0*/  LOP3.LUT R95, R9, R10, RZ, 0xc0, !PT ;  /* 0x0000000a095f7212 */ /* 0x000fc400078ec0ff */
[----:B------:R-:W-:Y:S01]  /*c8d0*/  FFMA.FTZ R9, R207, R21, R192 ;  /* 0x00000015cf097223 */ /* 0x000fe200000100c0 */
[----:B------:R-:W-:Y:S02]  /*c8e0*/  LOP3.LUT R0, R3, UR32, R54, 0x96, !PT ;  /* 0x0000002003007c12 */ /* 0x000fe4000f8e9636 */
[C---:B------:R-:W-:Y:S01]  /*c8f0*/  LOP3.LUT R4, R2.reuse, 0xffff, RZ, 0xc0, !PT ;  /* 0x0000ffff02047812 */ /* 0x040fe200078ec0ff */
[----:B------:R-:W-:Y:S01]  /*c900*/  FFMA.FTZ R3, R219, UR40, -R20 ;  /* 0x00000028db037c23 */ /* 0x000fe20008010814 */
[----:B------:R-:W-:Y:S01]  /*c910*/  LOP3.LUT R5, R2, 0xff, RZ, 0xc0, !PT ;  /* 0x000000ff02057812 */ /* 0x000fe200078ec0ff */
[C---:B------:R-:W-:Y:S01]  /*c920*/  HMMA.16816.F32 R108, R92.reuse, R120, R80 ;  /* 0x000000785c6c723c */ /* 0x040fe20000001850 */
[----:B------:R-:W-:Y:S01]  /*c930*/  SHF.R.U32.HI R6, RZ, 0x18, R2 ;  /* 0x00000018ff067819 */ /* 0x000fe20000011602 */
[----:B------:R1:W-:Y:S01]  /*c940*/  MUFU.EX2 R17, R3 ;  /* 0x0000000300117308 */ /* 0x0003e20000000800 */
[----:B------:R-:W2:Y:S03]  /*c950*/  LDSM.16.MT88.4 R80, [R220+0xbc00] ;  /* 0x00bc0000dc50783b */ /* 0x000ea60000004200 */
[C---:B------:R-:W-:Y:S06]  /*c960*/  HMMA.16816.F32 R116, R92.reuse, R122, R116 ;  /* 0x0000007a5c74723c */ /* 0x040fec0000001874 */
[C---:B----4-:R-:W-:Y:S06]  /*c970*/  HMMA.16816.F32 R128, R92.reuse, R136, R128 ;  /* 0x000000885c80723c */ /* 0x050fec0000001880 */
[----:B------:R-:W-:Y:S01]  /*c980*/  HMMA.16816.F32 R132, R92, R138, R132 ;  /* 0x0000008a5c84723c */ /* 0x000fe20000001884 */
[----:B-1----:R-:W-:-:S02]  /*c990*/  SHF.R.U32.HI R3, RZ, 0x8, R4 ;  /* 0x00000008ff037819 */ /* 0x002fc40000011604 */
[----:B------:R-:W-:Y:S01]  /*c9a0*/  SHF.R.U32.HI R4, RZ, 0x10, R2 ;  /* 0x00000010ff047819 */ /* 0x000fe20000011602 */
[--C-:B------:R-:W-:Y:S01]  /*c9b0*/  FFMA.FTZ R2, R236, UR40, -R20.reuse ;  /* 0x00000028ec027c23 */ /* 0x100fe20008010814 */
[----:B------:R-:W-:Y:S01]  /*c9c0*/  PRMT R8, R5, 0x5410, R3 ;  /* 0x0000541005087816 */ /* 0x000fe20000000003 */
[----:B------:R-:W-:Y:S01]  /*c9d0*/  FFMA.FTZ R5, R237, UR40, -R20 ;  /* 0x00000028ed057c23 */ /* 0x000fe20008010814 */
[----:B------:R-:W-:Y:S01]  /*c9e0*/  LOP3.LUT R3, R4, 0xff, RZ, 0xc0, !PT ;  /* 0x000000ff04037812 */ /* 0x000fe200078ec0ff */
[----:B------:R1:W-:Y:S01]  /*c9f0*/  MUFU.EX2 R16, R2 ;  /* 0x0000000200107308 */ /* 0x0003e20000000800 */
[----:B------:R-:W-:Y:S01]  /*ca00*/  LOP3.LUT R4, R0, 0xff, RZ, 0xc0, !PT ;  /* 0x000000ff00047812 */ /* 0x000fe200078ec0ff */
[----:B------:R-:W-:Y:S01]  /*ca10*/  HMMA.16816.F32 R144, R92, R152, R144 ;  /* 0x000000985c90723c */ /* 0x000fe20000001890 */
[----:B------:R-:W-:Y:S01]  /*ca20*/  PRMT R7, R3, 0x5410, R6 ;  /* 0x0000541003077816 */ /* 0x000fe20000000006 */
[----:B------:R-:W-:Y:S01]  /*ca30*/  IMAD.MOV.U32 R236, RZ, RZ, R199 ;  /* 0x000000ffffec7224 */ /* 0x000fe200078e00c7 */
[----:B------:R-:W-:-:S03]  /*ca40*/  SHF.R.U32.HI R3, RZ, 0x10, R0 ;  /* 0x00000010ff037819 */ /* 0x000fc60000011600 */
[----:B------:R-:W-:Y:S01]  /*ca50*/  MUFU.EX2 R10, R5 ;  /* 0x00000005000a7308 */ /* 0x000fe20000000800 */
[----:B------:R-:W-:Y:S01]  /*ca60*/  LOP3.LUT R3, R3, 0xff, RZ, 0xc0, !PT ;  /* 0x000000ff03037812 */ /* 0x000fe200078ec0ff */
[----:B------:R-:W-:Y:S01]  /*ca70*/  HMMA.16816.F32 R148, R92, R154, R148 ;  /* 0x0000009a5c94723c */ /* 0x000fe20000001894 */
[----:B------:R-:W-:-:S05]  /*ca80*/  IMAD.MOV.U32 R104, RZ, RZ, R236 ;  /* 0x000000ffff687224 */ /* 0x000fca00078e00ec */
[----:B------:R-:W-:Y:S01]  /*ca90*/  HMMA.16816.F32 R156, R92, R164, R156 ;  /* 0x000000a45c9c723c */ /* 0x000fe2000000189c */
[----:B-1----:R-:W-:-:S04]  /*caa0*/  FFMA.FTZ R2, R218, UR40, -R20 ;  /* 0x00000028da027c23 */ /* 0x002fc80008010814 */
[----:B------:R1:W3:Y:S01]  /*cab0*/  MUFU.EX2 R11, R2 ;  /* 0x00000002000b7308 */ /* 0x0002e20000000800 */
[C---:B------:R-:W-:Y:S06]  /*cac0*/  HMMA.16816.F32 R168, R92.reuse, R166, R168 ;  /* 0x000000a65ca8723c */ /* 0x040fec00000018a8 */
[C---:B--2---:R-:W-:Y:S06]  /*cad0*/  HMMA.16816.F32 R72, R92.reuse, R80, R72 ;  /* 0x000000505c48723c */ /* 0x044fec0000001848 */
[----:B------:R-:W-:Y:S01]  /*cae0*/  HMMA.16816.F32 R76, R92, R82, R76 ;  /* 0x000000525c4c723c */ /* 0x000fe2000000184c */
[----:B-1----:R-:W-:-:S02]  /*caf0*/  LOP3.LUT R2, R0, 0xffff, RZ, 0xc0, !PT ;  /* 0x0000ffff00027812 */ /* 0x002fc400078ec0ff */
[----:B------:R-:W-:-:S03]  /*cb00*/  SHF.R.U32.HI R0, RZ, 0x18, R0 ;  /* 0x00000018ff007819 */ /* 0x000fc60000011600 */
[C---:B------:R-:W-:Y:S01]  /*cb10*/  HMMA.16816.F32 R88, R92.reuse, R12, R88 ;  /* 0x0000000c5c58723c */ /* 0x040fe20000001858 */
[----:B------:R-:W-:Y:S02]  /*cb20*/  SHF.R.U32.HI R2, RZ, 0x8, R2 ;  /* 0x00000008ff027819 */ /* 0x000fe40000011602 */
[----:B------:R-:W-:Y:S02]  /*cb30*/  PRMT R6, R3, 0x5410, R0 ;  /* 0x0000541003067816 */ /* 0x000fe40000000000 */
[----:B------:R-:W-:Y:S01]  /*cb40*/  PRMT R4, R4, 0x5410, R2 ;  /* 0x0000541004047816 */ /* 0x000fe20000000002 */
[----:B------:R-:W-:Y:S01]  /*cb50*/  HMMA.16816.F32 R92, R92, R14, R124 ;  /* 0x0000000e5c5c723c */ /* 0x000fe2000000187c */
[--C-:B------:R-:W-:Y:S02]  /*cb60*/  HSET2.LE.AND R0, R8, R188.reuse, PT ;  /* 0x000000bc08007233 */ /* 0x100fe40003803000 */
[----:B------:R-:W-:Y:S02]  /*cb70*/  F2FP.F16.F32.PACK_AB R2, R25, R26 ;  /* 0x0000001a1902723e */ /* 0x000fe400000000ff */
[----:B------:R-:W-:-:S02]  /*cb80*/  HSET2.LE.AND R5, R4, R188, PT ;  /* 0x000000bc04057233 */ /* 0x000fc40003803000 */
[----:B------:R-:W-:Y:S02]  /*cb90*/  LOP3.LUT R98, R0, R2, RZ, 0xc0, !PT ;  /* 0x0000000200627212 */ /* 0x000fe400078ec0ff */
[--C-:B------:R-:W-:Y:S02]  /*cba0*/  HSET2.LE.AND R3, R7, R188.reuse, PT ;  /* 0x000000bc07037233 */ /* 0x100fe40003803000 */
[----:B------:R-:W-:Y:S02]  /*cbb0*/  F2FP.F16.F32.PACK_AB R0, R27, R44 ;  /* 0x0000002c1b00723e */ /* 0x000fe400000000ff */
[----:B------:R-:W-:Y:S02]  /*cbc0*/  HSET2.LE.AND R6, R6, R188, PT ;  /* 0x000000bc06067233 */ /* 0x000fe40003803000 */
[----:B---3--:R-:W-:Y:S02]  /*cbd0*/  F2FP.F16.F32.PACK_AB R4, R11, R16 ;  /* 0x000000100b04723e */ /* 0x008fe400000000ff */
[----:B------:R-:W-:-:S02]  /*cbe0*/  F2FP.F16.F32.PACK_AB R2, R10, R17 ;  /* 0x000000110a02723e */ /* 0x000fc400000000ff */
[----:B------:R-:W-:Y:S01]  /*cbf0*/  LOP3.LUT R96, R5, R0, RZ, 0xc0, !PT ;  /* 0x0000000005607212 */ /* 0x000fe200078ec0ff */
[----:B------:R-:W-:Y:S01]  /*cc00*/  FFMA.FTZ R0, R211, R52, R208 ;  /* 0x00000034d3007223 */ /* 0x000fe200000100d0 */
[----:B------:R-:W-:Y:S01]  /*cc10*/  LOP3.LUT R99, R3, R4, RZ, 0xc0, !PT ;  /* 0x0000000403637212 */ /* 0x000fe200078ec0ff */
[----:B------:R-:W-:Y:S01]  /*cc20*/  FFMA.FTZ R3, R213, R51, R212 ;  /* 0x00000033d5037223 */ /* 0x000fe200000100d4 */
[----:B------:R-:W-:Y:S01]  /*cc30*/  LOP3.LUT R97, R6, R2, RZ, 0xc0, !PT ;  /* 0x0000000206617212 */ /* 0x000fe200078ec0ff */
[----:B------:R-:W-:Y:S01]  /*cc40*/  FFMA.FTZ R2, R201, R50, R251 ;  /* 0x00000032c9027223 */ /* 0x000fe200000100fb */
        /* <DEDUP_REMOVED lines=79> */
[----:B------:R-:W3:Y:S04]  /*d140*/  LDL.64 R212, [R1+0x30] ;  /* 0x0000300001d47983 */ /* 0x000ee80000100a00 */
[----:B------:R-:W4:Y:S04]  /*d150*/  LDL.64 R202, [R1+0x8] ;  /* 0x0000080001ca7983 */ /* 0x000f280000100a00 */
[----:B------:R-:W5:Y:S04]  /*d160*/  LDL R200, [R1+0x20] ;  /* 0x0000200001c87983 */ /* 0x000f680000100800 */
[----:B------:R-:W5:Y:S04]  /*d170*/  LDL R248, [R1+0x18] ;  /* 0x0000180001f87983 */ /* 0x000f680000100800 */
[----:B------:R-:W5:Y:S01]  /*d180*/  LDL R199, [R1+0x48] ;  /* 0x0000480001c77983 */ /* 0x000f620000100800 */
[----:B------:R-:W-:Y:S01]  /*d190*/  UIADD3 UR31, UR39, -0x3, URZ ;  /* 0xfffffffd271f7890 */ /* 0x000fe2000fffe03f */
[----:B------:R-:W-:-:S04]  /*d1a0*/  DEPBAR.LE SB0, 0x0 ;  /* 0x000080000000791a */ /* 0x000fc80000000000 */
[----:B------:R-:W-:-:S04]  /*d1b0*/  USHF.R.S32.HI UR4, URZ, 0x1f, UR31 ;  /* 0x0000001f3f047899 */ /* 0x000fc8000801141f */
[----:B------:R-:W-:Y:S02]  /*d1c0*/  UIMAD UR4, UR4, UR6, URZ ;  /* 0x00000006040472a4 */ /* 0x000fe4000f8e023f */
[----:B------:R-:W-:Y:S02]  /*d1d0*/  UIMAD.WIDE.U32 UR42, UR31, UR6, URZ ;  /* 0x000000061f2a72a5 */ /* 0x000fe4000f8e003f */
[----:B------:R-:W-:-:S04]  /*d1e0*/  UIMAD UR4, UR31, UR7, UR4 ;  /* 0x000000071f0472a4 */ /* 0x000fc8000f8e0204 */
[----:B------:R-:W-:Y:S01]  /*d1f0*/  UIADD3 UR4, UR43, UR4, URZ ;  /* 0x000000042b047290 */ /* 0x000fe2000fffe03f */
[----:B------:R-:W-:-:S05]  /*d200*/  IMAD.U32 R4, RZ, RZ, UR42 ;  /* 0x0000002aff047e24 */ /* 0x000fca000f8e00ff */
[----:B------:R-:W-:Y:S02]  /*d210*/  IMAD.U32 R3, RZ, RZ, UR4 ;  /* 0x00000004ff037e24 */ /* 0x000fe4000f8e00ff */
[----:B------:R-:W-:Y:S01]  /*d220*/  IMAD.U32 R5, RZ, RZ, UR43 ;  /* 0x0000002bff057e24 */ /* 0x000fe2000f8e00ff */
[----:B------:R-:W-:Y:S01]  /*d230*/  BAR.SYNC.DEFER_BLOCKING 0x0 ;  /* 0x0000000000007b1d */ /* 0x000fe20000010000 */
        /* <DEDUP_REMOVED lines=16> */
[----:B------:R-:W2:Y:S04]  /*d340*/  LDSM.16.M88.4 R12, [R221+0x6000] ;  /* 0x00600000dd0c783b */ /* 0x000ea80000000200 */
[----:B------:R-:W-:Y:S04]  /*d350*/  LDSM.16.M88.4 R24, [R221+0x6c00] ;  /* 0x006c0000dd18783b */ /* 0x000fe80000000200 */
[----:B------:R-:W-:Y:S04]  /*d360*/  LDSM.16.M88.4 R32, [R221+0x6400] ;  /* 0x00640000dd20783b */ /* 0x000fe80000000200 */
[----:B------:R-:W-:Y:S01]  /*d370*/  LDSM.16.M88.4 R28, [R221+0x6800] ;  /* 0x00680000dd1c783b */ /* 0x000fe20000000200 */
[----:B----4-:R-:W-:-:S02]  /*d380*/  IMAD.MOV.U32 R2, RZ, RZ, R202 ;  /* 0x000000ffff027224 */ /* 0x010fc400078e00ca */
[----:B------:R-:W-:Y:S01]  /*d390*/  IMAD.MOV.U32 R3, RZ, RZ, R203 ;  /* 0x000000ffff037224 */ /* 0x000fe200078e00cb */
[----:B------:R-:W-:Y:S04]  /*d3a0*/  LDSM.16.M88.4 R36, [R223+0x6c00] ;  /* 0x006c0000df24783b */ /* 0x000fe80000000200 */
[----:B-1----:R-:W1:Y:S01]  /*d3b0*/  LDSM.16.M88.4 R4, [R224+0x1000] ;  /* 0x00100000e004783b */ /* 0x002e620000000200 */
[----:B-----5:R-:W-:-:S03]  /*d3c0*/  IMAD.MOV.U32 R251, RZ, RZ, R200 ;  /* 0x000000fffffb7224 */ /* 0x020fc600078e00c8 */
[----:B------:R-:W-:Y:S04]  /*d3d0*/  LDSM.16.M88.4 R20, [R223+0x6000] ;  /* 0x00600000df14783b */ /* 0x000fe80000000200 */
[----:B------:R-:W-:Y:S04]  /*d3e0*/  LDSM.16.M88.4 R16, [R223+0x6400] ;  /* 0x00640000df10783b */ /* 0x000fe80000000200 */
[----:B------:R-:W-:Y:S01]  /*d3f0*/  LDSM.16.M88.4 R40, [R223+0x6800] ;  /* 0x00680000df28783b */ /* 0x000fe20000000200 */
[----:B------:R-:W-:-:S03]  /*d400*/  IMAD.MOV.U32 R0, RZ, RZ, R248 ;  /* 0x000000ffff007224 */ /* 0x000fc600078e00f8 */
[----:B------:R-:W-:Y:S01]  /*d410*/  LDSM.16.M88.4 R48, [R221+0x7000] ;  /* 0x00700000dd30783b */ /* 0x000fe20000000200 */
[----:B--2---:R-:W-:Y:S03]  /*d420*/  HMMA.16816.F32 R64, R8, R12, RZ ;  /* 0x0000000c0840723c */ /* 0x004fe600000018ff */
[----:B------:R-:W-:Y:S01]  /*d430*/  LDSM.16.M88.4 R44, [R221+0x7400] ;  /* 0x00740000dd2c783b */ /* 0x000fe20000000200 */
[----:B------:R-:W-:-:S03]  /*d440*/  UIADD3 UR4, UR39, -0x3, URZ ;  /* 0xfffffffd27047890 */ /* 0x000fc6000fffe03f */
[----:B------:R-:W0:Y:S01]  /*d450*/  LDGDEPBAR ;  /* 0x00000000000079af */ /* 0x000e220000000000 */
[----:B------:R-:W-:Y:S06]  /*d460*/  HMMA.16816.F32 R184, R8, R14, RZ ;  /* 0x0000000e08b8723c */ /* 0x000fec00000018ff */
[C---:B-1----:R-:W-:Y:S06]  /*d470*/  HMMA.16816.F32 R204, R4.reuse, R12, RZ ;  /* 0x0000000c04cc723c */ /* 0x042fec00000018ff */
[----:B------:R-:W-:Y:S01]  /*d480*/  HMMA.16816.F32 R200, R4, R14, RZ ;  /* 0x0000000e04c8723c */ /* 0x000fe200000018ff */
[----:B------:R-:W1:Y:S01]  /*d490*/  LDSM.16.M88.4 R12, [R225] ;  /* 0x00000000e10c783b */ /* 0x000e620000000200 */
[----:B------:R-:W-:-:S04]  /*d4a0*/  IMAD.MOV.U32 R248, RZ, RZ, R199 ;  /* 0x000000fffff87224 */ /* 0x000fc800078e00c7 */
[----:B------:R-:W-:Y:S06]  /*d4b0*/  HMMA.16816.F32 R52, R8, R24, RZ ;  /* 0x000000180834723c */ /* 0x000fec00000018ff */
[C---:B------:R-:W-:Y:S06]  /*d4c0*/  HMMA.16816.F32 R196, R4.reuse, R32, RZ ;  /* 0x0000002004c4723c */ /* 0x040fec00000018ff */
[C---:B------:R-:W-:Y:S06]  /*d4d0*/  HMMA.16816.F32 R192, R4.reuse, R28, RZ ;  /* 0x0000001c04c0723c */ /* 0x040fec00000018ff */
[C---:B------:R-:W-:Y:S06]  /*d4e0*/  HMMA.16816.F32 R188, R4.reuse, R24, RZ ;  /* 0x0000001804bc723c */ /* 0x040fec00000018ff */
[C---:B------:R-:W-:Y:S06]  /*d4f0*/  HMMA.16816.F32 R208, R4.reuse, R34, RZ ;  /* 0x0000002204d0723c */ /* 0x040fec00000018ff */
[C---:B------:R-:W-:Y:S06]  /*d500*/  HMMA.16816.F32 R216, R4.reuse, R30, RZ ;  /* 0x0000001e04d8723c */ /* 0x040fec00000018ff */
[----:B------:R-:W-:Y:S01]  /*d510*/  HMMA.16816.F32 R212, R4, R26, RZ ;  /* 0x0000001a04d4723c */ /* 0x000fe200000018ff */
[----:B------:R-:W2:Y:S05]  /*d520*/  LDSM.16.M88.4 R4, [R225+0x1000] ;  /* 0x00100000e104783b */ /* 0x000eaa0000000200 */
[C---:B------:R-:W-:Y:S06]  /*d530*/  HMMA.16816.F32 R60, R8.reuse, R32, RZ ;  /* 0x00000020083c723c */ /* 0x040fec00000018ff */
[C---:B------:R-:W-:Y:S01]  /*d540*/  HMMA.16816.F32 R180, R8.reuse, R34, RZ ;  /* 0x0000002208b4723c */ /* 0x040fe200000018ff */
[----:B------:R-:W-:Y:S05]  /*d550*/  LDSM.16.M88.4 R32, [R221+0x7800] ;  /* 0x00780000dd20783b */ /* 0x000fea0000000200 */
[C---:B------:R-:W-:Y:S06]  /*d560*/  HMMA.16816.F32 R56, R8.reuse, R28, RZ ;  /* 0x0000001c0838723c */ /* 0x040fec00000018ff */
[C---:B------:R-:W-:Y:S01]  /*d570*/  HMMA.16816.F32 R176, R8.reuse, R30, RZ ;  /* 0x0000001e08b0723c */ /* 0x040fe200000018ff */
[----:B------:R-:W-:Y:S05]  /*d580*/  LDSM.16.M88.4 R28, [R221+0x7c00] ;  /* 0x007c0000dd1c783b */ /* 0x000fea0000000200 */
[----:B------:R-:W-:Y:S01]  /*d590*/  HMMA.16816.F32 R100, R8, R26, RZ ;  /* 0x0000001a0864723c */ /* 0x000fe200000018ff */
[----:B------:R-:W3:Y:S05]  /*d5a0*/  LDSM.16.M88.4 R8, [R224+0x2000] ;  /* 0x00200000e008783b */ /* 0x000eea0000000200 */
        /* <DEDUP_REMOVED lines=8> */
[----:B------:R-:W1:Y:S01]  /*d630*/  LDSM.16.M88.4 R12, [R224+0x3000] ;  /* 0x00300000e00c783b */ /* 0x000e620000000200 */
[----:B------:R-:W-:-:S04]  /*d640*/  IMAD.MOV.U32 R179, RZ, RZ, R236 ;  /* 0x000000ffffb37224 */ /* 0x000fc800078e00ec */
[C---:B--2---:R-:W-:Y:S06]  /*d650*/  HMMA.16816.F32 R244, R4.reuse, R40, R192 ;  /* 0x0000002804f4723c */ /* 0x044fec00000018c0 */
[----:B------:R-:W-:Y:S01]  /*d660*/  HMMA.16816.F32 R184, R4, R18, R208 ;  /* 0x0000001204b8723c */ /* 0x000fe200000018d0 */
[----:B------:R-:W-:Y:S02]  /*d670*/  IMAD.MOV.U32 R40, RZ, RZ, R251 ;  /* 0x000000ffff287224 */ /* 0x000fe400078e00fb */
[----:B------:R-:W-:-:S03]  /*d680*/  IMAD.MOV.U32 R41, RZ, RZ, R248 ;  /* 0x000000ffff297224 */ /* 0x000fc600078e00f8 */
[----:B------:R-:W-:Y:S01]  /*d690*/  HMMA.16816.F32 R236, R4, R20, R204 ;  /* 0x0000001404ec723c */ /* 0x000fe200000018cc */
[----:B------:R-:W-:-:S05]  /*d6a0*/  IMAD.MOV.U32 R211, RZ, RZ, R179 ;  /* 0x000000ffffd37224 */ /* 0x000fca00078e00b3 */
        /* <DEDUP_REMOVED lines=9> */
[C---:B---3--:R-:W-:Y:S03]  /*d740*/  HMMA.16816.F32 R176, R8.reuse, R28, R24 ;  /* 0x0000001c08b0723c */ /* 0x048fe60000001818 */
[----:B------:R-:W2:Y:S03]  /*d750*/  LDSM.16.M88.4 R24, [R223+0x7000] ;  /* 0x00700000df18783b */ /* 0x000ea60000000200 */
        /* <DEDUP_REMOVED lines=11> */
[----:B------:R-:W-:Y:S01]  /*d810*/  HMMA.16816.F32 R44, R12, R46, R184 ;  /* 0x0000002e0c2c723c */ /* 0x000fe200000018b8 */
[----:B------:R-:W-:-:S05]  /*d820*/  IMAD.MOV.U32 R242, RZ, RZ, R40 ;  /* 0x000000fffff27224 */ /* 0x000fca00078e0028 */
[----:B------:R-:W-:Y:S01]  /*d830*/  HMMA.16816.F32 R100, R12, R34, R192 ;  /* 0x000000220c64723c */ /* 0x000fe200000018c0 */
[----:B------:R-:W-:-:S05]  /*d840*/  IMAD.MOV.U32 R240, RZ, RZ, R41 ;  /* 0x000000fffff07224 */ /* 0x000fca00078e0029 */
[C---:B--2---:R-:W-:Y:S06]  /*d850*/  HMMA.16816.F32 R192, R4.reuse, R24, R200 ;  /* 0x0000001804c0723c */ /* 0x044fec00000018c8 */
[C---:B------:R-:W-:Y:S06]  /*d860*/  HMMA.16816.F32 R200, R4.reuse, R16, R196 ;  /* 0x0000001004c8723c */ /* 0x040fec00000018c4 */
[----:B------:R-:W-:Y:S06]  /*d870*/  HMMA.16816.F32 R196, R4, R20, R188 ;  /* 0x0000001404c4723c */ /* 0x000fec00000018bc */
[----:B------:R-:W-:Y:S06]  /*d880*/  HMMA.16816.F32 R184, R12, R30, R204 ;  /* 0x0000001e0cb8723c */ /* 0x000fec00000018cc */
[----:B------:R-:W-:Y:S06]  /*d890*/  HMMA.16816.F32 R188, R4, R22, R60 ;  /* 0x0000001604bc723c */ /* 0x000fec000000183c */
[----:B------:R-:W-:Y:S01]  /*d8a0*/  HMMA.16816.F32 R40, R12, R32, R244 ;  /* 0x000000200c28723c */ /* 0x000fe200000018f4 */
[----:B------:R-:W-:Y:S05]  /*d8b0*/  LDSM.16.M88.4 R32, [R221+0x8000] ;  /* 0x00800000dd20783b */ /* 0x000fea0000000200 */
[C---:B------:R-:W-:Y:S06]  /*d8c0*/  HMMA.16816.F32 R204, R4.reuse, R26, R172 ;  /* 0x0000001a04cc723c */ /* 0x040fec00000018ac */
[C---:B------:R-:W-:Y:S06]  /*d8d0*/  HMMA.16816.F32 R104, R4.reuse, R18, R104 ;  /* 0x000000120468723c */ /* 0x040fec0000001868 */
[C---:B------:R-:W-:Y:S06]  /*d8e0*/  HMMA.16816.F32 R176, R4.reuse, R36, R176 ;  /* 0x0000002404b0723c */ /* 0x040fec00000018b0 */
[----:B------:R-:W-:Y:S01]  /*d8f0*/  HMMA.16816.F32 R60, R4, R38, R56 ;  /* 0x00000026043c723c */ /* 0x000fe20000001838 */
[----:B------:R-:W1:Y:S05]  /*d900*/  LDSM.16.M88.4 R4, [R224+0x4000] ;  /* 0x00400000e004783b */ /* 0x000e6a0000000200 */
[----:B------:R-:W-:Y:S01]  /*d910*/  HMMA.16816.F32 R180, R12, R28, R248 ;  /* 0x0000001c0cb4723c */ /* 0x000fe200000018f8 */
[----:B------:R-:W-:Y:S05]  /*d920*/  LDSM.16.M88.4 R12, [R225+0x4000] ;  /* 0x00400000e10c783b */ /* 0x000fea0000000200 */
[C---:B---3--:R-:W-:Y:S06]  /*d930*/  HMMA.16816.F32 R52, R8.reuse, R24, R52 ;  /* 0x000000180834723c */ /* 0x048fec0000001834 */
[----:B------:R-:W-:Y:S01]  /*d940*/  HMMA.16816.F32 R64, R8, R26, R64 ;  /* 0x0000001a0840723c */ /* 0x000fe20000001840 */
[----:B------:R-:W-:Y:S01]  /*d950*/  LDSM.16.M88.4 R24, [R223+0x8000] ;  /* 0x00800000df18783b */ /* 0x000fe20000000200 */
[----:B------:R-:W-:-:S03]  /*d960*/  IMAD.MOV.U32 R243, RZ, RZ, R211 ;  /* 0x000000fffff37224 */ /* 0x000fc600078e00d3 */
[----:B------:R-:W-:Y:S01]  /*d970*/  LDSM.16.M88.4 R28, [R221+0x8400] ;  /* 0x00840000dd1c783b */ /* 0x000fe20000000200 */
[C---:B------:R-:W-:Y:S06]  /*d980*/  HMMA.16816.F32 R48, R8.reuse, R16, R48 ;  /* 0x000000100830723c */ /* 0x040fec0000001830 */
[C---:B------:R-:W-:Y:S01]  /*d990*/  HMMA.16816.F32 R172, R8.reuse, R18, R44 ;  /* 0x0000001208ac723c */ /* 0x040fe2000000182c */
[----:B------:R-:W2:Y:S04]  /*d9a0*/  LDSM.16.M88.4 R16, [R224+0x5000] ;  /* 0x00500000e010783b */ /* 0x000ea80000000200 */
[----:B------:R-:W3:Y:S01]  /*d9b0*/  LDSM.16.M88.4 R44, [R221+0x8c00] ;  /* 0x008c0000dd2c783b */ /* 0x000ee20000000200 */
[C---:B------:R-:W-:Y:S03]  /*d9c0*/  HMMA.16816.F32 R208, R8.reuse, R20, R40 ;  /* 0x0000001408d0723c */ /* 0x040fe60000001828 */
[----:B------:R-:W4:Y:S03]  /*d9d0*/  LDSM.16.M88.4 R40, [R221+0x8800] ;  /* 0x00880000dd28783b */ /* 0x000f260000000200 */
[C---:B------:R-:W-:Y:S01]  /*d9e0*/  HMMA.16816.F32 R212, R8.reuse, R22, R100 ;  /* 0x0000001608d4723c */ /* 0x040fe20000001864 */
[----:B------:R-:W5:Y:S05]  /*d9f0*/  S2R R247, SR_TID.X ;  /* 0x0000000000f77919 */ /* 0x000f6a0000002100 */
[C---:B------:R-:W-:Y:S06]  /*da00*/  HMMA.16816.F32 R216, R8.reuse, R36, R180 ;  /* 0x0000002408d8723c */ /* 0x040fec00000018b4 */
[----:B------:R-:W-:Y:S01]  /*da10*/  HMMA.16816.F32 R236, R8, R38, R184 ;  /* 0x0000002608ec723c */ /* 0x000fe200000018b8 */
[----:B------:R-:W4:Y:S05]  /*da20*/  LDSM.16.M88.4 R8, [R225+0x5000] ;  /* 0x00500000e108783b */ /* 0x000f2a0000000200 */
[-C--:B-1----:R-:W-:Y:S06]  /*da30*/  HMMA.16816.F32 R20, R4, R32.reuse, R192 ;  /* 0x000000200414723c */ /* 0x082fec00000018c0 */
[----:B--2---:R-:W-:Y:S06]  /*da40*/  HMMA.16816.F32 R36, R16, R32, R52 ;  /* 0x000000201024723c */ /* 0x004fec0000001834 */
[----:B------:R-:W-:Y:S01]  /*da50*/  HMMA.16816.F32 R56, R4, R34, R204 ;  /* 0x000000220438723c */ /* 0x000fe200000018cc */
[----:B-----5:R-:W-:-:S05]  /*da60*/  IMAD.SHL.U32 R247, R247, 0x2, RZ ;  /* 0x00000002f7f77824 */ /* 0x020fca00078e00ff */
[----:B------:R-:W-:Y:S06]  /*da70*/  HMMA.16816.F32 R32, R16, R34, R64 ;  /* 0x000000221020723c */ /* 0x000fec0000001840 */
[----:B------:R-:W-:Y:S01]  /*da80*/  HMMA.16816.F32 R52, R12, R24, R20 ;  /* 0x000000180c34723c */ /* 0x000fe20000001814 */
[----:B------:R-:W-:Y:S01]  /*da90*/  IMAD.MOV.U32 R241, RZ, RZ, R0 ;  /* 0x000000fffff17224 */ /* 0x000fe200078e0000 */
[----:B------:R-:W-:Y:S01]  /*daa0*/  LOP3.LUT R247, R247, 0x6, RZ, 0xc0, !PT ;  /* 0x00000006f7f77812 */ /* 0x000fe200078ec0ff */
[----:B------:R-:W-:Y:S01]  /*dab0*/  IMAD.U32 R0, RZ, RZ, UR31 ;  /* 0x0000001fff007e24 */ /* 0x000fe2000f8e00ff */
[----:B------:R-:W1:Y:S02]  /*dac0*/  LDSM.16.M88.4 R20, [R223+0x8400] ;  /* 0x00840000df14783b */ /* 0x000e640000000200 */
[----:B---3--:R-:W-:Y:S01]  /*dad0*/  HMMA.16816.F32 R184, R4, R44, R176 ;  /* 0x0000002c04b8723c */ /* 0x008fe200000018b0 */
[----:B------:R-:W-:-:S05]  /*dae0*/  IMAD R0, R0, 0x40, R247 ;  /* 0x0000004000007824 */ /* 0x000fca00078e02f7 */
[C---:B------:R-:W-:Y:S06]  /*daf0*/  HMMA.16816.F32 R100, R4.reuse, R28, R200 ;  /* 0x0000001c0464723c */ /* 0x040fec00000018c8 */
[C---:B------:R-:W-:Y:S06]  /*db00*/  HMMA.16816.F32 R104, R4.reuse, R30, R104 ;  /* 0x0000001e0468723c */ /* 0x040fec0000001868 */
[C---:B----4-:R-:W-:Y:S06]  /*db10*/  HMMA.16816.F32 R180, R4.reuse, R40, R196 ;  /* 0x0000002804b4723c */ /* 0x050fec00000018c4 */
[C---:B------:R-:W-:Y:S06]  /*db20*/  HMMA.16816.F32 R188, R4.reuse, R42, R188 ;  /* 0x0000002a04bc723c */ /* 0x040fec00000018bc */
[----:B------:R-:W-:Y:S06]  /*db30*/  HMMA.16816.F32 R176, R4, R46, R60 ;  /* 0x0000002e04b0723c */ /* 0x000fec000000183c */
[----:B------:R-:W-:Y:S01]  /*db40*/  HMMA.16816.F32 R4, R8, R24, R36 ;  /* 0x000000180804723c */ /* 0x000fe20000001824 */
[----:B------:R-:W-:Y:S01]  /*db50*/  ISETP.GE.AND P3, PT, R0, R233, PT ;  /* 0x000000e90000720c */ /* 0x000fe20003f66270 */
[----:B------:R-:W-:-:S02]  /*db60*/  IMAD.MOV.U32 R250, RZ, RZ, R2 ;  /* 0x000000fffffa7224 */ /* 0x000fc400078e0002 */
[C---:B------:R-:W-:Y:S01]  /*db70*/  VIADD R2, R0.reuse, 0x1 ;  /* 0x0000000100027836 */ /* 0x040fe20000000000 */
[C---:B------:R-:W-:Y:S01]  /*db80*/  ISETP.LT.OR P3, PT, R0.reuse, R227, P3 ;  /* 0x000000e30000720c */ /* 0x040fe20001f61670 */
[----:B------:R-:W-:Y:S01]  /*db90*/  HMMA.16816.F32 R60, R16, R28, R48 ;  /* 0x0000001c103c723c */ /* 0x000fe20000001830 */
[-C--:B------:R-:W-:Y:S02]  /*dba0*/  ISETP.GE.AND P2, PT, R0, R232.reuse, PT ;  /* 0x000000e80000720c */ /* 0x080fe40003f46270 */
[----:B------:R-:W-:-:S03]  /*dbb0*/  ISETP.GE.AND P1, PT, R2, R232, PT ;  /* 0x000000e80200720c */ /* 0x000fc60003f26270 */
[----:B------:R-:W-:Y:S01]  /*dbc0*/  HMMA.16816.F32 R48, R8, R26, R32 ;  /* 0x0000001a0830723c */ /* 0x000fe20000001820 */
[----:B------:R-:W-:-:S05]  /*dbd0*/  ISETP.GE.AND P4, PT, R2, R230, PT ;  /* 0x000000e60200720c */ /* 0x000fca0003f86270 */
[----:B------:R-:W-:Y:S01]  /*dbe0*/  HMMA.16816.F32 R32, R12, R26, R56 ;  /* 0x0000001a0c20723c */ /* 0x000fe20000001838 */
[----:B------:R-:W-:-:S06]  /*dbf0*/  ISETP.LT.OR P1, PT, R2, R229, P1 ;  /* 0x000000e50200720c */ /* 0x000fcc0000f21670 */
[----:B------:R-:W-:Y:S02]  /*dc00*/  FSEL R59, R52, -INF , !P3 ;  /* 0xff800000343b7808 */ /* 0x000fe40005800000 */
[----:B------:R-:W-:Y:S02]  /*dc10*/  ISETP.GE.AND P3, PT, R0, R230, PT ;  /* 0x000000e60000720c */ /* 0x000fe40003f66270 */
[-C--:B------:R-:W-:Y:S02]  /*dc20*/  ISETP.LT.OR P4, PT, R2, R228.reuse, P4 ;  /* 0x000000e40200720c */ /* 0x080fe40002781670 */
[C---:B------:R-:W-:Y:S02]  /*dc30*/  ISETP.LT.OR P2, PT, R0.reuse, R229, P2 ;  /* 0x000000e50000720c */ /* 0x040fe40001741670 */
[----:B------:R-:W-:Y:S01]  /*dc40*/  ISETP.LT.OR P3, PT, R0, R228, P3 ;  /* 0x000000e40000720c */ /* 0x000fe20001f61670 */
[----:B------:R-:W-:Y:S01]  /*dc50*/  HMMA.16816.F32 R28, R16, R30, R172 ;  /* 0x0000001e101c723c */ /* 0x000fe200000018ac */
[----:B------:R-:W-:-:S02]  /*dc60*/  ISETP.GE.AND P6, PT, R2, R233, PT ;  /* 0x000000e90200720c */ /* 0x000fc40003fc6270 */
[-C--:B------:R-:W-:Y:S02]  /*dc70*/  ISETP.GE.AND P5, PT, R2, R231.reuse, PT ;  /* 0x000000e70200720c */ /* 0x080fe40003fa6270 */
[----:B------:R-:W-:Y:S02]  /*dc80*/  ISETP.GE.AND P0, PT, R0, R231, PT ;  /* 0x000000e70000720c */ /* 0x000fe40003f06270 */
[----:B------:R-:W-:Y:S02]  /*dc90*/  FSEL R66, R4, -INF , !P2 ;  /* 0xff80000004427808 */ /* 0x000fe40005000000 */
[----:B------:R-:W-:Y:S02]  /*dca0*/  FSEL R192, R6, -INF , !P3 ;  /* 0xff80000006c07808 */ /* 0x000fe40005800000 */
[----:B------:R-:W-:Y:S02]  /*dcb0*/  FSEL R193, R5, -INF , !P1 ;  /* 0xff80000005c17808 */ /* 0x000fe40004800000 */
[----:B------:R-:W-:-:S02]  /*dcc0*/  FSEL R172, R7, -INF , !P4 ;  /* 0xff80000007ac7808 */ /* 0x000fc40006000000 */
[----:B------:R-:W2:Y:S01]  /*dcd0*/  LDSM.16.M88.4 R4, [R223+0x8800] ;  /* 0x00880000df04783b */ /* 0x000ea20000000200 */
[C---:B------:R-:W-:Y:S02]  /*dce0*/  ISETP.LT.OR P6, PT, R2.reuse, R227, P6 ;  /* 0x000000e30200720c */ /* 0x040fe400037c1670 */
[-C--:B------:R-:W-:Y:S01]  /*dcf0*/  ISETP.LT.OR P5, PT, R2, R226.reuse, P5 ;  /* 0x000000e20200720c */ /* 0x080fe20002fa1670 */
[C---:B------:R-:W-:Y:S01]  /*dd00*/  VIADD R2, R0.reuse, 0x8 ;  /* 0x0000000800027836 */ /* 0x040fe20000000000 */
[----:B------:R-:W-:-:S04]  /*dd10*/  ISETP.LT.OR P0, PT, R0, R226, P0 ;  /* 0x000000e20000720c */ /* 0x000fc80000701670 */
[----:B------:R-:W-:Y:S02]  /*dd20*/  FSEL R64, R54, -INF , !P0 ;  /* 0xff80000036407808 */ /* 0x000fe40004000000 */
[----:B------:R-:W-:Y:S01]  /*dd30*/  ISETP.GE.AND P0, PT, R2, R233, PT ;  /* 0x000000e90200720c */ /* 0x000fe20003f06270 */
[----:B------:R-:W-:Y:S02]  /*dd40*/  IMAD.MOV.U32 R251, RZ, RZ, R3 ;  /* 0x000000fffffb7224 */ /* 0x000fe400078e0003 */
[----:B------:R-:W-:Y:S01]  /*dd50*/  VIADD R3, R0, 0x9 ;  /* 0x0000000900037836 */ /* 0x000fe20000000000 */
[C---:B------:R-:W-:Y:S01]  /*dd60*/  ISETP.LT.OR P0, PT, R2.reuse, R227, P0 ;  /* 0x000000e30200720c */ /* 0x040fe20000701670 */
[----:B-1----:R-:W-:Y:S01]  /*dd70*/  HMMA.16816.F32 R36, R12, R20, R100 ;  /* 0x000000140c24723c */ /* 0x002fe20000001864 */
[----:B------:R-:W-:Y:S02]  /*dd80*/  ISETP.GE.AND P3, PT, R2, R232, PT ;  /* 0x000000e80200720c */ /* 0x000fe40003f66270 */
[----:B------:R-:W-:-:S02]  /*dd90*/  FSEL R58, R32, -INF , !P0 ;  /* 0xff800000203a7808 */ /* 0x000fc40004000000 */
[C---:B------:R-:W-:Y:S02]  /*dda0*/  ISETP.GE.AND P1, PT, R2.reuse, R230, PT ;  /* 0x000000e60200720c */ /* 0x040fe40003f26270 */
[C---:B------:R-:W-:Y:S02]  /*ddb0*/  ISETP.GE.AND P4, PT, R3.reuse, R232, PT ;  /* 0x000000e80300720c */ /* 0x040fe40003f86270 */
[----:B------:R-:W-:Y:S01]  /*ddc0*/  ISETP.GE.AND P0, PT, R3, R230, PT ;  /* 0x000000e60300720c */ /* 0x000fe20003f06270 */
[----:B------:R-:W-:Y:S01]  /*ddd0*/  HMMA.16816.F32 R24, R8, R20, R60 ;  /* 0x000000140818723c */ /* 0x000fe2000000183c */
[C---:B------:R-:W-:Y:S02]  /*dde0*/  ISETP.LT.OR P3, PT, R2.reuse, R229, P3 ;  /* 0x000000e50200720c */ /* 0x040fe40001f61670 */
[----:B------:R-:W-:Y:S02]  /*ddf0*/  ISETP.LT.OR P1, PT, R2, R228, P1 ;  /* 0x000000e40200720c */ /* 0x000fe40000f21670 */
[----:B------:R-:W-:-:S02]  /*de00*/  FSEL R57, R53, -INF , !P6 ;  /* 0xff80000035397808 */ /* 0x000fc40007000000 */
[----:B------:R-:W-:Y:S02]  /*de10*/  FSEL R65, R55, -INF , !P5 ;  /* 0xff80000037417808 */ /* 0x000fe40006800000 */
[C---:B------:R-:W-:Y:S02]  /*de20*/  ISETP.LT.OR P4, PT, R3.reuse, R229, P4 ;  /* 0x000000e50300720c */ /* 0x040fe40002781670 */
[C---:B------:R-:W-:Y:S02]  /*de30*/  ISETP.LT.OR P0, PT, R3.reuse, R228, P0 ;  /* 0x000000e40300720c */ /* 0x040fe40000701670 */
[----:B------:R-:W-:Y:S02]  /*de40*/  ISETP.GE.AND P2, PT, R2, R231, PT ;  /* 0x000000e70200720c */ /* 0x000fe40003f46270 */
[C---:B------:R-:W-:Y:S02]  /*de50*/  ISETP.GE.AND P6, PT, R3.reuse, R233, PT ;  /* 0x000000e90300720c */ /* 0x040fe40003fc6270 */
[----:B------:R-:W-:Y:S01]  /*de60*/  ISETP.GE.AND P5, PT, R3, R231, PT ;  /* 0x000000e70300720c */ /* 0x000fe20003fa6270 */
[----:B------:R-:W-:Y:S01]  /*de70*/  HMMA.16816.F32 R52, R16, R40, R208 ;  /* 0x000000281034723c */ /* 0x000fe200000018d0 */
[----:B------:R-:W-:-:S02]  /*de80*/  FSEL R62, R48, -INF , !P3 ;  /* 0xff800000303e7808 */ /* 0x000fc40005800000 */
[----:B------:R-:W-:Y:S02]  /*de90*/  FSEL R100, R50, -INF , !P1 ;  /* 0xff80000032647808 */ /* 0x000fe40004800000 */
[----:B------:R-:W-:Y:S02]  /*dea0*/  FSEL R63, R49, -INF , !P4 ;  /* 0xff800000313f7808 */ /* 0x000fe40006000000 */
[----:B------:R-:W-:Y:S02]  /*deb0*/  FSEL R67, R51, -INF , !P0 ;  /* 0xff80000033437808 */ /* 0x000fe40004000000 */
[-C--:B------:R-:W-:Y:S01]  /*dec0*/  ISETP.LT.OR P2, PT, R2, R226.reuse, P2 ;  /* 0x000000e20200720c */ /* 0x080fe20001741670 */
[----:B------:R-:W-:Y:S01]  /*ded0*/  HMMA.16816.F32 R48, R12, R22, R104 ;  /* 0x000000160c30723c */ /* 0x000fe20000001868 */
[C---:B------:R-:W-:Y:S01]  /*dee0*/  ISETP.LT.OR P6, PT, R3.reuse, R227, P6 ;  /* 0x000000e30300720c */ /* 0x040fe200037c1670 */
[C---:B------:R-:W-:Y:S01]  /*def0*/  VIADD R2, R0.reuse, 0x10 ;  /* 0x0000001000027836 */ /* 0x040fe20000000000 */
[----:B------:R-:W-:Y:S01]  /*df00*/  ISETP.LT.OR P5, PT, R3, R226, P5 ;  /* 0x000000e20300720c */ /* 0x000fe20002fa1670 */
[----:B------:R-:W-:Y:S01]  /*df10*/  VIADD R3, R0, 0x11 ;  /* 0x0000001100037836 */ /* 0x000fe20000000000 */
[----:B------:R-:W-:-:S02]  /*df20*/  FSEL R61, R34, -INF , !P2 ;  /* 0xff800000223d7808 */ /* 0x000fc40005000000 */
[----:B------:R-:W-:Y:S02]  /*df30*/  FSEL R56, R33, -INF , !P6 ;  /* 0xff80000021387808 */ /* 0x000fe40007000000 */
[C---:B------:R-:W-:Y:S02]  /*df40*/  ISETP.GE.AND P2, PT, R2.reuse, R233, PT ;  /* 0x000000e90200720c */ /* 0x040fe40003f46270 */
[C---:B------:R-:W-:Y:S02]  /*df50*/  ISETP.GE.AND P3, PT, R2.reuse, R231, PT ;  /* 0x000000e70200720c */ /* 0x040fe40003f66270 */
[C---:B------:R-:W-:Y:S02]  /*df60*/  ISETP.GE.AND P1, PT, R2.reuse, R232, PT ;  /* 0x000000e80200720c */ /* 0x040fe40003f26270 */
[----:B------:R-:W-:Y:S02]  /*df70*/  ISETP.GE.AND P4, PT, R2, R230, PT ;  /* 0x000000e60200720c */ /* 0x000fe40003f86270 */
[----:B------:R-:W-:-:S02]  /*df80*/  ISETP.GE.AND P0, PT, R3, R233, PT ;  /* 0x000000e90300720c */ /* 0x000fc40003f06270 */
[C---:B------:R-:W-:Y:S01]  /*df90*/  ISETP.GE.AND P6, PT, R3.reuse, R231, PT ;  /* 0x000000e70300720c */ /* 0x040fe20003fc6270 */
[----:B------:R-:W-:Y:S01]  /*dfa0*/  HMMA.16816.F32 R28, R8, R22, R28 ;  /* 0x00000016081c723c */ /* 0x000fe2000000181c */
[C---:B------:R-:W-:Y:S01]  /*dfb0*/  ISETP.LT.OR P2, PT, R2.reuse, R227, P2 ;  /* 0x000000e30200720c */ /* 0x040fe20001741670 */
[----:B------:R-:W1:Y:S01]  /*dfc0*/  LDSM.16.M88.4 R20, [R223+0x8c00] ;  /* 0x008c0000df14783b */ /* 0x000e620000000200 */
[C---:B------:R-:W-:Y:S01]  /*dfd0*/  ISETP.LT.OR P3, PT, R2.reuse, R226, P3 ;  /* 0x000000e20200720c */ /* 0x040fe20001f61670 */
[----:B------:R-:W-:Y:S01]  /*dfe0*/  IMAD.MOV.U32 R246, RZ, RZ, R243 ;  /* 0x000000fffff67224 */ /* 0x000fe200078e00f3 */
[C---:B------:R-:W-:Y:S01]  /*dff0*/  ISETP.LT.OR P1, PT, R2.reuse, R229, P1 ;  /* 0x000000e50200720c */ /* 0x040fe20000f21670 */
[----:B------:R-:W-:Y:S01]  /*e000*/  HMMA.16816.F32 R40, R16, R42, R212 ;  /* 0x0000002a1028723c */ /* 0x000fe200000018d4 */
[----:B------:R-:W-:Y:S01]  /*e010*/  ISETP.LT.OR P4, PT, R2, R228, P4 ;  /* 0x000000e40200720c */ /* 0x000fe20002781670 */
[----:B------:R-:W-:Y:S01]  /*e020*/  VIADD R2, R0, 0x18 ;  /* 0x0000001800027836 */ /* 0x000fe20000000000 */
[C---:B------:R-:W-:Y:S01]  /*e030*/  ISETP.LT.OR P0, PT, R3.reuse, R227, P0 ;  /* 0x000000e30300720c */ /* 0x040fe20000701670 */
[----:B------:R-:W-:Y:S01]  /*e040*/  IMAD.MOV.U32 R247, RZ, RZ, R242 ;  /* 0x000000fffff77224 */ /* 0x000fe200078e00f2 */
[----:B------:R-:W-:Y:S01]  /*e050*/  ISETP.LT.OR P6, PT, R3, R226, P6 ;  /* 0x000000e20300720c */ /* 0x000fe200037c1670 */
[----:B------:R-:W-:Y:S01]  /*e060*/  IMAD.MOV.U32 R202, RZ, RZ, R240 ;  /* 0x000000ffffca7224 */ /* 0x000fe200078e00f0 */
[----:B------:R-:W-:Y:S01]  /*e070*/  FSEL R60, R35, -INF , !P5 ;  /* 0xff800000233c7808 */ /* 0x000fe20006800000 */
[----:B------:R-:W-:Y:S01]  /*e080*/  UISETP.GT.AND UP0, UPT, UR4, UR24, UPT ;  /* 0x000000180400728c */ /* 0x000fe2000bf04270 */
[----:B------:R-:W-:Y:S01]  /*e090*/  FSEL R205, R36, -INF , !P2 ;  /* 0xff80000024cd7808 */ /* 0x000fe20005000000 */
[----:B------:R-:W-:Y:S01]  /*e0a0*/  USHF.L.U32 UR6, UR31, 0x1, URZ ;  /* 0x000000011f067899 */ /* 0x000fe2000800063f */
[----:B------:R-:W-:Y:S01]  /*e0b0*/  FSEL R207, R38, -INF , !P3 ;  /* 0xff80000026cf7808 */ /* 0x000fe20005800000 */
[----:B------:R-:W-:-:S04]  /*e0c0*/  DEPBAR.LE SB0, 0x0 ;  /* 0x000080000000791a */ /* 0x000fc80000000000 */
[----:B------:R-:W-:Y:S02]  /*e0d0*/  FSEL R204, R37, -INF , !P0 ;  /* 0xff80000025cc7808 */ /* 0x000fe40004000000 */
[----:B------:R-:W-:Y:S02]  /*e0e0*/  FSEL R206, R39, -INF , !P6 ;  /* 0xff80000027ce7808 */ /* 0x000fe40007000000 */
[C---:B------:R-:W-:Y:S01]  /*e0f0*/  ISETP.GE.AND P5, PT, R3.reuse, R232, PT ;  /* 0x000000e80300720c */ /* 0x040fe20003fa6270 */
[----:B--2---:R-:W-:Y:S01]  /*e100*/  HMMA.16816.F32 R36, R12, R4, R180 ;  /* 0x000000040c24723c */ /* 0x004fe200000018b4 */
[C---:B------:R-:W-:Y:S02]  /*e110*/  ISETP.GE.AND P2, PT, R3.reuse, R230, PT ;  /* 0x000000e60300720c */ /* 0x040fe40003f46270 */
[----:B------:R-:W-:Y:S02]  /*e120*/  ISETP.GE.AND P3, PT, R2, R233, PT ;  /* 0x000000e90200720c */ /* 0x000fe40003f66270 */
[----:B------:R-:W-:-:S02]  /*e130*/  ISETP.LT.OR P5, PT, R3, R229, P5 ;  /* 0x000000e50300720c */ /* 0x000fc40002fa1670 */
[----:B------:R-:W-:Y:S01]  /*e140*/  ISETP.LT.OR P2, PT, R3, R228, P2 ;  /* 0x000000e40300720c */ /* 0x000fe20001741670 */
[----:B------:R-:W-:Y:S01]  /*e150*/  VIADD R3, R0, 0x19 ;  /* 0x0000001900037836 */ /* 0x000fe20000000000 */
[----:B------:R-:W-:Y:S02]  /*e160*/  FSEL R195, R24, -INF , !P1 ;  /* 0xff80000018c37808 */ /* 0x000fe40004800000 */
[----:B------:R-:W-:Y:S02]  /*e170*/  FSEL R196, R26, -INF , !P4 ;  /* 0xff8000001ac47808 */ /* 0x000fe40006000000 */
[C---:B------:R-:W-:Y:S02]  /*e180*/  ISETP.LT.OR P3, PT, R2.reuse, R227, P3 ;  /* 0x000000e30200720c */ /* 0x040fe40001f61670 */
[C---:B------:R-:W-:Y:S02]  /*e190*/  ISETP.GE.AND P1, PT, R2.reuse, R231, PT ;  /* 0x000000e70200720c */ /* 0x040fe40003f26270 */
[----:B------:R-:W-:-:S02]  /*e1a0*/  ISETP.GE.AND P4, PT, R2, R232, PT ;  /* 0x000000e80200720c */ /* 0x000fc40003f86270 */
[----:B------:R-:W-:Y:S01]  /*e1b0*/  ISETP.GE.AND P0, PT, R2, R230, PT ;  /* 0x000000e60200720c */ /* 0x000fe20003f06270 */
[----:B------:R-:W-:Y:S01]  /*e1c0*/  HMMA.16816.F32 R32, R8, R4, R52 ;  /* 0x000000040820723c */ /* 0x000fe20000001834 */
[----:B------:R-:W-:Y:S02]  /*e1d0*/  FSEL R197, R27, -INF , !P2 ;  /* 0xff8000001bc57808 */ /* 0x000fe40005000000 */
[----:B------:R-:W-:Y:S02]  /*e1e0*/  FSEL R199, R48, -INF , !P3 ;  /* 0xff80000030c77808 */ /* 0x000fe40005800000 */
[C---:B------:R-:W-:Y:S02]  /*e1f0*/  ISETP.LT.OR P1, PT, R2.reuse, R226, P1 ;  /* 0x000000e20200720c */ /* 0x040fe40000f21670 */
[C---:B------:R-:W-:Y:S02]  /*e200*/  ISETP.LT.OR P4, PT, R2.reuse, R229, P4 ;  /* 0x000000e50200720c */ /* 0x040fe40002781670 */
[----:B------:R-:W-:Y:S01]  /*e210*/  ISETP.LT.OR P0, PT, R2, R228, P0 ;  /* 0x000000e40200720c */ /* 0x000fe20000701670 */
[----:B------:R-:W-:Y:S01]  /*e220*/  VIADD R2, R0, 0x20 ;  /* 0x0000002000027836 */ /* 0x000fe20000000000 */
[----:B------:R-:W-:-:S02]  /*e230*/  ISETP.GE.AND P2, PT, R3, R232, PT ;  /* 0x000000e80300720c */ /* 0x000fc40003f46270 */
[----:B------:R-:W-:Y:S02]  /*e240*/  ISETP.GE.AND P3, PT, R3, R230, PT ;  /* 0x000000e60300720c */ /* 0x000fe40003f66270 */
[----:B------:R-:W-:Y:S02]  /*e250*/  FSEL R194, R25, -INF , !P5 ;  /* 0xff80000019c27808 */ /* 0x000fe40006800000 */
[C---:B------:R-:W-:Y:S01]  /*e260*/  ISETP.LT.OR P2, PT, R3.reuse, R229, P2 ;  /* 0x000000e50300720c */ /* 0x040fe20001741670 */
[----:B------:R-:W-:Y:S01]  /*e270*/  HMMA.16816.F32 R24, R16, R44, R216 ;  /* 0x0000002c1018723c */ /* 0x000fe200000018d8 */
[C---:B------:R-:W-:Y:S02]  /*e280*/  ISETP.LT.OR P3, PT, R3.reuse, R228, P3 ;  /* 0x000000e40300720c */ /* 0x040fe40001f61670 */
[C---:B------:R-:W-:Y:S02]  /*e290*/  ISETP.GE.AND P6, PT, R3.reuse, R233, PT ;  /* 0x000000e90300720c */ /* 0x040fe40003fc6270 */
[----:B------:R-:W-:-:S02]  /*e2a0*/  ISETP.GE.AND P5, PT, R3, R231, PT ;  /* 0x000000e70300720c */ /* 0x000fc40003fa6270 */
[----:B------:R-:W-:Y:S02]  /*e2b0*/  FSEL R198, R50, -INF , !P1 ;  /* 0xff80000032c67808 */ /* 0x000fe40004800000 */
[----:B------:R-:W-:Y:S01]  /*e2c0*/  ISETP.GE.AND P1, PT, R2, R233, PT ;  /* 0x000000e90200720c */ /* 0x000fe20003f26270 */
[----:B------:R-:W-:Y:S01]  /*e2d0*/  HMMA.16816.F32 R40, R8, R6, R40 ;  /* 0x000000060828723c */ /* 0x000fe20000001828 */
[----:B------:R-:W-:Y:S02]  /*e2e0*/  FSEL R106, R28, -INF , !P4 ;  /* 0xff8000001c6a7808 */ /* 0x000fe40006000000 */
[----:B------:R-:W-:Y:S02]  /*e2f0*/  FSEL R180, R30, -INF , !P0 ;  /* 0xff8000001eb47808 */ /* 0x000fe40004000000 */
[----:B------:R-:W-:Y:S02]  /*e300*/  FSEL R105, R29, -INF , !P2 ;  /* 0xff8000001d697808 */ /* 0x000fe40005000000 */
[----:B------:R-:W-:-:S02]  /*e310*/  FSEL R107, R31, -INF , !P3 ;  /* 0xff8000001f6b7808 */ /* 0x000fc40005800000 */
[CC--:B------:R-:W-:Y:S01]  /*e320*/  ISETP.LT.OR P6, PT, R3.reuse, R227.reuse, P6 ;  /* 0x000000e30300720c */ /* 0x0c0fe200037c1670 */
[----:B------:R-:W-:Y:S01]  /*e330*/  HMMA.16816.F32 R28, R12, R6, R188 ;  /* 0x000000060c1c723c */ /* 0x000fe200000018bc */
[----:B------:R-:W-:Y:S01]  /*e340*/  ISETP.LT.OR P5, PT, R3, R226, P5 ;  /* 0x000000e20300720c */ /* 0x000fe20002fa1670 */
[----:B------:R-:W-:Y:S01]  /*e350*/  VIADD R3, R0, 0x21 ;  /* 0x0000002100037836 */ /* 0x000fe20000000000 */
[C---:B------:R-:W-:Y:S02]  /*e360*/  ISETP.LT.OR P1, PT, R2.reuse, R227, P1 ;  /* 0x000000e30200720c */ /* 0x040fe40000f21670 */
[C---:B------:R-:W-:Y:S02]  /*e370*/  ISETP.GE.AND P4, PT, R2.reuse, R231, PT ;  /* 0x000000e70200720c */ /* 0x040fe40003f86270 */
[C---:B------:R-:W-:Y:S02]  /*e380*/  ISETP.GE.AND P0, PT, R2.reuse, R232, PT ;  /* 0x000000e80200720c */ /* 0x040fe40003f06270 */
[----:B------:R-:W-:-:S02]  /*e390*/  ISETP.GE.AND P2, PT, R2, R230, PT ;  /* 0x000000e60200720c */ /* 0x000fc40003f46270 */
        /* <DEDUP_REMOVED lines=24> */
[----:B------:R-:W-:Y:S02]  /*e520*/  FSEL R208, R33, -INF , !P3 ;  /* 0xff80000021d07808 */ /* 0x000fe40005800000 */
[----:B------:R-:W-:Y:S01]  /*e530*/  ISETP.GE.AND P3, PT, R3, R233, PT ;  /* 0x000000e90300720c */ /* 0x000fe20003f66270 */
[----:B-1----:R-:W-:Y:S01]  /*e540*/  HMMA.16816.F32 R4, R12, R20, R184 ;  /* 0x000000140c04723c */ /* 0x002fe200000018b8 */
[----:B------:R-:W-:-:S02]  /*e550*/  ISETP.LT.OR P4, PT, R2, R227, P4 ;  /* 0x000000e30200720c */ /* 0x000fc40002781670 */
[C---:B------:R-:W-:Y:S02]  /*e560*/  ISETP.LT.OR P0, PT, R2.reuse, R226, P0 ;  /* 0x000000e20200720c */ /* 0x040fe40000701670 */
[C---:B------:R-:W-:Y:S01]  /*e570*/  ISETP.LT.OR P2, PT, R2.reuse, R229, P2 ;  /* 0x000000e50200720c */ /* 0x040fe20001741670 */
[----:B------:R-:W-:Y:S01]  /*e580*/  HMMA.16816.F32 R24, R8, R20, R24 ;  /* 0x000000140818723c */ /* 0x000fe20000001818 */
[----:B------:R-:W-:Y:S01]  /*e590*/  ISETP.LT.OR P6, PT, R2, R228, P6 ;  /* 0x000000e40200720c */ /* 0x000fe200037c1670 */
[----:B------:R-:W-:Y:S01]  /*e5a0*/  VIADD R2, R0, 0x30 ;  /* 0x0000003000027836 */ /* 0x000fe20000000000 */
[----:B------:R-:W-:Y:S02]  /*e5b0*/  ISETP.LT.OR P3, PT, R3, R227, P3 ;  /* 0x000000e30300720c */ /* 0x000fe40001f61670 */
        /* <DEDUP_REMOVED lines=9> */
[----:B------:R-:W-:Y:S01]  /*e650*/  ISETP.GE.AND P5, PT, R3, R231, PT ;  /* 0x000000e70300720c */ /* 0x000fe20003fa6270 */
[----:B------:R-:W-:Y:S01]  /*e660*/  HMMA.16816.F32 R12, R12, R22, R176 ;  /* 0x000000160c0c723c */ /* 0x000fe200000018b0 */
[----:B------:R-:W-:Y:S02]  /*e670*/  FSEL R211, R35, -INF , !P1 ;  /* 0xff80000023d37808 */ /* 0x000fe40004800000 */
[C---:B------:R-:W-:Y:S02]  /*e680*/  ISETP.LT.OR P0, PT, R2.reuse, R227, P0 ;  /* 0x000000e30200720c */ /* 0x040fe40000701670 */
[C---:B------:R-:W-:Y:S02]  /*e690*/  ISETP.LT.OR P2, PT, R2.reuse, R226, P2 ;  /* 0x000000e20200720c */ /* 0x040fe40001741670 */
[----:B------:R-:W-:-:S02]  /*e6a0*/  ISETP.LT.OR P6, PT, R2, R229, P6 ;  /* 0x000000e50200720c */ /* 0x000fc400037c1670 */
[----:B------:R-:W-:Y:S01]  /*e6b0*/  ISETP.LT.OR P3, PT, R2, R228, P3 ;  /* 0x000000e40200720c */ /* 0x000fe20001f61670 */
[----:B------:R-:W-:Y:S01]  /*e6c0*/  VIADD R2, R0, 0x31 ;  /* 0x0000003100027836 */ /* 0x000fe20000000000 */
[----:B------:R-:W-:Y:S01]  /*e6d0*/  BAR.SYNC.DEFER_BLOCKING 0x0 ;  /* 0x0000000000007b1d */ /* 0x000fe20000010000 */
[C---:B------:R-:W-:Y:S01]  /*e6e0*/  ISETP.GE.AND P1, PT, R3.reuse, R232, PT ;  /* 0x000000e80300720c */ /* 0x040fe20003f26270 */
[----:B------:R-:W-:Y:S01]  /*e6f0*/  IMAD.MOV.U32 R203, RZ, RZ, R246 ;  /* 0x000000ffffcb7224 */ /* 0x000fe200078e00f6 */
[C---:B------:R-:W-:Y:S01]  /*e700*/  ISETP.LT.OR P5, PT, R3.reuse, R226, P5 ;  /* 0x000000e20300720c */ /* 0x040fe20002fa1670 */
[----:B------:R-:W-:Y:S01]  /*e710*/  IMAD.MOV.U32 R246, RZ, RZ, R241 ;  /* 0x000000fffff67224 */ /* 0x000fe200078e00f1 */
[----:B------:R-:W-:Y:S02]  /*e720*/  FSEL R241, R28, -INF , !P4 ;  /* 0xff8000001cf17808 */ /* 0x000fe40006000000 */
[C---:B------:R-:W-:Y:S02]  /*e730*/  ISETP.GE.AND P4, PT, R3.reuse, R230, PT ;  /* 0x000000e60300720c */ /* 0x040fe40003f86270 */
[----:B------:R-:W-:-:S02]  /*e740*/  ISETP.LT.OR P1, PT, R3, R229, P1 ;  /* 0x000000e50300720c */ /* 0x000fc40000f21670 */
[----:B------:R-:W-:Y:S02]  /*e750*/  FSEL R218, R31, -INF , !P5 ;  /* 0xff8000001fda7808 */ /* 0x000fe40006800000 */
[----:B------:R-:W-:Y:S02]  /*e760*/  ISETP.GE.AND P5, PT, R2, R233, PT ;  /* 0x000000e90200720c */ /* 0x000fe40003fa6270 */
[----:B------:R-:W-:Y:S01]  /*e770*/  ISETP.LT.OR P4, PT, R3, R228, P4 ;  /* 0x000000e40300720c */ /* 0x000fe20002781670 */
[----:B------:R-:W-:Y:S01]  /*e780*/  VIADD R3, R0, 0x38 ;  /* 0x0000003800037836 */ /* 0x000fe20000000000 */
[----:B------:R-:W-:Y:S02]  /*e790*/  FSEL R186, R41, -INF , !P1 ;  /* 0xff80000029ba7808 */ /* 0x000fe40004800000 */
[C---:B------:R-:W-:Y:S02]  /*e7a0*/  ISETP.GE.AND P1, PT, R2.reuse, R231, PT ;  /* 0x000000e70200720c */ /* 0x040fe40003f26270 */
[C---:B------:R-:W-:Y:S01]  /*e7b0*/  ISETP.LT.OR P5, PT, R2.reuse, R227, P5 ;  /* 0x000000e30200720c */ /* 0x040fe20002fa1670 */
[----:B------:R-:W-:Y:S01]  /*e7c0*/  HMMA.16816.F32 R16, R16, R46, R236 ;  /* 0x0000002e1010723c */ /* 0x000fe200000018ec */
[----:B------:R-:W-:Y:S01]  /*e7d0*/  ISETP.LT.OR P1, PT, R2, R226, P1 ;  /* 0x000000e20200720c */ /* 0x000fe20000f21670 */
[----:B------:R-:W-:Y:S01]  /*e7e0*/  IMAD.MOV.U32 R34, RZ, RZ, R250 ;  /* 0x000000ffff227224 */ /* 0x000fe200078e00fa */
[----:B------:R-:W-:Y:S01]  /*e7f0*/  FSEL R249, R5, -INF , !P5 ;  /* 0xff80000005f97808 */ /* 0x000fe20006800000 */
[----:B------:R-:W-:Y:S01]  /*e800*/  IMAD.MOV.U32 R250, RZ, RZ, R247 ;  /* 0x000000fffffa7224 */ /* 0x000fe200078e00f7 */
[----:B------:R-:W-:-:S02]  /*e810*/  ISETP.GE.AND P5, PT, R3, R231, PT ;  /* 0x000000e70300720c */ /* 0x000fc40003fa6270 */
[----:B------:R-:W-:Y:S02]  /*e820*/  FSEL R239, R24, -INF , !P6 ;  /* 0xff80000018ef7808 */ /* 0x000fe40007000000 */
[----:B------:R-:W-:Y:S02]  /*e830*/  ISETP.GE.AND P6, PT, R3, R233, PT ;  /* 0x000000e90300720c */ /* 0x000fe40003fc6270 */
[----:B------:R-:W-:Y:S01]  /*e840*/  FSEL R247, R4, -INF , !P0 ;  /* 0xff80000004f77808 */ /* 0x000fe20004000000 */
[----:B------:R-:W-:Y:S01]  /*e850*/  VIADD R0, R0, 0x39 ;  /* 0x0000003900007836 */ /* 0x000fe20000000000 */
[----:B------:R-:W-:Y:S02]  /*e860*/  ISETP.GE.AND P0, PT, R2, R232, PT ;  /* 0x000000e80200720c */ /* 0x000fe40003f06270 */
[----:B------:R-:W-:Y:S02]  /*e870*/  FSEL R32, R7, -INF , !P1 ;  /* 0xff80000007207808 */ /* 0x000fe40004800000 */
[----:B------:R-:W-:-:S02]  /*e880*/  ISETP.LT.OR P1, PT, R3, R227, P6 ;  /* 0x000000e30300720c */ /* 0x000fc40003721670 */
[C---:B------:R-:W-:Y:S02]  /*e890*/  ISETP.LT.OR P5, PT, R3.reuse, R226, P5 ;  /* 0x000000e20300720c */ /* 0x040fe40002fa1670 */
[----:B------:R-:W-:Y:S01]  /*e8a0*/  ISETP.LT.OR P0, PT, R2, R229, P0 ;  /* 0x000000e50200720c */ /* 0x000fe20000701670 */
[----:B------:R-:W-:Y:S01]  /*e8b0*/  IMAD.WIDE.U32 R174, R246, -0x326172a9, RZ ;  /* 0xcd9e8d57f6ae7825 */ /* 0x000fe200078e00ff */
[----:B------:R-:W-:Y:S02]  /*e8c0*/  FSEL R248, R12, -INF , !P1 ;  /* 0xff8000000cf87808 */ /* 0x000fe40004800000 */
[----:B------:R-:W-:Y:S01]  /*e8d0*/  FSEL R33, R14, -INF , !P5 ;  /* 0xff8000000e217808 */ /* 0x000fe20006800000 */
[----:B------:R-:W-:Y:S01]  /*e8e0*/  IMAD.WIDE.U32 R176, R202, -0x326172a9, RZ ;  /* 0xcd9e8d57cab07825 */ /* 0x000fe200078e00ff */
[C---:B------:R-:W-:Y:S02]  /*e8f0*/  ISETP.GE.AND P6, PT, R3.reuse, R232, PT ;  /* 0x000000e80300720c */ /* 0x040fe40003fc6270 */
[----:B------:R-:W-:Y:S01]  /*e900*/  ISETP.GE.AND P1, PT, R3, R230, PT ;  /* 0x000000e60300720c */ /* 0x000fe20003f26270 */
[----:B------:R-:W-:Y:S01]  /*e910*/  IMAD.MOV.U32 R35, RZ, RZ, R251 ;  /* 0x000000ffff237224 */ /* 0x000fe200078e00fb */
[----:B------:R-:W-:-:S02]  /*e920*/  ISETP.GE.AND P5, PT, R0, R233, PT ;  /* 0x000000e90000720c */ /* 0x000fc40003fa6270 */
[----:B------:R-:W-:Y:S02]  /*e930*/  FSEL R251, R6, -INF , !P2 ;  /* 0xff80000006fb7808 */ /* 0x000fe40005000000 */
[----:B------:R-:W-:Y:S02]  /*e940*/  FSEL R238, R25, -INF , !P0 ;  /* 0xff80000019ee7808 */ /* 0x000fe40004000000 */
[----:B------:R-:W-:Y:S02]  /*e950*/  ISETP.GE.AND P2, PT, R2, R230, PT ;  /* 0x000000e60200720c */ /* 0x000fe40003f46270 */
[----:B------:R-:W-:Y:S02]  /*e960*/  PLOP3.LUT P0, PT, PT, PT, UP0, 0x80, 0x0 ;  /* 0x000000000000781c */ /* 0x000fe40003f0f008 */
[C---:B------:R-:W-:Y:S02]  /*e970*/  ISETP.LT.OR P6, PT, R3.reuse, R229, P6 ;  /* 0x000000e50300720c */ /* 0x040fe400037c1670 */
[----:B------:R-:W-:-:S02]  /*e980*/  ISETP.LT.OR P1, PT, R3, R228, P1 ;  /* 0x000000e40300720c */ /* 0x000fc40000f21670 */
[----:B------:R-:W-:Y:S02]  /*e990*/  ISETP.LT.OR P5, PT, R0, R227, P5 ;  /* 0x000000e30000720c */ /* 0x000fe40002fa1670 */
[-C--:B------:R-:W-:Y:S02]  /*e9a0*/  LOP3.LUT R3, R175, R250.reuse, RZ, 0x3c, !PT ;  /* 0x000000faaf037212 */ /* 0x080fe400078e3cff */
[----:B------:R-:W-:Y:S02]  /*e9b0*/  LOP3.LUT R4, R177, R250, RZ, 0x3c, !PT ;  /* 0x000000fab1047212 */ /* 0x000fe400078e3cff */
[----:B------:R-:W-:Y:S01]  /*e9c0*/  ISETP.LT.OR P2, PT, R2, R228, P2 ;  /* 0x000000e40200720c */ /* 0x000fe20001741670 */
[----:B------:R-:W-:Y:S01]  /*e9d0*/  IMAD.U32 R2, RZ, RZ, UR37 ;  /* 0x00000025ff027e24 */ /* 0x000fe2000f8e00ff */
[----:B------:R-:W-:Y:S01]  /*e9e0*/  FSEL R246, R13, -INF , !P5 ;  /* 0xff8000000df67808 */ /* 0x000fe20006800000 */
[----:B------:R-:W-:Y:S01]  /*e9f0*/  IMAD.WIDE.U32 R184, R3, -0x2daee0ad, RZ ;  /* 0xd2511f5303b87825 */ /* 0x000fe200078e00ff */
[----:B------:R-:W-:-:S03]  /*ea00*/  ISETP.GE.AND P5, PT, R0, R231, PT ;  /* 0x000000e70000720c */ /* 0x000fc60003fa6270 */
[----:B------:R-:W-:Y:S01]  /*ea10*/  IMAD.WIDE.U32 R48, R4, -0x2daee0ad, RZ ;  /* 0xd2511f5304307825 */ /* 0x000fe200078e00ff */
[----:B------:R-:W-:Y:S01]  /*ea20*/  ISETP.LT.OR P5, PT, R0, R226, P5 ;  /* 0x000000e20000720c */ /* 0x000fe20002fa1670 */
[----:B------:R-:W-:Y:S01]  /*ea30*/  HMMA.16816.F32 R20, R8, R22, R16 ;  /* 0x000000160814723c */ /* 0x000fe20000001810 */
[----:B------:R-:W-:Y:S02]  /*ea40*/  LOP3.LUT R2, R35, UR6, R2, 0x96, !PT ;  /* 0x0000000623027c12 */ /* 0x000fe4000f8e9602 */
[----:B------:R-:W-:-:S04]  /*ea50*/  FSEL R250, R15, -INF , !P5 ;  /* 0xff8000000ffa7808 */ /* 0x000fc80006800000 */
[--C-:B------:R-:W-:Y:S02]  /*ea60*/  LOP3.LUT R9, R185, UR21, R34.reuse, 0x96, !PT ;  /* 0x00000015b9097c12 */ /* 0x100fe4000f8e9622 */
[----:B------:R-:W-:Y:S01]  /*ea70*/  LOP3.LUT R10, R49, UR21, R34, 0x96, !PT ;  /* 0x00000015310a7c12 */ /* 0x000fe2000f8e9622 */
[----:B------:R-:W-:Y:S01]  /*ea80*/  IMAD.WIDE.U32 R4, R2, -0x326172a9, RZ ;  /* 0xcd9e8d5702047825 */ /* 0x000fe200078e00ff */
        /* <DEDUP_REMOVED lines=31> */
.L_x_799:
[----:B------:R-:W2:Y:S04]  /*ec80*/  LDL.LU R42, [R1] ;  /* 0x00000000012a7983 */ /* 0x000ea80000300800 */
[----:B------:R-:W3:Y:S04]  /*ec90*/  LDL.LU R28, [R1+0x5c] ;  /* 0x00005c00011c7983 */ /* 0x000ee80000300800 */
[----:B------:R-:W4:Y:S04]  /*eca0*/  LDL.LU R29, [R1+0x64] ;  /* 0x00006400011d7983 */ /* 0x000f280000300800 */
[----:B------:R-:W5:Y:S04]  /*ecb0*/  LDL.LU R25, [R1+0x60] ;  /* 0x0000600001197983 */ /* 0x000f680000300800 */
[----:B------:R-:W5:Y:S01]  /*ecc0*/  LDL.LU R24, [R1+0x58] ;  /* 0x0000580001187983 */ /* 0x000f620000300800 */
[C---:B------:R-:W-:Y:S01]  /*ecd0*/  ISETP.GE.AND P0, PT, R0.reuse, R230, PT ;  /* 0x000000e60000720c */ /* 0x040fe20003f06270 */
[----:B------:R-:W-:Y:S01]  /*ece0*/  IMAD.WIDE.U32 R54, R9, -0x326172a9, RZ ;  /* 0xcd9e8d5709367825 */ /* 0x000fe200078e00ff */
[----:B-1----:R-:W-:Y:S01]  /*ecf0*/  FMNMX.FTZ R2, R57, R8, !PT ;  /* 0x0000000839027209 */ /* 0x002fe20007810000 */
[----:B------:R-:W-:Y:S01]  /*ed00*/  UIADD3 UR6, UR6, 0x1, URZ ;  /* 0x0000000106067890 */ /* 0x000fe2000fffe03f */
[----:B------:R-:W-:Y:S01]  /*ed10*/  ISETP.LT.OR P5, PT, R0, R229, P5 ;  /* 0x000000e50000720c */ /* 0x000fe20002fa1670 */
[----:B------:R-:W-:Y:S01]  /*ed20*/  IMAD.WIDE.U32 R44, R10, -0x326172a9, RZ ;  /* 0xcd9e8d570a2c7825 */ /* 0x000fe200078e00ff */
[----:B------:R-:W-:-:S02]  /*ed30*/  ISETP.LT.OR P0, PT, R0, R228, P0 ;  /* 0x000000e40000720c */ /* 0x000fc40000701670 */
[----:B------:R-:W-:Y:S02]  /*ed40*/  FMNMX.FTZ R0, R58, R2, !PT ;  /* 0x000000023a007209 */ /* 0x000fe40007810000 */
[----:B------:R-:W-:Y:S02]  /*ed50*/  LOP3.LUT R6, R5, UR22, R174, 0x96, !PT ;  /* 0x0000001605067c12 */ /* 0x000fe4000f8e96ae */
[----:B------:R-:W-:Y:S02]  /*ed60*/  FMNMX.FTZ R2, R56, R0, !PT ;  /* 0x0000000038027209 */ /* 0x000fe40007810000 */
[----:B------:R-:W-:Y:S02]  /*ed70*/  LOP3.LUT R7, R55, UR20, R4, 0x96, !PT ;  /* 0x0000001437077c12 */ /* 0x000fe4000f8e9604 */
[----:B------:R-:W-:Y:S02]  /*ed80*/  LOP3.LUT R3, R5, UR22, R176, 0x96, !PT ;  /* 0x0000001605037c12 */ /* 0x000fe4000f8e96b0 */
[----:B------:R-:W-:Y:S01]  /*ed90*/  LOP3.LUT R0, R45, UR20, R4, 0x96, !PT ;  /* 0x000000142d007c12 */ /* 0x000fe2000f8e9604 */
[----:B------:R-:W-:Y:S01]  /*eda0*/  IMAD.WIDE.U32 R4, R6, -0x2daee0ad, RZ ;  /* 0xd2511f5306047825 */ /* 0x000fe200078e00ff */
[----:B------:R-:W-:-:S02]  /*edb0*/  FMNMX.FTZ R2, R205, R2, !PT ;  /* 0x00000002cd027209 */ /* 0x000fc40007810000 */
[----:B------:R-:W-:Y:S01]  /*edc0*/  FSEL R214, R20, -INF , !P6 ;  /* 0xff80000014d67808 */ /* 0x000fe20007000000 */
[----:B------:R-:W-:Y:S01]  /*edd0*/  IMAD.WIDE.U32 R14, R0, -0x2daee0ad, RZ ;  /* 0xd2511f53000e7825 */ /* 0x000fe200078e00ff */
[----:B------:R-:W-:Y:S02]  /*ede0*/  FMNMX.FTZ R2, R204, R2, !PT ;  /* 0x00000002cc027209 */ /* 0x000fe40007810000 */
[----:B------:R-:W-:Y:S01]  /*edf0*/  LOP3.LUT R0, R5, UR19, R184, 0x96, !PT ;  /* 0x0000001305007c12 */ /* 0x000fe2000f8e96b8 */
[----:B------:R-:W-:Y:S01]  /*ee00*/  IMAD.WIDE.U32 R16, R7, -0x2daee0ad, RZ ;  /* 0xd2511f5307107825 */ /* 0x000fe200078e00ff */
[----:B------:R-:W-:Y:S02]  /*ee10*/  FMNMX.FTZ R2, R199, R2, !PT ;  /* 0x00000002c7027209 */ /* 0x000fe40007810000 */
[----:B------:R-:W-:Y:S01]  /*ee20*/  FSEL R213, R21, -INF , !P5 ;  /* 0xff80000015d57808 */ /* 0x000fe20006800000 */
[----:B------:R-:W-:Y:S01]  /*ee30*/  IMAD.WIDE.U32 R8, R0, -0x326172a9, RZ ;  /* 0xcd9e8d5700087825 */ /* 0x000fe200078e00ff */
[----:B------:R-:W-:-:S02]  /*ee40*/  FMNMX.FTZ R2, R182, R2, !PT ;  /* 0x00000002b6027209 */ /* 0x000fc40007810000 */
[----:B------:R-:W-:Y:S01]  /*ee50*/  LOP3.LUT R4, R17, UR17, R4, 0x96, !PT ;  /* 0x0000001111047c12 */ /* 0x000fe2000f8e9604 */
[----:B------:R-:W-:Y:S01]  /*ee60*/  IMAD.WIDE.U32 R6, R3, -0x2daee0ad, RZ ;  /* 0xd2511f5303067825 */ /* 0x000fe200078e00ff */
[----:B------:R-:W-:Y:S02]  /*ee70*/  FMNMX.FTZ R2, R243, R2, !PT ;  /* 0x00000002f3027209 */ /* 0x000fe40007810000 */
[----:B------:R-:W-:Y:S01]  /*ee80*/  FSEL R181, R43, -INF , !P4 ;  /* 0xff8000002bb57808 */ /* 0x000fe20006000000 */
[----:B------:R-:W-:Y:S01]  /*ee90*/  IMAD.WIDE.U32 R40, R4, -0x326172a9, RZ ;  /* 0xcd9e8d5704287825 */ /* 0x000fe200078e00ff */
[----:B------:R-:W-:Y:S02]  /*eea0*/  FMNMX.FTZ R2, R242, R2, !PT ;  /* 0x00000002f2027209 */ /* 0x000fe40007810000 */
[----:B------:R-:W-:Y:S02]  /*eeb0*/  LOP3.LUT R3, R7, UR19, R48, 0x96, !PT ;  /* 0x0000001307037c12 */ /* 0x000fe4000f8e9630 */
[----:B------:R-:W-:-:S02]  /*eec0*/  LOP3.LUT R5, R15, UR17, R6, 0x96, !PT ;  /* 0x000000110f057c12 */ /* 0x000fc4000f8e9606 */
[----:B------:R-:W-:Y:S01]  /*eed0*/  FMNMX.FTZ R2, R241, R2, !PT ;  /* 0x00000002f1027209 */ /* 0x000fe20007810000 */
[----:B------:R-:W-:Y:S01]  /*eee0*/  IMAD.WIDE.U32 R10, R3, -0x326172a9, RZ ;  /* 0xcd9e8d57030a7825 */ /* 0x000fe200078e00ff */
[----:B------:R-:W-:Y:S02]  /*eef0*/  LOP3.LUT R6, R9, UR18, R54, 0x96, !PT ;  /* 0x0000001209067c12 */ /* 0x000fe4000f8e9636 */
[----:B------:R-:W-:Y:S01]  /*ef00*/  FMNMX.FTZ R2, R219, R2, !PT ;  /* 0x00000002db027209 */ /* 0x000fe20007810000 */
[----:B------:R-:W-:Y:S01]  /*ef10*/  IMAD.WIDE.U32 R12, R5, -0x326172a9, RZ ;  /* 0xcd9e8d57050c7825 */ /* 0x000fe200078e00ff */
[----:B------:R-:W-:Y:S02]  /*ef20*/  LOP3.LUT R4, R11, UR18, R44, 0x96, !PT ;  /* 0x000000120b047c12 */ /* 0x000fe4000f8e962c */
[----:B------:R-:W-:Y:S02]  /*ef30*/  FMNMX.FTZ R2, R247, R2, !PT ;  /* 0x00000002f7027209 */ /* 0x000fe40007810000 */
[----:B------:R-:W-:Y:S01]  /*ef40*/  LOP3.LUT R3, R13, UR16, R10, 0x96, !PT ;  /* 0x000000100d037c12 */ /* 0x000fe2000f8e960a */
[----:B------:R-:W-:Y:S01]  /*ef50*/  IMAD.WIDE.U32 R4, R4, -0x2daee0ad, RZ ;  /* 0xd2511f5304047825 */ /* 0x000fe200078e00ff */
[----:B------:R-:W-:-:S02]  /*ef60*/  FMNMX.FTZ R2, R249, R2, !PT ;  /* 0x00000002f9027209 */ /* 0x000fc40007810000 */
[----:B------:R-:W-:Y:S01]  /*ef70*/  LOP3.LUT R7, R41, UR16, R8, 0x96, !PT ;  /* 0x0000001029077c12 */ /* 0x000fe2000f8e9608 */
[----:B------:R-:W-:Y:S01]  /*ef80*/  IMAD.WIDE.U32 R38, R3, -0x2daee0ad, RZ ;  /* 0xd2511f5303267825 */ /* 0x000fe200078e00ff */
[----:B------:R-:W-:Y:S02]  /*ef90*/  FMNMX.FTZ R3, R252, R66, !PT ;  /* 0x00000042fc037209 */ /* 0x000fe40007810000 */
[----:B------:R-:W-:Y:S01]  /*efa0*/  FMNMX.FTZ R2, R248, R2, !PT ;  /* 0x00000002f8027209 */ /* 0x000fe20007810000 */
[----:B------:R-:W-:Y:S01]  /*efb0*/  IMAD.WIDE.U32 R8, R6, -0x2daee0ad, RZ ;  /* 0xd2511f5306087825 */ /* 0x000fe200078e00ff */
[----:B------:R-:W-:Y:S02]  /*efc0*/  FMNMX.FTZ R6, R193, R3, !PT ;  /* 0x00000003c1067209 */ /* 0x000fe40007810000 */
[----:B------:R-:W-:Y:S01]  /*efd0*/  LOP3.LUT R5, R5, UR15, R14, 0x96, !PT ;  /* 0x0000000f05057c12 */ /* 0x000fe2000f8e960e */
[----:B------:R-:W-:Y:S01]  /*efe0*/  IMAD.WIDE.U32 R236, R7, -0x2daee0ad, RZ ;  /* 0xd2511f5307ec7825 */ /* 0x000fe200078e00ff */
[----:B------:R-:W-:-:S02]  /*eff0*/  FMNMX.FTZ R6, R62, R6, !PT ;  /* 0x000000063e067209 */ /* 0x000fc40007810000 */
[----:B------:R-:W-:Y:S02]  /*f000*/  LOP3.LUT R15, R9, UR15, R16, 0x96, !PT ;  /* 0x0000000f090f7c12 */ /* 0x000fe4000f8e9610 */
[----:B------:R-:W-:Y:S02]  /*f010*/  LOP3.LUT R4, R39, UR13, R4, 0x96, !PT ;  /* 0x0000000d27047c12 */ /* 0x000fe4000f8e9604 */
[----:B------:R-:W-:Y:S01]  /*f020*/  FMNMX.FTZ R6, R63, R6, !PT ;  /* 0x000000063f067209 */ /* 0x000fe20007810000 */
[----:B------:R-:W-:Y:S01]  /*f030*/  IMAD.WIDE.U32 R46, R15, -0x326172a9, RZ ;  /* 0xcd9e8d570f2e7825 */ /* 0x000fe200078e00ff */
[----:B------:R-:W-:Y:S02]  /*f040*/  LOP3.LUT R8, R237, UR13, R8, 0x96, !PT ;  /* 0x0000000ded087c12 */ /* 0x000fe4000f8e9608 */
[----:B------:R-:W-:Y:S02]  /*f050*/  FSEL R185, R26, -INF , !P3 ;  /* 0xff8000001ab97808 */ /* 0x000fe40005800000 */
[----:B------:R-:W-:-:S02]  /*f060*/  FSEL R215, R27, -INF , !P2 ;  /* 0xff8000001bd77808 */ /* 0x000fc40005000000 */
[----:B------:R-:W-:Y:S02]  /*f070*/  FSEL R217, R22, -INF , !P1 ;  /* 0xff80000016d97808 */ /* 0x000fe40004800000 */
[----:B------:R-:W-:Y:S02]  /*f080*/  FSEL R216, R23, -INF , !P0 ;  /* 0xff80000017d87808 */ /* 0x000fe40004000000 */
[----:B--2---:R-:W-:-:S04]  /*f090*/  FMNMX.FTZ R0, R42, R64, !PT ;  /* 0x000000402a007209 */ /* 0x004fc80007810000 */
        /* <DEDUP_REMOVED lines=8> */
[----:B------:R-:W-:Y:S01]  /*f120*/  FMNMX.FTZ R0, R246, R2, !PT ;  /* 0x00000002f6007209 */ /* 0x000fe20007810000 */
[----:B------:R-:W-:Y:S01]  /*f130*/  IMAD.WIDE.U32 R2, R5, -0x326172a9, RZ ;  /* 0xcd9e8d5705027825 */ /* 0x000fe200078e00ff */
[----:B------:R-:W-:-:S03]  /*f140*/  FMNMX.FTZ R7, R244, R7, !PT ;  /* 0x00000007f4077209 */ /* 0x000fc60007810000 */
[----:B------:R-:W1:Y:S01]  /*f150*/  SHFL.BFLY PT, R9, R0, 0x2, 0x1f ;  /* 0x0c401f0000097f89 */ /* 0x000e6200000e0000 */
[----:B------:R-:W-:Y:S01]  /*f160*/  FMNMX.FTZ R7, R240, R7, !PT ;  /* 0x00000007f0077209 */ /* 0x000fe20007810000 */
[----:B------:R-:W-:Y:S01]  /*f170*/  IMAD.WIDE.U32 R4, R4, -0x326172a9, RZ ;  /* 0xcd9e8d5704047825 */ /* 0x000fe200078e00ff */
[----:B------:R-:W-:Y:S02]  /*f180*/  LOP3.LUT R36, R3, UR14, R12, 0x96, !PT ;  /* 0x0000000e03247c12 */ /* 0x000fe4000f8e960c */
[----:B------:R-:W-:Y:S02]  /*f190*/  FMNMX.FTZ R3, R195, R6, !PT ;  /* 0x00000006c3037209 */ /* 0x000fe40007810000 */
[----:B------:R-:W-:Y:S02]  /*f1a0*/  FMNMX.FTZ R6, R218, R7, !PT ;  /* 0x00000007da067209 */ /* 0x000fe40007810000 */
[----:B------:R-:W-:Y:S02]  /*f1b0*/  FMNMX.FTZ R3, R194, R3, !PT ;  /* 0x00000003c2037209 */ /* 0x000fe40007810000 */
[----:B------:R-:W-:-:S02]  /*f1c0*/  LOP3.LUT R2, R5, UR23, R2, 0x96, !PT ;  /* 0x0000001705027c12 */ /* 0x000fc4000f8e9602 */
[----:B------:R-:W-:Y:S02]  /*f1d0*/  LOP3.LUT R10, R4, 0xffff, RZ, 0xc0, !PT ;  /* 0x0000ffff040a7812 */ /* 0x000fe400078ec0ff */
[----:B------:R-:W-:Y:S02]  /*f1e0*/  FMNMX.FTZ R6, R251, R6, !PT ;  /* 0x00000006fb067209 */ /* 0x000fe40007810000 */
[----:B------:R-:W-:Y:S02]  /*f1f0*/  FMNMX.FTZ R5, R235, R192, !PT ;  /* 0x000000c0eb057209 */ /* 0x000fe40007810000 */
[----:B------:R-:W-:Y:S02]  /*f200*/  FMNMX.FTZ R3, R106, R3, !PT ;  /* 0x000000036a037209 */ /* 0x000fe40007810000 */
[----:B------:R-:W-:Y:S02]  /*f210*/  FMNMX.FTZ R6, R32, R6, !PT ;  /* 0x0000000620067209 */ /* 0x000fe40007810000 */
[----:B------:R-:W-:-:S02]  /*f220*/  FMNMX.FTZ R7, R172, R5, !PT ;  /* 0x00000005ac077209 */ /* 0x000fc40007810000 */
[----:B------:R-:W-:Y:S02]  /*f230*/  FMNMX.FTZ R3, R105, R3, !PT ;  /* 0x0000000369037209 */ /* 0x000fe40007810000 */
[----:B------:R-:W-:Y:S02]  /*f240*/  LOP3.LUT R13, R4, 0xff, RZ, 0xc0, !PT ;  /* 0x000000ff040d7812 */ /* 0x000fe400078ec0ff */
[--C-:B------:R-:W-:Y:S02]  /*f250*/  SHF.R.U32.HI R16, RZ, 0x10, R4.reuse ;  /* 0x00000010ff107819 */ /* 0x100fe40000011604 */
[----:B------:R-:W-:Y:S01]  /*f260*/  SHF.R.U32.HI R18, RZ, 0x18, R4 ;  /* 0x00000018ff127819 */ /* 0x000fe20000011604 */
[----:B------:R-:W-:Y:S01]  /*f270*/  IMAD.WIDE.U32 R4, R8, -0x326172a9, RZ ;  /* 0xcd9e8d5708047825 */ /* 0x000fe200078e00ff */
[----:B------:R-:W-:Y:S02]  /*f280*/  FMNMX.FTZ R6, R33, R6, !PT ;  /* 0x0000000621067209 */ /* 0x000fe40007810000 */
[----:B------:R-:W-:-:S02]  /*f290*/  FMNMX.FTZ R7, R100, R7, !PT ;  /* 0x0000000764077209 */ /* 0x000fc40007810000 */
[----:B------:R-:W-:Y:S02]  /*f2a0*/  FMNMX.FTZ R8, R209, R3, !PT ;  /* 0x00000003d1087209 */ /* 0x000fe40007810000 */
[----:B------:R-:W-:Y:S02]  /*f2b0*/  FMNMX.FTZ R3, R250, R6, !PT ;  /* 0x00000006fa037209 */ /* 0x000fe40007810000 */
[----:B-1----:R-:W-:Y:S02]  /*f2c0*/  FMNMX.FTZ R0, R0, R9, !PT ;  /* 0x0000000900007209 */ /* 0x002fe40007810000 */
[----:B------:R-:W-:Y:S02]  /*f2d0*/  FMNMX.FTZ R6, R67, R7, !PT ;  /* 0x0000000743067209 */ /* 0x000fe40007810000 */
[----:B------:R-:W-:Y:S01]  /*f2e0*/  FMNMX.FTZ R7, R208, R8, !PT ;  /* 0x00000008d0077209 */ /* 0x000fe20007810000 */
[----:B------:R-:W1:Y:S01]  /*f2f0*/  SHFL.BFLY PT, R9, R0, 0x1, 0x1f ;  /* 0x0c201f0000097f89 */ /* 0x000e6200000e0000 */
[----:B------:R-:W-:-:S02]  /*f300*/  FMNMX.FTZ R6, R196, R6, !PT ;  /* 0x00000006c4067209 */ /* 0x000fc40007810000 */
[----:B------:R-:W-:Y:S01]  /*f310*/  FMNMX.FTZ R7, R187, R7, !PT ;  /* 0x00000007bb077209 */ /* 0x000fe20007810000 */
[----:B------:R-:W2:Y:S01]  /*f320*/  SHFL.BFLY PT, R8, R3, 0x2, 0x1f ;  /* 0x0c401f0003087f89 */ /* 0x000ea200000e0000 */
        /* <DEDUP_REMOVED lines=10> */
[----:B-1----:R-:W-:-:S02]  /*f3d0*/  FMNMX.FTZ R104, R0, R9, !PT ;  /* 0x0000000900687209 */ /* 0x002fc40007810000 */
[----:B------:R-:W-:Y:S02]  /*f3e0*/  FMNMX.FTZ R0, R210, R6, !PT ;  /* 0x00000006d2007209 */ /* 0x000fe40007810000 */
[----:B------:R-:W1:Y:S01]  /*f3f0*/  SHFL.BFLY PT, R6, R102, 0x2, 0x1f ;  /* 0x0c401f0066067f89 */ /* 0x000e6200000e0000 */
[----:B--2---:R-:W-:Y:S01]  /*f400*/  FMNMX.FTZ R3, R3, R8, !PT ;  /* 0x0000000803037209 */ /* 0x004fe20007810000 */
[----:B------:R-:W-:Y:S01]  /*f410*/  FMUL.FTZ R14, R104, UR40 ;  /* 0x00000028680e7c20 */ /* 0x000fe20008410000 */
[----:B------:R-:W-:Y:S02]  /*f420*/  FMNMX.FTZ R101, R181, R0, !PT ;  /* 0x00000000b5657209 */ /* 0x000fe40007810000 */
[----:B------:R-:W-:Y:S01]  /*f430*/  LOP3.LUT R11, R4, 0xffff, RZ, 0xc0, !PT ;  /* 0x0000ffff040b7812 */ /* 0x000fe200078ec0ff */
[----:B------:R-:W2:Y:S01]  /*f440*/  SHFL.BFLY PT, R103, R3, 0x1, 0x1f ;  /* 0x0c201f0003677f89 */ /* 0x000ea200000e0000 */
[----:B------:R-:W-:Y:S02]  /*f450*/  FMNMX.FTZ R101, R185, R101, !PT ;  /* 0x00000065b9657209 */ /* 0x000fe40007810000 */
[----:B------:R-:W-:-:S02]  /*f460*/  SHF.R.U32.HI R7, RZ, 0x10, R4 ;  /* 0x00000010ff077819 */ /* 0x000fc40000011604 */
[----:B------:R-:W-:Y:S02]  /*f470*/  FMNMX.FTZ R101, R215, R101, !PT ;  /* 0x00000065d7657209 */ /* 0x000fe40007810000 */
[----:B------:R-:W-:Y:S02]  /*f480*/  FSETP.NEU.FTZ.AND P3, PT, R104, -INF , PT ;  /* 0xff8000006800780b */ /* 0x000fe40003f7d000 */
[----:B------:R-:W-:Y:S02]  /*f490*/  FMNMX.FTZ R101, R217, R101, !PT ;  /* 0x00000065d9657209 */ /* 0x000fe40007810000 */
[----:B------:R-:W-:Y:S02]  /*f4a0*/  LOP3.LUT R12, R4, 0xff, RZ, 0xc0, !PT ;  /* 0x000000ff040c7812 */ /* 0x000fe400078ec0ff */
[----:B------:R-:W-:Y:S02]  /*f4b0*/  FMNMX.FTZ R101, R216, R101, !PT ;  /* 0x00000065d8657209 */ /* 0x000fe40007810000 */
[----:B------:R-:W-:-:S02]  /*f4c0*/  SHF.R.U32.HI R11, RZ, 0x8, R11 ;  /* 0x00000008ff0b7819 */ /* 0x000fc4000001160b */
[----:B------:R-:W-:Y:S02]  /*f4d0*/  LOP3.LUT R7, R7, 0xff, RZ, 0xc0, !PT ;  /* 0x000000ff07077812 */ /* 0x000fe400078ec0ff */
[----:B------:R-:W-:Y:S02]  /*f4e0*/  SHF.R.U32.HI R0, RZ, 0x18, R4 ;  /* 0x00000018ff007819 */ /* 0x000fe40000011604 */
[----:B------:R-:W-:Y:S02]  /*f4f0*/  FSEL R14, R14, RZ, P3 ;  /* 0x000000ff0e0e7208 */ /* 0x000fe40001800000 */
[----:B-1----:R-:W-:Y:S02]  /*f500*/  FMNMX.FTZ R102, R102, R6, !PT ;  /* 0x0000000666667209 */ /* 0x002fe40007810000 */
[----:B------:R-:W1:Y:S01]  /*f510*/  SHFL.BFLY PT, R6, R101, 0x2, 0x1f ;  /* 0x0c401f0065067f89 */ /* 0x000e6200000e0000 */
[----:B------:R-:W-:Y:S02]  /*f520*/  PRMT R19, R12, 0x5410, R11 ;  /* 0x000054100c137816 */ /* 0x000fe4000000000b */
[----:B------:R-:W-:Y:S01]  /*f530*/  PRMT R11, R7, 0x5410, R0 ;  /* 0x00005410070b7816 */ /* 0x000fe20000000000 */
[----:B------:R-:W-:Y:S01]  /*f540*/  FFMA.FTZ R0, R59, UR40, -R14 ;  /* 0x000000283b007c23 */ /* 0x000fe2000801080e */
[----:B------:R-:W-:Y:S01]  /*f550*/  LOP3.LUT R4, R16, 0xff, RZ, 0xc0, !PT ;  /* 0x000000ff10047812 */ /* 0x000fe200078ec0ff */
[----:B------:R-:W3:Y:S01]  /*f560*/  SHFL.BFLY PT, R7, R102, 0x1, 0x1f ;  /* 0x0c201f0066077f89 */ /* 0x000ee200000e0000 */
[----:B--2---:R-:W-:Y:S01]  /*f570*/  FMNMX.FTZ R103, R3, R103, !PT ;  /* 0x0000006703677209 */ /* 0x004fe20007810000 */
[----:B------:R2:W-:Y:S01]  /*f580*/  MUFU.EX2 R31, R0 ;  /* 0x00000000001f7308 */ /* 0x0005e20000000800 */
[----:B------:R-:W-:Y:S01]  /*f590*/  PRMT R18, R4, 0x5410, R18 ;  /* 0x0000541004127816 */ /* 0x000fe20000000012 */
[--C-:B------:R-:W-:Y:S01]  /*f5a0*/  FFMA.FTZ R4, R57, UR40, -R14.reuse ;  /* 0x0000002839047c23 */ /* 0x100fe2000801080e */
[----:B------:R-:W-:Y:S01]  /*f5b0*/  FFMA.FTZ R3, R58, UR40, -R14 ;  /* 0x000000283a037c23 */ /* 0x000fe2000801080e */
[C---:B------:R-:W-:Y:S01]  /*f5c0*/  FMUL.FTZ R16, R103.reuse, UR40 ;  /* 0x0000002867107c20 */ /* 0x040fe20008410000 */
[----:B------:R-:W-:-:S02]  /*f5d0*/  FSETP.NEU.FTZ.AND P1, PT, R103, -INF , PT ;  /* 0xff8000006700780b */ /* 0x000fc40003f3d000 */
[----:B------:R-:W-:Y:S01]  /*f5e0*/  SHF.R.U32.HI R10, RZ, 0x8, R10 ;  /* 0x00000008ff0a7819 */ /* 0x000fe2000001160a */
[----:B------:R4:W-:Y:S01]  /*f5f0*/  MUFU.EX2 R59, R4 ;  /* 0x00000004003b7308 */ /* 0x0009e20000000800 */
[----:B------:R-:W-:Y:S02]  /*f600*/  FSEL R16, R16, RZ, P1 ;  /* 0x000000ff10107208 */ /* 0x000fe40000800000 */
[----:B------:R-:W-:-:S05]  /*f610*/  PRMT R20, R13, 0x5410, R10 ;  /* 0x000054100d147816 */ /* 0x000fca000000000a */
[----:B------:R5:W-:Y:S01]  /*f620*/  MUFU.EX2 R58, R3 ;  /* 0x00000003003a7308 */ /* 0x000be20000000800 */
[----:B--2---:R-:W-:Y:S02]  /*f630*/  LOP3.LUT R0, R5, UR23, R46, 0x96, !PT ;  /* 0x0000001705007c12 */ /* 0x004fe4000f8e962e */
[----:B-1----:R-:W-:Y:S02]  /*f640*/  FMNMX.FTZ R101, R101, R6, !PT ;  /* 0x0000000665657209 */ /* 0x002fe40007810000 */
[----:B------:R-:W-:Y:S02]  /*f650*/  LOP3.LUT R5, R0, 0xffff, RZ, 0xc0, !PT ;  /* 0x0000ffff00057812 */ /* 0x000fe400078ec0ff */
[----:B---3--:R-:W-:Y:S02]  /*f660*/  FMNMX.FTZ R102, R102, R7, !PT ;  /* 0x0000000766667209 */ /* 0x008fe40007810000 */
[----:B------:R-:W-:Y:S02]  /*f670*/  SHF.R.U32.HI R5, RZ, 0x8, R5 ;  /* 0x00000008ff057819 */ /* 0x000fe40000011605 */
[----:B----4-:R-:W-:Y:S01]  /*f680*/  LOP3.LUT R4, R0, 0xff, RZ, 0xc0, !PT ;  /* 0x000000ff00047812 */ /* 0x010fe200078ec0ff */
[C---:B------:R-:W-:Y:S01]  /*f690*/  FMUL.FTZ R12, R102.reuse, UR40 ;  /* 0x00000028660c7c20 */ /* 0x040fe20008410000 */
[----:B------:R-:W-:-:S02]  /*f6a0*/  FSETP.NEU.FTZ.AND P0, PT, R102, -INF , PT ;  /* 0xff8000006600780b */ /* 0x000fc40003f1d000 */
[----:B------:R-:W-:Y:S01]  /*f6b0*/  PRMT R8, R4, 0x5410, R5 ;  /* 0x0000541004087816 */ /* 0x000fe20000000005 */
[----:B------:R-:W-:Y:S01]  /*f6c0*/  FFMA.FTZ R4, R56, UR40, -R14 ;  /* 0x0000002838047c23 */ /* 0x000fe2000801080e */
[--C-:B-----5:R-:W-:Y:S01]  /*f6d0*/  SHF.R.U32.HI R3, RZ, 0x10, R0.reuse ;  /* 0x00000010ff037819 */ /* 0x120fe20000011600 */
[----:B------:R-:W1:Y:S01]  /*f6e0*/  SHFL.BFLY PT, R5, R101, 0x1, 0x1f ;  /* 0x0c201f0065057f89 */ /* 0x000e6200000e0000 */
[----:B------:R-:W-:Y:S01]  /*f6f0*/  FSEL R12, R12, RZ, P0 ;  /* 0x000000ff0c0c7208 */ /* 0x000fe20000000000 */
[----:B------:R2:W3:Y:S02]  /*f700*/  MUFU.EX2 R30, R4 ;  /* 0x00000004001e7308 */ /* 0x0004e40000000800 */
[----:B--2---:R-:W-:Y:S02]  /*f710*/  SHF.R.U32.HI R4, RZ, 0x18, R0 ;  /* 0x00000018ff047819 */ /* 0x004fe40000011600 */
[----:B------:R-:W-:Y:S01]  /*f720*/  LOP3.LUT R0, R3, 0xff, RZ, 0xc0, !PT ;  /* 0x000000ff03007812 */ /* 0x000fe200078ec0ff */
[----:B------:R-:W-:Y:S01]  /*f730*/  FFMA.FTZ R3, R64, UR40, -R16 ;  /* 0x0000002840037c23 */ /* 0x000fe20008010810 */
[----:B---3--:R-:W-:Y:S01]  /*f740*/  IMAD.MOV.U32 R64, RZ, RZ, R30 ;  /* 0x000000ffff407224 */ /* 0x008fe200078e001e */
[----:B-1----:R-:W-:Y:S01]  /*f750*/  FMNMX.FTZ R101, R101, R5, !PT ;  /* 0x0000000565657209 */ /* 0x002fe20007810000 */
[----:B------:R-:W-:Y:S01]  /*f760*/  IMAD.MOV.U32 R30, RZ, RZ, R28 ;  /* 0x000000ffff1e7224 */ /* 0x000fe200078e001c */
[----:B------:R-:W-:Y:S01]  /*f770*/  PRMT R9, R0, 0x5410, R4 ;  /* 0x0000541000097816 */ /* 0x000fe20000000004 */
[----:B------:R1:W-:Y:S01]  /*f780*/  MUFU.EX2 R37, R3 ;  /* 0x0000000300257308 */ /* 0x0003e20000000800 */
[----:B------:R-:W-:Y:S01]  /*f790*/  LOP3.LUT R0, R2, 0xffff, RZ, 0xc0, !PT ;  /* 0x0000ffff02007812 */ /* 0x000fe200078ec0ff */
[----:B------:R-:W-:-:S03]  /*f7a0*/  FMUL.FTZ R13, R101, UR40 ;  /* 0x00000028650d7c20 */ /* 0x000fc60008410000 */
[----:B------:R-:W-:Y:S02]  /*f7b0*/  SHF.R.U32.HI R4, RZ, 0x8, R0 ;  /* 0x00000008ff047819 */ /* 0x000fe40000011600 */
[----:B------:R-:W-:-:S04]  /*f7c0*/  LOP3.LUT R0, R2, 0xff, RZ, 0xc0, !PT ;  /* 0x000000ff02007812 */ /* 0x000fc800078ec0ff */
[----:B------:R-:W-:Y:S02]  /*f7d0*/  PRMT R17, R0, 0x5410, R4 ;  /* 0x0000541000117816 */ /* 0x000fe40000000004 */
[----:B------:R-:W-:Y:S01]  /*f7e0*/  SHF.R.U32.HI R0, RZ, 0x10, R2 ;  /* 0x00000010ff007819 */ /* 0x000fe20000011602 */
[----:B-1----:R-:W-:-:S03]  /*f7f0*/  FFMA.FTZ R3, R65, UR40, -R16 ;  /* 0x0000002841037c23 */ /* 0x002fc60008010810 */
[----:B------:R-:W-:Y:S01]  /*f800*/  LOP3.LUT R0, R0, 0xff, RZ, 0xc0, !PT ;  /* 0x000000ff00007812 */ /* 0x000fe200078ec0ff */
[----:B------:R1:W-:Y:S02]  /*f810*/  MUFU.EX2 R10, R3 ;  /* 0x00000003000a7308 */ /* 0x0003e40000000800 */
[----:B-1----:R-:W-:Y:S01]  /*f820*/  FFMA.FTZ R3, R61, UR40, -R16 ;  /* 0x000000283d037c23 */ /* 0x002fe20008010810 */
[----:B------:R-:W-:-:S05]  /*f830*/  IMAD.MOV.U32 R61, RZ, RZ, R177 ;  /* 0x000000ffff3d7224 */ /* 0x000fca00078e00b1 */
[----:B------:R1:W-:Y:S02]  /*f840*/  MUFU.EX2 R57, R3 ;  /* 0x0000000300397308 */ /* 0x0003e40000000800 */
[----:B-1----:R-:W-:Y:S01]  /*f850*/  SHF.R.U32.HI R3, RZ, 0x18, R2 ;  /* 0x00000018ff037819 */ /* 0x002fe20000011602 */
[----:B------:R-:W-:Y:S01]  /*f860*/  FFMA.FTZ R2, R60, UR40, -R16 ;  /* 0x000000283c027c23 */ /* 0x000fe20008010810 */
[----:B------:R-:W-:Y:S02]  /*f870*/  MOV R60, R176 ;  /* 0x000000b0003c7202 */ /* 0x000fe40000000f00 */
[----:B------:R-:W-:Y:S02]  /*f880*/  PRMT R15, R0, 0x5410, R3 ;  /* 0x00005410000f7816 */ /* 0x000fe40000000003 */
[----:B------:R1:W-:Y:S01]  /*f890*/  MUFU.EX2 R28, R2 ;  /* 0x00000002001c7308 */ /* 0x0003e20000000800 */
[----:B------:R-:W-:Y:S01]  /*f8a0*/  FFMA.FTZ R0, R66, UR40, -R12 ;  /* 0x0000002842007c23 */ /* 0x000fe2000801080c */
[----:B------:R-:W-:-:S05]  /*f8b0*/  FSEL R3, R104, RZ, P3 ;  /* 0x000000ff68037208 */ /* 0x000fca0001800000 */
[----:B------:R-:W-:Y:S01]  /*f8c0*/  FADD.FTZ R4, R203, -R3 ;  /* 0x80000003cb047221 */ /* 0x000fe20000010000 */
[----:B------:R2:W-:Y:S03]  /*f8d0*/  MUFU.EX2 R22, R0 ;  /* 0x0000000000167308 */ /* 0x0005e60000000800 */
[----:B------:R-:W-:-:S05]  /*f8e0*/  FMUL.FTZ R4, R4, UR40 ;  /* 0x0000002804047c20 */ /* 0x000fca0008410000 */
[----:B------:R-:W3:Y:S01]  /*f8f0*/  MUFU.EX2 R50, R4 ;  /* 0x0000000400327308 */ /* 0x000ee20000000800 */
[----:B-1----:R-:W-:Y:S02]  /*f900*/  FSEL R2, R103, RZ, P1 ;  /* 0x000000ff67027208 */ /* 0x002fe40000800000 */
[----:B------:R-:W-:-:S03]  /*f910*/  FSETP.NEU.FTZ.AND P1, PT, R101, -INF , PT ;  /* 0xff8000006500780b */ /* 0x000fc60003f3d000 */
[----:B------:R-:W-:Y:S01]  /*f920*/  FADD.FTZ R5, R42, -R2 ;  /* 0x800000022a057221 */ /* 0x000fe20000010000 */
[----:B------:R-:W-:Y:S01]  /*f930*/  FSEL R13, R13, RZ, P1 ;  /* 0x000000ff0d0d7208 */ /* 0x000fe20000800000 */
[----:B------:R-:W1:Y:S01]  /*f940*/  LDC.U8 R42, c[0x0][0x388] ;  /* 0x0000e200ff2a7b82 */ /* 0x000e620000000000 */
[----:B--2---:R-:W-:Y:S01]  /*f950*/  FFMA.FTZ R0, R193, UR40, -R12 ;  /* 0x00000028c1007c23 */ /* 0x004fe2000801080c */
[----:B------:R-:W-:Y:S01]  /*f960*/  FSEL R2, R102, RZ, P0 ;  /* 0x000000ff66027208 */ /* 0x000fe20000000000 */
[----:B------:R-:W-:Y:S02]  /*f970*/  FMUL.FTZ R5, R5, UR40 ;  /* 0x0000002805057c20 */ /* 0x000fe40008410000 */
[----:B------:R2:W-:Y:S02]  /*f980*/  MUFU.EX2 R237, R0 ;  /* 0x0000000000ed7308 */ /* 0x0005e40000000800 */
[----:B------:R-:W-:Y:S01]  /*f990*/  FADD.FTZ R3, R252, -R2 ;  /* 0x80000002fc037221 */ /* 0x000fe20000010000 */
[----:B------:R-:W-:Y:S01]  /*f9a0*/  FSEL R2, R101, RZ, P1 ;  /* 0x000000ff65027208 */ /* 0x000fe20000800000 */
[-C--:B---3--:R-:W-:Y:S01]  /*f9b0*/  FMUL.FTZ R124, R124, R50.reuse ;  /* 0x000000327c7c7220 */ /* 0x088fe20000410000 */
[-C--:B------:R-:W-:Y:S01]  /*f9c0*/  FMUL.FTZ R125, R125, R50.reuse ;  /* 0x000000327d7d7220 */ /* 0x080fe20000410000 */
[----:B------:R-:W-:Y:S01]  /*f9d0*/  FMUL.FTZ R3, R3, UR40 ;  /* 0x0000002803037c20 */ /* 0x000fe20008410000 */
[----:B------:R-:W-:Y:S01]  /*f9e0*/  FMUL.FTZ R136, R136, R50 ;  /* 0x0000003288887220 */ /* 0x000fe20000410000 */
[----:B------:R-:W-:Y:S01]  /*f9f0*/  FADD.FTZ R7, R235, -R2 ;  /* 0x80000002eb077221 */ /* 0x000fe20000010000 */
[----:B------:R-:W-:Y:S01]  /*fa00*/  MOV R235, R10 ;  /* 0x0000000a00eb7202 */ /* 0x000fe20000000f00 */
[----:B------:R-:W-:Y:S01]  /*fa10*/  FFMA.FTZ R2, R100, UR40, -R13 ;  /* 0x0000002864027c23 */ /* 0x000fe2000801080d */
[----:B------:R-:W-:-:S02]  /*fa20*/  IMAD.MOV.U32 R100, RZ, RZ, R31 ;  /* 0x000000ffff647224 */ /* 0x000fc400078e001f */
[----:B------:R-:W-:Y:S01]  /*fa30*/  FMUL.FTZ R51, R7, UR40 ;  /* 0x0000002807337c20 */ /* 0x000fe20008410000 */
[----:B------:R-:W-:Y:S01]  /*fa40*/  MOV R31, R29 ;  /* 0x0000001d001f7202 */ /* 0x000fe20000000f00 */
[----:B------:R3:W-:Y:S01]  /*fa50*/  MUFU.EX2 R65, R2 ;  /* 0x0000000200417308 */ /* 0x0007e20000000800 */
[----:B------:R-:W-:Y:S02]  /*fa60*/  IMAD.MOV.U32 R29, RZ, RZ, R24 ;  /* 0x000000ffff1d7224 */ /* 0x000fe400078e0018 */
[-C--:B------:R-:W-:Y:S01]  /*fa70*/  FMUL.FTZ R137, R137, R50.reuse ;  /* 0x0000003289897220 */ /* 0x080fe20000410000 */
[--C-:B--2---:R-:W-:Y:S01]  /*fa80*/  FFMA.FTZ R0, R62, UR40, -R12.reuse ;  /* 0x000000283e007c23 */ /* 0x104fe2000801080c */
        /* <DEDUP_REMOVED lines=13> */
[----:B---3--:R-:W-:Y:S01]  /*fb60*/  FFMA.FTZ R2, R67, UR40, -R13 ;  /* 0x0000002843027c23 */ /* 0x008fe2000801080d */
[-C--:B------:R-:W-:Y:S01]  /*fb70*/  FMUL.FTZ R69, R69, R50.reuse ;  /* 0x0000003245457220 */ /* 0x080fe20000410000 */
[-C--:B------:R-:W-:Y:S01]  /*fb80*/  FMUL.FTZ R80, R80, R50.reuse ;  /* 0x0000003250507220 */ /* 0x080fe20000410000 */
[-C--:B------:R-:W-:Y:S01]  /*fb90*/  FMUL.FTZ R81, R81, R50.reuse ;  /* 0x0000003251517220 */ /* 0x080fe20000410000 */
[-C--:B------:R-:W-:Y:S01]  /*fba0*/  FMUL.FTZ R96, R96, R50.reuse ;  /* 0x0000003260607220 */ /* 0x080fe20000410000 */
[-C--:B------:R-:W-:Y:S01]  /*fbb0*/  FMUL.FTZ R97, R97, R50.reuse ;  /* 0x0000003261617220 */ /* 0x080fe20000410000 */
[----:B------:R-:W-:Y:S01]  /*fbc0*/  FMUL.FTZ R84, R84, R50 ;  /* 0x0000003254547220 */ /* 0x000fe20000410000 */
[----:B------:R-:W3:Y:S01]  /*fbd0*/  MUFU.EX2 R62, R2 ;  /* 0x00000002003e7308 */ /* 0x000ee20000000800 */
[----:B--2---:R-:W-:Y:S01]  /*fbe0*/  FFMA.FTZ R0, R63, UR40, -R12 ;  /* 0x000000283f007c23 */ /* 0x004fe2000801080c */
[----:B------:R-:W-:Y:S01]  /*fbf0*/  MOV R63, R32 ;  /* 0x00000020003f7202 */ /* 0x000fe20000000f00 */
[-C--:B------:R-:W-:Y:S01]  /*fc00*/  FMUL.FTZ R85, R85, R50.reuse ;  /* 0x0000003255557220 */ /* 0x080fe20000410000 */
[-C--:B------:R-:W-:Y:S01]  /*fc10*/  FMUL.FTZ R164, R164, R50.reuse ;  /* 0x00000032a4a47220 */ /* 0x080fe20000410000 */
[----:B------:R-:W-:-:S03]  /*fc20*/  FMUL.FTZ R165, R165, R50 ;  /* 0x00000032a5a57220 */ /* 0x000fc60000410000 */
[----:B------:R2:W5:Y:S01]  /*fc30*/  MUFU.EX2 R6, R0 ;  /* 0x0000000000067308 */ /* 0x0005620000000800 */
[-C--:B----4-:R-:W-:Y:S01]  /*fc40*/  FMUL.FTZ R126, R126, R53.reuse ;  /* 0x000000357e7e7220 */ /* 0x090fe20000410000 */
[-C--:B------:R-:W-:Y:S01]  /*fc50*/  FMUL.FTZ R127, R127, R53.reuse ;  /* 0x000000357f7f7220 */ /* 0x080fe20000410000 */
[-C--:B------:R-:W-:Y:S01]  /*fc60*/  FMUL.FTZ R138, R138, R53.reuse ;  /* 0x000000358a8a7220 */ /* 0x080fe20000410000 */
[-C--:B------:R-:W-:Y:S01]  /*fc70*/  FMUL.FTZ R139, R139, R53.reuse ;  /* 0x000000358b8b7220 */ /* 0x080fe20000410000 */
[-C--:B------:R-:W-:Y:S01]  /*fc80*/  FMUL.FTZ R114, R114, R53.reuse ;  /* 0x0000003572727220 */ /* 0x080fe20000410000 */
[-C--:B------:R-:W-:Y:S01]  /*fc90*/  FMUL.FTZ R115, R115, R53.reuse ;  /* 0x0000003573737220 */ /* 0x080fe20000410000 */
[----:B------:R-:W-:Y:S01]  /*fca0*/  FMUL.FTZ R122, R122, R53 ;  /* 0x000000357a7a7220 */ /* 0x000fe20000410000 */
[----:B------:R-:W4:Y:S01]  /*fcb0*/  MUFU.EX2 R52, R3 ;  /* 0x0000000300347308 */ /* 0x000f220000000800 */
[----:B---3--:R-:W-:Y:S01]  /*fcc0*/  F2FP.F16.F32.PACK_AB R2, R62, R65 ;  /* 0x000000413e02723e */ /* 0x008fe200000000ff */
        /* <DEDUP_REMOVED lines=8> */
[----:B-1----:R-:W-:Y:S01]  /*fd50*/  PRMT R192, R42, 0x7054, R42 ;  /* 0x000070542ac07816 */ /* 0x002fe2000000002a */
[----:B-----5:R-:W-:-:S02]  /*fd60*/  IMAD.MOV.U32 R252, RZ, RZ, R6 ;  /* 0x000000fffffc7224 */ /* 0x020fc400078e0006 */
[-C--:B------:R-:W-:Y:S01]  /*fd70*/  FMUL.FTZ R143, R143, R53.reuse ;  /* 0x000000358f8f7220 */ /* 0x080fe20000410000 */
[----:B------:R-:W-:Y:S02]  /*fd80*/  IMAD.MOV.U32 R42, RZ, RZ, R30 ;  /* 0x000000ffff2a7224 */ /* 0x000fe400078e001e */
[----:B------:R-:W-:Y:S01]  /*fd90*/  FMUL.FTZ R70, R70, R53 ;  /* 0x0000003546467220 */ /* 0x000fe20000410000 */
[--C-:B------:R-:W-:Y:S01]  /*fda0*/  HSET2.LE.AND R10, R19, R192.reuse, PT ;  /* 0x000000c0130a7233 */ /* 0x100fe20003803000 */
[----:B------:R1:W-:Y:S01]  /*fdb0*/  MUFU.EX2 R56, R0 ;  /* 0x0000000000387308 */ /* 0x0003e20000000800 */
[--C-:B------:R-:W-:Y:S01]  /*fdc0*/  HSET2.LE.AND R11, R11, R192.reuse, PT ;  /* 0x000000c00b0b7233 */ /* 0x100fe20003803000 */
[----:B------:R-:W-:Y:S01]  /*fdd0*/  IMAD.MOV.U32 R19, RZ, RZ, R22 ;  /* 0x000000ffff137224 */ /* 0x000fe200078e0016 */
[--C-:B------:R-:W-:Y:S01]  /*fde0*/  HSET2.LE.AND R8, R8, R192.reuse, PT ;  /* 0x000000c008087233 */ /* 0x100fe20003803000 */
[----:B------:R-:W-:Y:S01]  /*fdf0*/  IMAD.MOV.U32 R30, RZ, RZ, R25 ;  /* 0x000000ffff1e7224 */ /* 0x000fe200078e0019 */
[--C-:B------:R-:W-:Y:S01]  /*fe00*/  HSET2.LE.AND R9, R9, R192.reuse, PT ;  /* 0x000000c009097233 */ /* 0x100fe20003803000 */
[----:B------:R-:W2:Y:S01]  /*fe10*/  LDSM.16.MT88.4 R24, [R220+0x9000] ;  /* 0x00900000dc18783b */ /* 0x000ea20000004200 */
[----:B------:R-:W-:Y:S01]  /*fe20*/  HSET2.LE.AND R6, R20, R192, PT ;  /* 0x000000c014067233 */ /* 0x000fe20003803000 */
[-C--:B----4-:R-:W-:Y:S01]  /*fe30*/  FMUL.FTZ R128, R128, R52.reuse ;  /* 0x0000003480807220 */ /* 0x090fe20000410000 */
[-C--:B------:R-:W-:Y:S01]  /*fe40*/  FMUL.FTZ R129, R129, R52.reuse ;  /* 0x0000003481817220 */ /* 0x080fe20000410000 */
[-C--:B---3--:R-:W-:Y:S01]  /*fe50*/  FMUL.FTZ R130, R130, R51.reuse ;  /* 0x0000003382827220 */ /* 0x088fe20000410000 */
[-C--:B------:R-:W-:Y:S01]  /*fe60*/  FMUL.FTZ R131, R131, R51.reuse ;  /* 0x0000003383837220 */ /* 0x080fe20000410000 */
[-C--:B------:R-:W-:Y:S01]  /*fe70*/  FMUL.FTZ R132, R132, R52.reuse ;  /* 0x0000003484847220 */ /* 0x080fe20000410000 */
[----:B------:R-:W-:Y:S01]  /*fe80*/  FMUL.FTZ R133, R133, R52 ;  /* 0x0000003485857220 */ /* 0x000fe20000410000 */
[-C--:B------:R-:W-:Y:S01]  /*fe90*/  FMUL.FTZ R134, R134, R51.reuse ;  /* 0x0000003386867220 */ /* 0x080fe20000410000 */
[----:B------:R-:W-:Y:S01]  /*fea0*/  FMUL.FTZ R135, R135, R51 ;  /* 0x0000003387877220 */ /* 0x000fe20000410000 */
[----:B------:R-:W-:-:S02]  /*feb0*/  IMAD.MOV.U32 R173, RZ, RZ, R42 ;  /* 0x000000ffffad7224 */ /* 0x000fc400078e002a */
[----:B-1----:R-:W-:Y:S01]  /*fec0*/  FFMA.FTZ R0, R172, UR40, -R13 ;  /* 0x00000028ac007c23 */ /* 0x002fe2000801080d */
        /* <DEDUP_REMOVED lines=8> */
[----:B------:R-:W-:Y:S01]  /*ff50*/  FMUL.FTZ R119, R119, R51 ;  /* 0x0000003377777220 */ /* 0x000fe20000410000 */
[----:B------:R-:W-:Y:S01]  /*ff60*/  IMAD.MOV.U32 R193, RZ, RZ, R173 ;  /* 0x000000ffffc17224 */ /* 0x000fe200078e00ad */
        /* <DEDUP_REMOVED lines=12> */
[----:B------:R-:W-:Y:S01]  /*10030*/  FMUL.FTZ R168, R168, R52 ;  /* 0x00000034a8a87220 */ /* 0x000fe20000410000 */
[-C--:B------:R-:W-:Y:S01]  /*10040*/  FMUL.FTZ R146, R146, R51.reuse ;  /* 0x0000003392927220 */ /* 0x080fe20000410000 */
[----:B------:R-:W-:Y:S01]  /*10050*/  LOP3.LUT R10, R10, R0, RZ, 0xc0, !PT ;  /* 0x000000000a0a7212 */ /* 0x000fe200078ec0ff */
[----:B------:R-:W-:Y:S01]  /*10060*/  FMUL.FTZ R147, R147, R51 ;  /* 0x0000003393937220 */ /* 0x000fe20000410000 */
[----:B------:R-:W-:Y:S01]  /*10070*/  F2FP.F16.F32.PACK_AB R0, R28, R57 ;  /* 0x000000391c00723e */ /* 0x000fe200000000ff */
[-C--:B------:R-:W-:Y:S01]  /*10080*/  FMUL.FTZ R169, R169, R52.reuse ;  /* 0x00000034a9a97220 */ /* 0x080fe20000410000 */
[-C--:B------:R-:W-:Y:S01]  /*10090*/  FMUL.FTZ R72, R72, R52.reuse ;  /* 0x0000003448487220 */ /* 0x080fe20000410000 */
[----:B------:R-:W-:Y:S01]  /*100a0*/  FMUL.FTZ R73, R73, R52 ;  /* 0x0000003449497220 */ /* 0x000fe20000410000 */
[----:B------:R-:W-:Y:S01]  /*100b0*/  LOP3.LUT R11, R11, R0, RZ, 0xc0, !PT ;  /* 0x000000000b0b7212 */ /* 0x000fe200078ec0ff */
[----:B------:R-:W-:Y:S01]  /*100c0*/  FMUL.FTZ R76, R76, R52 ;  /* 0x000000344c4c7220 */ /* 0x000fe20000410000 */
[----:B------:R-:W-:Y:S01]  /*100d0*/  F2FP.F16.F32.PACK_AB R0, R59, R100 ;  /* 0x000000643b00723e */ /* 0x000fe200000000ff */
        /* <DEDUP_REMOVED lines=10> */
[-C--:B------:R-:W-:Y:S01]  /*10180*/  FMUL.FTZ R74, R74, R51.reuse ;  /* 0x000000334a4a7220 */ /* 0x080fe20000410000 */
[----:B------:R-:W-:Y:S01]  /*10190*/  F2FP.F16.F32.PACK_AB R0, R252, R66 ;  /* 0x00000042fc00723e */ /* 0x000fe200000000ff */
[-C--:B------:R-:W-:Y:S01]  /*101a0*/  FMUL.FTZ R75, R75, R51.reuse ;  /* 0x000000334b4b7220 */ /* 0x080fe20000410000 */
[-C--:B------:R-:W-:Y:S01]  /*101b0*/  FMUL.FTZ R78, R78, R51.reuse ;  /* 0x000000334e4e7220 */ /* 0x080fe20000410000 */
[----:B------:R-:W-:Y:S01]  /*101c0*/  FMUL.FTZ R79, R79, R51 ;  /* 0x000000334f4f7220 */ /* 0x000fe20000410000 */
[----:B------:R-:W-:Y:S01]  /*101d0*/  LOP3.LUT R6, R6, R0, RZ, 0xc0, !PT ;  /* 0x0000000006067212 */ /* 0x000fe200078ec0ff */
[----:B--2---:R-:W-:Y:S01]  /*101e0*/  HMMA.16816.F32 R200, R8, R24, R112 ;  /* 0x0000001808c8723c */ /* 0x004fe20000001870 */
[----:B------:R-:W-:Y:S01]  /*101f0*/  HSET2.LE.AND R0, R18, R192, PT ;  /* 0x000000c012007233 */ /* 0x000fe20003803000 */
[----:B------:R-:W-:-:S02]  /*10200*/  IMAD.MOV.U32 R18, RZ, RZ, R28 ;  /* 0x000000ffff127224 */ /* 0x000fc400078e001c */
[-C--:B------:R-:W-:Y:S01]  /*10210*/  FMUL.FTZ R90, R90, R51.reuse ;  /* 0x000000335a5a7220 */ /* 0x080fe20000410000 */
[-C--:B------:R-:W-:Y:S01]  /*10220*/  FMUL.FTZ R91, R91, R51.reuse ;  /* 0x000000335b5b7220 */ /* 0x080fe20000410000 */
[----:B------:R-:W-:Y:S01]  /*10230*/  FMUL.FTZ R94, R94, R51 ;  /* 0x000000335e5e7220 */ /* 0x000fe20000410000 */
[----:B------:R-:W-:Y:S01]  /*10240*/  LOP3.LUT R7, R0, R2, RZ, 0xc0, !PT ;  /* 0x0000000200077212 */ /* 0x000fe200078ec0ff */
[----:B------:R-:W-:Y:S01]  /*10250*/  HMMA.16816.F32 R188, R8, R26, R120 ;  /* 0x0000001a08bc723c */ /* 0x000fe20000001878 */
[--C-:B------:R-:W-:Y:S01]  /*10260*/  HSET2.LE.AND R0, R17, R192.reuse, PT ;  /* 0x000000c011007233 */ /* 0x100fe20003803000 */
[----:B---3--:R-:W-:Y:S01]  /*10270*/  IMAD.MOV.U32 R17, RZ, RZ, R21 ;  /* 0x000000ffff117224 */ /* 0x008fe200078e0015 */
[----:B------:R-:W-:Y:S01]  /*10280*/  F2FP.F16.F32.PACK_AB R2, R237, R19 ;  /* 0x00000013ed02723e */ /* 0x000fe200000000ff */
[----:B------:R-:W1:Y:S01]  /*10290*/  LDSM.16.MT88.4 R20, [R222+0x9000] ;  /* 0x00900000de14783b */ /* 0x000e620000004200 */
[----:B------:R-:W-:Y:S01]  /*102a0*/  FMUL.FTZ R95, R95, R51 ;  /* 0x000000335f5f7220 */ /* 0x000fe20000410000 */
[-C--:B------:R-:W-:Y:S01]  /*102b0*/  FMUL.FTZ R71, R71, R53.reuse ;  /* 0x0000003547477220 */ /* 0x080fe20000410000 */
[----:B------:R-:W-:Y:S01]  /*102c0*/  LOP3.LUT R4, R0, R2, RZ, 0xc0, !PT ;  /* 0x0000000200047212 */ /* 0x000fe200078ec0ff */
[-C--:B------:R-:W-:Y:S01]  /*102d0*/  FMUL.FTZ R82, R82, R53.reuse ;  /* 0x0000003552527220 */ /* 0x080fe20000410000 */
[----:B------:R-:W-:Y:S01]  /*102e0*/  HSET2.LE.AND R0, R15, R192, PT ;  /* 0x000000c00f007233 */ /* 0x000fe20003803000 */
[-C--:B------:R-:W-:Y:S01]  /*102f0*/  FMUL.FTZ R83, R83, R53.reuse ;  /* 0x0000003553537220 */ /* 0x080fe20000410000 */
[----:B------:R-:W-:Y:S01]  /*10300*/  F2FP.F16.F32.PACK_AB R2, R17, R56 ;  /* 0x000000381102723e */ /* 0x000fe200000000ff */
[-C--:B------:R-:W-:Y:S01]  /*10310*/  FMUL.FTZ R98, R98, R53.reuse ;  /* 0x0000003562627220 */ /* 0x080fe20000410000 */
[-C--:B------:R-:W-:Y:S01]  /*10320*/  FMUL.FTZ R99, R99, R53.reuse ;  /* 0x0000003563637220 */ /* 0x080fe20000410000 */
[----:B------:R-:W-:Y:S01]  /*10330*/  FMUL.FTZ R86, R86, R53 ;  /* 0x0000003556567220 */ /* 0x000fe20000410000 */
[----:B------:R-:W-:Y:S01]  /*10340*/  LOP3.LUT R5, R0, R2, RZ, 0xc0, !PT ;  /* 0x0000000200057212 */ /* 0x000fe200078ec0ff */
[----:B------:R-:W-:-:S02]  /*10350*/  IMAD.MOV.U32 R2, RZ, RZ, R40 ;  /* 0x000000ffff027224 */ /* 0x000fc400078e0028 */
[----:B------:R-:W-:Y:S01]  /*10360*/  FFMA.FTZ R0, R195, UR40, -R12 ;  /* 0x00000028c3007c23 */ /* 0x000fe2000801080c */
[-C--:B------:R-:W-:Y:S01]  /*10370*/  FMUL.FTZ R87, R87, R53.reuse ;  /* 0x0000003557577220 */ /* 0x080fe20000410000 */
[-C--:B------:R-:W-:Y:S01]  /*10380*/  FMUL.FTZ R166, R166, R53.reuse ;  /* 0x00000035a6a67220 */ /* 0x080fe20000410000 */
[----:B------:R-:W-:Y:S01]  /*10390*/  FMUL.FTZ R167, R167, R53 ;  /* 0x00000035a7a77220 */ /* 0x000fe20000410000 */
[C---:B------:R-:W-:Y:S06]  /*103a0*/  HMMA.16816.F32 R108, R4.reuse, R24, R108 ;  /* 0x00000018046c723c */ /* 0x040fec000000186c */
[----:B------:R-:W-:Y:S01]  /*103b0*/  HMMA.16816.F32 R40, R4, R26, R116 ;  /* 0x0000001a0428723c */ /* 0x000fe20000001874 */
[----:B------:R-:W2:Y:S05]  /*103c0*/  LDSM.16.MT88.4 R24, [R222+0xa000] ;  /* 0x00a00000de18783b */ /* 0x000eaa0000004200 */
[-C--:B-1----:R-:W-:Y:S06]  /*103d0*/  HMMA.16816.F32 R176, R8, R20.reuse, R124 ;  /* 0x0000001408b0723c */ /* 0x082fec000000187c */
[----:B------:R-:W-:Y:S01]  /*103e0*/  HMMA.16816.F32 R128, R4, R20, R128 ;  /* 0x000000140480723c */ /* 0x000fe20000001880 */
[----:B------:R-:W-:Y:S01]  /*103f0*/  IMAD.MOV.U32 R126, RZ, RZ, R174 ;  /* 0x000000ffff7e7224 */ /* 0x000fe200078e00ae */
[----:B------:R-:W-:Y:S01]  /*10400*/  MOV R127, R175 ;  /* 0x000000af007f7202 */ /* 0x000fe20000000f00 */
[----:B------:R-:W-:-:S02]  /*10410*/  IMAD.MOV.U32 R124, RZ, RZ, R2 ;  /* 0x000000ffff7c7224 */ /* 0x000fc400078e0002 */
[----:B------:R-:W-:Y:S01]  /*10420*/  IMAD.MOV.U32 R125, RZ, RZ, R3 ;  /* 0x000000ffff7d7224 */ /* 0x000fe200078e0003 */
[----:B------:R-:W-:Y:S01]  /*10430*/  HMMA.16816.F32 R132, R4, R22, R132 ;  /* 0x000000160484723c */ /* 0x000fe20000001884 */
[----:B------:R-:W-:Y:S02]  /*10440*/  IMAD.MOV.U32 R2, RZ, RZ, R34 ;  /* 0x000000ffff027224 */ /* 0x000fe400078e0022 */
[----:B------:R-:W-:-:S03]  /*10450*/  IMAD.MOV.U32 R3, RZ, RZ, R35 ;  /* 0x000000ffff037224 */ /* 0x000fc600078e0023 */
[----:B------:R-:W-:Y:S01]  /*10460*/  HMMA.16816.F32 R172, R8, R22, R136 ;  /* 0x0000001608ac723c */ /* 0x000fe20000001888 */
[----:B------:R-:W1:Y:S06]  /*10470*/  LDSM.16.MT88.4 R20, [R220+0xa000] ;  /* 0x00a00000dc14783b */ /* 0x000e6c0000004200 */
[----:B------:R-:W-:Y:S01]  /*10480*/  IMAD.MOV.U32 R139, RZ, RZ, R58 ;  /* 0x000000ffff8b7224 */ /* 0x000fe200078e003a */
[----:B------:R-:W-:Y:S01]  /*10490*/  MOV R137, R61 ;  /* 0x0000003d00897202 */ /* 0x000fe20000000f00 */
[----:B------:R-:W-:Y:S01]  /*104a0*/  IMAD.MOV.U32 R136, RZ, RZ, R60 ;  /* 0x000000ffff887224 */ /* 0x000fe200078e003c */
[----:B------:R-:W-:Y:S01]  /*104b0*/  MOV R61, R29 ;  /* 0x0000001d003d7202 */ /* 0x000fe20000000f00 */
[----:B------:R-:W-:Y:S01]  /*104c0*/  IMAD.MOV.U32 R138, RZ, RZ, R57 ;  /* 0x000000ffff8a7224 */ /* 0x000fe200078e0039 */
[----:B--2---:R-:W-:Y:S01]  /*104d0*/  HMMA.16816.F32 R156, R4, R24, R156 ;  /* 0x00000018049c723c */ /* 0x004fe2000000189c */
[----:B------:R-:W-:-:S02]  /*104e0*/  IMAD.MOV.U32 R57, RZ, RZ, R31 ;  /* 0x000000ffff397224 */ /* 0x000fc400078e001f */
[----:B------:R-:W-:Y:S02]  /*104f0*/  IMAD.MOV.U32 R58, RZ, RZ, R30 ;  /* 0x000000ffff3a7224 */ /* 0x000fe400078e001e */
[----:B------:R-:W-:Y:S01]  /*10500*/  IMAD.MOV.U32 R60, RZ, RZ, R33 ;  /* 0x000000ffff3c7224 */ /* 0x000fe200078e0021 */
[----:B------:R-:W2:Y:S01]  /*10510*/  LDSM.16.MT88.4 R28, [R220+0xb000] ;  /* 0x00b00000dc1c783b */ /* 0x000ea20000004200 */
[----:B------:R-:W-:Y:S03]  /*10520*/  HMMA.16816.F32 R160, R8, R24, R160 ;  /* 0x0000001808a0723c */ /* 0x000fe600000018a0 */
[----:B------:R-:W3:Y:S03]  /*10530*/  LDSM.16.MT88.4 R32, [R222+0xb000] ;  /* 0x00b00000de20783b */ /* 0x000ee60000004200 */
[C---:B------:R-:W-:Y:S06]  /*10540*/  HMMA.16816.F32 R168, R4.reuse, R26, R168 ;  /* 0x0000001a04a8723c */ /* 0x040fec00000018a8 */
[-C--:B-1----:R-:W-:Y:S06]  /*10550*/  HMMA.16816.F32 R148, R4, R22.reuse, R148 ;  /* 0x000000160494723c */ /* 0x082fec0000001894 */
[----:B------:R-:W-:Y:S01]  /*10560*/  HMMA.16816.F32 R152, R8, R22, R152 ;  /* 0x000000160898723c */ /* 0x000fe20000001898 */
[----:B------:R1:W4:Y:S05]  /*10570*/  MUFU.EX2 R22, R0 ;  /* 0x0000000000167308 */ /* 0x00032a0000000800 */
[----:B------:R-:W-:Y:S01]  /*10580*/  HMMA.16816.F32 R144, R4, R20, R144 ;  /* 0x000000140490723c */ /* 0x000fe20000001890 */
[----:B------:R-:W-:-:S05]  /*10590*/  IMAD.MOV.U32 R23, RZ, RZ, R59 ;  /* 0x000000ffff177224 */ /* 0x000fca00078e003b */
[----:B--2---:R-:W-:Y:S01]  /*105a0*/  HMMA.16816.F32 R72, R4, R28, R72 ;  /* 0x0000001c0448723c */ /* 0x004fe20000001848 */
[----:B-1----:R-:W-:-:S05]  /*105b0*/  FFMA.FTZ R0, R194, UR40, -R12 ;  /* 0x00000028c2007c23 */ /* 0x002fca000801080c */
[C---:B------:R-:W-:Y:S01]  /*105c0*/  HMMA.16816.F32 R76, R4.reuse, R30, R76 ;  /* 0x0000001e044c723c */ /* 0x040fe2000000184c */
[----:B------:R-:W-:Y:S01]  /*105d0*/  IMAD.MOV.U32 R194, RZ, RZ, R37 ;  /* 0x000000ffffc27224 */ /* 0x000fe200078e0025 */
[----:B------:R1:W2:Y:S04]  /*105e0*/  MUFU.EX2 R25, R0 ;  /* 0x0000000000197308 */ /* 0x0002a80000000800 */
[C---:B---3--:R-:W-:Y:S06]  /*105f0*/  HMMA.16816.F32 R88, R4.reuse, R32, R88 ;  /* 0x000000200458723c */ /* 0x048fec0000001858 */
[----:B------:R-:W-:Y:S06]  /*10600*/  HMMA.16816.F32 R92, R4, R34, R92 ;  /* 0x00000022045c723c */ /* 0x000fec000000185c */
[----:B------:R-:W-:Y:S01]  /*10610*/  HMMA.16816.F32 R116, R8, R30, R80 ;  /* 0x0000001e0874723c */ /* 0x000fe20000001850 */
[----:B------:R-:W-:-:S02]  /*10620*/  IMAD.MOV.U32 R7, RZ, RZ, R66 ;  /* 0x000000ffff077224 */ /* 0x000fc400078e0042 */
[----:B-1----:R-:W-:Y:S01]  /*10630*/  FFMA.FTZ R0, R106, UR40, -R12 ;  /* 0x000000286a007c23 */ /* 0x002fe2000801080c */
[----:B------:R-:W-:Y:S01]  /*10640*/  IMAD.MOV.U32 R6, RZ, RZ, R65 ;  /* 0x000000ffff067224 */ /* 0x000fe200078e0041 */
[----:B------:R-:W-:Y:S01]  /*10650*/  MOV R5, R64 ;  /* 0x0000004000057202 */ /* 0x000fe20000000f00 */
[----:B------:R-:W-:Y:S01]  /*10660*/  IMAD.MOV.U32 R4, RZ, RZ, R57 ;  /* 0x000000ffff047224 */ /* 0x000fe200078e0039 */
[----:B------:R1:W-:Y:S01]  /*10670*/  MUFU.EX2 R195, R0 ;  /* 0x0000000000c37308 */ /* 0x0003e20000000800 */
[----:B------:R-:W-:Y:S01]  /*10680*/  HMMA.16816.F32 R64, R8, R20, R140 ;  /* 0x000000140840723c */ /* 0x000fe2000000188c */
[----:B------:R-:W-:Y:S01]  /*10690*/  IMAD.MOV.U32 R80, RZ, RZ, R7 ;  /* 0x000000ffff507224 */ /* 0x000fe200078e0007 */
[----:B------:R-:W-:-:S04]  /*106a0*/  MOV R81, R138 ;  /* 0x0000008a00517202 */ /* 0x000fc80000000f00 */
[C---:B------:R-:W-:Y:S01]  /*106b0*/  HMMA.16816.F32 R112, R8.reuse, R34, R96 ;  /* 0x000000220870723c */ /* 0x040fe20000001860 */
[----:B------:R-:W-:Y:S01]  /*106c0*/  IMAD.MOV.U32 R143, RZ, RZ, R18 ;  /* 0x000000ffff8f7224 */ /* 0x000fe200078e0012 */
[----:B------:R-:W-:Y:S01]  /*106d0*/  MOV R141, R3 ;  /* 0x00000003008d7202 */ /* 0x000fe20000000f00 */
[----:B------:R-:W-:Y:S01]  /*106e0*/  IMAD.MOV.U32 R140, RZ, RZ, R2 ;  /* 0x000000ffff8c7224 */ /* 0x000fe200078e0002 */
[----:B------:R-:W-:Y:S01]  /*106f0*/  MOV R2, R58 ;  /* 0x0000003a00027202 */ /* 0x000fe20000000f00 */
[----:B------:R-:W-:Y:S01]  /*10700*/  IMAD.MOV.U32 R18, RZ, RZ, R61 ;  /* 0x000000ffff127224 */ /* 0x000fe200078e003d */
[C---:B------:R-:W-:Y:S01]  /*10710*/  HMMA.16816.F32 R120, R8.reuse, R32, R84 ;  /* 0x000000200878723c */ /* 0x040fe20000001854 */
[----:B------:R-:W-:Y:S01]  /*10720*/  IMAD.MOV.U32 R3, RZ, RZ, R60 ;  /* 0x000000ffff037224 */ /* 0x000fe200078e003c */
[----:B------:R-:W-:Y:S01]  /*10730*/  MOV R97, R4 ;  /* 0x0000000400617202 */ /* 0x000fe20000000f00 */
[----:B------:R-:W-:Y:S02]  /*10740*/  IMAD.MOV.U32 R20, RZ, RZ, R56 ;  /* 0x000000ffff147224 */ /* 0x000fe400078e0038 */
[----:B-1----:R-:W-:Y:S01]  /*10750*/  FFMA.FTZ R0, R105, UR40, -R12 ;  /* 0x0000002869007c23 */ /* 0x002fe2000801080c */
[----:B------:R-:W-:Y:S01]  /*10760*/  IMAD.MOV.U32 R106, RZ, RZ, R18 ;  /* 0x000000ffff6a7224 */ /* 0x000fe200078e0012 */
[----:B------:R-:W-:Y:S01]  /*10770*/  HMMA.16816.F32 R56, R8, R28, R68 ;  /* 0x0000001c0838723c */ /* 0x000fe20000001844 */
[----:B------:R-:W-:Y:S01]  /*10780*/  IMAD.MOV.U32 R105, RZ, RZ, R2 ;  /* 0x000000ffff697224 */ /* 0x000fe200078e0002 */
[----:B------:R1:W3:Y:S01]  /*10790*/  MUFU.EX2 R15, R0 ;  /* 0x00000000000f7308 */ /* 0x0002e20000000800 */
[----:B------:R-:W-:Y:S01]  /*107a0*/  IMAD.MOV.U32 R96, RZ, RZ, R3 ;  /* 0x000000ffff607224 */ /* 0x000fe200078e0003 */
[----:B------:R-:W5:Y:S01]  /*107b0*/  LDSM.16.MT88.4 R28, [R220+0x9400] ;  /* 0x00940000dc1c783b */ /* 0x000f620000004200 */
[----:B------:R-:W-:Y:S01]  /*107c0*/  IMAD.WIDE.U32 R2, R36, -0x2daee0ad, RZ ;  /* 0xd2511f5324027825 */ /* 0x000fe200078e00ff */
[----:B------:R-:W-:-:S02]  /*107d0*/  MOV R85, R143 ;  /* 0x0000008f00557202 */ /* 0x000fc40000000f00 */
[----:B------:R-:W-:Y:S01]  /*107e0*/  MOV R68, R17 ;  /* 0x0000001100447202 */ /* 0x000fe20000000f00 */
[----:B------:R-:W-:Y:S01]  /*107f0*/  IMAD.MOV.U32 R142, RZ, RZ, R63 ;  /* 0x000000ffff8e7224 */ /* 0x000fe200078e003f */
[C---:B------:R-:W-:Y:S01]  /*10800*/  LOP3.LUT R4, R2.reuse, 0xffff, RZ, 0xc0, !PT ;  /* 0x0000ffff02047812 */ /* 0x040fe200078ec0ff */
[----:B------:R-:W-:Y:S01]  /*10810*/  IMAD.MOV.U32 R21, RZ, RZ, R62 ;  /* 0x000000ffff157224 */ /* 0x000fe200078e003e */
[----:B------:R-:W-:Y:S01]  /*10820*/  LDSM.16.MT88.4 R32, [R222+0xa400] ;  /* 0x00a40000de20783b */ /* 0x000fe20000004200 */
[----:B------:R-:W-:Y:S01]  /*10830*/  HMMA.16816.F32 R60, R8, R26, R164 ;  /* 0x0000001a083c723c */ /* 0x000fe200000018a4 */
[----:B------:R-:W-:Y:S01]  /*10840*/  IMAD.MOV.U32 R86, RZ, RZ, R5 ;  /* 0x000000ffff567224 */ /* 0x000fe200078e0005 */
[----:B------:R-:W-:Y:S01]  /*10850*/  LOP3.LUT R5, R2, 0xff, RZ, 0xc0, !PT ;  /* 0x000000ff02057812 */ /* 0x000fe200078ec0ff */
[----:B------:R-:W-:Y:S01]  /*10860*/  IMAD.MOV.U32 R87, RZ, RZ, R6 ;  /* 0x000000ffff577224 */ /* 0x000fe200078e0006 */
[----:B------:R-:W-:Y:S01]  /*10870*/  SHF.R.U32.HI R4, RZ, 0x8, R4 ;  /* 0x00000008ff047819 */ /* 0x000fe20000011604 */
[----:B------:R-:W-:-:S02]  /*10880*/  IMAD.MOV.U32 R82, RZ, RZ, R140 ;  /* 0x000000ffff527224 */ /* 0x000fc400078e008c */
[----:B-1----:R-:W-:Y:S01]  /*10890*/  FFMA.FTZ R0, R196, UR40, -R13 ;  /* 0x00000028c4007c23 */ /* 0x002fe2000801080d */
[----:B------:R-:W-:Y:S01]  /*108a0*/  SHF.R.U32.HI R9, RZ, 0x18, R2 ;  /* 0x00000018ff097819 */ /* 0x000fe20000011602 */
[----:B----4-:R-:W-:Y:S01]  /*108b0*/  IMAD.MOV.U32 R10, RZ, RZ, R22 ;  /* 0x000000ffff0a7224 */ /* 0x010fe200078e0016 */
[----:B------:R-:W-:Y:S01]  /*108c0*/  PRMT R4, R5, 0x5410, R4 ;  /* 0x0000541005047816 */ /* 0x000fe20000000004 */
[----:B------:R1:W-:Y:S01]  /*108d0*/  MUFU.EX2 R196, R0 ;  /* 0x0000000000c47308 */ /* 0x0003e20000000800 */
[----:B--2---:R-:W-:Y:S01]  /*108e0*/  MOV R11, R25 ;  /* 0x00000019000b7202 */ /* 0x004fe20000000f00 */
[----:B------:R-:W-:Y:S01]  /*108f0*/  IMAD.MOV.U32 R83, RZ, RZ, R141 ;  /* 0x000000ffff537224 */ /* 0x000fe200078e008d */
[----:B------:R-:W-:Y:S01]  /*10900*/  LDSM.16.MT88.4 R24, [R220+0xa400] ;  /* 0x00a40000dc18783b */ /* 0x000fe20000004200 */
[----:B------:R-:W-:Y:S02]  /*10910*/  IMAD.MOV.U32 R84, RZ, RZ, R142 ;  /* 0x000000ffff547224 */ /* 0x000fe400078e008e */
[----:B------:R-:W-:-:S02]  /*10920*/  IMAD.MOV.U32 R99, RZ, RZ, R23 ;  /* 0x000000ffff637224 */ /* 0x000fc400078e0017 */
[----:B------:R-:W-:Y:S02]  /*10930*/  IMAD.MOV.U32 R98, RZ, RZ, R20 ;  /* 0x000000ffff627224 */ /* 0x000fe400078e0014 */
[----:B------:R-:W-:Y:S02]  /*10940*/  IMAD.MOV.U32 R70, RZ, RZ, R136 ;  /* 0x000000ffff467224 */ /* 0x000fe400078e0088 */
[----:B------:R-:W-:Y:S02]  /*10950*/  IMAD.MOV.U32 R71, RZ, RZ, R137 ;  /* 0x000000ffff477224 */ /* 0x000fe400078e0089 */
[----:B------:R-:W-:Y:S02]  /*10960*/  IMAD.MOV.U32 R69, RZ, RZ, R139 ;  /* 0x000000ffff457224 */ /* 0x000fe400078e008b */
[----:B-1----:R-:W-:Y:S01]  /*10970*/  FFMA.FTZ R0, R180, UR40, -R13 ;  /* 0x00000028b4007c23 */ /* 0x002fe2000801080d */
[----:B------:R-:W-:-:S03]  /*10980*/  IMAD.MOV.U32 R180, RZ, RZ, R252 ;  /* 0x000000ffffb47224 */ /* 0x000fc600078e00fc */
[----:B------:R1:W-:Y:S02]  /*10990*/  MUFU.EX2 R18, R0 ;  /* 0x0000000000127308 */ /* 0x0003e40000000800 */
[----:B-1----:R-:W-:Y:S01]  /*109a0*/  FFMA.FTZ R0, R107, UR40, -R13 ;  /* 0x000000286b007c23 */ /* 0x002fe2000801080d */
[----:B------:R-:W-:Y:S02]  /*109b0*/  MOV R107, R21 ;  /* 0x00000015006b7202 */ /* 0x000fe40000000f00 */
[----:B------:R-:W1:Y:S03]  /*109c0*/  LDSM.16.MT88.4 R20, [R222+0x9400] ;  /* 0x00940000de14783b */ /* 0x000e660000004200 */
[----:B------:R2:W4:Y:S02]  /*109d0*/  MUFU.EX2 R17, R0 ;  /* 0x0000000000117308 */ /* 0x0005240000000800 */
[----:B--2---:R-:W-:-:S02]  /*109e0*/  LOP3.LUT R0, R3, UR32, R38, 0x96, !PT ;  /* 0x0000002003007c12 */ /* 0x004fc4000f8e9626 */
[----:B------:R-:W-:Y:S01]  /*109f0*/  SHF.R.U32.HI R3, RZ, 0x10, R2 ;  /* 0x00000010ff037819 */ /* 0x000fe20000011602 */
[----:B------:R-:W-:Y:S01]  /*10a00*/  FFMA.FTZ R2, R197, UR40, -R13 ;  /* 0x00000028c5027c23 */ /* 0x000fe2000801080d */
[C---:B------:R-:W-:Y:S01]  /*10a10*/  LOP3.LUT R6, R0.reuse, 0xff, RZ, 0xc0, !PT ;  /* 0x000000ff00067812 */ /* 0x040fe200078ec0ff */
[----:B------:R-:W2:Y:S01]  /*10a20*/  LDSM.16.MT88.4 R36, [R220+0xb400] ;  /* 0x00b40000dc24783b */ /* 0x000ea20000004200 */
[----:B------:R-:W-:Y:S01]  /*10a30*/  LOP3.LUT R8, R3, 0xff, RZ, 0xc0, !PT ;  /* 0x000000ff03087812 */ /* 0x000fe200078ec0ff */
[----:B------:R3:W5:Y:S01]  /*10a40*/  MUFU.EX2 R252, R2 ;  /* 0x0000000200fc7308 */ /* 0x0007620000000800 */
[----:B------:R-:W-:Y:S01]  /*10a50*/  LOP3.LUT R3, R0, 0xffff, RZ, 0xc0, !PT ;  /* 0x0000ffff00037812 */ /* 0x000fe200078ec0ff */
[----:B------:R-:W-:Y:S01]  /*10a60*/  IMAD.MOV.U32 R197, RZ, RZ, R96 ;  /* 0x000000ffffc57224 */ /* 0x000fe200078e0060 */
[----:B------:R-:W-:Y:S02]  /*10a70*/  SHF.R.U32.HI R7, RZ, 0x18, R0 ;  /* 0x00000018ff077819 */ /* 0x000fe40000011600 */
[----:B------:R-:W-:-:S02]  /*10a80*/  SHF.R.U32.HI R5, RZ, 0x8, R3 ;  /* 0x00000008ff057819 */ /* 0x000fc40000011603 */
[----:B------:R-:W-:Y:S01]  /*10a90*/  MOV R96, R98 ;  /* 0x0000006200607202 */ /* 0x000fe20000000f00 */
[----:B------:R-:W-:Y:S01]  /*10aa0*/  IMAD.MOV.U32 R98, RZ, RZ, R235 ;  /* 0x000000ffff627224 */ /* 0x000fe200078e00eb */
[----:B------:R-:W-:Y:S02]  /*10ab0*/  PRMT R5, R6, 0x5410, R5 ;  /* 0x0000541006057816 */ /* 0x000fe40000000005 */
[----:B---3--:R-:W-:Y:S02]  /*10ac0*/  SHF.R.U32.HI R2, RZ, 0x10, R0 ;  /* 0x00000010ff027819 */ /* 0x008fe40000011600 */
[----:B------:R-:W-:Y:S02]  /*10ad0*/  HSET2.LE.AND R0, R4, R192, PT ;  /* 0x000000c004007233 */ /* 0x000fe40003803000 */
[----:B------:R-:W-:Y:S02]  /*10ae0*/  LOP3.LUT R3, R2, 0xff, RZ, 0xc0, !PT ;  /* 0x000000ff02037812 */ /* 0x000fe400078ec0ff */
[----:B------:R-:W-:-:S02]  /*10af0*/  F2FP.F16.F32.PACK_AB R2, R15, R195 ;  /* 0x000000c30f02723e */ /* 0x000fc400000000ff */
[----:B------:R-:W-:Y:S01]  /*10b00*/  PRMT R4, R8, 0x5410, R9 ;  /* 0x0000541008047816 */ /* 0x000fe20000000009 */
[----:B------:R-:W-:Y:S01]  /*10b10*/  IMAD.MOV.U32 R9, RZ, RZ, R127 ;  /* 0x000000ffff097224 */ /* 0x000fe200078e007f */
[----:B------:R-:W-:Y:S02]  /*10b20*/  PRMT R7, R3, 0x5410, R7 ;  /* 0x0000541003077816 */ /* 0x000fe40000000007 */
[----:B------:R-:W-:Y:S02]  /*10b30*/  LOP3.LUT R6, R0, R2, RZ, 0xc0, !PT ;  /* 0x0000000200067212 */ /* 0x000fe400078ec0ff */
[--C-:B------:R-:W-:Y:S02]  /*10b40*/  HSET2.LE.AND R3, R5, R192.reuse, PT ;  /* 0x000000c005037233 */ /* 0x100fe40003803000 */
[--C-:B------:R-:W-:Y:S02]  /*10b50*/  HSET2.LE.AND R0, R4, R192.reuse, PT ;  /* 0x000000c004007233 */ /* 0x100fe40003803000 */
[----:B------:R-:W-:-:S02]  /*10b60*/  HSET2.LE.AND R5, R7, R192, PT ;  /* 0x000000c007057233 */ /* 0x000fc40003803000 */
[----:B----4-:R-:W-:Y:S02]  /*10b70*/  F2FP.F16.F32.PACK_AB R2, R17, R18 ;  /* 0x000000121102723e */ /* 0x010fe400000000ff */
[----:B------:R-:W-:Y:S02]  /*10b80*/  F2FP.F16.F32.PACK_AB R4, R11, R10 ;  /* 0x0000000a0b04723e */ /* 0x000fe400000000ff */
[----:B-----5:R-:W-:Y:S02]  /*10b90*/  F2FP.F16.F32.PACK_AB R8, R252, R196 ;  /* 0x000000c4fc08723e */ /* 0x020fe400000000ff */
[----:B------:R-:W-:Y:S01]  /*10ba0*/  LOP3.LUT R7, R0, R2, RZ, 0xc0, !PT ;  /* 0x0000000200077212 */ /* 0x000fe200078ec0ff */
[----:B------:R-:W-:Y:S01]  /*10bb0*/  IMAD.MOV.U32 R2, RZ, RZ, R124 ;  /* 0x000000ffff027224 */ /* 0x000fe200078e007c */
[----:B------:R-:W-:Y:S01]  /*10bc0*/  LOP3.LUT R4, R3, R4, RZ, 0xc0, !PT ;  /* 0x0000000403047212 */ /* 0x000fe200078ec0ff */
[----:B------:R-:W-:Y:S01]  /*10bd0*/  FFMA.FTZ R0, R205, UR40, -R14 ;  /* 0x00000028cd007c23 */ /* 0x000fe2000801080e */
[----:B------:R-:W-:Y:S01]  /*10be0*/  LOP3.LUT R5, R5, R8, RZ, 0xc0, !PT ;  /* 0x0000000805057212 */ /* 0x000fe200078ec0ff */
[----:B------:R-:W-:Y:S01]  /*10bf0*/  IMAD.MOV.U32 R8, RZ, RZ, R126 ;  /* 0x000000ffff087224 */ /* 0x000fe200078e007e */
[----:B------:R-:W-:Y:S01]  /*10c00*/  LOP3.LUT R2, R47, UR14, R2, 0x96, !PT ;  /* 0x0000000e2f027c12 */ /* 0x000fe2000f8e9602 */
[----:B------:R3:W-:Y:S01]  /*10c10*/  MUFU.EX2 R205, R0 ;  /* 0x0000000000cd7308 */ /* 0x0007e20000000800 */
[----:B------:R-:W-:-:S03]  /*10c20*/  MOV R3, R125 ;  /* 0x0000007d00037202 */ /* 0x000fc60000000f00 */
[----:B------:R-:W-:Y:S01]  /*10c30*/  HMMA.16816.F32 R140, R4, R30, R40 ;  /* 0x0000001e048c723c */ /* 0x000fe20000001828 */
[----:B------:R-:W4:Y:S01]  /*10c40*/  LDSM.16.MT88.4 R40, [R222+0xb400] ;  /* 0x00b40000de28783b */ /* 0x000f220000004200 */
[----:B------:R-:W-:-:S04]  /*10c50*/  IMAD.WIDE.U32 R2, R2, -0x2daee0ad, RZ ;  /* 0xd2511f5302027825 */ /* 0x000fc800078e00ff */
[C---:B------:R-:W-:Y:S06]  /*10c60*/  HMMA.16816.F32 R136, R4.reuse, R28, R108 ;  /* 0x0000001c0488723c */ /* 0x040fec000000186c */
[C---:B-1----:R-:W-:Y:S01]  /*10c70*/  HMMA.16816.F32 R164, R4.reuse, R20, R128 ;  /* 0x0000001404a4723c */ /* 0x042fe20000001880 */
[----:B---3--:R-:W-:Y:S01]  /*10c80*/  FFMA.FTZ R0, R204, UR40, -R14 ;  /* 0x00000028cc007c23 */ /* 0x008fe2000801080e */
[----:B------:R-:W-:Y:S01]  /*10c90*/  MOV R111, R9 ;  /* 0x00000009006f7202 */ /* 0x000fe20000000f00 */
[----:B------:R-:W-:Y:S02]  /*10ca0*/  IMAD.MOV.U32 R9, RZ, RZ, R107 ;  /* 0x000000ffff097224 */ /* 0x000fe400078e006b */
[----:B------:R1:W-:Y:S01]  /*10cb0*/  MUFU.EX2 R235, R0 ;  /* 0x0000000000eb7308 */ /* 0x0003e20000000800 */
[----:B------:R-:W-:Y:S01]  /*10cc0*/  IMAD.MOV.U32 R107, RZ, RZ, R97 ;  /* 0x000000ffff6b7224 */ /* 0x000fe200078e0061 */
[----:B------:R-:W-:Y:S01]  /*10cd0*/  HMMA.16816.F32 R124, R4, R22, R132 ;  /* 0x00000016047c723c */ /* 0x000fe20000001884 */
[----:B------:R-:W-:-:S02]  /*10ce0*/  IMAD.MOV.U32 R97, RZ, RZ, R99 ;  /* 0x000000ffff617224 */ /* 0x000fc400078e0063 */
[----:B------:R-:W-:Y:S02]  /*10cf0*/  IMAD.MOV.U32 R99, RZ, RZ, R237 ;  /* 0x000000ffff637224 */ /* 0x000fe400078e00ed */
        /* <DEDUP_REMOVED lines=10> */
[----:B------:R-:W-:Y:S02]  /*10da0*/  IMAD.MOV.U32 R129, RZ, RZ, R98 ;  /* 0x000000ffff817224 */ /* 0x000fe400078e0062 */
[C---:B------:R-:W-:Y:S01]  /*10db0*/  HMMA.16816.F32 R156, R4.reuse, R32, R156 ;  /* 0x00000020049c723c */ /* 0x040fe2000000189c */
[----:B------:R1:W-:Y:S01]  /*10dc0*/  MUFU.EX2 R237, R0 ;  /* 0x0000000000ed7308 */ /* 0x0003e20000000800 */
[----:B------:R-:W-:Y:S02]  /*10dd0*/  IMAD.MOV.U32 R135, RZ, RZ, R84 ;  /* 0x000000ffff877224 */ /* 0x000fe400078e0054 */
[----:B------:R-:W-:Y:S02]  /*10de0*/  IMAD.MOV.U32 R134, RZ, RZ, R85 ;  /* 0x000000ffff867224 */ /* 0x000fe400078e0055 */
[----:B------:R-:W-:Y:S01]  /*10df0*/  HMMA.16816.F32 R168, R4, R34, R168 ;  /* 0x0000002204a8723c */ /* 0x000fe200000018a8 */
[----:B------:R-:W-:-:S05]  /*10e00*/  IMAD.MOV.U32 R133, RZ, RZ, R86 ;  /* 0x000000ffff857224 */ /* 0x000fca00078e0056 */
[----:B--2---:R-:W-:Y:S01]  /*10e10*/  HMMA.16816.F32 R72, R4, R36, R72 ;  /* 0x000000240448723c */ /* 0x004fe20000001848 */
[----:B-1----:R-:W-:-:S05]  /*10e20*/  LOP3.LUT R0, R3, UR32, R236, 0x96, !PT ;  /* 0x0000002003007c12 */ /* 0x002fca000f8e96ec */
[----:B------:R-:W-:Y:S01]  /*10e30*/  HMMA.16816.F32 R76, R4, R38, R76 ;  /* 0x00000026044c723c */ /* 0x000fe2000000184c */
[----:B------:R-:W-:Y:S01]  /*10e40*/  LOP3.LUT R3, R2, 0xffff, RZ, 0xc0, !PT ;  /* 0x0000ffff02037812 */ /* 0x000fe200078ec0ff */
[----:B------:R-:W-:-:S03]  /*10e50*/  IMAD.MOV.U32 R236, RZ, RZ, R80 ;  /* 0x000000ffffec7224 */ /* 0x000fc600078e0050 */
[----:B------:R-:W-:Y:S01]  /*10e60*/  SHF.R.U32.HI R3, RZ, 0x8, R3 ;  /* 0x00000008ff037819 */ /* 0x000fe20000011603 */
[C---:B----4-:R-:W-:Y:S06]  /*10e70*/  HMMA.16816.F32 R88, R4.reuse, R40, R88 ;  /* 0x000000280458723c */ /* 0x050fec0000001858 */
        /* <DEDUP_REMOVED lines=8> */
[----:B------:R-:W-:Y:S02]  /*10f00*/  LOP3.LUT R3, R6, 0xff, RZ, 0xc0, !PT ;  /* 0x000000ff06037812 */ /* 0x000fe400078ec0ff */
[----:B------:R-:W-:Y:S02]  /*10f10*/  MOV R182, R110 ;  /* 0x0000006e00b67202 */ /* 0x000fe40000000f00 */
[----:B------:R-:W-:Y:S02]  /*10f20*/  PRMT R6, R3, 0x5410, R5 ;  /* 0x0000541003067816 */ /* 0x000fe40000000005 */
[C---:B------:R-:W-:Y:S01]  /*10f30*/  LOP3.LUT R3, R0.reuse, 0xffff, RZ, 0xc0, !PT ;  /* 0x0000ffff00037812 */ /* 0x040fe200078ec0ff */
[----:B------:R3:W-:Y:S01]  /*10f40*/  MUFU.EX2 R199, R2 ;  /* 0x0000000200c77308 */ /* 0x0007e20000000800 */
[----:B------:R-:W-:-:S02]  /*10f50*/  LOP3.LUT R5, R0, 0xff, RZ, 0xc0, !PT ;  /* 0x000000ff00057812 */ /* 0x000fc400078ec0ff */
[----:B------:R-:W-:-:S04]  /*10f60*/  SHF.R.U32.HI R3, RZ, 0x8, R3 ;  /* 0x00000008ff037819 */ /* 0x000fc80000011603 */
[----:B------:R-:W-:Y:S02]  /*10f70*/  PRMT R5, R5, 0x5410, R3 ;  /* 0x0000541005057816 */ /* 0x000fe40000000003 */
[----:B-1----:R-:W-:Y:S01]  /*10f80*/  SHF.R.U32.HI R4, RZ, 0x18, R0 ;  /* 0x00000018ff047819 */ /* 0x002fe20000011600 */
[----:B---3--:R-:W-:Y:S01]  /*10f90*/  FFMA.FTZ R2, R183, UR40, -R16 ;  /* 0x00000028b7027c23 */ /* 0x008fe20008010810 */
[----:B------:R-:W-:-:S03]  /*10fa0*/  IMAD.MOV.U32 R183, RZ, RZ, R111 ;  /* 0x000000ffffb77224 */ /* 0x000fc600078e006f */
        /* <DEDUP_REMOVED lines=8> */
[----:B------:R-:W-:Y:S01]  /*11030*/  IMAD.MOV.U32 R7, RZ, RZ, R196 ;  /* 0x000000ffff077224 */ /* 0x000fe200078e00c4 */
[----:B------:R-:W-:Y:S01]  /*11040*/  MOV R4, R8 ;  /* 0x0000000800047202 */ /* 0x000fe20000000f00 */
[----:B-1----:R-:W-:Y:S01]  /*11050*/  FFMA.FTZ R2, R206, UR40, -R16 ;  /* 0x00000028ce027c23 */ /* 0x002fe20008010810 */
[----:B------:R-:W-:-:S03]  /*11060*/  IMAD.MOV.U32 R206, RZ, RZ, R10 ;  /* 0x000000ffffce7224 */ /* 0x000fc600078e000a */
[----:B------:R2:W1:Y:S02]  /*11070*/  MUFU.EX2 R196, R2 ;  /* 0x0000000200c47308 */ /* 0x0004640000000800 */
[----:B--2---:R-:W-:-:S04]  /*11080*/  F2FP.F16.F32.PACK_AB R2, R204, R237 ;  /* 0x000000edcc02723e */ /* 0x004fc800000000ff */
[----:B------:R-:W-:Y:S02]  /*11090*/  LOP3.LUT R10, R0, R2, RZ, 0xc0, !PT ;  /* 0x00000002000a7212 */ /* 0x000fe400078ec0ff */
[----:B------:R-:W-:Y:S01]  /*110a0*/  HSET2.LE.AND R0, R6, R192, PT ;  /* 0x000000c006007233 */ /* 0x000fe20003803000 */
[----:B------:R-:W-:Y:S01]  /*110b0*/  IMAD.MOV.U32 R6, RZ, RZ, R11 ;  /* 0x000000ffff067224 */ /* 0x000fe200078e000b */
[----:B---3--:R-:W-:-:S04]  /*110c0*/  F2FP.F16.F32.PACK_AB R2, R198, R199 ;  /* 0x000000c7c602723e */ /* 0x008fc800000000ff */
[----:B------:R-:W-:Y:S02]  /*110d0*/  LOP3.LUT R11, R0, R2, RZ, 0xc0, !PT ;  /* 0x00000002000b7212 */ /* 0x000fe400078ec0ff */
[--C-:B------:R-:W-:Y:S02]  /*110e0*/  HSET2.LE.AND R0, R5, R192.reuse, PT ;  /* 0x000000c005007233 */ /* 0x100fe40003803000 */
[----:B------:R-:W-:Y:S02]  /*110f0*/  F2FP.F16.F32.PACK_AB R2, R235, R205 ;  /* 0x000000cdeb02723e */ /* 0x000fe400000000ff */
[----:B------:R-:W-:Y:S02]  /*11100*/  MOV R5, R9 ;  /* 0x0000000900057202 */ /* 0x000fe40000000f00 */
[----:B------:R-:W-:Y:S02]  /*11110*/  LOP3.LUT R8, R0, R2, RZ, 0xc0, !PT ;  /* 0x0000000200087212 */ /* 0x000fe400078ec0ff */
[----:B------:R-:W-:Y:S01]  /*11120*/  HSET2.LE.AND R0, R3, R192, PT ;  /* 0x000000c003007233 */ /* 0x000fe20003803000 */
[----:B------:R-:W-:Y:S01]  /*11130*/  IMAD.MOV.U32 R3, RZ, RZ, R68 ;  /* 0x000000ffff037224 */ /* 0x000fe200078e0044 */
[----:B-1----:R-:W-:-:S04]  /*11140*/  F2FP.F16.F32.PACK_AB R2, R196, R197 ;  /* 0x000000c5c402723e */ /* 0x002fc800000000ff */
[----:B------:R-:W-:Y:S01]  /*11150*/  LOP3.LUT R9, R0, R2, RZ, 0xc0, !PT ;  /* 0x0000000200097212 */ /* 0x000fe200078ec0ff */
[----:B------:R-:W-:Y:S01]  /*11160*/  IMAD.U32 R0, RZ, RZ, UR37 ;  /* 0x00000025ff007e24 */ /* 0x000fe2000f8e00ff */
[----:B------:R-:W-:-:S04]  /*11170*/  MOV R2, R69 ;  /* 0x0000004500027202 */ /* 0x000fc80000000f00 */
[----:B------:R-:W-:Y:S01]  /*11180*/  LOP3.LUT R0, R83, UR6, R0, 0x96, !PT ;  /* 0x0000000653007c12 */ /* 0x000fe2000f8e9600 */
[C---:B------:R-:W-:Y:S04]  /*11190*/  HMMA.16816.F32 R108, R8.reuse, R28, R200 ;  /* 0x0000001c086c723c */ /* 0x040fe800000018c8 */
[----:B------:R-:W-:Y:S02]  /*111a0*/  IMAD.WIDE.U32 R46, R0, -0x326172a9, RZ ;  /* 0xcd9e8d57002e7825 */ /* 0x000fe400078e00ff */
[----:B------:R-:W-:Y:S01]  /*111b0*/  HMMA.16816.F32 R96, R8, R30, R188 ;  /* 0x0000001e0860723c */ /* 0x000fe200000018bc */
[----:B------:R-:W-:Y:S01]  /*111c0*/  MOV R201, R7 ;  /* 0x0000000700c97202 */ /* 0x000fe20000000f00 */
[----:B------:R-:W-:Y:S02]  /*111d0*/  IMAD.MOV.U32 R202, RZ, RZ, R70 ;  /* 0x000000ffffca7224 */ /* 0x000fe400078e0046 */
[----:B------:R-:W-:-:S02]  /*111e0*/  IMAD.MOV.U32 R29, RZ, RZ, R4 ;  /* 0x000000ffff1d7224 */ /* 0x000fc400078e0004 */
[----:B------:R-:W-:Y:S01]  /*111f0*/  IMAD.MOV.U32 R28, RZ, RZ, R5 ;  /* 0x000000ffff1c7224 */ /* 0x000fe200078e0005 */
[----:B------:R-:W-:Y:S01]  /*11200*/  LOP3.LUT R0, R47, UR22, R202, 0x96, !PT ;  /* 0x000000162f007c12 */ /* 0x000fe2000f8e96ca */
[----:B------:R-:W-:Y:S01]  /*11210*/  IMAD.MOV.U32 R202, RZ, RZ, R6 ;  /* 0x000000ffffca7224 */ /* 0x000fe200078e0006 */
[----:B------:R-:W-:Y:S01]  /*11220*/  MOV R191, R2 ;  /* 0x0000000200bf7202 */ /* 0x000fe20000000f00 */
[----:B------:R-:W-:Y:S01]  /*11230*/  IMAD.MOV.U32 R190, RZ, RZ, R3 ;  /* 0x000000ffffbe7224 */ /* 0x000fe200078e0003 */
[----:B------:R-:W-:Y:S01]  /*11240*/  LOP3.LUT R2, R45, UR20, R46, 0x96, !PT ;  /* 0x000000142d027c12 */ /* 0x000fe2000f8e962e */
[----:B------:R-:W-:Y:S01]  /*11250*/  IMAD.WIDE.U32 R6, R0, -0x2daee0ad, RZ ;  /* 0xd2511f5300067825 */ /* 0x000fe200078e00ff */
[----:B------:R-:W-:Y:S03]  /*11260*/  HMMA.16816.F32 R84, R8, R20, R176 ;  /* 0x000000140854723c */ /* 0x000fe600000018b0 */
[----:B------:R-:W-:Y:S01]  /*11270*/  IMAD.WIDE.U32 R2, R2, -0x2daee0ad, RZ ;  /* 0xd2511f5302027825 */ /* 0x000fe200078e00ff */
[----:B------:R-:W-:-:S02]  /*11280*/  LOP3.LUT R4, R7, UR19, R48, 0x96, !PT ;  /* 0x0000001307047c12 */ /* 0x000fc4000f8e9630 */
[----:B------:R-:W-:Y:S01]  /*11290*/  HMMA.16816.F32 R80, R8, R26, R152 ;  /* 0x0000001a0850723c */ /* 0x000fe20000001898 */
[----:B------:R-:W-:Y:S01]  /*112a0*/  IMAD.MOV.U32 R200, RZ, RZ, R206 ;  /* 0x000000ffffc87224 */ /* 0x000fe200078e00ce */
[----:B------:R-:W-:Y:S01]  /*112b0*/  LOP3.LUT R0, R3, UR17, R6, 0x96, !PT ;  /* 0x0000001103007c12 */ /* 0x000fe2000f8e9606 */
[----:B------:R-:W-:Y:S01]  /*112c0*/  IMAD.WIDE.U32 R4, R4, -0x326172a9, RZ ;  /* 0xcd9e8d5704047825 */ /* 0x000fe200078e00ff */
[----:B------:R-:W-:Y:S02]  /*112d0*/  MOV R179, R207 ;  /* 0x000000cf00b37202 */ /* 0x000fe40000000f00 */
[----:B------:R-:W-:Y:S01]  /*112e0*/  MOV R21, R134 ;  /* 0x0000008600157202 */ /* 0x000fe20000000f00 */
[----:B------:R-:W-:Y:S01]  /*112f0*/  IMAD.MOV.U32 R206, RZ, RZ, R18 ;  /* 0x000000ffffce7224 */ /* 0x000fe200078e0012 */
[----:B------:R-:W-:Y:S01]  /*11300*/  LOP3.LUT R3, R5, UR18, R44, 0x96, !PT ;  /* 0x0000001205037c12 */ /* 0x000fe2000f8e962c */
[----:B------:R-:W-:-:S04]  /*11310*/  IMAD.WIDE.U32 R44, R0, -0x326172a9, RZ ;  /* 0xcd9e8d57002c7825 */ /* 0x000fc800078e00ff */
[----:B------:R-:W-:Y:S01]  /*11320*/  FFMA.FTZ R0, R209, UR40, -R12 ;  /* 0x00000028d1007c23 */ /* 0x000fe2000801080c */
[C---:B------:R-:W-:Y:S01]  /*11330*/  HMMA.16816.F32 R64, R8.reuse, R24, R64 ;  /* 0x000000180840723c */ /* 0x040fe20000001840 */
[----:B------:R-:W-:Y:S01]  /*11340*/  MOV R209, R29 ;  /* 0x0000001d00d17202 */ /* 0x000fe20000000f00 */
[----:B------:R-:W-:Y:S01]  /*11350*/  IMAD.MOV.U32 R189, RZ, RZ, R19 ;  /* 0x000000ffffbd7224 */ /* 0x000fe200078e0013 */
[----:B------:R-:W-:Y:S01]  /*11360*/  LOP3.LUT R6, R45, UR16, R4, 0x96, !PT ;  /* 0x000000102d067c12 */ /* 0x000fe2000f8e9604 */
[----:B------:R-:W-:Y:S01]  /*11370*/  IMAD.WIDE.U32 R4, R3, -0x2daee0ad, RZ ;  /* 0xd2511f5303047825 */ /* 0x000fe200078e00ff */
[----:B------:R-:W1:Y:S01]  /*11380*/  LDSM.16.MT88.4 R24, [R220+0x9800] ;  /* 0x00980000dc18783b */ /* 0x000e620000004200 */
[----:B------:R-:W-:Y:S02]  /*11390*/  HMMA.16816.F32 R160, R8, R32, R160 ;  /* 0x0000002008a0723c */ /* 0x000fe400000018a0 */
[----:B------:R-:W-:Y:S01]  /*113a0*/  IMAD.WIDE.U32 R18, R6, -0x2daee0ad, RZ ;  /* 0xd2511f5306127825 */ /* 0x000fe200078e00ff */
[----:B------:R-:W-:-:S03]  /*113b0*/  LOP3.LUT R3, R5, UR15, R2, 0x96, !PT ;  /* 0x0000000f05037c12 */ /* 0x000fc6000f8e9602 */
[----:B------:R-:W-:Y:S01]  /*113c0*/  IMAD.MOV.U32 R203, RZ, RZ, R71 ;  /* 0x000000ffffcb7224 */ /* 0x000fe200078e0047 */
[----:B------:R-:W-:Y:S01]  /*113d0*/  MOV R203, R195 ;  /* 0x000000c300cb7202 */ /* 0x000fe20000000f00 */
[----:B------:R-:W-:Y:S01]  /*113e0*/  IMAD.MOV.U32 R188, RZ, RZ, R194 ;  /* 0x000000ffffbc7224 */ /* 0x000fe200078e00c2 */
[----:B------:R2:W-:Y:S01]  /*113f0*/  MUFU.EX2 R195, R0 ;  /* 0x0000000000c37308 */ /* 0x0005e20000000800 */
[----:B------:R-:W-:Y:S01]  /*11400*/  LOP3.LUT R2, R19, UR13, R4, 0x96, !PT ;  /* 0x0000000d13027c12 */ /* 0x000fe2000f8e9604 */
[----:B------:R-:W-:-:S04]  /*11410*/  IMAD.WIDE.U32 R48, R3, -0x326172a9, RZ ;  /* 0xcd9e8d5703307825 */ /* 0x000fc800078e00ff */
[----:B------:R-:W-:Y:S01]  /*11420*/  FFMA.FTZ R4, R186, UR40, -R12 ;  /* 0x00000028ba047c23 */ /* 0x000fe2000801080c */
[----:B------:R-:W-:Y:S01]  /*11430*/  HMMA.16816.F32 R68, R8, R22, R172 ;  /* 0x000000160844723c */ /* 0x000fe200000018ac */
[----:B------:R-:W-:Y:S01]  /*11440*/  MOV R186, R188 ;  /* 0x000000bc00ba7202 */ /* 0x000fe20000000f00 */
[----:B------:R-:W-:-:S04]  /*11450*/  IMAD.WIDE.U32 R2, R2, -0x326172a9, RZ ;  /* 0xcd9e8d5702027825 */ /* 0x000fc800078e00ff */
[----:B------:R-:W-:Y:S01]  /*11460*/  IMAD.MOV.U32 R207, RZ, RZ, R15 ;  /* 0x000000ffffcf7224 */ /* 0x000fe200078e000f */
[----:B------:R-:W-:Y:S01]  /*11470*/  LOP3.LUT R6, R2, 0xff, RZ, 0xc0, !PT ;  /* 0x000000ff02067812 */ /* 0x000fe200078ec0ff */
[----:B------:R-:W-:Y:S01]  /*11480*/  IMAD.MOV.U32 R30, RZ, RZ, R191 ;  /* 0x000000ffff1e7224 */ /* 0x000fe200078e00bf */
[--C-:B------:R-:W-:Y:S01]  /*11490*/  SHF.R.U32.HI R7, RZ, 0x10, R2.reuse ;  /* 0x00000010ff077819 */ /* 0x100fe20000011602 */
[----:B------:R3:W-:Y:S01]  /*114a0*/  MUFU.EX2 R191, R4 ;  /* 0x0000000400bf7308 */ /* 0x0007e20000000800 */
[----:B------:R-:W-:Y:S01]  /*114b0*/  SHF.R.U32.HI R15, RZ, 0x18, R2 ;  /* 0x00000018ff0f7819 */ /* 0x000fe20000011602 */
[----:B------:R-:W-:Y:S02]  /*114c0*/  IMAD.MOV.U32 R31, RZ, RZ, R190 ;  /* 0x000000ffff1f7224 */ /* 0x000fe400078e00be */
[----:B--2---:R-:W-:Y:S01]  /*114d0*/  FFMA.FTZ R0, R208, UR40, -R12 ;  /* 0x00000028d0007c23 */ /* 0x004fe2000801080c */
[----:B------:R-:W-:Y:S01]  /*114e0*/  IMAD.MOV.U32 R20, RZ, RZ, R135 ;  /* 0x000000ffff147224 */ /* 0x000fe200078e0087 */
[----:B------:R-:W-:Y:S01]  /*114f0*/  MOV R173, R130 ;  /* 0x0000008200ad7202 */ /* 0x000fe20000000f00 */
[----:B------:R-:W-:Y:S01]  /*11500*/  IMAD.MOV.U32 R177, RZ, RZ, R132 ;  /* 0x000000ffffb17224 */ /* 0x000fe200078e0084 */
[C---:B------:R-:W-:Y:S01]  /*11510*/  HMMA.16816.F32 R60, R8.reuse, R34, R60 ;  /* 0x00000022083c723c */ /* 0x040fe2000000183c */
[----:B------:R2:W4:Y:S01]  /*11520*/  MUFU.EX2 R194, R0 ;  /* 0x0000000000c27308 */ /* 0x0005220000000800 */
[----:B------:R-:W-:Y:S01]  /*11530*/  IMAD.MOV.U32 R176, RZ, RZ, R133 ;  /* 0x000000ffffb07224 */ /* 0x000fe200078e0085 */
[----:B------:R-:W-:Y:S01]  /*11540*/  LDSM.16.MT88.4 R32, [R222+0xa800] ;  /* 0x00a80000de20783b */ /* 0x000fe20000004200 */
[----:B------:R-:W-:Y:S01]  /*11550*/  IMAD.MOV.U32 R175, RZ, RZ, R128 ;  /* 0x000000ffffaf7224 */ /* 0x000fe200078e0080 */
[----:B------:R-:W-:Y:S01]  /*11560*/  MOV R208, R180 ;  /* 0x000000b400d07202 */ /* 0x000fe20000000f00 */
[----:B------:R-:W-:Y:S01]  /*11570*/  IMAD.MOV.U32 R174, RZ, RZ, R129 ;  /* 0x000000ffffae7224 */ /* 0x000fe200078e0081 */
[----:B------:R-:W-:Y:S01]  /*11580*/  HMMA.16816.F32 R56, R8, R36, R56 ;  /* 0x000000240838723c */ /* 0x000fe20000001838 */
[----:B------:R-:W-:-:S02]  /*11590*/  IMAD.MOV.U32 R172, RZ, RZ, R131 ;  /* 0x000000ffffac7224 */ /* 0x000fc400078e0083 */
[----:B---3--:R-:W-:Y:S01]  /*115a0*/  FFMA.FTZ R4, R212, UR40, -R13 ;  /* 0x00000028d4047c23 */ /* 0x008fe2000801080d */
[----:B------:R-:W-:Y:S02]  /*115b0*/  IMAD.MOV.U32 R178, RZ, RZ, R236 ;  /* 0x000000ffffb27224 */ /* 0x000fe400078e00ec */
[C---:B------:R-:W-:Y:S01]  /*115c0*/  HMMA.16816.F32 R152, R8.reuse, R38, R116 ;  /* 0x000000260898723c */ /* 0x040fe20000001874 */
[----:B------:R3:W-:Y:S01]  /*115d0*/  MUFU.EX2 R190, R4 ;  /* 0x0000000400be7308 */ /* 0x0007e20000000800 */
[----:B------:R-:W-:Y:S01]  /*115e0*/  IMAD.MOV.U32 R236, RZ, RZ, R17 ;  /* 0x000000ffffec7224 */ /* 0x000fe200078e0011 */
[----:B------:R-:W-:Y:S01]  /*115f0*/  LDSM.16.MT88.4 R36, [R220+0xb800] ;  /* 0x00b80000dc24783b */ /* 0x000fe20000004200 */
[----:B------:R-:W-:Y:S02]  /*11600*/  IMAD.MOV.U32 R212, RZ, RZ, R21 ;  /* 0x000000ffffd47224 */ /* 0x000fe400078e0015 */
[----:B--2---:R-:W-:Y:S01]  /*11610*/  FFMA.FTZ R0, R187, UR40, -R12 ;  /* 0x00000028bb007c23 */ /* 0x004fe2000801080c */
[----:B------:R-:W-:Y:S01]  /*11620*/  IMAD.MOV.U32 R187, RZ, RZ, R193 ;  /* 0x000000ffffbb7224 */ /* 0x000fe200078e00c1 */
[C---:B------:R-:W-:Y:S02]  /*11630*/  HMMA.16816.F32 R132, R8.reuse, R40, R120 ;  /* 0x000000280884723c */ /* 0x040fe40000001878 */
[----:B------:R2:W-:Y:S04]  /*11640*/  MUFU.EX2 R193, R0 ;  /* 0x0000000000c17308 */ /* 0x0005e80000000800 */
[----:B------:R-:W-:Y:S01]  /*11650*/  HMMA.16816.F32 R128, R8, R42, R112 ;  /* 0x0000002a0880723c */ /* 0x000fe20000001870 */
[----:B------:R-:W-:Y:S01]  /*11660*/  MOV R121, R30 ;  /* 0x0000001e00797202 */ /* 0x000fe20000000f00 */
[----:B------:R-:W-:Y:S01]  /*11670*/  IMAD.MOV.U32 R122, RZ, RZ, R31 ;  /* 0x000000ffff7a7224 */ /* 0x000fe200078e001f */
[----:B------:R-:W-:Y:S01]  /*11680*/  LDSM.16.MT88.4 R40, [R222+0xb800] ;  /* 0x00b80000de28783b */ /* 0x000fe20000004200 */
[----:B------:R-:W-:-:S02]  /*11690*/  IMAD.MOV.U32 R123, RZ, RZ, R28 ;  /* 0x000000ffff7b7224 */ /* 0x000fc400078e001c */
[----:B---3--:R-:W-:Y:S01]  /*116a0*/  FFMA.FTZ R4, R211, UR40, -R13 ;  /* 0x00000028d3047c23 */ /* 0x008fe2000801080d */
[----:B------:R-:W-:Y:S01]  /*116b0*/  IMAD.MOV.U32 R211, RZ, RZ, R176 ;  /* 0x000000ffffd37224 */ /* 0x000fe200078e00b0 */
[----:B------:R-:W-:Y:S01]  /*116c0*/  MOV R11, R20 ;  /* 0x00000014000b7202 */ /* 0x000fe20000000f00 */
[----:B------:R-:W-:Y:S01]  /*116d0*/  LDSM.16.MT88.4 R28, [R220+0xa800] ;  /* 0x00a80000dc1c783b */ /* 0x000fe20000004200 */
[----:B------:R-:W-:Y:S01]  /*116e0*/  IMAD.MOV.U32 R8, RZ, RZ, R182 ;  /* 0x000000ffff087224 */ /* 0x000fe200078e00b6 */
[----:B------:R-:W-:Y:S01]  /*116f0*/  MOV R115, R172 ;  /* 0x000000ac00737202 */ /* 0x000fe20000000f00 */
[----:B------:R-:W-:Y:S01]  /*11700*/  IMAD.MOV.U32 R114, RZ, RZ, R173 ;  /* 0x000000ffff727224 */ /* 0x000fe200078e00ad */
[----:B------:R-:W3:Y:S01]  /*11710*/  LDSM.16.MT88.4 R20, [R222+0x9800] ;  /* 0x00980000de14783b */ /* 0x000ee20000004200 */
[----:B--2---:R-:W-:Y:S01]  /*11720*/  LOP3.LUT R0, R3, UR23, R48, 0x96, !PT ;  /* 0x0000001703007c12 */ /* 0x004fe2000f8e9630 */
[----:B------:R-:W-:Y:S01]  /*11730*/  IMAD.MOV.U32 R48, RZ, RZ, R189 ;  /* 0x000000ffff307224 */ /* 0x000fe200078e00bd */
[----:B------:R-:W-:Y:S01]  /*11740*/  LOP3.LUT R3, R2, 0xffff, RZ, 0xc0, !PT ;  /* 0x0000ffff02037812 */ /* 0x000fe200078ec0ff */
[----:B------:R2:W5:Y:S01]  /*11750*/  MUFU.EX2 R189, R4 ;  /* 0x0000000400bd7308 */ /* 0x0005620000000800 */
[C---:B------:R-:W-:Y:S01]  /*11760*/  LOP3.LUT R2, R0.reuse, 0xffff, RZ, 0xc0, !PT ;  /* 0x0000ffff00027812 */ /* 0x040fe200078ec0ff */
[----:B------:R-:W-:Y:S01]  /*11770*/  IMAD.MOV.U32 R113, RZ, RZ, R174 ;  /* 0x000000ffff717224 */ /* 0x000fe200078e00ae */
[----:B------:R-:W-:Y:S01]  /*11780*/  SHF.R.U32.HI R5, RZ, 0x8, R3 ;  /* 0x00000008ff057819 */ /* 0x000fe20000011603 */
[----:B------:R-:W-:Y:S01]  /*11790*/  IMAD.MOV.U32 R112, RZ, RZ, R175 ;  /* 0x000000ffff707224 */ /* 0x000fe200078e00af */
[----:B------:R-:W-:Y:S01]  /*117a0*/  SHF.R.U32.HI R3, RZ, 0x8, R2 ;  /* 0x00000008ff037819 */ /* 0x000fe20000011602 */
[----:B------:R-:W-:Y:S01]  /*117b0*/  IMAD.MOV.U32 R120, RZ, RZ, R179 ;  /* 0x000000ffff787224 */ /* 0x000fe200078e00b3 */
[----:B------:R-:W-:Y:S01]  /*117c0*/  LOP3.LUT R2, R0, 0xff, RZ, 0xc0, !PT ;  /* 0x000000ff00027812 */ /* 0x000fe200078ec0ff */
[----:B------:R-:W-:Y:S01]  /*117d0*/  IMAD.MOV.U32 R9, RZ, RZ, R183 ;  /* 0x000000ffff097224 */ /* 0x000fe200078e00b7 */
[----:B------:R-:W-:Y:S01]  /*117e0*/  PRMT R17, R6, 0x5410, R5 ;  /* 0x0000541006117816 */ /* 0x000fe20000000005 */
[----:B------:R-:W-:Y:S01]  /*117f0*/  IMAD.MOV.U32 R9, RZ, RZ, R11 ;  /* 0x000000ffff097224 */ /* 0x000fe200078e000b */
[----:B------:R-:W-:-:S02]  /*11800*/  PRMT R2, R2, 0x5410, R3 ;  /* 0x0000541002027816 */ /* 0x000fc40000000003 */
[--C-:B------:R-:W-:Y:S02]  /*11810*/  SHF.R.U32.HI R3, RZ, 0x10, R0.reuse ;  /* 0x00000010ff037819 */ /* 0x100fe40000011600 */
[----:B------:R-:W-:Y:S01]  /*11820*/  SHF.R.U32.HI R6, RZ, 0x18, R0 ;  /* 0x00000018ff067819 */ /* 0x000fe20000011600 */
[----:B--2---:R-:W-:Y:S01]  /*11830*/  FFMA.FTZ R4, R210, UR40, -R13 ;  /* 0x00000028d2047c23 */ /* 0x004fe2000801080d */
[----:B------:R-:W-:Y:S02]  /*11840*/  HSET2.LE.AND R0, R2, R192, PT ;  /* 0x000000c002007233 */ /* 0x000fe40003803000 */
[----:B----4-:R-:W-:Y:S01]  /*11850*/  F2FP.F16.F32.PACK_AB R2, R194, R195 ;  /* 0x000000c3c202723e */ /* 0x010fe200000000ff */
[----:B------:R2:W-:Y:S01]  /*11860*/  MUFU.EX2 R188, R4 ;  /* 0x0000000400bc7308 */ /* 0x0005e20000000800 */
[----:B------:R-:W-:Y:S02]  /*11870*/  LOP3.LUT R3, R3, 0xff, RZ, 0xc0, !PT ;  /* 0x000000ff03037812 */ /* 0x000fe400078ec0ff */
[----:B------:R-:W-:-:S02]  /*11880*/  LOP3.LUT R5, R7, 0xff, RZ, 0xc0, !PT ;  /* 0x000000ff07057812 */ /* 0x000fc400078ec0ff */
[----:B------:R-:W-:Y:S02]  /*11890*/  PRMT R3, R3, 0x5410, R6 ;  /* 0x0000541003037816 */ /* 0x000fe40000000006 */
[----:B------:R-:W-:Y:S01]  /*118a0*/  PRMT R7, R5, 0x5410, R15 ;  /* 0x0000541005077816 */ /* 0x000fe2000000000f */
[----:B------:R-:W-:Y:S01]  /*118b0*/  IMAD.MOV.U32 R15, RZ, RZ, R178 ;  /* 0x000000ffff0f7224 */ /* 0x000fe200078e00b2 */
[----:B------:R-:W-:Y:S02]  /*118c0*/  MOV R210, R177 ;  /* 0x000000b100d27202 */ /* 0x000fe40000000f00 */
[----:B--2---:R-:W-:Y:S01]  /*118d0*/  LOP3.LUT R4, R0, R2, RZ, 0xc0, !PT ;  /* 0x0000000200047212 */ /* 0x004fe200078ec0ff */
[----:B------:R-:W-:Y:S01]  /*118e0*/  FFMA.FTZ R2, R181, UR40, -R13 ;  /* 0x00000028b5027c23 */ /* 0x000fe2000801080d */
[----:B------:R-:W-:-:S03]  /*118f0*/  HSET2.LE.AND R0, R3, R192, PT ;  /* 0x000000c003007233 */ /* 0x000fc60003803000 */
[----:B------:R5:W2:Y:S02]  /*11900*/  MUFU.EX2 R45, R2 ;  /* 0x00000002002d7308 */ /* 0x000aa40000000800 */
[----:B-----5:R-:W-:-:S04]  /*11910*/  F2FP.F16.F32.PACK_AB R2, R189, R190 ;  /* 0x000000bebd02723e */ /* 0x020fc800000000ff */
[----:B------:R-:W-:Y:S02]  /*11920*/  LOP3.LUT R5, R0, R2, RZ, 0xc0, !PT ;  /* 0x0000000200057212 */ /* 0x000fe400078ec0ff */
[----:B------:R-:W-:Y:S01]  /*11930*/  HSET2.LE.AND R0, R17, R192, PT ;  /* 0x000000c011007233 */ /* 0x000fe20003803000 */
[----:B------:R-:W-:Y:S01]  /*11940*/  IMAD.MOV.U32 R17, RZ, RZ, R112 ;  /* 0x000000ffff117224 */ /* 0x000fe200078e0070 */
[----:B------:R-:W-:-:S04]  /*11950*/  F2FP.F16.F32.PACK_AB R2, R191, R193 ;  /* 0x000000c1bf02723e */ /* 0x000fc800000000ff */
[----:B------:R-:W-:Y:S02]  /*11960*/  LOP3.LUT R6, R0, R2, RZ, 0xc0, !PT ;  /* 0x0000000200067212 */ /* 0x000fe400078ec0ff */
[----:B------:R-:W-:Y:S02]  /*11970*/  HSET2.LE.AND R0, R7, R192, PT ;  /* 0x000000c007007233 */ /* 0x000fe40003803000 */
[----:B--2---:R-:W-:-:S04]  /*11980*/  F2FP.F16.F32.PACK_AB R2, R45, R188 ;  /* 0x000000bc2d02723e */ /* 0x004fc800000000ff */
[----:B------:R-:W-:Y:S02]  /*11990*/  LOP3.LUT R7, R0, R2, RZ, 0xc0, !PT ;  /* 0x0000000200077212 */ /* 0x000fe400078ec0ff */
[----:B------:R-:W-:Y:S02]  /*119a0*/  LOP3.LUT R2, R47, UR22, R8, 0x96, !PT ;  /* 0x000000162f027c12 */ /* 0x000fe4000f8e9608 */
[----:B------:R-:W-:-:S03]  /*119b0*/  LOP3.LUT R0, R55, UR20, R46, 0x96, !PT ;  /* 0x0000001437007c12 */ /* 0x000fc6000f8e962e */
[C---:B-1----:R-:W-:Y:S06]  /*119c0*/  HMMA.16816.F32 R116, R4.reuse, R24, R136 ;  /* 0x000000180474723c */ /* 0x042fec0000001888 */
[----:B------:R-:W-:Y:S01]  /*119d0*/  HMMA.16816.F32 R140, R4, R26, R140 ;  /* 0x0000001a048c723c */ /* 0x000fe2000000188c */
[----:B------:R-:W-:Y:S01]  /*119e0*/  MOV R136, R48 ;  /* 0x0000003000887202 */ /* 0x000fe20000000f00 */
[----:B------:R-:W-:Y:S01]  /*119f0*/  IMAD.MOV.U32 R138, RZ, RZ, R114 ;  /* 0x000000ffff8a7224 */ /* 0x000fe200078e0072 */
[----:B------:R-:W-:Y:S01]  /*11a00*/  MOV R139, R113 ;  /* 0x00000071008b7202 */ /* 0x000fe20000000f00 */
[----:B------:R-:W-:-:S02]  /*11a10*/  IMAD.MOV.U32 R137, RZ, RZ, R115 ;  /* 0x000000ffff897224 */ /* 0x000fc400078e0073 */
[C---:B---3--:R-:W-:Y:S06]  /*11a20*/  HMMA.16816.F32 R172, R4.reuse, R20, R164 ;  /* 0x0000001404ac723c */ /* 0x048fec00000018a4 */
[C---:B------:R-:W-:Y:S01]  /*11a30*/  HMMA.16816.F32 R176, R4.reuse, R22, R124 ;  /* 0x0000001604b0723c */ /* 0x040fe2000000187c */
[----:B------:R-:W-:Y:S01]  /*11a40*/  IMAD.MOV.U32 R166, RZ, RZ, R187 ;  /* 0x000000ffffa67224 */ /* 0x000fe200078e00bb */
[----:B------:R-:W-:Y:S01]  /*11a50*/  MOV R165, R107 ;  /* 0x0000006b00a57202 */ /* 0x000fe20000000f00 */
[----:B------:R-:W-:Y:S02]  /*11a60*/  IMAD.MOV.U32 R167, RZ, RZ, R186 ;  /* 0x000000ffffa77224 */ /* 0x000fe400078e00ba */
[----:B------:R-:W-:Y:S01]  /*11a70*/  IMAD.MOV.U32 R164, RZ, RZ, R105 ;  /* 0x000000ffffa47224 */ /* 0x000fe200078e0069 */
        /* <DEDUP_REMOVED lines=8> */
[----:B------:R-:W-:Y:S01]  /*11b00*/  IMAD.WIDE.U32 R4, R2, -0x2daee0ad, RZ ;  /* 0xd2511f5302047825 */ /* 0x000fe200078e00ff */
[----:B------:R-:W-:-:S03]  /*11b10*/  MOV R94, R100 ;  /* 0x00000064005e7202 */ /* 0x000fc60000000f00 */
[----:B------:R-:W-:Y:S01]  /*11b20*/  IMAD.WIDE.U32 R6, R0, -0x2daee0ad, RZ ;  /* 0xd2511f5300067825 */ /* 0x000fe200078e00ff */
[----:B------:R-:W-:-:S03]  /*11b30*/  LOP3.LUT R2, R5, UR19, R184, 0x96, !PT ;  /* 0x0000001305027c12 */ /* 0x000fc6000f8e96b8 */
[----:B------:R-:W-:Y:S01]  /*11b40*/  IMAD.MOV.U32 R95, RZ, RZ, R106 ;  /* 0x000000ffff5f7224 */ /* 0x000fe200078e006a */
        /* <DEDUP_REMOVED lines=17> */
[C---:B------:R-:W-:Y:S02]  /*11c60*/  LOP3.LUT R5, R2.reuse, 0xff, RZ, 0xc0, !PT ;  /* 0x000000ff02057812 */ /* 0x040fe400078ec0ff */
[----:B------:R-:W-:Y:S02]  /*11c70*/  SHF.R.U32.HI R6, RZ, 0x18, R2 ;  /* 0x00000018ff067819 */ /* 0x000fe40000011602 */
        /* <DEDUP_REMOVED lines=8> */
[----:B------:R-:W-:Y:S01]  /*11d00*/  IMAD.MOV.U32 R240, RZ, RZ, R17 ;  /* 0x000000fffff07224 */ /* 0x000fe200078e0011 */
[----:B------:R-:W-:Y:S01]  /*11d10*/  LOP3.LUT R17, R11, UR14, R46, 0x96, !PT ;  /* 0x0000000e0b117c12 */ /* 0x000fe2000f8e962e */
[----:B------:R-:W-:Y:S01]  /*11d20*/  IMAD.MOV.U32 R218, RZ, RZ, R139 ;  /* 0x000000ffffda7224 */ /* 0x000fe200078e008b */
[----:B------:R-:W-:-:S03]  /*11d30*/  MOV R241, R121 ;  /* 0x0000007900f17202 */ /* 0x000fc60000000f00 */
[----:B------:R-:W-:Y:S08]  /*11d40*/  MUFU.EX2 R105, R2 ;  /* 0x0000000200697308 */ /* 0x000ff00000000800 */
[----:B------:R-:W-:Y:S01]  /*11d50*/  MUFU.EX2 R106, R4 ;  /* 0x00000004006a7308 */ /* 0x000fe20000000800 */
[----:B-1----:R-:W-:Y:S01]  /*11d60*/  FFMA.FTZ R0, R219, UR40, -R14 ;  /* 0x00000028db007c23 */ /* 0x002fe2000801080e */
[----:B------:R-:W-:-:S06]  /*11d70*/  IMAD.MOV.U32 R219, RZ, RZ, R122 ;  /* 0x000000ffffdb7224 */ /* 0x000fcc00078e007a */
[----:B------:R1:W2:Y:S02]  /*11d80*/  MUFU.EX2 R107, R0 ;  /* 0x00000000006b7308 */ /* 0x0002a40000000800 */
[----:B-1----:R-:W-:Y:S01]  /*11d90*/  LOP3.LUT R0, R3, UR23, R10, 0x96, !PT ;  /* 0x0000001703007c12 */ /* 0x002fe2000f8e960a */
[----:B------:R-:W-:Y:S01]  /*11da0*/  FFMA.FTZ R10, R216, UR40, -R13 ;  /* 0x00000028d80a7c23 */ /* 0x000fe2000801080d */
[----:B------:R-:W-:Y:S02]  /*11db0*/  LOP3.LUT R3, R5, 0xff, RZ, 0xc0, !PT ;  /* 0x000000ff05037812 */ /* 0x000fe400078ec0ff */
[----:B------:R-:W-:Y:S02]  /*11dc0*/  SHF.R.U32.HI R2, RZ, 0x10, R0 ;  /* 0x00000010ff027819 */ /* 0x000fe40000011600 */
[----:B------:R-:W-:Y:S02]  /*11dd0*/  PRMT R7, R3, 0x5410, R6 ;  /* 0x0000541003077816 */ /* 0x000fe40000000006 */
[----:B------:R-:W-:-:S02]  /*11de0*/  LOP3.LUT R3, R0, 0xffff, RZ, 0xc0, !PT ;  /* 0x0000ffff00037812 */ /* 0x000fc400078ec0ff */
[----:B------:R-:W-:Y:S02]  /*11df0*/  LOP3.LUT R5, R0, 0xff, RZ, 0xc0, !PT ;  /* 0x000000ff00057812 */ /* 0x000fe400078ec0ff */
[----:B------:R-:W-:Y:S02]  /*11e00*/  SHF.R.U32.HI R4, RZ, 0x18, R0 ;  /* 0x00000018ff047819 */ /* 0x000fe40000011600 */
[----:B------:R-:W-:Y:S01]  /*11e10*/  LOP3.LUT R0, R2, 0xff, RZ, 0xc0, !PT ;  /* 0x000000ff02007812 */ /* 0x000fe200078ec0ff */
[----:B------:R-:W-:Y:S01]  /*11e20*/  FFMA.FTZ R2, R245, UR40, -R16 ;  /* 0x00000028f5027c23 */ /* 0x000fe20008010810 */
[----:B------:R-:W-:Y:S02]  /*11e30*/  SHF.R.U32.HI R3, RZ, 0x8, R3 ;  /* 0x00000008ff037819 */ /* 0x000fe40000011603 */
[----:B------:R-:W-:Y:S01]  /*11e40*/  MOV R245, R138 ;  /* 0x0000008a00f57202 */ /* 0x000fe20000000f00 */
[----:B------:R1:W-:Y:S01]  /*11e50*/  MUFU.EX2 R100, R2 ;  /* 0x0000000200647308 */ /* 0x0003e20000000800 */
[----:B------:R-:W-:-:S02]  /*11e60*/  PRMT R5, R5, 0x5410, R3 ;  /* 0x0000541005057816 */ /* 0x000fc40000000003 */
[----:B------:R-:W-:Y:S02]  /*11e70*/  PRMT R3, R0, 0x5410, R4 ;  /* 0x0000541000037816 */ /* 0x000fe40000000004 */
[----:B------:R-:W-:Y:S01]  /*11e80*/  HSET2.LE.AND R0, R8, R192, PT ;  /* 0x000000c008007233 */ /* 0x000fe20003803000 */
[----:B-1----:R-:W-:Y:S01]  /*11e90*/  FFMA.FTZ R2, R244, UR40, -R16 ;  /* 0x00000028f4027c23 */ /* 0x002fe20008010810 */
[----:B------:R-:W-:-:S03]  /*11ea0*/  MOV R244, R164 ;  /* 0x000000a400f47202 */ /* 0x000fc60000000f00 */
[----:B------:R2:W1:Y:S02]  /*11eb0*/  MUFU.EX2 R55, R2 ;  /* 0x0000000200377308 */ /* 0x0004640000000800 */
[----:B--2---:R-:W-:-:S04]  /*11ec0*/  F2FP.F16.F32.PACK_AB R2, R107, R186 ;  /* 0x000000ba6b02723e */ /* 0x004fc800000000ff */
        /* <DEDUP_REMOVED lines=11> */
[----:B------:R-:W-:Y:S01]  /*11f80*/  LOP3.LUT R2, R49, UR14, R44, 0x96, !PT ;  /* 0x0000000e31027c12 */ /* 0x000fe2000f8e962c */
[----:B------:R-:W-:Y:S02]  /*11f90*/  IMAD.MOV.U32 R44, RZ, RZ, R123 ;  /* 0x000000ffff2c7224 */ /* 0x000fe400078e007b */
[----:B------:R1:W-:Y:S01]  /*11fa0*/  MUFU.EX2 R47, R0 ;  /* 0x00000000002f7308 */ /* 0x0003e20000000800 */
[----:B------:R-:W-:Y:S01]  /*11fb0*/  IMAD.MOV.U32 R239, RZ, RZ, R165 ;  /* 0x000000ffffef7224 */ /* 0x000fe200078e00a5 */
[C---:B------:R-:W-:Y:S01]  /*11fc0*/  HMMA.16816.F32 R68, R4.reuse, R22, R68 ;  /* 0x000000160444723c */ /* 0x040fe20000001844 */
[----:B------:R-:W-:Y:S01]  /*11fd0*/  IMAD.WIDE.U32 R2, R2, -0x2daee0ad, RZ ;  /* 0xd2511f5302027825 */ /* 0x000fe200078e00ff */
[----:B------:R-:W2:Y:S04]  /*11fe0*/  LDSM.16.MT88.4 R120, [R220+0x9c00] ;  /* 0x009c0000dc78783b */ /* 0x000ea80000004200 */
[----:B------:R-:W-:Y:S01]  /*11ff0*/  HMMA.16816.F32 R124, R4, R20, R84 ;  /* 0x00000014047c723c */ /* 0x000fe20000001854 */
[----:B------:R-:W-:-:S02]  /*12000*/  LOP3.LUT R8, R2, 0xffff, RZ, 0xc0, !PT ;  /* 0x0000ffff02087812 */ /* 0x000fc400078ec0ff */
[----:B------:R-:W-:Y:S02]  /*12010*/  SHF.R.U32.HI R11, RZ, 0x10, R2 ;  /* 0x00000010ff0b7819 */ /* 0x000fe40000011602 */
[----:B------:R-:W-:Y:S01]  /*12020*/  SHF.R.U32.HI R8, RZ, 0x8, R8 ;  /* 0x00000008ff087819 */ /* 0x000fe20000011608 */
[----:B------:R-:W-:Y:S01]  /*12030*/  HMMA.16816.F32 R60, R4, R34, R60 ;  /* 0x00000022043c723c */ /* 0x000fe2000000183c */
[----:B------:R-:W-:Y:S01]  /*12040*/  LOP3.LUT R11, R11, 0xff, RZ, 0xc0, !PT ;  /* 0x000000ff0b0b7812 */ /* 0x000fe200078ec0ff */
[----:B-1----:R-:W-:Y:S01]  /*12050*/  FFMA.FTZ R0, R238, UR40, -R12 ;  /* 0x00000028ee007c23 */ /* 0x002fe2000801080c */
[----:B------:R-:W-:-:S03]  /*12060*/  IMAD.MOV.U32 R238, RZ, RZ, R95 ;  /* 0x000000ffffee7224 */ /* 0x000fc600078e005f */
[C---:B------:R-:W-:Y:S01]  /*12070*/  HMMA.16816.F32 R112, R4.reuse, R24, R108 ;  /* 0x000000180470723c */ /* 0x040fe2000000186c */
[----:B------:R1:W3:Y:S05]  /*12080*/  MUFU.EX2 R48, R0 ;  /* 0x0000000000307308 */ /* 0x0002ea0000000800 */
[C---:B------:R-:W-:Y:S06]  /*12090*/  HMMA.16816.F32 R64, R4.reuse, R28, R64 ;  /* 0x0000001c0440723c */ /* 0x040fec0000001840 */
[----:B------:R-:W-:Y:S01]  /*120a0*/  HMMA.16816.F32 R56, R4, R36, R56 ;  /* 0x000000240438723c */ /* 0x000fe20000001838 */
[----:B-1----:R-:W-:Y:S01]  /*120b0*/  FFMA.FTZ R0, R214, UR40, -R12 ;  /* 0x00000028d6007c23 */ /* 0x002fe2000801080c */
[----:B------:R-:W-:-:S04]  /*120c0*/  IMAD.MOV.U32 R214, RZ, RZ, R94 ;  /* 0x000000ffffd67224 */ /* 0x000fc800078e005e */
[C---:B------:R-:W-:Y:S01]  /*120d0*/  HMMA.16816.F32 R84, R4.reuse, R40, R132 ;  /* 0x000000280454723c */ /* 0x040fe20000001884 */
[----:B------:R1:W-:Y:S05]  /*120e0*/  MUFU.EX2 R22, R0 ;  /* 0x0000000000167308 */ /* 0x0003ea0000000800 */
[C---:B------:R-:W-:Y:S06]  /*120f0*/  HMMA.16816.F32 R24, R4.reuse, R26, R96 ;  /* 0x0000001a0418723c */ /* 0x040fec0000001860 */
[C---:B------:R-:W-:Y:S01]  /*12100*/  HMMA.16816.F32 R28, R4.reuse, R30, R80 ;  /* 0x0000001e041c723c */ /* 0x040fe20000001850 */
[----:B------:R-:W-:Y:S01]  /*12110*/  IMAD.MOV.U32 R98, RZ, RZ, R136 ;  /* 0x000000ffff627224 */ /* 0x000fe200078e0088 */
[----:B------:R-:W-:Y:S01]  /*12120*/  MOV R97, R167 ;  /* 0x000000a700617202 */ /* 0x000fe20000000f00 */
[----:B------:R-:W-:Y:S01]  /*12130*/  IMAD.MOV.U32 R96, RZ, RZ, R166 ;  /* 0x000000ffff607224 */ /* 0x000fe200078e00a6 */
[----:B------:R-:W-:Y:S01]  /*12140*/  LDSM.16.MT88.4 R80, [R220+0xbc00] ;  /* 0x00bc0000dc50783b */ /* 0x000fe20000004200 */
[----:B------:R-:W-:Y:S01]  /*12150*/  IMAD.MOV.U32 R99, RZ, RZ, R137 ;  /* 0x000000ffff637224 */ /* 0x000fe200078e0089 */
[C---:B------:R-:W-:Y:S01]  /*12160*/  HMMA.16816.F32 R160, R4.reuse, R32, R160 ;  /* 0x0000002004a0723c */ /* 0x040fe200000018a0 */
[----:B-1----:R-:W-:Y:S01]  /*12170*/  FFMA.FTZ R0, R213, UR40, -R12 ;  /* 0x00000028d5007c23 */ /* 0x002fe2000801080c */
[----:B------:R-:W-:Y:S01]  /*12180*/  MOV R213, R9 ;  /* 0x0000000900d57202 */ /* 0x000fe20000000f00 */
[----:B------:R-:W1:Y:S01]  /*12190*/  LDSM.16.MT88.4 R136, [R222+0x9c00] ;  /* 0x009c0000de88783b */ /* 0x000e620000004200 */
[----:B------:R-:W-:Y:S01]  /*121a0*/  LOP3.LUT R9, R2, 0xff, RZ, 0xc0, !PT ;  /* 0x000000ff02097812 */ /* 0x000fe200078ec0ff */
[----:B------:R4:W-:Y:S01]  /*121b0*/  MUFU.EX2 R21, R0 ;  /* 0x0000000000157308 */ /* 0x0009e20000000800 */
[----:B------:R-:W-:Y:S01]  /*121c0*/  SHF.R.U32.HI R12, RZ, 0x18, R2 ;  /* 0x00000018ff0c7819 */ /* 0x000fe20000011602 */
[--C-:B------:R-:W-:Y:S01]  /*121d0*/  FFMA.FTZ R2, R217, UR40, -R13.reuse ;  /* 0x00000028d9027c23 */ /* 0x100fe2000801080d */
[----:B------:R-:W-:Y:S01]  /*121e0*/  PRMT R15, R9, 0x5410, R8 ;  /* 0x00005410090f7816 */ /* 0x000fe20000000008 */
[C---:B------:R-:W-:Y:S01]  /*121f0*/  HMMA.16816.F32 R36, R4.reuse, R38, R152 ;  /* 0x000000260424723c */ /* 0x040fe20000001898 */
[----:B------:R-:W5:Y:S04]  /*12200*/  LDSM.16.MT88.4 R152, [R220+0xac00] ;  /* 0x00ac0000dc98783b */ /* 0x000f680000004200 */
[----:B------:R-:W5:Y:S01]  /*12210*/  LDSM.16.MT88.4 R164, [R222+0xac00] ;  /* 0x00ac0000dea4783b */ /* 0x000f620000004200 */
[----:B------:R-:W-:Y:S01]  /*12220*/  HMMA.16816.F32 R40, R4, R42, R128 ;  /* 0x0000002a0428723c */ /* 0x000fe20000001880 */
[----:B----4-:R-:W-:-:S06]  /*12230*/  FFMA.FTZ R0, R185, UR40, -R13 ;  /* 0x00000028b9007c23 */ /* 0x010fcc000801080d */
[----:B------:R-:W-:Y:S01]  /*12240*/  FFMA.FTZ R4, R251, UR40, -R16 ;  /* 0x00000028fb047c23 */ /* 0x000fe20008010810 */
[----:B------:R4:W-:Y:S08]  /*12250*/  MUFU.EX2 R20, R0 ;  /* 0x0000000000147308 */ /* 0x0009f00000000800 */
[----:B------:R-:W-:Y:S01]  /*12260*/  MUFU.EX2 R23, R4 ;  /* 0x0000000400177308 */ /* 0x000fe20000000800 */
[----:B----4-:R-:W-:Y:S01]  /*12270*/  LOP3.LUT R0, R3, UR32, R18, 0x96, !PT ;  /* 0x0000002003007c12 */ /* 0x010fe2000f8e9612 */
[----:B------:R-:W-:-:S06]  /*12280*/  FFMA.FTZ R3, R215, UR40, -R13 ;  /* 0x00000028d7037c23 */ /* 0x000fcc000801080d */
[----:B------:R4:W-:Y:S01]  /*12290*/  MUFU.EX2 R18, R2 ;  /* 0x0000000200127308 */ /* 0x0009e20000000800 */
[----:B------:R-:W-:Y:S02]  /*122a0*/  LOP3.LUT R9, R0, 0xff, RZ, 0xc0, !PT ;  /* 0x000000ff00097812 */ /* 0x000fe400078ec0ff */
[----:B------:R-:W-:-:S05]  /*122b0*/  SHF.R.U32.HI R8, RZ, 0x18, R0 ;  /* 0x00000018ff087819 */ /* 0x000fca0000011600 */
[----:B------:R3:W-:Y:S08]  /*122c0*/  MUFU.EX2 R19, R3 ;  /* 0x0000000300137308 */ /* 0x0007f00000000800 */
[----:B------:R2:W1:Y:S01]  /*122d0*/  MUFU.EX2 R13, R10 ;  /* 0x0000000a000d7308 */ /* 0x0004620000000800 */
[----:B----4-:R-:W-:-:S04]  /*122e0*/  SHF.R.U32.HI R2, RZ, 0x10, R0 ;  /* 0x00000010ff027819 */ /* 0x010fc80000011600 */
[----:B------:R-:W-:Y:S02]  /*122f0*/  LOP3.LUT R2, R2, 0xff, RZ, 0xc0, !PT ;  /* 0x000000ff02027812 */ /* 0x000fe400078ec0ff */
[----:B---3--:R-:W-:Y:S02]  /*12300*/  LOP3.LUT R3, R0, 0xffff, RZ, 0xc0, !PT ;  /* 0x0000ffff00037812 */ /* 0x008fe400078ec0ff */
[----:B------:R-:W-:Y:S02]  /*12310*/  PRMT R8, R2, 0x5410, R8 ;  /* 0x0000541002087816 */ /* 0x000fe40000000008 */
[----:B------:R-:W-:Y:S02]  /*12320*/  SHF.R.U32.HI R3, RZ, 0x8, R3 ;  /* 0x00000008ff037819 */ /* 0x000fe40000011603 */
[----:B------:R-:W-:Y:S02]  /*12330*/  F2FP.F16.F32.PACK_AB R2, R48, R47 ;  /* 0x0000002f3002723e */ /* 0x000fe400000000ff */
[----:B------:R-:W-:Y:S01]  /*12340*/  PRMT R0, R9, 0x5410, R3 ;  /* 0x0000541009007816 */ /* 0x000fe20000000003 */
[----:B------:R-:W-:Y:S01]  /*12350*/  FFMA.FTZ R3, R247, UR40, -R14 ;  /* 0x00000028f7037c23 */ /* 0x000fe2000801080e */
[----:B--2---:R-:W-:Y:S01]  /*12360*/  PRMT R10, R11, 0x5410, R12 ;  /* 0x000054100b0a7816 */ /* 0x004fe2000000000c */
[--C-:B------:R-:W-:Y:S01]  /*12370*/  FFMA.FTZ R11, R248, UR40, -R14.reuse ;  /* 0x00000028f80b7c23 */ /* 0x100fe2000801080e */
[----:B------:R-:W-:Y:S01]  /*12380*/  FFMA.FTZ R12, R246, UR40, -R14 ;  /* 0x00000028f60c7c23 */ /* 0x000fe2000801080e */
[--C-:B------:R-:W-:Y:S01]  /*12390*/  HSET2.LE.AND R0, R0, R192.reuse, PT ;  /* 0x000000c000007233 */ /* 0x100fe20003803000 */
[----:B------:R2:W-:Y:S01]  /*123a0*/  MUFU.EX2 R35, R3 ;  /* 0x0000000300237308 */ /* 0x0005e20000000800 */
[----:B------:R-:W-:-:S02]  /*123b0*/  HSET2.LE.AND R9, R10, R192, PT ;  /* 0x000000c00a097233 */ /* 0x000fc40003803000 */
[----:B-1----:R-:W-:Y:S02]  /*123c0*/  F2FP.F16.F32.PACK_AB R10, R13, R18 ;  /* 0x000000120d0a723e */ /* 0x002fe400000000ff */
[----:B------:R-:W-:Y:S02]  /*123d0*/  LOP3.LUT R92, R0, R2, RZ, 0xc0, !PT ;  /* 0x00000002005c7212 */ /* 0x000fe400078ec0ff */
[----:B------:R-:W-:Y:S01]  /*123e0*/  HSET2.LE.AND R0, R8, R192, PT ;  /* 0x000000c008007233 */ /* 0x000fe20003803000 */
[----:B------:R-:W-:Y:S01]  /*123f0*/  MUFU.EX2 R33, R11 ;  /* 0x0000000b00217308 */ /* 0x000fe20000000800 */
[----:B------:R-:W-:Y:S02]  /*12400*/  F2FP.F16.F32.PACK_AB R2, R19, R20 ;  /* 0x000000141302723e */ /* 0x000fe400000000ff */
[----:B------:R-:W-:Y:S02]  /*12410*/  F2FP.F16.F32.PACK_AB R8, R21, R22 ;  /* 0x000000161508723e */ /* 0x000fe400000000ff */
[----:B------:R-:W-:-:S02]  /*12420*/  LOP3.LUT R93, R0, R2, RZ, 0xc0, !PT ;  /* 0x00000002005d7212 */ /* 0x000fc400078ec0ff */
[----:B------:R-:W-:Y:S01]  /*12430*/  LOP3.LUT R95, R9, R10, RZ, 0xc0, !PT ;  /* 0x0000000a095f7212 */ /* 0x000fe200078ec0ff */
[----:B------:R1:W3:Y:S01]  /*12440*/  MUFU.EX2 R32, R12 ;  /* 0x0000000c00207308 */ /* 0x0002e20000000800 */
[----:B--2---:R-:W-:-:S07]  /*12450*/  FFMA.FTZ R3, R249, UR40, -R14 ;  /* 0x00000028f9037c23 */ /* 0x004fce000801080e */
[----:B------:R2:W-:Y:S01]  /*12460*/  MUFU.EX2 R34, R3 ;  /* 0x0000000300227308 */ /* 0x0005e20000000800 */
[----:B-1----:R-:W-:Y:S01]  /*12470*/  FFMA.FTZ R12, R238, R50, R214 ;  /* 0x00000032ee0c7223 */ /* 0x002fe200000100d6 */
[----:B------:R-:W-:Y:S02]  /*12480*/  MOV R214, R98 ;  /* 0x0000006200d67202 */ /* 0x000fe40000000f00 */
[----:B------:R-:W-:Y:S01]  /*12490*/  MOV R238, R239 ;  /* 0x000000ef00ee7202 */ /* 0x000fe20000000f00 */
[----:B------:R-:W-:Y:S01]  /*124a0*/  IMAD.MOV.U32 R239, RZ, RZ, R99 ;  /* 0x000000ffffef7224 */ /* 0x000fe200078e0063 */
[----:B--2---:R-:W-:-:S05]  /*124b0*/  HSET2.LE.AND R3, R15, R192, PT ;  /* 0x000000c00f037233 */ /* 0x004fca0003803000 */
[----:B------:R-:W-:Y:S01]  /*124c0*/  LOP3.LUT R94, R3, R8, RZ, 0xc0, !PT ;  /* 0x00000008035e7212 */ /* 0x000fe200078ec0ff */
[----:B------:R-:W-:Y:S01]  /*124d0*/  IMAD.WIDE.U32 R2, R17, -0x2daee0ad, RZ ;  /* 0xd2511f5311027825 */ /* 0x000fe200078e00ff */
[----:B------:R-:W1:Y:S04]  /*124e0*/  LDSM.16.MT88.4 R8, [R222+0xbc00] ;  /* 0x00bc0000de08783b */ /* 0x000e680000004200 */
[----:B------:R-:W-:Y:S01]  /*124f0*/  LOP3.LUT R0, R3, UR32, R54, 0x96, !PT ;  /* 0x0000002003007c12 */ /* 0x000fe2000f8e9636 */
[----:B------:R-:W-:Y:S01]  /*12500*/  HMMA.16816.F32 R108, R92, R120, R116 ;  /* 0x000000785c6c723c */ /* 0x000fe20000001874 */
[----:B------:R-:W-:Y:S02]  /*12510*/  LOP3.LUT R3, R2, 0xffff, RZ, 0xc0, !PT ;  /* 0x0000ffff02037812 */ /* 0x000fe400078ec0ff */
[----:B------:R-:W-:-:S02]  /*12520*/  SHF.R.U32.HI R5, RZ, 0x10, R2 ;  /* 0x00000010ff057819 */ /* 0x000fc40000011602 */
[----:B------:R-:W-:Y:S01]  /*12530*/  SHF.R.U32.HI R4, RZ, 0x8, R3 ;  /* 0x00000008ff047819 */ /* 0x000fe20000011603 */
[----:B------:R-:W-:Y:S01]  /*12540*/  FFMA.FTZ R3, R44, UR40, -R16 ;  /* 0x000000282c037c23 */ /* 0x000fe20008010810 */
[----:B------:R-:W-:Y:S01]  /*12550*/  LOP3.LUT R6, R2, 0xff, RZ, 0xc0, !PT ;  /* 0x000000ff02067812 */ /* 0x000fe200078ec0ff */
[----:B------:R-:W-:Y:S01]  /*12560*/  IMAD.MOV.U32 R44, RZ, RZ, R97 ;  /* 0x000000ffff2c7224 */ /* 0x000fe200078e0061 */
[----:B------:R-:W-:Y:S01]  /*12570*/  SHF.R.U32.HI R7, RZ, 0x18, R2 ;  /* 0x00000018ff077819 */ /* 0x000fe20000011602 */
[----:B------:R2:W-:Y:S01]  /*12580*/  MUFU.EX2 R17, R3 ;  /* 0x0000000300117308 */ /* 0x0005e20000000800 */
[----:B------:R-:W-:Y:S01]  /*12590*/  FFMA.FTZ R2, R250, UR40, -R16 ;  /* 0x00000028fa027c23 */ /* 0x000fe20008010810 */
[----:B------:R-:W-:Y:S01]  /*125a0*/  PRMT R6, R6, 0x5410, R4 ;  /* 0x0000541006067816 */ /* 0x000fe20000000004 */
[----:B------:R-:W-:Y:S01]  /*125b0*/  HMMA.16816.F32 R128, R92, R136, R172 ;  /* 0x000000885c80723c */ /* 0x000fe200000018ac */
[----:B------:R-:W-:-:S04]  /*125c0*/  LOP3.LUT R4, R0, 0xff, RZ, 0xc0, !PT ;  /* 0x000000ff00047812 */ /* 0x000fc800078ec0ff */
[----:B------:R4:W-:Y:S01]  /*125d0*/  MUFU.EX2 R15, R2 ;  /* 0x00000002000f7308 */ /* 0x0009e20000000800 */
[C---:B------:R-:W-:Y:S06]  /*125e0*/  HMMA.16816.F32 R132, R92.reuse, R138, R176 ;  /* 0x0000008a5c84723c */ /* 0x040fec00000018b0 */
[----:B------:R-:W-:Y:S01]  /*125f0*/  HMMA.16816.F32 R116, R92, R122, R140 ;  /* 0x0000007a5c74723c */ /* 0x000fe2000000188c */
[----:B--2---:R-:W-:Y:S01]  /*12600*/  LOP3.LUT R3, R5, 0xff, RZ, 0xc0, !PT ;  /* 0x000000ff05037812 */ /* 0x004fe200078ec0ff */
[----:B------:R-:W-:Y:S01]  /*12610*/  FFMA.FTZ R5, R213, UR40, -R16 ;  /* 0x00000028d5057c23 */ /* 0x000fe20008010810 */
[----:B------:R-:W-:-:S02]  /*12620*/  IMAD.MOV.U32 R213, RZ, RZ, R96 ;  /* 0x000000ffffd57224 */ /* 0x000fc400078e0060 */
[----:B------:R-:W-:Y:S01]  /*12630*/  PRMT R7, R3, 0x5410, R7 ;  /* 0x0000541003077816 */ /* 0x000fe20000000007 */
[----:B------:R2:W1:Y:S01]  /*12640*/  MUFU.EX2 R14, R5 ;  /* 0x00000005000e7308 */ /* 0x0004620000000800 */
[--C-:B------:R-:W-:Y:S01]  /*12650*/  SHF.R.U32.HI R3, RZ, 0x10, R0.reuse ;  /* 0x00000010ff037819 */ /* 0x100fe20000011600 */
[C---:B-----5:R-:W-:Y:S01]  /*12660*/  HMMA.16816.F32 R144, R92.reuse, R152, R144 ;  /* 0x000000985c90723c */ /* 0x060fe20000001890 */
[----:B----4-:R-:W-:Y:S02]  /*12670*/  LOP3.LUT R2, R0, 0xffff, RZ, 0xc0, !PT ;  /* 0x0000ffff00027812 */ /* 0x010fe400078ec0ff */
[----:B------:R-:W-:Y:S02]  /*12680*/  SHF.R.U32.HI R0, RZ, 0x18, R0 ;  /* 0x00000018ff007819 */ /* 0x000fe40000011600 */
[----:B------:R-:W-:Y:S01]  /*12690*/  SHF.R.U32.HI R2, RZ, 0x8, R2 ;  /* 0x00000008ff027819 */ /* 0x000fe20000011602 */
[----:B------:R-:W-:Y:S01]  /*126a0*/  HMMA.16816.F32 R148, R92, R154, R148 ;  /* 0x0000009a5c94723c */ /* 0x000fe20000001894 */
[----:B------:R-:W-:-:S02]  /*126b0*/  LOP3.LUT R3, R3, 0xff, RZ, 0xc0, !PT ;  /* 0x000000ff03037812 */ /* 0x000fc400078ec0ff */
[----:B------:R-:W-:Y:S02]  /*126c0*/  PRMT R4, R4, 0x5410, R2 ;  /* 0x0000541004047816 */ /* 0x000fe40000000002 */
[----:B------:R-:W-:Y:S01]  /*126d0*/  PRMT R2, R3, 0x5410, R0 ;  /* 0x0000541003027816 */ /* 0x000fe20000000000 */
[C---:B------:R-:W-:Y:S01]  /*126e0*/  HMMA.16816.F32 R156, R92.reuse, R164, R156 ;  /* 0x000000a45c9c723c */ /* 0x040fe2000000189c */
[--C-:B------:R-:W-:Y:S02]  /*126f0*/  HSET2.LE.AND R3, R7, R192.reuse, PT ;  /* 0x000000c007037233 */ /* 0x100fe40003803000 */
[--C-:B------:R-:W-:Y:S02]  /*12700*/  HSET2.LE.AND R0, R6, R192.reuse, PT ;  /* 0x000000c006007233 */ /* 0x100fe40003803000 */
[----:B------:R-:W-:Y:S01]  /*12710*/  HSET2.LE.AND R7, R2, R192, PT ;  /* 0x000000c002077233 */ /* 0x000fe20003803000 */
[----:B------:R-:W-:Y:S01]  /*12720*/  HMMA.16816.F32 R168, R92, R166, R168 ;  /* 0x000000a65ca8723c */ /* 0x000fe200000018a8 */
[----:B---3--:R-:W-:-:S02]  /*12730*/  F2FP.F16.F32.PACK_AB R2, R32, R33 ;  /* 0x000000212002723e */ /* 0x008fc400000000ff */
[----:B--2---:R-:W-:Y:S02]  /*12740*/  HSET2.LE.AND R5, R4, R192, PT ;  /* 0x000000c004057233 */ /* 0x004fe40003803000 */
[----:B------:R-:W-:Y:S01]  /*12750*/  LOP3.LUT R98, R0, R2, RZ, 0xc0, !PT ;  /* 0x0000000200627212 */ /* 0x000fe200078ec0ff */
[----:B------:R-:W-:Y:S01]  /*12760*/  FFMA.FTZ R2, R244, R51, R239 ;  /* 0x00000033f4027223 */ /* 0x000fe200000100ef */
[----:B-1----:R-:W-:Y:S01]  /*12770*/  F2FP.F16.F32.PACK_AB R0, R14, R23 ;  /* 0x000000170e00723e */ /* 0x002fe200000000ff */
[----:B------:R-:W-:Y:S01]  /*12780*/  HMMA.16816.F32 R72, R92, R80, R72 ;  /* 0x000000505c48723c */ /* 0x000fe20000001848 */
[----:B------:R-:W-:Y:S02]  /*12790*/  F2FP.F16.F32.PACK_AB R4, R15, R17 ;  /* 0x000000110f04723e */ /* 0x000fe400000000ff */
[----:B------:R-:W-:Y:S02]  /*127a0*/  F2FP.F16.F32.PACK_AB R6, R34, R35 ;  /* 0x000000232206723e */ /* 0x000fe400000000ff */
[----:B------:R-:W-:Y:S01]  /*127b0*/  LOP3.LUT R97, R7, R0, RZ, 0xc0, !PT ;  /* 0x0000000007617212 */ /* 0x000fe200078ec0ff */
[----:B------:R-:W-:Y:S01]  /*127c0*/  FFMA.FTZ R0, R213, R53, R44 ;  /* 0x00000035d5007223 */ /* 0x000fe2000001002c */
[----:B------:R-:W-:Y:S01]  /*127d0*/  LOP3.LUT R99, R3, R4, RZ, 0xc0, !PT ;  /* 0x0000000403637212 */ /* 0x000fe200078ec0ff */
[----:B------:R-:W-:Y:S01]  /*127e0*/  FFMA.FTZ R3, R238, R52, R214 ;  /* 0x00000034ee037223 */ /* 0x000fe200000100d6 */
        /* <DEDUP_REMOVED lines=66> */
[----:B------:R-:W-:Y:S01]  /*12c10*/  HMMA.16816.F32 R76, R92, R82, R76 ;  /* 0x000000525c4c723c */ /* 0x000fe2000000184c */
[----:B------:R1:W-:Y:S05]  /*12c20*/  STL [R1+0x64], R2 ;  /* 0x0000640201007387 */ /* 0x0003ea0000100800 */
        /* <DEDUP_REMOVED lines=13> */
.L_x_797:
[----:B------:R-:W-:-:S06]  /*12d00*/  UISETP.GT.AND UP0, UPT, UR31, UR24, UPT ;  /* 0x000000181f00728c */ /* 0x000fcc000bf04270 */
[----:B------:R-:W-:-:S13]  /*12d10*/  PLOP3.LUT P0, PT, PT, PT, UP0, 0x80, 0x0 ;  /* 0x000000000000781c */ /* 0x000fda0003f0f008 */
[----:B------:R-:W-:Y:S05]  /*12d20*/  @!P0 BRA `(.L_x_800) ;  /* 0x0000005c00048947 */ /* 0x000fea0003800000 */
[----:B------:R-:W2:Y:S01]  /*12d30*/  LDL.LU R2, [R1+0x20] ;  /* 0x0000200001027983 */ /* 0x000ea20000300800 */
[----:B------:R-:W1:Y:S01]  /*12d40*/  LDC.U8 R3, c[0x0][0x388] ;  /* 0x0000e200ff037b82 */ /* 0x000e620000000000 */
[----:B------:R-:W-:Y:S01]  /*12d50*/  MOV R100, R103 ;  /* 0x0000006700647202 */ /* 0x000fe20000000f00 */
[----:B------:R-:W-:Y:S01]  /*12d60*/  USHF.L.U64.HI UR33, UR38, 0x1, UR33 ;  /* 0x0000000126217899 */ /* 0x000fe20008010221 */
[----:B------:R-:W3:Y:S01]  /*12d70*/  LDL.LU R4, [R1+0x38] ;  /* 0x0000380001047983 */ /* 0x000ee20000300800 */
[----:B------:R-:W-:Y:S01]  /*12d80*/  MOV R106, R101 ;  /* 0x00000065006a7202 */ /* 0x000fe20000000f00 */
[----:B------:R-:W-:Y:S01]  /*12d90*/  ULDC UR4, c[0x0][0x2ec] ;  /* 0x0000bb0000047ab9 */ /* 0x000fe20000000800 */
[----:B------:R-:W-:Y:S01]  /*12da0*/  MOV R105, R102 ;  /* 0x0000006600697202 */ /* 0x000fe20000000f00 */
[----:B------:R-:W4:Y:S01]  /*12db0*/  LDL.LU R5, [R1+0x18] ;  /* 0x0000180001057983 */ /* 0x000f220000300800 */
[----:B------:R-:W-:Y:S01]  /*12dc0*/  ULDC.64 UR6, c[0x0][0x218] ;  /* 0x0000860000067ab9 */ /* 0x000fe20000000a00 */
[----:B------:R-:W-:Y:S01]  /*12dd0*/  ULDC.64 UR10, c[0x0][0x220] ;  /* 0x00008800000a7ab9 */ /* 0x000fe20000000a00 */
[----:B------:R-:W-:Y:S01]  /*12de0*/  ULDC.64 UR8, c[0x0][0x248] ;  /* 0x0000920000087ab9 */ /* 0x000fe20000000a00 */
[----:B------:R-:W5:Y:S01]  /*12df0*/  LDL.LU R0, [R1+0x48] ;  /* 0x0000480001007983 */ /* 0x000f620000300800 */
[----:B------:R-:W-:Y:S01]  /*12e00*/  USHF.L.U32 UR38, UR38, 0x1, URZ ;  /* 0x0000000126267899 */ /* 0x000fe2000800063f */
[----:B-1----:R-:W-:-:S02]  /*12e10*/  PRMT R3, R3, 0x7054, R3 ;  /* 0x0000705403037816 */ /* 0x002fc40000000003 */
[----:B------:R-:W-:Y:S01]  /*12e20*/  MOV R3, R104 ;  /* 0x0000006800037202 */ /* 0x000fe20000000f00 */
[----:B----4-:R-:W-:-:S04]  /*12e30*/  IMAD.WIDE.U32 R8, R5, -0x326172a9, RZ ;  /* 0xcd9e8d5705087825 */ /* 0x010fc800078e00ff */
[----:B-----5:R-:W-:Y:S01]  /*12e40*/  IMAD.WIDE.U32 R6, R0, -0x326172a9, RZ ;  /* 0xcd9e8d5700067825 */ /* 0x020fe200078e00ff */
[----:B------:R-:W-:Y:S01]  /*12e50*/  STL.64 [R1+0x50], R8 ;  /* 0x0000500801007387 */ /* 0x000fe20000100a00 */
[-C--:B--2---:R-:W-:Y:S02]  /*12e60*/  LOP3.LUT R0, R9, R2.reuse, RZ, 0x3c, !PT ;  /* 0x0000000209007212 */ /* 0x084fe400078e3cff */
[----:B---3--:R-:W-:Y:S01]  /*12e70*/  IMAD.WIDE.U32 R4, R4, -0x2daee0ad, RZ ;  /* 0xd2511f5304047825 */ /* 0x008fe200078e00ff */
[----:B------:R1:W-:Y:S01]  /*12e80*/  STL.64 [R1+0x48], R6 ;  /* 0x0000480601007387 */ /* 0x0003e20000100a00 */
[----:B------:R-:W-:-:S03]  /*12e90*/  LOP3.LUT R2, R7, R2, RZ, 0x3c, !PT ;  /* 0x0000000207027212 */ /* 0x000fc600078e3cff */
[----:B------:R2:W-:Y:S04]  /*12ea0*/  STL.64 [R1+0x10], R4 ;  /* 0x0000100401007387 */ /* 0x0005e80000100a00 */
[----:B-1----:R-:W3:Y:S04]  /*12eb0*/  LDL.LU.64 R6, [R1+0x30] ;  /* 0x0000300001067983 */ /* 0x002ee80000300a00 */
[----:B--2---:R-:W3:Y:S01]  /*12ec0*/  LDL.LU.64 R4, [R1+0x40] ;  /* 0x0000400001047983 */ /* 0x004ee20000300a00 */
[----:B------:R-:W-:-:S04]  /*12ed0*/  IMAD.WIDE.U32 R10, R0, -0x2daee0ad, RZ ;  /* 0xd2511f53000a7825 */ /* 0x000fc800078e00ff */
[----:B------:R-:W-:Y:S01]  /*12ee0*/  IMAD.WIDE.U32 R8, R2, -0x2daee0ad, RZ ;  /* 0xd2511f5302087825 */ /* 0x000fe200078e00ff */
[----:B------:R1:W-:Y:S04]  /*12ef0*/  STL.64 [R1+0x28], R10 ;  /* 0x0000280a01007387 */ /* 0x0003e80000100a00 */
[----:B------:R1:W-:Y:S01]  /*12f00*/  STL.64 [R1+0x20], R8 ;  /* 0x0000200801007387 */ /* 0x0003e20000100a00 */
[----:B---3--:R-:W-:-:S05]  /*12f10*/  MOV R5, R7 ;  /* 0x0000000700057202 */ /* 0x008fca0000000f00 */
[----:B------:R1:W-:Y:S01]  /*12f20*/  STL.64 [R1+0x68], R4 ;  /* 0x0000680401007387 */ /* 0x0003e20000100a00 */
[----:B------:R-:W-:Y:S05]  /*12f30*/  BRA `(.L_x_801) ;  /* 0x0000000000707947 */ /* 0x000fea0003800000 */
.L_x_803:
        /* <DEDUP_REMOVED lines=28> */
.L_x_801:
        /* <DEDUP_REMOVED lines=29> */
[CC--:B------:R-:W-:Y:S02]  /*132d0*/  ISETP.GE.AND P0, PT, R0.reuse, R226.reuse, PT ;  /* 0x000000e20000720c */ /* 0x0c0fe40003f06270 */
        /* <DEDUP_REMOVED lines=135> */
[-C--:B------:R-:W-:Y:S03]  /*13b50*/  ISETP.GE.AND P3, PT, R0, R229.reuse, PT ;  /* 0x000000e50000720c */ /* 0x080fe60003f66270 */
[----:B------:R-:W-:Y:S01]  /*13b60*/  FSEL R182, R6, -INF , !P0 ;  /* 0xff80000006b67808 */ /* 0x000fe20004000000 */
[-C--:B-1----:R-:W-:Y:S03]  /*13b70*/  HMMA.16816.F32 R20, R212, R176.reuse, R20 ;  /* 0x000000b0d414723c */ /* 0x082fe60000001814 */
[----:B------:R-:W-:Y:S02]  /*13b80*/  ISETP.GE.OR P3, PT, R0, R232, !P3 ;  /* 0x000000e80000720c */ /* 0x000fe40005f66670 */
[----:B------:R-:W-:Y:S01]  /*13b90*/  FSEL R189, R7, -INF , !P2 ;  /* 0xff80000007bd7808 */ /* 0x000fe20005000000 */
[C---:B------:R-:W-:Y:S04]  /*13ba0*/  HMMA.16816.F32 R24, R172.reuse, R176, R24 ;  /* 0x000000b0ac18723c */ /* 0x040fe80000001818 */
[----:B------:R-:W-:Y:S02]  /*13bb0*/  ISETP.GE.AND P0, PT, R2, R229, PT ;  /* 0x000000e50200720c */ /* 0x000fe40003f06270 */
[----:B------:R-:W-:Y:S01]  /*13bc0*/  FSEL R188, R8, -INF , !P3 ;  /* 0xff80000008bc7808 */ /* 0x000fe20005800000 */
[-C--:B------:R-:W-:Y:S03]  /*13bd0*/  HMMA.16816.F32 R28, R172, R178.reuse, R28 ;  /* 0x000000b2ac1c723c */ /* 0x080fe6000000181c */
[-C--:B------:R-:W-:Y:S02]  /*13be0*/  ISETP.GE.AND P2, PT, R2, R228.reuse, PT ;  /* 0x000000e40200720c */ /* 0x080fe40003f46270 */
[----:B------:R-:W-:Y:S01]  /*13bf0*/  FSEL R101, R4, -INF , !P4 ;  /* 0xff80000004657808 */ /* 0x000fe20006000000 */
[C---:B------:R-:W-:Y:S01]  /*13c00*/  HMMA.16816.F32 R32, R212.reuse, R178, R32 ;  /* 0x000000b2d420723c */ /* 0x040fe20000001820 */
[----:B------:R-:W1:Y:S03]  /*13c10*/  LDSM.16.M88.4 R4, [R223+0x8800] ;  /* 0x00880000df04783b */ /* 0x000e660000000200 */
[C---:B------:R-:W-:Y:S02]  /*13c20*/  ISETP.GE.AND P4, PT, R0.reuse, R228, PT ;  /* 0x000000e40000720c */ /* 0x040fe40003f86270 */
[----:B------:R-:W-:Y:S02]  /*13c30*/  FSEL R191, R9, -INF , !P6 ;  /* 0xff80000009bf7808 */ /* 0x000fe40007000000 */
[----:B------:R-:W-:Y:S02]  /*13c40*/  ISETP.GE.OR P4, PT, R0, R230, !P4 ;  /* 0x000000e60000720c */ /* 0x000fe40006786670 */
[----:B------:R-:W-:Y:S02]  /*13c50*/  ISETP.GE.AND P3, PT, R2, R226, PT ;  /* 0x000000e20200720c */ /* 0x000fe40003f66270 */
[----:B------:R-:W-:Y:S02]  /*13c60*/  FSEL R190, R10, -INF , !P4 ;  /* 0xff8000000abe7808 */ /* 0x000fe40006000000 */
[----:B------:R-:W-:Y:S02]  /*13c70*/  FSEL R192, R11, -INF , !P1 ;  /* 0xff8000000bc07808 */ /* 0x000fe40004800000 */
[C---:B------:R-:W-:Y:S01]  /*13c80*/  ISETP.GE.OR P0, PT, R2.reuse, R232, !P0 ;  /* 0x000000e80200720c */ /* 0x040fe20004706670 */
[----:B------:R-:W2:Y:S01]  /*13c90*/  LDSM.16.M88.4 R8, [R223+0x8c00] ;  /* 0x008c0000df08783b */ /* 0x000ea20000000200 */
[C---:B------:R-:W-:Y:S01]  /*13ca0*/  ISETP.GE.OR P2, PT, R2.reuse, R230, !P2 ;  /* 0x000000e60200720c */ /* 0x040fe20005746670 */
[----:B------:R-:W-:Y:S04]  /*13cb0*/  DEPBAR.LE SB0, 0x0 ;  /* 0x000080000000791a */ /* 0x000fe80000000000 */
[----:B------:R-:W-:Y:S01]  /*13cc0*/  BAR.SYNC.DEFER_BLOCKING 0x0 ;  /* 0x0000000000007b1d */ /* 0x000fe20000010000 */
[----:B------:R-:W-:Y:S01]  /*13cd0*/  ISETP.GE.OR P3, PT, R2, R231, !P3 ;  /* 0x000000e70200720c */ /* 0x000fe20005f66670 */
[----:B------:R-:W-:Y:S01]  /*13ce0*/  VIADD R2, R0, 0x9 ;  /* 0x0000000900027836 */ /* 0x000fe20000000000 */
[----:B------:R-:W-:Y:S02]  /*13cf0*/  FSEL R193, R12, -INF , !P0 ;  /* 0xff8000000cc17808 */ /* 0x000fe40004000000 */
[----:B------:R-:W-:Y:S02]  /*13d00*/  FSEL R195, R14, -INF , !P2 ;  /* 0xff8000000ec37808 */ /* 0x000fe40005000000 */
[C---:B------:R-:W-:Y:S02]  /*13d10*/  ISETP.GE.AND P4, PT, R2.reuse, R229, PT ;  /* 0x000000e50200720c */ /* 0x040fe40003f86270 */
[C---:B------:R-:W-:Y:S02]  /*13d20*/  ISETP.GE.AND P1, PT, R2.reuse, R228, PT ;  /* 0x000000e40200720c */ /* 0x040fe40003f26270 */
[C---:B------:R-:W-:Y:S02]  /*13d30*/  ISETP.GE.AND P6, PT, R2.reuse, R227, PT ;  /* 0x000000e30200720c */ /* 0x040fe40003fc6270 */
[C---:B------:R-:W-:Y:S02]  /*13d40*/  ISETP.GE.AND P0, PT, R2.reuse, R226, PT ;  /* 0x000000e20200720c */ /* 0x040fe40003f06270 */
[C---:B------:R-:W-:Y:S01]  /*13d50*/  ISETP.GE.OR P4, PT, R2.reuse, R232, !P4 ;  /* 0x000000e80200720c */ /* 0x040fe20006786670 */
[-C--:B-1----:R-:W-:Y:S05]  /*13d60*/  HMMA.16816.F32 R36, R212, R4.reuse, R36 ;  /* 0x00000004d424723c */ /* 0x082fea0000001824 */
[C---:B------:R-:W-:Y:S01]  /*13d70*/  ISETP.GE.OR P1, PT, R2.reuse, R230, !P1 ;  /* 0x000000e60200720c */ /* 0x040fe20004f26670 */
[C---:B------:R-:W-:Y:S04]  /*13d80*/  HMMA.16816.F32 R40, R172.reuse, R4, R40 ;  /* 0x00000004ac28723c */ /* 0x040fe80000001828 */
[C---:B------:R-:W-:Y:S02]  /*13d90*/  ISETP.GE.OR P6, PT, R2.reuse, R233, !P6 ;  /* 0x000000e90200720c */ /* 0x040fe400077c6670 */
[----:B------:R-:W-:Y:S01]  /*13da0*/  ISETP.GE.OR P0, PT, R2, R231, !P0 ;  /* 0x000000e70200720c */ /* 0x000fe20004706670 */
[C---:B------:R-:W-:Y:S01]  /*13db0*/  VIADD R2, R0.reuse, 0x10 ;  /* 0x0000001000027836 */ /* 0x040fe20000000000 */
[----:B------:R-:W-:Y:S01]  /*13dc0*/  FSEL R194, R13, -INF , !P4 ;  /* 0xff8000000dc27808 */ /* 0x000fe20006000000 */
[-C--:B------:R-:W-:Y:S03]  /*13dd0*/  HMMA.16816.F32 R44, R172, R6.reuse, R44 ;  /* 0x00000006ac2c723c */ /* 0x080fe6000000182c */
[----:B------:R-:W-:Y:S01]  /*13de0*/  FSEL R196, R15, -INF , !P1 ;  /* 0xff8000000fc47808 */ /* 0x000fe20004800000 */
[----:B------:R-:W-:Y:S01]  /*13df0*/  VIADD R5, R0, 0x30 ;  /* 0x0000003000057836 */ /* 0x000fe20000000000 */
[----:B------:R-:W-:Y:S01]  /*13e00*/  FSEL R16, R16, -INF , !P5 ;  /* 0xff80000010107808 */ /* 0x000fe20006800000 */
[C---:B------:R-:W-:Y:S04]  /*13e10*/  HMMA.16816.F32 R48, R212.reuse, R6, R48 ;  /* 0x00000006d430723c */ /* 0x040fe80000001830 */
[----:B------:R-:W-:Y:S01]  /*13e20*/  ISETP.GE.AND P1, PT, R2, R227, PT ;  /* 0x000000e30200720c */ /* 0x000fe20003f26270 */
[----:B------:R-:W-:Y:S01]  /*13e30*/  VIADD R4, R0, 0x31 ;  /* 0x0000003100047836 */ /* 0x000fe20000000000 */
[C---:B------:R-:W-:Y:S01]  /*13e40*/  ISETP.GE.AND P2, PT, R2.reuse, R226, PT ;  /* 0x000000e20200720c */ /* 0x040fe20003f46270 */
        /* <DEDUP_REMOVED lines=8> */
[-C--:B------:R-:W-:Y:S03]  /*13ed0*/  HMMA.16816.F32 R60, R172, R10.reuse, R60 ;  /* 0x0000000aac3c723c */ /* 0x080fe6000000183c */
[C---:B------:R-:W-:Y:S02]  /*13ee0*/  ISETP.GE.OR P4, PT, R2.reuse, R232, !P4 ;  /* 0x000000e80200720c */ /* 0x040fe40006786670 */
[----:B------:R-:W-:Y:S01]  /*13ef0*/  ISETP.GE.OR P5, PT, R2, R230, !P5 ;  /* 0x000000e60200720c */ /* 0x000fe20006fa6670 */
[----:B------:R-:W-:Y:S01]  /*13f00*/  VIADD R2, R0, 0x11 ;  /* 0x0000001100027836 */ /* 0x000fe20000000000 */
[----:B------:R-:W-:Y:S01]  /*13f10*/  FSEL R17, R17, -INF , !P6 ;  /* 0xff80000011117808 */ /* 0x000fe20007000000 */
[----:B------:R-:W-:Y:S04]  /*13f20*/  HMMA.16816.F32 R64, R212, R10, R64 ;  /* 0x0000000ad440723c */ /* 0x000fe80000001840 */
        /* <DEDUP_REMOVED lines=62> */
[----:B------:R-:W-:Y:S02]  /*14310*/  ISETP.GE.OR P5, PT, R2, R230, !P5 ;  /* 0x000000e60200720c */ /* 0x000fe40006fa6670 */
[----:B------:R-:W-:Y:S02]  /*14320*/  FMNMX.FTZ R2, R101, R3, !PT ;  /* 0x0000000365027209 */ /* 0x000fe40007810000 */
[----:B------:R-:W-:Y:S02]  /*14330*/  FSEL R239, R37, -INF , !P4 ;  /* 0xff80000025ef7808 */ /* 0x000fe40006000000 */
[----:B------:R-:W-:Y:S02]  /*14340*/  FMNMX.FTZ R2, R183, R2, !PT ;  /* 0x00000002b7027209 */ /* 0x000fe40007810000 */
[----:B------:R-:W-:Y:S02]  /*14350*/  ISETP.GE.AND P4, PT, R7, R227, PT ;  /* 0x000000e30700720c */ /* 0x000fe40003f86270 */
[----:B------:R-:W-:Y:S02]  /*14360*/  FMNMX.FTZ R2, R16, R2, !PT ;  /* 0x0000000210027209 */ /* 0x000fe40007810000 */
[----:B------:R-:W-:Y:S02]  /*14370*/  FSEL R243, R39, -INF , !P0 ;  /* 0xff80000027f37808 */ /* 0x000fe40004000000 */
[----:B------:R-:W-:Y:S02]  /*14380*/  ISETP.GE.OR P0, PT, R7, R233, !P4 ;  /* 0x000000e90700720c */ /* 0x000fe40006706670 */
[----:B------:R-:W-:Y:S01]  /*14390*/  FMNMX.FTZ R8, R17, R2, !PT ;  /* 0x0000000211087209 */ /* 0x000fe20007810000 */
[----:B------:R-:W-:Y:S01]  /*143a0*/  VIADD R2, R0, 0x38 ;  /* 0x0000003800027836 */ /* 0x000fe20000000000 */
[----:B------:R-:W-:Y:S01]  /*143b0*/  FSEL R217, R48, -INF , !P0 ;  /* 0xff80000030d97808 */ /* 0x000fe20004000000 */
[----:B------:R-:W-:Y:S01]  /*143c0*/  VIADD R0, R0, 0x39 ;  /* 0x0000003900007836 */ /* 0x000fe20000000000 */
[C---:B------:R-:W-:Y:S02]  /*143d0*/  ISETP.GE.AND P0, PT, R6.reuse, R226, PT ;  /* 0x000000e20600720c */ /* 0x040fe40003f06270 */
[----:B------:R-:W-:Y:S02]  /*143e0*/  FMNMX.FTZ R8, R201, R8, !PT ;  /* 0x00000008c9087209 */ /* 0x000fe40007810000 */
[C---:B------:R-:W-:Y:S02]  /*143f0*/  ISETP.GE.AND P4, PT, R6.reuse, R227, PT ;  /* 0x000000e30600720c */ /* 0x040fe40003f86270 */
[----:B------:R-:W-:Y:S02]  /*14400*/  ISETP.GE.OR P0, PT, R6, R231, !P0 ;  /* 0x000000e70600720c */ /* 0x000fe40004706670 */
[----:B------:R-:W-:Y:S02]  /*14410*/  FMNMX.FTZ R8, R202, R8, !PT ;  /* 0x00000008ca087209 */ /* 0x000fe40007810000 */
[----:B------:R-:W-:Y:S02]  /*14420*/  ISETP.GE.OR P4, PT, R6, R233, !P4 ;  /* 0x000000e90600720c */ /* 0x000fe40006786670 */
[----:B------:R-:W-:Y:S02]  /*14430*/  FSEL R235, R51, -INF , !P0 ;  /* 0xff80000033eb7808 */ /* 0x000fe40004000000 */
[-C--:B------:R-:W-:Y:S02]  /*14440*/  ISETP.GE.AND P0, PT, R5, R227.reuse, PT ;  /* 0x000000e30500720c */ /* 0x080fe40003f06270 */
[----:B------:R-:W-:Y:S02]  /*14450*/  FMNMX.FTZ R8, R198, R8, !PT ;  /* 0x00000008c6087209 */ /* 0x000fe40007810000 */
[----:B------:R-:W-:Y:S02]  /*14460*/  FSEL R218, R49, -INF , !P4 ;  /* 0xff80000031da7808 */ /* 0x000fe40006000000 */
[----:B------:R-:W-:Y:S02]  /*14470*/  ISETP.GE.AND P4, PT, R4, R227, PT ;  /* 0x000000e30400720c */ /* 0x000fe40003f86270 */
[-C--:B------:R-:W-:Y:S02]  /*14480*/  ISETP.GE.OR P0, PT, R5, R233.reuse, !P0 ;  /* 0x000000e90500720c */ /* 0x080fe40004706670 */
[----:B------:R-:W-:Y:S02]  /*14490*/  FMNMX.FTZ R9, R182, R100, !PT ;  /* 0x00000064b6097209 */ /* 0x000fe40007810000 */
[----:B------:R-:W-:Y:S02]  /*144a0*/  FMNMX.FTZ R104, R197, R8, !PT ;  /* 0x00000008c5687209 */ /* 0x000fe40007810000 */
[----:B------:R-:W-:Y:S02]  /*144b0*/  ISETP.GE.OR P4, PT, R4, R233, !P4 ;  /* 0x000000e90400720c */ /* 0x000fe40006786670 */
[----:B------:R-:W-:Y:S02]  /*144c0*/  FSEL R240, R38, -INF , !P1 ;  /* 0xff80000026f07808 */ /* 0x000fe40004800000 */
[----:B------:R-:W-:Y:S02]  /*144d0*/  FSEL R252, R52, -INF , !P0 ;  /* 0xff80000034fc7808 */ /* 0x000fe40004000000 */
[----:B------:R-:W-:Y:S02]  /*144e0*/  FMNMX.FTZ R8, R189, R9, !PT ;  /* 0x00000009bd087209 */ /* 0x000fe40007810000 */
[----:B------:R-:W-:Y:S02]  /*144f0*/  FMNMX.FTZ R104, R237, R104, !PT ;  /* 0x00000068ed687209 */ /* 0x000fe40007810000 */
[-C--:B------:R-:W-:Y:S02]  /*14500*/  ISETP.GE.AND P1, PT, R7, R226.reuse, PT ;  /* 0x000000e20700720c */ /* 0x080fe40003f26270 */
[----:B------:R-:W-:Y:S02]  /*14510*/  ISETP.GE.AND P0, PT, R4, R226, PT ;  /* 0x000000e20400720c */ /* 0x000fe40003f06270 */
[----:B------:R-:W-:Y:S02]  /*14520*/  FSEL R34, R53, -INF , !P4 ;  /* 0xff80000035227808 */ /* 0x000fe40006000000 */
[----:B------:R-:W-:Y:S02]  /*14530*/  ISETP.GE.AND P4, PT, R0, R227, PT ;  /* 0x000000e30000720c */ /* 0x000fe40003f86270 */
[----:B------:R-:W-:Y:S02]  /*14540*/  FMNMX.FTZ R8, R18, R8, !PT ;  /* 0x0000000812087209 */ /* 0x000fe40007810000 */
[----:B------:R-:W-:Y:S02]  /*14550*/  FMNMX.FTZ R104, R239, R104, !PT ;  /* 0x00000068ef687209 */ /* 0x000fe40007810000 */
[-C--:B------:R-:W-:Y:S02]  /*14560*/  ISETP.GE.OR P1, PT, R7, R231.reuse, !P1 ;  /* 0x000000e70700720c */ /* 0x080fe40004f26670 */
[----:B------:R-:W-:Y:S02]  /*14570*/  ISETP.GE.OR P0, PT, R4, R231, !P0 ;  /* 0x000000e70400720c */ /* 0x000fe40004706670 */
[----:B------:R-:W-:Y:S02]  /*14580*/  FMNMX.FTZ R8, R19, R8, !PT ;  /* 0x0000000813087209 */ /* 0x000fe40007810000 */
[----:B------:R-:W-:Y:S02]  /*14590*/  FMNMX.FTZ R104, R217, R104, !PT ;  /* 0x00000068d9687209 */ /* 0x000fe40007810000 */
[----:B------:R-:W-:Y:S02]  /*145a0*/  ISETP.GE.OR P4, PT, R0, R233, !P4 ;  /* 0x000000e90000720c */ /* 0x000fe40006786670 */
[----:B------:R-:W-:Y:S02]  /*145b0*/  FSEL R219, R50, -INF , !P1 ;  /* 0xff80000032db7808 */ /* 0x000fe40004800000 */
[----:B------:R-:W-:Y:S02]  /*145c0*/  FSEL R35, R55, -INF , !P0 ;  /* 0xff80000037237808 */ /* 0x000fe40004000000 */
[----:B------:R-:W-:Y:S02]  /*145d0*/  ISETP.GE.AND P1, PT, R5, R226, PT ;  /* 0x000000e20500720c */ /* 0x000fe40003f26270 */
[----:B------:R-:W-:Y:S02]  /*145e0*/  ISETP.GE.AND P0, PT, R2, R227, PT ;  /* 0x000000e30200720c */ /* 0x000fe40003f06270 */
[----:B------:R-:W-:Y:S02]  /*145f0*/  FMNMX.FTZ R8, R203, R8, !PT ;  /* 0x00000008cb087209 */ /* 0x000fe40007810000 */
[----:B------:R-:W-:Y:S02]  /*14600*/  FMNMX.FTZ R104, R218, R104, !PT ;  /* 0x00000068da687209 */ /* 0x000fe40007810000 */
[----:B------:R-:W-:Y:S02]  /*14610*/  FSEL R246, R65, -INF , !P4 ;  /* 0xff80000041f67808 */ /* 0x000fe40006000000 */
[----:B------:R-:W-:Y:S02]  /*14620*/  PLOP3.LUT P4, PT, PT, PT, UP0, 0x80, 0x0 ;  /* 0x000000000000781c */ /* 0x000fe40003f8f008 */
[----:B------:R-:W-:Y:S02]  /*14630*/  ISETP.GE.OR P1, PT, R5, R231, !P1 ;  /* 0x000000e70500720c */ /* 0x000fe40004f26670 */
[----:B------:R-:W-:Y:S02]  /*14640*/  ISETP.GE.OR P0, PT, R2, R233, !P0 ;  /* 0x000000e90200720c */ /* 0x000fe40004706670 */
[----:B------:R-:W-:Y:S02]  /*14650*/  FMNMX.FTZ R8, R206, R8, !PT ;  /* 0x00000008ce087209 */ /* 0x000fe40007810000 */
[----:B------:R-:W-:Y:S02]  /*14660*/  FMNMX.FTZ R104, R252, R104, !PT ;  /* 0x00000068fc687209 */ /* 0x000fe40007810000 */
[----:B------:R-:W-:Y:S02]  /*14670*/  FSEL R39, R54, -INF , !P1 ;  /* 0xff80000036277808 */ /* 0x000fe40004800000 */
[----:B------:R-:W-:Y:S02]  /*14680*/  FSEL R245, R64, -INF , !P0 ;  /* 0xff80000040f57808 */ /* 0x000fe40004000000 */
[-C--:B------:R-:W-:Y:S02]  /*14690*/  ISETP.GE.AND P1, PT, R2, R226.reuse, PT ;  /* 0x000000e20200720c */ /* 0x080fe40003f26270 */
[----:B------:R-:W-:Y:S02]  /*146a0*/  ISETP.GE.AND P0, PT, R0, R226, PT ;  /* 0x000000e20000720c */ /* 0x000fe40003f06270 */
[----:B------:R-:W-:Y:S02]  /*146b0*/  FMNMX.FTZ R8, R199, R8, !PT ;  /* 0x00000008c7087209 */ /* 0x000fe40007810000 */
[----:B------:R-:W-:Y:S02]  /*146c0*/  FMNMX.FTZ R104, R34, R104, !PT ;  /* 0x0000006822687209 */ /* 0x000fe40007810000 */
[-C--:B------:R-:W-:Y:S02]  /*146d0*/  ISETP.GE.OR P1, PT, R2, R231.reuse, !P1 ;  /* 0x000000e70200720c */ /* 0x080fe40004f26670 */
        /* <DEDUP_REMOVED lines=8> */
[----:B------:R-:W-:Y:S01]  /*14760*/  FMNMX.FTZ R104, R246, R104, !PT ;  /* 0x00000068f6687209 */ /* 0x000fe20007810000 */
[----:B------:R-:W-:Y:S08]  /*14770*/  @P4 BRA `(.L_x_803) ;  /* 0xffffffe400f04947 */ /* 0x000ff0000383ffff */
.L_x_802:
[----:B------:R-:W-:Y:S01]  /*14780*/  FMNMX.FTZ R103, R243, R103, !PT ;  /* 0x00000067f3677209 */ /* 0x000fe20007810000 */
[----:B------:R-:W2:Y:S01]  /*14790*/  LDL.64 R36, [R1+0x10] ;  /* 0x0000100001247983 */ /* 0x000ea20000100a00 */
[----:B------:R-:W-:Y:S01]  /*147a0*/  FSEL R212, R40, -INF , !P3 ;  /* 0xff80000028d47808 */ /* 0x000fe20005800000 */
[----:B------:R-:W-:Y:S01]  /*147b0*/  USHF.L.U32 UR31, UR5, 0x1, URZ ;  /* 0x00000001051f7899 */ /* 0x000fe2000800063f */
[----:B------:R-:W-:Y:S01]  /*147c0*/  FMNMX.FTZ R103, R219, R103, !PT ;  /* 0x00000067db677209 */ /* 0x000fe20007810000 */
[----:B------:R-:W-:Y:S01]  /*147d0*/  UISETP.GT.AND UP0, UPT, UR5, UR24, UPT ;  /* 0x000000180500728c */ /* 0x000fe2000bf04270 */
[C---:B------:R-:W-:Y:S01]  /*147e0*/  ISETP.GE.AND P4, PT, R6.reuse, R229, PT ;  /* 0x000000e50600720c */ /* 0x040fe20003f86270 */
[----:B------:R-:W3:Y:S01]  /*147f0*/  LDL.64 R48, [R1+0x28] ;  /* 0x0000280001307983 */ /* 0x000ee20000100a00 */
[----:B------:R-:W-:Y:S02]  /*14800*/  FMNMX.FTZ R103, R235, R103, !PT ;  /* 0x00000067eb677209 */ /* 0x000fe40007810000 */
[----:B------:R-:W-:Y:S02]  /*14810*/  ISETP.GE.AND P3, PT, R6, R228, PT ;  /* 0x000000e40600720c */ /* 0x000fe40003f66270 */
[----:B------:R-:W-:Y:S01]  /*14820*/  FSEL R213, R41, -INF , !P6 ;  /* 0xff80000029d57808 */ /* 0x000fe20007000000 */
[----:B------:R-:W4:Y:S01]  /*14830*/  LDL.64 R20, [R1+0x20] ;  /* 0x0000200001147983 */ /* 0x000f220000100a00 */
[----:B------:R-:W-:Y:S02]  /*14840*/  FMNMX.FTZ R103, R39, R103, !PT ;  /* 0x0000006727677209 */ /* 0x000fe40007810000 */
[----:B------:R-:W-:Y:S02]  /*14850*/  FSEL R214, R42, -INF , !P2 ;  /* 0xff8000002ad67808 */ /* 0x000fe40005000000 */
[C---:B------:R-:W-:Y:S01]  /*14860*/  ISETP.GE.OR P4, PT, R6.reuse, R232, !P4 ;  /* 0x000000e80600720c */ /* 0x040fe20006786670 */
[----:B------:R-:W5:Y:S01]  /*14870*/  LDL.64 R30, [R1+0x50] ;  /* 0x00005000011e7983 */ /* 0x000f620000100a00 */
[----:B------:R-:W-:Y:S02]  /*14880*/  ISETP.GE.OR P3, PT, R6, R230, !P3 ;  /* 0x000000e60600720c */ /* 0x000fe40005f66670 */
[C---:B------:R-:W-:Y:S02]  /*14890*/  ISETP.GE.AND P6, PT, R5.reuse, R229, PT ;  /* 0x000000e50500720c */ /* 0x040fe40003fc6270 */
[----:B------:R-:W-:Y:S01]  /*148a0*/  ISETP.GE.AND P2, PT, R5, R228, PT ;  /* 0x000000e40500720c */ /* 0x000fe20003f46270 */
[----:B------:R-:W5:Y:S01]  /*148b0*/  LDL.64 R22, [R1+0x48] ;  /* 0x0000480001167983 */ /* 0x000f620000100a00 */
[----:B------:R-:W-:Y:S02]  /*148c0*/  FMNMX.FTZ R6, R188, R105, !PT ;  /* 0x00000069bc067209 */ /* 0x000fe40007810000 */
[----:B------:R-:W-:Y:S02]  /*148d0*/  FMNMX.FTZ R103, R35, R103, !PT ;  /* 0x0000006723677209 */ /* 0x000fe40007810000 */
[C---:B------:R-:W-:Y:S01]  /*148e0*/  ISETP.GE.OR P6, PT, R5.reuse, R232, !P6 ;  /* 0x000000e80500720c */ /* 0x040fe200077c6670 */
[----:B-1----:R-:W1:Y:S01]  /*148f0*/  SHFL.BFLY PT, R8, R104, 0x2, 0x1f ;  /* 0x0c401f0068087f89 */ /* 0x002e6200000e0000 */
[----:B------:R-:W-:Y:S02]  /*14900*/  ISETP.GE.OR P2, PT, R5, R230, !P2 ;  /* 0x000000e60500720c */ /* 0x000fe40005746670 */
[----:B------:R-:W-:Y:S02]  /*14910*/  FMNMX.FTZ R5, R191, R6, !PT ;  /* 0x00000006bf057209 */ /* 0x000fe40007810000 */
[----:B------:R-:W-:Y:S02]  /*14920*/  FMNMX.FTZ R103, R247, R103, !PT ;  /* 0x00000067f7677209 */ /* 0x000fe40007810000 */
[C---:B------:R-:W-:Y:S02]  /*14930*/  ISETP.GE.OR P1, PT, R7.reuse, R232, !P1 ;  /* 0x000000e80700720c */ /* 0x040fe40004f26670 */
[----:B------:R-:W-:Y:S02]  /*14940*/  ISETP.GE.OR P0, PT, R7, R230, !P0 ;  /* 0x000000e60700720c */ /* 0x000fe40004706670 */
        /* <DEDUP_REMOVED lines=8> */
[C---:B------:R-:W-:Y:S05]  /*149d0*/  ISETP.GE.AND P5, PT, R4.reuse, R229, PT ;  /* 0x000000e50400720c */ /* 0x040fea0003fa6270 */
[----:B------:R-:W-:Y:S01]  /*149e0*/  LDSM.16.MT88.4 R40, [R222+0x9000] ;  /* 0x00900000de28783b */ /* 0x000fe20000004200 */
[C---:B------:R-:W-:Y:S02]  /*149f0*/  ISETP.GE.AND P1, PT, R4.reuse, R228, PT ;  /* 0x000000e40400720c */ /* 0x040fe40003f26270 */
[----:B------:R-:W-:Y:S02]  /*14a00*/  FMNMX.FTZ R5, R195, R5, !PT ;  /* 0x00000005c3057209 */ /* 0x000fe40007810000 */
[C---:B------:R-:W-:Y:S02]  /*14a10*/  ISETP.GE.OR P5, PT, R4.reuse, R232, !P5 ;  /* 0x000000e80400720c */ /* 0x040fe40006fa6670 */
[----:B------:R-:W-:Y:S02]  /*14a20*/  ISETP.GE.OR P1, PT, R4, R230, !P1 ;  /* 0x000000e60400720c */ /* 0x000fe40004f26670 */
[----:B------:R-:W-:Y:S02]  /*14a30*/  FMNMX.FTZ R4, R196, R5, !PT ;  /* 0x00000005c4047209 */ /* 0x000fe40007810000 */
[----:B-1----:R-:W-:Y:S02]  /*14a40*/  FMNMX.FTZ R104, R104, R8, !PT ;  /* 0x0000000868687209 */ /* 0x002fe40007810000 */
[----:B------:R-:W-:Y:S02]  /*14a50*/  FMNMX.FTZ R4, R211, R4, !PT ;  /* 0x00000004d3047209 */ /* 0x000fe40007810000 */
[----:B------:R-:W-:Y:S01]  /*14a60*/  FMNMX.FTZ R6, R209, R6, !PT ;  /* 0x00000006d1067209 */ /* 0x000fe20007810000 */
[----:B------:R-:W1:Y:S01]  /*14a70*/  SHFL.BFLY PT, R8, R104, 0x1, 0x1f ;  /* 0x0c201f0068087f89 */ /* 0x000e6200000e0000 */
        /* <DEDUP_REMOVED lines=9> */
[----:B------:R-:W-:Y:S01]  /*14b10*/  FMNMX.FTZ R5, R205, R6, !PT ;  /* 0x00000006cd057209 */ /* 0x000fe20007810000 */
[----:B------:R-:W-:Y:S01]  /*14b20*/  IMAD.U32 R6, RZ, RZ, UR37 ;  /* 0x00000025ff067e24 */ /* 0x000fe2000f8e00ff */
[----:B------:R-:W-:Y:S02]  /*14b30*/  FMNMX.FTZ R2, R208, R2, !PT ;  /* 0x00000002d0027209 */ /* 0x000fe40007810000 */
[----:B------:R-:W-:Y:S02]  /*14b40*/  FMNMX.FTZ R5, R204, R5, !PT ;  /* 0x00000005cc057209 */ /* 0x000fe40007810000 */
[----:B------:R-:W-:Y:S02]  /*14b50*/  FMNMX.FTZ R103, R103, R7, !PT ;  /* 0x0000000767677209 */ /* 0x000fe40007810000 */
[----:B------:R-:W-:Y:S02]  /*14b60*/  FMNMX.FTZ R4, R214, R2, !PT ;  /* 0x00000002d6047209 */ /* 0x000fe40007810000 */
[----:B------:R-:W-:Y:S01]  /*14b70*/  FMNMX.FTZ R5, R212, R5, !PT ;  /* 0x00000005d4057209 */ /* 0x000fe20007810000 */
[----:B------:R-:W1:Y:S01]  /*14b80*/  SHFL.BFLY PT, R2, R103, 0x1, 0x1f ;  /* 0x0c201f0067027f89 */ /* 0x000e6200000e0000 */
[----:B------:R-:W-:Y:S02]  /*14b90*/  FSEL R241, R47, -INF , !P3 ;  /* 0xff8000002ff17808 */ /* 0x000fe40005800000 */
[----:B------:R-:W-:Y:S02]  /*14ba0*/  FMNMX.FTZ R102, R213, R5, !PT ;  /* 0x00000005d5667209 */ /* 0x000fe40007810000 */
[----:B------:R-:W-:Y:S02]  /*14bb0*/  ISETP.GE.AND P3, PT, R0, R229, PT ;  /* 0x000000e50000720c */ /* 0x000fe40003f66270 */
[----:B------:R-:W-:Y:S02]  /*14bc0*/  FMNMX.FTZ R102, R236, R102, !PT ;  /* 0x00000066ec667209 */ /* 0x000fe40007810000 */
[----:B-1----:R-:W-:Y:S02]  /*14bd0*/  FMNMX.FTZ R104, R104, R8, !PT ;  /* 0x0000000868687209 */ /* 0x002fe40007810000 */
[----:B------:R-:W-:Y:S02]  /*14be0*/  FSEL R244, R56, -INF , !P6 ;  /* 0xff80000038f47808 */ /* 0x000fe40007000000 */
[----:B------:R-:W-:Y:S01]  /*14bf0*/  FMNMX.FTZ R102, R238, R102, !PT ;  /* 0x00000066ee667209 */ /* 0x000fe20007810000 */
[----:B------:R-:W-:Y:S01]  /*14c00*/  FMUL.FTZ R180, R104, UR4 ;  /* 0x0000000468b47c20 */ /* 0x000fe20008410000 */
[----:B------:R-:W-:Y:S02]  /*14c10*/  ISETP.GE.OR P3, PT, R0, R232, !P3 ;  /* 0x000000e80000720c */ /* 0x000fe40005f66670 */
        /* <DEDUP_REMOVED lines=9> */
[----:B------:R-:W-:Y:S02]  /*14cb0*/  FMNMX.FTZ R102, R27, R102, !PT ;  /* 0x000000661b667209 */ /* 0x000fe40007810000 */
[----:B------:R-:W-:Y:S02]  /*14cc0*/  ISETP.GE.AND P4, PT, R0, R228, PT ;  /* 0x000000e40000720c */ /* 0x000fe40003f86270 */
[----:B------:R-:W-:Y:S01]  /*14cd0*/  FMNMX.FTZ R103, R103, R2, !PT ;  /* 0x0000000267677209 */ /* 0x000fe20007810000 */
[--C-:B------:R-:W-:Y:S01]  /*14ce0*/  FFMA.FTZ R2, R16, UR4, -R180.reuse ;  /* 0x0000000410027c23 */ /* 0x100fe200080108b4 */
[----:B------:R-:W-:Y:S02]  /*14cf0*/  FSEL R250, R58, -INF , !P2 ;  /* 0xff8000003afa7808 */ /* 0x000fe40005000000 */
[----:B------:R-:W-:Y:S01]  /*14d00*/  FMNMX.FTZ R4, R241, R4, !PT ;  /* 0x00000004f1047209 */ /* 0x000fe20007810000 */
[----:B------:R1:W5:Y:S01]  /*14d10*/  MUFU.EX2 R26, R2 ;  /* 0x00000002001a7308 */ /* 0x0003620000000800 */
[----:B------:R-:W-:Y:S01]  /*14d20*/  FMNMX.FTZ R102, R29, R102, !PT ;  /* 0x000000661d667209 */ /* 0x000fe20007810000 */
[----:B------:R-:W-:Y:S01]  /*14d30*/  FMUL.FTZ R181, R103, UR4 ;  /* 0x0000000467b57c20 */ /* 0x000fe20008410000 */
[----:B------:R-:W-:Y:S02]  /*14d40*/  ISETP.GE.OR P4, PT, R0, R230, !P4 ;  /* 0x000000e60000720c */ /* 0x000fe40006786670 */
[----:B------:R-:W-:Y:S01]  /*14d50*/  FSEL R251, R59, -INF , !P1 ;  /* 0xff8000003bfb7808 */ /* 0x000fe20004800000 */
[----:B------:R-:W1:Y:S01]  /*14d60*/  SHFL.BFLY PT, R8, R102, 0x2, 0x1f ;  /* 0x0c401f0066087f89 */ /* 0x000e6200000e0000 */
[----:B------:R-:W-:Y:S01]  /*14d70*/  FMNMX.FTZ R0, R250, R4, !PT ;  /* 0x00000004fa007209 */ /* 0x000fe20007810000 */
[----:B------:R-:W-:Y:S01]  /*14d80*/  FFMA.FTZ R4, R17, UR4, -R180 ;  /* 0x0000000411047c23 */ /* 0x000fe200080108b4 */
[----:B------:R-:W-:Y:S02]  /*14d90*/  FSEL R46, R62, -INF , !P0 ;  /* 0xff8000003e2e7808 */ /* 0x000fe40004000000 */
[----:B------:R-:W-:Y:S01]  /*14da0*/  FMNMX.FTZ R0, R251, R0, !PT ;  /* 0x00000000fb007209 */ /* 0x000fe20007810000 */
[----:B------:R4:W5:Y:S01]  /*14db0*/  MUFU.EX2 R33, R4 ;  /* 0x0000000400217308 */ /* 0x0009620000000800 */
[----:B------:R-:W-:Y:S02]  /*14dc0*/  FSEL R107, R63, -INF , !P4 ;  /* 0xff8000003f6b7808 */ /* 0x000fe40006000000 */
[----:B------:R-:W-:Y:S02]  /*14dd0*/  FMNMX.FTZ R0, R46, R0, !PT ;  /* 0x000000002e007209 */ /* 0x000fe40007810000 */
[----:B------:R-:W-:Y:S02]  /*14de0*/  FSETP.NEU.FTZ.AND P2, PT, R103, -INF , PT ;  /* 0xff8000006700780b */ /* 0x000fe40003f5d000 */
[----:B------:R-:W-:Y:S02]  /*14df0*/  FMNMX.FTZ R0, R107, R0, !PT ;  /* 0x000000006b007209 */ /* 0x000fe40007810000 */
[----:B------:R-:W-:Y:S03]  /*14e00*/  FSEL R181, R181, RZ, P2 ;  /* 0x000000ffb5b57208 */ /* 0x000fe60001000000 */
[----:B-1----:R-:W1:Y:S02]  /*14e10*/  SHFL.BFLY PT, R2, R0, 0x2, 0x1f ;  /* 0x0c401f0000027f89 */ /* 0x002e6400000e0000 */
[--C-:B------:R-:W-:Y:S01]  /*14e20*/  FFMA.FTZ R7, R18, UR4, -R181.reuse ;  /* 0x0000000412077c23 */ /* 0x100fe200080108b5 */
[----:B------:R-:W-:Y:S03]  /*14e30*/  FMNMX.FTZ R102, R102, R8, !PT ;  /* 0x0000000866667209 */ /* 0x000fe60007810000 */
[----:B------:R5:W5:Y:S02]  /*14e40*/  MUFU.EX2 R25, R7 ;  /* 0x0000000700197308 */ /* 0x000b640000000800 */
[----:B------:R-:W1:Y:S02]  /*14e50*/  SHFL.BFLY PT, R11, R102, 0x1, 0x1f ;  /* 0x0c201f00660b7f89 */ /* 0x000e6400000e0000 */
[----:B-1----:R-:W-:Y:S06]  /*14e60*/  FMNMX.FTZ R0, R0, R2, !PT ;  /* 0x0000000200007209 */ /* 0x002fec0007810000 */
[----:B------:R-:W1:Y:S01]  /*14e70*/  SHFL.BFLY PT, R2, R0, 0x1, 0x1f ;  /* 0x0c201f0000027f89 */ /* 0x000e6200000e0000 */
[----:B------:R-:W-:Y:S04]  /*14e80*/  FMNMX.FTZ R102, R102, R11, !PT ;  /* 0x0000000b66667209 */ /* 0x000fe80007810000 */
[----:B------:R-:W-:Y:S02]  /*14e90*/  FSETP.NEU.FTZ.AND P1, PT, R102, -INF , PT ;  /* 0xff8000006600780b */ /* 0x000fe40003f3d000 */
[----:B--2---:R-:W-:Y:S01]  /*14ea0*/  LOP3.LUT R6, R37, UR31, R6, 0x96, !PT ;  /* 0x0000001f25067c12 */ /* 0x004fe2000f8e9606 */
[----:B------:R-:W-:Y:S04]  /*14eb0*/  UIADD3 UR31, UR31, 0x1, URZ ;  /* 0x000000011f1f7890 */ /* 0x000fe8000fffe03f */
[----:B------:R-:W-:Y:S01]  /*14ec0*/  IMAD.WIDE.U32 R8, R6, -0x326172a9, RZ ;  /* 0xcd9e8d5706087825 */ /* 0x000fe200078e00ff */
[--C-:B---3--:R-:W-:Y:S03]  /*14ed0*/  LOP3.LUT R5, R49, UR21, R36.reuse, 0x96, !PT ;  /* 0x0000001531057c12 */ /* 0x108fe6000f8e9624 */
[--C-:B------:R-:W-:Y:S02]  /*14ee0*/  FFMA.FTZ R6, R19, UR4, -R181.reuse ;  /* 0x0000000413067c23 */ /* 0x100fe400080108b5 */
[----:B------:R-:W-:Y:S01]  /*14ef0*/  IMAD.WIDE.U32 R184, R5, -0x326172a9, RZ ;  /* 0xcd9e8d5705b87825 */ /* 0x000fe200078e00ff */
[----:B----4-:R-:W-:Y:S01]  /*14f00*/  LOP3.LUT R4, R21, UR21, R36, 0x96, !PT ;  /* 0x0000001515047c12 */ /* 0x010fe2000f8e9624 */
[----:B------:R2:W-:Y:S04]  /*14f10*/  MUFU.EX2 R32, R6 ;  /* 0x0000000600207308 */ /* 0x0005e80000000800 */
[----:B------:R-:W-:Y:S01]  /*14f20*/  IMAD.WIDE.U32 R186, R4, -0x326172a9, RZ ;  /* 0xcd9e8d5704ba7825 */ /* 0x000fe200078e00ff */
[----:B-----5:R-:W-:Y:S02]  /*14f30*/  LOP3.LUT R5, R9, UR22, R30, 0x96, !PT ;  /* 0x0000001609057c12 */ /* 0x020fe4000f8e961e */
[--C-:B------:R-:W-:Y:S02]  /*14f40*/  LOP3.LUT R4, R185, UR20, R8.reuse, 0x96, !PT ;  /* 0x00000014b9047c12 */ /* 0x100fe4000f8e9608 */
[----:B------:R-:W-:Y:S01]  /*14f50*/  LOP3.LUT R8, R187, UR20, R8, 0x96, !PT ;  /* 0x00000014bb087c12 */ /* 0x000fe2000f8e9608 */
[----:B------:R-:W-:Y:S01]  /*14f60*/  IMAD.WIDE.U32 R12, R5, -0x2daee0ad, RZ ;  /* 0xd2511f53050c7825 */ /* 0x000fe200078e00ff */
[----:B------:R-:W-:Y:S03]  /*14f70*/  LOP3.LUT R7, R9, UR22, R22, 0x96, !PT ;  /* 0x0000001609077c12 */ /* 0x000fe6000f8e9616 */
[----:B------:R-:W-:Y:S04]  /*14f80*/  IMAD.WIDE.U32 R4, R4, -0x2daee0ad, RZ ;  /* 0xd2511f5304047825 */ /* 0x000fe800078e00ff */
[----:B--2---:R-:W-:Y:S01]  /*14f90*/  FFMA.FTZ R6, R101, UR4, -R180 ;  /* 0x0000000465067c23 */ /* 0x004fe200080108b4 */
[----:B-1----:R-:W-:Y:S01]  /*14fa0*/  FMNMX.FTZ R101, R0, R2, !PT ;  /* 0x0000000200657209 */ /* 0x002fe20007810000 */
[----:B------:R-:W-:Y:S01]  /*14fb0*/  IMAD.WIDE.U32 R14, R7, -0x2daee0ad, RZ ;  /* 0xd2511f53070e7825 */ /* 0x000fe200078e00ff */
[----:B------:R-:W-:Y:S01]  /*14fc0*/  LOP3.LUT R5, R5, UR17, R12, 0x96, !PT ;  /* 0x0000001105057c12 */ /* 0x000fe2000f8e960c */
[----:B------:R1:W2:Y:S01]  /*14fd0*/  MUFU.EX2 R52, R6 ;  /* 0x0000000600347308 */ /* 0x0002a20000000800 */
[----:B------:R-:W-:Y:S01]  /*14fe0*/  FSETP.NEU.FTZ.AND P0, PT, R101, -INF , PT ;  /* 0xff8000006500780b */ /* 0x000fe20003f1d000 */
[----:B------:R-:W-:Y:S01]  /*14ff0*/  FFMA.FTZ R7, R183, UR4, -R180 ;  /* 0x00000004b7077c23 */ /* 0x000fe200080108b4 */
[----:B------:R-:W-:Y:S01]  /*15000*/  LOP3.LUT R10, R15, UR19, R20, 0x96, !PT ;  /* 0x000000130f0a7c12 */ /* 0x000fe2000f8e9614 */
[----:B------:R-:W-:Y:S04]  /*15010*/  IMAD.WIDE.U32 R60, R5, -0x326172a9, RZ ;  /* 0xcd9e8d57053c7825 */ /* 0x000fe800078e00ff */
[--C-:B------:R-:W-:Y:S01]  /*15020*/  FFMA.FTZ R5, R182, UR4, -R181.reuse ;  /* 0x00000004b6057c23 */ /* 0x100fe200080108b5 */
[----:B------:R-:W-:Y:S01]  /*15030*/  FMUL.FTZ R182, R102, UR4 ;  /* 0x0000000466b67c20 */ /* 0x000fe20008410000 */
[----:B------:R3:W-:Y:S01]  /*15040*/  MUFU.EX2 R66, R7 ;  /* 0x0000000700427308 */ /* 0x0007e20000000800 */
[----:B------:R-:W-:Y:S01]  /*15050*/  FMUL.FTZ R183, R101, UR4 ;  /* 0x0000000465b77c20 */ /* 0x000fe20008410000 */
[----:B------:R-:W-:Y:S03]  /*15060*/  IMAD.WIDE.U32 R8, R8, -0x2daee0ad, RZ ;  /* 0xd2511f5308087825 */ /* 0x000fe600078e00ff */
[----:B------:R-:W-:Y:S02]  /*15070*/  FSEL R182, R182, RZ, P1 ;  /* 0x000000ffb6b67208 */ /* 0x000fe40000800000 */
[----:B------:R-:W-:Y:S03]  /*15080*/  FSEL R183, R183, RZ, P0 ;  /* 0x000000ffb7b77208 */ /* 0x000fe60000000000 */
[----:B------:R4:W5:Y:S01]  /*15090*/  MUFU.EX2 R28, R5 ;  /* 0x00000005001c7308 */ /* 0x0009620000000800 */
[----:B-1----:R-:W-:Y:S01]  /*150a0*/  LOP3.LUT R6, R13, UR19, R48, 0x96, !PT ;  /* 0x000000130d067c12 */ /* 0x002fe2000f8e9630 */
[----:B------:R-:W-:Y:S01]  /*150b0*/  FFMA.FTZ R0, R191, UR4, -R182 ;  /* 0x00000004bf007c23 */ /* 0x000fe200080108b6 */
[----:B------:R-:W-:Y:S03]  /*150c0*/  IMAD.MOV.U32 R191, RZ, RZ, R34 ;  /* 0x000000ffffbf7224 */ /* 0x000fe600078e0022 */
[----:B------:R-:W-:Y:S04]  /*150d0*/  IMAD.WIDE.U32 R12, R6, -0x326172a9, RZ ;  /* 0xcd9e8d57060c7825 */ /* 0x000fe800078e00ff */
[----:B------:R1:W-:Y:S01]  /*150e0*/  MUFU.EX2 R50, R0 ;  /* 0x0000000000327308 */ /* 0x0003e20000000800 */
[----:B---3--:R-:W-:Y:S02]  /*150f0*/  LOP3.LUT R7, R9, UR17, R14, 0x96, !PT ;  /* 0x0000001109077c12 */ /* 0x008fe4000f8e960e */
[----:B------:R-:W-:Y:S02]  /*15100*/  LOP3.LUT R6, R13, UR18, R184, 0x96, !PT ;  /* 0x000000120d067c12 */ /* 0x000fe4000f8e96b8 */
[----:B------:R-:W-:Y:S01]  /*15110*/  LOP3.LUT R11, R61, UR16, R12, 0x96, !PT ;  /* 0x000000103d0b7c12 */ /* 0x000fe2000f8e960c */
[----:B------:R-:W-:Y:S04]  /*15120*/  IMAD.WIDE.U32 R58, R7, -0x326172a9, RZ ;  /* 0xcd9e8d57073a7825 */ /* 0x000fe800078e00ff */
[----:B----4-:R-:W-:Y:S01]  /*15130*/  FFMA.FTZ R5, R189, UR4, -R181 ;  /* 0x00000004bd057c23 */ /* 0x010fe200080108b5 */
[----:B------:R-:W-:Y:S03]  /*15140*/  IMAD.WIDE.U32 R12, R10, -0x326172a9, RZ ;  /* 0xcd9e8d570a0c7825 */ /* 0x000fe600078e00ff */
[----:B------:R3:W-:Y:S01]  /*15150*/  MUFU.EX2 R38, R5 ;  /* 0x0000000500267308 */ /* 0x0007e20000000800 */
[----:B------:R-:W-:Y:S01]  /*15160*/  IMAD.WIDE.U32 R6, R6, -0x2daee0ad, RZ ;  /* 0xd2511f5306067825 */ /* 0x000fe200078e00ff */
[----:B------:R-:W-:Y:S02]  /*15170*/  LOP3.LUT R9, R59, UR16, R12, 0x96, !PT ;  /* 0x000000103b097c12 */ /* 0x000fe4000f8e960c */
[----:B------:R-:W-:Y:S01]  /*15180*/  LOP3.LUT R10, R13, UR18, R186, 0x96, !PT ;  /* 0x000000120d0a7c12 */ /* 0x000fe2000f8e96ba */
[----:B-1----:R-:W-:Y:S01]  /*15190*/  FFMA.FTZ R0, R190, UR4, -R183 ;  /* 0x00000004be007c23 */ /* 0x002fe200080108b7 */
[----:B------:R-:W-:Y:S01]  /*151a0*/  LOP3.LUT R12, R7, UR15, R4, 0x96, !PT ;  /* 0x0000000f070c7c12 */ /* 0x000fe2000f8e9604 */
[----:B------:R-:W-:Y:S01]  /*151b0*/  FFMA.FTZ R7, R188, UR4, -R182 ;  /* 0x00000004bc077c23 */ /* 0x000fe200080108b6 */
[----:B------:R-:W-:Y:S02]  /*151c0*/  MOV R190, R26 ;  /* 0x0000001a00be7202 */ /* 0x000fe40000000f00 */
[----:B------:R1:W4:Y:S01]  /*151d0*/  MUFU.EX2 R24, R0 ;  /* 0x0000000000187308 */ /* 0x0003220000000800 */
[----:B------:R-:W-:Y:S01]  /*151e0*/  IMAD.WIDE.U32 R64, R9, -0x2daee0ad, RZ ;  /* 0xd2511f5309407825 */ /* 0x000fe200078e00ff */
[----:B------:R-:W-:Y:S03]  /*151f0*/  F2FP.F16.F32.PACK_AB R174, R33, R190 ;  /* 0x000000be21ae723e */ /* 0x000fe600000000ff */
[----:B------:R-:W-:Y:S05]  /*15200*/  IMAD.WIDE.U32 R56, R11, -0x2daee0ad, RZ ;  /* 0xd2511f530b387825 */ /* 0x000fea00078e00ff */
[----:B------:R2:W-:Y:S01]  /*15210*/  MUFU.EX2 R47, R7 ;  /* 0x00000007002f7308 */ /* 0x0005e20000000800 */
[----:B---3--:R-:W-:Y:S01]  /*15220*/  IMAD.WIDE.U32 R4, R10, -0x2daee0ad, RZ ;  /* 0xd2511f530a047825 */ /* 0x008fe200078e00ff */
[----:B------:R-:W-:Y:S03]  /*15230*/  LOP3.LUT R6, R57, UR13, R6, 0x96, !PT ;  /* 0x0000000d39067c12 */ /* 0x000fe6000f8e9606 */
[----:B------:R-:W-:Y:S01]  /*15240*/  IMAD.MOV.U32 R189, RZ, RZ, R27 ;  /* 0x000000ffffbd7224 */ /* 0x000fe200078e001b */
[----:B------:R-:W-:Y:S01]  /*15250*/  LOP3.LUT R4, R65, UR13, R4, 0x96, !PT ;  /* 0x0000000d41047c12 */ /* 0x000fe2000f8e9604 */
[----:B------:R-:W-:Y:S01]  /*15260*/  IMAD.WIDE.U32 R44, R12, -0x326172a9, RZ ;  /* 0xcd9e8d570c2c7825 */ /* 0x000fe200078e00ff */
[----:B------:R-:W-:Y:S03]  /*15270*/  LOP3.LUT R8, R5, UR15, R8, 0x96, !PT ;  /* 0x0000000f05087c12 */ /* 0x000fe6000f8e9608 */
[----:B-1----:R-:W-:Y:S01]  /*15280*/  FFMA.FTZ R0, R192, UR4, -R183 ;  /* 0x00000004c0007c23 */ /* 0x002fe200080108b7 */
[----:B------:R-:W-:Y:S01]  /*15290*/  MOV R192, R35 ;  /* 0x0000002300c07202 */ /* 0x000fe20000000f00 */
[----:B------:R-:W-:Y:S01]  /*152a0*/  IMAD.WIDE.U32 R4, R4, -0x326172a9, RZ ;  /* 0xcd9e8d5704047825 */ /* 0x000fe200078e00ff */
[----:B------:R-:W-:Y:S01]  /*152b0*/  LOP3.LUT R60, R45, UR14, R60, 0x96, !PT ;  /* 0x0000000e2d3c7c12 */ /* 0x000fe2000f8e963c */
[----:B------:R1:W-:Y:S02]  /*152c0*/  MUFU.EX2 R51, R0 ;  /* 0x0000000000337308 */ /* 0x0003e40000000800 */
[----:B------:R-:W-:Y:S01]  /*152d0*/  IMAD.WIDE.U32 R62, R8, -0x326172a9, RZ ;  /* 0xcd9e8d57083e7825 */ /* 0x000fe200078e00ff */
[C---:B------:R-:W-:Y:S02]  /*152e0*/  LOP3.LUT R8, R4.reuse, 0xffff, RZ, 0xc0, !PT ;  /* 0x0000ffff04087812 */ /* 0x040fe400078ec0ff */
[----:B------:R-:W-:Y:S01]  /*152f0*/  LOP3.LUT R11, R4, 0xff, RZ, 0xc0, !PT ;  /* 0x000000ff040b7812 */ /* 0x000fe200078ec0ff */
[----:B--2---:R-:W-:Y:S01]  /*15300*/  IMAD.WIDE.U32 R6, R6, -0x326172a9, RZ ;  /* 0xcd9e8d5706067825 */ /* 0x004fe200078e00ff */
[--C-:B------:R-:W-:Y:S02]  /*15310*/  SHF.R.U32.HI R9, RZ, 0x10, R4.reuse ;  /* 0x00000010ff097819 */ /* 0x100fe40000011604 */
[----:B------:R-:W-:Y:S01]  /*15320*/  SHF.R.U32.HI R10, RZ, 0x18, R4 ;  /* 0x00000018ff0a7819 */ /* 0x000fe20000011604 */
[----:B------:R-:W-:Y:S01]  /*15330*/  IMAD.WIDE.U32 R60, R60, -0x2daee0ad, RZ ;  /* 0xd2511f533c3c7825 */ /* 0x000fe200078e00ff */
[----:B------:R-:W-:Y:S02]  /*15340*/  LOP3.LUT R2, R6, 0xffff, RZ, 0xc0, !PT ;  /* 0x0000ffff06027812 */ /* 0x000fe400078ec0ff */
[----:B------:R-:W-:Y:S02]  /*15350*/  SHF.R.U32.HI R12, RZ, 0x10, R6 ;  /* 0x00000010ff0c7819 */ /* 0x000fe40000011606 */
[----:B------:R-:W-:Y:S02]  /*15360*/  LOP3.LUT R4, R5, UR23, R62, 0x96, !PT ;  /* 0x0000001705047c12 */ /* 0x000fe4000f8e963e */
[----:B-1----:R-:W-:Y:S02]  /*15370*/  SHF.R.U32.HI R0, RZ, 0x8, R8 ;  /* 0x00000008ff007819 */ /* 0x002fe40000011608 */
[----:B------:R-:W-:Y:S02]  /*15380*/  SHF.R.U32.HI R5, RZ, 0x8, R2 ;  /* 0x00000008ff057819 */ /* 0x000fe40000011602 */
[----:B------:R-:W-:Y:S02]  /*15390*/  SHF.R.U32.HI R13, RZ, 0x18, R6 ;  /* 0x00000018ff0d7819 */ /* 0x000fe40000011606 */
[----:B------:R-:W-:Y:S02]  /*153a0*/  LOP3.LUT R2, R12, 0xff, RZ, 0xc0, !PT ;  /* 0x000000ff0c027812 */ /* 0x000fe400078ec0ff */
[----:B------:R-:W-:Y:S01]  /*153b0*/  PRMT R11, R11, 0x5410, R0 ;  /* 0x000054100b0b7816 */ /* 0x000fe20000000000 */
[----:B------:R-:W-:Y:S01]  /*153c0*/  FFMA.FTZ R0, R194, UR4, -R182 ;  /* 0x00000004c2007c23 */ /* 0x000fe200080108b6 */
[----:B------:R-:W-:Y:S01]  /*153d0*/  PRMT R13, R2, 0x5410, R13 ;  /* 0x00005410020d7816 */ /* 0x000fe2000000000d */
[----:B------:R-:W-:Y:S01]  /*153e0*/  FFMA.FTZ R2, R195, UR4, -R183 ;  /* 0x00000004c3027c23 */ /* 0x000fe200080108b7 */
[----:B------:R-:W-:Y:S01]  /*153f0*/  LOP3.LUT R14, R6, 0xff, RZ, 0xc0, !PT ;  /* 0x000000ff060e7812 */ /* 0x000fe200078ec0ff */
[----:B------:R1:W-:Y:S01]  /*15400*/  MUFU.EX2 R67, R0 ;  /* 0x0000000000437308 */ /* 0x0003e20000000800 */
[----:B------:R-:W-:Y:S01]  /*15410*/  LOP3.LUT R6, R7, UR23, R44, 0x96, !PT ;  /* 0x0000001707067c12 */ /* 0x000fe2000f8e962c */
[----:B------:R-:W-:Y:S01]  /*15420*/  FFMA.FTZ R7, R193, UR4, -R182 ;  /* 0x00000004c1077c23 */ /* 0x000fe200080108b6 */
[----:B------:R-:W-:Y:S01]  /*15430*/  PRMT R14, R14, 0x5410, R5 ;  /* 0x000054100e0e7816 */ /* 0x000fe20000000005 */
[----:B------:R-:W-:Y:S01]  /*15440*/  IMAD.MOV.U32 R194, RZ, RZ, R25 ;  /* 0x000000ffffc27224 */ /* 0x000fe200078e0019 */
[----:B------:R-:W-:Y:S01]  /*15450*/  LOP3.LUT R8, R9, 0xff, RZ, 0xc0, !PT ;  /* 0x000000ff09087812 */ /* 0x000fe200078ec0ff */
[----:B------:R-:W-:Y:S01]  /*15460*/  IMAD.MOV.U32 R193, RZ, RZ, R52 ;  /* 0x000000ffffc17224 */ /* 0x000fe200078e0034 */
[----:B------:R-:W-:Y:S03]  /*15470*/  LOP3.LUT R5, R6, 0xffff, RZ, 0xc0, !PT ;  /* 0x0000ffff06057812 */ /* 0x000fe600078ec0ff */
[----:B------:R2:W-:Y:S01]  /*15480*/  MUFU.EX2 R15, R2 ;  /* 0x00000002000f7308 */ /* 0x0005e20000000800 */
[----:B------:R-:W-:Y:S01]  /*15490*/  PRMT R179, R8, 0x5410, R10 ;  /* 0x0000541008b37816 */ /* 0x000fe2000000000a */
[----:B-----5:R-:W-:Y:S01]  /*154a0*/  IMAD.MOV.U32 R195, RZ, RZ, R28 ;  /* 0x000000ffffc37224 */ /* 0x020fe200078e001c */
[----:B------:R-:W-:Y:S01]  /*154b0*/  LOP3.LUT R10, R6, 0xff, RZ, 0xc0, !PT ;  /* 0x000000ff060a7812 */ /* 0x000fe200078ec0ff */
[----:B------:R-:W-:Y:S01]  /*154c0*/  LDSM.16.MT88.4 R52, [R220+0xa000] ;  /* 0x00a00000dc34783b */ /* 0x000fe20000004200 */
[----:B------:R-:W-:Y:S02]  /*154d0*/  SHF.R.U32.HI R5, RZ, 0x8, R5 ;  /* 0x00000008ff057819 */ /* 0x000fe40000011605 */
[----:B------:R-:W-:Y:S03]  /*154e0*/  LOP3.LUT R8, R4, 0xff, RZ, 0xc0, !PT ;  /* 0x000000ff04087812 */ /* 0x000fe600078ec0ff */
[----:B------:R3:W5:Y:S01]  /*154f0*/  MUFU.EX2 R16, R7 ;  /* 0x0000000700107308 */ /* 0x0007620000000800 */
[----:B------:R-:W-:Y:S01]  /*15500*/  PRMT R10, R10, 0x5410, R5 ;  /* 0x000054100a0a7816 */ /* 0x000fe20000000005 */
[----:B------:R-:W-:Y:S01]  /*15510*/  FFMA.FTZ R5, R196, UR4, -R183 ;  /* 0x00000004c4057c23 */ /* 0x000fe200080108b7 */
[----:B----4-:R-:W-:Y:S01]  /*15520*/  IMAD.MOV.U32 R196, RZ, RZ, R24 ;  /* 0x000000ffffc47224 */ /* 0x010fe200078e0018 */
[----:B-1----:R-:W-:Y:S01]  /*15530*/  LOP3.LUT R0, R4, 0xffff, RZ, 0xc0, !PT ;  /* 0x0000ffff04007812 */ /* 0x002fe200078ec0ff */
[----:B------:R-:W1:Y:S01]  /*15540*/  LDC.U8 R24, c[0x0][0x388] ;  /* 0x0000e200ff187b82 */ /* 0x000e620000000000 */
[----:B------:R-:W-:Y:S04]  /*15550*/  SHF.R.U32.HI R9, RZ, 0x18, R6 ;  /* 0x00000018ff097819 */ /* 0x000fe80000011606 */
[----:B------:R4:W-:Y:S01]  /*15560*/  MUFU.EX2 R188, R5 ;  /* 0x0000000500bc7308 */ /* 0x0009e20000000800 */
[----:B--2---:R-:W-:Y:S02]  /*15570*/  SHF.R.U32.HI R2, RZ, 0x8, R0 ;  /* 0x00000008ff027819 */ /* 0x004fe40000011600 */
[----:B------:R-:W-:Y:S02]  /*15580*/  FSEL R0, R104, RZ, P3 ;  /* 0x000000ff68007208 */ /* 0x000fe40001800000 */
[----:B------:R-:W-:Y:S02]  /*15590*/  PRMT R8, R8, 0x5410, R2 ;  /* 0x0000541008087816 */ /* 0x000fe40000000002 */
[----:B------:R-:W-:Y:S01]  /*155a0*/  SHF.R.U32.HI R2, RZ, 0x10, R4 ;  /* 0x00000010ff027819 */ /* 0x000fe20000011604 */
[----:B------:R-:W-:Y:S01]  /*155b0*/  FADD.FTZ R0, -R0, R3 ;  /* 0x0000000300007221 */ /* 0x000fe20000010100 */
[----:B------:R-:W-:Y:S02]  /*155c0*/  FSEL R3, R103, RZ, P2 ;  /* 0x000000ff67037208 */ /* 0x000fe40001000000 */
[----:B---3--:R-:W-:Y:S01]  /*155d0*/  SHF.R.U32.HI R7, RZ, 0x10, R6 ;  /* 0x00000010ff077819 */ /* 0x008fe20000011606 */
[----:B------:R-:W-:Y:S01]  /*155e0*/  FMUL.FTZ R0, R0, UR4 ;  /* 0x0000000400007c20 */ /* 0x000fe20008410000 */
[----:B------:R-:W-:Y:S01]  /*155f0*/  F2FP.F16.F32.PACK_AB R175, R32, R194 ;  /* 0x000000c220af723e */ /* 0x000fe200000000ff */
[----:B------:R-:W-:Y:S01]  /*15600*/  FADD.FTZ R3, -R3, R100 ;  /* 0x0000006403037221 */ /* 0x000fe20000010100 */
[----:B------:R-:W-:Y:S01]  /*15610*/  LOP3.LUT R6, R7, 0xff, RZ, 0xc0, !PT ;  /* 0x000000ff07067812 */ /* 0x000fe200078ec0ff */
[----:B------:R2:W3:Y:S01]  /*15620*/  MUFU.EX2 R100, R0 ;  /* 0x0000000000647308 */ /* 0x0004e20000000800 */
[----:B----4-:R-:W-:Y:S01]  /*15630*/  SHF.R.U32.HI R5, RZ, 0x18, R4 ;  /* 0x00000018ff057819 */ /* 0x010fe20000011604 */
[----:B------:R-:W-:Y:S01]  /*15640*/  FMUL.FTZ R3, R3, UR4 ;  /* 0x0000000403037c20 */ /* 0x000fe20008410000 */
[----:B------:R-:W-:Y:S02]  /*15650*/  LOP3.LUT R4, R2, 0xff, RZ, 0xc0, !PT ;  /* 0x000000ff02047812 */ /* 0x000fe400078ec0ff */
[----:B-1----:R-:W-:Y:S02]  /*15660*/  PRMT R12, R24, 0x7054, R24 ;  /* 0x00007054180c7816 */ /* 0x002fe40000000018 */
[----:B------:R-:W1:Y:S01]  /*15670*/  LDSM.16.MT88.4 R24, [R220+0x9000] ;  /* 0x00900000dc18783b */ /* 0x000e620000004200 */
[----:B------:R-:W-:Y:S02]  /*15680*/  FSEL R2, R102, RZ, P1 ;  /* 0x000000ff66027208 */ /* 0x000fe40000800000 */
[----:B------:R-:W4:Y:S01]  /*15690*/  MUFU.EX2 R3, R3 ;  /* 0x0000000300037308 */ /* 0x000f220000000800 */
[----:B------:R-:W-:Y:S02]  /*156a0*/  PRMT R9, R6, 0x5410, R9 ;  /* 0x0000541006097816 */ /* 0x000fe40000000009 */
[----:B------:R-:W-:Y:S01]  /*156b0*/  PRMT R7, R4, 0x5410, R5 ;  /* 0x0000541004077816 */ /* 0x000fe20000000005 */
[----:B------:R-:W-:Y:S01]  /*156c0*/  FADD.FTZ R2, -R2, R105 ;  /* 0x0000006902027221 */ /* 0x000fe20000010100 */
[--C-:B------:R-:W-:Y:S01]  /*156d0*/  HSET2.LE.AND R6, R10, R12.reuse, PT ;  /* 0x0000000c0a067233 */ /* 0x100fe20003803000 */
[----:B-----5:R-:W-:Y:S01]  /*156e0*/  IMAD.MOV.U32 R105, RZ, RZ, R16 ;  /* 0x000000ffff697224 */ /* 0x020fe200078e0010 */
[--C-:B------:R-:W-:Y:S01]  /*156f0*/  HSET2.LE.AND R4, R14, R12.reuse, PT ;  /* 0x0000000c0e047233 */ /* 0x100fe20003803000 */
[----:B------:R-:W-:Y:S01]  /*15700*/  FMUL.FTZ R2, R2, UR4 ;  /* 0x0000000402027c20 */ /* 0x000fe20008410000 */
[----:B--2---:R-:W-:Y:S01]  /*15710*/  FSEL R0, R101, RZ, P0 ;  /* 0x000000ff65007208 */ /* 0x004fe20000000000 */
[C---:B---3--:R-:W-:Y:S01]  /*15720*/  FMUL.FTZ R16, R100.reuse, R120 ;  /* 0x0000007864107220 */ /* 0x048fe20000410000 */
[--C-:B------:R-:W-:Y:S01]  /*15730*/  HSET2.LE.AND R5, R13, R12.reuse, PT ;  /* 0x0000000c0d057233 */ /* 0x100fe20003803000 */
[----:B------:R-:W-:Y:S01]  /*15740*/  FMUL.FTZ R17, R100, R121 ;  /* 0x0000007964117220 */ /* 0x000fe20000410000 */
[----:B------:R-:W-:Y:S01]  /*15750*/  F2FP.F16.F32.PACK_AB R172, R66, R193 ;  /* 0x000000c142ac723e */ /* 0x000fe200000000ff */
[----:B------:R-:W-:Y:S01]  /*15760*/  FADD.FTZ R0, -R0, R106 ;  /* 0x0000006a00007221 */ /* 0x000fe20000010100 */
[----:B------:R-:W2:Y:S01]  /*15770*/  MUFU.EX2 R2, R2 ;  /* 0x0000000200027308 */ /* 0x000ea20000000800 */
[----:B------:R-:W-:Y:S01]  /*15780*/  LOP3.LUT R174, R4, R174, RZ, 0xc0, !PT ;  /* 0x000000ae04ae7212 */ /* 0x000fe200078ec0ff */
[----:B----4-:R-:W-:Y:S01]  /*15790*/  FMUL.FTZ R18, R3, R122 ;  /* 0x0000007a03127220 */ /* 0x010fe20000410000 */
[----:B------:R-:W-:Y:S01]  /*157a0*/  FMUL.FTZ R0, R0, UR4 ;  /* 0x0000000400007c20 */ /* 0x000fe20008410000 */
[----:B------:R-:W-:Y:S01]  /*157b0*/  LOP3.LUT R175, R5, R175, RZ, 0xc0, !PT ;  /* 0x000000af05af7212 */ /* 0x000fe200078ec0ff */
[C---:B------:R-:W-:Y:S01]  /*157c0*/  FMUL.FTZ R19, R3.reuse, R123 ;  /* 0x0000007b03137220 */ /* 0x040fe20000410000 */
[----:B------:R-:W-:Y:S01]  /*157d0*/  LOP3.LUT R172, R6, R172, RZ, 0xc0, !PT ;  /* 0x000000ac06ac7212 */ /* 0x000fe200078ec0ff */
[----:B------:R-:W-:Y:S01]  /*157e0*/  IMAD.MOV.U32 R122, RZ, RZ, R20 ;  /* 0x000000ffff7a7224 */ /* 0x000fe200078e0014 */
[--C-:B------:R-:W-:Y:S02]  /*157f0*/  HSET2.LE.AND R4, R9, R12.reuse, PT ;  /* 0x0000000c09047233 */ /* 0x100fe40003803000 */
[----:B------:R-:W3:Y:S01]  /*15800*/  MUFU.EX2 R0, R0 ;  /* 0x0000000000007308 */ /* 0x000ee20000000800 */
[--C-:B------:R-:W-:Y:S01]  /*15810*/  HSET2.LE.AND R5, R8, R12.reuse, PT ;  /* 0x0000000c08057233 */ /* 0x100fe20003803000 */
[----:B------:R-:W-:Y:S01]  /*15820*/  FMUL.FTZ R20, R100, R124 ;  /* 0x0000007c64147220 */ /* 0x000fe20000410000 */
[--C-:B------:R-:W-:Y:S01]  /*15830*/  HSET2.LE.AND R6, R7, R12.reuse, PT ;  /* 0x0000000c07067233 */ /* 0x100fe20003803000 */
[----:B------:R-:W-:Y:S01]  /*15840*/  FMUL.FTZ R7, R3, R115 ;  /* 0x0000007303077220 */ /* 0x000fe20000410000 */
[----:B------:R-:W-:Y:S01]  /*15850*/  F2FP.F16.F32.PACK_AB R173, R38, R195 ;  /* 0x000000c326ad723e */ /* 0x000fe200000000ff */
[----:B------:R-:W-:Y:S01]  /*15860*/  IMAD.MOV.U32 R115, RZ, RZ, R32 ;  /* 0x000000ffff737224 */ /* 0x000fe200078e0020 */
[----:B------:R-:W-:Y:S01]  /*15870*/  F2FP.F16.F32.PACK_AB R176, R50, R47 ;  /* 0x0000002f32b0723e */ /* 0x000fe200000000ff */
[C---:B--2---:R-:W-:Y:S01]  /*15880*/  FMUL.FTZ R13, R2.reuse, R117 ;  /* 0x00000075020d7220 */ /* 0x044fe20000410000 */
[----:B------:R-:W-:Y:S01]  /*15890*/  F2FP.F16.F32.PACK_AB R177, R51, R196 ;  /* 0x000000c433b1723e */ /* 0x000fe200000000ff */
[----:B------:R-:W-:Y:S01]  /*158a0*/  FMUL.FTZ R28, R2, R132 ;  /* 0x00000084021c7220 */ /* 0x000fe20000410000 */
[----:B------:R-:W-:Y:S01]  /*158b0*/  MOV R106, R15 ;  /* 0x0000000f006a7202 */ /* 0x000fe20000000f00 */
[----:B------:R-:W-:Y:S01]  /*158c0*/  IMAD.MOV.U32 R132, RZ, RZ, R29 ;  /* 0x000000ffff847224 */ /* 0x000fe200078e001d */
[----:B------:R-:W-:Y:S01]  /*158d0*/  LOP3.LUT R173, R4, R173, RZ, 0xc0, !PT ;  /* 0x000000ad04ad7212 */ /* 0x000fe200078ec0ff */
[C---:B------:R-:W-:Y:S01]  /*158e0*/  FMUL.FTZ R4, R100.reuse, R112 ;  /* 0x0000007064047220 */ /* 0x040fe20000410000 */
[----:B------:R-:W-:Y:S01]  /*158f0*/  LOP3.LUT R176, R5, R176, RZ, 0xc0, !PT ;  /* 0x000000b005b07212 */ /* 0x000fe200078ec0ff */
[----:B------:R-:W-:Y:S01]  /*15900*/  FMUL.FTZ R5, R100, R113 ;  /* 0x0000007164057220 */ /* 0x000fe20000410000 */
[----:B------:R-:W-:Y:S01]  /*15910*/  LOP3.LUT R177, R6, R177, RZ, 0xc0, !PT ;  /* 0x000000b106b17212 */ /* 0x000fe200078ec0ff */
[----:B------:R-:W-:Y:S01]  /*15920*/  FMUL.FTZ R6, R3, R114 ;  /* 0x0000007203067220 */ /* 0x000fe20000410000 */
[--C-:B------:R-:W-:Y:S01]  /*15930*/  HSET2.LE.AND R178, R11, R12.reuse, PT ;  /* 0x0000000c0bb27233 */ /* 0x100fe20003803000 */
[C---:B---3--:R-:W-:Y:S01]  /*15940*/  FMUL.FTZ R10, R0.reuse, R110 ;  /* 0x0000006e000a7220 */ /* 0x048fe20000410000 */
[----:B------:R-:W-:Y:S01]  /*15950*/  HSET2.LE.AND R179, R179, R12, PT ;  /* 0x0000000cb3b37233 */ /* 0x000fe20003803000 */
[----:B------:R-:W-:Y:S01]  /*15960*/  FMUL.FTZ R11, R0, R111 ;  /* 0x0000006f000b7220 */ /* 0x000fe20000410000 */
[----:B------:R-:W-:Y:S01]  /*15970*/  F2FP.F16.F32.PACK_AB R8, R67, R105 ;  /* 0x000000694308723e */ /* 0x000fe200000000ff */
[----:B------:R-:W-:Y:S01]  /*15980*/  IMAD.MOV.U32 R114, RZ, RZ, R33 ;  /* 0x000000ffff727224 */ /* 0x000fe200078e0021 */
[-C--:B-1----:R-:W-:Y:S01]  /*15990*/  HMMA.16816.F32 R4, R172, R24.reuse, R4 ;  /* 0x00000018ac04723c */ /* 0x082fe20000001804 */
[----:B------:R-:W-:Y:S04]  /*159a0*/  PLOP3.LUT P0, PT, PT, PT, UP0, 0x80, 0x0 ;  /* 0x000000000000781c */ /* 0x000fe80003f0f008 */
[----:B------:R-:W-:Y:S01]  /*159b0*/  F2FP.F16.F32.PACK_AB R9, R188, R106 ;  /* 0x0000006abc09723e */ /* 0x000fe200000000ff */
[----:B------:R-:W-:Y:S01]  /*159c0*/  FMUL.FTZ R15, R0, R119 ;  /* 0x00000077000f7220 */ /* 0x000fe20000410000 */
[----:B------:R-:W-:Y:S01]  /*159d0*/  LOP3.LUT R178, R178, R8, RZ, 0xc0, !PT ;  /* 0x00000008b2b27212 */ /* 0x000fe200078ec0ff */
[C---:B------:R-:W-:Y:S03]  /*159e0*/  FMUL.FTZ R8, R2.reuse, R108 ;  /* 0x0000006c02087220 */ /* 0x040fe60000410000 */
[----:B------:R-:W-:Y:S01]  /*159f0*/  LOP3.LUT R179, R179, R9, RZ, 0xc0, !PT ;  /* 0x00000009b3b37212 */ /* 0x000fe200078ec0ff */
[C---:B------:R-:W-:Y:S01]  /*15a00*/  FMUL.FTZ R9, R2.reuse, R109 ;  /* 0x0000006d02097220 */ /* 0x040fe20000410000 */
[----:B------:R-:W-:Y:S01]  /*15a10*/  FMUL.FTZ R12, R2, R116 ;  /* 0x00000074020c7220 */ /* 0x000fe20000410000 */
[----:B------:R-:W-:Y:S01]  /*15a20*/  FMUL.FTZ R14, R0, R118 ;  /* 0x00000076000e7220 */ /* 0x000fe20000410000 */
[----:B------:R-:W1:Y:S01]  /*15a30*/  LDSM.16.MT88.4 R108, [R222+0xa000] ;  /* 0x00a00000de6c783b */ /* 0x000e620000004200 */
[----:B------:R-:W-:Y:S02]  /*15a40*/  IMAD.MOV.U32 R112, RZ, RZ, R22 ;  /* 0x000000ffff707224 */ /* 0x000fe400078e0016 */
[C---:B------:R-:W-:Y:S01]  /*15a50*/  FMUL.FTZ R22, R3.reuse, R126 ;  /* 0x0000007e03167220 */ /* 0x040fe20000410000 */
[----:B------:R-:W-:Y:S01]  /*15a60*/  IMAD.MOV.U32 R126, RZ, RZ, R67 ;  /* 0x000000ffff7e7224 */ /* 0x000fe200078e0043 */
[C---:B------:R-:W-:Y:S04]  /*15a70*/  HMMA.16816.F32 R8, R176.reuse, R24, R8 ;  /* 0x00000018b008723c */ /* 0x040fe80000001808 */
[----:B------:R-:W-:Y:S02]  /*15a80*/  IMAD.MOV.U32 R113, RZ, RZ, R23 ;  /* 0x000000ffff717224 */ /* 0x000fe400078e0017 */
[C---:B------:R-:W-:Y:S01]  /*15a90*/  FMUL.FTZ R23, R3.reuse, R127 ;  /* 0x0000007f03177220 */ /* 0x040fe20000410000 */
[-C--:B------:R-:W-:Y:S04]  /*15aa0*/  HMMA.16816.F32 R12, R176, R26.reuse, R12 ;  /* 0x0000001ab00c723c */ /* 0x080fe8000000180c */
[----:B------:R-:W-:Y:S02]  /*15ab0*/  MOV R127, R188 ;  /* 0x000000bc007f7202 */ /* 0x000fe40000000f00 */
[C---:B------:R-:W-:Y:S05]  /*15ac0*/  HMMA.16816.F32 R16, R172.reuse, R26, R16 ;  /* 0x0000001aac10723c */ /* 0x040fea0000001810 */
[----:B------:R-:W-:Y:S01]  /*15ad0*/  MOV R123, R21 ;  /* 0x00000015007b7202 */ /* 0x000fe20000000f00 */
[----:B------:R-:W-:Y:S01]  /*15ae0*/  FMUL.FTZ R21, R100, R125 ;  /* 0x0000007d64157220 */ /* 0x000fe20000410000 */
[C---:B------:R-:W-:Y:S01]  /*15af0*/  FMUL.FTZ R25, R2.reuse, R129 ;  /* 0x0000008102197220 */ /* 0x040fe20000410000 */
[----:B------:R-:W-:Y:S03]  /*15b00*/  FMUL.FTZ R24, R2, R128 ;  /* 0x0000008002187220 */ /* 0x000fe60000410000 */
[C---:B------:R-:W-:Y:S01]  /*15b10*/  FMUL.FTZ R26, R0.reuse, R130 ;  /* 0x00000082001a7220 */ /* 0x040fe20000410000 */
[----:B------:R-:W-:Y:S01]  /*15b20*/  FMUL.FTZ R27, R0, R131 ;  /* 0x00000083001b7220 */ /* 0x000fe20000410000 */
[-C--:B------:R-:W-:Y:S03]  /*15b30*/  HMMA.16816.F32 R20, R172, R40.reuse, R20 ;  /* 0x00000028ac14723c */ /* 0x080fe60000001814 */
[----:B------:R-:W-:Y:S01]  /*15b40*/  IMAD.MOV.U32 R117, RZ, RZ, R31 ;  /* 0x000000ffff757224 */ /* 0x000fe200078e001f */
[----:B------:R-:W-:Y:S01]  /*15b50*/  MOV R116, R30 ;  /* 0x0000001e00747202 */ /* 0x000fe20000000f00 */
[----:B------:R-:W-:Y:S01]  /*15b60*/  FMUL.FTZ R29, R2, R133 ;  /* 0x00000085021d7220 */ /* 0x000fe20000410000 */
[C---:B------:R-:W-:Y:S05]  /*15b70*/  HMMA.16816.F32 R24, R176.reuse, R40, R24 ;  /* 0x00000028b018723c */ /* 0x040fea0000001818 */
[C---:B------:R-:W-:Y:S01]  /*15b80*/  FMUL.FTZ R30, R0.reuse, R134 ;  /* 0x00000086001e7220 */ /* 0x040fe20000410000 */
[----:B------:R-:W-:Y:S01]  /*15b90*/  FMUL.FTZ R31, R0, R135 ;  /* 0x00000087001f7220 */ /* 0x000fe20000410000 */
[C---:B------:R-:W-:Y:S01]  /*15ba0*/  FMUL.FTZ R32, R100.reuse, R136 ;  /* 0x0000008864207220 */ /* 0x040fe20000410000 */
[C---:B------:R-:W-:Y:S03]  /*15bb0*/  FMUL.FTZ R33, R100.reuse, R137 ;  /* 0x0000008964217220 */ /* 0x040fe60000410000 */
[C---:B------:R-:W-:Y:S01]  /*15bc0*/  FMUL.FTZ R34, R3.reuse, R138 ;  /* 0x0000008a03227220 */ /* 0x040fe20000410000 */
[C---:B------:R-:W-:Y:S01]  /*15bd0*/  FMUL.FTZ R35, R3.reuse, R139 ;  /* 0x0000008b03237220 */ /* 0x040fe20000410000 */
[-C--:B------:R-:W-:Y:S03]  /*15be0*/  HMMA.16816.F32 R28, R176, R42.reuse, R28 ;  /* 0x0000002ab01c723c */ /* 0x080fe6000000181c */
[----:B------:R-:W-:Y:S01]  /*15bf0*/  IMAD.MOV.U32 R120, RZ, RZ, R112 ;  /* 0x000000ffff787224 */ /* 0x000fe200078e0070 */
[----:B------:R-:W-:Y:S01]  /*15c00*/  MOV R121, R113 ;  /* 0x0000007100797202 */ /* 0x000fe20000000f00 */
[----:B------:R-:W-:Y:S01]  /*15c10*/  IMAD.MOV.U32 R112, RZ, RZ, R36 ;  /* 0x000000ffff707224 */ /* 0x000fe200078e0024 */
[C---:B------:R-:W-:Y:S05]  /*15c20*/  HMMA.16816.F32 R32, R172.reuse, R42, R32 ;  /* 0x0000002aac20723c */ /* 0x040fea0000001820 */
[----:B------:R-:W-:Y:S02]  /*15c30*/  IMAD.MOV.U32 R113, RZ, RZ, R37 ;  /* 0x000000ffff717224 */ /* 0x000fe400078e0025 */
[C---:B------:R-:W-:Y:S01]  /*15c40*/  FMUL.FTZ R36, R100.reuse, R140 ;  /* 0x0000008c64247220 */ /* 0x040fe20000410000 */
[----:B------:R-:W-:Y:S03]  /*15c50*/  IMAD.MOV.U32 R118, RZ, RZ, R38 ;  /* 0x000000ffff767224 */ /* 0x000fe600078e0026 */
[----:B------:R-:W-:Y:S01]  /*15c60*/  FMUL.FTZ R37, R100, R141 ;  /* 0x0000008d64257220 */ /* 0x000fe20000410000 */
[----:B------:R-:W-:Y:S02]  /*15c70*/  IMAD.MOV.U32 R133, RZ, RZ, R39 ;  /* 0x000000ffff857224 */ /* 0x000fe400078e0027 */
[C---:B------:R-:W-:Y:S01]  /*15c80*/  FMUL.FTZ R38, R3.reuse, R142 ;  /* 0x0000008e03267220 */ /* 0x040fe20000410000 */
[----:B------:R-:W-:Y:S01]  /*15c90*/  FMUL.FTZ R39, R3, R143 ;  /* 0x0000008f03277220 */ /* 0x000fe20000410000 */
[C---:B------:R-:W-:Y:S01]  /*15ca0*/  FMUL.FTZ R40, R2.reuse, R144 ;  /* 0x0000009002287220 */ /* 0x040fe20000410000 */
[----:B------:R-:W-:Y:S01]  /*15cb0*/  FMUL.FTZ R41, R2, R145 ;  /* 0x0000009102297220 */ /* 0x000fe20000410000 */
[C---:B------:R-:W-:Y:S01]  /*15cc0*/  FMUL.FTZ R42, R0.reuse, R146 ;  /* 0x00000092002a7220 */ /* 0x040fe20000410000 */
[----:B------:R-:W-:Y:S01]  /*15cd0*/  FMUL.FTZ R43, R0, R147 ;  /* 0x00000093002b7220 */ /* 0x000fe20000410000 */
[----:B------:R-:W-:Y:S01]  /*15ce0*/  IMAD.MOV.U32 R145, RZ, RZ, R115 ;  /* 0x000000ffff917224 */ /* 0x000fe200078e0073 */
[----:B------:R-:W-:Y:S01]  /*15cf0*/  MOV R137, R47 ;  /* 0x0000002f00897202 */ /* 0x000fe20000000f00 */
[-C--:B------:R-:W-:Y:S03]  /*15d00*/  HMMA.16816.F32 R36, R172, R52.reuse, R36 ;  /* 0x00000034ac24723c */ /* 0x080fe60000001824 */
[----:B------:R-:W-:Y:S02]  /*15d10*/  IMAD.MOV.U32 R138, RZ, RZ, R194 ;  /* 0x000000ffff8a7224 */ /* 0x000fe400078e00c2 */
[----:B------:R-:W-:Y:S01]  /*15d20*/  FMUL.FTZ R44, R2, R148 ;  /* 0x00000094022c7220 */ /* 0x000fe20000410000 */
[----:B------:R-:W-:Y:S01]  /*15d30*/  IMAD.MOV.U32 R194, RZ, RZ, R46 ;  /* 0x000000ffffc27224 */ /* 0x000fe200078e002e */
[C---:B------:R-:W-:Y:S04]  /*15d40*/  HMMA.16816.F32 R40, R176.reuse, R52, R40 ;  /* 0x00000034b028723c */ /* 0x040fe80000001828 */
[----:B------:R-:W-:Y:S01]  /*15d50*/  FMUL.FTZ R46, R0, R150 ;  /* 0x00000096002e7220 */ /* 0x000fe20000410000 */
[----:B------:R-:W-:Y:S01]  /*15d60*/  FMUL.FTZ R45, R2, R149 ;  /* 0x00000095022d7220 */ /* 0x000fe20000410000 */
[----:B------:R-:W-:Y:S01]  /*15d70*/  FMUL.FTZ R47, R0, R151 ;  /* 0x00000097002f7220 */ /* 0x000fe20000410000 */
[----:B------:R-:W-:Y:S01]  /*15d80*/  MOV R143, R106 ;  /* 0x0000006a008f7202 */ /* 0x000fe20000000f00 */
[----:B------:R-:W2:Y:S03]  /*15d90*/  LDC.U8 R150, c[0x0][0x388] ;  /* 0x0000e200ff967b82 */ /* 0x000ea60000000000 */
[----:B------:R-:W-:Y:S01]  /*15da0*/  LOP3.LUT R106, R61, UR32, R56, 0x96, !PT ;  /* 0x000000203d6a7c12 */ /* 0x000fe2000f8e9638 */
[----:B------:R-:W-:Y:S02]  /*15db0*/  IMAD.MOV.U32 R134, RZ, RZ, R48 ;  /* 0x000000ffff867224 */ /* 0x000fe400078e0030 */
[----:B------:R-:W-:Y:S01]  /*15dc0*/  FFMA.FTZ R56, R198, UR4, -R180 ;  /* 0x00000004c6387c23 */ /* 0x000fe200080108b4 */
[-C--:B------:R-:W-:Y:S03]  /*15dd0*/  HMMA.16816.F32 R44, R176, R54.reuse, R44 ;  /* 0x00000036b02c723c */ /* 0x080fe6000000182c */
[----:B------:R-:W-:Y:S01]  /*15de0*/  IMAD.MOV.U32 R135, RZ, RZ, R49 ;  /* 0x000000ffff877224 */ /* 0x000fe200078e0031 */
[----:B------:R-:W-:Y:S01]  /*15df0*/  MOV R131, R51 ;  /* 0x0000003300837202 */ /* 0x000fe20000000f00 */
[----:B------:R-:W-:Y:S02]  /*15e00*/  IMAD.MOV.U32 R130, RZ, RZ, R50 ;  /* 0x000000ffff827224 */ /* 0x000fe400078e0032 */
[C---:B------:R-:W-:Y:S01]  /*15e10*/  FMUL.FTZ R50, R3.reuse, R154 ;  /* 0x0000009a03327220 */ /* 0x040fe20000410000 */
[----:B------:R-:W-:Y:S03]  /*15e20*/  FMUL.FTZ R51, R3, R155 ;  /* 0x0000009b03337220 */ /* 0x000fe60000410000 */
[C---:B------:R-:W-:Y:S01]  /*15e30*/  FMUL.FTZ R48, R100.reuse, R152 ;  /* 0x0000009864307220 */ /* 0x040fe20000410000 */
[C---:B------:R-:W-:Y:S01]  /*15e40*/  FMUL.FTZ R49, R100.reuse, R153 ;  /* 0x0000009964317220 */ /* 0x040fe20000410000 */
[----:B------:R-:W-:Y:S02]  /*15e50*/  IMAD.MOV.U32 R141, RZ, RZ, R196 ;  /* 0x000000ffff8d7224 */ /* 0x000fe400078e00c4 */
[C---:B------:R-:W-:Y:S01]  /*15e60*/  FMUL.FTZ R52, R100.reuse, R160 ;  /* 0x000000a064347220 */ /* 0x040fe20000410000 */
[----:B------:R3:W-:Y:S01]  /*15e70*/  MUFU.EX2 R196, R56 ;  /* 0x0000003800c47308 */ /* 0x0007e20000000800 */
[----:B------:R-:W-:Y:S02]  /*15e80*/  IMAD.MOV.U32 R144, RZ, RZ, R114 ;  /* 0x000000ffff907224 */ /* 0x000fe400078e0072 */
[----:B------:R-:W-:Y:S01]  /*15e90*/  FMUL.FTZ R53, R100, R161 ;  /* 0x000000a164357220 */ /* 0x000fe20000410000 */
[----:B------:R-:W-:Y:S01]  /*15ea0*/  IMAD.MOV.U32 R160, RZ, RZ, R112 ;  /* 0x000000ffffa07224 */ /* 0x000fe200078e0070 */
[C---:B------:R-:W-:Y:S04]  /*15eb0*/  HMMA.16816.F32 R48, R172.reuse, R54, R48 ;  /* 0x00000036ac30723c */ /* 0x040fe80000001830 */
[----:B------:R-:W-:Y:S01]  /*15ec0*/  MOV R152, R116 ;  /* 0x0000007400987202 */ /* 0x000fe20000000f00 */
[----:B------:R-:W-:Y:S01]  /*15ed0*/  FMUL.FTZ R57, R2, R157 ;  /* 0x0000009d02397220 */ /* 0x000fe20000410000 */
[----:B------:R-:W-:Y:S01]  /*15ee0*/  LOP3.LUT R116, R63, UR14, R58, 0x96, !PT ;  /* 0x0000000e3f747c12 */ /* 0x000fe2000f8e963a */
[C---:B------:R-:W-:Y:S01]  /*15ef0*/  FMUL.FTZ R54, R3.reuse, R162 ;  /* 0x000000a203367220 */ /* 0x040fe20000410000 */
[----:B------:R-:W-:Y:S03]  /*15f00*/  FMUL.FTZ R55, R3, R163 ;  /* 0x000000a303377220 */ /* 0x000fe60000410000 */
[C---:B------:R-:W-:Y:S01]  /*15f10*/  FMUL.FTZ R58, R0.reuse, R158 ;  /* 0x0000009e003a7220 */ /* 0x040fe20000410000 */
[----:B------:R-:W-:Y:S01]  /*15f20*/  FMUL.FTZ R59, R0, R159 ;  /* 0x0000009f003b7220 */ /* 0x000fe20000410000 */
[----:B---3--:R-:W-:Y:S01]  /*15f30*/  FMUL.FTZ R56, R2, R156 ;  /* 0x0000009c02387220 */ /* 0x008fe20000410000 */
[----:B------:R-:W-:Y:S01]  /*15f40*/  IMAD.MOV.U32 R161, RZ, RZ, R113 ;  /* 0x000000ffffa17224 */ /* 0x000fe200078e0071 */
[-C--:B-1----:R-:W-:Y:S01]  /*15f50*/  HMMA.16816.F32 R52, R172, R108.reuse, R52 ;  /* 0x0000006cac34723c */ /* 0x082fe20000001834 */
[----:B------:R-:W1:Y:S02]  /*15f60*/  LDSM.16.MT88.4 R112, [R220+0xb000] ;  /* 0x00b00000dc70783b */ /* 0x000e640000004200 */
[----:B------:R-:W-:Y:S01]  /*15f70*/  IMAD.MOV.U32 R125, RZ, RZ, R66 ;  /* 0x000000ffff7d7224 */ /* 0x000fe200078e0042 */
[----:B--2---:R-:W-:Y:S01]  /*15f80*/  PRMT R150, R150, 0x7054, R150 ;  /* 0x0000705496967816 */ /* 0x004fe20000000096 */
[----:B------:R-:W-:Y:S01]  /*15f90*/  IMAD.MOV.U32 R147, RZ, RZ, R123 ;  /* 0x000000ffff937224 */ /* 0x000fe200078e007b */
[C---:B------:R-:W-:Y:S05]  /*15fa0*/  HMMA.16816.F32 R56, R176.reuse, R108, R56 ;  /* 0x0000006cb038723c */ /* 0x040fea0000001838 */
[----:B------:R-:W-:Y:S01]  /*15fb0*/  IMAD.MOV.U32 R149, RZ, RZ, R121 ;  /* 0x000000ffff957224 */ /* 0x000fe200078e0079 */
[----:B------:R-:W-:Y:S01]  /*15fc0*/  LOP3.LUT R63, R60, 0xffff, RZ, 0xc0, !PT ;  /* 0x0000ffff3c3f7812 */ /* 0x000fe200078ec0ff */
[----:B------:R-:W-:Y:S01]  /*15fd0*/  FFMA.FTZ R108, R201, UR4, -R180 ;  /* 0x00000004c96c7c23 */ /* 0x000fe200080108b4 */
[----:B------:R-:W-:Y:S03]  /*15fe0*/  IMAD.MOV.U32 R153, RZ, RZ, R117 ;  /* 0x000000ffff997224 */ /* 0x000fe600078e0075 */
[--C-:B------:R-:W-:Y:S01]  /*15ff0*/  SHF.R.U32.HI R62, RZ, 0x10, R60.reuse ;  /* 0x00000010ff3e7819 */ /* 0x100fe2000001163c */
[----:B------:R-:W-:Y:S01]  /*16000*/  IMAD.WIDE.U32 R116, R116, -0x2daee0ad, RZ ;  /* 0xd2511f5374747825 */ /* 0x000fe200078e00ff */
[----:B------:R-:W-:Y:S01]  /*16010*/  LOP3.LUT R123, R60, 0xff, RZ, 0xc0, !PT ;  /* 0x000000ff3c7b7812 */ /* 0x000fe200078ec0ff */
[----:B------:R2:W-:Y:S01]  /*16020*/  MUFU.EX2 R151, R108 ;  /* 0x0000006c00977308 */ /* 0x0005e20000000800 */
[----:B------:R-:W-:Y:S01]  /*16030*/  SHF.R.U32.HI R121, RZ, 0x18, R60 ;  /* 0x00000018ff797819 */ /* 0x000fe2000001163c */
[----:B------:R-:W-:Y:S01]  /*16040*/  FFMA.FTZ R61, R197, UR4, -R180 ;  /* 0x00000004c53d7c23 */ /* 0x000fe200080108b4 */
[----:B------:R-:W-:Y:S01]  /*16050*/  FFMA.FTZ R60, R199, UR4, -R181 ;  /* 0x00000004c73c7c23 */ /* 0x000fe200080108b5 */
[----:B------:R-:W-:Y:S01]  /*16060*/  IMAD.MOV.U32 R142, RZ, RZ, R105 ;  /* 0x000000ffff8e7224 */ /* 0x000fe200078e0069 */
[----:B------:R-:W-:Y:S01]  /*16070*/  LOP3.LUT R105, R117, UR32, R64, 0x96, !PT ;  /* 0x0000002075697c12 */ /* 0x000fe2000f8e9640 */
[----:B------:R-:W-:Y:S01]  /*16080*/  FFMA.FTZ R64, R200, UR4, -R181 ;  /* 0x00000004c8407c23 */ /* 0x000fe200080108b5 */
[----:B------:R-:W-:Y:S03]  /*16090*/  IMAD.MOV.U32 R139, RZ, RZ, R118 ;  /* 0x000000ffff8b7224 */ /* 0x000fe600078e0076 */
[----:B------:R3:W-:Y:S01]  /*160a0*/  MUFU.EX2 R136, R60 ;  /* 0x0000003c00887308 */ /* 0x0007e20000000800 */
[----:B------:R-:W-:Y:S01]  /*160b0*/  LOP3.LUT R118, R116, 0xffff, RZ, 0xc0, !PT ;  /* 0x0000ffff74767812 */ /* 0x000fe200078ec0ff */
[----:B------:R-:W-:Y:S01]  /*160c0*/  FMUL.FTZ R65, R100, R165 ;  /* 0x000000a564417220 */ /* 0x000fe20000410000 */
[----:B------:R-:W-:Y:S01]  /*160d0*/  SHF.R.U32.HI R117, RZ, 0x8, R63 ;  /* 0x00000008ff757819 */ /* 0x000fe2000001163f */
[----:B------:R-:W-:Y:S01]  /*160e0*/  FMUL.FTZ R63, R0, R171 ;  /* 0x000000ab003f7220 */ /* 0x000fe20000410000 */
[----:B------:R-:W-:Y:S01]  /*160f0*/  LOP3.LUT R109, R62, 0xff, RZ, 0xc0, !PT ;  /* 0x000000ff3e6d7812 */ /* 0x000fe200078ec0ff */
[----:B------:R-:W-:Y:S01]  /*16100*/  FMUL.FTZ R62, R0, R170 ;  /* 0x000000aa003e7220 */ /* 0x000fe20000410000 */
[C---:B------:R-:W-:Y:S03]  /*16110*/  FMUL.FTZ R66, R3.reuse, R166 ;  /* 0x000000a603427220 */ /* 0x040fe60000410000 */
[----:B------:R4:W5:Y:S01]  /*16120*/  MUFU.EX2 R188, R61 ;  /* 0x0000003d00bc7308 */ /* 0x0009620000000800 */
[----:B--2---:R-:W-:Y:S01]  /*16130*/  FFMA.FTZ R108, R202, UR4, -R180 ;  /* 0x00000004ca6c7c23 */ /* 0x004fe200080108b4 */
[C---:B------:R-:W-:Y:S01]  /*16140*/  FMUL.FTZ R67, R3.reuse, R167 ;  /* 0x000000a703437220 */ /* 0x040fe20000410000 */
[C---:B------:R-:W-:Y:S01]  /*16150*/  FMUL.FTZ R68, R100.reuse, R68 ;  /* 0x0000004464447220 */ /* 0x040fe20000410000 */
[----:B------:R-:W-:Y:S01]  /*16160*/  FMUL.FTZ R69, R100, R69 ;  /* 0x0000004564457220 */ /* 0x000fe20000410000 */
[C---:B------:R-:W-:Y:S01]  /*16170*/  FMUL.FTZ R70, R3.reuse, R70 ;  /* 0x0000004603467220 */ /* 0x040fe20000410000 */
[----:B------:R-:W-:Y:S01]  /*16180*/  FMUL.FTZ R71, R3, R71 ;  /* 0x0000004703477220 */ /* 0x000fe20000410000 */
[C---:B------:R-:W-:Y:S03]  /*16190*/  FMUL.FTZ R72, R2.reuse, R72 ;  /* 0x0000004802487220 */ /* 0x040fe60000410000 */
[----:B------:R2:W5:Y:S01]  /*161a0*/  MUFU.EX2 R200, R64 ;  /* 0x0000004000c87308 */ /* 0x0005620000000800 */
[C---:B---3--:R-:W-:Y:S01]  /*161b0*/  FMUL.FTZ R60, R2.reuse, R168 ;  /* 0x000000a8023c7220 */ /* 0x048fe20000410000 */
[----:B------:R-:W-:Y:S01]  /*161c0*/  FMUL.FTZ R73, R2, R73 ;  /* 0x0000004902497220 */ /* 0x000fe20000410000 */
[C---:B------:R-:W-:Y:S01]  /*161d0*/  FMUL.FTZ R74, R0.reuse, R74 ;  /* 0x0000004a004a7220 */ /* 0x040fe20000410000 */
[----:B------:R-:W-:Y:S01]  /*161e0*/  FMUL.FTZ R75, R0, R75 ;  /* 0x0000004b004b7220 */ /* 0x000fe20000410000 */
[----:B------:R-:W-:Y:S01]  /*161f0*/  PRMT R123, R123, 0x5410, R117 ;  /* 0x000054107b7b7816 */ /* 0x000fe20000000075 */
[----:B------:R-:W-:Y:S01]  /*16200*/  IMAD.MOV.U32 R146, RZ, RZ, R122 ;  /* 0x000000ffff927224 */ /* 0x000fe200078e007a */
[----:B------:R-:W-:Y:S03]  /*16210*/  PRMT R121, R109, 0x5410, R121 ;  /* 0x000054106d797816 */ /* 0x000fe60000000079 */
[----:B------:R3:W5:Y:S01]  /*16220*/  MUFU.EX2 R159, R108 ;  /* 0x0000006c009f7308 */ /* 0x0007620000000800 */
[C---:B----4-:R-:W-:Y:S01]  /*16230*/  FMUL.FTZ R61, R2.reuse, R169 ;  /* 0x000000a9023d7220 */ /* 0x050fe20000410000 */
[----:B------:R-:W-:Y:S01]  /*16240*/  SHF.R.U32.HI R119, RZ, 0x18, R116 ;  /* 0x00000018ff777819 */ /* 0x000fe20000011674 */
[----:B------:R-:W-:Y:S01]  /*16250*/  FMUL.FTZ R92, R2, R92 ;  /* 0x0000005c025c7220 */ /* 0x000fe20000410000 */
[----:B------:R-:W-:Y:S01]  /*16260*/  LOP3.LUT R109, R106, 0xffff, RZ, 0xc0, !PT ;  /* 0x0000ffff6a6d7812 */ /* 0x000fe200078ec0ff */
[----:B------:R-:W-:Y:S01]  /*16270*/  FMUL.FTZ R93, R2, R93 ;  /* 0x0000005d025d7220 */ /* 0x000fe20000410000 */
[----:B------:R-:W-:Y:S01]  /*16280*/  SHF.R.U32.HI R117, RZ, 0x18, R106 ;  /* 0x00000018ff757819 */ /* 0x000fe2000001166a */
[----:B------:R-:W-:Y:S01]  /*16290*/  FMUL.FTZ R94, R0, R94 ;  /* 0x0000005e005e7220 */ /* 0x000fe20000410000 */
[-C--:B------:R-:W-:Y:S03]  /*162a0*/  HMMA.16816.F32 R60, R176, R110.reuse, R60 ;  /* 0x0000006eb03c723c */ /* 0x080fe6000000183c */
[----:B--2---:R-:W-:Y:S01]  /*162b0*/  FMUL.FTZ R64, R100, R164 ;  /* 0x000000a464407220 */ /* 0x004fe20000410000 */
[----:B------:R-:W-:Y:S01]  /*162c0*/  SHF.R.U32.HI R109, RZ, 0x8, R109 ;  /* 0x00000008ff6d7819 */ /* 0x000fe2000001166d */
[----:B------:R-:W-:Y:S01]  /*162d0*/  FMUL.FTZ R95, R0, R95 ;  /* 0x0000005f005f7220 */ /* 0x000fe20000410000 */
[----:B------:R-:W-:Y:S01]  /*162e0*/  MOV R148, R120 ;  /* 0x0000007800947202 */ /* 0x000fe20000000f00 */
[----:B------:R-:W-:Y:S01]  /*162f0*/  FMUL.FTZ R96, R100, R96 ;  /* 0x0000006064607220 */ /* 0x000fe20000410000 */
[----:B------:R-:W-:Y:S02]  /*16300*/  SHF.R.U32.HI R120, RZ, 0x10, R116 ;  /* 0x00000010ff787819 */ /* 0x000fe40000011674 */
[C---:B------:R-:W-:Y:S04]  /*16310*/  HMMA.16816.F32 R64, R172.reuse, R110, R64 ;  /* 0x0000006eac40723c */ /* 0x040fe80000001840 */
[--C-:B---3--:R-:W-:Y:S01]  /*16320*/  FFMA.FTZ R108, R203, UR4, -R181.reuse ;  /* 0x00000004cb6c7c23 */ /* 0x108fe200080108b5 */
[----:B------:R-:W-:Y:S01]  /*16330*/  LOP3.LUT R122, R116, 0xff, RZ, 0xc0, !PT ;  /* 0x000000ff747a7812 */ /* 0x000fe200078ec0ff */
[-C--:B-1----:R-:W-:Y:S02]  /*16340*/  HMMA.16816.F32 R68, R172, R112.reuse, R68 ;  /* 0x00000070ac44723c */ /* 0x082fe40000001844 */
[----:B------:R1:W-:Y:S03]  /*16350*/  MUFU.EX2 R154, R108 ;  /* 0x0000006c009a7308 */ /* 0x0003e60000000800 */
[----:B------:R-:W-:Y:S01]  /*16360*/  LOP3.LUT R110, R106, 0xff, RZ, 0xc0, !PT ;  /* 0x000000ff6a6e7812 */ /* 0x000fe200078ec0ff */
[C---:B------:R-:W-:Y:S05]  /*16370*/  HMMA.16816.F32 R72, R176.reuse, R112, R72 ;  /* 0x00000070b048723c */ /* 0x040fea0000001848 */
[----:B------:R-:W-:Y:S01]  /*16380*/  SHF.R.U32.HI R116, RZ, 0x8, R118 ;  /* 0x00000008ff747819 */ /* 0x000fe20000011676 */
[----:B------:R-:W-:Y:S01]  /*16390*/  IMAD.MOV.U32 R140, RZ, RZ, R190 ;  /* 0x000000ffff8c7224 */ /* 0x000fe200078e00be */
[----:B------:R-:W-:Y:S01]  /*163a0*/  SHF.R.U32.HI R112, RZ, 0x10, R106 ;  /* 0x00000010ff707819 */ /* 0x000fe2000001166a */
[----:B------:R-:W-:Y:S03]  /*163b0*/  FFMA.FTZ R106, R205, UR4, -R182 ;  /* 0x00000004cd6a7c23 */ /* 0x000fe600080108b6 */
[----:B------:R-:W-:Y:S01]  /*163c0*/  LOP3.LUT R111, R120, 0xff, RZ, 0xc0, !PT ;  /* 0x000000ff786f7812 */ /* 0x000fe200078ec0ff */
[----:B------:R2:W3:Y:S01]  /*163d0*/  MUFU.EX2 R162, R106 ;  /* 0x0000006a00a27308 */ /* 0x0004e20000000800 */
[----:B-1----:R-:W-:Y:S01]  /*163e0*/  FFMA.FTZ R108, R206, UR4, -R181 ;  /* 0x00000004ce6c7c23 */ /* 0x002fe200080108b5 */
[----:B------:R-:W-:Y:S01]  /*163f0*/  PRMT R124, R122, 0x5410, R116 ;  /* 0x000054107a7c7816 */ /* 0x000fe20000000074 */
[C---:B------:R-:W-:Y:S01]  /*16400*/  FMUL.FTZ R76, R2.reuse, R76 ;  /* 0x0000004c024c7220 */ /* 0x040fe20000410000 */
[----:B------:R-:W-:Y:S01]  /*16410*/  PRMT R129, R111, 0x5410, R119 ;  /* 0x000054106f817816 */ /* 0x000fe20000000077 */
[----:B------:R-:W-:Y:S01]  /*16420*/  FMUL.FTZ R77, R2, R77 ;  /* 0x0000004d024d7220 */ /* 0x000fe20000410000 */
[----:B------:R-:W-:Y:S01]  /*16430*/  PRMT R122, R110, 0x5410, R109 ;  /* 0x000054106e7a7816 */ /* 0x000fe2000000006d */
[C---:B------:R-:W-:Y:S03]  /*16440*/  FMUL.FTZ R78, R0.reuse, R78 ;  /* 0x0000004e004e7220 */ /* 0x040fe60000410000 */
[----:B------:R1:W4:Y:S01]  /*16450*/  MUFU.EX2 R158, R108 ;  /* 0x0000006c009e7308 */ /* 0x0003220000000800 */
[C---:B------:R-:W-:Y:S01]  /*16460*/  LOP3.LUT R113, R105.reuse, 0xffff, RZ, 0xc0, !PT ;  /* 0x0000ffff69717812 */ /* 0x040fe200078ec0ff */
[----:B------:R-:W-:Y:S01]  /*16470*/  FMUL.FTZ R79, R0, R79 ;  /* 0x0000004f004f7220 */ /* 0x000fe20000410000 */
[----:B------:R-:W-:Y:S01]  /*16480*/  LOP3.LUT R112, R112, 0xff, RZ, 0xc0, !PT ;  /* 0x000000ff70707812 */ /* 0x000fe200078ec0ff */
[C---:B------:R-:W-:Y:S01]  /*16490*/  FMUL.FTZ R80, R100.reuse, R80 ;  /* 0x0000005064507220 */ /* 0x040fe20000410000 */
[----:B------:R-:W-:Y:S01]  /*164a0*/  LOP3.LUT R116, R105, 0xff, RZ, 0xc0, !PT ;  /* 0x000000ff69747812 */ /* 0x000fe200078ec0ff */
[----:B------:R-:W-:Y:S01]  /*164b0*/  FMUL.FTZ R81, R100, R81 ;  /* 0x0000005164517220 */ /* 0x000fe20000410000 */
[----:B------:R-:W-:Y:S01]  /*164c0*/  PRMT R120, R112, 0x5410, R117 ;  /* 0x0000541070787816 */ /* 0x000fe20000000075 */
[C---:B------:R-:W-:Y:S01]  /*164d0*/  FMUL.FTZ R82, R3.reuse, R82 ;  /* 0x0000005203527220 */ /* 0x040fe20000410000 */
[-C--:B------:R-:W-:Y:S03]  /*164e0*/  HMMA.16816.F32 R76, R176, R114.reuse, R76 ;  /* 0x00000072b04c723c */ /* 0x080fe6000000184c */
[--C-:B--2---:R-:W-:Y:S01]  /*164f0*/  FFMA.FTZ R106, R204, UR4, -R182.reuse ;  /* 0x00000004cc6a7c23 */ /* 0x104fe200080108b6 */
[----:B------:R-:W-:Y:S01]  /*16500*/  SHF.R.U32.HI R113, RZ, 0x8, R113 ;  /* 0x00000008ff717819 */ /* 0x000fe20000011671 */
[----:B------:R-:W-:Y:S01]  /*16510*/  FMUL.FTZ R83, R3, R83 ;  /* 0x0000005303537220 */ /* 0x000fe20000410000 */
[----:B------:R-:W-:Y:S01]  /*16520*/  SHF.R.U32.HI R112, RZ, 0x10, R105 ;  /* 0x00000010ff707819 */ /* 0x000fe20000011669 */
[----:B------:R2:W4:Y:S01]  /*16530*/  MUFU.EX2 R166, R106 ;  /* 0x0000006a00a67308 */ /* 0x0005220000000800 */
[----:B-1----:R-:W1:Y:S03]  /*16540*/  LDSM.16.MT88.4 R108, [R222+0xb000] ;  /* 0x00b00000de6c783b */ /* 0x002e660000004200 */
[----:B------:R-:W-:Y:S01]  /*16550*/  PRMT R128, R116, 0x5410, R113 ;  /* 0x0000541074807816 */ /* 0x000fe20000000071 */
[C---:B------:R-:W-:Y:S04]  /*16560*/  HMMA.16816.F32 R80, R172.reuse, R114, R80 ;  /* 0x00000072ac50723c */ /* 0x040fe80000001850 */
[----:B------:R-:W-:Y:S01]  /*16570*/  LOP3.LUT R113, R112, 0xff, RZ, 0xc0, !PT ;  /* 0x000000ff70717812 */ /* 0x000fe200078ec0ff */
[----:B------:R-:W-:Y:S01]  /*16580*/  FFMA.FTZ R112, R208, UR4, -R183 ;  /* 0x00000004d0707c23 */ /* 0x000fe200080108b7 */
[--C-:B------:R-:W-:Y:S01]  /*16590*/  FFMA.FTZ R116, R209, UR4, -R182.reuse ;  /* 0x00000004d1747c23 */ /* 0x100fe200080108b6 */
[----:B------:R-:W-:Y:S01]  /*165a0*/  SHF.R.U32.HI R117, RZ, 0x18, R105 ;  /* 0x00000018ff757819 */ /* 0x000fe20000011669 */
[C---:B------:R-:W-:Y:S01]  /*165b0*/  FMUL.FTZ R84, R100.reuse, R84 ;  /* 0x0000005464547220 */ /* 0x040fe20000410000 */
[----:B------:R3:W4:Y:S02]  /*165c0*/  MUFU.EX2 R198, R112 ;  /* 0x0000007000c67308 */ /* 0x0007240000000800 */
[----:B------:R-:W-:Y:S01]  /*165d0*/  FMUL.FTZ R85, R100, R85 ;  /* 0x0000005564557220 */ /* 0x000fe20000410000 */
[----:B--2---:R-:W-:Y:S01]  /*165e0*/  FFMA.FTZ R106, R207, UR4, -R183 ;  /* 0x00000004cf6a7c23 */ /* 0x004fe200080108b7 */
[C---:B------:R-:W-:Y:S01]  /*165f0*/  FMUL.FTZ R86, R3.reuse, R86 ;  /* 0x0000005603567220 */ /* 0x040fe20000410000 */
[----:B------:R-:W-:Y:S01]  /*16600*/  FMUL.FTZ R87, R3, R87 ;  /* 0x0000005703577220 */ /* 0x000fe20000410000 */
[--C-:B------:R-:W-:Y:S01]  /*16610*/  HSET2.LE.AND R105, R123, R150.reuse, PT ;  /* 0x000000967b697233 */ /* 0x100fe20003803000 */
[----:B------:R-:W-:Y:S03]  /*16620*/  FMUL.FTZ R88, R2, R88 ;  /* 0x0000005802587220 */ /* 0x000fe60000410000 */
[----:B------:R2:W-:Y:S01]  /*16630*/  MUFU.EX2 R190, R106 ;  /* 0x0000006a00be7308 */ /* 0x0005e20000000800 */
[----:B-----5:R-:W-:Y:S01]  /*16640*/  F2FP.F16.F32.PACK_AB R114, R188, R196 ;  /* 0x000000c4bc72723e */ /* 0x020fe200000000ff */
[----:B------:R-:W-:Y:S01]  /*16650*/  FMUL.FTZ R89, R2, R89 ;  /* 0x0000005902597220 */ /* 0x000fe20000410000 */
[C---:B------:R-:W-:Y:S01]  /*16660*/  FMUL.FTZ R90, R0.reuse, R90 ;  /* 0x0000005a005a7220 */ /* 0x040fe20000410000 */
[----:B------:R-:W-:Y:S01]  /*16670*/  FMUL.FTZ R91, R0, R91 ;  /* 0x0000005b005b7220 */ /* 0x000fe20000410000 */
[----:B------:R-:W-:Y:S01]  /*16680*/  LOP3.LUT R114, R105, R114, RZ, 0xc0, !PT ;  /* 0x0000007269727212 */ /* 0x000fe200078ec0ff */
[----:B------:R-:W-:Y:S01]  /*16690*/  FFMA.FTZ R105, R210, UR4, -R182 ;  /* 0x00000004d2697c23 */ /* 0x000fe200080108b6 */
[----:B------:R-:W-:Y:S03]  /*166a0*/  F2FP.F16.F32.PACK_AB R115, R200, R136 ;  /* 0x00000088c873723e */ /* 0x000fe600000000ff */
[----:B------:R5:W-:Y:S01]  /*166b0*/  MUFU.EX2 R155, R116 ;  /* 0x00000074009b7308 */ /* 0x000be20000000800 */
[--C-:B---3--:R-:W-:Y:S01]  /*166c0*/  HSET2.LE.AND R112, R122, R150.reuse, PT ;  /* 0x000000967a707233 */ /* 0x108fe20003803000 */
[----:B------:R-:W-:Y:S01]  /*166d0*/  FMUL.FTZ R97, R100, R97 ;  /* 0x0000006164617220 */ /* 0x000fe20000410000 */
[C---:B------:R-:W-:Y:S01]  /*166e0*/  FMUL.FTZ R98, R3.reuse, R98 ;  /* 0x0000006203627220 */ /* 0x040fe20000410000 */
[----:B------:R-:W-:Y:S01]  /*166f0*/  FMUL.FTZ R99, R3, R99 ;  /* 0x0000006303637220 */ /* 0x000fe20000410000 */
[----:B------:R-:W-:Y:S01]  /*16700*/  IMAD.MOV.U32 R160, RZ, RZ, R148 ;  /* 0x000000ffffa07224 */ /* 0x000fe200078e0094 */
[----:B------:R-:W-:Y:S01]  /*16710*/  MOV R156, R193 ;  /* 0x000000c1009c7202 */ /* 0x000fe20000000f00 */
[----:B------:R-:W-:Y:S03]  /*16720*/  IMAD.MOV.U32 R148, RZ, RZ, R127 ;  /* 0x000000ffff947224 */ /* 0x000fe600078e007f */
[----:B------:R3:W4:Y:S01]  /*16730*/  MUFU.EX2 R157, R105 ;  /* 0x00000069009d7308 */ /* 0x0007220000000800 */
[----:B--2---:R-:W-:Y:S01]  /*16740*/  HSET2.LE.AND R106, R121, R150, PT ;  /* 0x00000096796a7233 */ /* 0x004fe20003803000 */
[----:B------:R-:W-:Y:S01]  /*16750*/  IMAD.MOV.U32 R171, RZ, RZ, R139 ;  /* 0x000000ffffab7224 */ /* 0x000fe200078e008b */
[-C--:B-1----:R-:W-:Y:S01]  /*16760*/  HMMA.16816.F32 R84, R172, R108.reuse, R84 ;  /* 0x0000006cac54723c */ /* 0x082fe20000001854 */
[----:B------:R-:W1:Y:S02]  /*16770*/  LDC.U8 R150, c[0x0][0x388] ;  /* 0x0000e200ff967b82 */ /* 0x000e640000000000 */
[----:B------:R-:W-:Y:S01]  /*16780*/  PRMT R121, R113, 0x5410, R117 ;  /* 0x0000541071797816 */ /* 0x000fe20000000075 */
[----:B------:R-:W-:Y:S01]  /*16790*/  IMAD.MOV.U32 R163, RZ, RZ, R153 ;  /* 0x000000ffffa37224 */ /* 0x000fe200078e0099 */
[----:B------:R-:W-:Y:S01]  /*167a0*/  LOP3.LUT R115, R106, R115, RZ, 0xc0, !PT ;  /* 0x000000736a737212 */ /* 0x000fe200078ec0ff */
[C---:B------:R-:W-:Y:S01]  /*167b0*/  HMMA.16816.F32 R88, R176.reuse, R108, R88 ;  /* 0x0000006cb058723c */ /* 0x040fe20000001858 */
[----:B-----5:R-:W2:Y:S04]  /*167c0*/  LDSM.16.MT88.4 R116, [R220+0x9400] ;  /* 0x00940000dc74783b */ /* 0x020ea80000004200 */
[--C-:B------:R-:W-:Y:S01]  /*167d0*/  FFMA.FTZ R106, R211, UR4, -R183.reuse ;  /* 0x00000004d36a7c23 */ /* 0x100fe200080108b7 */
[-C--:B------:R-:W-:Y:S01]  /*167e0*/  HMMA.16816.F32 R92, R176, R110.reuse, R92 ;  /* 0x0000006eb05c723c */ /* 0x080fe2000000185c */
[----:B------:R-:W-:Y:S02]  /*167f0*/  IMAD.U32 R109, RZ, RZ, UR37 ;  /* 0x00000025ff6d7e24 */ /* 0x000fe4000f8e00ff */
[----:B------:R5:W-:Y:S02]  /*16800*/  MUFU.EX2 R165, R106 ;  /* 0x0000006a00a57308 */ /* 0x000be40000000800 */
[----:B------:R-:W-:Y:S01]  /*16810*/  FFMA.FTZ R108, R216, UR4, -R183 ;  /* 0x00000004d86c7c23 */ /* 0x000fe200080108b7 */
[----:B------:R-:W-:Y:S07]  /*16820*/  HMMA.16816.F32 R96, R172, R110, R96 ;  /* 0x0000006eac60723c */ /* 0x000fee0000001860 */
[----:B------:R-:W2:Y:S01]  /*16830*/  MUFU.EX2 R164, R108 ;  /* 0x0000006c00a47308 */ /* 0x000ea20000000800 */
[----:B---3--:R-:W-:Y:S03]  /*16840*/  F2FP.F16.F32.PACK_AB R105, R159, R151 ;  /* 0x000000979f69723e */ /* 0x008fe600000000ff */
[----:B------:R-:W-:Y:S01]  /*16850*/  IMAD.MOV.U32 R153, RZ, RZ, R147 ;  /* 0x000000ffff997224 */ /* 0x000fe200078e0093 */
[----:B-1----:R-:W-:Y:S02]  /*16860*/  PRMT R177, R150, 0x7054, R150 ;  /* 0x0000705496b17816 */ /* 0x002fe40000000096 */
[----:B------:R-:W-:Y:S01]  /*16870*/  MOV R176, R162 ;  /* 0x000000a200b07202 */ /* 0x000fe20000000f00 */
[----:B------:R-:W-:Y:S01]  /*16880*/  IMAD.MOV.U32 R162, RZ, RZ, R152 ;  /* 0x000000ffffa27224 */ /* 0x000fe200078e0098 */
[----:B------:R-:W-:Y:S01]  /*16890*/  LOP3.LUT R109, R161, UR31, R109, 0x96, !PT ;  /* 0x0000001fa16d7c12 */ /* 0x000fe2000f8e966d */
[----:B------:R-:W-:Y:S01]  /*168a0*/  IMAD.MOV.U32 R152, RZ, RZ, R146 ;  /* 0x000000ffff987224 */ /* 0x000fe200078e0092 */
[----:B------:R-:W-:Y:S01]  /*168b0*/  LOP3.LUT R112, R112, R105, RZ, 0xc0, !PT ;  /* 0x0000006970707212 */ /* 0x000fe200078ec0ff */
[----:B------:R-:W-:Y:S01]  /*168c0*/  IMAD.MOV.U32 R147, RZ, RZ, R126 ;  /* 0x000000ffff937224 */ /* 0x000fe200078e007e */
[--C-:B-----5:R-:W-:Y:S01]  /*168d0*/  HSET2.LE.AND R106, R124, R177.reuse, PT ;  /* 0x000000b17c6a7233 */ /* 0x120fe20003803000 */
[----:B------:R-:W-:Y:S01]  /*168e0*/  IMAD.MOV.U32 R146, RZ, RZ, R125 ;  /* 0x000000ffff927224 */ /* 0x000fe200078e007d */
[----:B------:R-:W-:Y:S01]  /*168f0*/  MOV R161, R149 ;  /* 0x0000009500a17202 */ /* 0x000fe20000000f00 */
[----:B------:R-:W1:Y:S01]  /*16900*/  LDSM.16.MT88.4 R124, [R222+0x9400] ;  /* 0x00940000de7c783b */ /* 0x000e620000004200 */
[--C-:B------:R-:W-:Y:S01]  /*16910*/  HSET2.LE.AND R105, R120, R177.reuse, PT ;  /* 0x000000b178697233 */ /* 0x100fe20003803000 */
[----:B------:R-:W-:Y:S01]  /*16920*/  IMAD.MOV.U32 R150, RZ, RZ, R133 ;  /* 0x000000ffff967224 */ /* 0x000fe200078e0085 */
[----:B----4-:R-:W-:Y:S01]  /*16930*/  F2FP.F16.F32.PACK_AB R113, R158, R154 ;  /* 0x0000009a9e71723e */ /* 0x010fe200000000ff */
[----:B------:R-:W-:Y:S01]  /*16940*/  IMAD.MOV.U32 R163, RZ, RZ, R161 ;  /* 0x000000ffffa37224 */ /* 0x000fe200078e00a1 */
[----:B------:R-:W-:Y:S01]  /*16950*/  F2FP.F16.F32.PACK_AB R122, R166, R176 ;  /* 0x000000b0a67a723e */ /* 0x000fe200000000ff */
[----:B------:R-:W-:Y:S01]  /*16960*/  IMAD.MOV.U32 R174, RZ, RZ, R196 ;  /* 0x000000ffffae7224 */ /* 0x000fe200078e00c4 */
[----:B------:R-:W-:Y:S01]  /*16970*/  MOV R149, R132 ;  /* 0x0000008400957202 */ /* 0x000fe20000000f00 */
[----:B------:R-:W-:Y:S01]  /*16980*/  IMAD.WIDE.U32 R132, R109, -0x326172a9, RZ ;  /* 0xcd9e8d576d847825 */ /* 0x000fe200078e00ff */
[----:B------:R-:W-:Y:S01]  /*16990*/  MOV R173, R198 ;  /* 0x000000c600ad7202 */ /* 0x000fe20000000f00 */
[----:B------:R-:W-:Y:S01]  /*169a0*/  UMOV UR31, UR5 ;  /* 0x00000005001f7c82 */ /* 0x000fe20008000000 */
[----:B------:R-:W-:Y:S01]  /*169b0*/  LOP3.LUT R113, R105, R113, RZ, 0xc0, !PT ;  /* 0x0000007169717212 */ /* 0x000fe200078ec0ff */
[----:B------:R-:W-:Y:S01]  /*169c0*/  IMAD.MOV.U32 R172, RZ, RZ, R194 ;  /* 0x000000ffffac7224 */ /* 0x000fe200078e00c2 */
[----:B------:R-:W-:Y:S01]  /*169d0*/  MOV R161, R153 ;  /* 0x0000009900a17202 */ /* 0x000fe20000000f00 */
[----:B------:R-:W-:Y:S01]  /*169e0*/  IMAD.MOV.U32 R153, RZ, RZ, R150 ;  /* 0x000000ffff997224 */ /* 0x000fe200078e0096 */
[----:B------:R-:W-:Y:S01]  /*169f0*/  LOP3.LUT R122, R106, R122, RZ, 0xc0, !PT ;  /* 0x0000007a6a7a7212 */ /* 0x000fe200078ec0ff */
[----:B------:R-:W-:Y:S01]  /*16a00*/  IMAD.MOV.U32 R150, RZ, RZ, R148 ;  /* 0x000000ffff967224 */ /* 0x000fe200078e0094 */
[--C-:B------:R-:W-:Y:S01]  /*16a10*/  HSET2.LE.AND R123, R129, R177.reuse, PT ;  /* 0x000000b1817b7233 */ /* 0x100fe20003803000 */
[-C--:B--2---:R-:W-:Y:S05]  /*16a20*/  HMMA.16816.F32 R4, R112, R116.reuse, R4 ;  /* 0x000000747004723c */ /* 0x084fea0000001804 */
[--C-:B------:R-:W-:Y:S01]  /*16a30*/  HSET2.LE.AND R120, R128, R177.reuse, PT ;  /* 0x000000b180787233 */ /* 0x100fe20003803000 */
[----:B------:R-:W-:Y:S01]  /*16a40*/  IMAD.MOV.U32 R148, RZ, RZ, R146 ;  /* 0x000000ffff947224 */ /* 0x000fe200078e0092 */
[--C-:B------:R-:W-:Y:S01]  /*16a50*/  HSET2.LE.AND R121, R121, R177.reuse, PT ;  /* 0x000000b179797233 */ /* 0x100fe20003803000 */
[----:B------:R-:W-:Y:S03]  /*16a60*/  IMAD.MOV.U32 R146, RZ, RZ, R144 ;  /* 0x000000ffff927224 */ /* 0x000fe600078e0090 */
[----:B------:R-:W-:Y:S01]  /*16a70*/  F2FP.F16.F32.PACK_AB R106, R157, R155 ;  /* 0x0000009b9d6a723e */ /* 0x000fe200000000ff */
[----:B------:R-:W-:Y:S01]  /*16a80*/  IMAD.MOV.U32 R144, RZ, RZ, R142 ;  /* 0x000000ffff907224 */ /* 0x000fe200078e008e */
[----:B------:R-:W-:Y:S01]  /*16a90*/  F2FP.F16.F32.PACK_AB R108, R164, R165 ;  /* 0x000000a5a46c723e */ /* 0x000fe200000000ff */
[----:B------:R-:W-:Y:S01]  /*16aa0*/  IMAD.MOV.U32 R142, RZ, RZ, R140 ;  /* 0x000000ffff8e7224 */ /* 0x000fe200078e008c */
[----:B------:R-:W-:Y:S01]  /*16ab0*/  F2FP.F16.F32.PACK_AB R105, R173, R190 ;  /* 0x000000bead69723e */ /* 0x000fe200000000ff */
[----:B------:R-:W-:Y:S01]  /*16ac0*/  IMAD.MOV.U32 R140, RZ, RZ, R130 ;  /* 0x000000ffff8c7224 */ /* 0x000fe200078e0082 */
[----:B------:R-:W-:Y:S01]  /*16ad0*/  LOP3.LUT R109, R133, UR22, R162, 0x96, !PT ;  /* 0x00000016856d7c12 */ /* 0x000fe2000f8e96a2 */
[----:B------:R-:W-:Y:S01]  /*16ae0*/  IMAD.MOV.U32 R162, RZ, RZ, R160 ;  /* 0x000000ffffa27224 */ /* 0x000fe200078e00a0 */
[----:B------:R-:W-:Y:S01]  /*16af0*/  LOP3.LUT R123, R123, R105, RZ, 0xc0, !PT ;  /* 0x000000697b7b7212 */ /* 0x000fe200078ec0ff */
[----:B------:R-:W-:Y:S01]  /*16b00*/  IMAD.MOV.U32 R160, RZ, RZ, R152 ;  /* 0x000000ffffa07224 */ /* 0x000fe200078e0098 */
[----:B------:R-:W-:Y:S01]  /*16b10*/  LOP3.LUT R120, R120, R106, RZ, 0xc0, !PT ;  /* 0x0000006a78787212 */ /* 0x000fe200078ec0ff */
[----:B------:R-:W-:Y:S01]  /*16b20*/  IMAD.MOV.U32 R152, RZ, RZ, R149 ;  /* 0x000000ffff987224 */ /* 0x000fe200078e0095 */
[----:B------:R-:W-:Y:S01]  /*16b30*/  LOP3.LUT R121, R121, R108, RZ, 0xc0, !PT ;  /* 0x0000006c79797212 */ /* 0x000fe200078ec0ff */
[----:B------:R-:W-:Y:S01]  /*16b40*/  IMAD.WIDE.U32 R108, R109, -0x2daee0ad, RZ ;  /* 0xd2511f536d6c7825 */ /* 0x000fe200078e00ff */
[----:B------:R-:W-:Y:S02]  /*16b50*/  LOP3.LUT R130, R185, UR20, R132, 0x96, !PT ;  /* 0x00000014b9827c12 */ /* 0x000fe4000f8e9684 */
[----:B------:R-:W-:Y:S01]  /*16b60*/  MOV R149, R147 ;  /* 0x0000009300957202 */ /* 0x000fe20000000f00 */
[----:B------:R-:W-:Y:S01]  /*16b70*/  IMAD.MOV.U32 R147, RZ, RZ, R145 ;  /* 0x000000ffff937224 */ /* 0x000fe200078e0091 */
[----:B------:R-:W-:Y:S01]  /*16b80*/  MOV R145, R143 ;  /* 0x0000008f00917202 */ /* 0x000fe20000000f00 */
[C---:B------:R-:W-:Y:S04]  /*16b90*/  HMMA.16816.F32 R8, R120.reuse, R116, R8 ;  /* 0x000000747808723c */ /* 0x040fe80000001808 */
[----:B------:R-:W-:Y:S01]  /*16ba0*/  LOP3.LUT R105, R133, UR22, R162, 0x96, !PT ;  /* 0x0000001685697c12 */ /* 0x000fe2000f8e96a2 */
[----:B------:R-:W-:Y:S01]  /*16bb0*/  IMAD.MOV.U32 R143, RZ, RZ, R141 ;  /* 0x000000ffff8f7224 */ /* 0x000fe200078e008d */
[-C--:B------:R-:W-:Y:S05]  /*16bc0*/  HMMA.16816.F32 R12, R120, R118.reuse, R12 ;  /* 0x00000076780c723c */ /* 0x080fea000000180c */
[----:B------:R-:W-:Y:S01]  /*16bd0*/  LOP3.LUT R128, R187, UR20, R132, 0x96, !PT ;  /* 0x00000014bb807c12 */ /* 0x000fe2000f8e9684 */
[C---:B------:R-:W-:Y:S05]  /*16be0*/  HMMA.16816.F32 R16, R112.reuse, R118, R16 ;  /* 0x000000767010723c */ /* 0x040fea0000001810 */
[----:B------:R-:W-:Y:S01]  /*16bf0*/  MOV R141, R131 ;  /* 0x00000083008d7202 */ /* 0x000fe20000000f00 */
[-C--:B-1----:R-:W-:Y:S05]  /*16c00*/  HMMA.16816.F32 R20, R112, R124.reuse, R20 ;  /* 0x0000007c7014723c */ /* 0x082fea0000001814 */
[----:B------:R-:W-:Y:S01]  /*16c10*/  IMAD.WIDE.U32 R130, R130, -0x2daee0ad, RZ ;  /* 0xd2511f5382827825 */ /* 0x000fe200078e00ff */
[C---:B------:R-:W-:Y:S05]  /*16c20*/  HMMA.16816.F32 R24, R120.reuse, R124, R24 ;  /* 0x0000007c7818723c */ /* 0x040fea0000001818 */
[----:B------:R-:W-:Y:S01]  /*16c30*/  LOP3.LUT R132, R109, UR19, R134, 0x96, !PT ;  /* 0x000000136d847c12 */ /* 0x000fe2000f8e9686 */
[-C--:B------:R-:W-:Y:S05]  /*16c40*/  HMMA.16816.F32 R28, R120, R126.reuse, R28 ;  /* 0x0000007e781c723c */ /* 0x080fea000000181c */
[----:B------:R-:W-:Y:S01]  /*16c50*/  IMAD.WIDE.U32 R134, R105, -0x2daee0ad, RZ ;  /* 0xd2511f5369867825 */ /* 0x000fe200078e00ff */
[C---:B------:R-:W-:Y:S05]  /*16c60*/  HMMA.16816.F32 R32, R112.reuse, R126, R32 ;  /* 0x0000007e7020723c */ /* 0x040fea0000001820 */
[----:B------:R-:W-:Y:S01]  /*16c70*/  IMAD.WIDE.U32 R128, R128, -0x2daee0ad, RZ ;  /* 0xd2511f5380807825 */ /* 0x000fe200078e00ff */
[----:B------:R-:W-:Y:S02]  /*16c80*/  LOP3.LUT R106, R131, UR17, R108, 0x96, !PT ;  /* 0x00000011836a7c12 */ /* 0x000fe4000f8e966c */
[----:B------:R-:W1:Y:S03]  /*16c90*/  LDSM.16.MT88.4 R108, [R220+0xa400] ;  /* 0x00a40000dc6c783b */ /* 0x000e660000004200 */
[----:B------:R-:W-:Y:S01]  /*16ca0*/  LOP3.LUT R105, R129, UR17, R134, 0x96, !PT ;  /* 0x0000001181697c12 */ /* 0x000fe2000f8e9686 */
[----:B------:R-:W-:Y:S01]  /*16cb0*/  FFMA.FTZ R129, R217, UR4, -R180 ;  /* 0x00000004d9817c23 */ /* 0x000fe200080108b4 */
[----:B------:R-:W-:Y:S01]  /*16cc0*/  IMAD.MOV.U32 R162, RZ, RZ, R160 ;  /* 0x000000ffffa27224 */ /* 0x000fe200078e00a0 */
[----:B------:R-:W-:Y:S01]  /*16cd0*/  MOV R160, R153 ;  /* 0x0000009900a07202 */ /* 0x000fe20000000f00 */
[----:B------:R-:W-:Y:S01]  /*16ce0*/  IMAD.WIDE.U32 R116, R132, -0x326172a9, RZ ;  /* 0xcd9e8d5784747825 */ /* 0x000fe200078e00ff */
[----:B------:R-:W-:Y:S01]  /*16cf0*/  MOV R179, R144 ;  /* 0x0000009000b37202 */ /* 0x000fe20000000f00 */
[----:B------:R-:W2:Y:S01]  /*16d00*/  MUFU.EX2 R132, R129 ;  /* 0x0000008100847308 */ /* 0x000ea20000000800 */
[----:B------:R-:W-:Y:S01]  /*16d10*/  MOV R175, R136 ;  /* 0x0000008800af7202 */ /* 0x000fe20000000f00 */
[----:B------:R-:W-:Y:S01]  /*16d20*/  IMAD.MOV.U32 R198, RZ, RZ, R152 ;  /* 0x000000ffffc67224 */ /* 0x000fe200078e0098 */
[----:B------:R-:W-:Y:S01]  /*16d30*/  LOP3.LUT R117, R117, UR18, R184, 0x96, !PT ;  /* 0x0000001275757c12 */ /* 0x000fe2000f8e96b8 */
[----:B------:R-:W-:Y:S01]  /*16d40*/  IMAD.MOV.U32 R153, RZ, RZ, R150 ;  /* 0x000000ffff997224 */ /* 0x000fe200078e0096 */
[----:B------:R-:W-:Y:S01]  /*16d50*/  MOV R150, R148 ;  /* 0x0000009400967202 */ /* 0x000fe20000000f00 */
[----:B------:R-:W-:Y:S02]  /*16d60*/  IMAD.MOV.U32 R152, RZ, RZ, R149 ;  /* 0x000000ffff987224 */ /* 0x000fe400078e0095 */
[----:B------:R-:W-:Y:S01]  /*16d70*/  IMAD.WIDE.U32 R148, R106, -0x326172a9, RZ ;  /* 0xcd9e8d576a947825 */ /* 0x000fe200078e00ff */
[----:B------:R-:W-:Y:S03]  /*16d80*/  LOP3.LUT R106, R135, UR19, R162, 0x96, !PT ;  /* 0x00000013876a7c12 */ /* 0x000fe6000f8e96a2 */
[----:B------:R-:W-:Y:S01]  /*16d90*/  IMAD.MOV.U32 R163, RZ, RZ, R161 ;  /* 0x000000ffffa37224 */ /* 0x000fe200078e00a1 */
[----:B------:R-:W-:Y:S01]  /*16da0*/  LOP3.LUT R131, R149, UR16, R116, 0x96, !PT ;  /* 0x0000001095837c12 */ /* 0x000fe2000f8e9674 */
[----:B------:R-:W-:Y:S02]  /*16db0*/  IMAD.MOV.U32 R162, RZ, RZ, R160 ;  /* 0x000000ffffa27224 */ /* 0x000fe400078e00a0 */
[----:B------:R-:W-:Y:S01]  /*16dc0*/  IMAD.MOV.U32 R161, RZ, RZ, R198 ;  /* 0x000000ffffa17224 */ /* 0x000fe200078e00c6 */
[----:B------:R-:W-:Y:S01]  /*16dd0*/  MOV R198, R152 ;  /* 0x0000009800c67202 */ /* 0x000fe20000000f00 */
[----:B------:R-:W-:Y:S02]  /*16de0*/  IMAD.MOV.U32 R160, RZ, RZ, R153 ;  /* 0x000000ffffa07224 */ /* 0x000fe400078e0099 */
[----:B------:R-:W-:Y:S02]  /*16df0*/  IMAD.MOV.U32 R153, RZ, RZ, R150 ;  /* 0x000000ffff997224 */ /* 0x000fe400078e0096 */
[----:B------:R-:W-:Y:S02]  /*16e00*/  IMAD.MOV.U32 R152, RZ, RZ, R147 ;  /* 0x000000ffff987224 */ /* 0x000fe400078e0093 */
[----:B------:R-:W-:Y:S02]  /*16e10*/  IMAD.MOV.U32 R150, RZ, RZ, R146 ;  /* 0x000000ffff967224 */ /* 0x000fe400078e0092 */
[----:B------:R-:W-:Y:S04]  /*16e20*/  IMAD.WIDE.U32 R146, R105, -0x326172a9, RZ ;  /* 0xcd9e8d5769927825 */ /* 0x000fe800078e00ff */
[----:B------:R-:W-:Y:S01]  /*16e30*/  FFMA.FTZ R105, R218, UR4, -R180 ;  /* 0x00000004da697c23 */ /* 0x000fe200080108b4 */
[----:B--2---:R-:W-:Y:S01]  /*16e40*/  MOV R218, R132 ;  /* 0x0000008400da7202 */ /* 0x004fe20000000f00 */
[----:B------:R-:W-:Y:S01]  /*16e50*/  IMAD.WIDE.U32 R118, R106, -0x326172a9, RZ ;  /* 0xcd9e8d576a767825 */ /* 0x000fe200078e00ff */
[-C--:B-1----:R-:W-:Y:S01]  /*16e60*/  HMMA.16816.F32 R36, R112, R108.reuse, R36 ;  /* 0x0000006c7024723c */ /* 0x082fe20000001824 */
[----:B------:R1:W2:Y:S02]  /*16e70*/  MUFU.EX2 R217, R105 ;  /* 0x0000006900d97308 */ /* 0x0002a40000000800 */
[----:B------:R-:W-:Y:S01]  /*16e80*/  IMAD.MOV.U32 R167, RZ, RZ, R143 ;  /* 0x000000ffffa77224 */ /* 0x000fe200078e008f */
[----:B------:R-:W-:Y:S01]  /*16e90*/  LOP3.LUT R118, R147, UR16, R118, 0x96, !PT ;  /* 0x0000001093767c12 */ /* 0x000fe2000f8e9676 */
[----:B------:R-:W-:Y:S01]  /*16ea0*/  IMAD.MOV.U32 R169, RZ, RZ, R142 ;  /* 0x000000ffffa97224 */ /* 0x000fe200078e008e */
[C---:B------:R-:W-:Y:S05]  /*16eb0*/  HMMA.16816.F32 R40, R120.reuse, R108, R40 ;  /* 0x0000006c7828723c */ /* 0x040fea0000001828 */
[----:B------:R-:W-:Y:S01]  /*16ec0*/  IMAD.WIDE.U32 R116, R117, -0x2daee0ad, RZ ;  /* 0xd2511f5375747825 */ /* 0x000fe200078e00ff */
[-C--:B------:R-:W-:Y:S05]  /*16ed0*/  HMMA.16816.F32 R44, R120, R110.reuse, R44 ;  /* 0x0000006e782c723c */ /* 0x080fea000000182c */
[----:B------:R-:W-:Y:S01]  /*16ee0*/  IMAD.WIDE.U32 R142, R131, -0x2daee0ad, RZ ;  /* 0xd2511f53838e7825 */ /* 0x000fe200078e00ff */
[C---:B------:R-:W-:Y:S05]  /*16ef0*/  HMMA.16816.F32 R48, R112.reuse, R110, R48 ;  /* 0x0000006e7030723c */ /* 0x040fea0000001830 */
[----:B------:R-:W-:Y:S01]  /*16f00*/  IMAD.MOV.U32 R178, RZ, RZ, R145 ;  /* 0x000000ffffb27224 */ /* 0x000fe200078e0091 */
[----:B------:R-:W-:Y:S01]  /*16f10*/  LOP3.LUT R106, R119, UR18, R186, 0x96, !PT ;  /* 0x00000012776a7c12 */ /* 0x000fe2000f8e96ba */
[--C-:B-1----:R-:W-:Y:S01]  /*16f20*/  FFMA.FTZ R105, R219, UR4, -R181.reuse ;  /* 0x00000004db697c23 */ /* 0x102fe200080108b5 */
[----:B------:R-:W-:Y:S03]  /*16f30*/  LOP3.LUT R131, R117, UR15, R130, 0x96, !PT ;  /* 0x0000000f75837c12 */ /* 0x000fe6000f8e9682 */
[----:B------:R-:W-:Y:S01]  /*16f40*/  LOP3.LUT R129, R143, UR13, R116, 0x96, !PT ;  /* 0x0000000d8f817c12 */ /* 0x000fe2000f8e9674 */
[----:B------:R-:W-:Y:S01]  /*16f50*/  IMAD.WIDE.U32 R144, R118, -0x2daee0ad, RZ ;  /* 0xd2511f5376907825 */ /* 0x000fe200078e00ff */
[----:B------:R1:W-:Y:S01]  /*16f60*/  MUFU.EX2 R216, R105 ;  /* 0x0000006900d87308 */ /* 0x0003e20000000800 */
[----:B------:R-:W3:Y:S02]  /*16f70*/  LDSM.16.MT88.4 R116, [R222+0xa400] ;  /* 0x00a40000de74783b */ /* 0x000ee40000004200 */
[--C-:B------:R-:W-:Y:S01]  /*16f80*/  FFMA.FTZ R108, R240, UR4, -R181.reuse ;  /* 0x00000004f06c7c23 */ /* 0x100fe200080108b5 */
[----:B------:R-:W-:Y:S04]  /*16f90*/  IMAD.WIDE.U32 R124, R106, -0x2daee0ad, RZ ;  /* 0xd2511f536a7c7825 */ /* 0x000fe800078e00ff */
[----:B------:R-:W-:Y:S01]  /*16fa0*/  FFMA.FTZ R106, R235, UR4, -R181 ;  /* 0x00000004eb6a7c23 */ /* 0x000fe200080108b5 */
[----:B------:R-:W-:Y:S01]  /*16fb0*/  IMAD.MOV.U32 R163, RZ, RZ, R152 ;  /* 0x000000ffffa37224 */ /* 0x000fe200078e0098 */
[----:B------:R-:W-:Y:S01]  /*16fc0*/  MOV R152, R140 ;  /* 0x0000008c00987202 */ /* 0x000fe20000000f00 */
[----:B------:R-:W-:Y:S01]  /*16fd0*/  MUFU.EX2 R208, R108 ;  /* 0x0000006c00d07308 */ /* 0x000fe20000000800 */
[----:B------:R-:W-:Y:S01]  /*16fe0*/  IMAD.MOV.U32 R201, RZ, RZ, R150 ;  /* 0x000000ffffc97224 */ /* 0x000fe200078e0096 */
[----:B------:R-:W-:Y:S01]  /*16ff0*/  LOP3.LUT R130, R125, UR15, R128, 0x96, !PT ;  /* 0x0000000f7d827c12 */ /* 0x000fe2000f8e9680 */
[----:B------:R-:W-:Y:S02]  /*17000*/  IMAD.MOV.U32 R150, RZ, RZ, R137 ;  /* 0x000000ffff967224 */ /* 0x000fe400078e0089 */
[----:B------:R-:W-:Y:S02]  /*17010*/  IMAD.MOV.U32 R184, RZ, RZ, R191 ;  /* 0x000000ffffb87224 */ /* 0x000fe400078e00bf */
[----:B------:R-:W-:Y:S01]  /*17020*/  IMAD.MOV.U32 R199, RZ, RZ, R161 ;  /* 0x000000ffffc77224 */ /* 0x000fe200078e00a1 */
[----:B-1----:R-:W-:Y:S01]  /*17030*/  LOP3.LUT R105, R145, UR13, R124, 0x96, !PT ;  /* 0x0000000d91697c12 */ /* 0x002fe2000f8e967c */
[----:B------:R-:W-:Y:S01]  /*17040*/  IMAD.WIDE.U32 R124, R129, -0x326172a9, RZ ;  /* 0xcd9e8d57817c7825 */ /* 0x000fe200078e00ff */
[----:B------:R-:W1:Y:S03]  /*17050*/  MUFU.EX2 R211, R106 ;  /* 0x0000006a00d37308 */ /* 0x000e660000000800 */
[----:B------:R-:W-:Y:S04]  /*17060*/  IMAD.WIDE.U32 R126, R105, -0x326172a9, RZ ;  /* 0xcd9e8d57697e7825 */ /* 0x000fe800078e00ff */
[----:B------:R-:W-:Y:S01]  /*17070*/  FFMA.FTZ R105, R237, UR4, -R180 ;  /* 0x00000004ed697c23 */ /* 0x000fe200080108b4 */
[----:B------:R-:W-:Y:S01]  /*17080*/  SHF.R.U32.HI R132, RZ, 0x10, R124 ;  /* 0x00000010ff847819 */ /* 0x000fe2000001167c */
[----:B------:R-:W-:Y:S01]  /*17090*/  IMAD.MOV.U32 R161, RZ, RZ, R198 ;  /* 0x000000ffffa17224 */ /* 0x000fe200078e00c6 */
[----:B------:R-:W-:Y:S01]  /*170a0*/  SHF.R.U32.HI R134, RZ, 0x18, R124 ;  /* 0x00000018ff867819 */ /* 0x000fe2000001167c */
[----:B------:R4:W-:Y:S01]  /*170b0*/  MUFU.EX2 R210, R105 ;  /* 0x0000006900d27308 */ /* 0x0009e20000000800 */
[----:B------:R-:W-:Y:S01]  /*170c0*/  LOP3.LUT R133, R126, 0xff, RZ, 0xc0, !PT ;  /* 0x000000ff7e857812 */ /* 0x000fe200078ec0ff */
[----:B------:R-:W-:Y:S01]  /*170d0*/  IMAD.MOV.U32 R187, RZ, RZ, R162 ;  /* 0x000000ffffbb7224 */ /* 0x000fe200078e00a2 */
[----:B------:R-:W-:Y:S01]  /*170e0*/  MOV R162, R153 ;  /* 0x0000009900a27202 */ /* 0x000fe20000000f00 */
[----:B------:R-:W-:Y:S01]  /*170f0*/  IMAD.MOV.U32 R153, RZ, RZ, R138 ;  /* 0x000000ffff997224 */ /* 0x000fe200078e008a */
[C---:B------:R-:W-:Y:S01]  /*17100*/  LOP3.LUT R128, R124.reuse, 0xffff, RZ, 0xc0, !PT ;  /* 0x0000ffff7c807812 */ /* 0x040fe200078ec0ff */
[----:B------:R-:W-:Y:S01]  /*17110*/  IMAD.WIDE.U32 R138, R131, -0x326172a9, RZ ;  /* 0xcd9e8d57838a7825 */ /* 0x000fe200078e00ff */
[----:B------:R-:W-:Y:S02]  /*17120*/  LOP3.LUT R129, R124, 0xff, RZ, 0xc0, !PT ;  /* 0x000000ff7c817812 */ /* 0x000fe400078ec0ff */
[----:B------:R-:W-:Y:S01]  /*17130*/  SHF.R.U32.HI R109, RZ, 0x8, R128 ;  /* 0x00000008ff6d7819 */ /* 0x000fe20000011680 */
[----:B------:R-:W-:Y:S01]  /*17140*/  IMAD.MOV.U32 R170, RZ, RZ, R141 ;  /* 0x000000ffffaa7224 */ /* 0x000fe200078e008d */
[----:B------:R-:W-:Y:S01]  /*17150*/  LOP3.LUT R124, R126, 0xffff, RZ, 0xc0, !PT ;  /* 0x0000ffff7e7c7812 */ /* 0x000fe200078ec0ff */
[----:B------:R-:W-:Y:S01]  /*17160*/  IMAD.WIDE.U32 R140, R130, -0x326172a9, RZ ;  /* 0xcd9e8d57828c7825 */ /* 0x000fe200078e00ff */
[-C--:B---3--:R-:W-:Y:S03]  /*17170*/  HMMA.16816.F32 R52, R112, R116.reuse, R52 ;  /* 0x000000747034723c */ /* 0x088fe60000001834 */
[----:B------:R-:W-:Y:S01]  /*17180*/  PRMT R135, R129, 0x5410, R109 ;  /* 0x0000541081877816 */ /* 0x000fe2000000006d */
[----:B----4-:R-:W-:Y:S01]  /*17190*/  FFMA.FTZ R105, R239, UR4, -R180 ;  /* 0x00000004ef697c23 */ /* 0x010fe200080108b4 */
[----:B------:R-:W3:Y:S01]  /*171a0*/  LDSM.16.MT88.4 R108, [R220+0xb400] ;  /* 0x00b40000dc6c783b */ /* 0x000ee20000004200 */
[C---:B------:R-:W-:Y:S02]  /*171b0*/  HMMA.16816.F32 R56, R120.reuse, R116, R56 ;  /* 0x000000747838723c */ /* 0x040fe40000001838 */
[----:B------:R4:W-:Y:S03]  /*171c0*/  MUFU.EX2 R209, R105 ;  /* 0x0000006900d17308 */ /* 0x0009e60000000800 */
[----:B------:R-:W-:Y:S01]  /*171d0*/  LOP3.LUT R106, R125, UR23, R138, 0x96, !PT ;  /* 0x000000177d6a7c12 */ /* 0x000fe2000f8e968a */
[-C--:B------:R-:W-:Y:S05]  /*171e0*/  HMMA.16816.F32 R60, R120, R118.reuse, R60 ;  /* 0x00000076783c723c */ /* 0x080fea000000183c */
[----:B------:R-:W-:Y:S01]  /*171f0*/  FFMA.FTZ R117, R213, UR4, -R182 ;  /* 0x00000004d5757c23 */ /* 0x000fe200080108b6 */
[C---:B------:R-:W-:Y:S03]  /*17200*/  HMMA.16816.F32 R64, R112.reuse, R118, R64 ;  /* 0x000000767040723c */ /* 0x040fe60000001840 */
[----:B------:R5:W-:Y:S02]  /*17210*/  MUFU.EX2 R197, R117 ;  /* 0x0000007500c57308 */ /* 0x000be40000000800 */
[----:B------:R-:W-:Y:S01]  /*17220*/  SHF.R.U32.HI R130, RZ, 0x10, R126 ;  /* 0x00000010ff827819 */ /* 0x000fe2000001167e */
[----:B------:R-:W-:Y:S01]  /*17230*/  IMAD.MOV.U32 R168, RZ, RZ, R195 ;  /* 0x000000ffffa87224 */ /* 0x000fe200078e00c3 */
[----:B------:R-:W-:Y:S01]  /*17240*/  SHF.R.U32.HI R128, RZ, 0x8, R124 ;  /* 0x00000008ff807819 */ /* 0x000fe2000001167c */
[----:B------:R-:W-:Y:S03]  /*17250*/  FFMA.FTZ R125, R243, UR4, -R181 ;  /* 0x00000004f37d7c23 */ /* 0x000fe600080108b5 */
[----:B------:R-:W-:Y:S02]  /*17260*/  LOP3.LUT R124, R106, 0xffff, RZ, 0xc0, !PT ;  /* 0x0000ffff6a7c7812 */ /* 0x000fe400078ec0ff */
[----:B------:R2:W1:Y:S01]  /*17270*/  MUFU.EX2 R207, R125 ;  /* 0x0000007d00cf7308 */ /* 0x0004620000000800 */
[----:B----4-:R-:W-:Y:S01]  /*17280*/  LOP3.LUT R105, R127, UR23, R140, 0x96, !PT ;  /* 0x000000177f697c12 */ /* 0x010fe2000f8e968c */
[----:B------:R-:W-:Y:S01]  /*17290*/  IMAD.MOV.U32 R185, RZ, RZ, R192 ;  /* 0x000000ffffb97224 */ /* 0x000fe200078e00c0 */
[----:B------:R-:W-:Y:S01]  /*172a0*/  LOP3.LUT R127, R130, 0xff, RZ, 0xc0, !PT ;  /* 0x000000ff827f7812 */ /* 0x000fe200078ec0ff */
[----:B------:R-:W-:Y:S01]  /*172b0*/  IMAD.MOV.U32 R219, RZ, RZ, R190 ;  /* 0x000000ffffdb7224 */ /* 0x000fe200078e00be */
[----:B------:R-:W-:Y:S02]  /*172c0*/  SHF.R.U32.HI R131, RZ, 0x18, R126 ;  /* 0x00000018ff837819 */ /* 0x000fe4000001167e */
[----:B------:R-:W-:Y:S01]  /*172d0*/  LOP3.LUT R126, R106, 0xff, RZ, 0xc0, !PT ;  /* 0x000000ff6a7e7812 */ /* 0x000fe200078ec0ff */
[----:B-----5:R-:W-:Y:S01]  /*172e0*/  FFMA.FTZ R117, R214, UR4, -R183 ;  /* 0x00000004d6757c23 */ /* 0x020fe200080108b7 */
[----:B------:R-:W-:Y:S01]  /*172f0*/  SHF.R.U32.HI R124, RZ, 0x8, R124 ;  /* 0x00000008ff7c7819 */ /* 0x000fe2000001167c */
[----:B------:R-:W-:Y:S01]  /*17300*/  IMAD.MOV.U32 R214, RZ, RZ, R164 ;  /* 0x000000ffffd67224 */ /* 0x000fe200078e00a4 */
[----:B------:R-:W-:Y:S01]  /*17310*/  PRMT R138, R127, 0x5410, R131 ;  /* 0x000054107f8a7816 */ /* 0x000fe20000000083 */
[----:B------:R4:W-:Y:S01]  /*17320*/  MUFU.EX2 R196, R117 ;  /* 0x0000007500c47308 */ /* 0x0009e20000000800 */
[----:B------:R-:W-:Y:S01]  /*17330*/  PRMT R131, R126, 0x5410, R124 ;  /* 0x000054107e837816 */ /* 0x000fe2000000007c */
[-C--:B---3--:R-:W-:Y:S03]  /*17340*/  HMMA.16816.F32 R68, R112, R108.reuse, R68 ;  /* 0x0000006c7044723c */ /* 0x088fe60000001844 */
[----:B------:R-:W-:Y:S01]  /*17350*/  SHF.R.U32.HI R124, RZ, 0x18, R106 ;  /* 0x00000018ff7c7819 */ /* 0x000fe2000001166a */
[----:B--2---:R-:W-:Y:S01]  /*17360*/  FFMA.FTZ R125, R212, UR4, -R182 ;  /* 0x00000004d47d7c23 */ /* 0x004fe200080108b6 */
[----:B------:R-:W-:Y:S01]  /*17370*/  SHF.R.U32.HI R116, RZ, 0x10, R106 ;  /* 0x00000010ff747819 */ /* 0x000fe2000001166a */
[C---:B------:R-:W-:Y:S02]  /*17380*/  HMMA.16816.F32 R72, R120.reuse, R108, R72 ;  /* 0x0000006c7848723c */ /* 0x040fe40000001848 */
[----:B------:R-:W-:Y:S03]  /*17390*/  MUFU.EX2 R198, R125 ;  /* 0x0000007d00c67308 */ /* 0x000fe60000000800 */
[----:B------:R-:W-:Y:S01]  /*173a0*/  LOP3.LUT R106, R105, 0xffff, RZ, 0xc0, !PT ;  /* 0x0000ffff696a7812 */ /* 0x000fe200078ec0ff */
[-C--:B------:R-:W-:Y:S05]  /*173b0*/  HMMA.16816.F32 R76, R120, R110.reuse, R76 ;  /* 0x0000006e784c723c */ /* 0x080fea000000184c */
[----:B------:R-:W-:Y:S01]  /*173c0*/  PRMT R140, R133, 0x5410, R128 ;  /* 0x00005410858c7816 */ /* 0x000fe20000000080 */
[C---:B------:R-:W-:Y:S05]  /*173d0*/  HMMA.16816.F32 R80, R112.reuse, R110, R80 ;  /* 0x0000006e7050723c */ /* 0x040fea0000001850 */
[----:B------:R-:W-:Y:S01]  /*173e0*/  LOP3.LUT R128, R105, 0xff, RZ, 0xc0, !PT ;  /* 0x000000ff69807812 */ /* 0x000fe200078ec0ff */
[----:B------:R-:W-:Y:S01]  /*173f0*/  FFMA.FTZ R108, R238, UR4, -R182 ;  /* 0x00000004ee6c7c23 */ /* 0x000fe200080108b6 */
[----:B------:R-:W-:Y:S01]  /*17400*/  SHF.R.U32.HI R106, RZ, 0x8, R106 ;  /* 0x00000008ff6a7819 */ /* 0x000fe2000001166a */
[----:B------:R-:W-:Y:S02]  /*17410*/  IMAD.MOV.U32 R238, RZ, RZ, R154 ;  /* 0x000000ffffee7224 */ /* 0x000fe400078e009a */
[----:B------:R2:W-:Y:S01]  /*17420*/  MUFU.EX2 R193, R108 ;  /* 0x0000006c00c17308 */ /* 0x0005e20000000800 */
[----:B------:R-:W-:Y:S02]  /*17430*/  PRMT R137, R128, 0x5410, R106 ;  /* 0x0000541080897816 */ /* 0x000fe4000000006a */
[--C-:B------:R-:W-:Y:S02]  /*17440*/  SHF.R.U32.HI R106, RZ, 0x10, R105.reuse ;  /* 0x00000010ff6a7819 */ /* 0x100fe40000011669 */
[----:B----4-:R-:W-:Y:S01]  /*17450*/  SHF.R.U32.HI R117, RZ, 0x18, R105 ;  /* 0x00000018ff757819 */ /* 0x010fe20000011669 */
[----:B------:R-:W-:Y:S01]  /*17460*/  FFMA.FTZ R105, R215, UR4, -R183 ;  /* 0x00000004d7697c23 */ /* 0x000fe200080108b7 */
[--C-:B------:R-:W-:Y:S01]  /*17470*/  HSET2.LE.AND R118, R135, R177.reuse, PT ;  /* 0x000000b187767233 */ /* 0x100fe20003803000 */
[----:B------:R-:W-:Y:S01]  /*17480*/  IMAD.MOV.U32 R215, RZ, RZ, R165 ;  /* 0x000000ffffd77224 */ /* 0x000fe200078e00a5 */
[----:B------:R-:W-:Y:S01]  /*17490*/  LOP3.LUT R129, R132, 0xff, RZ, 0xc0, !PT ;  /* 0x000000ff84817812 */ /* 0x000fe200078ec0ff */
[----:B------:R3:W4:Y:S01]  /*174a0*/  MUFU.EX2 R195, R105 ;  /* 0x0000006900c37308 */ /* 0x0007220000000800 */
[----:B------:R-:W-:Y:S02]  /*174b0*/  LOP3.LUT R116, R116, 0xff, RZ, 0xc0, !PT ;  /* 0x000000ff74747812 */ /* 0x000fe400078ec0ff */
[----:B------:R-:W-:Y:S02]  /*174c0*/  PRMT R130, R129, 0x5410, R134 ;  /* 0x0000541081827816 */ /* 0x000fe40000000086 */
[----:B------:R-:W-:Y:S01]  /*174d0*/  PRMT R129, R116, 0x5410, R124 ;  /* 0x0000541074817816 */ /* 0x000fe2000000007c */
[----:B------:R-:W-:Y:S01]  /*174e0*/  LDSM.16.MT88.4 R132, [R222+0x9800] ;  /* 0x00980000de84783b */ /* 0x000fe20000004200 */
[----:B------:R-:W-:Y:S02]  /*174f0*/  LOP3.LUT R116, R106, 0xff, RZ, 0xc0, !PT ;  /* 0x000000ff6a747812 */ /* 0x000fe400078ec0ff */
[--C-:B--2---:R-:W-:Y:S02]  /*17500*/  HSET2.LE.AND R108, R137, R177.reuse, PT ;  /* 0x000000b1896c7233 */ /* 0x104fe40003803000 */
[----:B------:R-:W-:Y:S02]  /*17510*/  PRMT R136, R116, 0x5410, R117 ;  /* 0x0000541074887816 */ /* 0x000fe40000000075 */
[--C-:B------:R-:W-:Y:S01]  /*17520*/  HSET2.LE.AND R116, R131, R177.reuse, PT ;  /* 0x000000b183747233 */ /* 0x100fe20003803000 */
[----:B------:R-:W2:Y:S01]  /*17530*/  LDSM.16.MT88.4 R124, [R222+0xb400] ;  /* 0x00b40000de7c783b */ /* 0x000ea20000004200 */
[--C-:B------:R-:W-:Y:S02]  /*17540*/  HSET2.LE.AND R110, R140, R177.reuse, PT ;  /* 0x000000b18c6e7233 */ /* 0x100fe40003803000 */
[----:B---3--:R-:W-:Y:S02]  /*17550*/  F2FP.F16.F32.PACK_AB R105, R217, R218 ;  /* 0x000000dad969723e */ /* 0x008fe400000000ff */
[--C-:B------:R-:W-:Y:S02]  /*17560*/  HSET2.LE.AND R106, R130, R177.reuse, PT ;  /* 0x000000b1826a7233 */ /* 0x100fe40003803000 */
[----:B------:R-:W-:Y:S01]  /*17570*/  LOP3.LUT R118, R118, R105, RZ, 0xc0, !PT ;  /* 0x0000006976767212 */ /* 0x000fe200078ec0ff */
[----:B------:R-:W-:Y:S01]  /*17580*/  FFMA.FTZ R105, R236, UR4, -R182 ;  /* 0x00000004ec697c23 */ /* 0x000fe200080108b6 */
[----:B-1----:R-:W-:Y:S02]  /*17590*/  F2FP.F16.F32.PACK_AB R119, R211, R216 ;  /* 0x000000d8d377723e */ /* 0x002fe400000000ff */
[--C-:B------:R-:W-:Y:S01]  /*175a0*/  HSET2.LE.AND R109, R136, R177.reuse, PT ;  /* 0x000000b1886d7233 */ /* 0x100fe20003803000 */
[----:B------:R1:W-:Y:S01]  /*175b0*/  MUFU.EX2 R194, R105 ;  /* 0x0000006900c27308 */ /* 0x0003e20000000800 */
[----:B------:R-:W-:Y:S02]  /*175c0*/  LOP3.LUT R119, R106, R119, RZ, 0xc0, !PT ;  /* 0x000000776a777212 */ /* 0x000fe400078ec0ff */
[--C-:B------:R-:W-:Y:S02]  /*175d0*/  HSET2.LE.AND R106, R129, R177.reuse, PT ;  /* 0x000000b1816a7233 */ /* 0x100fe40003803000 */
[----:B------:R-:W3:Y:S01]  /*175e0*/  LDSM.16.MT88.4 R128, [R220+0x9800] ;  /* 0x00980000dc80783b */ /* 0x000ee20000004200 */
[--C-:B------:R-:W-:Y:S02]  /*175f0*/  HSET2.LE.AND R111, R138, R177.reuse, PT ;  /* 0x000000b18a6f7233 */ /* 0x100fe40003803000 */
[----:B------:R-:W-:Y:S02]  /*17600*/  MOV R236, R155 ;  /* 0x0000009b00ec7202 */ /* 0x000fe40000000f00 */
[----:B------:R-:W-:Y:S02]  /*17610*/  F2FP.F16.F32.PACK_AB R117, R207, R208 ;  /* 0x000000d0cf75723e */ /* 0x000fe400000000ff */
[----:B------:R-:W-:Y:S02]  /*17620*/  MOV R239, R189 ;  /* 0x000000bd00ef7202 */ /* 0x000fe40000000f00 */
[----:B------:R-:W-:Y:S02]  /*17630*/  LOP3.LUT R117, R106, R117, RZ, 0xc0, !PT ;  /* 0x000000756a757212 */ /* 0x000fe400078ec0ff */
[----:B----4-:R-:W-:Y:S02]  /*17640*/  F2FP.F16.F32.PACK_AB R106, R195, R196 ;  /* 0x000000c4c36a723e */ /* 0x010fe400000000ff */
[----:B-1----:R-:W-:Y:S02]  /*17650*/  F2FP.F16.F32.PACK_AB R105, R209, R210 ;  /* 0x000000d2d169723e */ /* 0x002fe400000000ff */
[----:B------:R-:W-:Y:S02]  /*17660*/  LOP3.LUT R109, R109, R106, RZ, 0xc0, !PT ;  /* 0x0000006a6d6d7212 */ /* 0x000fe400078ec0ff */
[----:B------:R-:W-:Y:S01]  /*17670*/  LOP3.LUT R116, R116, R105, RZ, 0xc0, !PT ;  /* 0x0000006974747212 */ /* 0x000fe200078ec0ff */
[--C-:B------:R-:W-:Y:S04]  /*17680*/  FFMA.FTZ R105, R242, UR4, -R183.reuse ;  /* 0x00000004f2697c23 */ /* 0x100fe800080108b7 */
[----:B------:R1:W-:Y:S01]  /*17690*/  MUFU.EX2 R191, R105 ;  /* 0x0000006900bf7308 */ /* 0x0003e20000000800 */
[-C--:B--2---:R-:W-:Y:S06]  /*176a0*/  HMMA.16816.F32 R84, R112, R124.reuse, R84 ;  /* 0x0000007c7054723c */ /* 0x084fec0000001854 */
[C---:B------:R-:W-:Y:S06]  /*176b0*/  HMMA.16816.F32 R88, R120.reuse, R124, R88 ;  /* 0x0000007c7858723c */ /* 0x040fec0000001858 */
[-C--:B------:R-:W-:Y:S01]  /*176c0*/  HMMA.16816.F32 R92, R120, R126.reuse, R92 ;  /* 0x0000007e785c723c */ /* 0x080fe2000000185c */
[----:B------:R-:W2:Y:S04]  /*176d0*/  LDSM.16.MT88.4 R120, [R220+0xa800] ;  /* 0x00a80000dc78783b */ /* 0x000ea80000004200 */
[----:B-1----:R-:W-:Y:S01]  /*176e0*/  FFMA.FTZ R105, R241, UR4, -R183 ;  /* 0x00000004f1697c23 */ /* 0x002fe200080108b7 */
[----:B------:R-:W-:Y:S03]  /*176f0*/  HMMA.16816.F32 R96, R112, R126, R96 ;  /* 0x0000007e7060723c */ /* 0x000fe60000001860 */
[----:B------:R1:W4:Y:S01]  /*17700*/  MUFU.EX2 R192, R105 ;  /* 0x0000006900c07308 */ /* 0x0003220000000800 */
[----:B------:R-:W5:Y:S01]  /*17710*/  LDSM.16.MT88.4 R112, [R222+0xa800] ;  /* 0x00a80000de70783b */ /* 0x000f620000004200 */
[----:B------:R-:W-:Y:S01]  /*17720*/  IMAD.MOV.U32 R241, RZ, RZ, R178 ;  /* 0x000000fffff17224 */ /* 0x000fe200078e00b2 */
[-C--:B---3--:R-:W-:Y:S06]  /*17730*/  HMMA.16816.F32 R4, R116, R128.reuse, R4 ;  /* 0x000000807404723c */ /* 0x088fec0000001804 */
[----:B------:R-:W3:Y:S01]  /*17740*/  LDSM.16.MT88.4 R124, [R220+0xb800] ;  /* 0x00b80000dc7c783b */ /* 0x000ee20000004200 */
[----:B-1----:R-:W-:Y:S04]  /*17750*/  F2FP.F16.F32.PACK_AB R105, R197, R198 ;  /* 0x000000c6c569723e */ /* 0x002fe800000000ff */
[----:B----4-:R-:W-:Y:S02]  /*17760*/  F2FP.F16.F32.PACK_AB R106, R192, R191 ;  /* 0x000000bfc06a723e */ /* 0x010fe400000000ff */
[----:B------:R-:W-:Y:S02]  /*17770*/  LOP3.LUT R108, R108, R105, RZ, 0xc0, !PT ;  /* 0x000000696c6c7212 */ /* 0x000fe400078ec0ff */
[----:B------:R-:W-:Y:S02]  /*17780*/  F2FP.F16.F32.PACK_AB R105, R193, R194 ;  /* 0x000000c2c169723e */ /* 0x000fe400000000ff */
[----:B------:R-:W-:Y:S02]  /*17790*/  LOP3.LUT R111, R111, R106, RZ, 0xc0, !PT ;  /* 0x0000006a6f6f7212 */ /* 0x000fe400078ec0ff */
[----:B------:R-:W-:Y:S01]  /*177a0*/  LOP3.LUT R110, R110, R105, RZ, 0xc0, !PT ;  /* 0x000000696e6e7212 */ /* 0x000fe200078ec0ff */
[----:B------:R-:W-:Y:S01]  /*177b0*/  FFMA.FTZ R105, R245, UR4, -R180 ;  /* 0x00000004f5697c23 */ /* 0x000fe200080108b4 */
[----:B------:R-:W-:Y:S03]  /*177c0*/  IMAD.MOV.U32 R245, RZ, RZ, R179 ;  /* 0x000000fffff57224 */ /* 0x000fe600078e00b3 */
[----:B------:R1:W-:Y:S02]  /*177d0*/  MUFU.EX2 R206, R105 ;  /* 0x0000006900ce7308 */ /* 0x0003e40000000800 */
[C---:B------:R-:W-:Y:S06]  /*177e0*/  HMMA.16816.F32 R8, R108.reuse, R128, R8 ;  /* 0x000000806c08723c */ /* 0x040fec0000001808 */
[-C--:B------:R-:W-:Y:S05]  /*177f0*/  HMMA.16816.F32 R12, R108, R130.reuse, R12 ;  /* 0x000000826c0c723c */ /* 0x080fea000000180c */
[----:B------:R-:W-:Y:S01]  /*17800*/  LOP3.LUT R128, R141, UR14, R146, 0x96, !PT ;  /* 0x0000000e8d807c12 */ /* 0x000fe2000f8e9692 */
[C---:B------:R-:W-:Y:S05]  /*17810*/  HMMA.16816.F32 R16, R116.reuse, R130, R16 ;  /* 0x000000827410723c */ /* 0x040fea0000001810 */
[----:B-1----:R-:W-:Y:S01]  /*17820*/  FFMA.FTZ R105, R246, UR4, -R180 ;  /* 0x00000004f6697c23 */ /* 0x002fe200080108b4 */
[-C--:B------:R-:W-:Y:S03]  /*17830*/  HMMA.16816.F32 R20, R116, R132.reuse, R20 ;  /* 0x000000847414723c */ /* 0x080fe60000001814 */
[----:B------:R1:W-:Y:S02]  /*17840*/  MUFU.EX2 R205, R105 ;  /* 0x0000006900cd7308 */ /* 0x0003e40000000800 */
[----:B------:R-:W-:Y:S01]  /*17850*/  IMAD.MOV.U32 R246, RZ, RZ, R167 ;  /* 0x000000fffff67224 */ /* 0x000fe200078e00a7 */
[C---:B------:R-:W-:Y:S05]  /*17860*/  HMMA.16816.F32 R24, R108.reuse, R132, R24 ;  /* 0x000000846c18723c */ /* 0x040fea0000001818 */
[----:B------:R-:W-:Y:S01]  /*17870*/  IMAD.WIDE.U32 R128, R128, -0x2daee0ad, RZ ;  /* 0xd2511f5380807825 */ /* 0x000fe200078e00ff */
[-C--:B------:R-:W-:Y:S05]  /*17880*/  HMMA.16816.F32 R28, R108, R134.reuse, R28 ;  /* 0x000000866c1c723c */ /* 0x080fea000000181c */
[----:B------:R-:W-:Y:S01]  /*17890*/  LOP3.LUT R132, R128, 0xffff, RZ, 0xc0, !PT ;  /* 0x0000ffff80847812 */ /* 0x000fe200078ec0ff */
[C---:B------:R-:W-:Y:S05]  /*178a0*/  HMMA.16816.F32 R32, R116.reuse, R134, R32 ;  /* 0x000000867420723c */ /* 0x040fea0000001820 */
[----:B-1----:R-:W-:Y:S01]  /*178b0*/  FFMA.FTZ R105, R247, UR4, -R181 ;  /* 0x00000004f7697c23 */ /* 0x002fe200080108b5 */
[-C--:B--2---:R-:W-:Y:S03]  /*178c0*/  HMMA.16816.F32 R36, R116, R120.reuse, R36 ;  /* 0x000000787424723c */ /* 0x084fe60000001824 */
[----:B------:R1:W-:Y:S02]  /*178d0*/  MUFU.EX2 R204, R105 ;  /* 0x0000006900cc7308 */ /* 0x0003e40000000800 */
[----:B------:R-:W-:Y:S01]  /*178e0*/  IMAD.MOV.U32 R247, RZ, RZ, R153 ;  /* 0x000000fffff77224 */ /* 0x000fe200078e0099 */
[C---:B------:R-:W-:Y:S05]  /*178f0*/  HMMA.16816.F32 R40, R108.reuse, R120, R40 ;  /* 0x000000786c28723c */ /* 0x040fea0000001828 */
[----:B------:R-:W-:Y:S01]  /*17900*/  SHF.R.U32.HI R134, RZ, 0x10, R128 ;  /* 0x00000010ff867819 */ /* 0x000fe20000011680 */
[-C--:B------:R-:W-:Y:S05]  /*17910*/  HMMA.16816.F32 R44, R108, R122.reuse, R44 ;  /* 0x0000007a6c2c723c */ /* 0x080fea000000182c */
[----:B------:R-:W-:Y:S01]  /*17920*/  LOP3.LUT R120, R139, UR14, R148, 0x96, !PT ;  /* 0x0000000e8b787c12 */ /* 0x000fe2000f8e9694 */
[C---:B------:R-:W-:Y:S01]  /*17930*/  HMMA.16816.F32 R48, R116.reuse, R122, R48 ;  /* 0x0000007a7430723c */ /* 0x040fe20000001830 */
[----:B------:R-:W-:Y:S04]  /*17940*/  LDSM.16.MT88.4 R136, [R222+0x9c00] ;  /* 0x009c0000de88783b */ /* 0x000fe80000004200 */
[----:B-1----:R-:W-:Y:S01]  /*17950*/  FFMA.FTZ R105, R249, UR4, -R181 ;  /* 0x00000004f9697c23 */ /* 0x002fe200080108b5 */
[-C--:B-----5:R-:W-:Y:S03]  /*17960*/  HMMA.16816.F32 R52, R116, R112.reuse, R52 ;  /* 0x000000707434723c */ /* 0x0a0fe60000001834 */
[----:B------:R1:W-:Y:S02]  /*17970*/  MUFU.EX2 R203, R105 ;  /* 0x0000006900cb7308 */ /* 0x0003e40000000800 */
[----:B------:R-:W-:Y:S01]  /*17980*/  IMAD.WIDE.U32 R120, R120, -0x2daee0ad, RZ ;  /* 0xd2511f5378787825 */ /* 0x000fe200078e00ff */
[C---:B------:R-:W-:Y:S05]  /*17990*/  HMMA.16816.F32 R56, R108.reuse, R112, R56 ;  /* 0x000000706c38723c */ /* 0x040fea0000001838 */
[----:B------:R-:W-:Y:S01]  /*179a0*/  LOP3.LUT R122, R120, 0xffff, RZ, 0xc0, !PT ;  /* 0x0000ffff787a7812 */ /* 0x000fe200078ec0ff */
[-C--:B------:R-:W-:Y:S05]  /*179b0*/  HMMA.16816.F32 R60, R108, R114.reuse, R60 ;  /* 0x000000726c3c723c */ /* 0x080fea000000183c */
[----:B------:R-:W-:Y:S01]  /*179c0*/  LOP3.LUT R135, R128, 0xff, RZ, 0xc0, !PT ;  /* 0x000000ff80877812 */ /* 0x000fe200078ec0ff */
[C---:B------:R-:W-:Y:S05]  /*179d0*/  HMMA.16816.F32 R64, R116.reuse, R114, R64 ;  /* 0x000000727440723c */ /* 0x040fea0000001840 */
[--C-:B-1----:R-:W-:Y:S01]  /*179e0*/  FFMA.FTZ R105, R252, UR4, -R180.reuse ;  /* 0x00000004fc697c23 */ /* 0x102fe200080108b4 */
[-C--:B---3--:R-:W-:Y:S03]  /*179f0*/  HMMA.16816.F32 R68, R116, R124.reuse, R68 ;  /* 0x0000007c7444723c */ /* 0x088fe60000001844 */
[----:B------:R1:W-:Y:S02]  /*17a00*/  MUFU.EX2 R202, R105 ;  /* 0x0000006900ca7308 */ /* 0x0003e40000000800 */
[----:B------:R-:W-:Y:S01]  /*17a10*/  FFMA.FTZ R180, R184, UR4, -R180 ;  /* 0x00000004b8b47c23 */ /* 0x000fe200080108b4 */
[C---:B------:R-:W-:Y:S05]  /*17a20*/  HMMA.16816.F32 R72, R108.reuse, R124, R72 ;  /* 0x0000007c6c48723c */ /* 0x040fea0000001848 */
[----:B------:R-:W-:Y:S01]  /*17a30*/  IMAD.MOV.U32 R184, RZ, RZ, R185 ;  /* 0x000000ffffb87224 */ /* 0x000fe200078e00b9 */
[-C--:B------:R-:W-:Y:S05]  /*17a40*/  HMMA.16816.F32 R76, R108, R126.reuse, R76 ;  /* 0x0000007e6c4c723c */ /* 0x080fea000000184c */
[----:B------:R-:W-:Y:S01]  /*17a50*/  MOV R185, R172 ;  /* 0x000000ac00b97202 */ /* 0x000fe20000000f00 */
[C---:B------:R-:W-:Y:S05]  /*17a60*/  HMMA.16816.F32 R80, R116.reuse, R126, R80 ;  /* 0x0000007e7450723c */ /* 0x040fea0000001850 */
[----:B------:R-:W-:Y:S02]  /*17a70*/  IMAD.MOV.U32 R172, RZ, RZ, R174 ;  /* 0x000000ffffac7224 */ /* 0x000fe400078e00ae */
[----:B-1----:R-:W-:Y:S01]  /*17a80*/  FFMA.FTZ R105, R187, UR4, -R181 ;  /* 0x00000004bb697c23 */ /* 0x002fe200080108b5 */
[----:B------:R-:W-:Y:S03]  /*17a90*/  IMAD.MOV.U32 R174, RZ, RZ, R175 ;  /* 0x000000ffffae7224 */ /* 0x000fe600078e00af */
[----:B------:R-:W-:Y:S01]  /*17aa0*/  SHF.R.U32.HI R133, RZ, 0x18, R128 ;  /* 0x00000018ff857819 */ /* 0x000fe20000011680 */
[----:B------:R-:W-:Y:S01]  /*17ab0*/  IMAD.MOV.U32 R175, RZ, RZ, R176 ;  /* 0x000000ffffaf7224 */ /* 0x000fe200078e00b0 */
[----:B------:R-:W-:Y:S01]  /*17ac0*/  LOP3.LUT R131, R120, 0xff, RZ, 0xc0, !PT ;  /* 0x000000ff78837812 */ /* 0x000fe200078ec0ff */
[----:B------:R-:W-:Y:S01]  /*17ad0*/  FFMA.FTZ R112, R244, UR4, -R182 ;  /* 0x00000004f4707c23 */ /* 0x000fe200080108b6 */
[----:B------:R-:W-:Y:S01]  /*17ae0*/  SHF.R.U32.HI R128, RZ, 0x8, R132 ;  /* 0x00000008ff807819 */ /* 0x000fe20000011684 */
[----:B------:R-:W-:Y:S01]  /*17af0*/  IMAD.MOV.U32 R235, RZ, RZ, R175 ;  /* 0x000000ffffeb7224 */ /* 0x000fe200078e00af */
[----:B------:R-:W-:Y:S01]  /*17b00*/  MOV R175, R200 ;  /* 0x000000c800af7202 */ /* 0x000fe20000000f00 */
[----:B------:R-:W2:Y:S01]  /*17b10*/  LDL.LU R132, [R1+0x58] ;  /* 0x0000580001847983 */ /* 0x000ea20000300800 */
[----:B------:R1:W-:Y:S01]  /*17b20*/  MUFU.EX2 R200, R105 ;  /* 0x0000006900c87308 */ /* 0x0003e20000000800 */
[----:B------:R-:W-:Y:S01]  /*17b30*/  LOP3.LUT R106, R121, UR32, R142, 0x96, !PT ;  /* 0x00000020796a7c12 */ /* 0x000fe2000f8e968e */
[----:B------:R-:W-:Y:S01]  /*17b40*/  FFMA.FTZ R114, R250, UR4, -R183 ;  /* 0x00000004fa727c23 */ /* 0x000fe200080108b7 */
[----:B------:R-:W-:Y:S01]  /*17b50*/  SHF.R.U32.HI R121, RZ, 0x10, R120 ;  /* 0x00000010ff797819 */ /* 0x000fe20000011678 */
[----:B------:R-:W-:Y:S01]  /*17b60*/  IMAD.MOV.U32 R186, RZ, RZ, R172 ;  /* 0x000000ffffba7224 */ /* 0x000fe200078e00ac */
[----:B------:R-:W-:Y:S01]  /*17b70*/  SHF.R.U32.HI R130, RZ, 0x18, R120 ;  /* 0x00000018ff827819 */ /* 0x000fe20000011678 */
[----:B------:R-:W-:Y:S01]  /*17b80*/  FFMA.FTZ R181, R184, UR4, -R181 ;  /* 0x00000004b8b57c23 */ /* 0x000fe200080108b5 */
[----:B------:R-:W-:Y:S03]  /*17b90*/  LOP3.LUT R113, R121, 0xff, RZ, 0xc0, !PT ;  /* 0x000000ff79717812 */ /* 0x000fe600078ec0ff */
[----:B------:R3:W-:Y:S01]  /*17ba0*/  MUFU.EX2 R190, R112 ;  /* 0x0000007000be7308 */ /* 0x0007e20000000800 */
[----:B------:R-:W-:Y:S01]  /*17bb0*/  IMAD.MOV.U32 R184, RZ, RZ, R188 ;  /* 0x000000ffffb87224 */ /* 0x000fe200078e00bc */
[----:B------:R-:W-:Y:S01]  /*17bc0*/  SHF.R.U32.HI R125, RZ, 0x18, R106 ;  /* 0x00000018ff7d7819 */ /* 0x000fe2000001166a */
[----:B------:R-:W-:Y:S01]  /*17bd0*/  IMAD.MOV.U32 R237, RZ, RZ, R174 ;  /* 0x000000ffffed7224 */ /* 0x000fe200078e00ae */
[----:B------:R-:W-:Y:S01]  /*17be0*/  PRMT R130, R113, 0x5410, R130 ;  /* 0x0000541071827816 */ /* 0x000fe20000000082 */
[----:B------:R-:W-:Y:S01]  /*17bf0*/  IMAD.MOV.U32 R174, RZ, RZ, R199 ;  /* 0x000000ffffae7224 */ /* 0x000fe200078e00c7 */
[----:B------:R-:W-:Y:S01]  /*17c00*/  LOP3.LUT R113, R106, 0xff, RZ, 0xc0, !PT ;  /* 0x000000ff6a717812 */ /* 0x000fe200078ec0ff */
[----:B------:R-:W-:Y:S03]  /*17c10*/  IMAD.MOV.U32 R212, RZ, RZ, R237 ;  /* 0x000000ffffd47224 */ /* 0x000fe600078e00ed */
[----:B------:R4:W-:Y:S01]  /*17c20*/  MUFU.EX2 R188, R114 ;  /* 0x0000007200bc7308 */ /* 0x0009e20000000800 */
[----:B-1----:R-:W-:Y:S01]  /*17c30*/  LOP3.LUT R105, R129, UR32, R144, 0x96, !PT ;  /* 0x0000002081697c12 */ /* 0x002fe2000f8e9690 */
[----:B------:R-:W-:Y:S01]  /*17c40*/  IMAD.MOV.U32 R240, RZ, RZ, R185 ;  /* 0x000000fffff07224 */ /* 0x000fe200078e00b9 */
[----:B------:R-:W-:Y:S01]  /*17c50*/  SHF.R.U32.HI R129, RZ, 0x8, R122 ;  /* 0x00000008ff817819 */ /* 0x000fe2000001167a */
[----:B------:R-:W-:Y:S01]  /*17c60*/  IMAD.MOV.U32 R249, RZ, RZ, R171 ;  /* 0x000000fffff97224 */ /* 0x000fe200078e00ab */
[----:B------:R-:W-:Y:S01]  /*17c70*/  MOV R176, R201 ;  /* 0x000000c900b07202 */ /* 0x000fe20000000f00 */
[----:B------:R-:W1:Y:S01]  /*17c80*/  LDSM.16.MT88.4 R120, [R222+0xb800] ;  /* 0x00b80000de78783b */ /* 0x000e620000004200 */
[----:B------:R-:W-:Y:S03]  /*17c90*/  PRMT R129, R131, 0x5410, R129 ;  /* 0x0000541083817816 */ /* 0x000fe60000000081 */
[----:B------:R-:W-:Y:S01]  /*17ca0*/  MUFU.EX2 R201, R180 ;  /* 0x000000b400c97308 */ /* 0x000fe20000000800 */
[----:B---3--:R-:W-:Y:S01]  /*17cb0*/  FFMA.FTZ R112, R248, UR4, -R182 ;  /* 0x00000004f8707c23 */ /* 0x008fe200080108b6 */
[----:B------:R-:W-:Y:S01]  /*17cc0*/  LOP3.LUT R124, R105, 0xff, RZ, 0xc0, !PT ;  /* 0x000000ff697c7812 */ /* 0x000fe200078ec0ff */
[----:B------:R-:W-:Y:S01]  /*17cd0*/  IMAD.MOV.U32 R171, RZ, RZ, R152 ;  /* 0x000000ffffab7224 */ /* 0x000fe200078e0098 */
[----:B------:R-:W-:Y:S01]  /*17ce0*/  LOP3.LUT R115, R134, 0xff, RZ, 0xc0, !PT ;  /* 0x000000ff86737812 */ /* 0x000fe200078ec0ff */
[----:B------:R-:W-:Y:S01]  /*17cf0*/  IMAD.MOV.U32 R243, RZ, RZ, R235 ;  /* 0x000000fffff37224 */ /* 0x000fe200078e00eb */
[----:B------:R-:W3:Y:S01]  /*17d00*/  LDL.LU R131, [R1+0x5c] ;  /* 0x00005c0001837983 */ /* 0x000ee20000300800 */
[----:B------:R-:W-:Y:S03]  /*17d10*/  MOV R235, R166 ;  /* 0x000000a600eb7202 */ /* 0x000fe60000000f00 */
[----:B------:R5:W-:Y:S01]  /*17d20*/  MUFU.EX2 R189, R112 ;  /* 0x0000007000bd7308 */ /* 0x000be20000000800 */
[----:B----4-:R-:W-:Y:S01]  /*17d30*/  SHF.R.U32.HI R114, RZ, 0x10, R106 ;  /* 0x00000010ff727819 */ /* 0x010fe2000001166a */
[----:B------:R-:W-:Y:S01]  /*17d40*/  LDSM.16.MT88.4 R152, [R220+0xac00] ;  /* 0x00ac0000dc98783b */ /* 0x000fe20000004200 */
[----:B------:R-:W-:Y:S01]  /*17d50*/  PRMT R133, R115, 0x5410, R133 ;  /* 0x0000541073857816 */ /* 0x000fe20000000085 */
[----:B------:R-:W-:Y:S01]  /*17d60*/  IMAD.MOV.U32 R248, RZ, RZ, R247 ;  /* 0x000000fffff87224 */ /* 0x000fe200078e00f7 */
[----:B------:R-:W-:Y:S01]  /*17d70*/  LOP3.LUT R114, R114, 0xff, RZ, 0xc0, !PT ;  /* 0x000000ff72727812 */ /* 0x000fe200078ec0ff */
[----:B------:R-:W-:Y:S01]  /*17d80*/  IMAD.MOV.U32 R247, RZ, RZ, R163 ;  /* 0x000000fffff77224 */ /* 0x000fe200078e00a3 */
[----:B------:R-:W-:Y:S03]  /*17d90*/  SHF.R.U32.HI R115, RZ, 0x18, R105 ;  /* 0x00000018ff737819 */ /* 0x000fe60000011669 */
[----:B------:R-:W4:Y:S01]  /*17da0*/  MUFU.EX2 R199, R181 ;  /* 0x000000b500c77308 */ /* 0x000f220000000800 */
[----:B------:R-:W-:Y:S01]  /*17db0*/  PRMT R114, R114, 0x5410, R125 ;  /* 0x0000541072727816 */ /* 0x000fe2000000007d */
[----:B------:R-:W-:Y:S01]  /*17dc0*/  LDSM.16.MT88.4 R164, [R222+0xac00] ;  /* 0x00ac0000dea4783b */ /* 0x000fe20000004200 */
[--C-:B------:R-:W-:Y:S01]  /*17dd0*/  HSET2.LE.AND R179, R133, R177.reuse, PT ;  /* 0x000000b185b37233 */ /* 0x100fe20003803000 */
[----:B------:R-:W-:Y:S01]  /*17de0*/  IMAD.MOV.U32 R244, RZ, RZ, R245 ;  /* 0x000000fffff47224 */ /* 0x000fe200078e00f5 */
[----:B------:R-:W-:Y:S02]  /*17df0*/  PRMT R128, R135, 0x5410, R128 ;  /* 0x0000541087807816 */ /* 0x000fe40000000080 */
[----:B------:R-:W-:Y:S02]  /*17e00*/  MOV R245, R161 ;  /* 0x000000a100f57202 */ /* 0x000fe40000000f00 */
[----:B-----5:R-:W-:Y:S02]  /*17e10*/  LOP3.LUT R112, R106, 0xffff, RZ, 0xc0, !PT ;  /* 0x0000ffff6a707812 */ /* 0x020fe400078ec0ff */
[----:B------:R-:W-:Y:S02]  /*17e20*/  LOP3.LUT R106, R105, 0xffff, RZ, 0xc0, !PT ;  /* 0x0000ffff696a7812 */ /* 0x000fe400078ec0ff */
[----:B------:R-:W-:Y:S02]  /*17e30*/  SHF.R.U32.HI R112, RZ, 0x8, R112 ;  /* 0x00000008ff707819 */ /* 0x000fe40000011670 */
[----:B------:R-:W-:Y:S02]  /*17e40*/  SHF.R.U32.HI R106, RZ, 0x8, R106 ;  /* 0x00000008ff6a7819 */ /* 0x000fe4000001166a */
[----:B------:R-:W-:Y:S01]  /*17e50*/  PRMT R172, R113, 0x5410, R112 ;  /* 0x0000541071ac7816 */ /* 0x000fe20000000070 */
[----:B------:R-:W-:Y:S01]  /*17e60*/  FFMA.FTZ R112, R251, UR4, -R183 ;  /* 0x00000004fb707c23 */ /* 0x000fe200080108b7 */
[----:B------:R-:W-:Y:S01]  /*17e70*/  SHF.R.U32.HI R113, RZ, 0x10, R105 ;  /* 0x00000010ff717819 */ /* 0x000fe20000011669 */
[----:B------:R-:W-:Y:S01]  /*17e80*/  IMAD.MOV.U32 R251, RZ, RZ, R246 ;  /* 0x000000fffffb7224 */ /* 0x000fe200078e00f6 */
[--C-:B------:R-:W-:Y:S01]  /*17e90*/  HSET2.LE.AND R178, R128, R177.reuse, PT ;  /* 0x000000b180b27233 */ /* 0x100fe20003803000 */
[-C--:B-1----:R-:W-:Y:S01]  /*17ea0*/  HMMA.16816.F32 R84, R116, R120.reuse, R84 ;  /* 0x000000787454723c */ /* 0x082fe20000001854 */
[----:B------:R1:W-:Y:S02]  /*17eb0*/  MUFU.EX2 R187, R112 ;  /* 0x0000007000bb7308 */ /* 0x0003e40000000800 */
[----:B------:R-:W-:Y:S01]  /*17ec0*/  LOP3.LUT R105, R113, 0xff, RZ, 0xc0, !PT ;  /* 0x000000ff71697812 */ /* 0x000fe200078ec0ff */
[----:B------:R-:W-:Y:S01]  /*17ed0*/  IMAD.MOV.U32 R246, RZ, RZ, R162 ;  /* 0x000000fffff67224 */ /* 0x000fe200078e00a2 */
[--C-:B------:R-:W-:Y:S01]  /*17ee0*/  HSET2.LE.AND R172, R172, R177.reuse, PT ;  /* 0x000000b1acac7233 */ /* 0x100fe20003803000 */
[C---:B------:R-:W-:Y:S05]  /*17ef0*/  HMMA.16816.F32 R88, R108.reuse, R120, R88 ;  /* 0x000000786c58723c */ /* 0x040fea0000001858 */
[----:B------:R-:W-:Y:S01]  /*17f00*/  PRMT R115, R105, 0x5410, R115 ;  /* 0x0000541069737816 */ /* 0x000fe20000000073 */
[-C--:B------:R-:W-:Y:S05]  /*17f10*/  HMMA.16816.F32 R92, R108, R122.reuse, R92 ;  /* 0x0000007a6c5c723c */ /* 0x080fea000000185c */
[----:B------:R-:W-:Y:S01]  /*17f20*/  FFMA.FTZ R105, R240, UR4, -R183 ;  /* 0x00000004f0697c23 */ /* 0x000fe200080108b7 */
[----:B------:R-:W-:Y:S05]  /*17f30*/  HMMA.16816.F32 R96, R116, R122, R96 ;  /* 0x0000007a7460723c */ /* 0x000fea0000001860 */
[--C-:B-1----:R-:W-:Y:S01]  /*17f40*/  FFMA.FTZ R112, R239, UR4, -R182.reuse ;  /* 0x00000004ef707c23 */ /* 0x102fe200080108b6 */
[----:B------:R-:W-:Y:S01]  /*17f50*/  FFMA.FTZ R182, R174, UR4, -R182 ;  /* 0x00000004aeb67c23 */ /* 0x000fe200080108b6 */
[----:B------:R-:W-:Y:S01]  /*17f60*/  IMAD.MOV.U32 R174, RZ, RZ, R175 ;  /* 0x000000ffffae7224 */ /* 0x000fe200078e00af */
[----:B------:R-:W-:Y:S02]  /*17f70*/  MOV R175, R176 ;  /* 0x000000b000af7202 */ /* 0x000fe40000000f00 */
[----:B------:R-:W-:Y:S01]  /*17f80*/  MUFU.EX2 R185, R182 ;  /* 0x000000b600b97308 */ /* 0x000fe20000000800 */
[----:B------:R-:W-:Y:S01]  /*17f90*/  IMAD.MOV.U32 R237, RZ, RZ, R174 ;  /* 0x000000ffffed7224 */ /* 0x000fe200078e00ae */
[----:B------:R-:W-:Y:S01]  /*17fa0*/  PRMT R176, R124, 0x5410, R106 ;  /* 0x000054107cb07816 */ /* 0x000fe2000000006a */
[----:B------:R-:W-:Y:S01]  /*17fb0*/  IMAD.MOV.U32 R239, RZ, RZ, R186 ;  /* 0x000000ffffef7224 */ /* 0x000fe200078e00ba */
[--C-:B------:R-:W-:Y:S01]  /*17fc0*/  HSET2.LE.AND R174, R129, R177.reuse, PT ;  /* 0x000000b181ae7233 */ /* 0x100fe20003803000 */
[----:B------:R-:W1:Y:S01]  /*17fd0*/  LDSM.16.MT88.4 R124, [R220+0x9c00] ;  /* 0x009c0000dc7c783b */ /* 0x000e620000004200 */
[----:B------:R-:W-:Y:S01]  /*17fe0*/  FFMA.FTZ R183, R107, UR4, -R183 ;  /* 0x000000046bb77c23 */ /* 0x000fe200080108b7 */
[--C-:B------:R-:W-:Y:S01]  /*17ff0*/  HSET2.LE.AND R176, R176, R177.reuse, PT ;  /* 0x000000b1b0b07233 */ /* 0x100fe20003803000 */
[----:B------:R-:W-:Y:S02]  /*18000*/  IMAD.MOV.U32 R213, RZ, RZ, R239 ;  /* 0x000000ffffd57224 */ /* 0x000fe400078e00ef */
[----:B------:R-:W5:Y:S01]  /*18010*/  MUFU.EX2 R186, R112 ;  /* 0x0000007000ba7308 */ /* 0x000f620000000800 */
[----:B------:R-:W-:Y:S01]  /*18020*/  IMAD.MOV.U32 R239, RZ, RZ, R184 ;  /* 0x000000ffffef7224 */ /* 0x000fe200078e00b8 */
[----:B------:R-:W-:Y:S01]  /*18030*/  MOV R240, R219 ;  /* 0x000000db00f07202 */ /* 0x000fe20000000f00 */
[----:B------:R-:W-:Y:S01]  /*18040*/  IMAD.MOV.U32 R219, RZ, RZ, R173 ;  /* 0x000000ffffdb7224 */ /* 0x000fe200078e00ad */
[----:B------:R-:W-:Y:S02]  /*18050*/  MOV R242, R175 ;  /* 0x000000af00f27202 */ /* 0x000fe40000000f00 */
[--C-:B------:R-:W-:Y:S04]  /*18060*/  HSET2.LE.AND R173, R114, R177.reuse, PT ;  /* 0x000000b172ad7233 */ /* 0x100fe80003803000 */
[----:B------:R5:W-:Y:S01]  /*18070*/  MUFU.EX2 R184, R105 ;  /* 0x0000006900b87308 */ /* 0x000be20000000800 */
[--C-:B------:R-:W-:Y:S02]  /*18080*/  HSET2.LE.AND R175, R130, R177.reuse, PT ;  /* 0x000000b182af7233 */ /* 0x100fe40003803000 */
[----:B----4-:R-:W-:Y:S02]  /*18090*/  F2FP.F16.F32.PACK_AB R106, R199, R200 ;  /* 0x000000c8c76a723e */ /* 0x010fe400000000ff */
[----:B------:R-:W-:Y:S02]  /*180a0*/  HSET2.LE.AND R177, R115, R177, PT ;  /* 0x000000b173b17233 */ /* 0x000fe40003803000 */
[----:B------:R-:W-:Y:S03]  /*180b0*/  LOP3.LUT R173, R173, R106, RZ, 0xc0, !PT ;  /* 0x0000006aadad7212 */ /* 0x000fe600078ec0ff */
[----:B------:R-:W4:Y:S01]  /*180c0*/  MUFU.EX2 R107, R183 ;  /* 0x000000b7006b7308 */ /* 0x000f220000000800 */
[----:B------:R-:W-:Y:S01]  /*180d0*/  MOV R252, R241 ;  /* 0x000000f100fc7202 */ /* 0x000fe20000000f00 */
[----:B------:R-:W-:Y:S01]  /*180e0*/  IMAD.MOV.U32 R241, RZ, RZ, R160 ;  /* 0x000000fffff17224 */ /* 0x000fe200078e00a0 */
[----:B-----5:R-:W-:Y:S04]  /*180f0*/  F2FP.F16.F32.PACK_AB R105, R201, R202 ;  /* 0x000000cac969723e */ /* 0x020fe800000000ff */
[----:B------:R-:W-:Y:S02]  /*18100*/  LOP3.LUT R172, R172, R105, RZ, 0xc0, !PT ;  /* 0x00000069acac7212 */ /* 0x000fe400078ec0ff */
[----:B------:R-:W-:Y:S02]  /*18110*/  F2FP.F16.F32.PACK_AB R105, R185, R186 ;  /* 0x000000bab969723e */ /* 0x000fe400000000ff */
[----:B----4-:R-:W-:Y:S01]  /*18120*/  F2FP.F16.F32.PACK_AB R106, R107, R184 ;  /* 0x000000b86b6a723e */ /* 0x010fe200000000ff */
[----:B------:R-:W4:Y:S01]  /*18130*/  LDSM.16.MT88.4 R180, [R220+0xbc00] ;  /* 0x00bc0000dcb4783b */ /* 0x000f220000004200 */
[----:B------:R-:W-:Y:S01]  /*18140*/  LOP3.LUT R178, R178, R105, RZ, 0xc0, !PT ;  /* 0x00000069b2b27212 */ /* 0x000fe200078ec0ff */
[----:B------:R-:W-:Y:S01]  /*18150*/  IMAD.MOV.U32 R105, RZ, RZ, R150 ;  /* 0x000000ffff697224 */ /* 0x000fe200078e0096 */
[----:B------:R-:W-:Y:S01]  /*18160*/  LOP3.LUT R179, R179, R106, RZ, 0xc0, !PT ;  /* 0x0000006ab3b37212 */ /* 0x000fe200078ec0ff */
[----:B------:R-:W-:Y:S02]  /*18170*/  IMAD.MOV.U32 R106, RZ, RZ, R101 ;  /* 0x000000ffff6a7224 */ /* 0x000fe400078e0065 */
[----:B--2---:R-:W-:Y:S01]  /*18180*/  FFMA.FTZ R156, R100, R132, R156 ;  /* 0x00000084649c7223 */ /* 0x004fe2000001009c */
[----:B------:R-:W-:Y:S04]  /*18190*/  F2FP.F16.F32.PACK_AB R100, R203, R204 ;  /* 0x000000cccb64723e */ /* 0x000fe800000000ff */
[----:B------:R-:W-:Y:S02]  /*181a0*/  LOP3.LUT R175, R175, R100, RZ, 0xc0, !PT ;  /* 0x00000064afaf7212 */ /* 0x000fe400078ec0ff */
[----:B------:R-:W-:Y:S04]  /*181b0*/  F2FP.F16.F32.PACK_AB R100, R187, R188 ;  /* 0x000000bcbb64723e */ /* 0x000fe800000000ff */
[----:B------:R-:W-:Y:S02]  /*181c0*/  LOP3.LUT R177, R177, R100, RZ, 0xc0, !PT ;  /* 0x00000064b1b17212 */ /* 0x000fe400078ec0ff */
[----:B------:R-:W-:Y:S01]  /*181d0*/  MOV R100, R249 ;  /* 0x000000f900647202 */ /* 0x000fe20000000f00 */
[----:B------:R-:W-:Y:S02]  /*181e0*/  IMAD.MOV.U32 R249, RZ, RZ, R242 ;  /* 0x000000fffff97224 */ /* 0x000fe400078e00f2 */
[----:B------:R-:W-:Y:S02]  /*181f0*/  IMAD.MOV.U32 R242, RZ, RZ, R151 ;  /* 0x000000fffff27224 */ /* 0x000fe400078e0097 */
[----:B---3--:R-:W-:Y:S01]  /*18200*/  FFMA.FTZ R168, R3, R131, R168 ;  /* 0x0000008303a87223 */ /* 0x008fe200000100a8 */
[----:B------:R-:W-:Y:S04]  /*18210*/  F2FP.F16.F32.PACK_AB R3, R205, R206 ;  /* 0x000000cecd03723e */ /* 0x000fe800000000ff */
[----:B------:R-:W-:Y:S02]  /*18220*/  LOP3.LUT R174, R174, R3, RZ, 0xc0, !PT ;  /* 0x00000003aeae7212 */ /* 0x000fe400078ec0ff */
[----:B------:R-:W-:Y:S04]  /*18230*/  F2FP.F16.F32.PACK_AB R3, R189, R190 ;  /* 0x000000bebd03723e */ /* 0x000fe800000000ff */
[----:B------:R-:W-:Y:S01]  /*18240*/  LOP3.LUT R176, R176, R3, RZ, 0xc0, !PT ;  /* 0x00000003b0b07212 */ /* 0x000fe200078ec0ff */
[-C--:B-1----:R-:W-:Y:S01]  /*18250*/  HMMA.16816.F32 R112, R172, R124.reuse, R4 ;  /* 0x0000007cac70723c */ /* 0x082fe20000001804 */
[----:B------:R-:W2:Y:S04]  /*18260*/  LDL.LU R3, [R1+0x64] ;  /* 0x0000640001037983 */ /* 0x000ea80000300800 */
[----:B------:R-:W3:Y:S01]  /*18270*/  LDL.LU R250, [R1+0x60] ;  /* 0x0000600001fa7983 */ /* 0x000ee20000300800 */
[C---:B------:R-:W-:Y:S03]  /*18280*/  HMMA.16816.F32 R108, R176.reuse, R124, R8 ;  /* 0x0000007cb06c723c */ /* 0x040fe60000001808 */
[----:B------:R-:W1:Y:S03]  /*18290*/  LDSM.16.MT88.4 R4, [R222+0xbc00] ;  /* 0x00bc0000de04783b */ /* 0x000e660000004200 */
[-C--:B------:R-:W-:Y:S05]  /*182a0*/  HMMA.16816.F32 R116, R176, R126.reuse, R12 ;  /* 0x0000007eb074723c */ /* 0x080fea000000180c */
[----:B------:R-:W-:Y:S01]  /*182b0*/  FADD.FTZ R9, R246, R156 ;  /* 0x0000009cf6097221 */ /* 0x000fe20000010000 */
[C---:B------:R-:W-:Y:S05]  /*182c0*/  HMMA.16816.F32 R120, R172.reuse, R126, R16 ;  /* 0x0000007eac78723c */ /* 0x040fea0000001810 */
[----:B------:R-:W-:Y:S01]  /*182d0*/  IMAD.MOV.U32 R246, RZ, RZ, R242 ;  /* 0x000000fffff67224 */ /* 0x000fe200078e00f2 */
[-C--:B------:R-:W-:Y:S05]  /*182e0*/  HMMA.16816.F32 R124, R172, R136.reuse, R20 ;  /* 0x00000088ac7c723c */ /* 0x080fea0000001814 */
[----:B------:R-:W-:Y:S01]  /*182f0*/  IMAD.MOV.U32 R242, RZ, RZ, R215 ;  /* 0x000000fffff27224 */ /* 0x000fe200078e00d7 */
[C---:B------:R-:W-:Y:S05]  /*18300*/  HMMA.16816.F32 R128, R176.reuse, R136, R24 ;  /* 0x00000088b080723c */ /* 0x040fea0000001818 */
[----:B------:R-:W-:Y:S01]  /*18310*/  IMAD.MOV.U32 R215, RZ, RZ, R157 ;  /* 0x000000ffffd77224 */ /* 0x000fe200078e009d */
[-C--:B------:R-:W-:Y:S05]  /*18320*/  HMMA.16816.F32 R132, R176, R138.reuse, R28 ;  /* 0x0000008ab084723c */ /* 0x080fea000000181c */
[----:B------:R-:W-:Y:S01]  /*18330*/  FADD.FTZ R9, R169, R9 ;  /* 0x00000009a9097221 */ /* 0x000fe20000010000 */
[C---:B------:R-:W-:Y:S06]  /*18340*/  HMMA.16816.F32 R136, R172.reuse, R138, R32 ;  /* 0x0000008aac88723c */ /* 0x040fec0000001820 */
[-C--:B------:R-:W-:Y:S06]  /*18350*/  HMMA.16816.F32 R140, R172, R152.reuse, R36 ;  /* 0x00000098ac8c723c */ /* 0x080fec0000001824 */
[C---:B------:R-:W-:Y:S06]  /*18360*/  HMMA.16816.F32 R144, R176.reuse, R152, R40 ;  /* 0x00000098b090723c */ /* 0x040fec0000001828 */
[-C--:B------:R-:W-:Y:S06]  /*18370*/  HMMA.16816.F32 R148, R176, R154.reuse, R44 ;  /* 0x0000009ab094723c */ /* 0x080fec000000182c */
[C---:B------:R-:W-:Y:S06]  /*18380*/  HMMA.16816.F32 R152, R172.reuse, R154, R48 ;  /* 0x0000009aac98723c */ /* 0x040fec0000001830 */
[-C--:B------:R-:W-:Y:S05]  /*18390*/  HMMA.16816.F32 R160, R172, R164.reuse, R52 ;  /* 0x000000a4aca0723c */ /* 0x080fea0000001834 */
[----:B--2---:R-:W-:Y:S01]  /*183a0*/  FFMA.FTZ R3, R2, R3, R105 ;  /* 0x0000000302037223 */ /* 0x004fe20000010069 */
[----:B------:R-:W-:Y:S02]  /*183b0*/  IMAD.MOV.U32 R105, RZ, RZ, R102 ;  /* 0x000000ffff697224 */ /* 0x000fe400078e0066 */
[----:B---3--:R-:W-:Y:S03]  /*183c0*/  FFMA.FTZ R2, R0, R250, R251 ;  /* 0x000000fa00027223 */ /* 0x008fe600000100fb */
[----:B------:R-:W-:Y:S01]  /*183d0*/  MOV R251, R248 ;  /* 0x000000f800fb7202 */ /* 0x000fe20000000f00 */
[----:B------:R-:W-:Y:S02]  /*183e0*/  IMAD.MOV.U32 R250, RZ, RZ, R244 ;  /* 0x000000fffffa7224 */ /* 0x000fe400078e00f4 */
[----:B------:R-:W-:Y:S01]  /*183f0*/  FADD.FTZ R0, R100, R168 ;  /* 0x000000a864007221 */ /* 0x000fe20000010000 */
[----:B------:R-:W-:Y:S01]  /*18400*/  IMAD.MOV.U32 R248, RZ, RZ, R252 ;  /* 0x000000fffff87224 */ /* 0x000fe200078e00fc */
        /* <DEDUP_REMOVED lines=37> */
[----:B------:R-:W-:Y:S05]  /*18660*/  HMMA.16816.F32 R96, R172, R6, R96 ;  /* 0x00000006ac60723c */ /* 0x000fea0000001860 */
[----:B------:R-:W-:Y:S01]  /*18670*/  FADD.FTZ R3, R219, R3 ;  /* 0x00000003db037221 */ /* 0x000fe20000010000 */
[----:B------:R-:W-:Y:S01]  /*18680*/  FADD.FTZ R9, R238, R9 ;  /* 0x00000009ee097221 */ /* 0x000fe20000010000 */
[----:B------:R-:W-:Y:S04]  /*18690*/  IMAD.MOV.U32 R100, RZ, RZ, R103 ;  /* 0x000000ffff647224 */ /* 0x000fe800078e0067 */
[----:B------:R-:W-:Y:S04]  /*186a0*/  FADD.FTZ R0, R213, R9 ;  /* 0x00000009d5007221 */ /* 0x000fe80000010000 */
        /* <DEDUP_REMOVED lines=35> */
[----:B------:R-:W-:Y:S04]  /*188e0*/  STL [R1+0x58], R4 ;  /* 0x0000580401007387 */ /* 0x000fe80000100800 */
[----:B------:R1:W-:Y:S04]  /*188f0*/  STL [R1+0x5c], R3 ;  /* 0x00005c0301007387 */ /* 0x0003e80000100800 */
[----:B------:R2:W-:Y:S04]  /*18900*/  STL [R1+0x64], R2 ;  /* 0x0000640201007387 */ /* 0x0005e80000100800 */
[----:B------:R2:W-:Y:S01]  /*18910*/  STL [R1+0x60], R0 ;  /* 0x0000600001007387 */ /* 0x0005e20000100800 */
[----:B-1----:R-:W-:Y:S01]  /*18920*/  MOV R3, R104 ;  /* 0x0000006800037202 */ /* 0x002fe20000000f00 */
[----:B------:R-:W-:Y:S06]  /*18930*/  @P0 BRA `(.L_x_801) ;  /* 0xffffffa400f00947 */ /* 0x000fec000383ffff */
.L_x_800:
[----:B------:R-:W2:Y:S01]  /*18940*/  LDL.LU R5, [R1+0x58] ;  /* 0x0000580001057983 */ /* 0x000ea20000300800 */
[----:B------:R-:W-:-:S03]  /*18950*/  ULDC UR4, c[0x0][0x38c] ;  /* 0x0000e30000047ab9 */ /* 0x000fc60000000800 */
[----:B------:R-:W3:Y:S04]  /*18960*/  LDL.LU R4, [R1+0x5c] ;  /* 0x00005c0001047983 */ /* 0x000ee80000300800 */
[----:B------:R-:W4:Y:S04]  /*18970*/  LDL.LU R8, [R1+0x64] ;  /* 0x0000640001087983 */ /* 0x000f280000300800 */
[----:B------:R-:W5:Y:S01]  /*18980*/  LDL.LU R7, [R1+0x60] ;  /* 0x0000600001077983 */ /* 0x000f620000300800 */
[----:B------:R-:W-:Y:S01]  /*18990*/  UMOV UR5, 0x400 ;  /* 0x0000040000057882 */ /* 0x000fe20000000000 */
[----:B------:R-:W-:Y:S01]  /*189a0*/  UISETP.NE.AND UP0, UPT, UR29, -0x1, UPT ;  /* 0xffffffff1d00788c */ /* 0x000fe2000bf05270 */
[----:B------:R-:W1:Y:S02]  /*189b0*/  S2R R48, SR_TID.X ;  /* 0x0000000000307919 */ /* 0x000e640000002100 */
[----:B-1----:R-:W-:Y:S01]  /*189c0*/  SHF.R.S32.HI R44, RZ, 0x1f, R48 ;  /* 0x0000001fff2c7819 */ /* 0x002fe20000011430 */
[----:B--2---:R-:W1:Y:S04]  /*189d0*/  SHFL.BFLY PT, R2, R5, 0x2, 0x1f ;  /* 0x0c401f0005027f89 */ /* 0x004e6800000e0000 */
[----:B---3--:R-:W2:Y:S01]  /*189e0*/  SHFL.BFLY PT, R0, R4, 0x2, 0x1f ;  /* 0x0c401f0004007f89 */ /* 0x008ea200000e0000 */
[----:B-1----:R-:W-:-:S03]  /*189f0*/  FADD.FTZ R2, R2, R5 ;  /* 0x0000000502027221 */ /* 0x002fc60000010000 */
[----:B-----5:R-:W-:Y:S01]  /*18a00*/  SHFL.BFLY PT, R5, R7, 0x2, 0x1f ;  /* 0x0c401f0007057f89 */ /* 0x020fe200000e0000 */
[----:B--2---:R-:W-:-:S03]  /*18a10*/  FADD.FTZ R0, R0, R4 ;  /* 0x0000000400007221 */ /* 0x004fc60000010000 */
[----:B----4-:R-:W1:Y:S04]  /*18a20*/  SHFL.BFLY PT, R4, R8, 0x2, 0x1f ;  /* 0x0c401f0008047f89 */ /* 0x010e6800000e0000 */
[----:B------:R-:W2:Y:S04]  /*18a30*/  SHFL.BFLY PT, R3, R2, 0x1, 0x1f ;  /* 0x0c201f0002037f89 */ /* 0x000ea800000e0000 */
[----:B------:R-:W3:Y:S01]  /*18a40*/  SHFL.BFLY PT, R6, R0, 0x1, 0x1f ;  /* 0x0c201f0000067f89 */ /* 0x000ee200000e0000 */
[----:B-1----:R-:W-:Y:S01]  /*18a50*/  FADD.FTZ R4, R4, R8 ;  /* 0x0000000804047221 */ /* 0x002fe20000010000 */
[----:B--2---:R-:W-:Y:S01]  /*18a60*/  FADD.FTZ R40, R2, R3 ;  /* 0x0000000302287221 */ /* 0x004fe20000010000 */
[----:B------:R-:W-:Y:S01]  /*18a70*/  FADD.FTZ R2, R5, R7 ;  /* 0x0000000705027221 */ /* 0x000fe20000010000 */
[----:B------:R-:W-:-:S02]  /*18a80*/  MOV R3, 0x3f800000 ;  /* 0x3f80000000037802 */ /* 0x000fc40000000f00 */
[----:B------:R-:W1:Y:S01]  /*18a90*/  SHFL.BFLY PT, R5, R4, 0x1, 0x1f ;  /* 0x0c201f0004057f89 */ /* 0x000e6200000e0000 */
[----:B---3--:R-:W-:Y:S01]  /*18aa0*/  FADD.FTZ R41, R0, R6 ;  /* 0x0000000600297221 */ /* 0x008fe20000010000 */
[----:B------:R-:W-:Y:S02]  /*18ab0*/  FSETP.NE.FTZ.AND P5, PT, R40, RZ, PT ;  /* 0x000000ff2800720b */ /* 0x000fe40003fb5000 */
[----:B------:R-:W2:Y:S01]  /*18ac0*/  SHFL.BFLY PT, R6, R2, 0x1, 0x1f ;  /* 0x0c201f0002067f89 */ /* 0x000ea200000e0000 */
[----:B------:R-:W-:Y:S02]  /*18ad0*/  MOV R0, 0x3f800000 ;  /* 0x3f80000000007802 */ /* 0x000fe40000000f00 */
[----:B------:R-:W-:-:S08]  /*18ae0*/  FSETP.NE.FTZ.AND P4, PT, R41, RZ, PT ;  /* 0x000000ff2900720b */ /* 0x000fd00003f95000 */
[----:B------:R-:W3:Y:S08]  /*18af0*/  @P5 MUFU.RCP R0, R40 ;  /* 0x0000002800005308 */ /* 0x000ef00000001000 */
[----:B------:R-:W4:Y:S01]  /*18b00*/  @P4 MUFU.RCP R3, R41 ;  /* 0x0000002900034308 */ /* 0x000f220000001000 */
[----:B-1----:R-:W-:Y:S01]  /*18b10*/  FADD.FTZ R42, R4, R5 ;  /* 0x00000005042a7221 */ /* 0x002fe20000010000 */
[----:B------:R-:W-:-:S02]  /*18b20*/  LEA.HI R4, R44, R48, RZ, 0x2 ;  /* 0x000000302c047211 */ /* 0x000fc400078f10ff */
[----:B------:R-:W-:Y:S01]  /*18b30*/  LEA.HI R44, R44, R48, RZ, 0x5 ;  /* 0x000000302c2c7211 */ /* 0x000fe200078f28ff */
[----:B--2---:R-:W-:Y:S01]  /*18b40*/  FADD.FTZ R43, R2, R6 ;  /* 0x00000006022b7221 */ /* 0x004fe20000010000 */
[----:B------:R-:W-:Y:S02]  /*18b50*/  FSETP.NE.FTZ.AND P3, PT, R42, RZ, PT ;  /* 0x000000ff2a00720b */ /* 0x000fe40003f75000 */
[----:B------:R-:W-:Y:S01]  /*18b60*/  MOV R2, 0x3f800000 ;  /* 0x3f80000000027802 */ /* 0x000fe20000000f00 */
[----:B---3--:R-:W-:Y:S01]  /*18b70*/  FMUL.FTZ R0, R0, UR4 ;  /* 0x0000000400007c20 */ /* 0x008fe20008410000 */
[----:B------:R-:W-:Y:S02]  /*18b80*/  FSETP.NE.FTZ.AND P2, PT, R43, RZ, PT ;  /* 0x000000ff2b00720b */ /* 0x000fe40003f55000 */
[----:B------:R-:W-:Y:S01]  /*18b90*/  SHF.R.S32.HI R39, RZ, 0x5, R44 ;  /* 0x00000005ff277819 */ /* 0x000fe2000001142c */
        /* <DEDUP_REMOVED lines=25> */
[----:B------:R-:W-:Y:S01]  /*18d30*/  MOV R0, 0x3f800000 ;  /* 0x3f80000000007802 */ /* 0x000fe20000000f00 */
[----:B----4-:R-:W-:Y:S01]  /*18d40*/  FMUL.FTZ R3, R3, UR4 ;  /* 0x0000000403037c20 */ /* 0x010fe20008410000 */
[----:B-1----:R-:W-:Y:S01]  /*18d50*/  FMUL.FTZ R2, R2, UR4 ;  /* 0x0000000402027c20 */ /* 0x002fe20008410000 */
[----:B------:R-:W-:-:S02]  /*18d60*/  F2FP.F16.F32.PACK_AB R36, R36, R112 ;  /* 0x000000702424723e */ /* 0x000fc400000000ff */
        /* <DEDUP_REMOVED lines=53> */
[----:B------:R-:W-:-:S02]  /*190c0*/  F2FP.F16.F32.PACK_AB R35, R35, R114 ;  /* 0x000000722323723e */ /* 0x000fc400000000ff */
[----:B------:R-:W-:Y:S01]  /*190d0*/  LEA.HI R2, R2, R3, RZ, 0x3 ;  /* 0x0000000302027211 */ /* 0x000fe200078f18ff */
[C---:B------:R-:W-:Y:S01]  /*190e0*/  FMUL.FTZ R110, R0.reuse, R110 ;  /* 0x0000006e006e7220 */ /* 0x040fe20000410000 */
[C---:B------:R-:W-:Y:S01]  /*190f0*/  FMUL.FTZ R111, R0.reuse, R111 ;  /* 0x0000006f006f7220 */ /* 0x040fe20000410000 */
[----:B------:R-:W-:Y:S01]  /*19100*/  FMUL.FTZ R118, R0, R118 ;  /* 0x0000007600767220 */ /* 0x000fe20000410000 */
[----:B------:R-:W-:Y:S01]  /*19110*/  LOP3.LUT R2, R2, 0xfffffff8, RZ, 0xc0, !PT ;  /* 0xfffffff802027812 */ /* 0x000fe200078ec0ff */
[C---:B------:R-:W-:Y:S01]  /*19120*/  FMUL.FTZ R119, R0.reuse, R119 ;  /* 0x0000007700777220 */ /* 0x040fe20000410000 */
[C---:B------:R-:W-:Y:S01]  /*19130*/  FMUL.FTZ R130, R0.reuse, R130 ;  /* 0x0000008200827220 */ /* 0x040fe20000410000 */
[C---:B------:R-:W-:Y:S01]  /*19140*/  FMUL.FTZ R31, R0.reuse, R131 ;  /* 0x00000083001f7220 */ /* 0x040fe20000410000 */
        /* <DEDUP_REMOVED lines=21> */
[----:B------:R-:W-:-:S02]  /*192a0*/  LOP3.LUT R3, R4, 0xfffffffc, RZ, 0xc0, !PT ;  /* 0xfffffffc04037812 */ /* 0x000fc400078ec0ff */
[----:B------:R-:W-:Y:S02]  /*192b0*/  SHF.R.S32.HI R11, RZ, 0x1, R0 ;  /* 0x00000001ff0b7819 */ /* 0x000fe40000011400 */
[----:B------:R-:W-:Y:S02]  /*192c0*/  LOP3.LUT R4, R0, 0x3fffffe, RZ, 0xc0, !PT ;  /* 0x03fffffe00047812 */ /* 0x000fe400078ec0ff */
[----:B------:R-:W-:Y:S02]  /*192d0*/  IADD3 R0, -R3, R48, RZ ;  /* 0x0000003003007210 */ /* 0x000fe40007ffe1ff */
[----:B------:R-:W-:Y:S02]  /*192e0*/  SHF.L.U32 R3, R11, 0x6, RZ ;  /* 0x000000060b037819 */ /* 0x000fe400000006ff */
[----:B------:R-:W-:Y:S02]  /*192f0*/  IADD3 R2, R2, -R4, RZ ;  /* 0x8000000402027210 */ /* 0x000fe40007ffe0ff */
[----:B------:R-:W-:-:S02]  /*19300*/  LEA R0, R39, R0, 0x8 ;  /* 0x0000000027007211 */ /* 0x000fc400078e40ff */
[----:B------:R-:W-:Y:S02]  /*19310*/  LOP3.LUT R4, R3, 0xc0, RZ, 0xc0, !PT ;  /* 0x000000c003047812 */ /* 0x000fe400078ec0ff */
[----:B------:R-:W-:Y:S02]  /*19320*/  LOP3.LUT R3, R11, 0x1, RZ, 0xc0, !PT ;  /* 0x000000010b037812 */ /* 0x000fe400078ec0ff */
[----:B------:R-:W-:Y:S02]  /*19330*/  LEA R0, R2, R0, 0x4 ;  /* 0x0000000002007211 */ /* 0x000fe400078e20ff */
[----:B------:R-:W-:Y:S02]  /*19340*/  LEA.HI R2, R4, R4, RZ, 0x1d ;  /* 0x0000000404027211 */ /* 0x000fe400078fe8ff */
[----:B------:R-:W-:Y:S02]  /*19350*/  ISETP.NE.U32.AND P1, PT, R3, 0x1, PT ;  /* 0x000000010300780c */ /* 0x000fe40003f25070 */
[----:B------:R-:W-:-:S02]  /*19360*/  LEA R0, R0, R2, 0x1 ;  /* 0x0000000200007211 */ /* 0x000fc400078e08ff */
[----:B------:R-:W-:Y:S02]  /*19370*/  LOP3.LUT P0, RZ, R11, 0x2, RZ, 0xc0, !PT ;  /* 0x000000020bff7812 */ /* 0x000fe4000780c0ff */
[----:B------:R-:W-:Y:S01]  /*19380*/  LEA R0, R0, UR4, 0x1 ;  /* 0x0000000400007c11 */ /* 0x000fe2000f8e08ff */
[----:B------:R-:W-:Y:S01]  /*19390*/  @UP0 ULDC.64 UR4, c[0x0][0x298] ;  /* 0x0000a60000040ab9 */ /* 0x000fe20000000a00 */
[----:B------:R-:W-:Y:S01]  /*193a0*/  MOV R3, 0x20 ;  /* 0x0000002000037802 */ /* 0x000fe20000000f00 */
[----:B------:R-:W-:Y:S01]  /*193b0*/  @UP0 UIMAD.WIDE.U32 UR8, UR29, UR4, URZ ;  /* 0x000000041d0802a5 */ /* 0x000fe2000f8e003f */
[----:B------:R-:W-:Y:S01]  /*193c0*/  IADD3 R2, R0, -0x10, RZ ;  /* 0xfffffff000027810 */ /* 0x000fe20007ffe0ff */
[----:B------:R-:W-:Y:S01]  /*193d0*/  STS [R0], R36 ;  /* 0x0000002400007388 */ /* 0x000fe20000000800 */
[----:B------:R-:W-:Y:S01]  /*193e0*/  SEL R3, R3, 0xffffffe0, !P0 ;  /* 0xffffffe003037807 */ /* 0x000fe20004000000 */
[----:B------:R-:W-:Y:S01]  /*193f0*/  @UP0 UIMAD UR6, UR29, UR5, UR9 ;  /* 0x000000051d0602a4 */ /* 0x000fe2000f8e0209 */
[----:B------:R-:W-:Y:S01]  /*19400*/  F2FP.F16.F32.PACK_AB R17, R17, R120 ;  /* 0x000000781111723e */ /* 0x000fe200000000ff */
[----:B------:R-:W-:Y:S01]  /*19410*/  STS [R0+0x200], R35 ;  /* 0x0002002300007388 */ /* 0x000fe20000000800 */
[----:B------:R-:W-:-:S02]  /*19420*/  F2FP.F16.F32.PACK_AB R16, R16, R122 ;  /* 0x0000007a1010723e */ /* 0x000fc400000000ff */
[----:B------:R-:W-:Y:S02]  /*19430*/  @P1 IADD3 R2, R0, 0x10, RZ ;  /* 0x0000001000021810 */ /* 0x000fe40007ffe0ff */
[----:B------:R-:W-:Y:S02]  /*19440*/  F2FP.F16.F32.PACK_AB R38, R38, R108 ;  /* 0x0000006c2626723e */ /* 0x000fe400000000ff */
[----:B------:R-:W-:Y:S01]  /*19450*/  F2FP.F16.F32.PACK_AB R110, R111, R110 ;  /* 0x0000006e6f6e723e */ /* 0x000fe200000000ff */
[----:B------:R1:W-:Y:S01]  /*19460*/  STS [R2], R17 ;  /* 0x0000001102007388 */ /* 0x0003e20000000800 */
[----:B------:R-:W-:Y:S02]  /*19470*/  F2FP.F16.F32.PACK_AB R37, R37, R116 ;  /* 0x000000742525723e */ /* 0x000fe400000000ff */
[----:B------:R-:W-:Y:S01]  /*19480*/  F2FP.F16.F32.PACK_AB R119, R119, R118 ;  /* 0x000000767777723e */ /* 0x000fe200000000ff */
[----:B------:R2:W-:Y:S01]  /*19490*/  STS [R2+0x200], R16 ;  /* 0x0002001002007388 */ /* 0x0005e20000000800 */
[----:B------:R-:W-:-:S02]  /*194a0*/  F2FP.F16.F32.PACK_AB R34, R34, R124 ;  /* 0x0000007c2222723e */ /* 0x000fc400000000ff */
[----:B------:R-:W-:Y:S01]  /*194b0*/  F2FP.F16.F32.PACK_AB R33, R33, R126 ;  /* 0x0000007e2121723e */ /* 0x000fe200000000ff */
[----:B------:R-:W-:Y:S01]  /*194c0*/  STS [R0+0x1000], R38 ;  /* 0x0010002600007388 */ /* 0x000fe20000000800 */
[----:B------:R-:W-:Y:S02]  /*194d0*/  IADD3 R4, R0, R3, RZ ;  /* 0x0000000300047210 */ /* 0x000fe40007ffe0ff */
[----:B------:R-:W-:Y:S01]  /*194e0*/  F2FP.F16.F32.PACK_AB R30, R30, R136 ;  /* 0x000000881e1e723e */ /* 0x000fe200000000ff */
[----:B------:R-:W-:Y:S01]  /*194f0*/  STS [R0+0x1200], R110 ;  /* 0x0012006e00007388 */ /* 0x000fe20000000800 */
[----:B------:R-:W-:Y:S02]  /*19500*/  F2FP.F16.F32.PACK_AB R29, R29, R138 ;  /* 0x0000008a1d1d723e */ /* 0x000fe400000000ff */
[----:B------:R-:W-:Y:S01]  /*19510*/  IADD3 R3, R3, R2, RZ ;  /* 0x0000000203037210 */ /* 0x000fe20007ffe0ff */
[----:B------:R-:W-:Y:S01]  /*19520*/  STS [R2+0x1000], R37 ;  /* 0x0010002502007388 */ /* 0x000fe20000000800 */
[----:B------:R-:W-:-:S02]  /*19530*/  F2FP.F16.F32.PACK_AB R32, R32, R128 ;  /* 0x000000802020723e */ /* 0x000fc400000000ff */
[----:B------:R-:W-:Y:S01]  /*19540*/  F2FP.F16.F32.PACK_AB R31, R31, R130 ;  /* 0x000000821f1f723e */ /* 0x000fe200000000ff */
[----:B------:R-:W-:Y:S01]  /*19550*/  STS [R2+0x1200], R119 ;  /* 0x0012007702007388 */ /* 0x000fe20000000800 */
[----:B------:R-:W-:Y:S02]  /*19560*/  F2FP.F16.F32.PACK_AB R28, R28, R132 ;  /* 0x000000841c1c723e */ /* 0x000fe400000000ff */
[----:B------:R-:W-:Y:S01]  /*19570*/  F2FP.F16.F32.PACK_AB R27, R27, R134 ;  /* 0x000000861b1b723e */ /* 0x000fe200000000ff */
[----:B------:R-:W-:Y:S01]  /*19580*/  STS [R4], R34 ;  /* 0x0000002204007388 */ /* 0x000fe20000000800 */
[----:B------:R-:W-:Y:S02]  /*19590*/  F2FP.F16.F32.PACK_AB R26, R26, R140 ;  /* 0x0000008c1a1a723e */ /* 0x000fe400000000ff */
[----:B------:R-:W-:Y:S01]  /*195a0*/  F2FP.F16.F32.PACK_AB R25, R25, R142 ;  /* 0x0000008e1919723e */ /* 0x000fe200000000ff */
[----:B------:R-:W-:Y:S01]  /*195b0*/  STS [R4+0x200], R33 ;  /* 0x0002002104007388 */ /* 0x000fe20000000800 */
[----:B------:R-:W-:-:S02]  /*195c0*/  F2FP.F16.F32.PACK_AB R22, R22, R152 ;  /* 0x000000981616723e */ /* 0x000fc400000000ff */
[----:B------:R-:W-:Y:S01]  /*195d0*/  F2FP.F16.F32.PACK_AB R21, R21, R154 ;  /* 0x0000009a1515723e */ /* 0x000fe200000000ff */
[----:B------:R-:W-:Y:S01]  /*195e0*/  STS [R3], R30 ;  /* 0x0000001e03007388 */ /* 0x000fe20000000800 */
[----:B------:R-:W-:Y:S02]  /*195f0*/  F2FP.F16.F32.PACK_AB R24, R24, R144 ;  /* 0x000000901818723e */ /* 0x000fe400000000ff */
[----:B------:R-:W-:Y:S01]  /*19600*/  F2FP.F16.F32.PACK_AB R23, R23, R146 ;  /* 0x000000921717723e */ /* 0x000fe200000000ff */
[----:B------:R-:W-:Y:S01]  /*19610*/  STS [R3+0x200], R29 ;  /* 0x0002001d03007388 */ /* 0x000fe20000000800 */
[----:B------:R-:W-:Y:S02]  /*19620*/  F2FP.F16.F32.PACK_AB R20, R20, R148 ;  /* 0x000000941414723e */ /* 0x000fe400000000ff */
[----:B------:R-:W-:Y:S01]  /*19630*/  PLOP3.LUT P0, PT, PT, PT, UP0, 0x80, 0x0 ;  /* 0x000000000000781c */ /* 0x000fe20003f0f008 */
        /* <DEDUP_REMOVED lines=20> */
[----:B-1----:R-:W-:Y:S01]  /*19780*/  F2FP.F16.F32.PACK_AB R17, R93, R92 ;  /* 0x0000005c5d11723e */ /* 0x002fe200000000ff */
[----:B------:R-:W-:Y:S01]  /*19790*/  STS [R2+0x2200], R21 ;  /* 0x0022001502007388 */ /* 0x000fe20000000800 */
[----:B--2---:R-:W-:-:S03]  /*197a0*/  F2FP.F16.F32.PACK_AB R16, R95, R94 ;  /* 0x0000005e5f10723e */ /* 0x004fc600000000ff */
[----:B------:R-:W-:Y:S04]  /*197b0*/  STS [R0+0x3000], R24 ;  /* 0x0030001800007388 */ /* 0x000fe80000000800 */
[----:B------:R-:W-:Y:S04]  /*197c0*/  STS [R0+0x3200], R23 ;  /* 0x0032001700007388 */ /* 0x000fe80000000800 */
[----:B------:R1:W-:Y:S04]  /*197d0*/  STS [R2+0x3000], R20 ;  /* 0x0030001402007388 */ /* 0x0003e80000000800 */
[----:B------:R2:W-:Y:S04]  /*197e0*/  STS [R2+0x3200], R15 ;  /* 0x0032000f02007388 */ /* 0x0005e80000000800 */
[----:B------:R3:W-:Y:S04]  /*197f0*/  STS [R4+0x2000], R14 ;  /* 0x0020000e04007388 */ /* 0x0007e80000000800 */
[----:B------:R4:W-:Y:S04]  /*19800*/  STS [R4+0x2200], R13 ;  /* 0x0022000d04007388 */ /* 0x0009e80000000800 */
[----:B------:R5:W-:Y:S04]  /*19810*/  STS [R3+0x2000], R9 ;  /* 0x0020000903007388 */ /* 0x000be80000000800 */
[----:B------:R5:W-:Y:S04]  /*19820*/  STS [R3+0x2200], R8 ;  /* 0x0022000803007388 */ /* 0x000be80000000800 */
[----:B------:R5:W-:Y:S01]  /*19830*/  STS [R4+0x3000], R12 ;  /* 0x0030000c04007388 */ /* 0x000be20000000800 */
[----:B-1----:R-:W1:Y:S01]  /*19840*/  S2R R20, SR_TID.X ;  /* 0x0000000000147919 */ /* 0x002e620000002100 */
[----:B--2---:R-:W-:-:S02]  /*19850*/  F2FP.F16.F32.PACK_AB R15, R75, R74 ;  /* 0x0000004a4b0f723e */ /* 0x004fc400000000ff */
[----:B------:R2:W-:Y:S01]  /*19860*/  STS [R4+0x3200], R10 ;  /* 0x0032000a04007388 */ /* 0x0005e20000000800 */
[----:B---3--:R-:W-:-:S03]  /*19870*/  F2FP.F16.F32.PACK_AB R14, R81, R80 ;  /* 0x00000050510e723e */ /* 0x008fc600000000ff */
[----:B------:R3:W-:Y:S01]  /*19880*/  STS [R3+0x3000], R7 ;  /* 0x0030000703007388 */ /* 0x0007e20000000800 */
[----:B----4-:R-:W-:-:S03]  /*19890*/  F2FP.F16.F32.PACK_AB R13, R83, R82 ;  /* 0x00000052530d723e */ /* 0x010fc600000000ff */
[----:B------:R4:W-:Y:S01]  /*198a0*/  STS [R3+0x3200], R6 ;  /* 0x0032000603007388 */ /* 0x0009e20000000800 */
[----:B-----5:R-:W-:-:S03]  /*198b0*/  F2FP.F16.F32.PACK_AB R9, R87, R86 ;  /* 0x000000565709723e */ /* 0x020fc600000000ff */
[----:B------:R5:W-:Y:S01]  /*198c0*/  STS [R0+0x4000], R5 ;  /* 0x0040000500007388 */ /* 0x000be20000000800 */
[----:B------:R-:W-:Y:S02]  /*198d0*/  F2FP.F16.F32.PACK_AB R8, R89, R88 ;  /* 0x000000585908723e */ /* 0x000fe400000000ff */
[----:B------:R-:W-:Y:S02]  /*198e0*/  F2FP.F16.F32.PACK_AB R12, R77, R76 ;  /* 0x0000004c4d0c723e */ /* 0x000fe400000000ff */
[----:B--2---:R-:W-:Y:S02]  /*198f0*/  F2FP.F16.F32.PACK_AB R10, R85, R84 ;  /* 0x00000054550a723e */ /* 0x004fe400000000ff */
[----:B---3--:R-:W-:Y:S02]  /*19900*/  F2FP.F16.F32.PACK_AB R7, R91, R90 ;  /* 0x0000005a5b07723e */ /* 0x008fe400000000ff */
[----:B----4-:R-:W-:Y:S02]  /*19910*/  F2FP.F16.F32.PACK_AB R6, R97, R96 ;  /* 0x000000606106723e */ /* 0x010fe400000000ff */
[----:B-----5:R-:W-:Y:S01]  /*19920*/  F2FP.F16.F32.PACK_AB R5, R99, R98 ;  /* 0x000000626305723e */ /* 0x020fe200000000ff */
[----:B-1----:R-:W-:Y:S06]  /*19930*/  @P0 BRA `(.L_x_804) ;  /* 0x00000000001c0947 */ /* 0x002fec0003800000 */
[----:B------:R-:W1:Y:S01]  /*19940*/  S2UR UR7, SR_CTAID.Y ;  /* 0x00000000000779c3 */ /* 0x000e620000002600 */
[----:B------:R-:W-:Y:S01]  /*19950*/  ULDC.64 UR4, c[0x0][0x290] ;  /* 0x0000a40000047ab9 */ /* 0x000fe20000000a00 */
[----:B-1----:R-:W-:Y:S02]  /*19960*/  USHF.R.S32.HI UR6, URZ, 0x1f, UR7 ;  /* 0x0000001f3f067899 */ /* 0x002fe40008011407 */
[----:B------:R-:W-:Y:S02]  /*19970*/  UIMAD.WIDE.U32 UR8, UR7, UR4, URZ ;  /* 0x00000004070872a5 */ /* 0x000fe4000f8e003f */
[----:B------:R-:W-:-:S04]  /*19980*/  UIMAD UR6, UR6, UR4, URZ ;  /* 0x00000004060672a4 */ /* 0x000fc8000f8e023f */
[----:B------:R-:W-:-:S04]  /*19990*/  UIMAD UR6, UR7, UR5, UR6 ;  /* 0x00000005070672a4 */ /* 0x000fc8000f8e0206 */
[----:B------:R-:W-:-:S12]  /*199a0*/  UIADD3 UR6, UR9, UR6, URZ ;  /* 0x0000000609067290 */ /* 0x000fd8000fffe03f */
.L_x_804:
[----:B------:R-:W-:Y:S01]  /*199b0*/  ULDC.U8 UR4, c[0x0][0x3d9] ;  /* 0x0000f64000047ab9 */ /* 0x000fe20000000000 */
[----:B------:R-:W-:Y:S01]  /*199c0*/  STS [R0+0x4200], R19 ;  /* 0x0042001300007388 */ /* 0x000fe20000000800 */
[----:B------:R-:W-:Y:S01]  /*199d0*/  ISETP.NE.AND P1, PT, RZ, UR4, PT ;  /* 0x00000004ff007c0c */ /* 0x000fe2000bf25270 */
[----:B------:R-:W-:Y:S02]  /*199e0*/  ULDC.U8 UR7, c[0x0][0x3d8] ;  /* 0x0000f60000077ab9 */ /* 0x000fe40000000000 */
[----:B------:R1:W-:Y:S01]  /*199f0*/  STS [R2+0x4000], R14 ;  /* 0x0040000e02007388 */ /* 0x0003e20000000800 */
[----:B------:R-:W-:-:S03]  /*19a00*/  ISETP.NE.AND P0, PT, RZ, UR7, PT ;  /* 0x00000007ff007c0c */ /* 0x000fc6000bf05270 */
[----:B------:R2:W-:Y:S01]  /*19a10*/  STS [R2+0x4200], R13 ;  /* 0x0042000d02007388 */ /* 0x0005e20000000800 */
[----:B------:R-:W-:-:S03]  /*19a20*/  ISETP.EQ.AND P0, PT, RZ, UR4, P0 ;  /* 0x00000004ff007c0c */ /* 0x000fc60008702270 */
[----:B------:R3:W-:Y:S04]  /*19a30*/  STS [R0+0x5000], R18 ;  /* 0x0050001200007388 */ /* 0x0007e80000000800 */
[----:B------:R-:W-:Y:S04]  /*19a40*/  STS [R0+0x5200], R15 ;  /* 0x0052000f00007388 */ /* 0x000fe80000000800 */
[----:B------:R-:W-:Y:S02]  /*19a50*/  STS [R2+0x5000], R12 ;  /* 0x0050000c02007388 */ /* 0x000fe40000000800 */
[----:B------:R-:W-:-:S02]  /*19a60*/  @!P0 PLOP3.LUT P6, PT, PT, PT, PT, 0x8, 0x0 ;  /* 0x000000000000881c */ /* 0x000fc40003fce170 */
[----:B------:R-:W-:Y:S04]  /*19a70*/  STS [R2+0x5200], R11 ;  /* 0x0052000b02007388 */ /* 0x000fe80000000800 */
[----:B------:R-:W-:Y:S01]  /*19a80*/  STS [R4+0x4000], R10 ;  /* 0x0040000a04007388 */ /* 0x000fe20000000800 */
[----:B-1----:R-:W1:Y:S03]  /*19a90*/  @P4 LDC R14, c[0x0][0x2e8] ;  /* 0x0000ba00ff0e4b82 */ /* 0x002e660000000800 */
[----:B------:R4:W-:Y:S04]  /*19aa0*/  STS [R4+0x4200], R9 ;  /* 0x0042000904007388 */ /* 0x0009e80000000800 */
[----:B------:R5:W-:Y:S01]  /*19ab0*/  STS [R3+0x4000], R6 ;  /* 0x0040000603007388 */ /* 0x000be20000000800 */
[----:B--2---:R-:W2:Y:S03]  /*19ac0*/  @P5 LDC R13, c[0x0][0x2e8] ;  /* 0x0000ba00ff0d5b82 */ /* 0x004ea60000000800 */
[----:B------:R-:W-:Y:S04]  /*19ad0*/  STS [R3+0x4200], R5 ;  /* 0x0042000503007388 */ /* 0x000fe80000000800 */
[----:B------:R1:W-:Y:S04]  /*19ae0*/  STS [R4+0x5000], R8 ;  /* 0x0050000804007388 */ /* 0x0003e80000000800 */
[----:B------:R1:W-:Y:S01]  /*19af0*/  STS [R4+0x5200], R7 ;  /* 0x0052000704007388 */ /* 0x0003e20000000800 */
[----:B---3--:R-:W3:Y:S01]  /*19b00*/  S2R R18, SR_CTAID.Y ;  /* 0x0000000000127919 */ /* 0x008ee20000002600 */
[----:B------:R-:W2:Y:S01]  /*19b10*/  S2R R26, SR_CTAID.Z ;  /* 0x00000000001a7919 */ /* 0x000ea20000002700 */
[----:B----4-:R-:W4:Y:S01]  /*19b20*/  @P1 LDC R9, c[0x0][0x2c0] ;  /* 0x0000b000ff091b82 */ /* 0x010f220000000800 */
[----:B------:R-:W2:Y:S01]  /*19b30*/  S2R R19, SR_CTAID.X ;  /* 0x0000000000137919 */ /* 0x000ea20000002500 */
[----:B-----5:R2:W2:Y:S01]  /*19b40*/  @P5 MUFU.LG2 R6, R40 ;  /* 0x0000002800065308 */ /* 0x0204a20000000c00 */
[----:B------:R-:W-:Y:S04]  /*19b50*/  STS [R3+0x5000], R17 ;  /* 0x0050001103007388 */ /* 0x000fe80000000800 */
[----:B------:R5:W-:Y:S03]  /*19b60*/  STS [R3+0x5200], R16 ;  /* 0x0052001003007388 */ /* 0x000be60000000800 */
[----:B-1----:R1:W1:Y:S01]  /*19b70*/  @P4 MUFU.LG2 R8, R41 ;  /* 0x0000002900084308 */ /* 0x0022620000000c00 */
[----:B------:R-:W3:Y:S01]  /*19b80*/  @P1 LDC.64 R4, c[0x0][0x2c0] ;  /* 0x0000b000ff041b82 */ /* 0x000ee20000000a00 */
[----:B------:R-:W-:-:S04]  /*19b90*/  SHF.R.S32.HI R7, RZ, 0x1f, R20 ;  /* 0x0000001fff077819 */ /* 0x000fc80000011414 */
[----:B------:R-:W-:-:S04]  /*19ba0*/  LEA.HI R7, R7, R20, RZ, 0x2 ;  /* 0x0000001407077211 */ /* 0x000fc800078f10ff */
[----:B------:R-:W-:Y:S02]  /*19bb0*/  LOP3.LUT R10, R7, 0xfffffffc, RZ, 0xc0, !PT ;  /* 0xfffffffc070a7812 */ /* 0x000fe400078ec0ff */
[----:B-----5:R-:W-:Y:S01]  /*19bc0*/  @!P0 CS2R R2, SRZ ;  /* 0x0000000000028805 */ /* 0x020fe2000001ff00 */
[----:B---3--:R-:W-:Y:S01]  /*19bd0*/  @P1 IMAD R0, R5, R4, RZ ;  /* 0x0000000405001224 */ /* 0x008fe200078e02ff */
[----:B------:R-:W-:Y:S01]  /*19be0*/  LOP3.LUT R5, R44, 0xffffffe0, RZ, 0xc0, !PT ;  /* 0xffffffe02c057812 */ /* 0x000fe200078ec0ff */
[----:B------:R-:W-:Y:S01]  /*19bf0*/  @P1 IMAD.MOV.U32 R4, RZ, RZ, 0x1 ;  /* 0x00000001ff041424 */ /* 0x000fe200078e00ff */
[----:B-12-4-:R-:W-:Y:S06]  /*19c00*/  @!P0 BRA `(.L_x_805) ;  /* 0x00000000001c8947 */ /* 0x016fec0003800000 */
[----:B------:R-:W1:Y:S01]  /*19c10*/  S2UR UR5, SR_CTAID.Y ;  /* 0x00000000000579c3 */ /* 0x000e620000002600 */
[----:B------:R-:W-:Y:S01]  /*19c20*/  ULDC UR4, c[0x0][0x2c4] ;  /* 0x0000b10000047ab9 */ /* 0x000fe20000000800 */
[----:B------:R-:W-:Y:S01]  /*19c30*/  PLOP3.LUT P6, PT, PT, PT, PT, 0x80, 0x0 ;  /* 0x000000000000781c */ /* 0x000fe20003fcf070 */
[----:B-1----:R-:W-:-:S04]  /*19c40*/  @!UP0 UIMAD UR29, UR5, UR4, URZ ;  /* 0x00000004051d82a4 */ /* 0x002fc8000f8e023f */
[----:B------:R-:W-:Y:S02]  /*19c50*/  USHF.R.S32.HI UR4, URZ, 0x1f, UR29 ;  /* 0x0000001f3f047899 */ /* 0x000fe4000801141d */
[----:B------:R-:W-:-:S04]  /*19c60*/  IMAD.U32 R2, RZ, RZ, UR29 ;  /* 0x0000001dff027e24 */ /* 0x000fc8000f8e00ff */
[----:B------:R-:W-:Y:S02]  /*19c70*/  MOV R3, UR4 ;  /* 0x0000000400037c02 */ /* 0x000fe40008000f00 */
.L_x_805:
[----:B------:R-:W-:Y:S05]  /*19c80*/  @P1 BRA `(.L_x_806) ;  /* 0x0000000000181947 */ /* 0x000fea0003800000 */
[----:B------:R-:W1:Y:S01]  /*19c90*/  LDC R0, c[0x0][0x2c4] ;  /* 0x0000b100ff007b82 */ /* 0x000e620000000800 */
[----:B------:R-:W-:Y:S02]  /*19ca0*/  ISETP.NE.AND P0, PT, RZ, UR7, PT ;  /* 0x00000007ff007c0c */ /* 0x000fe4000bf05270 */
[----:B------:R-:W-:-:S05]  /*19cb0*/  MOV R9, 0x1 ;  /* 0x0000000100097802 */ /* 0x000fca0000000f00 */
[----:B------:R-:W2:Y:S08]  /*19cc0*/  LDC R4, c[0x0][0x270] ;  /* 0x00009c00ff047b82 */ /* 0x000eb00000000800 */
[----:B-1----:R-:W2:Y:S02]  /*19cd0*/  @P0 LDC R0, c[0x0][0x2e4] ;  /* 0x0000b900ff000b82 */ /* 0x002ea40000000800 */
[----:B--2---:R-:W-:-:S07]  /*19ce0*/  IMAD R4, R0, R4, RZ ;  /* 0x0000000400047224 */ /* 0x004fce00078e02ff */
.L_x_806:
[----:B------:R-:W-:Y:S01]  /*19cf0*/  BAR.SYNC.DEFER_BLOCKING 0x0 ;  /* 0x0000000000007b1d */ /* 0x000fe20000010000 */
[----:B------:R-:W-:Y:S01]  /*19d00*/  SHF.R.S32.HI R12, RZ, 0x2, R7 ;  /* 0x00000002ff0c7819 */ /* 0x000fe20000011407 */
[----:B------:R-:W-:Y:S01]  /*19d10*/  IMAD.IADD R17, R20, 0x1, -R10 ;  /* 0x0000000114117824 */ /* 0x000fe200078e0a0a */
[----:B------:R-:W-:Y:S01]  /*19d20*/  IADD3 R7, -R5, R48, RZ ;  /* 0x0000003005077210 */ /* 0x000fe20007ffe1ff */
[----:B------:R-:W-:Y:S01]  /*19d30*/  IMAD R4, R18, R4, RZ ;  /* 0x0000000412047224 */ /* 0x000fe200078e02ff */
[----:B------:R-:W-:-:S03]  /*19d40*/  IADD3 R5, R12, 0x20, RZ ;  /* 0x000000200c057810 */ /* 0x000fc60007ffe0ff */
[----:B------:R-:W1:Y:S01]  /*19d50*/  @P2 LDC R15, c[0x0][0x2e8] ;  /* 0x0000ba00ff0f2b82 */ /* 0x000e620000000800 */
[----:B------:R-:W2:Y:S01]  /*19d60*/  @P2 MUFU.LG2 R10, R43 ;  /* 0x0000002b000a2308 */ /* 0x000ea20000000c00 */
[----:B------:R-:W-:Y:S01]  /*19d70*/  LOP3.LUT P1, RZ, R7, 0x3, RZ, 0xc0, !PT ;  /* 0x0000000307ff7812 */ /* 0x000fe2000782c0ff */
[----:B------:R-:W-:Y:S01]  /*19d80*/  @P5 FMUL.FTZ R6, R6, 0.69314718246459960938 ;  /* 0x3f31721806065820 */ /* 0x000fe20000410000 */
[----:B------:R-:W-:Y:S01]  /*19d90*/  ISETP.GE.AND P0, PT, R5, UR12, PT ;  /* 0x0000000c05007c0c */ /* 0x000fe2000bf06270 */
[----:B------:R-:W-:Y:S01]  /*19da0*/  IMAD.MOV.U32 R24, RZ, RZ, 0x7f800000 ;  /* 0x7f800000ff187424 */ /* 0x000fe200078e00ff */
[----:B------:R-:W-:Y:S01]  /*19db0*/  SEL R5, R4, RZ, !P6 ;  /* 0x000000ff04057207 */ /* 0x000fe20007000000 */
[----:B------:R-:W-:Y:S01]  /*19dc0*/  IMAD R4, R19, R9, RZ ;  /* 0x0000000913047224 */ /* 0x000fe200078e02ff */
[----:B------:R-:W3:Y:S01]  /*19dd0*/  @P3 LDC R16, c[0x0][0x2e8] ;  /* 0x0000ba00ff103b82 */ /* 0x000ee20000000800 */
[----:B------:R-:W4:Y:S01]  /*19de0*/  @P3 MUFU.LG2 R11, R42 ;  /* 0x0000002a000b3308 */ /* 0x000f220000000c00 */
[----:B------:R-:W-:Y:S01]  /*19df0*/  @P5 FFMA.FTZ R24, R104, R13, R6 ;  /* 0x0000000d68185223 */ /* 0x000fe20000010006 */
[----:B------:R-:W-:-:S02]  /*19e00*/  VIADD R7, R12, 0x40 ;  /* 0x000000400c077836 */ /* 0x000fc40000000000 */
[----:B------:R-:W-:Y:S01]  /*19e10*/  @P4 FMUL.FTZ R8, R8, 0.69314718246459960938 ;  /* 0x3f31721808084820 */ /* 0x000fe20000410000 */
[----:B------:R-:W-:Y:S01]  /*19e20*/  IMAD R0, R26, R0, R5 ;  /* 0x000000001a007224 */ /* 0x000fe200078e0205 */
[----:B------:R-:W-:Y:S01]  /*19e30*/  MOV R25, 0x7f800000 ;  /* 0x7f80000000197802 */ /* 0x000fe20000000f00 */
[----:B------:R-:W-:Y:S02]  /*19e40*/  IMAD.SHL.U32 R6, R4, 0x80, RZ ;  /* 0x0000008004067824 */ /* 0x000fe400078e00ff */
[----:B------:R-:W-:Y:S01]  /*19e50*/  @P4 FFMA.FTZ R25, R103, R14, R8 ;  /* 0x0000000e67194223 */ /* 0x000fe20000010008 */
[----:B------:R-:W-:Y:S01]  /*19e60*/  ISETP.GE.AND P5, PT, R7, UR12, PT ;  /* 0x0000000c07007c0c */ /* 0x000fe2000bfa6270 */
[----:B------:R1:W3:Y:S01]  /*19e70*/  LDS.128 R44, [R234+0x1800] ;  /* 0x00180000ea2c7984 */ /* 0x0002e20000000c00 */
[----:B--2---:R-:W-:Y:S01]  /*19e80*/  @P2 FMUL.FTZ R4, R10, 0.69314718246459960938 ;  /* 0x3f3172180a042820 */ /* 0x004fe20000410000 */
[----:B------:R-:W-:Y:S01]  /*19e90*/  IADD3 R14, P6, P4, R6, R2, R0 ;  /* 0x00000002060e7210 */ /* 0x000fe20007cde000 */
[----:B------:R-:W-:Y:S01]  /*19ea0*/  BSSY B0, `(.L_x_807) ;  /* 0x0000036000007945 */ /* 0x000fe20003800000 */
[----:B------:R2:W2:Y:S01]  /*19eb0*/  LDS.128 R32, [R234+0x3800] ;  /* 0x00380000ea207984 */ /* 0x0004a20000000c00 */
[----:B------:R-:W-:-:S02]  /*19ec0*/  SHF.R.S32.HI R7, RZ, 0x1f, R6 ;  /* 0x0000001fff077819 */ /* 0x000fc40000011406 */
[----:B------:R-:W-:Y:S01]  /*19ed0*/  SHF.R.S32.HI R0, RZ, 0x1f, R0 ;  /* 0x0000001fff007819 */ /* 0x000fe20000011400 */
[----:B------:R2:W2:Y:S01]  /*19ee0*/  LDS.128 R28, [R234+0x5800] ;  /* 0x00580000ea1c7984 */ /* 0x0004a20000000c00 */
[----:B----4-:R-:W-:Y:S01]  /*19ef0*/  @P3 FMUL.FTZ R5, R11, 0.69314718246459960938 ;  /* 0x3f3172180b053820 */ /* 0x010fe20000410000 */
[----:B------:R-:W-:Y:S01]  /*19f00*/  MOV R22, 0x7f800000 ;  /* 0x7f80000000167802 */ /* 0x000fe20000000f00 */
[----:B-1----:R-:W-:Y:S01]  /*19f10*/  @P2 FFMA.FTZ R22, R101, R15, R4 ;  /* 0x0000000f65162223 */ /* 0x002fe20000010004 */
[----:B------:R-:W-:Y:S01]  /*19f20*/  MOV R23, 0x7f800000 ;  /* 0x7f80000000177802 */ /* 0x000fe20000000f00 */
[----:B---3--:R-:W-:Y:S01]  /*19f30*/  @P3 FFMA.FTZ R23, R102, R16, R5 ;  /* 0x0000001066173223 */ /* 0x008fe20000010005 */
[----:B------:R-:W-:Y:S02]  /*19f40*/  SHF.L.U32 R15, R17, 0x3, RZ ;  /* 0x00000003110f7819 */ /* 0x000fe400000006ff */
[----:B------:R-:W-:Y:S01]  /*19f50*/  IADD3.X R8, R7, R3, R0, P6, P4 ;  /* 0x0000000307087210 */ /* 0x000fe200037e8400 */
[----:B------:R-:W-:Y:S06]  /*19f60*/  @P1 BRA `(.L_x_808) ;  /* 0x0000000000a41947 */ /* 0x000fec0003800000 */
[----:B------:R-:W3:Y:S01]  /*19f70*/  LDL.LU R21, [R1+0x80] ;  /* 0x0000800001157983 */ /* 0x000ee20000300800 */
[----:B------:R-:W-:-:S04]  /*19f80*/  SHF.R.S32.HI R0, RZ, 0x1f, R39 ;  /* 0x0000001fff007819 */ /* 0x000fc80000011427 */
[----:B------:R-:W-:-:S04]  /*19f90*/  LEA.HI R0, R0, R39, RZ, 0x2 ;  /* 0x0000002700007211 */ /* 0x000fc800078f10ff */
[----:B------:R-:W-:-:S05]  /*19fa0*/  LOP3.LUT R0, R0, 0xffffffc, RZ, 0xc0, !PT ;  /* 0x0ffffffc00007812 */ /* 0x000fca00078ec0ff */
[----:B------:R-:W-:-:S04]  /*19fb0*/  IMAD.IADD R0, R39, 0x1, -R0 ;  /* 0x0000000127007824 */ /* 0x000fc800078e0a00 */
[----:B---3--:R-:W-:-:S04]  /*19fc0*/  IMAD R0, R0, 0x10, R21 ;  /* 0x0000001000007824 */ /* 0x008fc800078e0215 */
        /* <DEDUP_REMOVED lines=35> */
.L_x_808:
[----:B------:R-:W-:Y:S05]  /*1a200*/  BSYNC B0 ;  /* 0x0000000000007941 */ /* 0x000fea0003800000 */
.L_x_807:
[----:B---3--:R-:W-:Y:S01]  /*1a210*/  SHF.R.S32.HI R3, RZ, 0x1f, R15 ;  /* 0x0000001fff037819 */ /* 0x008fe2000001140f */
[----:B------:R-:W-:Y:S01]  /*1a220*/  IMAD.U32 R4, RZ, RZ, UR30 ;  /* 0x0000001eff047e24 */ /* 0x000fe2000f8e00ff */
[----:B------:R-:W-:Y:S01]  /*1a230*/  IADD3 R2, P2, R15, UR8, RZ ;  /* 0x000000080f027c10 */ /* 0x000fe2000ff5e0ff */
[----:B------:R-:W-:Y:S01]  /*1a240*/  ULDC.64 UR4, c[0x0][0x2a0] ;  /* 0x0000a80000047ab9 */ /* 0x000fe20000000a00 */
[----:B------:R-:W-:Y:S01]  /*1a250*/  SHF.R.S32.HI R13, RZ, 0x1f, R12 ;  /* 0x0000001fff0d7819 */ /* 0x000fe2000001140c */
[C---:B------:R-:W-:Y:S01]  /*1a260*/  VIADD R0, R12.reuse, 0x60 ;  /* 0x000000600c007836 */ /* 0x040fe20000000000 */
[----:B------:R-:W-:Y:S01]  /*1a270*/  IADD3.X R3, R3, UR6, RZ, P2, !PT ;  /* 0x0000000603037c10 */ /* 0x000fe200097fe4ff */
[----:B------:R1:W3:Y:S01]  /*1a280*/  LDS.128 R20, [R234] ;  /* 0x00000000ea147984 */ /* 0x0002e20000000c00 */
[----:B------:R-:W-:Y:S01]  /*1a290*/  ISETP.GE.AND P2, PT, R12, UR12, PT ;  /* 0x0000000c0c007c0c */ /* 0x000fe2000bf46270 */
[----:B------:R-:W-:Y:S01]  /*1a2a0*/  BSSY B0, `(.L_x_809) ;  /* 0x0000017000007945 */ /* 0x000fe20003800000 */
[----:B------:R-:W-:Y:S01]  /*1a2b0*/  SHF.R.S32.HI R5, RZ, 0x1f, R26 ;  /* 0x0000001fff057819 */ /* 0x000fe2000001141a */
[----:B------:R-:W-:Y:S01]  /*1a2c0*/  IMAD.WIDE.U32 R10, R26, UR4, R2 ;  /* 0x000000041a0a7c25 */ /* 0x000fe2000f8e0002 */
[----:B------:R1:W4:Y:S01]  /*1a2d0*/  LDS.128 R16, [R234+0x2000] ;  /* 0x00200000ea107984 */ /* 0x0003220000000c00 */
[----:B------:R-:W-:-:S02]  /*1a2e0*/  ISETP.GE.AND P1, PT, R0, UR12, PT ;  /* 0x0000000c00007c0c */ /* 0x000fc4000bf26270 */
[----:B------:R-:W-:Y:S02]  /*1a2f0*/  IMAD.WIDE R2, R4, 0x80, R12 ;  /* 0x0000008004027825 */ /* 0x000fe400078e020c */
[----:B------:R1:W1:Y:S02]  /*1a300*/  LDS.128 R12, [R234+0x4000] ;  /* 0x00400000ea0c7984 */ /* 0x0002640000000c00 */
        /* <DEDUP_REMOVED lines=13> */
[----:B---3--:R3:W-:Y:S04]  /*1a3e0*/  STG.E.128 desc[UR34][R4.64], R20 ;  /* 0x0000001404007986 */ /* 0x0087e8000c101d22 */
[----:B----4-:R3:W-:Y:S04]  /*1a3f0*/  STG.E.128 desc[UR34][R4.64+0x40], R16 ;  /* 0x0000401004007986 */ /* 0x0107e8000c101d22 */
[----:B-1----:R3:W-:Y:S02]  /*1a400*/  STG.E.128 desc[UR34][R4.64+0x80], R12 ;  /* 0x0000800c04007986 */ /* 0x0027e4000c101d22 */
.L_x_810:
[----:B------:R-:W-:Y:S05]  /*1a410*/  BSYNC B0 ;  /* 0x0000000000007941 */ /* 0x000fea0003800000 */
.L_x_809:
[----:B---3--:R3:W2:Y:S01]  /*1a420*/  LDS.128 R20, [R234+0x800] ;  /* 0x00080000ea147984 */ /* 0x0086a20000000c00 */
[----:B------:R-:W-:Y:S03]  /*1a430*/  BSSY B0, `(.L_x_811) ;  /* 0x0000013000007945 */ /* 0x000fe60003800000 */
[----:B----4-:R3:W4:Y:S04]  /*1a440*/  LDS.128 R16, [R234+0x2800] ;  /* 0x00280000ea107984 */ /* 0x0107280000000c00 */
[----:B-1----:R3:W1:Y:S01]  /*1a450*/  LDS.128 R12, [R234+0x4800] ;  /* 0x00480000ea0c7984 */ /* 0x0026620000000c00 */
        /* <DEDUP_REMOVED lines=14> */
[----:B----4-:R2:W-:Y:S04]  /*1a540*/  STG.E.128 desc[UR34][R4.64+0x40], R16 ;  /* 0x0000401004007986 */ /* 0x0105e8000c101d22 */
[----:B-1----:R2:W-:Y:S02]  /*1a550*/  STG.E.128 desc[UR34][R4.64+0x80], R12 ;  /* 0x0000800c04007986 */ /* 0x0025e4000c101d22 */
.L_x_812:
[----:B------:R-:W-:Y:S05]  /*1a560*/  BSYNC B0 ;  /* 0x0000000000007941 */ /* 0x000fea0003800000 */
.L_x_811:
        /* <DEDUP_REMOVED lines=18> */
[----:B------:R2:W-:Y:S04]  /*1a690*/  STG.E.128 desc[UR34][R4.64+0x40], R16 ;  /* 0x0000401004007986 */ /* 0x0005e8000c101d22 */
[----:B-1----:R2:W-:Y:S02]  /*1a6a0*/  STG.E.128 desc[UR34][R4.64+0x80], R12 ;  /* 0x0000800c04007986 */ /* 0x0025e4000c101d22 */
.L_x_814:
[----:B------:R-:W-:Y:S05]  /*1a6b0*/  BSYNC B0 ;  /* 0x0000000000007941 */ /* 0x000fea0003800000 */
.L_x_813:
        /* <DEDUP_REMOVED lines=17> */
.L_x_815:
        /* <DEDUP_REMOVED lines=11> */
.L_x_1223:


//--------------------- .text._ZN5flash16flash_fwd_kernelI23Flash_fwd_kernel_traitsILi96ELi128ELi64ELi4ELb0ELb0EN7cutlass6half_tE19Flash_kernel_traitsILi96ELi128ELi64ELi4ES3_EELb0ELb0ELb1ELb0ELb0ELb1ELb1ELb0EEEvNS_16Flash_fwd_paramsE --------------------------
	.section	.text._ZN5flash16flash_fwd_kernelI23Flash_fwd_kernel_traitsILi96ELi128ELi64ELi4ELb0ELb0EN7cutlass6half_tE19Flash_kernel_traitsILi96ELi128ELi64ELi4ES3_EELb0ELb0ELb1ELb0ELb0ELb1ELb1ELb0EEEvNS_16Flash_fwd_paramsE,"ax",@progbits
	.align	128
        .global         _ZN5flash16flash_fwd_kernelI23Flash_fwd_kernel_traitsILi96ELi128ELi64ELi4ELb0ELb0EN7cutlass6half_tE19Flash_kernel_traitsILi96ELi128ELi64ELi4ES3_EELb0ELb0ELb1ELb0ELb0ELb1ELb1ELb0EEEvNS_16Flash_fwd_paramsE
        .type           _ZN5flash16flash_fwd_kernelI23Flash_fwd_kernel_traitsILi96ELi128ELi64ELi4ELb0ELb0EN7cutlass6half_tE19Flash_kernel_traitsILi96ELi128ELi64ELi4ES3_EELb0ELb0ELb1ELb0ELb0ELb1ELb1ELb0EEEvNS_16Flash_fwd_paramsE,@function
        .size           _ZN5flash16flash_fwd_kernelI23Flash_fwd_kernel_traitsILi96ELi128ELi64ELi4ELb0ELb0EN7cutlass6half_tE19Flash_kernel_traitsILi96ELi128ELi64ELi4ES3_EELb0ELb0ELb1ELb0ELb0ELb1ELb1ELb0EEEvNS_16Flash_fwd_paramsE,(.L_x_1224 - _ZN5flash16flash_fwd_kernelI23Flash_fwd_kernel_traitsILi96ELi128ELi64ELi4ELb0ELb0EN7cutlass6half_tE19Flash_kernel_traitsILi96ELi128ELi64ELi4ES3_EELb0ELb0ELb1ELb0ELb0ELb1ELb1ELb0EEEvNS_16Flash_fwd_paramsE)
        .other          _ZN5flash16flash_fwd_kernelI23Flash_fwd_kernel_traitsILi96ELi128ELi64ELi4ELb0ELb0EN7cutlass6half_tE19Flash_kernel_traitsILi96ELi128ELi64ELi4ES3_EELb0ELb0ELb1ELb0ELb0ELb1ELb1ELb0EEEvNS_16Flash_fwd_paramsE,@"STO_CUDA_ENTRY STV_DEFAULT"
_ZN5flash16flash_fwd_kernelI23Flash_fwd_kernel_traitsILi96ELi128ELi64ELi4ELb0ELb0EN7cutlass6half_tE19Flash_kernel_traitsILi96ELi128ELi64ELi4ES3_EELb0ELb0ELb1ELb0ELb0ELb1ELb1ELb0EEEvNS_16Flash_fwd_paramsE:
.text._ZN5flash16flash_fwd_kernelI23Flash_fwd_kernel_traitsILi96ELi128ELi64ELi4ELb0ELb0EN7cutlass6half_tE19Flash_kernel_traitsILi96ELi128ELi64ELi4ES3_EELb0ELb0ELb1ELb0ELb0ELb1ELb1ELb0EEEvNS_16Flash_fwd_paramsE:
        /* <DEDUP_REMOVED lines=55> */
.L_x_816:
[----:B------:R-:W-:-:S05]  /*0370*/  ULDC UR5, c[0x0][0x2c8] ;  /* 0x0000b20000057ab9 */ /* 0x000fca0000000800 */
.L_x_817:
        /* <DEDUP_REMOVED lines=130> */
.L_x_820:
[----:B------:R-:W-:Y:S05]  /*0ba0*/  BSYNC B0 ;  /* 0x0000000000007941 */ /* 0x000fea0003800000 */
.L_x_819:
        /* <DEDUP_REMOVED lines=19> */
.L_x_822:
[----:B------:R-:W-:Y:S05]  /*0ce0*/  BSYNC B0 ;  /* 0x0000000000007941 */ /* 0x000fea0003800000 */
.L_x_821:
        /* <DEDUP_REMOVED lines=17> */
.L_x_824:
[----:B------:R-:W-:Y:S05]  /*0e00*/  BSYNC B0 ;  /* 0x0000000000007941 */ /* 0x000fea0003800000 */
.L_x_823:
        /* <DEDUP_REMOVED lines=17> */
.L_x_826:
[----:B------:R-:W-:Y:S05]  /*0f20*/  BSYNC B0 ;  /* 0x0000000000007941 */ /* 0x000fea0003800000 */
.L_x_825:
        /* <DEDUP_REMOVED lines=10> */
.L_x_828:
[----:B------:R-:W-:Y:S05]  /*0fd0*/  BSYNC B0 ;  /* 0x0000000000007941 */ /* 0x000fea0003800000 */
.L_x_827:
        /* <DEDUP_REMOVED lines=10> */
.L_x_830:
[----:B------:R-:W-:Y:S05]  /*1080*/  BSYNC B0 ;  /* 0x0000000000007941 */ /* 0x000fea0003800000 */
.L_x_829:
        /* <DEDUP_REMOVED lines=10> */
.L_x_832:
[----:B------:R-:W-:Y:S05]  /*1130*/  BSYNC B0 ;  /* 0x0000000000007941 */ /* 0x000fea0003800000 */
.L_x_831:
        /* <DEDUP_REMOVED lines=10> */
.L_x_818:
        /* <DEDUP_REMOVED lines=191> */
.L_x_833:
        /* <DEDUP_REMOVED lines=16> */
.L_x_834:
        /* <DEDUP_REMOVED lines=43> */
[----:B------:R-:W-:Y:S01]  /*2180*/  USHF.L.U32 UR30, UR10, 0x5, URZ ;  /* 0x000000050a1e7899 */ /* 0x000fe2000800063f */
[----:B------:R-:W-:Y:S01]  /*2190*/  @!P1 IMAD R2, R22, R21, R2 ;  /* 0x0000001516029224 */ /* 0x000fe200078e0202 */
[----:B------:R-:W-:Y:S01]  /*21a0*/  STL.64 [R1+0x20], R32 ;  /* 0x0000202001007387 */ /* 0x000fe20000100a00 */
[----:B------:R-:W-:Y:S01]  /*21b0*/  IMAD.MOV.U32 R146, RZ, RZ, R32 ;  /* 0x000000ffff927224 */ /* 0x000fe200078e0020 */
[----:B------:R-:W-:Y:S01]  /*21c0*/  UIADD3 UR26, UR28, -UR26, -UR29 ;  /* 0x8000001a1c1a7290 */ /* 0x000fe2000fffe81d */
[----:B------:R-:W-:Y:S01]  /*21d0*/  IMAD.WIDE.U32 R22, R18, UR6, R12 ;  /* 0x0000000612167c25 */ /* 0x000fe2000f8e000c */
[----:B------:R-:W-:Y:S01]  /*21e0*/  UISETP.GT.AND UP0, UPT, UR24, UR15, UPT ;  /* 0x0000000f1800728c */ /* 0x000fe2000bf04270 */
[----:B--2---:R-:W-:-:S02]  /*21f0*/  @!P1 LEA R6, P0, R4, R6, 0x1 ;  /* 0x0000000604069211 */ /* 0x004fc400078008ff */
        /* <DEDUP_REMOVED lines=25> */
[----:B------:R-:W-:Y:S01]  /*2390*/  USHF.L.U64.HI UR9, UR10, 0x5, UR11 ;  /* 0x000000050a097899 */ /* 0x000fe2000801020b */
[----:B------:R-:W-:Y:S01]  /*23a0*/  @!P6 LEA.HI.X R5, R2, R9, R0, 0x1, P2 ;  /* 0x000000090205e211 */ /* 0x000fe200010f0c00 */
[----:B------:R-:W-:Y:S01]  /*23b0*/  UIADD3 UR6, UR28, 0x1, -UR29 ;  /* 0x000000011c067890 */ /* 0x000fe2000fffe81d */
[----:B------:R-:W-:Y:S01]  /*23c0*/  @!P5 IADD3.X R0, R0, UR31, RZ, P0, !PT ;  /* 0x0000001f0000dc10 */ /* 0x000fe200087fe4ff */
[----:B------:R1:W-:Y:S01]  /*23d0*/  @!P1 LDGSTS.E.BYPASS.LTC128B.128 [R16+0x5800], desc[UR18][R6.64+0x80] ;  /* 0x0580008006109fae */ /* 0x0003e2000b901d52 */
[C---:B----4-:R-:W-:Y:S01]  /*23e0*/  @!P5 LEA R2, P0, R3.reuse, R10, 0x1 ;  /* 0x0000000a0302d211 */ /* 0x050fe200078008ff */
[----:B------:R-:W2:Y:S01]  /*23f0*/  @!P3 LDC.64 R8, c[0x0][0x220] ;  /* 0x00008800ff08bb82 */ /* 0x000ea20000000a00 */
[----:B------:R-:W-:Y:S01]  /*2400*/  UIADD3 UR6, UR6, UR5, URZ ;  /* 0x0000000506067290 */ /* 0x000fe2000fffe03f */
        /* <DEDUP_REMOVED lines=13> */
[----:B------:R-:W-:Y:S01]  /*24e0*/  STL.64 [R1+0x28], R20 ;  /* 0x0000281401007387 */ /* 0x000fe20000100a00 */
        /* <DEDUP_REMOVED lines=9> */
[----:B--2---:R-:W-:Y:S01]  /*2580*/  @!P3 LEA R4, P1, R2, R8, 0x1 ;  /* 0x000000080204b211 */ /* 0x004fe200078208ff */
[----:B------:R-:W-:Y:S01]  /*2590*/  IMAD R8, R142, 0x200, R141 ;  /* 0x000002008e087824 */ /* 0x000fe200078e028d */
[----:B------:R-:W-:Y:S02]  /*25a0*/  @!P4 IADD3 R3, P0, R2, UR30, RZ ;  /* 0x0000001e0203cc10 */ /* 0x000fe4000ff1e0ff */
[----:B------:R-:W-:Y:S01]  /*25b0*/  LOP3.LUT R140, R6, R5, RZ, 0x3c, !PT ;  /* 0x00000005068c7212 */ /* 0x000fe200078e3cff */
[----:B------:R-:W-:Y:S01]  /*25c0*/  IMAD R8, R143, 0x20, R8 ;  /* 0x000000208f087824 */ /* 0x000fe200078e0208 */
[----:B------:R-:W-:Y:S01]  /*25d0*/  @!P3 LEA.HI.X R5, R2, R9, R0, 0x1, P1 ;  /* 0x000000090205b211 */ /* 0x000fe200008f0c00 */
[----:B------:R-:W-:Y:S01]  /*25e0*/  ULDC UR8, c[0x0][0x39c] ;  /* 0x0000e70000087ab9 */ /* 0x000fe20000000800 */
[----:B------:R-:W-:Y:S01]  /*25f0*/  @!P4 IADD3.X R2, R0, UR9, RZ, P0, !PT ;  /* 0x000000090002cc10 */ /* 0x000fe200087fe4ff */
[----:B------:R-:W-:Y:S01]  /*2600*/  IMAD.U32 R0, R7, 0x20, R24 ;  /* 0x0000002007007824 */ /* 0x000fe200078e0018 */
[----:B---3--:R-:W-:-:S02]  /*2610*/  @!P4 LEA R6, P0, R3, R10, 0x1 ;  /* 0x0000000a0306c211 */ /* 0x008fc400078008ff */
[----:B------:R-:W-:Y:S02]  /*2620*/  LOP3.LUT P1, RZ, R36, 0x2, RZ, 0xc0, !PT ;  /* 0x0000000224ff7812 */ /* 0x000fe4000782c0ff */
[----:B------:R-:W-:Y:S01]  /*2630*/  @!P4 LEA.HI.X R7, R3, R11, R2, 0x1, P0 ;  /* 0x0000000b0307c211 */ /* 0x000fe200000f0c02 */
[----:B------:R-:W-:Y:S01]  /*2640*/  IMAD.IADD R2, R140, 0x1, R8 ;  /* 0x000000018c027824 */ /* 0x000fe200078e0208 */
[----:B------:R-:W-:Y:S01]  /*2650*/  LEA R225, R0, UR4, 0x1 ;  /* 0x0000000400e17c11 */ /* 0x000fe2000f8e08ff */
[----:B------:R-:W-:Y:S01]  /*2660*/  IMAD.MOV.U32 R0, RZ, RZ, 0x10 ;  /* 0x00000010ff007424 */ /* 0x000fe200078e00ff */
[----:B------:R-:W-:Y:S02]  /*2670*/  LOP3.LUT P0, RZ, R37, 0x2, RZ, 0xc0, !PT ;  /* 0x0000000225ff7812 */ /* 0x000fe4000780c0ff */
[----:B------:R-:W-:Y:S01]  /*2680*/  LEA R228, R2, UR4, 0x1 ;  /* 0x0000000402e47c11 */ /* 0x000fe2000f8e08ff */
[----:B------:R-:W-:Y:S01]  /*2690*/  @P3 STS [R238+0x9000], RZ ;  /* 0x009000ffee003388 */ /* 0x000fe20000000800 */
[----:B------:R-:W-:-:S02]  /*26a0*/  SEL R2, R0, 0xfffffff0, !P1 ;  /* 0xfffffff000027807 */ /* 0x000fc40004800000 */
[----:B------:R-:W-:Y:S01]  /*26b0*/  SEL R0, R0, 0xfffffff0, !P0 ;  /* 0xfffffff000007807 */ /* 0x000fe20004000000 */
[----:B------:R-:W-:Y:S01]  /*26c0*/  @P3 STS [R238+0x9004], RZ ;  /* 0x009004ffee003388 */ /* 0x000fe20000000800 */
[----:B------:R-:W-:Y:S01]  /*26d0*/  LOP3.LUT R3, R145, 0xffffffe0, RZ, 0xc0, !PT ;  /* 0xffffffe091037812 */ /* 0x000fe200078ec0ff */
[----:B------:R-:W-:Y:S02]  /*26e0*/  IMAD R229, R2, 0x2, R228 ;  /* 0x0000000202e57824 */ /* 0x000fe400078e02e4 */
[----:B------:R-:W-:Y:S01]  /*26f0*/  @P3 STS.64 [R238+0x9008], RZ ;  /* 0x009008ffee003388 */ /* 0x000fe20000000a00 */
        /* <DEDUP_REMOVED lines=20> */
[----:B------:R-:W3:Y:S04]  /*2840*/  LDSM.16.M88.4 R24, [R225+0x6400] ;  /* 0x00640000e118783b */ /* 0x000ee80000000200 */
[----:B------:R-:W-:Y:S04]  /*2850*/  LDSM.16.M88.4 R20, [R225+0x6800] ;  /* 0x00680000e114783b */ /* 0x000fe80000000200 */
[----:B------:R-:W-:Y:S04]  /*2860*/  LDSM.16.M88.4 R32, [R225+0x6c00] ;  /* 0x006c0000e120783b */ /* 0x000fe80000000200 */
[----:B------:R-:W-:Y:S04]  /*2870*/  LDSM.16.M88.4 R16, [R229] ;  /* 0x00000000e510783b */ /* 0x000fe80000000200 */
[----:B-1----:R-:W1:Y:S04]  /*2880*/  LDSM.16.M88.4 R4, [R228+0x1000] ;  /* 0x00100000e404783b */ /* 0x002e680000000200 */
[----:B------:R-:W4:Y:S04]  /*2890*/  LDSM.16.M88.4 R44, [R227+0x6000] ;  /* 0x00600000e32c783b */ /* 0x000f280000000200 */
[----:B------:R-:W5:Y:S04]  /*28a0*/  LDSM.16.M88.4 R12, [R229+0x1000] ;  /* 0x00100000e50c783b */ /* 0x000f680000000200 */
[----:B------:R-:W5:Y:S04]  /*28b0*/  LDSM.16.M88.4 R48, [R227+0x6800] ;  /* 0x00680000e330783b */ /* 0x000f680000000200 */
[----:B------:R-:W5:Y:S01]  /*28c0*/  LDSM.16.M88.4 R52, [R227+0x6400] ;  /* 0x00640000e334783b */ /* 0x000f620000000200 */
[C---:B--2---:R-:W-:Y:S03]  /*28d0*/  HMMA.16816.F32 R60, R8.reuse, R28, RZ ;  /* 0x0000001c083c723c */ /* 0x044fe600000018ff */
[----:B------:R-:W2:Y:S04]  /*28e0*/  LDSM.16.M88.4 R40, [R227+0x6c00] ;  /* 0x006c0000e328783b */ /* 0x000ea80000000200 */
[----:B------:R-:W-:Y:S01]  /*28f0*/  LDSM.16.M88.4 R36, [R225+0x7000] ;  /* 0x00700000e124783b */ /* 0x000fe20000000200 */
[C---:B------:R-:W-:Y:S03]  /*2900*/  HMMA.16816.F32 R128, R8.reuse, R30, RZ ;  /* 0x0000001e0880723c */ /* 0x040fe600000018ff */
[----:B------:R-:W-:Y:S03]  /*2910*/  LDSM.16.M88.4 R72, [R227+0x7000] ;  /* 0x00700000e348783b */ /* 0x000fe60000000200 */
[C---:B---3--:R-:W-:Y:S01]  /*2920*/  HMMA.16816.F32 R104, R8.reuse, R24, RZ ;  /* 0x000000180868723c */ /* 0x048fe200000018ff */
[----:B------:R-:W0:Y:S05]  /*2930*/  LDGDEPBAR ;  /* 0x00000000000079af */ /* 0x000e2a0000000000 */
[----:B------:R-:W-:Y:S06]  /*2940*/  HMMA.16816.F32 R120, R8, R26, RZ ;  /* 0x0000001a0878723c */ /* 0x000fec00000018ff */
[C---:B-1----:R-:W-:Y:S06]  /*2950*/  HMMA.16816.F32 R56, R4.reuse, R28, RZ ;  /* 0x0000001c0438723c */ /* 0x042fec00000018ff */
[C---:B------:R-:W-:Y:S01]  /*2960*/  HMMA.16816.F32 R88, R4.reuse, R30, RZ ;  /* 0x0000001e0458723c */ /* 0x040fe200000018ff */
[----:B------:R-:W1:Y:S05]  /*2970*/  LDSM.16.M88.4 R28, [R228+0x2000] ;  /* 0x00200000e41c783b */ /* 0x000e6a0000000200 */
[C---:B------:R-:W-:Y:S06]  /*2980*/  HMMA.16816.F32 R64, R4.reuse, R24, RZ ;  /* 0x000000180440723c */ /* 0x040fec00000018ff */
[C---:B------:R-:W-:Y:S06]  /*2990*/  HMMA.16816.F32 R68, R4.reuse, R20, RZ ;  /* 0x000000140444723c */ /* 0x040fec00000018ff */
[C---:B------:R-:W-:Y:S06]  /*29a0*/  HMMA.16816.F32 R76, R4.reuse, R32, RZ ;  /* 0x00000020044c723c */ /* 0x040fec00000018ff */
[C---:B------:R-:W-:Y:S01]  /*29b0*/  HMMA.16816.F32 R84, R4.reuse, R26, RZ ;  /* 0x0000001a0454723c */ /* 0x040fe200000018ff */
[----:B------:R-:W-:Y:S05]  /*29c0*/  LDSM.16.M88.4 R24, [R229+0x2000] ;  /* 0x00200000e518783b */ /* 0x000fea0000000200 */
[C---:B------:R-:W-:Y:S06]  /*29d0*/  HMMA.16816.F32 R80, R4.reuse, R22, RZ ;  /* 0x000000160450723c */ /* 0x040fec00000018ff */
[----:B------:R-:W-:Y:S01]  /*29e0*/  HMMA.16816.F32 R96, R4, R34, RZ ;  /* 0x000000220460723c */ /* 0x000fe200000018ff */
[----:B------:R-:W3:Y:S05]  /*29f0*/  LDSM.16.M88.4 R4, [R228+0x3000] ;  /* 0x00300000e404783b */ /* 0x000eea0000000200 */
[----:B----4-:R-:W-:Y:S06]  /*2a00*/  HMMA.16816.F32 R60, R16, R44, R60 ;  /* 0x0000002c103c723c */ /* 0x010fec000000183c */
[C---:B------:R-:W-:Y:S06]  /*2a10*/  HMMA.16816.F32 R100, R8.reuse, R20, RZ ;  /* 0x000000140864723c */ /* 0x040fec00000018ff */
[----:B------:R-:W-:Y:S06]  /*2a20*/  HMMA.16816.F32 R116, R8, R22, RZ ;  /* 0x000000160874723c */ /* 0x000fec00000018ff */
[----:B-----5:R-:W-:Y:S01]  /*2a30*/  HMMA.16816.F32 R20, R12, R44, R56 ;  /* 0x0000002c0c14723c */ /* 0x020fe20000001838 */
[----:B------:R-:W4:Y:S05]  /*2a40*/  LDSM.16.M88.4 R56, [R225+0x7c00] ;  /* 0x007c0000e138783b */ /* 0x000f2a0000000200 */
[C---:B------:R-:W-:Y:S06]  /*2a50*/  HMMA.16816.F32 R92, R8.reuse, R32, RZ ;  /* 0x00000020085c723c */ /* 0x040fec00000018ff */
[----:B------:R-:W-:Y:S01]  /*2a60*/  HMMA.16816.F32 R112, R8, R34, RZ ;  /* 0x000000220870723c */ /* 0x000fe200000018ff */
[----:B------:R-:W5:Y:S04]  /*2a70*/  LDSM.16.M88.4 R8, [R225+0x7400] ;  /* 0x00740000e108783b */ /* 0x000f680000000200 */
[----:B------:R-:W5:Y:S01]  /*2a80*/  LDSM.16.M88.4 R32, [R225+0x7800] ;  /* 0x00780000e120783b */ /* 0x000f620000000200 */
[C---:B------:R-:W-:Y:S06]  /*2a90*/  HMMA.16816.F32 R124, R12.reuse, R48, R68 ;  /* 0x000000300c7c723c */ /* 0x040fec0000001844 */
[C---:B------:R-:W-:Y:S06]  /*2aa0*/  HMMA.16816.F32 R132, R12.reuse, R52, R64 ;  /* 0x000000340c84723c */ /* 0x040fec0000001840 */
[C---:B--2---:R-:W-:Y:S06]  /*2ab0*/  HMMA.16816.F32 R108, R12.reuse, R40, R76 ;  /* 0x000000280c6c723c */ /* 0x044fec000000184c */
[----:B------:R-:W-:Y:S06]  /*2ac0*/  HMMA.16816.F32 R84, R12, R54, R84 ;  /* 0x000000360c54723c */ /* 0x000fec0000001854 */
[----:B------:R-:W-:Y:S06]  /*2ad0*/  HMMA.16816.F32 R68, R16, R52, R104 ;  /* 0x000000341044723c */ /* 0x000fec0000001868 */
[C---:B------:R-:W-:Y:S06]  /*2ae0*/  HMMA.16816.F32 R88, R12.reuse, R46, R88 ;  /* 0x0000002e0c58723c */ /* 0x040fec0000001858 */
[C---:B------:R-:W-:Y:S06]  /*2af0*/  HMMA.16816.F32 R80, R12.reuse, R50, R80 ;  /* 0x000000320c50723c */ /* 0x040fec0000001850 */
[----:B------:R-:W-:Y:S06]  /*2b00*/  HMMA.16816.F32 R76, R12, R42, R96 ;  /* 0x0000002a0c4c723c */ /* 0x000fec0000001860 */
[----:B------:R-:W-:Y:S06]  /*2b10*/  HMMA.16816.F32 R52, R16, R54, R120 ;  /* 0x000000361034723c */ /* 0x000fec0000001878 */
[----:B-1----:R-:W-:Y:S01]  /*2b20*/  HMMA.16816.F32 R12, R28, R36, R60 ;  /* 0x000000241c0c723c */ /* 0x002fe2000000183c */
[----:B------:R-:W-:Y:S05]  /*2b30*/  LDSM.16.M88.4 R60, [R225+0x8000] ;  /* 0x00800000e13c783b */ /* 0x000fea0000000200 */
[C---:B------:R-:W-:Y:S06]  /*2b40*/  HMMA.16816.F32 R136, R16.reuse, R48, R100 ;  /* 0x000000301088723c */ /* 0x040fec0000001864 */
[----:B------:R-:W-:Y:S06]  /*2b50*/  HMMA.16816.F32 R96, R16, R50, R116 ;  /* 0x000000321060723c */ /* 0x000fec0000001874 */
[----:B---3--:R-:W-:Y:S01]  /*2b60*/  HMMA.16816.F32 R48, R4, R36, R20 ;  /* 0x000000240430723c */ /* 0x008fe20000001814 */
[----:B------:R-:W1:Y:S05]  /*2b70*/  LDSM.16.M88.4 R20, [R229+0x3000] ;  /* 0x00300000e514783b */ /* 0x000e6a0000000200 */
[C---:B------:R-:W-:Y:S06]  /*2b80*/  HMMA.16816.F32 R64, R16.reuse, R40, R92 ;  /* 0x000000281040723c */ /* 0x040fec000000185c */
[C---:B------:R-:W-:Y:S06]  /*2b90*/  HMMA.16816.F32 R44, R16.reuse, R46, R128 ;  /* 0x0000002e102c723c */ /* 0x040fec0000001880 */
[----:B------:R-:W-:Y:S01]  /*2ba0*/  HMMA.16816.F32 R112, R16, R42, R112 ;  /* 0x0000002a1070723c */ /* 0x000fe20000001870 */
[----:B------:R-:W2:Y:S04]  /*2bb0*/  LDSM.16.M88.4 R16, [R228+0x4000] ;  /* 0x00400000e410783b */ /* 0x000ea80000000200 */
[----:B------:R-:W-:Y:S01]  /*2bc0*/  LDSM.16.M88.4 R40, [R227+0x7400] ;  /* 0x00740000e328783b */ /* 0x000fe20000000200 */
[C---:B----4-:R-:W-:Y:S06]  /*2bd0*/  HMMA.16816.F32 R116, R4.reuse, R56, R108 ;  /* 0x000000380474723c */ /* 0x050fec000000186c */
[C---:B-----5:R-:W-:Y:S06]  /*2be0*/  HMMA.16816.F32 R132, R4.reuse, R8, R132 ;  /* 0x000000080484723c */ /* 0x060fec0000001884 */
[----:B------:R-:W-:Y:S06]  /*2bf0*/  HMMA.16816.F32 R108, R4, R10, R84 ;  /* 0x0000000a046c723c */ /* 0x000fec0000001854 */
[C---:B------:R-:W-:Y:S06]  /*2c00*/  HMMA.16816.F32 R92, R28.reuse, R8, R68 ;  /* 0x000000081c5c723c */ /* 0x040fec0000001844 */
[----:B------:R-:W-:Y:S06]  /*2c10*/  HMMA.16816.F32 R100, R28, R10, R52 ;  /* 0x0000000a1c64723c */ /* 0x000fec0000001834 */
[----:B------:R-:W-:Y:S01]  /*2c20*/  HMMA.16816.F32 R8, R24, R72, R12 ;  /* 0x000000481808723c */ /* 0x000fe2000000180c */
[----:B------:R-:W-:Y:S05]  /*2c30*/  LDSM.16.M88.4 R12, [R229+0x4000] ;  /* 0x00400000e50c783b */ /* 0x000fea0000000200 */
[C---:B------:R-:W-:Y:S06]  /*2c40*/  HMMA.16816.F32 R128, R4.reuse, R32, R124 ;  /* 0x000000200480723c */ /* 0x040fec000000187c */
[C---:B------:R-:W-:Y:S06]  /*2c50*/  HMMA.16816.F32 R104, R4.reuse, R38, R88 ;  /* 0x000000260468723c */ /* 0x040fec0000001858 */
[C---:B------:R-:W-:Y:S06]  /*2c60*/  HMMA.16816.F32 R124, R4.reuse, R34, R80 ;  /* 0x00000022047c723c */ /* 0x040fec0000001850 */
[----:B------:R-:W-:Y:S01]  /*2c70*/  HMMA.16816.F32 R120, R4, R58, R76 ;  /* 0x0000003a0478723c */ /* 0x000fe2000000184c */
[----:B------:R-:W3:Y:S05]  /*2c80*/  LDSM.16.M88.4 R4, [R228+0x5000] ;  /* 0x00500000e404783b */ /* 0x000eea0000000200 */
[----:B------:R-:W-:Y:S01]  /*2c90*/  HMMA.16816.F32 R80, R28, R38, R44 ;  /* 0x000000261c50723c */ /* 0x000fe2000000182c */
[----:B------:R-:W4:Y:S04]  /*2ca0*/  LDSM.16.M88.4 R44, [R227+0x8000] ;  /* 0x00800000e32c783b */ /* 0x000f280000000200 */
[----:B------:R-:W5:Y:S01]  /*2cb0*/  LDSM.16.M88.4 R36, [R227+0x7800] ;  /* 0x00780000e324783b */ /* 0x000f620000000200 */
[----:B-1----:R-:W-:Y:S03]  /*2cc0*/  HMMA.16816.F32 R68, R20, R72, R48 ;  /* 0x000000481444723c */ /* 0x002fe60000001830 */
[----:B------:R-:W-:Y:S03]  /*2cd0*/  LDSM.16.M88.4 R48, [R225+0x8400] ;  /* 0x00840000e130783b */ /* 0x000fe60000000200 */
[C---:B------:R-:W-:Y:S06]  /*2ce0*/  HMMA.16816.F32 R84, R28.reuse, R32, R136 ;  /* 0x000000201c54723c */ /* 0x040fec0000001888 */
[C---:B------:R-:W-:Y:S01]  /*2cf0*/  HMMA.16816.F32 R76, R28.reuse, R34, R96 ;  /* 0x000000221c4c723c */ /* 0x040fe20000001860 */
[----:B------:R-:W1:Y:S05]  /*2d00*/  LDSM.16.M88.4 R32, [R227+0x7c00] ;  /* 0x007c0000e320783b */ /* 0x000e6a0000000200 */
[----:B------:R-:W-:Y:S06]  /*2d10*/  HMMA.16816.F32 R88, R28, R56, R64 ;  /* 0x000000381c58723c */ /* 0x000fec0000001840 */
[----:B--2---:R-:W-:Y:S01]  /*2d20*/  HMMA.16816.F32 R64, R16, R60, R8 ;  /* 0x0000003c1040723c */ /* 0x004fe20000001808 */
[----:B------:R-:W2:Y:S05]  /*2d30*/  LDSM.16.M88.4 R8, [R229+0x5000] ;  /* 0x00500000e508783b */ /* 0x000eaa0000000200 */
[----:B------:R-:W-:Y:S06]  /*2d40*/  HMMA.16816.F32 R56, R28, R58, R112 ;  /* 0x0000003a1c38723c */ /* 0x000fec0000001870 */
[-C--:B------:R-:W-:Y:S06]  /*2d50*/  HMMA.16816.F32 R28, R20, R74.reuse, R104 ;  /* 0x0000004a141c723c */ /* 0x080fec0000001868 */
[----:B------:R-:W-:Y:S06]  /*2d60*/  HMMA.16816.F32 R52, R24, R74, R80 ;  /* 0x0000004a1834723c */ /* 0x000fec0000001850 */
[----:B---3--:R-:W-:Y:S06]  /*2d70*/  HMMA.16816.F32 R68, R4, R60, R68 ;  /* 0x0000003c0444723c */ /* 0x008fec0000001844 */
[----:B----4-:R-:W-:Y:S06]  /*2d80*/  HMMA.16816.F32 R80, R12, R44, R64 ;  /* 0x0000002c0c50723c */ /* 0x010fec0000001840 */
[----:B------:R-:W-:Y:S06]  /*2d90*/  HMMA.16816.F32 R72, R24, R40, R92 ;  /* 0x000000281848723c */ /* 0x000fec000000185c */
[----:B------:R-:W-:Y:S06]  /*2da0*/  HMMA.16816.F32 R92, R20, R42, R108 ;  /* 0x0000002a145c723c */ /* 0x000fec000000186c */
[----:B-----5:R-:W-:Y:S06]  /*2db0*/  HMMA.16816.F32 R104, R24, R38, R76 ;  /* 0x000000261868723c */ /* 0x020fec000000184c */
[----:B-1----:R-:W-:Y:S01]  /*2dc0*/  HMMA.16816.F32 R116, R20, R32, R116 ;  /* 0x000000201474723c */ /* 0x002fe20000001874 */
[----:B------:R-:W-:-:S05]  /*2dd0*/  FMUL.FTZ R0, R80, UR8 ;  /* 0x0000000850007c20 */ /* 0x000fca0008410000 */
[----:B------:R-:W-:Y:S01]  /*2de0*/  HMMA.16816.F32 R108, R20, R34, R120 ;  /* 0x00000022146c723c */ /* 0x000fe20000001878 */
[----:B------:R1:W3:Y:S05]  /*2df0*/  MUFU.TANH R120, R0 ;  /* 0x0000000000787308 */ /* 0x0002ea0000002400 */
[C---:B------:R-:W-:Y:S06]  /*2e00*/  HMMA.16816.F32 R88, R24.reuse, R32, R88 ;  /* 0x000000201858723c */ /* 0x040fec0000001858 */
[----:B------:R-:W-:Y:S06]  /*2e10*/  HMMA.16816.F32 R76, R24, R34, R56 ;  /* 0x00000022184c723c */ /* 0x000fec0000001838 */
[----:B------:R-:W-:Y:S01]  /*2e20*/  HMMA.16816.F32 R32, R4, R62, R28 ;  /* 0x0000003e0420723c */ /* 0x000fe2000000181c */
[----:B-1----:R-:W-:-:S05]  /*2e30*/  FMUL.FTZ R0, R81, UR8 ;  /* 0x0000000851007c20 */ /* 0x002fca0008410000 */
[----:B------:R-:W-:Y:S06]  /*2e40*/  HMMA.16816.F32 R28, R16, R62, R52 ;  /* 0x0000003e101c723c */ /* 0x000fec0000001834 */
[C---:B------:R-:W-:Y:S06]  /*2e50*/  HMMA.16816.F32 R96, R20.reuse, R36, R128 ;  /* 0x000000241460723c */ /* 0x040fec0000001880 */
[----:B------:R-:W-:Y:S06]  /*2e60*/  HMMA.16816.F32 R112, R20, R38, R124 ;  /* 0x000000261470723c */ /* 0x000fec000000187c */
[----:B------:R-:W-:Y:S06]  /*2e70*/  HMMA.16816.F32 R84, R24, R36, R84 ;  /* 0x000000241854723c */ /* 0x000fec0000001854 */
[----:B--2---:R-:W-:Y:S06]  /*2e80*/  HMMA.16816.F32 R36, R8, R44, R68 ;  /* 0x0000002c0824723c */ /* 0x004fec0000001844 */
[----:B------:R-:W-:Y:S01]  /*2e90*/  HMMA.16816.F32 R52, R16, R48, R72 ;  /* 0x000000301034723c */ /* 0x000fe20000001848 */
[----:B------:R1:W-:Y:S05]  /*2ea0*/  MUFU.TANH R73, R0 ;  /* 0x0000000000497308 */ /* 0x0003ea0000002400 */
[----:B------:R-:W-:Y:S01]  /*2eb0*/  HMMA.16816.F32 R64, R20, R40, R132 ;  /* 0x000000281440723c */ /* 0x000fe20000001884 */
[----:B------:R-:W2:Y:S05]  /*2ec0*/  LDSM.16.M88.4 R20, [R225+0x8c00] ;  /* 0x008c0000e114783b */ /* 0x000eaa0000000200 */
[----:B------:R-:W-:Y:S01]  /*2ed0*/  HMMA.16816.F32 R100, R24, R42, R100 ;  /* 0x0000002a1864723c */ /* 0x000fe20000001864 */
[----:B------:R-:W4:Y:S01]  /*2ee0*/  LDSM.16.M88.4 R24, [R225+0x8800] ;  /* 0x00880000e118783b */ /* 0x000f220000000200 */
[----:B-1----:R-:W-:-:S04]  /*2ef0*/  FMUL.FTZ R0, R82, UR8 ;  /* 0x0000000852007c20 */ /* 0x002fc80008410000 */
[-C--:B------:R-:W-:Y:S01]  /*2f00*/  HMMA.16816.F32 R40, R8, R46.reuse, R32 ;  /* 0x0000002e0828723c */ /* 0x080fe20000001820 */
[----:B------:R1:W-:Y:S05]  /*2f10*/  MUFU.TANH R82, R0 ;  /* 0x0000000000527308 */ /* 0x0003ea0000002400 */
[----:B------:R-:W-:Y:S01]  /*2f20*/  HMMA.16816.F32 R32, R12, R46, R28 ;  /* 0x0000002e0c20723c */ /* 0x000fe2000000181c */
[----:B------:R-:W5:Y:S05]  /*2f30*/  LDSM.16.M88.4 R28, [R227+0x8400] ;  /* 0x00840000e31c783b */ /* 0x000f6a0000000200 */
[C---:B------:R-:W-:Y:S06]  /*2f40*/  HMMA.16816.F32 R56, R4.reuse, R48, R64 ;  /* 0x000000300438723c */ /* 0x040fec0000001840 */
[----:B------:R-:W-:Y:S01]  /*2f50*/  HMMA.16816.F32 R44, R4, R50, R92 ;  /* 0x00000032042c723c */ /* 0x000fe2000000185c */
[----:B-1----:R-:W-:-:S04]  /*2f60*/  FMUL.FTZ R0, R83, UR8 ;  /* 0x0000000853007c20 */ /* 0x002fc80008410000 */
[----:B------:R1:W-:Y:S01]  /*2f70*/  MUFU.TANH R83, R0 ;  /* 0x0000000000537308 */ /* 0x0003e20000002400 */
[----:B------:R-:W-:Y:S06]  /*2f80*/  HMMA.16816.F32 R48, R16, R50, R100 ;  /* 0x000000321030723c */ /* 0x000fec0000001864 */
[C---:B--2---:R-:W-:Y:S06]  /*2f90*/  HMMA.16816.F32 R116, R4.reuse, R20, R116 ;  /* 0x000000140474723c */ /* 0x044fec0000001874 */
[----:B----4-:R-:W-:Y:S01]  /*2fa0*/  HMMA.16816.F32 R60, R4, R24, R96 ;  /* 0x00000018043c723c */ /* 0x010fe20000001860 */
[----:B-1----:R-:W-:-:S05]  /*2fb0*/  FMUL.FTZ R0, R36, UR8 ;  /* 0x0000000824007c20 */ /* 0x002fca0008410000 */
[C---:B------:R-:W-:Y:S01]  /*2fc0*/  HMMA.16816.F32 R112, R4.reuse, R26, R112 ;  /* 0x0000001a0470723c */ /* 0x040fe20000001870 */
[----:B------:R1:W2:Y:S05]  /*2fd0*/  MUFU.TANH R71, R0 ;  /* 0x0000000000477308 */ /* 0x0002aa0000002400 */
[----:B------:R-:W-:Y:S06]  /*2fe0*/  HMMA.16816.F32 R108, R4, R22, R108 ;  /* 0x00000016046c723c */ /* 0x000fec000000186c */
[C---:B------:R-:W-:Y:S06]  /*2ff0*/  HMMA.16816.F32 R88, R16.reuse, R20, R88 ;  /* 0x000000141058723c */ /* 0x040fec0000001858 */
[----:B------:R-:W-:Y:S01]  /*3000*/  HMMA.16816.F32 R76, R16, R22, R76 ;  /* 0x00000016104c723c */ /* 0x000fe2000000184c */
[----:B-1----:R-:W-:Y:S01]  /*3010*/  FMUL.FTZ R0, R37, UR8 ;  /* 0x0000000825007c20 */ /* 0x002fe20008410000 */
[----:B------:R-:W1:Y:S03]  /*3020*/  LDSM.16.M88.4 R20, [R227+0x8800] ;  /* 0x00880000e314783b */ /* 0x000e660000000200 */
[----:B------:R4:W-:Y:S01]  /*3030*/  MUFU.TANH R72, R0 ;  /* 0x0000000000487308 */ /* 0x0009e20000002400 */
[----:B-----5:R-:W-:Y:S06]  /*3040*/  HMMA.16816.F32 R4, R8, R28, R56 ;  /* 0x0000001c0804723c */ /* 0x020fec0000001838 */
[----:B------:R-:W-:Y:S06]  /*3050*/  HMMA.16816.F32 R64, R16, R26, R104 ;  /* 0x0000001a1040723c */ /* 0x000fec0000001868 */
[----:B------:R-:W-:Y:S01]  /*3060*/  HMMA.16816.F32 R48, R12, R30, R48 ;  /* 0x0000001e0c30723c */ /* 0x000fe20000001830 */
[----:B----4-:R-:W-:-:S05]  /*3070*/  FMUL.FTZ R0, R38, UR8 ;  /* 0x0000000826007c20 */ /* 0x010fca0008410000 */
[----:B------:R-:W-:Y:S01]  /*3080*/  HMMA.16816.F32 R44, R8, R30, R44 ;  /* 0x0000001e082c723c */ /* 0x000fe2000000182c */
[----:B------:R4:W5:-:S15]  /*3090*/  MUFU.TANH R68, R0 ;  /* 0x0000000000447308 */ /* 0x00095e0000002400 */
[----:B------:R-:W-:-:S02]  /*30a0*/  NOP ;  /* 0x0000000000007918 */ /* 0x000fc40000000000 */
[----:B------:R-:W-:Y:S01]  /*30b0*/  FMUL.FTZ R51, R51, UR8 ;  /* 0x0000000833337c20 */ /* 0x000fe20008410000 */
[----:B----4-:R-:W-:Y:S02]  /*30c0*/  FMUL.FTZ R0, R39, UR8 ;  /* 0x0000000827007c20 */ /* 0x010fe40008410000 */
[----:B------:R-:W-:Y:S02]  /*30d0*/  HMMA.16816.F32 R36, R16, R24, R84 ;  /* 0x000000181024723c */ /* 0x000fe40000001854 */
[----:B------:R4:W5:Y:S05]  /*30e0*/  MUFU.TANH R70, R0 ;  /* 0x0000000000467308 */ /* 0x00096a0000002400 */
[----:B------:R-:W-:Y:S01]  /*30f0*/  FMUL.FTZ R18, R5, UR8 ;  /* 0x0000000805127c20 */ /* 0x000fe20008410000 */
[----:B------:R-:W-:-:S02]  /*3100*/  IMAD.U32 R5, RZ, RZ, UR28 ;  /* 0x0000001cff057e24 */ /* 0x000fc4000f8e00ff */
[----:B------:R-:W-:Y:S01]  /*3110*/  FMUL.FTZ R17, R4, UR8 ;  /* 0x0000000804117c20 */ /* 0x000fe20008410000 */
[----:B------:R-:W-:Y:S02]  /*3120*/  IMAD.U32 R4, RZ, RZ, UR6 ;  /* 0x00000006ff047e24 */ /* 0x000fe4000f8e00ff */
[----:B------:R-:W-:Y:S01]  /*3130*/  FMUL.FTZ R19, R7, UR8 ;  /* 0x0000000807137c20 */ /* 0x000fe20008410000 */
[----:B------:R-:W-:Y:S01]  /*3140*/  FMUL.FTZ R24, R6, UR8 ;  /* 0x0000000806187c20 */ /* 0x000fe20008410000 */
[----:B------:R-:W-:Y:S01]  /*3150*/  MUFU.TANH R56, R17 ;  /* 0x0000001100387308 */ /* 0x000fe20000002400 */
[----:B----4-:R-:W-:-:S07]  /*3160*/  FMUL.FTZ R0, R32, UR8 ;  /* 0x0000000820007c20 */ /* 0x010fce0008410000 */
[----:B------:R-:W-:Y:S08]  /*3170*/  MUFU.TANH R100, R18 ;  /* 0x0000001200647308 */ /* 0x000ff00000002400 */
[----:B------:R4:W5:Y:S02]  /*3180*/  MUFU.TANH R80, R0 ;  /* 0x0000000000507308 */ /* 0x0009640000002400 */
[----:B----4-:R-:W-:-:S06]  /*3190*/  FMUL.FTZ R0, R33, UR8 ;  /* 0x0000000821007c20 */ /* 0x010fcc0008410000 */
[----:B------:R4:W-:Y:S02]  /*31a0*/  MUFU.TANH R75, R0 ;  /* 0x00000000004b7308 */ /* 0x0009e40000002400 */
[----:B----4-:R-:W-:-:S06]  /*31b0*/  FMUL.FTZ R0, R34, UR8 ;  /* 0x0000000822007c20 */ /* 0x010fcc0008410000 */
[----:B------:R4:W5:Y:S02]  /*31c0*/  MUFU.TANH R81, R0 ;  /* 0x0000000000517308 */ /* 0x0009640000002400 */
[----:B----4-:R-:W-:Y:S02]  /*31d0*/  FMUL.FTZ R0, R35, UR8 ;  /* 0x0000000823007c20 */ /* 0x010fe40008410000 */
[----:B------:R-:W-:Y:S04]  /*31e0*/  HMMA.16816.F32 R32, R12, R28, R52 ;  /* 0x0000001c0c20723c */ /* 0x000fe80000001834 */
[----:B------:R4:W-:Y:S02]  /*31f0*/  MUFU.TANH R94, R0 ;  /* 0x00000000005e7308 */ /* 0x0009e40000002400 */
[-C--:B-1----:R-:W-:Y:S06]  /*3200*/  HMMA.16816.F32 R28, R8, R20.reuse, R60 ;  /* 0x00000014081c723c */ /* 0x082fec000000183c */
[----:B------:R-:W-:Y:S01]  /*3210*/  HMMA.16816.F32 R52, R12, R20, R36 ;  /* 0x000000140c34723c */ /* 0x000fe20000001824 */
[----:B----4-:R-:W-:-:S04]  /*3220*/  FMUL.FTZ R0, R40, UR8 ;  /* 0x0000000828007c20 */ /* 0x010fc80008410000 */
[----:B------:R1:W4:Y:S02]  /*3230*/  MUFU.TANH R69, R0 ;  /* 0x0000000000457308 */ /* 0x0003240000002400 */
[----:B-1----:R-:W-:-:S06]  /*3240*/  FMUL.FTZ R0, R41, UR8 ;  /* 0x0000000829007c20 */ /* 0x002fcc0008410000 */
[----:B------:R1:W-:Y:S02]  /*3250*/  MUFU.TANH R41, R0 ;  /* 0x0000000000297308 */ /* 0x0003e40000002400 */
[----:B-1----:R-:W-:-:S06]  /*3260*/  FMUL.FTZ R0, R42, UR8 ;  /* 0x000000082a007c20 */ /* 0x002fcc0008410000 */
[----:B------:R1:W4:Y:S02]  /*3270*/  MUFU.TANH R40, R0 ;  /* 0x0000000000287308 */ /* 0x0003240000002400 */
[----:B-1----:R-:W-:-:S06]  /*3280*/  FMUL.FTZ R0, R43, UR8 ;  /* 0x000000082b007c20 */ /* 0x002fcc0008410000 */
[----:B------:R1:W4:Y:S02]  /*3290*/  MUFU.TANH R87, R0 ;  /* 0x0000000000577308 */ /* 0x0003240000002400 */
[----:B-1----:R-:W-:Y:S02]  /*32a0*/  IMAD.IADD R0, R144, 0x1, -R3 ;  /* 0x0000000190007824 */ /* 0x002fe400078e0a03 */
[----:B------:R-:W-:Y:S01]  /*32b0*/  FMUL.FTZ R3, R32, UR8 ;  /* 0x0000000820037c20 */ /* 0x000fe20008410000 */
[----:B------:R-:W-:Y:S02]  /*32c0*/  IMAD.SHL.U32 R144, R144, 0x2, RZ ;  /* 0x0000000290907824 */ /* 0x000fe400078e00ff */
[----:B------:R-:W-:Y:S01]  /*32d0*/  SHF.R.S32.HI R16, RZ, 0x1f, R0 ;  /* 0x0000001fff107819 */ /* 0x000fe20000011400 */
[----:B------:R1:W4:Y:S02]  /*32e0*/  MUFU.TANH R57, R3 ;  /* 0x0000000300397308 */ /* 0x0003240000002400 */
[----:B------:R-:W-:-:S02]  /*32f0*/  LOP3.LUT R148, R144, 0x6, RZ, 0xc0, !PT ;  /* 0x0000000690947812 */ /* 0x000fc400078ec0ff */
[----:B-1----:R-:W-:Y:S01]  /*3300*/  LEA.HI R3, R16, R0, RZ, 0x2 ;  /* 0x0000000010037211 */ /* 0x002fe200078f10ff */
[----:B------:R-:W-:Y:S01]  /*3310*/  FMUL.FTZ R0, R33, UR8 ;  /* 0x0000000821007c20 */ /* 0x000fe20008410000 */
[----:B------:R-:W-:Y:S02]  /*3320*/  LEA R16, R142, UR27, 0x4 ;  /* 0x0000001b8e107c11 */ /* 0x000fe4000f8e20ff */
[----:B------:R-:W-:Y:S01]  /*3330*/  SHF.R.S32.HI R3, RZ, 0x2, R3 ;  /* 0x00000002ff037819 */ /* 0x000fe20000011403 */
[----:B------:R1:W-:Y:S04]  /*3340*/  MUFU.TANH R58, R0 ;  /* 0x00000000003a7308 */ /* 0x0003e80000002400 */
[----:B------:R-:W-:Y:S02]  /*3350*/  IMAD.IADD R3, R16, 0x1, R3 ;  /* 0x0000000110037824 */ /* 0x000fe400078e0203 */
[----:B------:R-:W-:-:S03]  /*3360*/  FMUL.FTZ R16, R35, UR8 ;  /* 0x0000000823107c20 */ /* 0x000fc60008410000 */
[C---:B------:R-:W-:Y:S01]  /*3370*/  VIADDMNMX R237, R3.reuse, UR6, R5, PT ;  /* 0x0000000603ed7c46 */ /* 0x040fe2000b800105 */
[----:B------:R3:W-:Y:S01]  /*3380*/  MUFU.TANH R92, R16 ;  /* 0x00000010005c7308 */ /* 0x0007e20000002400 */
[C---:B------:R-:W-:Y:S01]  /*3390*/  VIADDMNMX R232, R3.reuse, UR26, RZ, !PT ;  /* 0x0000001a03e87c46 */ /* 0x040fe2000f8001ff */
[----:B------:R-:W-:Y:S01]  /*33a0*/  VIADD R5, R3, 0x40 ;  /* 0x0000004003057836 */ /* 0x000fe20000000000 */
[C-C-:B------:R-:W-:Y:S02]  /*33b0*/  IADD3 R7, R4.reuse, 0x8, R3.reuse ;  /* 0x0000000804077810 */ /* 0x140fe40007ffe003 */
[--C-:B------:R-:W-:Y:S01]  /*33c0*/  IADD3 R17, R4, 0x48, R3.reuse ;  /* 0x0000004804117810 */ /* 0x100fe20007ffe003 */
[----:B-1----:R-:W-:Y:S01]  /*33d0*/  FMUL.FTZ R0, R34, UR8 ;  /* 0x0000000822007c20 */ /* 0x002fe20008410000 */
[----:B------:R-:W-:Y:S02]  /*33e0*/  VIMNMX R236, R7, UR28, PT ;  /* 0x0000001c07ec7c48 */ /* 0x000fe4000bfe0100 */
[----:B------:R-:W-:Y:S01]  /*33f0*/  VIMNMX R234, R17, UR28, PT ;  /* 0x0000001c11ea7c48 */ /* 0x000fe2000bfe0100 */
[----:B------:R1:W-:Y:S01]  /*3400*/  MUFU.TANH R93, R0 ;  /* 0x00000000005d7308 */ /* 0x0003e20000002400 */
[----:B------:R-:W-:Y:S01]  /*3410*/  VIADDMNMX R233, R5, UR26, RZ, !PT ;  /* 0x0000001a05e97c46 */ /* 0x000fe2000f8001ff */
[----:B------:R-:W-:Y:S01]  /*3420*/  FMUL.FTZ R5, R48, UR8 ;  /* 0x0000000830057c20 */ /* 0x000fe20008410000 */
[----:B---3--:R-:W-:Y:S01]  /*3430*/  IADD3 R16, R4, 0x40, R3 ;  /* 0x0000004004107810 */ /* 0x008fe20007ffe003 */
[----:B------:R-:W-:-:S04]  /*3440*/  VIADD R4, R3, 0x8 ;  /* 0x0000000803047836 */ /* 0x000fc80000000000 */
[----:B------:R3:W-:Y:S01]  /*3450*/  MUFU.TANH R84, R5 ;  /* 0x0000000500547308 */ /* 0x0007e20000002400 */
[----:B------:R-:W-:Y:S01]  /*3460*/  VIADD R3, R3, 0x48 ;  /* 0x0000004803037836 */ /* 0x000fe20000000000 */
[----:B------:R-:W-:Y:S02]  /*3470*/  VIMNMX R235, R16, UR28, PT ;  /* 0x0000001c10eb7c48 */ /* 0x000fe4000bfe0100 */
[----:B------:R-:W-:Y:S02]  /*3480*/  VIADDMNMX R231, R4, UR26, RZ, !PT ;  /* 0x0000001a04e77c46 */ /* 0x000fe4000f8001ff */
[----:B------:R-:W-:Y:S02]  /*3490*/  VIADDMNMX R230, R3, UR26, RZ, !PT ;  /* 0x0000001a03e67c46 */ /* 0x000fe4000f8001ff */
[----:B------:R2:W4:Y:S01]  /*34a0*/  MUFU.TANH R7, R24 ;  /* 0x0000001800077308 */ /* 0x0005220000002400 */
[----:B-1----:R-:W-:-:S04]  /*34b0*/  IMAD.U32 R0, RZ, RZ, UR24 ;  /* 0x00000018ff007e24 */ /* 0x002fc8000f8e00ff */
[----:B------:R-:W-:-:S04]  /*34c0*/  IMAD R0, R0, 0x40, R148 ;  /* 0x0000004000007824 */ /* 0x000fc800078e0294 */
[C---:B------:R-:W-:Y:S01]  /*34d0*/  VIADD R6, R0.reuse, 0x1 ;  /* 0x0000000100067836 */ /* 0x040fe20000000000 */
[C---:B------:R-:W-:Y:S01]  /*34e0*/  ISETP.GE.AND P2, PT, R0.reuse, R237, PT ;  /* 0x000000ed0000720c */ /* 0x040fe20003f46270 */
[C---:B------:R-:W-:Y:S01]  /*34f0*/  VIADD R4, R0.reuse, 0x8 ;  /* 0x0000000800047836 */ /* 0x040fe20000000000 */
[C---:B------:R-:W-:Y:S01]  /*3500*/  ISETP.GE.AND P1, PT, R0.reuse, R235, PT ;  /* 0x000000eb0000720c */ /* 0x040fe20003f26270 */
[----:B---3--:R-:W-:Y:S01]  /*3510*/  FMUL.FTZ R5, R49, UR8 ;  /* 0x0000000831057c20 */ /* 0x008fe20008410000 */
[C---:B------:R-:W-:Y:S01]  /*3520*/  ISETP.LT.OR P2, PT, R0.reuse, R232, P2 ;  /* 0x000000e80000720c */ /* 0x040fe20001741670 */
[----:B------:R-:W-:Y:S01]  /*3530*/  VIADD R3, R0, 0x9 ;  /* 0x0000000900037836 */ /* 0x000fe20000000000 */
[----:B------:R-:W-:Y:S01]  /*3540*/  ISETP.GE.AND P3, PT, R6, R237, PT ;  /* 0x000000ed0600720c */ /* 0x000fe20003f66270 */
[----:B------:R1:W-:Y:S01]  /*3550*/  MUFU.TANH R85, R5 ;  /* 0x0000000500557308 */ /* 0x0003e20000002400 */
[----:B------:R-:W-:Y:S01]  /*3560*/  FSEL R60, R120, -INF , !P2 ;  /* 0xff800000783c7808 */ /* 0x000fe20005000000 */
[----:B--2---:R-:W-:Y:S01]  /*3570*/  HMMA.16816.F32 R24, R8, R22, R112 ;  /* 0x000000160818723c */ /* 0x004fe20000001870 */
[----:B------:R-:W-:-:S02]  /*3580*/  ISETP.GE.AND P5, PT, R6, R236, PT ;  /* 0x000000ec0600720c */ /* 0x000fc40003fa6270 */
[C---:B------:R-:W-:Y:S02]  /*3590*/  ISETP.GE.AND P4, PT, R0.reuse, R236, PT ;  /* 0x000000ec0000720c */ /* 0x040fe40003f86270 */
[C---:B------:R-:W-:Y:S02]  /*35a0*/  ISETP.GE.AND P2, PT, R0.reuse, R234, PT ;  /* 0x000000ea0000720c */ /* 0x040fe40003f46270 */
[----:B------:R-:W-:Y:S02]  /*35b0*/  ISETP.LT.OR P1, PT, R0, R233, P1 ;  /* 0x000000e90000720c */ /* 0x000fe40000f21670 */
[C---:B------:R-:W-:Y:S02]  /*35c0*/  ISETP.LT.OR P3, PT, R6.reuse, R232, P3 ;  /* 0x000000e80600720c */ /* 0x040fe40001f61670 */
[-C--:B------:R-:W-:Y:S02]  /*35d0*/  ISETP.LT.OR P5, PT, R6, R231.reuse, P5 ;  /* 0x000000e70600720c */ /* 0x080fe40002fa1670 */
[----:B------:R-:W-:-:S02]  /*35e0*/  ISETP.LT.OR P4, PT, R0, R231, P4 ;  /* 0x000000e70000720c */ /* 0x000fc40002781670 */
[----:B------:R-:W-:Y:S01]  /*35f0*/  ISETP.LT.OR P2, PT, R0, R230, P2 ;  /* 0x000000e60000720c */ /* 0x000fe20001741670 */
[----:B-1----:R-:W-:Y:S01]  /*3600*/  FMUL.FTZ R5, R50, UR8 ;  /* 0x0000000832057c20 */ /* 0x002fe20008410000 */
[----:B------:R-:W-:Y:S02]  /*3610*/  FSEL R61, R71, -INF , !P1 ;  /* 0xff800000473d7808 */ /* 0x000fe40004800000 */
[C---:B------:R-:W-:Y:S01]  /*3620*/  ISETP.GE.AND P6, PT, R6.reuse, R235, PT ;  /* 0x000000eb0600720c */ /* 0x040fe20003fc6270 */
[----:B------:R1:W-:Y:S01]  /*3630*/  MUFU.TANH R86, R5 ;  /* 0x0000000500567308 */ /* 0x0003e20000002400 */
[----:B------:R-:W-:Y:S02]  /*3640*/  ISETP.GE.AND P0, PT, R6, R234, PT ;  /* 0x000000ea0600720c */ /* 0x000fe40003f06270 */
[----:B------:R-:W-:Y:S02]  /*3650*/  FSEL R82, R82, -INF , !P4 ;  /* 0xff80000052527808 */ /* 0x000fe40006000000 */
[----:B-----5:R-:W-:-:S02]  /*3660*/  FSEL R68, R68, -INF , !P2 ;  /* 0xff80000044447808 */ /* 0x020fc40005000000 */
[----:B------:R-:W-:Y:S02]  /*3670*/  FSEL R71, R73, -INF , !P3 ;  /* 0xff80000049477808 */ /* 0x000fe40005800000 */
[----:B------:R-:W-:Y:S02]  /*3680*/  FSEL R83, R83, -INF , !P5 ;  /* 0xff80000053537808 */ /* 0x000fe40006800000 */
[C---:B------:R-:W-:Y:S02]  /*3690*/  ISETP.GE.AND P4, PT, R4.reuse, R237, PT ;  /* 0x000000ed0400720c */ /* 0x040fe40003f86270 */
[C---:B------:R-:W-:Y:S02]  /*36a0*/  ISETP.GE.AND P2, PT, R4.reuse, R236, PT ;  /* 0x000000ec0400720c */ /* 0x040fe40003f46270 */
[C---:B------:R-:W-:Y:S02]  /*36b0*/  ISETP.GE.AND P3, PT, R4.reuse, R235, PT ;  /* 0x000000eb0400720c */ /* 0x040fe40003f66270 */
[----:B------:R-:W-:Y:S01]  /*36c0*/  ISETP.GE.AND P5, PT, R4, R234, PT ;  /* 0x000000ea0400720c */ /* 0x000fe20003fa6270 */
[----:B-1----:R-:W-:Y:S01]  /*36d0*/  FMUL.FTZ R5, R44, UR8 ;  /* 0x000000082c057c20 */ /* 0x002fe20008410000 */
[----:B------:R-:W-:-:S02]  /*36e0*/  ISETP.LT.OR P6, PT, R6, R233, P6 ;  /* 0x000000e90600720c */ /* 0x000fc400037c1670 */
[----:B------:R-:W-:Y:S01]  /*36f0*/  ISETP.LT.OR P0, PT, R6, R230, P0 ;  /* 0x000000e60600720c */ /* 0x000fe20000701670 */
[----:B------:R1:W-:Y:S01]  /*3700*/  MUFU.TANH R74, R5 ;  /* 0x00000005004a7308 */ /* 0x0003e20000002400 */
[C---:B------:R-:W-:Y:S02]  /*3710*/  ISETP.LT.OR P4, PT, R4.reuse, R232, P4 ;  /* 0x000000e80400720c */ /* 0x040fe40002781670 */
[C---:B------:R-:W-:Y:S02]  /*3720*/  ISETP.LT.OR P2, PT, R4.reuse, R231, P2 ;  /* 0x000000e70400720c */ /* 0x040fe40001741670 */
[C---:B------:R-:W-:Y:S02]  /*3730*/  ISETP.LT.OR P3, PT, R4.reuse, R233, P3 ;  /* 0x000000e90400720c */ /* 0x040fe40001f61670 */
[----:B------:R-:W-:Y:S01]  /*3740*/  ISETP.LT.OR P5, PT, R4, R230, P5 ;  /* 0x000000e60400720c */ /* 0x000fe20002fa1670 */
[----:B------:R2:W3:Y:S01]  /*3750*/  MUFU.TANH R6, R19 ;  /* 0x0000001300067308 */ /* 0x0004e20000002400 */
[----:B------:R-:W-:Y:S01]  /*3760*/  FMUL.FTZ R4, R45, UR8 ;  /* 0x000000082d047c20 */ /* 0x000fe20008410000 */
[----:B------:R-:W-:-:S02]  /*3770*/  ISETP.GE.AND P1, PT, R3, R237, PT ;  /* 0x000000ed0300720c */ /* 0x000fc40003f26270 */
[----:B------:R-:W-:Y:S02]  /*3780*/  FSEL R50, R72, -INF , !P6 ;  /* 0xff80000048327808 */ /* 0x000fe40007000000 */
[----:B------:R-:W-:Y:S02]  /*3790*/  ISETP.LT.OR P1, PT, R3, R232, P1 ;  /* 0x000000e80300720c */ /* 0x000fe40000f21670 */
[----:B------:R5:W-:Y:S01]  /*37a0*/  MUFU.TANH R73, R4 ;  /* 0x0000000400497308 */ /* 0x000be20000002400 */
[----:B------:R-:W-:Y:S01]  /*37b0*/  FSEL R62, R70, -INF , !P0 ;  /* 0xff800000463e7808 */ /* 0x000fe20004000000 */
[----:B-1----:R-:W-:Y:S01]  /*37c0*/  FMUL.FTZ R5, R47, UR8 ;  /* 0x000000082f057c20 */ /* 0x002fe20008410000 */
[C---:B------:R-:W-:Y:S02]  /*37d0*/  ISETP.GE.AND P0, PT, R3.reuse, R235, PT ;  /* 0x000000eb0300720c */ /* 0x040fe40003f06270 */
[----:B------:R-:W-:Y:S02]  /*37e0*/  FSEL R80, R80, -INF , !P4 ;  /* 0xff80000050507808 */ /* 0x000fe40006000000 */
[C---:B------:R-:W-:Y:S01]  /*37f0*/  ISETP.GE.AND P6, PT, R3.reuse, R236, PT ;  /* 0x000000ec0300720c */ /* 0x040fe20003fc6270 */
[----:B------:R1:W-:Y:S01]  /*3800*/  MUFU.TANH R70, R5 ;  /* 0x0000000500467308 */ /* 0x0003e20000002400 */
[----:B--2---:R-:W2:Y:S01]  /*3810*/  LDSM.16.M88.4 R16, [R227+0x8c00] ;  /* 0x008c0000e310783b */ /* 0x004ea20000000200 */
[----:B------:R-:W-:Y:S01]  /*3820*/  ISETP.GE.AND P4, PT, R3, R234, PT ;  /* 0x000000ea0300720c */ /* 0x000fe20003f86270 */
[----:B------:R-:W-:-:S04]  /*3830*/  DEPBAR.LE SB0, 0x0 ;  /* 0x000080000000791a */ /* 0x000fc80000000000 */
[----:B------:R-:W-:Y:S01]  /*3840*/  FSEL R81, R81, -INF , !P2 ;  /* 0xff80000051517808 */ /* 0x000fe20005000000 */
[----:B-----5:R-:W-:Y:S01]  /*3850*/  FMUL.FTZ R4, R46, UR8 ;  /* 0x000000082e047c20 */ /* 0x020fe20008410000 */
[----:B------:R-:W-:Y:S02]  /*3860*/  FSEL R75, R75, -INF , !P1 ;  /* 0xff8000004b4b7808 */ /* 0x000fe40004800000 */
[C---:B------:R-:W-:Y:S01]  /*3870*/  ISETP.LT.OR P0, PT, R3.reuse, R233, P0 ;  /* 0x000000e90300720c */ /* 0x040fe20000701670 */
[----:B------:R5:W3:Y:S01]  /*3880*/  MUFU.TANH R72, R4 ;  /* 0x0000000400487308 */ /* 0x000ae20000002400 */
[C---:B------:R-:W-:Y:S02]  /*3890*/  ISETP.LT.OR P6, PT, R3.reuse, R231, P6 ;  /* 0x000000e70300720c */ /* 0x040fe400037c1670 */
[----:B------:R-:W-:Y:S01]  /*38a0*/  ISETP.LT.OR P4, PT, R3, R230, P4 ;  /* 0x000000e60300720c */ /* 0x000fe20002781670 */
[----:B-1----:R-:W-:Y:S01]  /*38b0*/  FMUL.FTZ R5, R52, UR8 ;  /* 0x0000000834057c20 */ /* 0x002fe20008410000 */
[----:B------:R-:W-:Y:S01]  /*38c0*/  VIADD R3, R0, 0x11 ;  /* 0x0000001100037836 */ /* 0x000fe20000000000 */
[----:B----4-:R-:W-:-:S02]  /*38d0*/  FSEL R49, R69, -INF , !P3 ;  /* 0xff80000045317808 */ /* 0x010fc40005800000 */
[----:B------:R-:W-:Y:S01]  /*38e0*/  FSEL R63, R40, -INF , !P5 ;  /* 0xff800000283f7808 */ /* 0x000fe20006800000 */
[----:B------:R1:W4:Y:S01]  /*38f0*/  MUFU.TANH R69, R5 ;  /* 0x0000000500457308 */ /* 0x0003220000002400 */
[----:B------:R-:W-:Y:S02]  /*3900*/  FSEL R52, R41, -INF , !P0 ;  /* 0xff80000029347808 */ /* 0x000fe40004000000 */
[----:B------:R-:W-:Y:S01]  /*3910*/  HMMA.16816.F32 R40, R12, R22, R64 ;  /* 0x000000160c28723c */ /* 0x000fe20000001840 */
[----:B------:R-:W-:Y:S01]  /*3920*/  BAR.SYNC.DEFER_BLOCKING 0x0 ;  /* 0x0000000000007b1d */ /* 0x000fe20000010000 */
[----:B------:R-:W-:Y:S01]  /*3930*/  ISETP.GE.AND P3, PT, R3, R237, PT ;  /* 0x000000ed0300720c */ /* 0x000fe20003f66270 */
[----:B-----5:R-:W-:-:S03]  /*3940*/  VIADD R4, R0, 0x10 ;  /* 0x0000001000047836 */ /* 0x020fc60000000000 */
[-C--:B------:R-:W-:Y:S02]  /*3950*/  ISETP.LT.OR P3, PT, R3, R232.reuse, P3 ;  /* 0x000000e80300720c */ /* 0x080fe40001f61670 */
[C---:B------:R-:W-:Y:S02]  /*3960*/  ISETP.GE.AND P2, PT, R4.reuse, R237, PT ;  /* 0x000000ed0400720c */ /* 0x040fe40003f46270 */
[C---:B------:R-:W-:Y:S02]  /*3970*/  ISETP.GE.AND P1, PT, R4.reuse, R235, PT ;  /* 0x000000eb0400720c */ /* 0x040fe40003f26270 */
[C---:B------:R-:W-:Y:S01]  /*3980*/  ISETP.LT.OR P2, PT, R4.reuse, R232, P2 ;  /* 0x000000e80400720c */ /* 0x040fe20001741670 */
[----:B-1----:R-:W-:Y:S01]  /*3990*/  FMUL.FTZ R5, R53, UR8 ;  /* 0x0000000835057c20 */ /* 0x002fe20008410000 */
[----:B------:R-:W-:Y:S01]  /*39a0*/  ISETP.LT.OR P1, PT, R4, R233, P1 ;  /* 0x000000e90400720c */ /* 0x000fe20000f21670 */
[----:B--2---:R-:W-:Y:S01]  /*39b0*/  HMMA.16816.F32 R32, R8, R16, R116 ;  /* 0x000000100820723c */ /* 0x004fe20000001874 */
[----:B------:R-:W-:Y:S01]  /*39c0*/  FSEL R53, R87, -INF , !P4 ;  /* 0xff80000057357808 */ /* 0x000fe20006000000 */
[----:B------:R1:W-:Y:S01]  /*39d0*/  MUFU.TANH R48, R5 ;  /* 0x0000000500307308 */ /* 0x0003e20000002400 */
[----:B------:R-:W-:-:S02]  /*39e0*/  FSEL R64, R57, -INF , !P2 ;  /* 0xff80000039407808 */ /* 0x000fc40005000000 */
[----:B------:R-:W-:Y:S01]  /*39f0*/  FSEL R101, R56, -INF , !P1 ;  /* 0xff80000038657808 */ /* 0x000fe20004800000 */
[----:B------:R-:W-:Y:S01]  /*3a00*/  HMMA.16816.F32 R36, R8, R18, R108 ;  /* 0x000000120824723c */ /* 0x000fe2000000186c */
[C---:B------:R-:W-:Y:S02]  /*3a10*/  ISETP.GE.AND P4, PT, R3.reuse, R236, PT ;  /* 0x000000ec0300720c */ /* 0x040fe40003f86270 */
[C---:B------:R-:W-:Y:S02]  /*3a20*/  ISETP.GE.AND P2, PT, R3.reuse, R235, PT ;  /* 0x000000eb0300720c */ /* 0x040fe40003f46270 */
[CC--:B------:R-:W-:Y:S01]  /*3a30*/  ISETP.GE.AND P1, PT, R3.reuse, R234.reuse, PT ;  /* 0x000000ea0300720c */ /* 0x0c0fe20003f26270 */
[----:B------:R-:W-:Y:S01]  /*3a40*/  HMMA.16816.F32 R44, R12, R16, R88 ;  /* 0x000000100c2c723c */ /* 0x000fe20000001858 */
[----:B------:R-:W-:Y:S01]  /*3a50*/  ISETP.GE.AND P0, PT, R4, R234, PT ;  /* 0x000000ea0400720c */ /* 0x000fe20003f06270 */
[----:B------:R-:W-:Y:S01]  /*3a60*/  FMUL.FTZ R11, R24, UR8 ;  /* 0x00000008180b7c20 */ /* 0x000fe20008410000 */
[----:B------:R-:W-:Y:S01]  /*3a70*/  ISETP.LT.OR P4, PT, R3, R231, P4 ;  /* 0x000000e70300720c */ /* 0x000fe20002781670 */
[----:B------:R-:W-:Y:S01]  /*3a80*/  FMUL.FTZ R8, R25, UR8 ;  /* 0x0000000819087c20 */ /* 0x000fe20008410000 */
[C---:B------:R-:W-:Y:S01]  /*3a90*/  ISETP.LT.OR P2, PT, R3.reuse, R233, P2 ;  /* 0x000000e90300720c */ /* 0x040fe20001741670 */
[----:B------:R-:W-:Y:S01]  /*3aa0*/  FMUL.FTZ R10, R26, UR8 ;  /* 0x000000081a0a7c20 */ /* 0x000fe20008410000 */
[-C--:B------:R-:W-:Y:S01]  /*3ab0*/  ISETP.LT.OR P1, PT, R3, R230.reuse, P1 ;  /* 0x000000e60300720c */ /* 0x080fe20000f21670 */
[----:B------:R-:W-:Y:S01]  /*3ac0*/  VIADD R3, R0, 0x18 ;  /* 0x0000001800037836 */ /* 0x000fe20000000000 */
[----:B------:R-:W-:Y:S01]  /*3ad0*/  ISETP.LT.OR P0, PT, R4, R230, P0 ;  /* 0x000000e60400720c */ /* 0x000fe20000701670 */
[----:B-1----:R-:W-:Y:S01]  /*3ae0*/  FMUL.FTZ R5, R30, UR8 ;  /* 0x000000081e057c20 */ /* 0x002fe20008410000 */
[----:B------:R-:W-:Y:S01]  /*3af0*/  ISETP.GE.AND P5, PT, R4, R236, PT ;  /* 0x000000ec0400720c */ /* 0x000fe20003fa6270 */
[----:B------:R-:W-:Y:S01]  /*3b00*/  FMUL.FTZ R20, R32, UR8 ;  /* 0x0000000820147c20 */ /* 0x000fe20008410000 */
[----:B------:R-:W-:Y:S01]  /*3b10*/  FSEL R107, R7, -INF , !P0 ;  /* 0xff800000076b7808 */ /* 0x000fe20004000000 */
[----:B------:R-:W-:Y:S01]  /*3b20*/  VIADD R7, R0, 0x19 ;  /* 0x0000001900077836 */ /* 0x000fe20000000000 */
[C---:B------:R-:W-:Y:S01]  /*3b30*/  ISETP.GE.AND P0, PT, R3.reuse, R237, PT ;  /* 0x000000ed0300720c */ /* 0x040fe20003f06270 */
[----:B------:R1:W2:Y:S01]  /*3b40*/  MUFU.TANH R21, R5 ;  /* 0x0000000500157308 */ /* 0x0002a20000002400 */
[----:B------:R-:W-:Y:S01]  /*3b50*/  ISETP.LT.OR P5, PT, R4, R231, P5 ;  /* 0x000000e70400720c */ /* 0x000fe20002fa1670 */
[----:B------:R-:W-:Y:S01]  /*3b60*/  FMUL.FTZ R4, R28, UR8 ;  /* 0x000000081c047c20 */ /* 0x000fe20008410000 */
[-C--:B------:R-:W-:Y:S01]  /*3b70*/  ISETP.LT.OR P0, PT, R3, R232.reuse, P0 ;  /* 0x000000e80300720c */ /* 0x080fe20000701670 */
[----:B------:R-:W-:Y:S01]  /*3b80*/  FMUL.FTZ R16, R33, UR8 ;  /* 0x0000000821107c20 */ /* 0x000fe20008410000 */
[----:B---3--:R-:W-:Y:S01]  /*3b90*/  FSEL R136, R6, -INF , !P1 ;  /* 0xff80000006887808 */ /* 0x008fe20004800000 */
[----:B------:R-:W-:Y:S01]  /*3ba0*/  VIADD R6, R0, 0x20 ;  /* 0x0000002000067836 */ /* 0x000fe20000000000 */
[----:B------:R-:W-:Y:S01]  /*3bb0*/  FSEL R30, R84, -INF , !P0 ;  /* 0xff800000541e7808 */ /* 0x000fe20004000000 */
[----:B------:R3:W-:Y:S01]  /*3bc0*/  MUFU.TANH R28, R4 ;  /* 0x00000004001c7308 */ /* 0x0007e20000002400 */
[----:B------:R-:W-:Y:S01]  /*3bd0*/  ISETP.GE.AND P0, PT, R7, R237, PT ;  /* 0x000000ed0700720c */ /* 0x000fe20003f06270 */
[----:B------:R-:W-:Y:S01]  /*3be0*/  FMUL.FTZ R9, R27, UR8 ;  /* 0x000000081b097c20 */ /* 0x000fe20008410000 */
[----:B------:R-:W-:Y:S01]  /*3bf0*/  FSEL R100, R100, -INF , !P2 ;  /* 0xff80000064647808 */ /* 0x000fe20005000000 */
[----:B------:R-:W-:Y:S01]  /*3c00*/  FMUL.FTZ R23, R35, UR8 ;  /* 0x0000000823177c20 */ /* 0x000fe20008410000 */
[----:B------:R-:W-:Y:S01]  /*3c10*/  ISETP.LT.OR P0, PT, R7, R232, P0 ;  /* 0x000000e80700720c */ /* 0x000fe20000701670 */
[----:B------:R-:W-:Y:S01]  /*3c20*/  FMUL.FTZ R25, R39, UR8 ;  /* 0x0000000827197c20 */ /* 0x000fe20008410000 */
[C---:B------:R-:W-:Y:S01]  /*3c30*/  ISETP.GE.AND P1, PT, R3.reuse, R234, PT ;  /* 0x000000ea0300720c */ /* 0x040fe20003f26270 */
[----:B------:R-:W-:Y:S01]  /*3c40*/  MUFU.TANH R11, R11 ;  /* 0x0000000b000b7308 */ /* 0x000fe20000002400 */
[C---:B------:R-:W-:Y:S01]  /*3c50*/  ISETP.GE.AND P2, PT, R3.reuse, R235, PT ;  /* 0x000000eb0300720c */ /* 0x040fe20003f46270 */
[----:B-1----:R-:W-:Y:S01]  /*3c60*/  VIADD R5, R0, 0x21 ;  /* 0x0000002100057836 */ /* 0x002fe20000000000 */
[----:B------:R-:W-:-:S02]  /*3c70*/  ISETP.LT.OR P1, PT, R3, R230, P1 ;  /* 0x000000e60300720c */ /* 0x000fc40000f21670 */
[----:B------:R-:W-:-:S03]  /*3c80*/  ISETP.LT.OR P2, PT, R3, R233, P2 ;  /* 0x000000e90300720c */ /* 0x000fc60001741670 */
[----:B------:R-:W-:Y:S01]  /*3c90*/  MUFU.TANH R10, R10 ;  /* 0x0000000a000a7308 */ /* 0x000fe20000002400 */
[----:B---3--:R-:W-:Y:S01]  /*3ca0*/  FMUL.FTZ R4, R29, UR8 ;  /* 0x000000081d047c20 */ /* 0x008fe20008410000 */
[----:B------:R-:W-:Y:S02]  /*3cb0*/  FSEL R29, R58, -INF , !P3 ;  /* 0xff8000003a1d7808 */ /* 0x000fe40005800000 */
[----:B------:R-:W-:Y:S01]  /*3cc0*/  HMMA.16816.F32 R56, R12, R18, R76 ;  /* 0x000000120c38723c */ /* 0x000fe2000000184c */
[----:B------:R-:W-:Y:S02]  /*3cd0*/  FSEL R32, R74, -INF , !P2 ;  /* 0xff8000004a207808 */ /* 0x000fe40005000000 */
[----:B------:R-:W-:Y:S01]  /*3ce0*/  ISETP.GE.AND P3, PT, R3, R236, PT ;  /* 0x000000ec0300720c */ /* 0x000fe20003f66270 */
[----:B------:R1:W3:Y:S01]  /*3cf0*/  MUFU.TANH R22, R4 ;  /* 0x0000000400167308 */ /* 0x0002e20000002400 */
[----:B------:R-:W-:Y:S02]  /*3d00*/  ISETP.GE.AND P2, PT, R7, R235, PT ;  /* 0x000000eb0700720c */ /* 0x000fe40003f46270 */
[----:B------:R-:W-:Y:S01]  /*3d10*/  FMUL.FTZ R18, R34, UR8 ;  /* 0x0000000822127c20 */ /* 0x000fe20008410000 */
[----:B------:R-:W-:-:S02]  /*3d20*/  FSEL R34, R72, -INF , !P1 ;  /* 0xff80000048227808 */ /* 0x000fc40004800000 */
[----:B------:R-:W-:Y:S02]  /*3d30*/  ISETP.GE.AND P1, PT, R6, R237, PT ;  /* 0x000000ed0600720c */ /* 0x000fe40003f26270 */
[----:B------:R-:W-:Y:S01]  /*3d40*/  ISETP.LT.OR P3, PT, R3, R231, P3 ;  /* 0x000000e70300720c */ /* 0x000fe20001f61670 */
[----:B------:R-:W-:Y:S01]  /*3d50*/  FMUL.FTZ R3, R40, UR8 ;  /* 0x0000000828037c20 */ /* 0x000fe20008410000 */
[----:B------:R-:W-:Y:S01]  /*3d60*/  ISETP.LT.OR P1, PT, R6, R232, P1 ;  /* 0x000000e80600720c */ /* 0x000fe20000f21670 */
[----:B------:R5:W-:Y:S01]  /*3d70*/  MUFU.TANH R12, R8 ;  /* 0x00000008000c7308 */ /* 0x000be20000002400 */
[----:B------:R-:W-:Y:S02]  /*3d80*/  ISETP.LT.OR P2, PT, R7, R233, P2 ;  /* 0x000000e90700720c */ /* 0x000fe40001741670 */
[----:B----4-:R-:W-:Y:S02]  /*3d90*/  FSEL R168, R69, -INF , !P1 ;  /* 0xff80000045a87808 */ /* 0x010fe40004800000 */
[----:B------:R-:W-:Y:S01]  /*3da0*/  FSEL R33, R73, -INF , !P2 ;  /* 0xff80000049217808 */ /* 0x000fe20005000000 */
[----:B-1----:R-:W-:Y:S01]  /*3db0*/  FMUL.FTZ R4, R31, UR8 ;  /* 0x000000081f047c20 */ /* 0x002fe20008410000 */
[----:B------:R-:W-:Y:S01]  /*3dc0*/  FSEL R31, R85, -INF , !P0 ;  /* 0xff800000551f7808 */ /* 0x000fe20004000000 */
[----:B------:R1:W-:Y:S01]  /*3dd0*/  MUFU.TANH R17, R3 ;  /* 0x0000000300117308 */ /* 0x0003e20000002400 */
[----:B------:R-:W-:-:S02]  /*3de0*/  ISETP.GE.AND P0, PT, R7, R234, PT ;  /* 0x000000ea0700720c */ /* 0x000fc40003f06270 */
[----:B------:R-:W-:Y:S02]  /*3df0*/  ISETP.GE.AND P1, PT, R5, R237, PT ;  /* 0x000000ed0500720c */ /* 0x000fe40003f26270 */
[----:B------:R-:W-:Y:S02]  /*3e00*/  ISETP.LT.OR P0, PT, R7, R230, P0 ;  /* 0x000000e60700720c */ /* 0x000fe40000701670 */
[----:B------:R-:W-:Y:S01]  /*3e10*/  ISETP.GE.AND P2, PT, R6, R235, PT ;  /* 0x000000eb0600720c */ /* 0x000fe20003f46270 */
[----:B------:R4:W3:Y:S01]  /*3e20*/  MUFU.TANH R19, R4 ;  /* 0x0000000400137308 */ /* 0x0008e20000002400 */
[----:B------:R-:W-:Y:S01]  /*3e30*/  FSEL R106, R70, -INF , !P0 ;  /* 0xff800000466a7808 */ /* 0x000fe20004000000 */
[----:B-----5:R-:W-:Y:S01]  /*3e40*/  VIADD R8, R0, 0x30 ;  /* 0x0000003000087836 */ /* 0x020fe20000000000 */
[----:B------:R-:W-:Y:S02]  /*3e50*/  ISETP.GE.AND P0, PT, R6, R234, PT ;  /* 0x000000ea0600720c */ /* 0x000fe40003f06270 */
[----:B------:R-:W-:-:S02]  /*3e60*/  ISETP.LT.OR P1, PT, R5, R232, P1 ;  /* 0x000000e80500720c */ /* 0x000fc40000f21670 */
[C---:B------:R-:W-:Y:S01]  /*3e70*/  ISETP.LT.OR P0, PT, R6.reuse, R230, P0 ;  /* 0x000000e60600720c */ /* 0x040fe20000701670 */
[----:B------:R5:W-:Y:S01]  /*3e80*/  MUFU.TANH R15, R9 ;  /* 0x00000009000f7308 */ /* 0x000be20000002400 */
[----:B-1----:R-:W-:Y:S01]  /*3e90*/  FMUL.FTZ R3, R41, UR8 ;  /* 0x0000000829037c20 */ /* 0x002fe20008410000 */
[----:B------:R-:W-:Y:S02]  /*3ea0*/  ISETP.LT.OR P2, PT, R6, R233, P2 ;  /* 0x000000e90600720c */ /* 0x000fe40001741670 */
[----:B--2---:R-:W-:Y:S01]  /*3eb0*/  FSEL R175, R21, -INF , !P0 ;  /* 0xff80000015af7808 */ /* 0x004fe20004000000 */
[----:B------:R-:W-:Y:S01]  /*3ec0*/  FMUL.FTZ R21, R37, UR8 ;  /* 0x0000000825157c20 */ /* 0x000fe20008410000 */
[C---:B------:R-:W-:Y:S02]  /*3ed0*/  ISETP.GE.AND P0, PT, R5.reuse, R235, PT ;  /* 0x000000eb0500720c */ /* 0x040fe40003f06270 */
[----:B------:R1:W2:Y:S01]  /*3ee0*/  MUFU.TANH R13, R3 ;  /* 0x00000003000d7308 */ /* 0x0002a20000002400 */
[----:B----4-:R-:W-:Y:S01]  /*3ef0*/  VIADD R4, R0, 0x28 ;  /* 0x0000002800047836 */ /* 0x010fe20000000000 */
[----:B------:R-:W-:-:S02]  /*3f00*/  ISETP.LT.OR P0, PT, R5, R233, P0 ;  /* 0x000000e90500720c */ /* 0x000fc40000701670 */
[----:B------:R-:W-:Y:S02]  /*3f10*/  FSEL R178, R48, -INF , !P1 ;  /* 0xff80000030b27808 */ /* 0x000fe40004800000 */
[----:B---3--:R-:W-:Y:S01]  /*3f20*/  FSEL R170, R22, -INF , !P0 ;  /* 0xff80000016aa7808 */ /* 0x008fe20004000000 */
[----:B------:R-:W-:Y:S01]  /*3f30*/  FMUL.FTZ R22, R38, UR8 ;  /* 0x0000000826167c20 */ /* 0x000fe20008410000 */
[----:B------:R-:W-:Y:S01]  /*3f40*/  ISETP.GE.AND P0, PT, R4, R235, PT ;  /* 0x000000eb0400720c */ /* 0x000fe20003f06270 */
[----:B-----5:R-:W-:Y:S01]  /*3f50*/  FMUL.FTZ R9, R44, UR8 ;  /* 0x000000082c097c20 */ /* 0x020fe20008410000 */
[----:B------:R-:W-:Y:S01]  /*3f60*/  FSEL R172, R28, -INF , !P2 ;  /* 0xff8000001cac7808 */ /* 0x000fe20005000000 */
[----:B------:R-:W3:Y:S01]  /*3f70*/  MUFU.TANH R18, R18 ;  /* 0x0000001200127308 */ /* 0x000ee20000002400 */
[----:B------:R-:W-:Y:S02]  /*3f80*/  ISETP.LT.OR P0, PT, R4, R233, P0 ;  /* 0x000000e90400720c */ /* 0x000fe40000701670 */
[----:B------:R-:W-:-:S02]  /*3f90*/  ISETP.GE.AND P1, PT, R5, R234, PT ;  /* 0x000000ea0500720c */ /* 0x000fc40003f26270 */
[----:B------:R-:W-:Y:S01]  /*3fa0*/  ISETP.GE.AND P2, PT, R4, R237, PT ;  /* 0x000000ed0400720c */ /* 0x000fe20003f46270 */
[----:B-1----:R-:W-:Y:S01]  /*3fb0*/  VIADD R3, R0, 0x29 ;  /* 0x0000002900037836 */ /* 0x002fe20000000000 */
[----:B------:R-:W-:Y:S01]  /*3fc0*/  FSEL R169, R11, -INF , !P0 ;  /* 0xff8000000ba97808 */ /* 0x000fe20004000000 */
[----:B------:R1:W4:Y:S01]  /*3fd0*/  MUFU.TANH R14, R9 ;  /* 0x00000009000e7308 */ /* 0x0003220000002400 */
[----:B------:R-:W-:Y:S02]  /*3fe0*/  ISETP.LT.OR P1, PT, R5, R230, P1 ;  /* 0x000000e60500720c */ /* 0x000fe40000f21670 */
[----:B------:R-:W-:Y:S02]  /*3ff0*/  ISETP.GE.AND P0, PT, R3, R235, PT ;  /* 0x000000eb0300720c */ /* 0x000fe40003f06270 */
[----:B------:R-:W-:Y:S02]  /*4000*/  ISETP.LT.OR P2, PT, R4, R232, P2 ;  /* 0x000000e80400720c */ /* 0x000fe40001741670 */
[----:B------:R-:W-:-:S02]  /*4010*/  FSEL R173, R19, -INF , !P1 ;  /* 0xff80000013ad7808 */ /* 0x000fc40004800000 */
[----:B------:R-:W-:Y:S02]  /*4020*/  ISETP.LT.OR P0, PT, R3, R233, P0 ;  /* 0x000000e90300720c */ /* 0x000fe40000701670 */
[----:B------:R-:W-:Y:S02]  /*4030*/  ISETP.GE.AND P1, PT, R4, R234, PT ;  /* 0x000000ea0400720c */ /* 0x000fe40003f26270 */
[----:B------:R-:W-:Y:S02]  /*4040*/  FSEL R184, R17, -INF , !P2 ;  /* 0xff80000011b87808 */ /* 0x000fe40005000000 */
[----:B------:R-:W-:Y:S01]  /*4050*/  ISETP.GE.AND P2, PT, R3, R237, PT ;  /* 0x000000ed0300720c */ /* 0x000fe20003f46270 */
[----:B------:R5:W3:Y:S01]  /*4060*/  MUFU.TANH R17, R20 ;  /* 0x0000001400117308 */ /* 0x000ae20000002400 */
[----:B-1----:R-:W-:Y:S01]  /*4070*/  FMUL.FTZ R9, R45, UR8 ;  /* 0x000000082d097c20 */ /* 0x002fe20008410000 */
[----:B------:R-:W-:Y:S02]  /*4080*/  FSEL R171, R12, -INF , !P0 ;  /* 0xff8000000cab7808 */ /* 0x000fe40004000000 */
[----:B------:R-:W-:-:S02]  /*4090*/  ISETP.LT.OR P1, PT, R4, R230, P1 ;  /* 0x000000e60400720c */ /* 0x000fc40000f21670 */
[----:B------:R-:W-:Y:S02]  /*40a0*/  PLOP3.LUT P0, PT, PT, PT, UP0, 0x80, 0x0 ;  /* 0x000000000000781c */ /* 0x000fe40003f0f008 */
[C---:B------:R-:W-:Y:S01]  /*40b0*/  ISETP.LT.OR P2, PT, R3.reuse, R232, P2 ;  /* 0x000000e80300720c */ /* 0x040fe20001741670 */
[----:B------:R1:W1:Y:S01]  /*40c0*/  MUFU.TANH R19, R9 ;  /* 0x0000000900137308 */ /* 0x0002620000002400 */
[----:B------:R-:W-:Y:S02]  /*40d0*/  FSEL R174, R10, -INF , !P1 ;  /* 0xff8000000aae7808 */ /* 0x000fe40004800000 */
[----:B------:R-:W-:Y:S02]  /*40e0*/  ISETP.GE.AND P1, PT, R3, R234, PT ;  /* 0x000000ea0300720c */ /* 0x000fe40003f26270 */
[----:B--2---:R-:W-:Y:S02]  /*40f0*/  FSEL R185, R13, -INF , !P2 ;  /* 0xff8000000db97808 */ /* 0x004fe40005000000 */
[----:B------:R-:W-:Y:S01]  /*4100*/  ISETP.GE.AND P2, PT, R8, R237, PT ;  /* 0x000000ed0800720c */ /* 0x000fe20003f46270 */
[----:B-----5:R-:W-:Y:S01]  /*4110*/  FMUL.FTZ R20, R36, UR8 ;  /* 0x0000000824147c20 */ /* 0x020fe20008410000 */
[----:B------:R-:W-:-:S02]  /*4120*/  ISETP.LT.OR P1, PT, R3, R230, P1 ;  /* 0x000000e60300720c */ /* 0x000fc40000f21670 */
[C---:B------:R-:W-:Y:S02]  /*4130*/  ISETP.LT.OR P2, PT, R8.reuse, R232, P2 ;  /* 0x000000e80800720c */ /* 0x040fe40001741670 */
[----:B------:R-:W-:Y:S02]  /*4140*/  FSEL R176, R15, -INF , !P1 ;  /* 0xff8000000fb07808 */ /* 0x000fe40004800000 */
[----:B------:R-:W-:Y:S02]  /*4150*/  P2R R15, PR, RZ, 0x4 ;  /* 0x00000004ff0f7803 */ /* 0x000fe40000000000 */
[----:B------:R-:W-:Y:S01]  /*4160*/  ISETP.GE.AND P2, PT, R8, R235, PT ;  /* 0x000000eb0800720c */ /* 0x000fe20003f46270 */
[----:B-1-34-:R-:W-:-:S12]  /*4170*/  @!P0 BRA `(.L_x_835) ;  /* 0x0000000000608947 */ /* 0x01afd80003800000 */
[----:B------:R-:W-:-:S04]  /*4180*/  UIADD3 UR7, UR25, -0x2, URZ ;  /* 0xfffffffe19077890 */ /* 0x000fc8000fffe03f */
[----:B------:R-:W-:Y:S02]  /*4190*/  USHF.R.S32.HI UR6, URZ, 0x1f, UR7 ;  /* 0x0000001f3f067899 */ /* 0x000fe40008011407 */
[----:B------:R-:W-:Y:S01]  /*41a0*/  UIMAD UR5, UR20, UR7, URZ ;  /* 0x00000007140572a4 */ /* 0x000fe2000f8e023f */
[----:B------:R-:W-:-:S03]  /*41b0*/  IMAD.U32 R9, RZ, RZ, UR7 ;  /* 0x00000007ff097e24 */ /* 0x000fc6000f8e00ff */
[----:B------:R-:W-:Y:S01]  /*41c0*/  UIMAD UR5, UR6, UR21, UR5 ;  /* 0x00000015060572a4 */ /* 0x000fe2000f8e0205 */
[----:B------:R-:W-:Y:S02]  /*41d0*/  IMAD.WIDE.U32 R12, R9, UR21, R146 ;  /* 0x00000015090c7c25 */ /* 0x000fe4000f8e0092 */
[----:B------:R-:W-:-:S03]  /*41e0*/  ULDC.64 UR6, c[0x0][0x218] ;  /* 0x0000860000067ab9 */ /* 0x000fc60000000a00 */
[----:B------:R-:W-:Y:S01]  /*41f0*/  VIADD R9, R13, UR5 ;  /* 0x000000050d097c36 */ /* 0x000fe20008000000 */
[----:B------:R-:W-:Y:S01]  /*4200*/  LEA R10, P1, R12, UR6, 0x1 ;  /* 0x000000060c0a7c11 */ /* 0x000fe2000f8208ff */
[----:B------:R-:W-:-:S03]  /*4210*/  IMAD.U32 R13, RZ, RZ, UR31 ;  /* 0x0000001fff0d7e24 */ /* 0x000fc6000f8e00ff */
[----:B------:R-:W-:Y:S02]  /*4220*/  LEA.HI.X R11, R12, UR7, R9, 0x1, P1 ;  /* 0x000000070c0b7c11 */ /* 0x000fe400088f0c09 */
[----:B------:R-:W-:-:S03]  /*4230*/  MOV R9, UR32 ;  /* 0x0000002000097c02 */ /* 0x000fc60008000f00 */
[----:B------:R-:W-:Y:S01]  /*4240*/  @!PT LDS RZ, [RZ] ;  /* 0x00000000fffff984 */ /* 0x000fe20000000800 */
[----:B------:R-:W-:Y:S01]  /*4250*/  @!PT LDS RZ, [RZ] ;  /* 0x00000000fffff984 */ /* 0x000fe20000000800 */
[----:B------:R-:W-:Y:S01]  /*4260*/  @!PT LDS RZ, [RZ] ;  /* 0x00000000fffff984 */ /* 0x000fe20000000800 */
[----:B------:R1:W-:Y:S01]  /*4270*/  LDGSTS.E.BYPASS.LTC128B.128 [R238+0x6000], desc[UR18][R10.64] ;  /* 0x060000000aee7fae */ /* 0x0003e2000b901d52 */
[----:B------:R-:W-:-:S03]  /*4280*/  LEA R12, P1, R9, R10, 0x1 ;  /* 0x0000000a090c7211 */ /* 0x000fc600078208ff */
[----:B------:R1:W-:Y:S01]  /*4290*/  LDGSTS.E.BYPASS.LTC128B.128 [R238+0x7000], desc[UR18][R10.64+0x40] ;  /* 0x070000400aee7fae */ /* 0x0003e2000b901d52 */
[----:B------:R-:W-:-:S03]  /*42a0*/  LEA.HI.X R13, R9, R11, R13, 0x1, P1 ;  /* 0x0000000b090d7211 */ /* 0x000fc600008f0c0d */
[----:B------:R1:W-:Y:S04]  /*42b0*/  LDGSTS.E.BYPASS.LTC128B.128 [R238+0x8000], desc[UR18][R10.64+0x80] ;  /* 0x080000800aee7fae */ /* 0x0003e8000b901d52 */
[----:B------:R1:W-:Y:S04]  /*42c0*/  LDGSTS.E.BYPASS.LTC128B.128 [R238+0x6800], desc[UR18][R12.64] ;  /* 0x068000000cee7fae */ /* 0x0003e8000b901d52 */
[----:B------:R1:W-:Y:S04]  /*42d0*/  LDGSTS.E.BYPASS.LTC128B.128 [R238+0x7800], desc[UR18][R12.64+0x40] ;  /* 0x078000400cee7fae */ /* 0x0003e8000b901d52 */
[----:B------:R1:W-:Y:S04]  /*42e0*/  LDGSTS.E.BYPASS.LTC128B.128 [R238+0x8800], desc[UR18][R12.64+0x80] ;  /* 0x088000800cee7fae */ /* 0x0003e8000b901d52 */
[----:B------:R-:W0:Y:S02]  /*42f0*/  LDGDEPBAR ;  /* 0x00000000000079af */ /* 0x000e240000000000 */
.L_x_835:
[----:B------:R-:W-:Y:S01]  /*4300*/  ISETP.LT.OR P2, PT, R8, R233, P2 ;  /* 0x000000e90800720c */ /* 0x000fe20001741670 */
[----:B------:R-:W-:Y:S01]  /*4310*/  FMUL.FTZ R9, R56, UR8 ;  /* 0x0000000838097c20 */ /* 0x000fe20008410000 */
[C---:B------:R-:W-:Y:S01]  /*4320*/  VIADD R24, R0.reuse, 0x31 ;  /* 0x0000003100187836 */ /* 0x040fe20000000000 */
[----:B------:R-:W-:Y:S01]  /*4330*/  ISETP.NE.AND P1, PT, R15, RZ, PT ;  /* 0x000000ff0f00720c */ /* 0x000fe20003f25270 */
[C---:B------:R-:W-:Y:S01]  /*4340*/  VIADD R26, R0.reuse, 0x38 ;  /* 0x00000038001a7836 */ /* 0x040fe20000000000 */
[----:B------:R-:W-:Y:S01]  /*4350*/  FSEL R204, R17, -INF , !P2 ;  /* 0xff80000011cc7808 */ /* 0x000fe20005000000 */
[----:B-1----:R1:W-:Y:S01]  /*4360*/  MUFU.TANH R13, R9 ;  /* 0x00000009000d7308 */ /* 0x0023e20000002400 */
[----:B------:R-:W-:Y:S01]  /*4370*/  VIADD R17, R0, 0x39 ;  /* 0x0000003900117836 */ /* 0x000fe20000000000 */
[----:B------:R-:W-:Y:S01]  /*4380*/  FMNMX.FTZ R0, R61, R50, !PT ;  /* 0x000000323d007209 */ /* 0x000fe20007810000 */
[----:B------:R-:W-:Y:S01]  /*4390*/  FMUL.FTZ R10, R57, UR8 ;  /* 0x00000008390a7c20 */ /* 0x000fe20008410000 */
[----:B------:R-:W-:Y:S01]  /*43a0*/  FSEL R179, R14, -INF , !P1 ;  /* 0xff8000000eb37808 */ /* 0x000fe20004800000 */
[----:B------:R-:W-:Y:S01]  /*43b0*/  ULDC UR26, c[0x0][0x2ec] ;  /* 0x0000bb00001a7ab9 */ /* 0x000fe20000000800 */
[----:B------:R-:W-:-:S02]  /*43c0*/  FMNMX.FTZ R0, R49, R0, !PT ;  /* 0x0000000031007209 */ /* 0x000fc40007810000 */
[----:B------:R2:W-:Y:S01]  /*43d0*/  MUFU.TANH R14, R10 ;  /* 0x0000000a000e7308 */ /* 0x0005e20000002400 */
[----:B------:R-:W-:Y:S02]  /*43e0*/  ISETP.GE.AND P1, PT, R8, R234, PT ;  /* 0x000000ea0800720c */ /* 0x000fe40003f26270 */
[----:B------:R-:W-:Y:S02]  /*43f0*/  FMNMX.FTZ R0, R52, R0, !PT ;  /* 0x0000000034007209 */ /* 0x000fe40007810000 */
[----:B------:R-:W-:Y:S02]  /*4400*/  ISETP.GE.AND P2, PT, R24, R237, PT ;  /* 0x000000ed1800720c */ /* 0x000fe40003f46270 */
[----:B------:R-:W-:Y:S01]  /*4410*/  FMNMX.FTZ R0, R101, R0, !PT ;  /* 0x0000000065007209 */ /* 0x000fe20007810000 */
[----:B------:R-:W3:Y:S01]  /*4420*/  MUFU.TANH R11, R16 ;  /* 0x00000010000b7308 */ /* 0x000ee20000002400 */
[----:B-1----:R-:W-:Y:S02]  /*4430*/  FMNMX.FTZ R9, R60, R71, !PT ;  /* 0x000000473c097209 */ /* 0x002fe40007810000 */
[----:B------:R-:W-:-:S02]  /*4440*/  FMNMX.FTZ R0, R100, R0, !PT ;  /* 0x0000000064007209 */ /* 0x000fc40007810000 */
[----:B------:R-:W-:Y:S02]  /*4450*/  FMNMX.FTZ R9, R80, R9, !PT ;  /* 0x0000000950097209 */ /* 0x000fe40007810000 */
[----:B------:R-:W-:Y:S01]  /*4460*/  FMNMX.FTZ R0, R32, R0, !PT ;  /* 0x0000000020007209 */ /* 0x000fe20007810000 */
[----:B------:R-:W1:Y:S01]  /*4470*/  MUFU.TANH R12, R20 ;  /* 0x00000014000c7308 */ /* 0x000e620000002400 */
[----:B------:R-:W-:Y:S02]  /*4480*/  FMNMX.FTZ R9, R75, R9, !PT ;  /* 0x000000094b097209 */ /* 0x000fe40007810000 */
[----:B------:R-:W-:Y:S02]  /*4490*/  FMNMX.FTZ R0, R33, R0, !PT ;  /* 0x0000000021007209 */ /* 0x000fe40007810000 */
[----:B------:R-:W-:Y:S02]  /*44a0*/  FMNMX.FTZ R9, R64, R9, !PT ;  /* 0x0000000940097209 */ /* 0x000fe40007810000 */
[----:B------:R-:W-:Y:S01]  /*44b0*/  ISETP.LT.OR P1, PT, R8, R230, P1 ;  /* 0x000000e60800720c */ /* 0x000fe20000f21670 */
[----:B------:R-:W-:Y:S01]  /*44c0*/  MUFU.TANH R16, R23 ;  /* 0x0000001700107308 */ /* 0x000fe20000002400 */
[----:B------:R-:W-:-:S02]  /*44d0*/  FMNMX.FTZ R9, R29, R9, !PT ;  /* 0x000000091d097209 */ /* 0x000fc40007810000 */
[----:B------:R-:W-:Y:S02]  /*44e0*/  ISETP.LT.OR P2, PT, R24, R232, P2 ;  /* 0x000000e81800720c */ /* 0x000fe40001741670 */
[----:B------:R-:W-:Y:S02]  /*44f0*/  FMNMX.FTZ R9, R30, R9, !PT ;  /* 0x000000091e097209 */ /* 0x000fe40007810000 */
[----:B------:R-:W-:Y:S01]  /*4500*/  FSEL R205, R18, -INF , !P1 ;  /* 0xff80000012cd7808 */ /* 0x000fe20004800000 */
[----:B------:R-:W-:Y:S01]  /*4510*/  MUFU.TANH R15, R22 ;  /* 0x00000016000f7308 */ /* 0x000fe20000002400 */
[----:B------:R-:W-:Y:S02]  /*4520*/  FMNMX.FTZ R9, R31, R9, !PT ;  /* 0x000000091f097209 */ /* 0x000fe40007810000 */
[----:B------:R-:W-:Y:S02]  /*4530*/  FSEL R177, R19, -INF , !P2 ;  /* 0xff80000013b17808 */ /* 0x000fe40005000000 */
[----:B--2---:R-:W-:-:S02]  /*4540*/  FMNMX.FTZ R10, R168, R9, !PT ;  /* 0x00000009a80a7209 */ /* 0x004fc40007810000 */
[----:B------:R-:W-:Y:S02]  /*4550*/  FMNMX.FTZ R9, R172, R0, !PT ;  /* 0x00000000ac097209 */ /* 0x000fe40007810000 */
[----:B------:R-:W-:Y:S02]  /*4560*/  FMNMX.FTZ R0, R68, R62, !PT ;  /* 0x0000003e44007209 */ /* 0x000fe40007810000 */
[----:B------:R-:W-:Y:S02]  /*4570*/  ISETP.GE.AND P1, PT, R26, R237, PT ;  /* 0x000000ed1a00720c */ /* 0x000fe40003f26270 */
[----:B------:R-:W-:Y:S02]  /*4580*/  FMNMX.FTZ R0, R63, R0, !PT ;  /* 0x000000003f007209 */ /* 0x000fe40007810000 */
[----:B------:R-:W-:Y:S02]  /*4590*/  ISETP.GE.AND P2, PT, R24, R235, PT ;  /* 0x000000eb1800720c */ /* 0x000fe40003f46270 */
[----:B------:R-:W-:-:S02]  /*45a0*/  FMNMX.FTZ R0, R53, R0, !PT ;  /* 0x0000000035007209 */ /* 0x000fc40007810000 */
[----:B------:R-:W-:Y:S02]  /*45b0*/  FMNMX.FTZ R10, R178, R10, !PT ;  /* 0x0000000ab20a7209 */ /* 0x000fe40007810000 */
[----:B------:R-:W-:Y:S02]  /*45c0*/  FMNMX.FTZ R0, R107, R0, !PT ;  /* 0x000000006b007209 */ /* 0x000fe40007810000 */
[----:B------:R-:W-:Y:S02]  /*45d0*/  ISETP.LT.OR P1, PT, R26, R232, P1 ;  /* 0x000000e81a00720c */ /* 0x000fe40000f21670 */
[----:B------:R-:W-:Y:S02]  /*45e0*/  FMNMX.FTZ R0, R136, R0, !PT ;  /* 0x0000000088007209 */ /* 0x000fe40007810000 */
[----:B------:R-:W-:Y:S02]  /*45f0*/  ISETP.LT.OR P2, PT, R24, R233, P2 ;  /* 0x000000e91800720c */ /* 0x000fe40001741670 */
[----:B------:R-:W-:-:S02]  /*4600*/  FMNMX.FTZ R10, R184, R10, !PT ;  /* 0x0000000ab80a7209 */ /* 0x000fc40007810000 */
[----:B------:R-:W-:Y:S02]  /*4610*/  FMNMX.FTZ R9, R170, R9, !PT ;  /* 0x00000009aa097209 */ /* 0x000fe40007810000 */
[----:B------:R-:W-:Y:S02]  /*4620*/  FMNMX.FTZ R0, R34, R0, !PT ;  /* 0x0000000022007209 */ /* 0x000fe40007810000 */
[----:B---3--:R-:W-:Y:S02]  /*4630*/  FSEL R218, R11, -INF , !P2 ;  /* 0xff8000000bda7808 */ /* 0x008fe40005000000 */
[----:B------:R-:W-:Y:S01]  /*4640*/  FSEL R186, R13, -INF , !P1 ;  /* 0xff8000000dba7808 */ /* 0x000fe20004800000 */
[----:B------:R-:W2:Y:S01]  /*4650*/  MUFU.TANH R11, R21 ;  /* 0x00000015000b7308 */ /* 0x000ea20000002400 */
[----:B------:R-:W-:Y:S02]  /*4660*/  ISETP.GE.AND P1, PT, R17, R237, PT ;  /* 0x000000ed1100720c */ /* 0x000fe40003f26270 */
[----:B------:R-:W-:-:S02]  /*4670*/  FMNMX.FTZ R10, R185, R10, !PT ;  /* 0x0000000ab90a7209 */ /* 0x000fc40007810000 */
[----:B------:R-:W-:Y:S02]  /*4680*/  FMNMX.FTZ R9, R169, R9, !PT ;  /* 0x00000009a9097209 */ /* 0x000fe40007810000 */
[----:B------:R-:W-:Y:S01]  /*4690*/  FMNMX.FTZ R0, R106, R0, !PT ;  /* 0x000000006a007209 */ /* 0x000fe20007810000 */
[----:B------:R-:W3:Y:S01]  /*46a0*/  MUFU.TANH R13, R25 ;  /* 0x00000019000d7308 */ /* 0x000ee20000002400 */
[----:B------:R-:W-:Y:S02]  /*46b0*/  ISETP.GE.AND P2, PT, R26, R235, PT ;  /* 0x000000eb1a00720c */ /* 0x000fe40003f46270 */
[----:B------:R-:W-:Y:S02]  /*46c0*/  ISETP.LT.OR P1, PT, R17, R232, P1 ;  /* 0x000000e81100720c */ /* 0x000fe40000f21670 */
[----:B------:R-:W-:Y:S02]  /*46d0*/  FMNMX.FTZ R10, R179, R10, !PT ;  /* 0x0000000ab30a7209 */ /* 0x000fe40007810000 */
[----:B------:R-:W-:-:S02]  /*46e0*/  FMNMX.FTZ R9, R171, R9, !PT ;  /* 0x00000009ab097209 */ /* 0x000fc40007810000 */
[----:B------:R-:W-:Y:S02]  /*46f0*/  FMNMX.FTZ R0, R175, R0, !PT ;  /* 0x00000000af007209 */ /* 0x000fe40007810000 */
[----:B------:R-:W-:Y:S02]  /*4700*/  ISETP.LT.OR P2, PT, R26, R233, P2 ;  /* 0x000000e91a00720c */ /* 0x000fe40001741670 */
[----:B------:R-:W-:Y:S02]  /*4710*/  FSEL R208, R14, -INF , !P1 ;  /* 0xff8000000ed07808 */ /* 0x000fe40004800000 */
[----:B------:R-:W-:Y:S01]  /*4720*/  FMNMX.FTZ R105, R177, R10, !PT ;  /* 0x0000000ab1697209 */ /* 0x000fe20007810000 */
[----:B------:R-:W-:Y:S01]  /*4730*/  FMUL.FTZ R10, R55, UR8 ;  /* 0x00000008370a7c20 */ /* 0x000fe20008410000 */
[----:B------:R-:W-:Y:S01]  /*4740*/  ISETP.GE.AND P1, PT, R17, R235, PT ;  /* 0x000000eb1100720c */ /* 0x000fe20003f26270 */
[----:B------:R-:W4:Y:S01]  /*4750*/  MUFU.TANH R14, R51 ;  /* 0x00000033000e7308 */ /* 0x000f220000002400 */
[----:B------:R-:W-:-:S02]  /*4760*/  FMNMX.FTZ R9, R204, R9, !PT ;  /* 0x00000009cc097209 */ /* 0x000fc40007810000 */
[----:B------:R-:W-:Y:S02]  /*4770*/  FMNMX.FTZ R0, R173, R0, !PT ;  /* 0x00000000ad007209 */ /* 0x000fe40007810000 */
[----:B-1----:R-:W-:Y:S02]  /*4780*/  FSEL R217, R12, -INF , !P2 ;  /* 0xff8000000cd97808 */ /* 0x002fe40005000000 */
[----:B------:R-:W-:Y:S02]  /*4790*/  FMNMX.FTZ R105, R186, R105, !PT ;  /* 0x00000069ba697209 */ /* 0x000fe40007810000 */
[----:B------:R-:W-:Y:S02]  /*47a0*/  ISETP.GE.AND P2, PT, R24, R234, PT ;  /* 0x000000ea1800720c */ /* 0x000fe40003f46270 */
[----:B------:R-:W-:Y:S02]  /*47b0*/  ISETP.LT.OR P1, PT, R17, R233, P1 ;  /* 0x000000e91100720c */ /* 0x000fe40000f21670 */
[----:B------:R-:W-:Y:S01]  /*47c0*/  FMNMX.FTZ R103, R218, R9, !PT ;  /* 0x00000009da677209 */ /* 0x000fe20007810000 */
[----:B------:R-:W-:Y:S01]  /*47d0*/  FMUL.FTZ R9, R54, UR8 ;  /* 0x0000000836097c20 */ /* 0x000fe20008410000 */
[----:B------:R-:W-:-:S02]  /*47e0*/  FMNMX.FTZ R0, R174, R0, !PT ;  /* 0x00000000ae007209 */ /* 0x000fc40007810000 */
[----:B------:R-:W-:Y:S02]  /*47f0*/  FMNMX.FTZ R105, R208, R105, !PT ;  /* 0x00000069d0697209 */ /* 0x000fe40007810000 */
[----:B--2---:R-:W-:Y:S02]  /*4800*/  FSEL R213, R11, -INF , !P1 ;  /* 0xff8000000bd57808 */ /* 0x004fe40004800000 */
[----:B------:R-:W-:Y:S01]  /*4810*/  FMNMX.FTZ R103, R217, R103, !PT ;  /* 0x00000067d9677209 */ /* 0x000fe20007810000 */
[----:B------:R-:W1:Y:S01]  /*4820*/  SHFL.BFLY PT, R11, R105, 0x2, 0x1f ;  /* 0x0c401f00690b7f89 */ /* 0x000e6200000e0000 */
[----:B------:R-:W-:Y:S02]  /*4830*/  ISETP.LT.OR P2, PT, R24, R230, P2 ;  /* 0x000000e61800720c */ /* 0x000fe40001741670 */
[----:B------:R-:W-:Y:S02]  /*4840*/  ISETP.GE.AND P1, PT, R26, R234, PT ;  /* 0x000000ea1a00720c */ /* 0x000fe40003f26270 */
[----:B------:R-:W-:-:S02]  /*4850*/  FMNMX.FTZ R0, R176, R0, !PT ;  /* 0x00000000b0007209 */ /* 0x000fc40007810000 */
[----:B------:R-:W-:Y:S02]  /*4860*/  FMNMX.FTZ R103, R213, R103, !PT ;  /* 0x00000067d5677209 */ /* 0x000fe40007810000 */
[----:B------:R-:W-:Y:S02]  /*4870*/  FSEL R214, R16, -INF , !P2 ;  /* 0xff80000010d67808 */ /* 0x000fe40005000000 */
[----:B------:R-:W-:Y:S01]  /*4880*/  ISETP.GE.AND P2, PT, R17, R234, PT ;  /* 0x000000ea1100720c */ /* 0x000fe20003f46270 */
[----:B------:R-:W2:Y:S01]  /*4890*/  SHFL.BFLY PT, R12, R103, 0x2, 0x1f ;  /* 0x0c401f00670c7f89 */ /* 0x000ea200000e0000 */
[----:B------:R-:W-:Y:S01]  /*48a0*/  ISETP.LT.OR P1, PT, R26, R230, P1 ;  /* 0x000000e61a00720c */ /* 0x000fe20000f21670 */
[----:B------:R5:W4:Y:S01]  /*48b0*/  MUFU.TANH R16, R9 ;  /* 0x0000000900107308 */ /* 0x000b220000002400 */
[----:B------:R-:W-:Y:S02]  /*48c0*/  FMNMX.FTZ R0, R205, R0, !PT ;  /* 0x00000000cd007209 */ /* 0x000fe40007810000 */
[----:B------:R-:W-:-:S02]  /*48d0*/  ISETP.LT.OR P2, PT, R17, R230, P2 ;  /* 0x000000e61100720c */ /* 0x000fc40001741670 */
[----:B------:R-:W-:Y:S02]  /*48e0*/  FSEL R215, R15, -INF , !P1 ;  /* 0xff8000000fd77808 */ /* 0x000fe40004800000 */
[----:B------:R-:W-:Y:S02]  /*48f0*/  FMNMX.FTZ R0, R214, R0, !PT ;  /* 0x00000000d6007209 */ /* 0x000fe40007810000 */
[----:B---3--:R-:W-:Y:S02]  /*4900*/  FSEL R216, R13, -INF , !P2 ;  /* 0xff8000000dd87808 */ /* 0x008fe40005000000 */
[----:B------:R-:W-:Y:S01]  /*4910*/  FMNMX.FTZ R0, R215, R0, !PT ;  /* 0x00000000d7007209 */ /* 0x000fe20007810000 */
[----:B------:R3:W4:Y:S01]  /*4920*/  MUFU.TANH R13, R10 ;  /* 0x0000000a000d7308 */ /* 0x0007220000002400 */
[----:B------:R-:W-:Y:S02]  /*4930*/  ISETP.GE.AND P2, PT, R6, R236, PT ;  /* 0x000000ec0600720c */ /* 0x000fe40003f46270 */
[----:B------:R-:W-:-:S02]  /*4940*/  FMNMX.FTZ R0, R216, R0, !PT ;  /* 0x00000000d8007209 */ /* 0x000fc40007810000 */
[----:B-1----:R-:W-:Y:S02]  /*4950*/  FMNMX.FTZ R105, R105, R11, !PT ;  /* 0x0000000b69697209 */ /* 0x002fe40007810000 */
[----:B------:R-:W-:Y:S01]  /*4960*/  FSEL R72, R92, -INF , !P4 ;  /* 0xff8000005c487808 */ /* 0x000fe20006000000 */
[----:B------:R-:W1:Y:S01]  /*4970*/  SHFL.BFLY PT, R102, R0, 0x2, 0x1f ;  /* 0x0c401f0000667f89 */ /* 0x000e6200000e0000 */
[----:B------:R-:W-:Y:S02]  /*4980*/  ISETP.GE.AND P4, PT, R3, R236, PT ;  /* 0x000000ec0300720c */ /* 0x000fe40003f86270 */
[-C--:B------:R-:W-:Y:S01]  /*4990*/  ISETP.LT.OR P2, PT, R6, R231.reuse, P2 ;  /* 0x000000e70600720c */ /* 0x080fe20001741670 */
[----:B------:R-:W-:Y:S01]  /*49a0*/  FMUL.FTZ R6, R42, UR8 ;  /* 0x000000082a067c20 */ /* 0x000fe20008410000 */
[----:B--2---:R-:W-:Y:S01]  /*49b0*/  FMNMX.FTZ R103, R103, R12, !PT ;  /* 0x0000000c67677209 */ /* 0x004fe20007810000 */
[----:B-----5:R-:W2:Y:S01]  /*49c0*/  SHFL.BFLY PT, R9, R105, 0x1, 0x1f ;  /* 0x0c201f0069097f89 */ /* 0x020ea200000e0000 */
[----:B------:R-:W-:Y:S01]  /*49d0*/  ISETP.LT.OR P4, PT, R3, R231, P4 ;  /* 0x000000e70300720c */ /* 0x000fe20002781670 */
[----:B------:R5:W2:Y:S01]  /*49e0*/  MUFU.TANH R15, R6 ;  /* 0x00000006000f7308 */ /* 0x000aa20000002400 */
[----:B------:R-:W-:-:S02]  /*49f0*/  FMNMX.FTZ R3, R82, R83, !PT ;  /* 0x0000005352037209 */ /* 0x000fc40007810000 */
[----:B---3--:R-:W-:Y:S02]  /*4a00*/  FSEL R10, R94, -INF , !P6 ;  /* 0xff8000005e0a7808 */ /* 0x008fe40007000000 */
[----:B------:R-:W-:Y:S02]  /*4a10*/  FMNMX.FTZ R3, R81, R3, !PT ;  /* 0x0000000351037209 */ /* 0x000fe40007810000 */
[----:B------:R-:W-:Y:S02]  /*4a20*/  FSEL R73, R93, -INF , !P5 ;  /* 0xff8000005d497808 */ /* 0x000fe40006800000 */
[----:B------:R-:W-:Y:S02]  /*4a30*/  FMNMX.FTZ R3, R10, R3, !PT ;  /* 0x000000030a037209 */ /* 0x000fe40007810000 */
[-C--:B------:R-:W-:Y:S02]  /*4a40*/  ISETP.GE.AND P1, PT, R7, R236.reuse, PT ;  /* 0x000000ec0700720c */ /* 0x080fe40003f26270 */
[----:B------:R-:W-:-:S02]  /*4a50*/  ISETP.GE.AND P6, PT, R5, R236, PT ;  /* 0x000000ec0500720c */ /* 0x000fc40003fc6270 */
[----:B------:R-:W-:Y:S01]  /*4a60*/  ISETP.LT.OR P1, PT, R7, R231, P1 ;  /* 0x000000e70700720c */ /* 0x000fe20000f21670 */
[----:B------:R-:W-:Y:S01]  /*4a70*/  FMUL.FTZ R7, R43, UR8 ;  /* 0x000000082b077c20 */ /* 0x000fe20008410000 */
[----:B-----5:R-:W3:Y:S01]  /*4a80*/  SHFL.BFLY PT, R6, R103, 0x1, 0x1f ;  /* 0x0c201f0067067f89 */ /* 0x020ee200000e0000 */
[----:B-1----:R-:W-:Y:S02]  /*4a90*/  FMNMX.FTZ R102, R0, R102, !PT ;  /* 0x0000006600667209 */ /* 0x002fe40007810000 */
[----:B------:R-:W-:Y:S01]  /*4aa0*/  FMNMX.FTZ R0, R73, R3, !PT ;  /* 0x0000000349007209 */ /* 0x000fe20007810000 */
[----:B------:R-:W1:Y:S01]  /*4ab0*/  MUFU.TANH R12, R7 ;  /* 0x00000007000c7308 */ /* 0x000e620000002400 */
[----:B------:R-:W-:Y:S02]  /*4ac0*/  FSEL R74, R86, -INF , !P3 ;  /* 0xff800000564a7808 */ /* 0x000fe40005800000 */
[----:B------:R-:W-:Y:S02]  /*4ad0*/  FMNMX.FTZ R0, R72, R0, !PT ;  /* 0x0000000048007209 */ /* 0x000fe40007810000 */
[----:B------:R-:W-:-:S02]  /*4ae0*/  ISETP.GE.AND P5, PT, R4, R236, PT ;  /* 0x000000ec0400720c */ /* 0x000fc40003fa6270 */
[-C--:B------:R-:W-:Y:S01]  /*4af0*/  ISETP.LT.OR P6, PT, R5, R231.reuse, P6 ;  /* 0x000000e70500720c */ /* 0x080fe200037c1670 */
[----:B------:R-:W-:Y:S01]  /*4b00*/  FMUL.FTZ R5, R46, UR8 ;  /* 0x000000082e057c20 */ /* 0x000fe20008410000 */
[----:B----4-:R-:W-:Y:S02]  /*4b10*/  FSEL R14, R14, -INF , !P1 ;  /* 0xff8000000e0e7808 */ /* 0x010fe40004800000 */
[----:B------:R-:W-:Y:S01]  /*4b20*/  FMNMX.FTZ R0, R74, R0, !PT ;  /* 0x000000004a007209 */ /* 0x000fe20007810000 */
[----:B------:R4:W5:Y:S01]  /*4b30*/  MUFU.TANH R11, R5 ;  /* 0x00000005000b7308 */ /* 0x0009620000002400 */
[----:B------:R-:W-:Y:S01]  /*4b40*/  ISETP.LT.OR P5, PT, R4, R231, P5 ;  /* 0x000000e70400720c */ /* 0x000fe20002fa1670 */
[----:B------:R-:W-:Y:S01]  /*4b50*/  FMUL.FTZ R4, R47, UR8 ;  /* 0x000000082f047c20 */ /* 0x000fe20008410000 */
[----:B------:R-:W-:Y:S02]  /*4b60*/  ISETP.GE.AND P3, PT, R8, R236, PT ;  /* 0x000000ec0800720c */ /* 0x000fe40003f66270 */
[----:B--2---:R-:W-:-:S02]  /*4b70*/  FMNMX.FTZ R105, R105, R9, !PT ;  /* 0x0000000969697209 */ /* 0x004fc40007810000 */
[----:B------:R-:W-:Y:S02]  /*4b80*/  FSEL R188, R16, -INF , !P2 ;  /* 0xff80000010bc7808 */ /* 0x000fe40005000000 */
[----:B------:R-:W-:Y:S01]  /*4b90*/  FMNMX.FTZ R0, R14, R0, !PT ;  /* 0x000000000e007209 */ /* 0x000fe20007810000 */
[----:B------:R-:W-:Y:S01]  /*4ba0*/  FMUL.FTZ R3, R105, UR26 ;  /* 0x0000001a69037c20 */ /* 0x000fe20008410000 */
[----:B------:R-:W-:Y:S02]  /*4bb0*/  ISETP.LT.OR P3, PT, R8, R231, P3 ;  /* 0x000000e70800720c */ /* 0x000fe40001f61670 */
[----:B------:R2:W5:Y:S01]  /*4bc0*/  MUFU.TANH R8, R4 ;  /* 0x0000000400087308 */ /* 0x0005620000002400 */
[----:B---3--:R-:W-:Y:S02]  /*4bd0*/  FMNMX.FTZ R103, R103, R6, !PT ;  /* 0x0000000667677209 */ /* 0x008fe40007810000 */
[----:B------:R-:W-:Y:S01]  /*4be0*/  FSETP.NEU.FTZ.AND P2, PT, R105, -INF , PT ;  /* 0xff8000006900780b */ /* 0x000fe20003f5d000 */
[----:B----4-:R-:W-:Y:S01]  /*4bf0*/  FMUL.FTZ R5, R59, UR8 ;  /* 0x000000083b057c20 */ /* 0x010fe20008410000 */
[----:B------:R-:W-:Y:S01]  /*4c00*/  FSEL R189, R13, -INF , !P6 ;  /* 0xff8000000dbd7808 */ /* 0x000fe20007000000 */
[----:B------:R-:W-:Y:S01]  /*4c10*/  FMUL.FTZ R13, R103, UR26 ;  /* 0x0000001a670d7c20 */ /* 0x000fe20008410000 */
[----:B------:R-:W-:Y:S01]  /*4c20*/  FMNMX.FTZ R0, R188, R0, !PT ;  /* 0x00000000bc007209 */ /* 0x000fe20007810000 */
[----:B------:R3:W-:Y:S01]  /*4c30*/  MUFU.TANH R6, R5 ;  /* 0x0000000500067308 */ /* 0x0007e20000002400 */
[----:B------:R-:W-:-:S02]  /*4c40*/  FSEL R3, R3, RZ, P2 ;  /* 0x000000ff03037208 */ /* 0x000fc40001000000 */
[----:B------:R-:W-:Y:S02]  /*4c50*/  FSEL R15, R15, -INF , !P5 ;  /* 0xff8000000f0f7808 */ /* 0x000fe40006800000 */
[----:B------:R-:W-:Y:S02]  /*4c60*/  FMNMX.FTZ R0, R189, R0, !PT ;  /* 0x00000000bd007209 */ /* 0x000fe40007810000 */
[----:B------:R-:W-:Y:S01]  /*4c70*/  FSETP.NEU.FTZ.AND P2, PT, R103, -INF , PT ;  /* 0xff8000006700780b */ /* 0x000fe20003f5d000 */
[----:B--2---:R-:W-:Y:S01]  /*4c80*/  FMUL.FTZ R4, R58, UR8 ;  /* 0x000000083a047c20 */ /* 0x004fe20008410000 */
[----:B------:R-:W-:Y:S02]  /*4c90*/  ISETP.GE.AND P1, PT, R24, R236, PT ;  /* 0x000000ec1800720c */ /* 0x000fe40003f26270 */
[----:B-1----:R-:W-:Y:S01]  /*4ca0*/  FSEL R211, R12, -INF , !P4 ;  /* 0xff8000000cd37808 */ /* 0x002fe20006000000 */
[----:B------:R1:W2:Y:S01]  /*4cb0*/  MUFU.TANH R7, R4 ;  /* 0x0000000400077308 */ /* 0x0002a20000002400 */
[----:B------:R-:W-:-:S02]  /*4cc0*/  FMNMX.FTZ R0, R15, R0, !PT ;  /* 0x000000000f007209 */ /* 0x000fc40007810000 */
[----:B------:R-:W-:Y:S01]  /*4cd0*/  FSEL R13, R13, RZ, P2 ;  /* 0x000000ff0d0d7208 */ /* 0x000fe20001000000 */
[----:B---3--:R-:W3:Y:S01]  /*4ce0*/  SHFL.BFLY PT, R5, R102, 0x1, 0x1f ;  /* 0x0c201f0066057f89 */ /* 0x008ee200000e0000 */
[-C--:B------:R-:W-:Y:S02]  /*4cf0*/  ISETP.LT.OR P1, PT, R24, R231.reuse, P1 ;  /* 0x000000e71800720c */ /* 0x080fe40000f21670 */
[C---:B------:R-:W-:Y:S02]  /*4d00*/  ISETP.GE.AND P2, PT, R26.reuse, R236, PT ;  /* 0x000000ec1a00720c */ /* 0x040fe40003f46270 */
[----:B-----5:R-:W-:Y:S02]  /*4d10*/  FSEL R212, R11, -INF , !P3 ;  /* 0xff8000000bd47808 */ /* 0x020fe40005800000 */
[----:B------:R-:W-:Y:S02]  /*4d20*/  FMNMX.FTZ R0, R211, R0, !PT ;  /* 0x00000000d3007209 */ /* 0x000fe40007810000 */
[----:B------:R-:W-:-:S02]  /*4d30*/  ISETP.LT.OR P2, PT, R26, R231, P2 ;  /* 0x000000e71a00720c */ /* 0x000fc40001741670 */
[C---:B------:R-:W-:Y:S01]  /*4d40*/  ISETP.GE.AND P3, PT, R17.reuse, R236, PT ;  /* 0x000000ec1100720c */ /* 0x040fe20003f66270 */
[----:B-1----:R-:W-:Y:S01]  /*4d50*/  FFMA.FTZ R4, R60, UR26, -R3 ;  /* 0x0000001a3c047c23 */ /* 0x002fe20008010803 */
[----:B------:R-:W-:Y:S02]  /*4d60*/  FSEL R207, R8, -INF , !P1 ;  /* 0xff80000008cf7808 */ /* 0x000fe40004800000 */
[----:B------:R-:W-:Y:S01]  /*4d70*/  FMNMX.FTZ R0, R212, R0, !PT ;  /* 0x00000000d4007209 */ /* 0x000fe20007810000 */
[----:B------:R1:W-:Y:S01]  /*4d80*/  MUFU.EX2 R197, R4 ;  /* 0x0000000400c57308 */ /* 0x0003e20000000800 */
[----:B------:R-:W-:Y:S02]  /*4d90*/  ISETP.LT.OR P3, PT, R17, R231, P3 ;  /* 0x000000e71100720c */ /* 0x000fe40001f61670 */
[----:B--2---:R-:W-:Y:S02]  /*4da0*/  FSEL R209, R7, -INF , !P2 ;  /* 0xff80000007d17808 */ /* 0x004fe40005000000 */
[----:B------:R-:W-:-:S02]  /*4db0*/  FMNMX.FTZ R0, R207, R0, !PT ;  /* 0x00000000cf007209 */ /* 0x000fc40007810000 */
[----:B------:R-:W-:Y:S02]  /*4dc0*/  FSEL R210, R6, -INF , !P3 ;  /* 0xff80000006d27808 */ /* 0x000fe40005800000 */
[----:B---3--:R-:W-:Y:S01]  /*4dd0*/  FMNMX.FTZ R102, R102, R5, !PT ;  /* 0x0000000566667209 */ /* 0x008fe20007810000 */
[----:B------:R-:W-:-:S03]  /*4de0*/  FFMA.FTZ R5, R49, UR26, -R13 ;  /* 0x0000001a31057c23 */ /* 0x000fc6000801080d */
[C---:B------:R-:W-:Y:S01]  /*4df0*/  FSETP.NEU.FTZ.AND P1, PT, R102.reuse, -INF , PT ;  /* 0xff8000006600780b */ /* 0x040fe20003f3d000 */
[----:B------:R2:W-:Y:S01]  /*4e00*/  MUFU.EX2 R196, R5 ;  /* 0x0000000500c47308 */ /* 0x0005e20000000800 */
[----:B------:R-:W-:Y:S01]  /*4e10*/  FMUL.FTZ R12, R102, UR26 ;  /* 0x0000001a660c7c20 */ /* 0x000fe20008410000 */
[----:B-1----:R-:W-:-:S04]  /*4e20*/  FFMA.FTZ R4, R61, UR26, -R13 ;  /* 0x0000001a3d047c23 */ /* 0x002fc8000801080d */
[----:B------:R-:W-:Y:S02]  /*4e30*/  FSEL R12, R12, RZ, P1 ;  /* 0x000000ff0c0c7208 */ /* 0x000fe40000800000 */
[----:B------:R1:W-:Y:S01]  /*4e40*/  MUFU.EX2 R181, R4 ;  /* 0x0000000400b57308 */ /* 0x0003e20000000800 */
[----:B--2---:R-:W-:Y:S02]  /*4e50*/  IMAD R5, R143, 0x20, R141 ;  /* 0x000000208f057824 */ /* 0x004fe400078e028d */
[----:B-1----:R-:W-:-:S05]  /*4e60*/  FFMA.FTZ R4, R50, UR26, -R13 ;  /* 0x0000001a32047c23 */ /* 0x002fca000801080d */
[----:B------:R1:W-:Y:S02]  /*4e70*/  MUFU.EX2 R180, R4 ;  /* 0x0000000400b47308 */ /* 0x0003e40000000800 */
[----:B-1----:R-:W-:Y:S01]  /*4e80*/  FMNMX.FTZ R4, R209, R0, !PT ;  /* 0x00000000d1047209 */ /* 0x002fe20007810000 */
[----:B------:R-:W-:-:S03]  /*4e90*/  FFMA.FTZ R0, R52, UR26, -R13 ;  /* 0x0000001a34007c23 */ /* 0x000fc6000801080d */
[----:B------:R-:W-:Y:S02]  /*4ea0*/  FMNMX.FTZ R4, R210, R4, !PT ;  /* 0x00000004d2047209 */ /* 0x000fe40007810000 */
[----:B------:R1:W-:Y:S03]  /*4eb0*/  MUFU.EX2 R28, R0 ;  /* 0x00000000001c7308 */ /* 0x0003e60000000800 */
[----:B------:R-:W2:Y:S01]  /*4ec0*/  SHFL.BFLY PT, R6, R4, 0x2, 0x1f ;  /* 0x0c401f0004067f89 */ /* 0x000ea200000e0000 */
        /* <DEDUP_REMOVED lines=10> */
[----:B------:R-:W5:Y:S02]  /*4f70*/  LDSM.16.MT88.4 R24, [R224+0xa000] ;  /* 0x00a00000e018783b */ /* 0x000f640000004200 */
[----:B------:R2:W-:Y:S02]  /*4f80*/  MUFU.EX2 R35, R2 ;  /* 0x0000000200237308 */ /* 0x0005e40000000800 */
[----:B------:R-:W-:Y:S04]  /*4f90*/  LDSM.16.MT88.4 R36, [R226+0xa000] ;  /* 0x00a00000e224783b */ /* 0x000fe80000004200 */
[----:B------:R-:W-:Y:S01]  /*4fa0*/  LDSM.16.MT88.4 R40, [R224+0xb000] ;  /* 0x00b00000e028783b */ /* 0x000fe20000004200 */
[----:B---3--:R-:W-:-:S03]  /*4fb0*/  FFMA.FTZ R0, R63, UR26, -R12 ;  /* 0x0000001a3f007c23 */ /* 0x008fc6000801080c */
[----:B------:R-:W-:Y:S01]  /*4fc0*/  LDSM.16.MT88.4 R48, [R226+0xb000] ;  /* 0x00b00000e230783b */ /* 0x000fe20000004200 */
[----:B----4-:R-:W-:Y:S01]  /*4fd0*/  F2FP.F16.F32.PACK_AB R5, R183, R182 ;  /* 0x000000b6b705723e */ /* 0x010fe200000000ff */
        /* <DEDUP_REMOVED lines=8> */
[----:B--2---:R-:W-:-:S04]  /*5060*/  FFMA.FTZ R2, R80, UR26, -R3 ;  /* 0x0000001a50027c23 */ /* 0x004fc80008010803 */
[----:B------:R2:W-:Y:S02]  /*5070*/  MUFU.EX2 R198, R2 ;  /* 0x0000000200c67308 */ /* 0x0005e40000000800 */
[C---:B-1----:R-:W-:Y:S06]  /*5080*/  HMMA.16816.F32 R112, R4.reuse, R16, RZ ;  /* 0x000000100470723c */ /* 0x042fec00000018ff */
[C---:B-----5:R-:W-:Y:S06]  /*5090*/  HMMA.16816.F32 R108, R4.reuse, R20, RZ ;  /* 0x00000014046c723c */ /* 0x060fec00000018ff */
[----:B------:R-:W-:Y:S01]  /*50a0*/  HMMA.16816.F32 R96, R4, R24, RZ ;  /* 0x000000180460723c */ /* 0x000fe200000018ff */
[----:B--2---:R-:W-:Y:S01]  /*50b0*/  FFMA.FTZ R2, R75, UR26, -R3 ;  /* 0x0000001a4b027c23 */ /* 0x004fe20008010803 */
[----:B---3--:R-:W-:-:S04]  /*50c0*/  FMNMX.FTZ R104, R0, R8, !PT ;  /* 0x0000000800687209 */ /* 0x008fc80007810000 */
[C---:B------:R-:W-:Y:S01]  /*50d0*/  HMMA.16816.F32 R92, R4.reuse, R36, RZ ;  /* 0x00000024045c723c */ /* 0x040fe200000018ff */
[----:B------:R-:W-:Y:S01]  /*50e0*/  F2FP.F16.F32.PACK_AB R8, R252, R197 ;  /* 0x000000c5fc08723e */ /* 0x000fe200000000ff */
[----:B------:R1:W-:Y:S01]  /*50f0*/  MUFU.EX2 R44, R2 ;  /* 0x00000002002c7308 */ /* 0x0003e20000000800 */
[C---:B------:R-:W-:Y:S01]  /*5100*/  FSETP.NEU.FTZ.AND P1, PT, R104.reuse, -INF , PT ;  /* 0xff8000006800780b */ /* 0x040fe20003f3d000 */
[----:B------:R-:W-:Y:S02]  /*5110*/  FMUL.FTZ R0, R104, UR26 ;  /* 0x0000001a68007c20 */ /* 0x000fe40008410000 */
[----:B------:R-:W-:Y:S03]  /*5120*/  HMMA.16816.F32 R88, R4, R40, RZ ;  /* 0x000000280458723c */ /* 0x000fe600000018ff */
[----:B------:R-:W-:-:S03]  /*5130*/  FSEL R0, R0, RZ, P1 ;  /* 0x000000ff00007208 */ /* 0x000fc60000800000 */
[C---:B------:R-:W-:Y:S06]  /*5140*/  HMMA.16816.F32 R84, R4.reuse, R48, RZ ;  /* 0x000000300454723c */ /* 0x040fec00000018ff */
[----:B------:R-:W-:Y:S01]  /*5150*/  HMMA.16816.F32 R76, R4, R22, RZ ;  /* 0x00000016044c723c */ /* 0x000fe200000018ff */
[----:B-1----:R-:W-:-:S04]  /*5160*/  FFMA.FTZ R2, R64, UR26, -R3 ;  /* 0x0000001a40027c23 */ /* 0x002fc80008010803 */
        /* <DEDUP_REMOVED lines=15> */
[----:B-1----:R-:W-:Y:S01]  /*5260*/  FFMA.FTZ R2, R10, UR26, -R0 ;  /* 0x0000001a0a027c23 */ /* 0x002fe20008010800 */
[----:B------:R-:W-:-:S05]  /*5270*/  F2FP.F16.F32.PACK_AB R10, R44, R198 ;  /* 0x000000c62c0a723e */ /* 0x000fca00000000ff */
[----:B------:R1:W2:Y:S02]  /*5280*/  MUFU.EX2 R206, R2 ;  /* 0x0000000200ce7308 */ /* 0x0002a40000000800 */
[----:B-1----:R-:W-:Y:S01]  /*5290*/  FFMA.FTZ R2, R30, UR26, -R3 ;  /* 0x0000001a1e027c23 */ /* 0x002fe20008010803 */
[----:B--2---:R-:W-:-:S05]  /*52a0*/  F2FP.F16.F32.PACK_AB R11, R206, R249 ;  /* 0x000000f9ce0b723e */ /* 0x004fca00000000ff */
[----:B------:R1:W-:Y:S02]  /*52b0*/  MUFU.EX2 R191, R2 ;  /* 0x0000000200bf7308 */ /* 0x0003e40000000800 */
[C---:B------:R-:W-:Y:S06]  /*52c0*/  HMMA.16816.F32 R124, R8.reuse, R20, RZ ;  /* 0x00000014087c723c */ /* 0x040fec00000018ff */
[C---:B------:R-:W-:Y:S01]  /*52d0*/  HMMA.16816.F32 R140, R8.reuse, R22, RZ ;  /* 0x00000016088c723c */ /* 0x040fe200000018ff */
[----:B------:R-:W2:Y:S05]  /*52e0*/  LDSM.16.MT88.4 R20, [R224+0x9400] ;  /* 0x00940000e014783b */ /* 0x000eaa0000004200 */
[----:B------:R-:W-:Y:S01]  /*52f0*/  HMMA.16816.F32 R120, R8, R24, RZ ;  /* 0x000000180878723c */ /* 0x000fe200000018ff */
[----:B-1----:R-:W-:-:S04]  /*5300*/  FFMA.FTZ R2, R31, UR26, -R3 ;  /* 0x0000001a1f027c23 */ /* 0x002fc80008010803 */
[----:B------:R1:W3:Y:S01]  /*5310*/  MUFU.EX2 R221, R2 ;  /* 0x0000000200dd7308 */ /* 0x0002e20000000800 */
[C---:B------:R-:W-:Y:S01]  /*5320*/  HMMA.16816.F32 R148, R8.reuse, R26, RZ ;  /* 0x0000001a0894723c */ /* 0x040fe200000018ff */
[----:B------:R-:W4:Y:S05]  /*5330*/  LDSM.16.MT88.4 R24, [R224+0xa400] ;  /* 0x00a40000e018783b */ /* 0x000f2a0000004200 */
[C---:B------:R-:W-:Y:S06]  /*5340*/  HMMA.16816.F32 R128, R8.reuse, R16, RZ ;  /* 0x000000100880723c */ /* 0x040fec00000018ff */
[----:B------:R-:W-:Y:S01]  /*5350*/  HMMA.16816.F32 R132, R8, R18, RZ ;  /* 0x000000120884723c */ /* 0x000fe200000018ff */
[----:B------:R-:W5:Y:S01]  /*5360*/  LDSM.16.MT88.4 R16, [R226+0x9400] ;  /* 0x00940000e210783b */ /* 0x000f620000004200 */
[----:B-1----:R-:W-:Y:S01]  /*5370*/  FFMA.FTZ R2, R101, UR26, -R13 ;  /* 0x0000001a65027c23 */ /* 0x002fe2000801080d */
[----:B------:R-:W-:-:S03]  /*5380*/  IMAD.MOV.U32 R101, RZ, RZ, R44 ;  /* 0x000000ffff657224 */ /* 0x000fc600078e002c */
[C---:B------:R-:W-:Y:S01]  /*5390*/  HMMA.16816.F32 R52, R8.reuse, R40, RZ ;  /* 0x000000280834723c */ /* 0x040fe200000018ff */
[----:B------:R-:W-:Y:S01]  /*53a0*/  LDSM.16.MT88.4 R44, [R226+0xb400] ;  /* 0x00b40000e22c783b */ /* 0x000fe20000004200 */
[----:B------:R1:W-:Y:S04]  /*53b0*/  MUFU.EX2 R251, R2 ;  /* 0x0000000200fb7308 */ /* 0x0003e80000000800 */
[C---:B------:R-:W-:Y:S06]  /*53c0*/  HMMA.16816.F32 R56, R8.reuse, R36, RZ ;  /* 0x000000240838723c */ /* 0x040fec00000018ff */
[C---:B------:R-:W-:Y:S06]  /*53d0*/  HMMA.16816.F32 R156, R8.reuse, R38, RZ ;  /* 0x00000026089c723c */ /* 0x040fec00000018ff */
[----:B------:R-:W-:Y:S01]  /*53e0*/  HMMA.16816.F32 R36, R8, R48, RZ ;  /* 0x000000300824723c */ /* 0x000fe200000018ff */
[----:B-1----:R-:W-:Y:S01]  /*53f0*/  FFMA.FTZ R2, R100, UR26, -R13 ;  /* 0x0000001a64027c23 */ /* 0x002fe2000801080d */
[----:B------:R-:W-:-:S03]  /*5400*/  IMAD.MOV.U32 R100, RZ, RZ, R35 ;  /* 0x000000ffff647224 */ /* 0x000fc600078e0023 */
[----:B------:R1:W-:Y:S01]  /*5410*/  MUFU.EX2 R220, R2 ;  /* 0x0000000200dc7308 */ /* 0x0003e20000000800 */
[C---:B------:R-:W-:Y:S01]  /*5420*/  HMMA.16816.F32 R160, R8.reuse, R42, RZ ;  /* 0x0000002a08a0723c */ /* 0x040fe200000018ff */
[----:B------:R-:W-:Y:S05]  /*5430*/  LDSM.16.MT88.4 R40, [R226+0x9800] ;  /* 0x00980000e228783b */ /* 0x000fea0000004200 */
[----:B------:R-:W-:Y:S01]  /*5440*/  HMMA.16816.F32 R164, R8, R50, RZ ;  /* 0x0000003208a4723c */ /* 0x000fe200000018ff */
[----:B------:R-:W-:Y:S06]  /*5450*/  LDSM.16.MT88.4 R48, [R224+0x9800] ;  /* 0x00980000e030783b */ /* 0x000fec0000004200 */
[----:B------:R-:W-:-:S02]  /*5460*/  F2FP.F16.F32.PACK_AB R8, R219, R190 ;  /* 0x000000bedb08723e */ /* 0x000fc400000000ff */
[----:B---3--:R-:W-:Y:S01]  /*5470*/  F2FP.F16.F32.PACK_AB R10, R221, R191 ;  /* 0x000000bfdd0a723e */ /* 0x008fe200000000ff */
[----:B-1----:R-:W-:-:S04]  /*5480*/  FFMA.FTZ R2, R32, UR26, -R13 ;  /* 0x0000001a20027c23 */ /* 0x002fc8000801080d */
[----:B------:R1:W-:Y:S02]  /*5490*/  MUFU.EX2 R4, R2 ;  /* 0x0000000200047308 */ /* 0x0003e40000000800 */
[----:B-1----:R-:W-:-:S06]  /*54a0*/  FFMA.FTZ R2, R33, UR26, -R13 ;  /* 0x0000001a21027c23 */ /* 0x002fcc000801080d */
[----:B------:R1:W-:Y:S02]  /*54b0*/  MUFU.EX2 R187, R2 ;  /* 0x0000000200bb7308 */ /* 0x0003e40000000800 */
[----:B-1----:R-:W-:Y:S01]  /*54c0*/  FFMA.FTZ R2, R107, UR26, -R12 ;  /* 0x0000001a6b027c23 */ /* 0x002fe2000801080c */
[----:B------:R-:W-:Y:S02]  /*54d0*/  IMAD.MOV.U32 R107, RZ, RZ, R28 ;  /* 0x000000ffff6b7224 */ /* 0x000fe400078e001c */
[----:B------:R-:W-:Y:S03]  /*54e0*/  LDSM.16.MT88.4 R28, [R226+0xa400] ;  /* 0x00a40000e21c783b */ /* 0x000fe60000004200 */
[----:B------:R1:W-:Y:S02]  /*54f0*/  MUFU.EX2 R244, R2 ;  /* 0x0000000200f47308 */ /* 0x0003e40000000800 */
[----:B-1----:R-:W-:-:S06]  /*5500*/  FFMA.FTZ R2, R136, UR26, -R12 ;  /* 0x0000001a88027c23 */ /* 0x002fcc000801080c */
[----:B------:R1:W3:Y:S02]  /*5510*/  MUFU.EX2 R247, R2 ;  /* 0x0000000200f77308 */ /* 0x0002e40000000800 */
[--C-:B-1----:R-:W-:Y:S01]  /*5520*/  FFMA.FTZ R2, R34, UR26, -R12.reuse ;  /* 0x0000001a22027c23 */ /* 0x102fe2000801080c */
[----:B---3--:R-:W-:Y:S01]  /*5530*/  F2FP.F16.F32.PACK_AB R5, R247, R244 ;  /* 0x000000f4f705723e */ /* 0x008fe200000000ff */
[----:B------:R-:W1:Y:S04]  /*5540*/  LDSM.16.MT88.4 R32, [R224+0xb400] ;  /* 0x00b40000e020783b */ /* 0x000e680000004200 */
[----:B------:R3:W-:Y:S02]  /*5550*/  MUFU.EX2 R246, R2 ;  /* 0x0000000200f67308 */ /* 0x0007e40000000800 */
[----:B---3--:R-:W-:Y:S01]  /*5560*/  FFMA.FTZ R2, R106, UR26, -R12 ;  /* 0x0000001a6a027c23 */ /* 0x008fe2000801080c */
[----:B------:R-:W-:-:S02]  /*5570*/  MOV R106, R4 ;  /* 0x00000004006a7202 */ /* 0x000fc40000000f00 */
[----:B------:R-:W-:-:S03]  /*5580*/  F2FP.F16.F32.PACK_AB R4, R220, R251 ;  /* 0x000000fbdc04723e */ /* 0x000fc600000000ff */
[----:B------:R3:W2:Y:S01]  /*5590*/  MUFU.EX2 R245, R2 ;  /* 0x0000000200f57308 */ /* 0x0006a20000000800 */
[----:B------:R-:W-:Y:S01]  /*55a0*/  F2FP.F16.F32.PACK_AB R6, R187, R106 ;  /* 0x0000006abb06723e */ /* 0x000fe200000000ff */
[----:B---3--:R-:W-:Y:S01]  /*55b0*/  FFMA.FTZ R2, R73, UR26, -R0 ;  /* 0x0000001a49027c23 */ /* 0x008fe20008010800 */
[----:B--2---:R-:W-:-:S05]  /*55c0*/  F2FP.F16.F32.PACK_AB R7, R245, R246 ;  /* 0x000000f6f507723e */ /* 0x004fca00000000ff */
[----:B------:R2:W-:Y:S02]  /*55d0*/  MUFU.EX2 R202, R2 ;  /* 0x0000000200ca7308 */ /* 0x0005e40000000800 */
[C---:B------:R-:W-:Y:S06]  /*55e0*/  HMMA.16816.F32 R152, R4.reuse, R20, R112 ;  /* 0x000000140498723c */ /* 0x040fec0000001870 */
[C---:B----4-:R-:W-:Y:S06]  /*55f0*/  HMMA.16816.F32 R112, R4.reuse, R24, R96 ;  /* 0x000000180470723c */ /* 0x050fec0000001860 */
[----:B-----5:R-:W-:Y:S01]  /*5600*/  HMMA.16816.F32 R144, R4, R16, R108 ;  /* 0x000000100490723c */ /* 0x020fe2000000186c */
[----:B--2---:R-:W-:-:S04]  /*5610*/  FFMA.FTZ R2, R72, UR26, -R0 ;  /* 0x0000001a48027c23 */ /* 0x004fc80008010800 */
[----:B------:R2:W3:Y:S01]  /*5620*/  MUFU.EX2 R203, R2 ;  /* 0x0000000200cb7308 */ /* 0x0004e20000000800 */
[C---:B-1----:R-:W-:Y:S06]  /*5630*/  HMMA.16816.F32 R96, R4.reuse, R32, R88 ;  /* 0x000000200460723c */ /* 0x042fec0000001858 */
[C---:B------:R-:W-:Y:S06]  /*5640*/  HMMA.16816.F32 R108, R4.reuse, R28, R92 ;  /* 0x0000001c046c723c */ /* 0x040fec000000185c */
        /* <DEDUP_REMOVED lines=8> */
[----:B-1----:R-:W-:Y:S01]  /*56d0*/  FFMA.FTZ R2, R14, UR26, -R0 ;  /* 0x0000001a0e027c23 */ /* 0x002fe20008010800 */
[----:B------:R-:W-:-:S03]  /*56e0*/  IMAD.MOV.U32 R14, RZ, RZ, R197 ;  /* 0x000000ffff0e7224 */ /* 0x000fc600078e00c5 */
[----:B------:R1:W2:Y:S01]  /*56f0*/  MUFU.EX2 R200, R2 ;  /* 0x0000000200c87308 */ /* 0x0002a20000000800 */
[C---:B------:R-:W-:Y:S06]  /*5700*/  HMMA.16816.F32 R88, R4.reuse, R22, R80 ;  /* 0x000000160458723c */ /* 0x040fec0000001850 */
[----:B------:R-:W-:Y:S01]  /*5710*/  HMMA.16816.F32 R80, R4, R30, R64 ;  /* 0x0000001e0450723c */ /* 0x000fe20000001840 */
[----:B-1----:R-:W-:Y:S01]  /*5720*/  FFMA.FTZ R2, R168, UR26, -R3 ;  /* 0x0000001aa8027c23 */ /* 0x002fe20008010803 */
[----:B--2---:R-:W-:Y:S01]  /*5730*/  F2FP.F16.F32.PACK_AB R11, R200, R201 ;  /* 0x000000c9c80b723e */ /* 0x004fe200000000ff */
[----:B------:R-:W-:-:S02]  /*5740*/  IMAD.MOV.U32 R168, RZ, RZ, R100 ;  /* 0x000000ffffa87224 */ /* 0x000fc400078e0064 */
[----:B------:R1:W-:Y:S04]  /*5750*/  MUFU.EX2 R243, R2 ;  /* 0x0000000200f37308 */ /* 0x0003e80000000800 */
[C---:B------:R-:W-:Y:S06]  /*5760*/  HMMA.16816.F32 R192, R8.reuse, R32, R52 ;  /* 0x0000002008c0723c */ /* 0x040fec0000001834 */
[----:B------:R-:W-:Y:S01]  /*5770*/  HMMA.16816.F32 R60, R8, R22, R132 ;  /* 0x00000016083c723c */ /* 0x000fe20000001884 */
[----:B------:R-:W-:Y:S01]  /*5780*/  MOV R33, R198 ;  /* 0x000000c600217202 */ /* 0x000fe20000000f00 */
[----:B------:R-:W-:-:S04]  /*5790*/  IMAD.MOV.U32 R32, RZ, RZ, R196 ;  /* 0x000000ffff207224 */ /* 0x000fc800078e00c4 */
[C---:B------:R-:W-:Y:S01]  /*57a0*/  HMMA.16816.F32 R196, R8.reuse, R44, R36 ;  /* 0x0000002c08c4723c */ /* 0x040fe20000001824 */
[----:B-1----:R-:W-:Y:S01]  /*57b0*/  FFMA.FTZ R2, R172, UR26, -R13 ;  /* 0x0000001aac027c23 */ /* 0x002fe2000801080d */
[----:B------:R-:W-:Y:S01]  /*57c0*/  MOV R134, R219 ;  /* 0x000000db00867202 */ /* 0x000fe20000000f00 */
[----:B------:R-:W-:Y:S01]  /*57d0*/  IMAD.MOV.U32 R135, RZ, RZ, R106 ;  /* 0x000000ffff877224 */ /* 0x000fe200078e006a */
[----:B------:R-:W-:Y:S01]  /*57e0*/  MOV R106, R107 ;  /* 0x0000006b006a7202 */ /* 0x000fe20000000f00 */
[----:B------:R1:W-:Y:S01]  /*57f0*/  MUFU.EX2 R242, R2 ;  /* 0x0000000200f27308 */ /* 0x0003e20000000800 */
[C---:B------:R-:W-:Y:S01]  /*5800*/  HMMA.16816.F32 R68, R8.reuse, R20, R128 ;  /* 0x000000140844723c */ /* 0x040fe20000001880 */
[----:B------:R-:W-:Y:S01]  /*5810*/  IMAD.MOV.U32 R45, RZ, RZ, R222 ;  /* 0x000000ffff2d7224 */ /* 0x000fe200078e00de */
[----:B------:R-:W-:Y:S01]  /*5820*/  LDSM.16.MT88.4 R36, [R224+0xa800] ;  /* 0x00a80000e024783b */ /* 0x000fe20000004200 */
[----:B------:R-:W-:Y:S02]  /*5830*/  IMAD.MOV.U32 R44, RZ, RZ, R191 ;  /* 0x000000ffff2c7224 */ /* 0x000fe400078e00bf */
        /* <DEDUP_REMOVED lines=8> */
[----:B------:R-:W-:Y:S01]  /*58c0*/  LDSM.16.MT88.4 R24, [R226+0xa800] ;  /* 0x00a80000e218783b */ /* 0x000fe20000004200 */
[----:B------:R-:W-:Y:S02]  /*58d0*/  IMAD.MOV.U32 R133, RZ, RZ, R190 ;  /* 0x000000ffff857224 */ /* 0x000fe400078e00be */
[----:B-1----:R-:W-:Y:S01]  /*58e0*/  FFMA.FTZ R2, R170, UR26, -R13 ;  /* 0x0000001aaa027c23 */ /* 0x002fe2000801080d */
[----:B------:R-:W-:Y:S01]  /*58f0*/  IMAD.MOV.U32 R170, RZ, RZ, R101 ;  /* 0x000000ffffaa7224 */ /* 0x000fe200078e0065 */
[C---:B------:R-:W-:Y:S01]  /*5900*/  HMMA.16816.F32 R180, R8.reuse, R28, R56 ;  /* 0x0000001c08b4723c */ /* 0x040fe20000001838 */
[----:B------:R-:W-:Y:S01]  /*5910*/  IMAD.MOV.U32 R151, RZ, RZ, R45 ;  /* 0x000000ffff977224 */ /* 0x000fe200078e002d */
[----:B------:R1:W2:Y:S01]  /*5920*/  MUFU.EX2 R241, R2 ;  /* 0x0000000200f17308 */ /* 0x0002a20000000800 */
[----:B------:R-:W-:Y:S01]  /*5930*/  IMAD.MOV.U32 R150, RZ, RZ, R170 ;  /* 0x000000ffff967224 */ /* 0x000fe200078e00aa */
[----:B------:R-:W-:Y:S01]  /*5940*/  MOV R148, R168 ;  /* 0x000000a800947202 */ /* 0x000fe20000000f00 */
[----:B------:R-:W-:Y:S01]  /*5950*/  IMAD.MOV.U32 R149, RZ, RZ, R106 ;  /* 0x000000ffff957224 */ /* 0x000fe200078e006a */
[C---:B------:R-:W-:Y:S06]  /*5960*/  HMMA.16816.F32 R56, R8.reuse, R18, R140 ;  /* 0x000000120838723c */ /* 0x040fec000000188c */
[C---:B------:R-:W-:Y:S01]  /*5970*/  HMMA.16816.F32 R140, R8.reuse, R46, R164 ;  /* 0x0000002e088c723c */ /* 0x040fe200000018a4 */
[----:B------:R-:W-:Y:S05]  /*5980*/  LDSM.16.MT88.4 R164, [R226+0xac00] ;  /* 0x00ac0000e2a4783b */ /* 0x000fea0000004200 */
[C---:B------:R-:W-:Y:S01]  /*5990*/  HMMA.16816.F32 R64, R8.reuse, R16, R124 ;  /* 0x000000100840723c */ /* 0x040fe2000000187c */
[----:B-1----:R-:W-:Y:S01]  /*59a0*/  FFMA.FTZ R2, R169, UR26, -R13 ;  /* 0x0000001aa9027c23 */ /* 0x002fe2000801080d */
[----:B------:R-:W-:Y:S01]  /*59b0*/  IMAD.MOV.U32 R169, RZ, RZ, R221 ;  /* 0x000000ffffa97224 */ /* 0x000fe200078e00dd */
[----:B------:R-:W1:Y:S01]  /*59c0*/  LDSM.16.MT88.4 R16, [R224+0xb800] ;  /* 0x00b80000e010783b */ /* 0x000e620000004200 */
[----:B--2---:R-:W-:Y:S01]  /*59d0*/  F2FP.F16.F32.PACK_AB R4, R241, R242 ;  /* 0x000000f2f104723e */ /* 0x004fe200000000ff */
[----:B------:R2:W-:Y:S01]  /*59e0*/  MUFU.EX2 R240, R2 ;  /* 0x0000000200f07308 */ /* 0x0005e20000000800 */
[C---:B------:R-:W-:Y:S06]  /*59f0*/  HMMA.16816.F32 R124, R8.reuse, R34, R160 ;  /* 0x00000022087c723c */ /* 0x040fec00000018a0 */
[----:B------:R-:W-:Y:S01]  /*5a00*/  HMMA.16816.F32 R28, R8, R30, R156 ;  /* 0x0000001e081c723c */ /* 0x000fe2000000189c */
[----:B------:R-:W-:Y:S01]  /*5a10*/  MOV R163, R133 ;  /* 0x0000008500a37202 */ /* 0x000fe20000000f00 */
[----:B------:R-:W-:-:S02]  /*5a20*/  IMAD.MOV.U32 R162, RZ, RZ, R134 ;  /* 0x000000ffffa27224 */ /* 0x000fc400078e0086 */
[----:B------:R-:W-:Y:S02]  /*5a30*/  IMAD.MOV.U32 R133, RZ, RZ, R130 ;  /* 0x000000ffff857224 */ /* 0x000fe400078e0082 */
[----:B------:R-:W-:Y:S02]  /*5a40*/  IMAD.MOV.U32 R134, RZ, RZ, R131 ;  /* 0x000000ffff867224 */ /* 0x000fe400078e0083 */
[----:B--2---:R-:W-:Y:S01]  /*5a50*/  FFMA.FTZ R2, R171, UR26, -R13 ;  /* 0x0000001aab027c23 */ /* 0x004fe2000801080d */
[----:B------:R-:W-:-:S03]  /*5a60*/  IMAD.MOV.U32 R171, RZ, RZ, R220 ;  /* 0x000000ffffab7224 */ /* 0x000fc600078e00dc */
[----:B------:R2:W3:Y:S01]  /*5a70*/  MUFU.EX2 R239, R2 ;  /* 0x0000000200ef7308 */ /* 0x0004e20000000800 */
[----:B------:R-:W-:Y:S02]  /*5a80*/  IMAD.MOV.U32 R161, RZ, RZ, R171 ;  /* 0x000000ffffa17224 */ /* 0x000fe400078e00ab */
        /* <DEDUP_REMOVED lines=14> */
[C---:B------:R-:W-:Y:S06]  /*5b70*/  HMMA.16816.F32 R152, R4.reuse, R48, R152 ;  /* 0x000000300498723c */ /* 0x040fec0000001898 */
[----:B------:R-:W-:Y:S01]  /*5b80*/  HMMA.16816.F32 R116, R4, R50, R88 ;  /* 0x000000320474723c */ /* 0x000fe20000001858 */
[----:B--2---:R-:W-:Y:S01]  /*5b90*/  FFMA.FTZ R2, R184, UR26, -R3 ;  /* 0x0000001ab8027c23 */ /* 0x004fe20008010803 */
[----:B---3--:R-:W-:-:S03]  /*5ba0*/  F2FP.F16.F32.PACK_AB R8, R219, R243 ;  /* 0x000000f3db08723e */ /* 0x008fc600000000ff */
[----:B------:R2:W-:Y:S01]  /*5bb0*/  MUFU.EX2 R175, R2 ;  /* 0x0000000200af7308 */ /* 0x0005e20000000800 */
[C---:B-1----:R-:W-:Y:S06]  /*5bc0*/  HMMA.16816.F32 R96, R4.reuse, R16, R96 ;  /* 0x000000100460723c */ /* 0x042fec0000001860 */
[C---:B------:R-:W-:Y:S06]  /*5bd0*/  HMMA.16816.F32 R136, R4.reuse, R42, R136 ;  /* 0x0000002a0488723c */ /* 0x040fec0000001888 */
[----:B------:R-:W-:Y:S01]  /*5be0*/  HMMA.16816.F32 R84, R4, R38, R84 ;  /* 0x000000260454723c */ /* 0x000fe20000001854 */
[----:B--2---:R-:W-:-:S05]  /*5bf0*/  FFMA.FTZ R2, R185, UR26, -R3 ;  /* 0x0000001ab9027c23 */ /* 0x004fca0008010803 */
[----:B------:R-:W-:Y:S01]  /*5c00*/  HMMA.16816.F32 R76, R4, R18, R76 ;  /* 0x00000012044c723c */ /* 0x000fe2000000184c */
[----:B------:R1:W2:Y:S02]  /*5c10*/  MUFU.EX2 R174, R2 ;  /* 0x0000000200ae7308 */ /* 0x0002a40000000800 */
[----:B-1----:R-:W-:Y:S01]  /*5c20*/  FFMA.FTZ R2, R179, UR26, -R3 ;  /* 0x0000001ab3027c23 */ /* 0x002fe20008010803 */
[----:B--2---:R-:W-:-:S05]  /*5c30*/  F2FP.F16.F32.PACK_AB R10, R174, R175 ;  /* 0x000000afae0a723e */ /* 0x004fca00000000ff */
[----:B------:R1:W-:Y:S02]  /*5c40*/  MUFU.EX2 R173, R2 ;  /* 0x0000000200ad7308 */ /* 0x0003e40000000800 */
[--C-:B-1----:R-:W-:Y:S02]  /*5c50*/  FFMA.FTZ R2, R177, UR26, -R3.reuse ;  /* 0x0000001ab1027c23 */ /* 0x102fe40008010803 */
[C---:B------:R-:W-:Y:S04]  /*5c60*/  HMMA.16816.F32 R176, R4.reuse, R36, R112 ;  /* 0x0000002404b0723c */ /* 0x040fe80000001870 */
[----:B------:R1:W-:Y:S02]  /*5c70*/  MUFU.EX2 R172, R2 ;  /* 0x0000000200ac7308 */ /* 0x0003e40000000800 */
[--C-:B-1----:R-:W-:Y:S01]  /*5c80*/  FFMA.FTZ R2, R186, UR26, -R3.reuse ;  /* 0x0000001aba027c23 */ /* 0x102fe20008010803 */
[----:B------:R-:W-:Y:S01]  /*5c90*/  FFMA.FTZ R3, R208, UR26, -R3 ;  /* 0x0000001ad0037c23 */ /* 0x000fe20008010803 */
[----:B------:R-:W-:Y:S01]  /*5ca0*/  IMAD.MOV.U32 R208, RZ, RZ, R169 ;  /* 0x000000ffffd07224 */ /* 0x000fe200078e00a9 */
[C---:B------:R-:W-:Y:S03]  /*5cb0*/  HMMA.16816.F32 R184, R4.reuse, R24, R108 ;  /* 0x0000001804b8723c */ /* 0x040fe6000000186c */
[----:B------:R1:W-:Y:S03]  /*5cc0*/  MUFU.EX2 R107, R2 ;  /* 0x00000002006b7308 */ /* 0x0003e60000000800 */
[----:B------:R-:W-:Y:S01]  /*5cd0*/  HMMA.16816.F32 R168, R4, R26, R80 ;  /* 0x0000001a04a8723c */ /* 0x000fe20000001850 */
[----:B------:R-:W2:Y:S04]  /*5ce0*/  LDSM.16.MT88.4 R80, [R224+0xbc00] ;  /* 0x00bc0000e050783b */ /* 0x000ea80000004200 */
[----:B------:R3:W-:Y:S01]  /*5cf0*/  MUFU.EX2 R106, R3 ;  /* 0x00000003006a7308 */ /* 0x0007e20000000800 */
[----:B-1----:R-:W-:-:S07]  /*5d00*/  FFMA.FTZ R2, R188, UR26, -R0 ;  /* 0x0000001abc027c23 */ /* 0x002fce0008010800 */
[----:B------:R1:W-:Y:S01]  /*5d10*/  MUFU.EX2 R101, R2 ;  /* 0x0000000200657308 */ /* 0x0003e20000000800 */
[----:B---3--:R-:W-:-:S04]  /*5d20*/  IMAD.MOV.U32 R3, RZ, RZ, R14 ;  /* 0x000000ffff037224 */ /* 0x008fc800078e000e */
[----:B------:R-:W-:Y:S01]  /*5d30*/  FADD.FTZ R3, R3, R252 ;  /* 0x000000fc03037221 */ /* 0x000fe20000010000 */
[--C-:B-1----:R-:W-:Y:S02]  /*5d40*/  FFMA.FTZ R2, R189, UR26, -R0.reuse ;  /* 0x0000001abd027c23 */ /* 0x102fe40008010800 */
[----:B------:R-:W-:Y:S02]  /*5d50*/  HMMA.16816.F32 R188, R4, R20, R92 ;  /* 0x0000001404bc723c */ /* 0x000fe4000000185c */
[----:B------:R1:W3:Y:S02]  /*5d60*/  MUFU.EX2 R100, R2 ;  /* 0x0000000200647308 */ /* 0x0002e40000000800 */
[----:B-1----:R-:W-:Y:S01]  /*5d70*/  FFMA.FTZ R2, R15, UR26, -R0 ;  /* 0x0000001a0f027c23 */ /* 0x002fe20008010800 */
[----:B---3--:R-:W-:-:S05]  /*5d80*/  F2FP.F16.F32.PACK_AB R9, R100, R101 ;  /* 0x000000656409723e */ /* 0x008fca00000000ff */
[----:B------:R1:W-:Y:S02]  /*5d90*/  MUFU.EX2 R47, R2 ;  /* 0x00000002002f7308 */ /* 0x0003e40000000800 */
[----:B-1----:R-:W-:Y:S01]  /*5da0*/  FFMA.FTZ R2, R211, UR26, -R0 ;  /* 0x0000001ad3027c23 */ /* 0x002fe20008010800 */
[----:B------:R-:W-:Y:S02]  /*5db0*/  IMAD.MOV.U32 R211, RZ, RZ, R132 ;  /* 0x000000ffffd37224 */ /* 0x000fe400078e0084 */
[----:B------:R-:W-:-:S03]  /*5dc0*/  IMAD.MOV.U32 R132, RZ, RZ, R32 ;  /* 0x000000ffff847224 */ /* 0x000fc600078e0020 */
[----:B------:R1:W3:Y:S01]  /*5dd0*/  MUFU.EX2 R46, R2 ;  /* 0x00000002002e7308 */ /* 0x0002e20000000800 */
[----:B------:R-:W-:Y:S02]  /*5de0*/  IMAD.MOV.U32 R32, RZ, RZ, R129 ;  /* 0x000000ffff207224 */ /* 0x000fe400078e0081 */
[----:B-1----:R-:W-:Y:S01]  /*5df0*/  FFMA.FTZ R2, R212, UR26, -R0 ;  /* 0x0000001ad4027c23 */ /* 0x002fe20008010800 */
[----:B---3--:R-:W-:Y:S01]  /*5e00*/  F2FP.F16.F32.PACK_AB R11, R46, R47 ;  /* 0x0000002f2e0b723e */ /* 0x008fe200000000ff */
[----:B------:R-:W-:Y:S01]  /*5e10*/  IMAD.MOV.U32 R212, RZ, RZ, R135 ;  /* 0x000000ffffd47224 */ /* 0x000fe200078e0087 */
[----:B------:R-:W-:Y:S02]  /*5e20*/  MOV R135, R128 ;  /* 0x0000008000877202 */ /* 0x000fe40000000f00 */
[----:B------:R1:W-:Y:S01]  /*5e30*/  MUFU.EX2 R45, R2 ;  /* 0x00000002002d7308 */ /* 0x0003e20000000800 */
[----:B------:R-:W-:Y:S01]  /*5e40*/  HMMA.16816.F32 R128, R4, R22, R72 ;  /* 0x000000160480723c */ /* 0x000fe20000001848 */
[----:B------:R-:W-:Y:S05]  /*5e50*/  LDSM.16.MT88.4 R4, [R226+0xbc00] ;  /* 0x00bc0000e204783b */ /* 0x000fea0000004200 */
[C---:B------:R-:W-:Y:S06]  /*5e60*/  HMMA.16816.F32 R112, R8.reuse, R48, R68 ;  /* 0x000000300870723c */ /* 0x040fec0000001844 */
[----:B------:R-:W-:Y:S01]  /*5e70*/  HMMA.16816.F32 R60, R8, R50, R60 ;  /* 0x00000032083c723c */ /* 0x000fe2000000183c */
[----:B------:R-:W-:-:S02]  /*5e80*/  IMAD.MOV.U32 R49, RZ, RZ, R161 ;  /* 0x000000ffff317224 */ /* 0x000fc400078e00a1 */
[----:B------:R-:W-:Y:S02]  /*5e90*/  IMAD.MOV.U32 R48, RZ, RZ, R162 ;  /* 0x000000ffff307224 */ /* 0x000fe400078e00a2 */
[----:B-1----:R-:W-:Y:S01]  /*5ea0*/  FFMA.FTZ R2, R204, UR26, -R13 ;  /* 0x0000001acc027c23 */ /* 0x002fe2000801080d */
[----:B------:R-:W-:Y:S01]  /*5eb0*/  MOV R204, R44 ;  /* 0x0000002c00cc7202 */ /* 0x000fe20000000f00 */
[----:B------:R-:W-:Y:S01]  /*5ec0*/  HMMA.16816.F32 R64, R8, R40, R64 ;  /* 0x000000280840723c */ /* 0x000fe20000001840 */
[----:B------:R-:W-:Y:S01]  /*5ed0*/  MOV R51, R148 ;  /* 0x0000009400337202 */ /* 0x000fe20000000f00 */
[----:B------:R1:W-:Y:S01]  /*5ee0*/  MUFU.EX2 R44, R2 ;  /* 0x00000002002c7308 */ /* 0x0003e20000000800 */
[----:B------:R-:W-:-:S03]  /*5ef0*/  IMAD.MOV.U32 R50, RZ, RZ, R149 ;  /* 0x000000ffff327224 */ /* 0x000fc600078e0095 */
[----:B------:R-:W-:Y:S01]  /*5f00*/  HMMA.16816.F32 R144, R8, R36, R120 ;  /* 0x000000240890723c */ /* 0x000fe20000001878 */
[----:B------:R-:W-:Y:S01]  /*5f10*/  IMAD.MOV.U32 R41, RZ, RZ, R151 ;  /* 0x000000ffff297224 */ /* 0x000fe200078e0097 */
[----:B------:R-:W3:Y:S01]  /*5f20*/  LDSM.16.MT88.4 R120, [R224+0x9c00] ;  /* 0x009c0000e078783b */ /* 0x000ee20000004200 */
[----:B------:R-:W-:-:S03]  /*5f30*/  MOV R40, R132 ;  /* 0x0000008400287202 */ /* 0x000fc60000000f00 */
[C---:B------:R-:W-:Y:S06]  /*5f40*/  HMMA.16816.F32 R52, R8.reuse, R38, R52 ;  /* 0x000000260834723c */ /* 0x040fec0000001834 */
[----:B------:R-:W-:Y:S01]  /*5f50*/  HMMA.16816.F32 R68, R8, R16, R192 ;  /* 0x000000100844723c */ /* 0x000fe200000018c0 */
[----:B-1----:R-:W-:Y:S01]  /*5f60*/  FFMA.FTZ R2, R218, UR26, -R13 ;  /* 0x0000001ada027c23 */ /* 0x002fe2000801080d */
[----:B------:R-:W-:-:S03]  /*5f70*/  IMAD.MOV.U32 R218, RZ, RZ, R163 ;  /* 0x000000ffffda7224 */ /* 0x000fc600078e00a3 */
[----:B------:R1:W4:Y:S01]  /*5f80*/  MUFU.EX2 R35, R2 ;  /* 0x0000000200237308 */ /* 0x0003220000000800 */
[C---:B------:R-:W-:Y:S06]  /*5f90*/  HMMA.16816.F32 R160, R8.reuse, R24, R180 ;  /* 0x0000001808a0723c */ /* 0x040fec00000018b4 */
[C---:B------:R-:W-:Y:S06]  /*5fa0*/  HMMA.16816.F32 R36, R8.reuse, R20, R196 ;  /* 0x000000140824723c */ /* 0x040fec00000018c4 */
[----:B------:R-:W-:Y:S01]  /*5fb0*/  HMMA.16816.F32 R56, R8, R42, R56 ;  /* 0x0000002a0838723c */ /* 0x000fe20000001838 */
[----:B-1----:R-:W-:Y:S01]  /*5fc0*/  FFMA.FTZ R2, R217, UR26, -R13 ;  /* 0x0000001ad9027c23 */ /* 0x002fe2000801080d */
[----:B------:R-:W-:-:S04]  /*5fd0*/  IMAD.MOV.U32 R217, RZ, RZ, R150 ;  /* 0x000000ffffd97224 */ /* 0x000fc800078e0096 */
[C---:B------:R-:W-:Y:S01]  /*5fe0*/  HMMA.16816.F32 R28, R8.reuse, R26, R28 ;  /* 0x0000001a081c723c */ /* 0x040fe2000000181c */
[----:B------:R-:W1:Y:S01]  /*5ff0*/  LDSM.16.MT88.4 R148, [R224+0xac00] ;  /* 0x00ac0000e094783b */ /* 0x000e620000004200 */
[----:B------:R5:W-:Y:S01]  /*6000*/  MUFU.EX2 R34, R2 ;  /* 0x0000000200227308 */ /* 0x000be20000000800 */
[----:B----4-:R-:W-:Y:S01]  /*6010*/  F2FP.F16.F32.PACK_AB R92, R35, R44 ;  /* 0x0000002c235c723e */ /* 0x010fe200000000ff */
[----:B------:R-:W-:Y:S02]  /*6020*/  IMAD.MOV.U32 R43, RZ, RZ, R133 ;  /* 0x000000ffff2b7224 */ /* 0x000fe400078e0085 */
[----:B------:R-:W-:Y:S01]  /*6030*/  HMMA.16816.F32 R16, R8, R18, R124 ;  /* 0x000000120810723c */ /* 0x000fe2000000187c */
[----:B------:R-:W-:-:S05]  /*6040*/  IMAD.MOV.U32 R42, RZ, RZ, R134 ;  /* 0x000000ffff2a7224 */ /* 0x000fca00078e0086 */
[----:B------:R-:W-:Y:S01]  /*6050*/  HMMA.16816.F32 R20, R8, R22, R140 ;  /* 0x000000160814723c */ /* 0x000fe2000000188c */
[----:B-----5:R-:W-:Y:S01]  /*6060*/  FFMA.FTZ R2, R213, UR26, -R13 ;  /* 0x0000001ad5027c23 */ /* 0x020fe2000801080d */
[----:B------:R-:W-:-:S05]  /*6070*/  IMAD.MOV.U32 R213, RZ, RZ, R33 ;  /* 0x000000ffffd57224 */ /* 0x000fca00078e0021 */
[----:B------:R-:W-:Y:S01]  /*6080*/  FADD.FTZ R10, R43, R42 ;  /* 0x0000002a2b0a7221 */ /* 0x000fe20000010000 */
[----:B------:R4:W5:Y:S01]  /*6090*/  MUFU.EX2 R33, R2 ;  /* 0x0000000200217308 */ /* 0x0009620000000800 */
[----:B------:R-:W-:Y:S02]  /*60a0*/  FADD.FTZ R3, R213, R3 ;  /* 0x00000003d5037221 */ /* 0x000fe40000010000 */
[----:B------:R-:W-:Y:S02]  /*60b0*/  FADD.FTZ R10, R41, R10 ;  /* 0x0000000a290a7221 */ /* 0x000fe40000010000 */
[----:B------:R-:W-:-:S04]  /*60c0*/  FADD.FTZ R3, R217, R3 ;  /* 0x00000003d9037221 */ /* 0x000fc80000010000 */
[----:B------:R-:W-:-:S04]  /*60d0*/  FADD.FTZ R3, R218, R3 ;  /* 0x00000003da037221 */ /* 0x000fc80000010000 */
[----:B------:R-:W-:Y:S01]  /*60e0*/  FADD.FTZ R3, R48, R3 ;  /* 0x0000000330037221 */ /* 0x000fe20000010000 */
[--C-:B----4-:R-:W-:Y:S01]  /*60f0*/  FFMA.FTZ R2, R205, UR26, -R12.reuse ;  /* 0x0000001acd027c23 */ /* 0x110fe2000801080c */
[----:B------:R-:W-:Y:S02]  /*6100*/  MOV R205, R32 ;  /* 0x0000002000cd7202 */ /* 0x000fe40000000f00 */
[----:B-----5:R-:W-:Y:S01]  /*6110*/  F2FP.F16.F32.PACK_AB R94, R33, R34 ;  /* 0x00000022215e723e */ /* 0x020fe200000000ff */
[----:B------:R4:W-:Y:S02]  /*6120*/  MUFU.EX2 R32, R2 ;  /* 0x0000000200207308 */ /* 0x0009e40000000800 */
[--C-:B----4-:R-:W-:Y:S01]  /*6130*/  FFMA.FTZ R2, R214, UR26, -R12.reuse ;  /* 0x0000001ad6027c23 */ /* 0x110fe2000801080c */
[----:B------:R-:W-:Y:S02]  /*6140*/  IMAD.MOV.U32 R214, RZ, RZ, R135 ;  /* 0x000000ffffd67224 */ /* 0x000fe400078e0087 */
[----:B------:R-:W4:Y:S03]  /*6150*/  LDSM.16.MT88.4 R132, [R226+0x9c00] ;  /* 0x009c0000e284783b */ /* 0x000f260000004200 */
[----:B------:R5:W2:Y:S02]  /*6160*/  MUFU.EX2 R15, R2 ;  /* 0x00000002000f7308 */ /* 0x000aa40000000800 */
[----:B-----5:R-:W-:Y:S01]  /*6170*/  FFMA.FTZ R2, R215, UR26, -R12 ;  /* 0x0000001ad7027c23 */ /* 0x020fe2000801080c */
[----:B--2---:R-:W-:-:S05]  /*6180*/  F2FP.F16.F32.PACK_AB R93, R15, R32 ;  /* 0x000000200f5d723e */ /* 0x004fca00000000ff */
[----:B------:R2:W-:Y:S02]  /*6190*/  MUFU.EX2 R24, R2 ;  /* 0x0000000200187308 */ /* 0x0005e40000000800 */
[----:B--2---:R-:W-:-:S06]  /*61a0*/  FFMA.FTZ R2, R216, UR26, -R12 ;  /* 0x0000001ad8027c23 */ /* 0x004fcc000801080c */
[----:B------:R2:W5:Y:S02]  /*61b0*/  MUFU.EX2 R14, R2 ;  /* 0x00000002000e7308 */ /* 0x0005640000000800 */
[----:B--2---:R-:W-:Y:S01]  /*61c0*/  FFMA.FTZ R2, R207, UR26, -R0 ;  /* 0x0000001acf027c23 */ /* 0x004fe20008010800 */
[----:B-----5:R-:W-:-:S05]  /*61d0*/  F2FP.F16.F32.PACK_AB R95, R14, R24 ;  /* 0x000000180e5f723e */ /* 0x020fca00000000ff */
[----:B------:R2:W5:Y:S02]  /*61e0*/  MUFU.EX2 R13, R2 ;  /* 0x00000002000d7308 */ /* 0x0005640000000800 */
[C---:B------:R-:W-:Y:S06]  /*61f0*/  HMMA.16816.F32 R72, R92.reuse, R80, R96 ;  /* 0x000000505c48723c */ /* 0x040fec0000001860 */
[----:B---3--:R-:W-:Y:S01]  /*6200*/  HMMA.16816.F32 R108, R92, R120, R152 ;  /* 0x000000785c6c723c */ /* 0x008fe20000001898 */
[----:B------:R-:W-:Y:S02]  /*6210*/  F2FP.F16.F32.PACK_AB R96, R172, R173 ;  /* 0x000000adac60723e */ /* 0x000fe400000000ff */
[----:B------:R-:W-:-:S03]  /*6220*/  F2FP.F16.F32.PACK_AB R98, R106, R107 ;  /* 0x0000006b6a62723e */ /* 0x000fc600000000ff */
[C---:B-1----:R-:W-:Y:S01]  /*6230*/  HMMA.16816.F32 R152, R92.reuse, R150, R84 ;  /* 0x000000965c98723c */ /* 0x042fe20000001854 */
[--C-:B--2---:R-:W-:Y:S01]  /*6240*/  FFMA.FTZ R2, R209, UR26, -R0.reuse ;  /* 0x0000001ad1027c23 */ /* 0x104fe20008010800 */
[----:B------:R-:W-:Y:S01]  /*6250*/  FFMA.FTZ R0, R210, UR26, -R0 ;  /* 0x0000001ad2007c23 */ /* 0x000fe20008010800 */
[----:B-----5:R-:W-:Y:S02]  /*6260*/  F2FP.F16.F32.PACK_AB R97, R13, R45 ;  /* 0x0000002d0d61723e */ /* 0x020fe400000000ff */
[----:B------:R1:W-:Y:S01]  /*6270*/  MUFU.EX2 R12, R2 ;  /* 0x00000002000c7308 */ /* 0x0003e20000000800 */
[C---:B------:R-:W-:Y:S06]  /*6280*/  HMMA.16816.F32 R88, R92.reuse, R4, R188 ;  /* 0x000000045c58723c */ /* 0x040fec00000018bc */
[C---:B----4-:R-:W-:Y:S01]  /*6290*/  HMMA.16816.F32 R124, R92.reuse, R132, R156 ;  /* 0x000000845c7c723c */ /* 0x050fe2000000189c */
        /* <DEDUP_REMOVED lines=60> */
[C---:B------:R-:W-:Y:S02]  /*6660*/  HMMA.16816.F32 R168, R92.reuse, R166, R168 ;  /* 0x000000a65ca8723c */ /* 0x040fe400000018a8 */
[----:B------:R1:W-:Y:S04]  /*6670*/  STL [R1+0x4], R3 ;  /* 0x0000040301007387 */ /* 0x0003e80000100800 */
[----:B------:R1:W-:Y:S01]  /*6680*/  STL [R1+0xc], R239 ;  /* 0x00000cef01007387 */ /* 0x0003e20000100800 */
[C---:B------:R-:W-:Y:S03]  /*6690*/  HMMA.16816.F32 R76, R92.reuse, R82, R76 ;  /* 0x000000525c4c723c */ /* 0x040fe6000000184c */
[----:B------:R1:W-:Y:S03]  /*66a0*/  STL [R1], R252 ;  /* 0x000000fc01007387 */ /* 0x0003e60000100800 */
[----:B------:R-:W-:Y:S01]  /*66b0*/  HMMA.16816.F32 R92, R92, R6, R128 ;  /* 0x000000065c5c723c */ /* 0x000fe20000001880 */
        /* <DEDUP_REMOVED lines=14> */
[----:B------:R-:W2:Y:S01]  /*67a0*/  LDL.64 R48, [R1+0x28] ;  /* 0x0000280001307983 */ /* 0x000ea20000100a00 */
[----:B------:R-:W-:Y:S01]  /*67b0*/  UIADD3 UR24, UR25, -0x2, URZ ;  /* 0xfffffffe19187890 */ /* 0x000fe2000fffe03f */
[----:B------:R-:W-:-:S04]  /*67c0*/  DEPBAR.LE SB0, 0x0 ;  /* 0x000080000000791a */ /* 0x000fc80000000000 */
[----:B------:R-:W-:Y:S01]  /*67d0*/  USHF.R.S32.HI UR4, URZ, 0x1f, UR24 ;  /* 0x0000001f3f047899 */ /* 0x000fe20008011418 */
[----:B------:R-:W-:Y:S01]  /*67e0*/  IMAD.U32 R4, RZ, RZ, UR24 ;  /* 0x00000018ff047e24 */ /* 0x000fe2000f8e00ff */
[----:B------:R-:W-:Y:S01]  /*67f0*/  UIMAD UR5, UR22, UR24, URZ ;  /* 0x00000018160572a4 */ /* 0x000fe2000f8e023f */
[----:B------:R-:W-:Y:S01]  /*6800*/  IMAD.U32 R6, RZ, RZ, UR30 ;  /* 0x0000001eff067e24 */ /* 0x000fe2000f8e00ff */
[----:B------:R-:W-:Y:S02]  /*6810*/  ULDC.64 UR6, c[0x0][0x220] ;  /* 0x0000880000067ab9 */ /* 0x000fe40000000a00 */
[----:B------:R-:W-:Y:S01]  /*6820*/  UIMAD UR4, UR4, UR23, UR5 ;  /* 0x00000017040472a4 */ /* 0x000fe2000f8e0205 */
        /* <DEDUP_REMOVED lines=24> */
[----:B------:R-:W5:Y:S04]  /*69b0*/  LDSM.16.M88.4 R12, [R228] ;  /* 0x00000000e40c783b */ /* 0x000f680000000200 */
[----:B------:R-:W5:Y:S04]  /*69c0*/  LDSM.16.M88.4 R16, [R225+0x6c00] ;  /* 0x006c0000e110783b */ /* 0x000f680000000200 */
        /* <DEDUP_REMOVED lines=8> */
[C---:B---3--:R-:W-:Y:S06]  /*6a50*/  HMMA.16816.F32 R180, R8.reuse, R28, RZ ;  /* 0x0000001c08b4723c */ /* 0x048fec00000018ff */
[----:B----4-:R-:W-:Y:S06]  /*6a60*/  HMMA.16816.F32 R172, R8, R24, RZ ;  /* 0x0000001808ac723c */ /* 0x010fec00000018ff */
[----:B-----5:R-:W-:Y:S06]  /*6a70*/  HMMA.16816.F32 R188, R12, R32, RZ ;  /* 0x000000200cbc723c */ /* 0x020fec00000018ff */
[-C--:B------:R-:W-:Y:S06]  /*6a80*/  HMMA.16816.F32 R184, R8, R34.reuse, RZ ;  /* 0x0000002208b8723c */ /* 0x080fec00000018ff */
[----:B------:R-:W-:Y:S01]  /*6a90*/  HMMA.16816.F32 R248, R12, R34, RZ ;  /* 0x000000220cf8723c */ /* 0x000fe200000018ff */
[----:B------:R-:W-:Y:S05]  /*6aa0*/  LDSM.16.M88.4 R32, [R225+0x7000] ;  /* 0x00700000e120783b */ /* 0x000fea0000000200 */
        /* <DEDUP_REMOVED lines=8> */
[----:B------:R-:W3:Y:S05]  /*6b30*/  LDSM.16.M88.4 R24, [R228+0x2000] ;  /* 0x00200000e418783b */ /* 0x000eea0000000200 */
[C---:B------:R-:W-:Y:S06]  /*6b40*/  HMMA.16816.F32 R200, R12.reuse, R16, RZ ;  /* 0x000000100cc8723c */ /* 0x040fec00000018ff */
[----:B------:R-:W-:Y:S06]  /*6b50*/  HMMA.16816.F32 R216, R12, R18, RZ ;  /* 0x000000120cd8723c */ /* 0x000fec00000018ff */
[----:B-1----:R-:W-:Y:S01]  /*6b60*/  HMMA.16816.F32 R192, R4, R48, R44 ;  /* 0x0000003004c0723c */ /* 0x002fe2000000182c */
[----:B------:R-:W-:Y:S05]  /*6b70*/  LDSM.16.M88.4 R44, [R225+0x7c00] ;  /* 0x007c0000e12c783b */ /* 0x000fea0000000200 */
[----:B------:R-:W-:Y:S06]  /*6b80*/  HMMA.16816.F32 R8, R8, R18, RZ ;  /* 0x000000120808723c */ /* 0x000fec00000018ff */
[C---:B------:R-:W-:Y:S06]  /*6b90*/  HMMA.16816.F32 R12, R4.reuse, R40, R180 ;  /* 0x00000028040c723c */ /* 0x040fec00000018b4 */
[C---:B------:R-:W-:Y:S06]  /*6ba0*/  HMMA.16816.F32 R16, R4.reuse, R52, R172 ;  /* 0x000000340410723c */ /* 0x040fec00000018ac */
[----:B------:R-:W-:Y:S01]  /*6bb0*/  IMAD.MOV.U32 R100, RZ, RZ, R192 ;  /* 0x000000ffff647224 */ /* 0x000fe200078e00c0 */
[----:B------:R-:W-:Y:S01]  /*6bc0*/  HMMA.16816.F32 R244, R4, R60, R56 ;  /* 0x0000003c04f4723c */ /* 0x000fe20000001838 */
[----:B------:R-:W-:Y:S01]  /*6bd0*/  IMAD.MOV.U32 R3, RZ, RZ, R193 ;  /* 0x000000ffff037224 */ /* 0x000fe200078e00c1 */
[----:B------:R-:W-:Y:S01]  /*6be0*/  LDSM.16.M88.4 R56, [R227+0x7000] ;  /* 0x00700000e338783b */ /* 0x000fe20000000200 */
[----:B------:R-:W-:-:S02]  /*6bf0*/  IMAD.MOV.U32 R2, RZ, RZ, R194 ;  /* 0x000000ffff027224 */ /* 0x000fc400078e00c2 */
[----:B------:R-:W-:Y:S01]  /*6c00*/  IMAD.MOV.U32 R0, RZ, RZ, R195 ;  /* 0x000000ffff007224 */ /* 0x000fe200078e00c3 */
[C---:B------:R-:W-:Y:S05]  /*6c10*/  HMMA.16816.F32 R212, R4.reuse, R50, R184 ;  /* 0x0000003204d4723c */ /* 0x040fea00000018b8 */
[----:B------:R-:W-:Y:S01]  /*6c20*/  IMAD.MOV.U32 R180, RZ, RZ, R12 ;  /* 0x000000ffffb47224 */ /* 0x000fe200078e000c */
[----:B------:R-:W-:Y:S01]  /*6c30*/  HMMA.16816.F32 R208, R4, R42, R176 ;  /* 0x0000002a04d0723c */ /* 0x000fe200000018b0 */
[----:B------:R-:W-:Y:S02]  /*6c40*/  IMAD.MOV.U32 R107, RZ, RZ, R13 ;  /* 0x000000ffff6b7224 */ /* 0x000fe400078e000d */
[----:B------:R-:W-:-:S02]  /*6c50*/  IMAD.MOV.U32 R106, RZ, RZ, R14 ;  /* 0x000000ffff6a7224 */ /* 0x000fc400078e000e */
[----:B------:R-:W-:Y:S01]  /*6c60*/  IMAD.MOV.U32 R101, RZ, RZ, R15 ;  /* 0x000000ffff657224 */ /* 0x000fe200078e000f */
[C---:B------:R-:W-:Y:S01]  /*6c70*/  HMMA.16816.F32 R204, R4.reuse, R54, R64 ;  /* 0x0000003604cc723c */ /* 0x040fe20000001840 */
[----:B------:R-:W-:Y:S02]  /*6c80*/  IMAD.MOV.U32 R15, RZ, RZ, R16 ;  /* 0x000000ffff0f7224 */ /* 0x000fe400078e0010 */
[----:B------:R-:W-:Y:S02]  /*6c90*/  IMAD.MOV.U32 R14, RZ, RZ, R17 ;  /* 0x000000ffff0e7224 */ /* 0x000fe400078e0011 */
[----:B------:R-:W-:Y:S01]  /*6ca0*/  IMAD.MOV.U32 R13, RZ, RZ, R18 ;  /* 0x000000ffff0d7224 */ /* 0x000fe200078e0012 */
[----:B------:R-:W-:Y:S01]  /*6cb0*/  HMMA.16816.F32 R192, R4, R62, R8 ;  /* 0x0000003e04c0723c */ /* 0x000fe20000001808 */
[----:B------:R-:W-:Y:S01]  /*6cc0*/  IMAD.MOV.U32 R12, RZ, RZ, R19 ;  /* 0x000000ffff0c7224 */ /* 0x000fe200078e0013 */
[----:B------:R-:W-:Y:S04]  /*6cd0*/  LDSM.16.M88.4 R8, [R229+0x3000] ;  /* 0x00300000e508783b */ /* 0x000fe80000000200 */
[C---:B--2---:R-:W-:Y:S01]  /*6ce0*/  HMMA.16816.F32 R4, R20.reuse, R48, R188 ;  /* 0x000000301404723c */ /* 0x044fe200000018bc */
[----:B------:R-:W1:Y:S05]  /*6cf0*/  LDSM.16.M88.4 R16, [R228+0x3000] ;  /* 0x00300000e410783b */ /* 0x000e6a0000000200 */
[C---:B------:R-:W-:Y:S06]  /*6d00*/  HMMA.16816.F32 R188, R20.reuse, R52, R196 ;  /* 0x0000003414bc723c */ /* 0x040fec00000018c4 */
[----:B------:R-:W-:Y:S01]  /*6d10*/  HMMA.16816.F32 R176, R20, R40, R36 ;  /* 0x0000002814b0723c */ /* 0x000fe20000001824 */
[----:B------:R-:W-:Y:S01]  /*6d20*/  IMAD.MOV.U32 R196, RZ, RZ, R15 ;  /* 0x000000ffffc47224 */ /* 0x000fe200078e000f */
[----:B------:R-:W2:Y:S01]  /*6d30*/  LDSM.16.M88.4 R36, [R225+0x7800] ;  /* 0x00780000e124783b */ /* 0x000ea20000000200 */
[----:B------:R-:W-:-:S02]  /*6d40*/  IMAD.MOV.U32 R197, RZ, RZ, R14 ;  /* 0x000000ffffc57224 */ /* 0x000fc400078e000e */
[----:B------:R-:W-:Y:S01]  /*6d50*/  IMAD.MOV.U32 R198, RZ, RZ, R13 ;  /* 0x000000ffffc67224 */ /* 0x000fe200078e000d */
[C---:B------:R-:W-:Y:S01]  /*6d60*/  HMMA.16816.F32 R64, R20.reuse, R50, R248 ;  /* 0x000000321440723c */ /* 0x040fe200000018f8 */
[----:B------:R-:W-:Y:S01]  /*6d70*/  IMAD.MOV.U32 R199, RZ, RZ, R12 ;  /* 0x000000ffffc77224 */ /* 0x000fe200078e000c */
[----:B------:R-:W-:Y:S04]  /*6d80*/  LDSM.16.M88.4 R48, [R225+0x8000] ;  /* 0x00800000e130783b */ /* 0x000fe80000000200 */
[----:B------:R-:W4:Y:S01]  /*6d90*/  LDSM.16.M88.4 R12, [R229+0x2000] ;  /* 0x00200000e50c783b */ /* 0x000f220000000200 */
[----:B------:R-:W-:Y:S01]  /*6da0*/  HMMA.16816.F32 R172, R20, R42, R240 ;  /* 0x0000002a14ac723c */ /* 0x000fe200000018f0 */
[----:B------:R-:W-:Y:S02]  /*6db0*/  IMAD.MOV.U32 R248, RZ, RZ, R180 ;  /* 0x000000fffff87224 */ /* 0x000fe400078e00b4 */
[----:B------:R-:W-:-:S02]  /*6dc0*/  IMAD.MOV.U32 R249, RZ, RZ, R107 ;  /* 0x000000fffff97224 */ /* 0x000fc400078e006b */
[----:B------:R-:W-:Y:S01]  /*6dd0*/  IMAD.MOV.U32 R250, RZ, RZ, R106 ;  /* 0x000000fffffa7224 */ /* 0x000fe200078e006a */
[----:B---3--:R-:W-:Y:S01]  /*6de0*/  HMMA.16816.F32 R40, R24, R32, R4 ;  /* 0x000000201828723c */ /* 0x008fe20000001804 */
[----:B------:R-:W3:Y:S01]  /*6df0*/  LDSM.16.M88.4 R4, [R228+0x4000] ;  /* 0x00400000e404783b */ /* 0x000ee20000000200 */
[----:B------:R-:W-:Y:S02]  /*6e00*/  IMAD.MOV.U32 R240, RZ, RZ, R100 ;  /* 0x000000fffff07224 */ /* 0x000fe400078e0064 */
[----:B------:R-:W-:Y:S02]  /*6e10*/  IMAD.MOV.U32 R241, RZ, RZ, R3 ;  /* 0x000000fffff17224 */ /* 0x000fe400078e0003 */
[----:B------:R-:W-:Y:S01]  /*6e20*/  IMAD.MOV.U32 R242, RZ, RZ, R2 ;  /* 0x000000fffff27224 */ /* 0x000fe200078e0002 */
[----:B------:R-:W-:Y:S01]  /*6e30*/  HMMA.16816.F32 R180, R20, R54, R220 ;  /* 0x0000003614b4723c */ /* 0x000fe200000018dc */
[----:B------:R-:W-:Y:S01]  /*6e40*/  IMAD.MOV.U32 R243, RZ, RZ, R0 ;  /* 0x000000fffff37224 */ /* 0x000fe200078e0000 */
[----:B------:R-:W5:Y:S01]  /*6e50*/  S2R R3, SR_TID.X ;  /* 0x0000000000037919 */ /* 0x000f620000002100 */
[----:B------:R-:W-:-:S03]  /*6e60*/  IMAD.MOV.U32 R251, RZ, RZ, R101 ;  /* 0x000000fffffb7224 */ /* 0x000fc600078e0065 */
[----:B------:R-:W-:Y:S06]  /*6e70*/  HMMA.16816.F32 R200, R20, R60, R200 ;  /* 0x0000003c14c8723c */ /* 0x000fec00000018c8 */
[----:B-1----:R-:W-:Y:S06]  /*6e80*/  HMMA.16816.F32 R52, R16, R32, R240 ;  /* 0x000000201034723c */ /* 0x002fec00000018f0 */
[----:B------:R-:W-:Y:S01]  /*6e90*/  HMMA.16816.F32 R184, R20, R62, R216 ;  /* 0x0000003e14b8723c */ /* 0x000fe200000018d8 */
[----:B------:R-:W-:Y:S05]  /*6ea0*/  LDSM.16.M88.4 R20, [R229+0x4000] ;  /* 0x00400000e514783b */ /* 0x000fea0000000200 */
[-C--:B------:R-:W-:Y:S06]  /*6eb0*/  HMMA.16816.F32 R212, R16, R34.reuse, R212 ;  /* 0x0000002210d4723c */ /* 0x080fec00000018d4 */
[----:B------:R-:W-:Y:S01]  /*6ec0*/  HMMA.16816.F32 R64, R24, R34, R64 ;  /* 0x000000221840723c */ /* 0x000fe20000001840 */
[----:B-----5:R-:W-:-:S05]  /*6ed0*/  IMAD.SHL.U32 R3, R3, 0x2, RZ ;  /* 0x0000000203037824 */ /* 0x020fca00078e00ff */
[----:B------:R-:W-:Y:S01]  /*6ee0*/  HMMA.16816.F32 R220, R16, R28, R248 ;  /* 0x0000001c10dc723c */ /* 0x000fe200000018f8 */
[----:B------:R-:W-:-:S05]  /*6ef0*/  LOP3.LUT R3, R3, 0x6, RZ, 0xc0, !PT ;  /* 0x0000000603037812 */ /* 0x000fca00078ec0ff */
[C---:B--2---:R-:W-:Y:S06]  /*6f00*/  HMMA.16816.F32 R216, R16.reuse, R36, R196 ;  /* 0x0000002410d8723c */ /* 0x044fec00000018c4 */
[C---:B------:R-:W-:Y:S06]  /*6f10*/  HMMA.16816.F32 R244, R16.reuse, R44, R244 ;  /* 0x0000002c10f4723c */ /* 0x040fec00000018f4 */
[C---:B------:R-:W-:Y:S06]  /*6f20*/  HMMA.16816.F32 R208, R16.reuse, R30, R208 ;  /* 0x0000001e10d0723c */ /* 0x040fec00000018d0 */
[C---:B------:R-:W-:Y:S06]  /*6f30*/  HMMA.16816.F32 R204, R16.reuse, R38, R204 ;  /* 0x0000002610cc723c */ /* 0x040fec00000018cc */
[----:B------:R-:W-:Y:S01]  /*6f40*/  HMMA.16816.F32 R192, R16, R46, R192 ;  /* 0x0000002e10c0723c */ /* 0x000fe200000018c0 */
[----:B------:R-:W1:Y:S05]  /*6f50*/  LDSM.16.M88.4 R16, [R228+0x5000] ;  /* 0x00500000e410783b */ /* 0x000e6a0000000200 */
[----:B----4-:R-:W-:Y:S01]  /*6f60*/  HMMA.16816.F32 R32, R12, R56, R40 ;  /* 0x000000380c20723c */ /* 0x010fe20000001828 */
[----:B------:R-:W2:Y:S05]  /*6f70*/  LDSM.16.M88.4 R40, [R227+0x8000] ;  /* 0x00800000e328783b */ /* 0x000eaa0000000200 */
[C---:B------:R-:W-:Y:S06]  /*6f80*/  HMMA.16816.F32 R188, R24.reuse, R36, R188 ;  /* 0x0000002418bc723c */ /* 0x040fec00000018bc */
[----:B------:R-:W-:Y:S06]  /*6f90*/  HMMA.16816.F32 R196, R24, R38, R180 ;  /* 0x0000002618c4723c */ /* 0x000fec00000018b4 */
[----:B------:R-:W-:Y:S06]  /*6fa0*/  HMMA.16816.F32 R36, R8, R56, R52 ;  /* 0x000000380824723c */ /* 0x000fec0000001834 */
[C---:B------:R-:W-:Y:S06]  /*6fb0*/  HMMA.16816.F32 R240, R24.reuse, R44, R200 ;  /* 0x0000002c18f0723c */ /* 0x040fec00000018c8 */
[C---:B------:R-:W-:Y:S06]  /*6fc0*/  HMMA.16816.F32 R176, R24.reuse, R28, R176 ;  /* 0x0000001c18b0723c */ /* 0x040fec00000018b0 */
[----:B------:R-:W-:Y:S01]  /*6fd0*/  HMMA.16816.F32 R172, R24, R30, R172 ;  /* 0x0000001e18ac723c */ /* 0x000fe200000018ac */
[----:B------:R-:W4:Y:S05]  /*6fe0*/  LDSM.16.M88.4 R28, [R227+0x7800] ;  /* 0x00780000e31c783b */ /* 0x000f2a0000000200 */
[----:B---3--:R-:W-:Y:S01]  /*6ff0*/  HMMA.16816.F32 R60, R4, R48, R32 ;  /* 0x00000030043c723c */ /* 0x008fe20000001820 */
[----:B------:R-:W3:Y:S05]  /*7000*/  LDSM.16.M88.4 R32, [R227+0x7400] ;  /* 0x00740000e320783b */ /* 0x000eea0000000200 */
[----:B------:R-:W-:Y:S01]  /*7010*/  HMMA.16816.F32 R200, R24, R46, R184 ;  /* 0x0000002e18c8723c */ /* 0x000fe200000018b8 */
[----:B------:R-:W5:Y:S04]  /*7020*/  LDSM.16.M88.4 R44, [R227+0x7c00] ;  /* 0x007c0000e32c783b */ /* 0x000f680000000200 */
[----:B------:R-:W5:Y:S01]  /*7030*/  LDSM.16.M88.4 R24, [R229+0x5000] ;  /* 0x00500000e518783b */ /* 0x000f620000000200 */
[----:B-1----:R-:W-:Y:S06]  /*7040*/  HMMA.16816.F32 R36, R16, R48, R36 ;  /* 0x000000301024723c */ /* 0x002fec0000001824 */
[----:B------:R-:W-:Y:S06]  /*7050*/  HMMA.16816.F32 R52, R12, R58, R64 ;  /* 0x0000003a0c34723c */ /* 0x000fec0000001840 */
[----:B--2---:R-:W-:Y:S06]  /*7060*/  HMMA.16816.F32 R60, R20, R40, R60 ;  /* 0x00000028143c723c */ /* 0x004fec000000183c */
[C---:B------:R-:W-:Y:S06]  /*7070*/  HMMA.16816.F32 R64, R8.reuse, R58, R212 ;  /* 0x0000003a0840723c */ /* 0x040fec00000018d4 */
[C---:B----4-:R-:W-:Y:S06]  /*7080*/  HMMA.16816.F32 R216, R8.reuse, R28, R216 ;  /* 0x0000001c08d8723c */ /* 0x050fec00000018d8 */
[C---:B---3--:R-:W-:Y:S06]  /*7090*/  HMMA.16816.F32 R180, R8.reuse, R32, R220 ;  /* 0x0000002008b4723c */ /* 0x048fec00000018dc */
[----:B------:R-:W-:Y:S01]  /*70a0*/  HMMA.16816.F32 R208, R8, R34, R208 ;  /* 0x0000002208d0723c */ /* 0x000fe200000018d0 */
[----:B------:R-:W-:-:S04]  /*70b0*/  FMUL.FTZ R0, R60, UR8 ;  /* 0x000000083c007c20 */ /* 0x000fc80008410000 */
[----:B------:R1:W2:Y:S01]  /*70c0*/  MUFU.TANH R221, R0 ;  /* 0x0000000000dd7308 */ /* 0x0002a20000002400 */
[C---:B------:R-:W-:Y:S06]  /*70d0*/  HMMA.16816.F32 R204, R8.reuse, R30, R204 ;  /* 0x0000001e08cc723c */ /* 0x040fec00000018cc */
[C---:B-----5:R-:W-:Y:S06]  /*70e0*/  HMMA.16816.F32 R244, R8.reuse, R44, R244 ;  /* 0x0000002c08f4723c */ /* 0x060fec00000018f4 */
[----:B------:R-:W-:Y:S01]  /*70f0*/  HMMA.16816.F32 R212, R8, R46, R192 ;  /* 0x0000002e08d4723c */ /* 0x000fe200000018c0 */
[----:B-1----:R-:W-:-:S05]  /*7100*/  FMUL.FTZ R0, R61, UR8 ;  /* 0x000000083d007c20 */ /* 0x002fca0008410000 */
[----:B------:R-:W-:Y:S01]  /*7110*/  HMMA.16816.F32 R56, R24, R40, R36 ;  /* 0x000000281838723c */ /* 0x000fe20000001824 */
[----:B------:R-:W1:Y:S01]  /*7120*/  LDSM.16.M88.4 R36, [R225+0x8400] ;  /* 0x00840000e124783b */ /* 0x000e620000000200 */
[----:B------:R3:W-:Y:S04]  /*7130*/  MUFU.TANH R222, R0 ;  /* 0x0000000000de7308 */ /* 0x0007e80000002400 */
[-C--:B------:R-:W-:Y:S06]  /*7140*/  HMMA.16816.F32 R8, R4, R50.reuse, R52 ;  /* 0x000000320408723c */ /* 0x080fec0000001834 */
[----:B------:R-:W-:Y:S06]  /*7150*/  HMMA.16816.F32 R48, R16, R50, R64 ;  /* 0x000000321030723c */ /* 0x000fec0000001840 */
[----:B------:R-:W-:Y:S01]  /*7160*/  HMMA.16816.F32 R52, R12, R32, R176 ;  /* 0x000000200c34723c */ /* 0x000fe200000018b0 */
[----:B---3--:R-:W-:-:S04]  /*7170*/  FMUL.FTZ R0, R62, UR8 ;  /* 0x000000083e007c20 */ /* 0x008fc80008410000 */
[----:B------:R3:W4:Y:S01]  /*7180*/  MUFU.TANH R100, R0 ;  /* 0x0000000000647308 */ /* 0x0007220000002400 */
[C---:B------:R-:W-:Y:S01]  /*7190*/  HMMA.16816.F32 R184, R12.reuse, R34, R172 ;  /* 0x000000220cb8723c */ /* 0x040fe200000018ac */
[----:B------:R-:W-:Y:S05]  /*71a0*/  LDSM.16.M88.4 R32, [R227+0x8400] ;  /* 0x00840000e320783b */ /* 0x000fea0000000200 */
[----:B------:R-:W-:Y:S06]  /*71b0*/  HMMA.16816.F32 R176, R12, R30, R196 ;  /* 0x0000001e0cb0723c */ /* 0x000fec00000018c4 */
[----:B------:R-:W-:Y:S01]  /*71c0*/  HMMA.16816.F32 R64, R24, R42, R48 ;  /* 0x0000002a1840723c */ /* 0x000fe20000001830 */
[----:B---3--:R-:W-:-:S05]  /*71d0*/  FMUL.FTZ R0, R63, UR8 ;  /* 0x000000083f007c20 */ /* 0x008fca0008410000 */
[----:B------:R-:W-:Y:S01]  /*71e0*/  HMMA.16816.F32 R60, R20, R42, R8 ;  /* 0x0000002a143c723c */ /* 0x000fe20000001808 */
[----:B------:R-:W3:Y:S01]  /*71f0*/  LDSM.16.M88.4 R8, [R225+0x8800] ;  /* 0x00880000e108783b */ /* 0x000ee20000000200 */
[----:B------:R5:W-:Y:S04]  /*7200*/  MUFU.TANH R195, R0 ;  /* 0x0000000000c37308 */ /* 0x000be80000002400 */
[----:B-1----:R-:W-:Y:S06]  /*7210*/  HMMA.16816.F32 R40, R4, R36, R52 ;  /* 0x000000240428723c */ /* 0x002fec0000001834 */
[C---:B------:R-:W-:Y:S01]  /*7220*/  HMMA.16816.F32 R172, R12.reuse, R28, R188 ;  /* 0x0000001c0cac723c */ /* 0x040fe200000018bc */
[----:B------:R-:W1:Y:S05]  /*7230*/  LDSM.16.M88.4 R28, [R225+0x8c00] ;  /* 0x008c0000e11c783b */ /* 0x000e6a0000000200 */
[----:B------:R-:W-:Y:S01]  /*7240*/  HMMA.16816.F32 R52, R12, R46, R200 ;  /* 0x0000002e0c34723c */ /* 0x000fe200000018c8 */
[----:B-----5:R-:W-:-:S04]  /*7250*/  FMUL.FTZ R0, R56, UR8 ;  /* 0x0000000838007c20 */ /* 0x020fc80008410000 */
[----:B------:R5:W4:Y:S01]  /*7260*/  MUFU.TANH R106, R0 ;  /* 0x00000000006a7308 */ /* 0x000b220000002400 */
[----:B------:R-:W-:Y:S01]  /*7270*/  HMMA.16816.F32 R48, R16, R36, R180 ;  /* 0x000000241030723c */ /* 0x000fe200000018b4 */
[----:B-----5:R-:W-:-:S05]  /*7280*/  FMUL.FTZ R0, R57, UR8 ;  /* 0x0000000839007c20 */ /* 0x020fca0008410000 */
[----:B---3--:R-:W-:Y:S01]  /*7290*/  HMMA.16816.F32 R176, R4, R10, R176 ;  /* 0x0000000a04b0723c */ /* 0x008fe200000018b0 */
[----:B------:R3:W-:Y:S02]  /*72a0*/  MUFU.TANH R107, R0 ;  /* 0x00000000006b7308 */ /* 0x0007e40000002400 */
[----:B---3--:R-:W-:-:S06]  /*72b0*/  FMUL.FTZ R0, R58, UR8 ;  /* 0x000000083a007c20 */ /* 0x008fcc0008410000 */
[----:B------:R3:W5:Y:S02]  /*72c0*/  MUFU.TANH R101, R0 ;  /* 0x0000000000657308 */ /* 0x0007640000002400 */
[----:B---3--:R-:W-:Y:S02]  /*72d0*/  FMUL.FTZ R0, R59, UR8 ;  /* 0x000000083b007c20 */ /* 0x008fe40008410000 */
[----:B------:R-:W-:Y:S04]  /*72e0*/  HMMA.16816.F32 R56, R12, R44, R240 ;  /* 0x0000002c0c38723c */ /* 0x000fe800000018f0 */
[----:B------:R3:W5:Y:S02]  /*72f0*/  MUFU.TANH R199, R0 ;  /* 0x0000000000c77308 */ /* 0x0007640000002400 */
[----:B------:R-:W-:Y:S06]  /*7300*/  HMMA.16816.F32 R12, R20, R32, R40 ;  /* 0x00000020140c723c */ /* 0x000fec0000001828 */
[----:B------:R-:W-:Y:S06]  /*7310*/  HMMA.16816.F32 R40, R4, R38, R184 ;  /* 0x000000260428723c */ /* 0x000fec00000018b8 */
[----:B------:R-:W-:Y:S01]  /*7320*/  HMMA.16816.F32 R44, R24, R32, R48 ;  /* 0x00000020182c723c */ /* 0x000fe20000001830 */
[----:B---3--:R-:W-:-:S04]  /*7330*/  FMUL.FTZ R0, R60, UR8 ;  /* 0x000000083c007c20 */ /* 0x008fc80008410000 */
[----:B------:R3:W5:Y:S01]  /*7340*/  MUFU.TANH R189, R0 ;  /* 0x0000000000bd7308 */ /* 0x0007620000002400 */
[----:B-1----:R-:W-:Y:S06]  /*7350*/  HMMA.16816.F32 R180, R4, R28, R56 ;  /* 0x0000001c04b4723c */ /* 0x002fec0000001838 */
[----:B------:R-:W-:Y:S01]  /*7360*/  FMUL.FTZ R2, R14, UR8 ;  /* 0x000000080e027c20 */ /* 0x000fe20008410000 */
[C---:B------:R-:W-:Y:S03]  /*7370*/  HMMA.16816.F32 R36, R16.reuse, R38, R208 ;  /* 0x000000261024723c */ /* 0x040fe600000018d0 */
[----:B------:R-:W-:Y:S03]  /*7380*/  MUFU.TANH R190, R2 ;  /* 0x0000000200be7308 */ /* 0x000fe60000002400 */
[----:B------:R-:W-:Y:S01]  /*7390*/  HMMA.16816.F32 R48, R16, R8, R216 ;  /* 0x000000081030723c */ /* 0x000fe200000018d8 */
[----:B---3--:R-:W-:-:S04]  /*73a0*/  FMUL.FTZ R0, R61, UR8 ;  /* 0x000000083d007c20 */ /* 0x008fc80008410000 */
[----:B------:R1:W-:Y:S02]  /*73b0*/  MUFU.TANH R220, R0 ;  /* 0x0000000000dc7308 */ /* 0x0003e40000002400 */
[----:B-1----:R-:W-:-:S06]  /*73c0*/  FMUL.FTZ R0, R62, UR8 ;  /* 0x000000083e007c20 */ /* 0x002fcc0008410000 */
[----:B------:R1:W3:Y:S02]  /*73d0*/  MUFU.TANH R193, R0 ;  /* 0x0000000000c17308 */ /* 0x0002e40000002400 */
[----:B-1----:R-:W-:Y:S02]  /*73e0*/  FMUL.FTZ R0, R63, UR8 ;  /* 0x000000083f007c20 */ /* 0x002fe40008410000 */
[----:B------:R-:W-:Y:S04]  /*73f0*/  HMMA.16816.F32 R60, R4, R8, R172 ;  /* 0x00000008043c723c */ /* 0x000fe800000018ac */
[----:B------:R1:W-:Y:S03]  /*7400*/  MUFU.TANH R198, R0 ;  /* 0x0000000000c67308 */ /* 0x0003e60000002400 */
[----:B------:R-:W-:-:S05]  /*7410*/  FMUL.FTZ R8, R47, UR8 ;  /* 0x000000082f087c20 */ /* 0x000fca0008410000 */
[----:B------:R-:W-:Y:S01]  /*7420*/  MUFU.TANH R47, R8 ;  /* 0x00000008002f7308 */ /* 0x000fe20000002400 */
[----:B-1----:R-:W-:-:S07]  /*7430*/  FMUL.FTZ R0, R64, UR8 ;  /* 0x0000000840007c20 */ /* 0x002fce0008410000 */
[----:B------:R1:W3:Y:S02]  /*7440*/  MUFU.TANH R194, R0 ;  /* 0x0000000000c27308 */ /* 0x0002e40000002400 */
[----:B-1----:R-:W-:-:S06]  /*7450*/  FMUL.FTZ R0, R65, UR8 ;  /* 0x0000000841007c20 */ /* 0x002fcc0008410000 */
[----:B------:R1:W-:Y:S02]  /*7460*/  MUFU.TANH R197, R0 ;  /* 0x0000000000c57308 */ /* 0x0003e40000002400 */
[----:B-1----:R-:W-:-:S06]  /*7470*/  FMUL.FTZ R0, R66, UR8 ;  /* 0x0000000842007c20 */ /* 0x002fcc0008410000 */
[----:B------:R1:W3:Y:S02]  /*7480*/  MUFU.TANH R184, R0 ;  /* 0x0000000000b87308 */ /* 0x0002e40000002400 */
[----:B-1----:R-:W-:Y:S02]  /*7490*/  FMUL.FTZ R0, R67, UR8 ;  /* 0x0000000843007c20 */ /* 0x002fe40008410000 */
[----:B------:R-:W-:Y:S01]  /*74a0*/  HMMA.16816.F32 R64, R4, R30, R52 ;  /* 0x0000001e0440723c */ /* 0x000fe20000001834 */
[----:B------:R-:W1:Y:S03]  /*74b0*/  LDSM.16.M88.4 R4, [R227+0x8800] ;  /* 0x00880000e304783b */ /* 0x000e660000000200 */
[----:B------:R2:W3:Y:S02]  /*74c0*/  MUFU.TANH R196, R0 ;  /* 0x0000000000c47308 */ /* 0x0004e40000002400 */
[----:B--2---:R-:W-:-:S06]  /*74d0*/  FMUL.FTZ R0, R12, UR8 ;  /* 0x000000080c007c20 */ /* 0x004fcc0008410000 */
[----:B------:R2:W3:Y:S02]  /*74e0*/  MUFU.TANH R185, R0 ;  /* 0x0000000000b97308 */ /* 0x0004e40000002400 */
[----:B--2---:R-:W-:-:S06]  /*74f0*/  FMUL.FTZ R0, R13, UR8 ;  /* 0x000000080d007c20 */ /* 0x004fcc0008410000 */
[----:B------:R2:W-:Y:S02]  /*7500*/  MUFU.TANH R192, R0 ;  /* 0x0000000000c07308 */ /* 0x0005e40000002400 */
[----:B--2---:R-:W-:-:S04]  /*7510*/  IMAD.U32 R0, RZ, RZ, UR4 ;  /* 0x00000004ff007e24 */ /* 0x004fc8000f8e00ff */
[----:B------:R-:W-:Y:S02]  /*7520*/  IMAD R0, R0, 0x40, R3 ;  /* 0x0000004000007824 */ /* 0x000fe400078e0203 */
[----:B------:R-:W-:Y:S02]  /*7530*/  FMUL.FTZ R3, R15, UR8 ;  /* 0x000000080f037c20 */ /* 0x000fe40008410000 */
[-C--:B------:R-:W-:Y:S01]  /*7540*/  HMMA.16816.F32 R12, R20, R34.reuse, R40 ;  /* 0x00000022140c723c */ /* 0x080fe20000001828 */
[C---:B------:R-:W-:Y:S01]  /*7550*/  VIADD R2, R0.reuse, 0x1 ;  /* 0x0000000100027836 */ /* 0x040fe20000000000 */
[CC--:B------:R-:W-:Y:S01]  /*7560*/  ISETP.GE.AND P4, PT, R0.reuse, R237.reuse, PT ;  /* 0x000000ed0000720c */ /* 0x0c0fe20003f86270 */
[----:B------:R2:W-:Y:S01]  /*7570*/  MUFU.TANH R191, R3 ;  /* 0x0000000300bf7308 */ /* 0x0005e20000002400 */
[-C--:B------:R-:W-:Y:S02]  /*7580*/  ISETP.GE.AND P1, PT, R0, R236.reuse, PT ;  /* 0x000000ec0000720c */ /* 0x080fe40003f26270 */
[C---:B------:R-:W-:Y:S01]  /*7590*/  ISETP.GE.AND P2, PT, R2.reuse, R237, PT ;  /* 0x000000ed0200720c */ /* 0x040fe20003f46270 */
[----:B------:R-:W-:Y:S01]  /*75a0*/  HMMA.16816.F32 R32, R24, R34, R36 ;  /* 0x000000221820723c */ /* 0x000fe20000001824 */
[----:B------:R-:W-:-:S02]  /*75b0*/  ISETP.GE.AND P0, PT, R2, R236, PT ;  /* 0x000000ec0200720c */ /* 0x000fc40003f06270 */
[C---:B------:R-:W-:Y:S02]  /*75c0*/  ISETP.GE.AND P5, PT, R2.reuse, R235, PT ;  /* 0x000000eb0200720c */ /* 0x040fe40003fa6270 */
[----:B------:R-:W-:Y:S01]  /*75d0*/  ISETP.GE.AND P3, PT, R2, R234, PT ;  /* 0x000000ea0200720c */ /* 0x000fe20003f66270 */
[----:B------:R-:W-:Y:S01]  /*75e0*/  HMMA.16816.F32 R40, R16, R10, R204 ;  /* 0x0000000a1028723c */ /* 0x000fe200000018cc */
[-C--:B------:R-:W-:Y:S01]  /*75f0*/  ISETP.LT.OR P4, PT, R0, R232.reuse, P4 ;  /* 0x000000e80000720c */ /* 0x080fe20002781670 */
[----:B------:R-:W3:Y:S01]  /*7600*/  LDSM.16.M88.4 R8, [R227+0x8c00] ;  /* 0x008c0000e308783b */ /* 0x000ee20000000200 */
[----:B------:R-:W-:Y:S01]  /*7610*/  ISETP.LT.OR P2, PT, R2, R232, P2 ;  /* 0x000000e80200720c */ /* 0x000fe20001741670 */
[----:B------:R-:W-:-:S04]  /*7620*/  DEPBAR.LE SB0, 0x0 ;  /* 0x000080000000791a */ /* 0x000fc80000000000 */
[----:B------:R-:W-:Y:S01]  /*7630*/  ISETP.LT.OR P0, PT, R2, R231, P0 ;  /* 0x000000e70200720c */ /* 0x000fe20000701670 */
[----:B--2---:R-:W-:Y:S01]  /*7640*/  FMUL.FTZ R3, R44, UR8 ;  /* 0x000000082c037c20 */ /* 0x004fe20008410000 */
[C---:B------:R-:W-:Y:S01]  /*7650*/  ISETP.LT.OR P5, PT, R2.reuse, R233, P5 ;  /* 0x000000e90200720c */ /* 0x040fe20002fa1670 */
[----:B------:R-:W-:Y:S01]  /*7660*/  HMMA.16816.F32 R36, R16, R28, R244 ;  /* 0x0000001c1024723c */ /* 0x000fe200000018f4 */
[----:B------:R-:W-:Y:S01]  /*7670*/  ISETP.LT.OR P3, PT, R2, R230, P3 ;  /* 0x000000e60200720c */ /* 0x000fe20001f61670 */
[----:B------:R-:W-:Y:S01]  /*7680*/  FMUL.FTZ R2, R45, UR8 ;  /* 0x000000082d027c20 */ /* 0x000fe20008410000 */
[----:B------:R-:W-:Y:S01]  /*7690*/  FSEL R53, R221, -INF , !P4 ;  /* 0xff800000dd357808 */ /* 0x000fe20006000000 */
[----:B------:R2:W3:Y:S01]  /*76a0*/  MUFU.TANH R188, R3 ;  /* 0x0000000300bc7308 */ /* 0x0004e20000002400 */
[C---:B------:R-:W-:Y:S02]  /*76b0*/  ISETP.GE.AND P6, PT, R0.reuse, R235, PT ;  /* 0x000000eb0000720c */ /* 0x040fe40003fc6270 */
[C---:B------:R-:W-:Y:S01]  /*76c0*/  ISETP.GE.AND P4, PT, R0.reuse, R234, PT ;  /* 0x000000ea0000720c */ /* 0x040fe20003f86270 */
[----:B------:R-:W-:Y:S01]  /*76d0*/  FMUL.FTZ R28, R35, UR8 ;  /* 0x00000008231c7c20 */ /* 0x000fe20008410000 */
[----:B------:R-:W-:-:S02]  /*76e0*/  ISETP.LT.OR P1, PT, R0, R231, P1 ;  /* 0x000000e70000720c */ /* 0x000fc40000f21670 */
[C---:B------:R-:W-:Y:S01]  /*76f0*/  ISETP.LT.OR P6, PT, R0.reuse, R233, P6 ;  /* 0x000000e90000720c */ /* 0x040fe200037c1670 */
[----:B------:R3:W-:Y:S01]  /*7700*/  MUFU.TANH R45, R2 ;  /* 0x00000002002d7308 */ /* 0x0007e20000002400 */
[----:B------:R-:W-:Y:S01]  /*7710*/  ISETP.LT.OR P4, PT, R0, R230, P4 ;  /* 0x000000e60000720c */ /* 0x000fe20002781670 */
[----:B-1----:R-:W-:Y:S01]  /*7720*/  HMMA.16816.F32 R40, R24, R6, R40 ;  /* 0x000000061828723c */ /* 0x002fe20000001828 */
[----:B----4-:R-:W-:Y:S02]  /*7730*/  FSEL R100, R100, -INF , !P1 ;  /* 0xff80000064647808 */ /* 0x010fe40004800000 */
[----:B------:R-:W-:Y:S02]  /*7740*/  FSEL R106, R106, -INF , !P6 ;  /* 0xff8000006a6a7808 */ /* 0x000fe40007000000 */
[----:B-----5:R-:W-:Y:S01]  /*7750*/  FSEL R173, R101, -INF , !P4 ;  /* 0xff80000065ad7808 */ /* 0x020fe20006000000 */
[----:B--2---:R-:W-:Y:S01]  /*7760*/  FMUL.FTZ R3, R46, UR8 ;  /* 0x000000082e037c20 */ /* 0x004fe20008410000 */
[----:B------:R-:W-:-:S02]  /*7770*/  FSEL R57, R222, -INF , !P2 ;  /* 0xff800000de397808 */ /* 0x000fc40005000000 */
[----:B------:R-:W-:Y:S01]  /*7780*/  FSEL R101, R195, -INF , !P0 ;  /* 0xff800000c3657808 */ /* 0x000fe20004000000 */
[----:B------:R1:W2:Y:S01]  /*7790*/  MUFU.TANH R44, R3 ;  /* 0x00000003002c7308 */ /* 0x0002a20000002400 */
[----:B------:R-:W-:Y:S02]  /*77a0*/  FSEL R107, R107, -INF , !P5 ;  /* 0xff8000006b6b7808 */ /* 0x000fe40006800000 */
[----:B------:R-:W-:Y:S01]  /*77b0*/  FSEL R174, R199, -INF , !P3 ;  /* 0xff800000c7ae7808 */ /* 0x000fe20005800000 */
[----:B---3--:R-:W-:Y:S01]  /*77c0*/  VIADD R2, R0, 0x8 ;  /* 0x0000000800027836 */ /* 0x008fe20000000000 */
[----:B------:R-:W-:Y:S01]  /*77d0*/  HMMA.16816.F32 R36, R24, R8, R36 ;  /* 0x000000081824723c */ /* 0x000fe20000001824 */
[----:B------:R-:W-:Y:S03]  /*77e0*/  BAR.SYNC.DEFER_BLOCKING 0x0 ;  /* 0x0000000000007b1d */ /* 0x000fe60000010000 */
[----:B------:R-:W-:-:S02]  /*77f0*/  ISETP.GE.AND P1, PT, R2, R237, PT ;  /* 0x000000ed0200720c */ /* 0x000fc40003f26270 */
[C---:B------:R-:W-:Y:S02]  /*7800*/  ISETP.GE.AND P6, PT, R2.reuse, R236, PT ;  /* 0x000000ec0200720c */ /* 0x040fe40003fc6270 */
[C---:B------:R-:W-:Y:S02]  /*7810*/  ISETP.GE.AND P4, PT, R2.reuse, R235, PT ;  /* 0x000000eb0200720c */ /* 0x040fe40003f86270 */
[----:B------:R-:W-:Y:S01]  /*7820*/  ISETP.GE.AND P2, PT, R2, R234, PT ;  /* 0x000000ea0200720c */ /* 0x000fe20003f46270 */
[----:B-1----:R-:W-:Y:S01]  /*7830*/  FMUL.FTZ R3, R12, UR8 ;  /* 0x000000080c037c20 */ /* 0x002fe20008410000 */
[C---:B------:R-:W-:Y:S02]  /*7840*/  ISETP.LT.OR P1, PT, R2.reuse, R232, P1 ;  /* 0x000000e80200720c */ /* 0x040fe40000f21670 */
[C---:B------:R-:W-:Y:S01]  /*7850*/  ISETP.LT.OR P6, PT, R2.reuse, R231, P6 ;  /* 0x000000e70200720c */ /* 0x040fe200037c1670 */
[----:B------:R1:W3:Y:S01]  /*7860*/  MUFU.TANH R46, R3 ;  /* 0x00000003002e7308 */ /* 0x0002e20000002400 */
[----:B------:R-:W-:-:S02]  /*7870*/  ISETP.LT.OR P4, PT, R2, R233, P4 ;  /* 0x000000e90200720c */ /* 0x000fc40002781670 */
[----:B------:R-:W-:Y:S01]  /*7880*/  ISETP.LT.OR P2, PT, R2, R230, P2 ;  /* 0x000000e60200720c */ /* 0x000fe20001741670 */
[----:B------:R-:W-:Y:S01]  /*7890*/  VIADD R2, R0, 0x9 ;  /* 0x0000000900027836 */ /* 0x000fe20000000000 */
[----:B------:R-:W-:Y:S02]  /*78a0*/  FSEL R55, R189, -INF , !P1 ;  /* 0xff800000bd377808 */ /* 0x000fe40004800000 */
[----:B------:R-:W-:Y:S02]  /*78b0*/  FSEL R175, R193, -INF , !P6 ;  /* 0xff800000c1af7808 */ /* 0x000fe40007000000 */
[C---:B------:R-:W-:Y:S02]  /*78c0*/  ISETP.GE.AND P0, PT, R2.reuse, R237, PT ;  /* 0x000000ed0200720c */ /* 0x040fe40003f06270 */
[C---:B------:R-:W-:Y:S02]  /*78d0*/  ISETP.GE.AND P5, PT, R2.reuse, R236, PT ;  /* 0x000000ec0200720c */ /* 0x040fe40003fa6270 */
[----:B------:R-:W-:-:S02]  /*78e0*/  ISETP.GE.AND P3, PT, R2, R235, PT ;  /* 0x000000eb0200720c */ /* 0x000fc40003f66270 */
[C---:B------:R-:W-:Y:S01]  /*78f0*/  ISETP.GE.AND P1, PT, R2.reuse, R234, PT ;  /* 0x000000ea0200720c */ /* 0x040fe20003f26270 */
[----:B-1----:R-:W-:Y:S01]  /*7900*/  FMUL.FTZ R3, R13, UR8 ;  /* 0x000000080d037c20 */ /* 0x002fe20008410000 */
[C---:B------:R-:W-:Y:S02]  /*7910*/  ISETP.LT.OR P0, PT, R2.reuse, R232, P0 ;  /* 0x000000e80200720c */ /* 0x040fe40000701670 */
[C---:B------:R-:W-:Y:S01]  /*7920*/  ISETP.LT.OR P5, PT, R2.reuse, R231, P5 ;  /* 0x000000e70200720c */ /* 0x040fe20002fa1670 */
[----:B------:R1:W-:Y:S01]  /*7930*/  MUFU.TANH R195, R3 ;  /* 0x0000000300c37308 */ /* 0x0003e20000002400 */
[C---:B------:R-:W-:Y:S02]  /*7940*/  ISETP.LT.OR P3, PT, R2.reuse, R233, P3 ;  /* 0x000000e90200720c */ /* 0x040fe40001f61670 */
[----:B------:R-:W-:Y:S01]  /*7950*/  ISETP.LT.OR P1, PT, R2, R230, P1 ;  /* 0x000000e60200720c */ /* 0x000fe20000f21670 */
[----:B------:R-:W-:Y:S01]  /*7960*/  VIADD R2, R0, 0x10 ;  /* 0x0000001000027836 */ /* 0x000fe20000000000 */
[----:B------:R-:W-:-:S02]  /*7970*/  FSEL R59, R194, -INF , !P4 ;  /* 0xff800000c23b7808 */ /* 0x000fc40006000000 */
[----:B------:R-:W-:Y:S02]  /*7980*/  FSEL R172, R184, -INF , !P2 ;  /* 0xff800000b8ac7808 */ /* 0x000fe40005000000 */
[----:B------:R-:W-:Y:S02]  /*7990*/  FSEL R54, R220, -INF , !P0 ;  /* 0xff800000dc367808 */ /* 0x000fe40004000000 */
[C---:B------:R-:W-:Y:S02]  /*79a0*/  ISETP.GE.AND P6, PT, R2.reuse, R237, PT ;  /* 0x000000ed0200720c */ /* 0x040fe40003fc6270 */
[C---:B------:R-:W-:Y:S02]  /*79b0*/  ISETP.GE.AND P4, PT, R2.reuse, R236, PT ;  /* 0x000000ec0200720c */ /* 0x040fe40003f86270 */
[----:B------:R-:W-:Y:S01]  /*79c0*/  ISETP.GE.AND P2, PT, R2, R235, PT ;  /* 0x000000eb0200720c */ /* 0x000fe20003f46270 */
[----:B-1----:R-:W-:Y:S01]  /*79d0*/  FMUL.FTZ R3, R14, UR8 ;  /* 0x000000080e037c20 */ /* 0x002fe20008410000 */
[----:B------:R-:W-:-:S02]  /*79e0*/  ISETP.GE.AND P0, PT, R2, R234, PT ;  /* 0x000000ea0200720c */ /* 0x000fc40003f06270 */
[C---:B------:R-:W-:Y:S01]  /*79f0*/  ISETP.LT.OR P6, PT, R2.reuse, R232, P6 ;  /* 0x000000e80200720c */ /* 0x040fe200037c1670 */
[----:B------:R1:W4:Y:S01]  /*7a00*/  MUFU.TANH R189, R3 ;  /* 0x0000000300bd7308 */ /* 0x0003220000002400 */
[C---:B------:R-:W-:Y:S02]  /*7a10*/  ISETP.LT.OR P4, PT, R2.reuse, R231, P4 ;  /* 0x000000e70200720c */ /* 0x040fe40002781670 */
[C---:B------:R-:W-:Y:S02]  /*7a20*/  ISETP.LT.OR P2, PT, R2.reuse, R233, P2 ;  /* 0x000000e90200720c */ /* 0x040fe40001741670 */
[----:B------:R-:W-:Y:S01]  /*7a30*/  ISETP.LT.OR P0, PT, R2, R230, P0 ;  /* 0x000000e60200720c */ /* 0x000fe20000701670 */
[----:B------:R-:W-:Y:S01]  /*7a40*/  VIADD R2, R0, 0x11 ;  /* 0x0000001100027836 */ /* 0x000fe20000000000 */
[----:B------:R-:W-:Y:S02]  /*7a50*/  FSEL R56, R197, -INF , !P3 ;  /* 0xff800000c5387808 */ /* 0x000fe40005800000 */
[----:B------:R-:W-:-:S02]  /*7a60*/  FSEL R58, R196, -INF , !P1 ;  /* 0xff800000c43a7808 */ /* 0x000fc40004800000 */
[----:B------:R-:W-:Y:S02]  /*7a70*/  FSEL R52, R185, -INF , !P6 ;  /* 0xff800000b9347808 */ /* 0x000fe40007000000 */
[C---:B------:R-:W-:Y:S01]  /*7a80*/  ISETP.GE.AND P3, PT, R2.reuse, R236, PT ;  /* 0x000000ec0200720c */ /* 0x040fe20003f66270 */
[----:B------:R5:W-:Y:S01]  /*7a90*/  MUFU.TANH R185, R28 ;  /* 0x0000001c00b97308 */ /* 0x000be20000002400 */
[C---:B------:R-:W-:Y:S01]  /*7aa0*/  ISETP.GE.AND P1, PT, R2.reuse, R235, PT ;  /* 0x000000eb0200720c */ /* 0x040fe20003f26270 */
[----:B-1----:R-:W-:Y:S01]  /*7ab0*/  FMUL.FTZ R3, R15, UR8 ;  /* 0x000000080f037c20 */ /* 0x002fe20008410000 */
[C---:B------:R-:W-:Y:S01]  /*7ac0*/  ISETP.GE.AND P6, PT, R2.reuse, R234, PT ;  /* 0x000000ea0200720c */ /* 0x040fe20003fc6270 */
[----:B------:R-:W-:Y:S01]  /*7ad0*/  HMMA.16816.F32 R12, R20, R4, R60 ;  /* 0x00000004140c723c */ /* 0x000fe2000000183c */
[----:B------:R-:W-:-:S03]  /*7ae0*/  ISETP.LT.OR P3, PT, R2, R231, P3 ;  /* 0x000000e70200720c */ /* 0x000fc60001f61670 */
[----:B------:R1:W-:Y:S01]  /*7af0*/  MUFU.TANH R193, R3 ;  /* 0x0000000300c17308 */ /* 0x0003e20000002400 */
[C---:B------:R-:W-:Y:S02]  /*7b00*/  ISETP.LT.OR P1, PT, R2.reuse, R233, P1 ;  /* 0x000000e90200720c */ /* 0x040fe40000f21670 */
[----:B------:R-:W-:Y:S02]  /*7b10*/  ISETP.LT.OR P6, PT, R2, R230, P6 ;  /* 0x000000e60200720c */ /* 0x000fe400037c1670 */
[----:B------:R-:W-:Y:S02]  /*7b20*/  FSEL R60, R198, -INF , !P5 ;  /* 0xff800000c63c7808 */ /* 0x000fe40006800000 */
[----:B------:R-:W-:Y:S02]  /*7b30*/  ISETP.GE.AND P5, PT, R2, R237, PT ;  /* 0x000000ed0200720c */ /* 0x000fe40003fa6270 */
[----:B------:R-:W-:Y:S01]  /*7b40*/  FSEL R199, R190, -INF , !P4 ;  /* 0xff800000bec77808 */ /* 0x000fe20006000000 */
[----:B-----5:R-:W-:Y:S01]  /*7b50*/  HMMA.16816.F32 R28, R16, R30, R212 ;  /* 0x0000001e101c723c */ /* 0x020fe200000018d4 */
[----:B------:R-:W-:Y:S01]  /*7b60*/  ISETP.LT.OR P5, PT, R2, R232, P5 ;  /* 0x000000e80200720c */ /* 0x000fe20002fa1670 */
[----:B------:R-:W-:Y:S01]  /*7b70*/  VIADD R2, R0, 0x18 ;  /* 0x0000001800027836 */ /* 0x000fe20000000000 */
[----:B------:R-:W-:-:S02]  /*7b80*/  FSEL R62, R188, -INF , !P2 ;  /* 0xff800000bc3e7808 */ /* 0x000fc40005000000 */
[----:B--2---:R-:W-:Y:S01]  /*7b90*/  FSEL R190, R44, -INF , !P0 ;  /* 0xff8000002cbe7808 */ /* 0x004fe20004000000 */
[----:B-1----:R-:W-:Y:S01]  /*7ba0*/  FMUL.FTZ R3, R32, UR8 ;  /* 0x0000000820037c20 */ /* 0x002fe20008410000 */
[C---:B------:R-:W-:Y:S02]  /*7bb0*/  ISETP.GE.AND P4, PT, R2.reuse, R237, PT ;  /* 0x000000ed0200720c */ /* 0x040fe40003f86270 */
[C---:B------:R-:W-:Y:S01]  /*7bc0*/  ISETP.GE.AND P2, PT, R2.reuse, R236, PT ;  /* 0x000000ec0200720c */ /* 0x040fe20003f46270 */
[----:B------:R1:W2:Y:S01]  /*7bd0*/  MUFU.TANH R186, R3 ;  /* 0x0000000300ba7308 */ /* 0x0002a20000002400 */
[C---:B------:R-:W-:Y:S02]  /*7be0*/  ISETP.GE.AND P0, PT, R2.reuse, R235, PT ;  /* 0x000000eb0200720c */ /* 0x040fe40003f06270 */
[C---:B------:R-:W-:Y:S02]  /*7bf0*/  ISETP.LT.OR P4, PT, R2.reuse, R232, P4 ;  /* 0x000000e80200720c */ /* 0x040fe40002781670 */
[----:B------:R-:W-:-:S02]  /*7c00*/  ISETP.LT.OR P2, PT, R2, R231, P2 ;  /* 0x000000e70200720c */ /* 0x000fc40001741670 */
[----:B------:R-:W-:Y:S02]  /*7c10*/  ISETP.LT.OR P0, PT, R2, R233, P0 ;  /* 0x000000e90200720c */ /* 0x000fe40000701670 */
[----:B------:R-:W-:Y:S02]  /*7c20*/  FSEL R198, R191, -INF , !P3 ;  /* 0xff800000bfc67808 */ /* 0x000fe40005800000 */
[----:B------:R-:W-:Y:S02]  /*7c30*/  FSEL R61, R45, -INF , !P1 ;  /* 0xff8000002d3d7808 */ /* 0x000fe40004800000 */
[----:B------:R-:W-:Y:S02]  /*7c40*/  FSEL R191, R47, -INF , !P6 ;  /* 0xff8000002fbf7808 */ /* 0x000fe40007000000 */
[----:B---3--:R-:W-:Y:S01]  /*7c50*/  FSEL R17, R46, -INF , !P4 ;  /* 0xff8000002e117808 */ /* 0x008fe20006000000 */
[----:B-1----:R-:W-:Y:S01]  /*7c60*/  FMUL.FTZ R3, R33, UR8 ;  /* 0x0000000821037c20 */ /* 0x002fe20008410000 */
[----:B----4-:R-:W-:Y:S01]  /*7c70*/  FSEL R194, R189, -INF , !P2 ;  /* 0xff800000bdc27808 */ /* 0x010fe20005000000 */
[----:B------:R-:W-:Y:S01]  /*7c80*/  HMMA.16816.F32 R44, R20, R8, R180 ;  /* 0x00000008142c723c */ /* 0x000fe200000018b4 */
[----:B--2---:R-:W-:Y:S01]  /*7c90*/  FSEL R63, R186, -INF , !P0 ;  /* 0xff800000ba3f7808 */ /* 0x004fe20004000000 */
[----:B------:R1:W-:Y:S02]  /*7ca0*/  MUFU.TANH R187, R3 ;  /* 0x0000000300bb7308 */ /* 0x0003e40000002400 */
[----:B-1----:R-:W-:-:S02]  /*7cb0*/  FMUL.FTZ R3, R34, UR8 ;  /* 0x0000000822037c20 */ /* 0x002fc40008410000 */
[----:B------:R-:W-:Y:S04]  /*7cc0*/  HMMA.16816.F32 R32, R24, R4, R48 ;  /* 0x000000041820723c */ /* 0x000fe80000001830 */
[----:B------:R1:W2:-:S14]  /*7cd0*/  MUFU.TANH R184, R3 ;  /* 0x0000000300b87308 */ /* 0x00029c0000002400 */
[----:B------:R-:W-:Y:S01]  /*7ce0*/  FMUL.FTZ R44, R44, UR8 ;  /* 0x000000082c2c7c20 */ /* 0x000fe20008410000 */
[----:B------:R-:W-:Y:S01]  /*7cf0*/  FMUL.FTZ R45, R45, UR8 ;  /* 0x000000082d2d7c20 */ /* 0x000fe20008410000 */
[----:B------:R-:W-:Y:S01]  /*7d00*/  HMMA.16816.F32 R24, R24, R10, R28 ;  /* 0x0000000a1818723c */ /* 0x000fe2000000181c */
[----:B------:R-:W-:Y:S01]  /*7d10*/  FSEL R48, R192, -INF , !P5 ;  /* 0xff800000c0307808 */ /* 0x000fe20006800000 */
[----:B------:R-:W-:Y:S01]  /*7d20*/  FMUL.FTZ R50, R15, UR8 ;  /* 0x000000080f327c20 */ /* 0x000fe20008410000 */
[----:B------:R-:W-:Y:S01]  /*7d30*/  ISETP.GE.AND P5, PT, R2, R234, PT ;  /* 0x000000ea0200720c */ /* 0x000fe20003fa6270 */
[----:B------:R-:W-:Y:S01]  /*7d40*/  MUFU.TANH R44, R44 ;  /* 0x0000002c002c7308 */ /* 0x000fe20000002400 */
[----:B------:R-:W-:Y:S02]  /*7d50*/  VIADD R5, R0, 0x29 ;  /* 0x0000002900057836 */ /* 0x000fe40000000000 */
[----:B------:R-:W-:Y:S01]  /*7d60*/  ISETP.LT.OR P5, PT, R2, R230, P5 ;  /* 0x000000e60200720c */ /* 0x000fe20002fa1670 */
[----:B------:R-:W-:-:S04]  /*7d70*/  VIADD R2, R0, 0x19 ;  /* 0x0000001900027836 */ /* 0x000fc80000000000 */
[----:B------:R-:W-:Y:S01]  /*7d80*/  MUFU.TANH R45, R45 ;  /* 0x0000002d002d7308 */ /* 0x000fe20000002400 */
[----:B-1----:R-:W-:Y:S01]  /*7d90*/  FMUL.FTZ R3, R12, UR8 ;  /* 0x000000080c037c20 */ /* 0x002fe20008410000 */
[C---:B------:R-:W-:Y:S02]  /*7da0*/  ISETP.GE.AND P3, PT, R2.reuse, R237, PT ;  /* 0x000000ed0200720c */ /* 0x040fe40003f66270 */
[C---:B------:R-:W-:Y:S02]  /*7db0*/  ISETP.GE.AND P1, PT, R2.reuse, R236, PT ;  /* 0x000000ec0200720c */ /* 0x040fe40003f26270 */
[----:B------:R-:W-:Y:S01]  /*7dc0*/  ISETP.GE.AND P6, PT, R2, R235, PT ;  /* 0x000000eb0200720c */ /* 0x000fe20003fc6270 */
[----:B------:R-:W-:Y:S01]  /*7dd0*/  FMUL.FTZ R32, R32, UR8 ;  /* 0x0000000820207c20 */ /* 0x000fe20008410000 */
[----:B------:R1:W3:Y:S01]  /*7de0*/  MUFU.TANH R4, R3 ;  /* 0x0000000300047308 */ /* 0x0002e20000002400 */
[----:B------:R-:W-:Y:S01]  /*7df0*/  ISETP.GE.AND P4, PT, R2, R234, PT ;  /* 0x000000ea0200720c */ /* 0x000fe20003f86270 */
[----:B------:R-:W-:Y:S01]  /*7e00*/  FMUL.FTZ R19, R34, UR8 ;  /* 0x0000000822137c20 */ /* 0x000fe20008410000 */
[C---:B------:R-:W-:Y:S01]  /*7e10*/  ISETP.LT.OR P3, PT, R2.reuse, R232, P3 ;  /* 0x000000e80200720c */ /* 0x040fe20001f61670 */
[----:B------:R-:W-:Y:S01]  /*7e20*/  FMUL.FTZ R18, R35, UR8 ;  /* 0x0000000823127c20 */ /* 0x000fe20008410000 */
[----:B------:R-:W-:-:S02]  /*7e30*/  ISETP.LT.OR P1, PT, R2, R231, P1 ;  /* 0x000000e70200720c */ /* 0x000fc40000f21670 */
[C---:B------:R-:W-:Y:S01]  /*7e40*/  ISETP.LT.OR P6, PT, R2.reuse, R233, P6 ;  /* 0x000000e90200720c */ /* 0x040fe200037c1670 */
[----:B------:R4:W-:Y:S01]  /*7e50*/  MUFU.TANH R49, R32 ;  /* 0x0000002000317308 */ /* 0x0009e20000002400 */
[----:B------:R-:W-:Y:S01]  /*7e60*/  ISETP.LT.OR P4, PT, R2, R230, P4 ;  /* 0x000000e60200720c */ /* 0x000fe20002781670 */
[----:B------:R-:W-:Y:S01]  /*7e70*/  VIADD R2, R0, 0x20 ;  /* 0x0000002000027836 */ /* 0x000fe20000000000 */
[----:B--2---:R-:W-:Y:S02]  /*7e80*/  FSEL R189, R184, -INF , !P5 ;  /* 0xff800000b8bd7808 */ /* 0x004fe40006800000 */
[----:B------:R-:W-:Y:S02]  /*7e90*/  FSEL R16, R195, -INF , !P3 ;  /* 0xff800000c3107808 */ /* 0x000fe40005800000 */
[C---:B------:R-:W-:Y:S01]  /*7ea0*/  ISETP.GE.AND P2, PT, R2.reuse, R237, PT ;  /* 0x000000ed0200720c */ /* 0x040fe20003f46270 */
[----:B------:R-:W-:Y:S01]  /*7eb0*/  MUFU.TANH R50, R50 ;  /* 0x0000003200327308 */ /* 0x000fe20000002400 */
[----:B-1----:R-:W-:Y:S01]  /*7ec0*/  FMUL.FTZ R3, R13, UR8 ;  /* 0x000000080d037c20 */ /* 0x002fe20008410000 */
[----:B------:R-:W-:-:S02]  /*7ed0*/  ISETP.GE.AND P0, PT, R2, R236, PT ;  /* 0x000000ec0200720c */ /* 0x000fc40003f06270 */
[C---:B------:R-:W-:Y:S02]  /*7ee0*/  ISETP.GE.AND P5, PT, R2.reuse, R235, PT ;  /* 0x000000eb0200720c */ /* 0x040fe40003fa6270 */
[C---:B------:R-:W-:Y:S02]  /*7ef0*/  ISETP.GE.AND P3, PT, R2.reuse, R234, PT ;  /* 0x000000ea0200720c */ /* 0x040fe40003f66270 */
[----:B------:R1:W2:Y:S01]  /*7f00*/  MUFU.TANH R192, R3 ;  /* 0x0000000300c07308 */ /* 0x0002a20000002400 */
[C---:B------:R-:W-:Y:S01]  /*7f10*/  ISETP.LT.OR P2, PT, R2.reuse, R232, P2 ;  /* 0x000000e80200720c */ /* 0x040fe20001741670 */
[----:B----4-:R-:W-:Y:S01]  /*7f20*/  FMUL.FTZ R32, R33, UR8 ;  /* 0x0000000821207c20 */ /* 0x010fe20008410000 */
[C---:B------:R-:W-:Y:S02]  /*7f30*/  ISETP.LT.OR P0, PT, R2.reuse, R231, P0 ;  /* 0x000000e70200720c */ /* 0x040fe40000701670 */
[C---:B------:R-:W-:Y:S02]  /*7f40*/  ISETP.LT.OR P5, PT, R2.reuse, R233, P5 ;  /* 0x000000e90200720c */ /* 0x040fe40002fa1670 */
[----:B------:R-:W-:Y:S01]  /*7f50*/  ISETP.LT.OR P3, PT, R2, R230, P3 ;  /* 0x000000e60200720c */ /* 0x000fe20001f61670 */
[----:B------:R-:W-:Y:S01]  /*7f60*/  VIADD R2, R0, 0x21 ;  /* 0x0000002100027836 */ /* 0x000fe20000000000 */
[----:B------:R-:W-:Y:S01]  /*7f70*/  FSEL R193, R193, -INF , !P1 ;  /* 0xff800000c1c17808 */ /* 0x000fe20004800000 */
[----:B------:R-:W-:Y:S01]  /*7f80*/  MUFU.TANH R32, R32 ;  /* 0x0000002000207308 */ /* 0x000fe20000002400 */
[----:B------:R-:W-:-:S02]  /*7f90*/  FSEL R188, R185, -INF , !P4 ;  /* 0xff800000b9bc7808 */ /* 0x000fc40006000000 */
[----:B---3--:R-:W-:Y:S01]  /*7fa0*/  FSEL R200, R4, -INF , !P2 ;  /* 0xff80000004c87808 */ /* 0x008fe20005000000 */
[----:B------:R-:W-:Y:S01]  /*7fb0*/  VIADD R4, R0, 0x30 ;  /* 0x0000003000047836 */ /* 0x000fe20000000000 */
[----:B------:R-:W-:Y:S01]  /*7fc0*/  ISETP.GE.AND P1, PT, R2, R237, PT ;  /* 0x000000ed0200720c */ /* 0x000fe20003f26270 */
[----:B-1----:R-:W-:Y:S01]  /*7fd0*/  FMUL.FTZ R3, R14, UR8 ;  /* 0x000000080e037c20 */ /* 0x002fe20008410000 */
[C---:B------:R-:W-:Y:S01]  /*7fe0*/  ISETP.GE.AND P4, PT, R2.reuse, R235, PT ;  /* 0x000000eb0200720c */ /* 0x040fe20003f86270 */
[C---:B------:R-:W-:Y:S01]  /*7ff0*/  HMMA.16816.F32 R12, R20.reuse, R6, R176 ;  /* 0x00000006140c723c */ /* 0x040fe200000018b0 */
[C---:B------:R-:W-:Y:S01]  /*8000*/  ISETP.GE.AND P2, PT, R2.reuse, R234, PT ;  /* 0x000000ea0200720c */ /* 0x040fe20003f46270 */
[----:B------:R1:W3:Y:S01]  /*8010*/  MUFU.TANH R51, R3 ;  /* 0x0000000300337308 */ /* 0x0002e20000002400 */
[C---:B------:R-:W-:Y:S02]  /*8020*/  ISETP.LT.OR P1, PT, R2.reuse, R232, P1 ;  /* 0x000000e80200720c */ /* 0x040fe40000f21670 */
[C---:B------:R-:W-:Y:S01]  /*8030*/  ISETP.LT.OR P4, PT, R2.reuse, R233, P4 ;  /* 0x000000e90200720c */ /* 0x040fe20002781670 */
[----:B------:R-:W-:Y:S01]  /*8040*/  HMMA.16816.F32 R20, R20, R10, R64 ;  /* 0x0000000a1414723c */ /* 0x000fe20000001840 */
[----:B------:R-:W-:Y:S01]  /*8050*/  ISETP.LT.OR P2, PT, R2, R230, P2 ;  /* 0x000000e60200720c */ /* 0x000fe20001741670 */
[----:B------:R-:W-:Y:S01]  /*8060*/  VIADD R6, R0, 0x28 ;  /* 0x0000002800067836 */ /* 0x000fe20000000000 */
[----:B--2---:R-:W-:Y:S01]  /*8070*/  FSEL R195, R192, -INF , !P1 ;  /* 0xff800000c0c37808 */ /* 0x004fe20004800000 */
[----:B------:R-:W-:Y:S01]  /*8080*/  VIADD R7, R0, 0x38 ;  /* 0x0000003800077836 */ /* 0x000fe20000000000 */
[----:B------:R-:W-:Y:S01]  /*8090*/  ISETP.GE.AND P1, PT, R5, R237, PT ;  /* 0x000000ed0500720c */ /* 0x000fe20003f26270 */
[----:B------:R-:W-:Y:S01]  /*80a0*/  MUFU.TANH R19, R19 ;  /* 0x0000001300137308 */ /* 0x000fe20000002400 */
[----:B------:R-:W-:-:S02]  /*80b0*/  FSEL R64, R187, -INF , !P6 ;  /* 0xff800000bb407808 */ /* 0x000fc40007000000 */
[C---:B------:R-:W-:Y:S02]  /*80c0*/  ISETP.GE.AND P6, PT, R2.reuse, R236, PT ;  /* 0x000000ec0200720c */ /* 0x040fe40003fc6270 */
[----:B------:R-:W-:Y:S02]  /*80d0*/  ISETP.LT.OR P1, PT, R5, R232, P1 ;  /* 0x000000e80500720c */ /* 0x000fe40000f21670 */
[----:B------:R-:W-:Y:S01]  /*80e0*/  ISETP.LT.OR P6, PT, R2, R231, P6 ;  /* 0x000000e70200720c */ /* 0x000fe200037c1670 */
[----:B-1----:R-:W-:Y:S01]  /*80f0*/  VIADD R3, R0, 0x31 ;  /* 0x0000003100037836 */ /* 0x002fe20000000000 */
[----:B------:R-:W-:Y:S01]  /*8100*/  FMNMX.FTZ R2, R105, R53, !PT ;  /* 0x0000003569027209 */ /* 0x000fe20007810000 */
[----:B------:R-:W-:Y:S01]  /*8110*/  MUFU.TANH R18, R18 ;  /* 0x0000001200127308 */ /* 0x000fe20000002400 */
[----:B---3--:R-:W-:Y:S01]  /*8120*/  FSEL R210, R51, -INF , !P0 ;  /* 0xff80000033d27808 */ /* 0x008fe20004000000 */
[----:B------:R-:W-:Y:S01]  /*8130*/  FMUL.FTZ R12, R12, UR8 ;  /* 0x000000080c0c7c20 */ /* 0x000fe20008410000 */
[----:B------:R-:W-:Y:S01]  /*8140*/  FMNMX.FTZ R2, R57, R2, !PT ;  /* 0x0000000239027209 */ /* 0x000fe20007810000 */
[----:B------:R-:W-:Y:S01]  /*8150*/  FMUL.FTZ R13, R13, UR8 ;  /* 0x000000080d0d7c20 */ /* 0x000fe20008410000 */
[----:B------:R-:W-:Y:S01]  /*8160*/  ISETP.GE.AND P0, PT, R6, R237, PT ;  /* 0x000000ed0600720c */ /* 0x000fe20003f06270 */
[----:B------:R-:W-:Y:S01]  /*8170*/  FMUL.FTZ R14, R14, UR8 ;  /* 0x000000080e0e7c20 */ /* 0x000fe20008410000 */
[----:B------:R-:W-:Y:S01]  /*8180*/  FMNMX.FTZ R2, R55, R2, !PT ;  /* 0x0000000237027209 */ /* 0x000fe20007810000 */
[----:B------:R-:W1:Y:S01]  /*8190*/  MUFU.TANH R12, R12 ;  /* 0x0000000c000c7308 */ /* 0x000e620000002400 */
[----:B------:R-:W-:Y:S01]  /*81a0*/  FMUL.FTZ R9, R20, UR8 ;  /* 0x0000000814097c20 */ /* 0x000fe20008410000 */
[----:B------:R-:W-:Y:S01]  /*81b0*/  ISETP.LT.OR P0, PT, R6, R232, P0 ;  /* 0x000000e80600720c */ /* 0x000fe20000701670 */
[----:B------:R-:W-:Y:S01]  /*81c0*/  FMUL.FTZ R21, R21, UR8 ;  /* 0x0000000815157c20 */ /* 0x000fe20008410000 */
[----:B------:R-:W-:Y:S01]  /*81d0*/  FMNMX.FTZ R2, R54, R2, !PT ;  /* 0x0000000236027209 */ /* 0x000fe20007810000 */
[----:B------:R-:W-:-:S03]  /*81e0*/  FMUL.FTZ R33, R15, UR8 ;  /* 0x000000080f217c20 */ /* 0x000fc60008410000 */
[----:B------:R-:W-:Y:S01]  /*81f0*/  FMNMX.FTZ R2, R52, R2, !PT ;  /* 0x0000000234027209 */ /* 0x000fe20007810000 */
[----:B------:R-:W2:Y:S03]  /*8200*/  MUFU.TANH R13, R13 ;  /* 0x0000000d000d7308 */ /* 0x000ea60000002400 */
[----:B------:R-:W-:-:S04]  /*8210*/  FMNMX.FTZ R2, R48, R2, !PT ;  /* 0x0000000230027209 */ /* 0x000fc80007810000 */
[----:B------:R-:W-:Y:S01]  /*8220*/  FMNMX.FTZ R2, R17, R2, !PT ;  /* 0x0000000211027209 */ /* 0x000fe20007810000 */
[----:B------:R-:W3:Y:S01]  /*8230*/  MUFU.TANH R9, R9 ;  /* 0x0000000900097308 */ /* 0x000ee20000002400 */
[----:B-1----:R-:W-:Y:S02]  /*8240*/  FSEL R202, R12, -INF , !P0 ;  /* 0xff8000000cca7808 */ /* 0x002fe40004000000 */
[----:B------:R-:W-:Y:S02]  /*8250*/  ISETP.GE.AND P0, PT, R4, R237, PT ;  /* 0x000000ed0400720c */ /* 0x000fe40003f06270 */
[----:B------:R-:W-:Y:S02]  /*8260*/  FMNMX.FTZ R2, R16, R2, !PT ;  /* 0x0000000210027209 */ /* 0x000fe40007810000 */
[----:B------:R-:W-:Y:S01]  /*8270*/  ISETP.LT.OR P0, PT, R4, R232, P0 ;  /* 0x000000e80400720c */ /* 0x000fe20000701670 */
[----:B------:R-:W1:Y:S01]  /*8280*/  MUFU.TANH R21, R21 ;  /* 0x0000001500157308 */ /* 0x000e620000002400 */
[----:B------:R-:W-:-:S02]  /*8290*/  FMNMX.FTZ R2, R200, R2, !PT ;  /* 0x00000002c8027209 */ /* 0x000fc40007810000 */
[----:B------:R-:W-:Y:S02]  /*82a0*/  FSEL R204, R44, -INF , !P0 ;  /* 0xff8000002ccc7808 */ /* 0x000fe40004000000 */
[----:B------:R-:W-:Y:S01]  /*82b0*/  FMNMX.FTZ R8, R195, R2, !PT ;  /* 0x00000002c3087209 */ /* 0x000fe20007810000 */
[----:B------:R-:W-:Y:S01]  /*82c0*/  VIADD R2, R0, 0x39 ;  /* 0x0000003900027836 */ /* 0x000fe20000000000 */
[-C--:B------:R-:W-:Y:S01]  /*82d0*/  ISETP.GE.AND P0, PT, R7, R237.reuse, PT ;  /* 0x000000ed0700720c */ /* 0x080fe20003f06270 */
[----:B------:R4:W1:Y:S01]  /*82e0*/  MUFU.TANH R15, R14 ;  /* 0x0000000e000f7308 */ /* 0x0008620000002400 */
[----:B--2---:R-:W-:Y:S01]  /*82f0*/  FSEL R201, R13, -INF , !P1 ;  /* 0xff8000000dc97808 */ /* 0x004fe20004800000 */
[----:B------:R-:W-:Y:S01]  /*8300*/  FMUL.FTZ R13, R40, UR8 ;  /* 0x00000008280d7c20 */ /* 0x000fe20008410000 */
[----:B------:R-:W-:Y:S02]  /*8310*/  ISETP.GE.AND P1, PT, R3, R237, PT ;  /* 0x000000ed0300720c */ /* 0x000fe40003f26270 */
[----:B------:R-:W-:-:S02]  /*8320*/  FMNMX.FTZ R0, R202, R8, !PT ;  /* 0x00000008ca007209 */ /* 0x000fc40007810000 */
[-C--:B------:R-:W-:Y:S01]  /*8330*/  ISETP.LT.OR P0, PT, R7, R232.reuse, P0 ;  /* 0x000000e80700720c */ /* 0x080fe20000701670 */
[----:B------:R4:W2:Y:S01]  /*8340*/  MUFU.TANH R14, R33 ;  /* 0x00000021000e7308 */ /* 0x0008a20000002400 */
[----:B------:R-:W-:Y:S02]  /*8350*/  ISETP.LT.OR P1, PT, R3, R232, P1 ;  /* 0x000000e80300720c */ /* 0x000fe40000f21670 */
[----:B------:R-:W-:Y:S02]  /*8360*/  FMNMX.FTZ R0, R201, R0, !PT ;  /* 0x00000000c9007209 */ /* 0x000fe40007810000 */
[----:B---3--:R-:W-:Y:S02]  /*8370*/  FSEL R208, R9, -INF , !P0 ;  /* 0xff80000009d07808 */ /* 0x008fe40004000000 */
[----:B------:R-:W-:Y:S02]  /*8380*/  PLOP3.LUT P0, PT, PT, PT, UP0, 0x80, 0x0 ;  /* 0x000000000000781c */ /* 0x000fe40003f0f008 */
[----:B------:R-:W-:-:S02]  /*8390*/  FSEL R207, R45, -INF , !P1 ;  /* 0xff8000002dcf7808 */ /* 0x000fc40004800000 */
[----:B------:R-:W-:Y:S02]  /*83a0*/  ISETP.GE.AND P1, PT, R2, R237, PT ;  /* 0x000000ed0200720c */ /* 0x000fe40003f26270 */
[----:B------:R-:W-:Y:S02]  /*83b0*/  FMNMX.FTZ R0, R204, R0, !PT ;  /* 0x00000000cc007209 */ /* 0x000fe40007810000 */
[----:B------:R-:W-:Y:S02]  /*83c0*/  ISETP.LT.OR P1, PT, R2, R232, P1 ;  /* 0x000000e80200720c */ /* 0x000fe40000f21670 */
[----:B------:R-:W-:Y:S02]  /*83d0*/  FMNMX.FTZ R0, R207, R0, !PT ;  /* 0x00000000cf007209 */ /* 0x000fe40007810000 */
[----:B-1----:R-:W-:Y:S02]  /*83e0*/  FSEL R209, R21, -INF , !P1 ;  /* 0xff80000015d17808 */ /* 0x002fe40004800000 */
[----:B------:R-:W-:-:S04]  /*83f0*/  FMNMX.FTZ R0, R208, R0, !PT ;  /* 0x00000000d0007209 */ /* 0x000fc80007810000 */
[----:B------:R-:W-:Y:S01]  /*8400*/  FMNMX.FTZ R12, R209, R0, !PT ;  /* 0x00000000d10c7209 */ /* 0x000fe20007810000 */
[----:B--2-4-:R-:W-:Y:S06]  /*8410*/  @!P0 BRA `(.L_x_837) ;  /* 0x0000000000708947 */ /* 0x014fec0003800000 */
        /* <DEDUP_REMOVED lines=28> */
.L_x_837:
[----:B------:R-:W2:Y:S04]  /*85e0*/  LDL.LU R28, [R1+0x4] ;  /* 0x00000400011c7983 */ /* 0x000ea80000300800 */
[----:B------:R-:W3:Y:S01]  /*85f0*/  LDL.LU R29, [R1+0x8] ;  /* 0x00000800011d7983 */ /* 0x000ee20000300800 */
[----:B------:R-:W-:Y:S01]  /*8600*/  FMUL.FTZ R0, R41, UR8 ;  /* 0x0000000829007c20 */ /* 0x000fe20008410000 */
[----:B------:R-:W-:Y:S01]  /*8610*/  FSEL R206, R50, -INF , !P6 ;  /* 0xff80000032ce7808 */ /* 0x000fe20007000000 */
[----:B-1----:R-:W1:Y:S01]  /*8620*/  MUFU.TANH R9, R13 ;  /* 0x0000000d00097308 */ /* 0x002e620000002400 */
[----:B------:R-:W4:Y:S01]  /*8630*/  SHFL.BFLY PT, R8, R12, 0x2, 0x1f ;  /* 0x0c401f000c087f89 */ /* 0x000f2200000e0000 */
[----:B------:R-:W-:Y:S01]  /*8640*/  FSEL R197, R18, -INF , !P2 ;  /* 0xff80000012c57808 */ /* 0x000fe20005000000 */
[----:B------:R-:W-:Y:S01]  /*8650*/  FMUL.FTZ R26, R26, UR8 ;  /* 0x000000081a1a7c20 */ /* 0x000fe20008410000 */
[----:B------:R-:W-:Y:S01]  /*8660*/  ISETP.GE.AND P6, PT, R5, R236, PT ;  /* 0x000000ec0500720c */ /* 0x000fe20003fc6270 */
[----:B------:R-:W-:Y:S01]  /*8670*/  FMUL.FTZ R27, R27, UR8 ;  /* 0x000000081b1b7c20 */ /* 0x000fe20008410000 */
[----:B------:R-:W-:-:S02]  /*8680*/  ISETP.GE.AND P2, PT, R5, R234, PT ;  /* 0x000000ea0500720c */ /* 0x000fc40003f46270 */
[----:B------:R5:W4:Y:S01]  /*8690*/  MUFU.TANH R11, R0 ;  /* 0x00000000000b7308 */ /* 0x000b220000002400 */
[----:B------:R-:W-:Y:S02]  /*86a0*/  FSEL R192, R49, -INF , !P5 ;  /* 0xff80000031c07808 */ /* 0x000fe40006800000 */
[----:B------:R-:W-:Y:S02]  /*86b0*/  FSEL R196, R19, -INF , !P3 ;  /* 0xff80000013c47808 */ /* 0x000fe40005800000 */
[C---:B------:R-:W-:Y:S02]  /*86c0*/  ISETP.GE.AND P1, PT, R6.reuse, R236, PT ;  /* 0x000000ec0600720c */ /* 0x040fe40003f26270 */
[C---:B------:R-:W-:Y:S01]  /*86d0*/  ISETP.GE.AND P5, PT, R6.reuse, R235, PT ;  /* 0x000000eb0600720c */ /* 0x040fe20003fa6270 */
[----:B------:R-:W-:Y:S01]  /*86e0*/  MUFU.TANH R26, R26 ;  /* 0x0000001a001a7308 */ /* 0x000fe20000002400 */
[----:B------:R-:W-:Y:S02]  /*86f0*/  ISETP.GE.AND P3, PT, R6, R234, PT ;  /* 0x000000ea0600720c */ /* 0x000fe40003f66270 */
[----:B------:R-:W-:-:S02]  /*8700*/  ISETP.LT.OR P6, PT, R5, R231, P6 ;  /* 0x000000e70500720c */ /* 0x000fc400037c1670 */
[CC--:B------:R-:W-:Y:S02]  /*8710*/  ISETP.LT.OR P2, PT, R5.reuse, R230.reuse, P2 ;  /* 0x000000e60500720c */ /* 0x0c0fe40001741670 */
[----:B------:R-:W-:Y:S01]  /*8720*/  ISETP.LT.OR P1, PT, R6, R231, P1 ;  /* 0x000000e70600720c */ /* 0x000fe20000f21670 */
[----:B------:R-:W-:Y:S01]  /*8730*/  MUFU.TANH R27, R27 ;  /* 0x0000001b001b7308 */ /* 0x000fe20000002400 */
[----:B-----5:R-:W-:Y:S01]  /*8740*/  FMUL.FTZ R0, R46, UR8 ;  /* 0x000000082e007c20 */ /* 0x020fe20008410000 */
[----:B------:R-:W-:Y:S02]  /*8750*/  FSEL R46, R32, -INF , !P4 ;  /* 0xff800000202e7808 */ /* 0x000fe40006000000 */
[C---:B------:R-:W-:Y:S02]  /*8760*/  ISETP.GE.AND P4, PT, R5.reuse, R235, PT ;  /* 0x000000eb0500720c */ /* 0x040fe40003f86270 */
[-C--:B------:R-:W-:Y:S02]  /*8770*/  ISETP.LT.OR P5, PT, R6, R233.reuse, P5 ;  /* 0x000000e90600720c */ /* 0x080fe40002fa1670 */
[----:B------:R-:W-:Y:S01]  /*8780*/  ISETP.LT.OR P4, PT, R5, R233, P4 ;  /* 0x000000e90500720c */ /* 0x000fe20002781670 */
[----:B------:R-:W-:Y:S01]  /*8790*/  FMUL.FTZ R5, R36, UR8 ;  /* 0x0000000824057c20 */ /* 0x000fe20008410000 */
[----:B------:R-:W-:Y:S01]  /*87a0*/  ISETP.LT.OR P3, PT, R6, R230, P3 ;  /* 0x000000e60600720c */ /* 0x000fe20001f61670 */
[----:B------:R5:W5:Y:S01]  /*87b0*/  MUFU.TANH R10, R0 ;  /* 0x00000000000a7308 */ /* 0x000b620000002400 */
[----:B------:R-:W-:-:S02]  /*87c0*/  FSEL R203, R15, -INF , !P1 ;  /* 0xff8000000fcb7808 */ /* 0x000fc40004800000 */
[----:B-1----:R-:W-:Y:S01]  /*87d0*/  FSEL R213, R9, -INF , !P5 ;  /* 0xff80000009d57808 */ /* 0x002fe20006800000 */
[----:B------:R-:W-:Y:S01]  /*87e0*/  FMUL.FTZ R9, R23, UR8 ;  /* 0x0000000817097c20 */ /* 0x000fe20008410000 */
[CC--:B------:R-:W-:Y:S02]  /*87f0*/  ISETP.GE.AND P1, PT, R4.reuse, R236.reuse, PT ;  /* 0x000000ec0400720c */ /* 0x0c0fe40003f26270 */
[C---:B------:R-:W-:Y:S01]  /*8800*/  ISETP.GE.AND P5, PT, R4.reuse, R235, PT ;  /* 0x000000eb0400720c */ /* 0x040fe20003fa6270 */
[----:B------:R1:W1:Y:S01]  /*8810*/  MUFU.TANH R6, R5 ;  /* 0x0000000500067308 */ /* 0x0002620000002400 */
[C---:B------:R-:W-:Y:S02]  /*8820*/  ISETP.LT.OR P1, PT, R4.reuse, R231, P1 ;  /* 0x000000e70400720c */ /* 0x040fe40000f21670 */
[----:B------:R-:W-:Y:S02]  /*8830*/  ISETP.LT.OR P5, PT, R4, R233, P5 ;  /* 0x000000e90400720c */ /* 0x000fe40002fa1670 */
[----:B----4-:R-:W-:Y:S01]  /*8840*/  FSEL R211, R11, -INF , !P4 ;  /* 0xff8000000bd37808 */ /* 0x010fe20006000000 */
[----:B------:R-:W-:Y:S01]  /*8850*/  FMUL.FTZ R11, R39, UR8 ;  /* 0x00000008270b7c20 */ /* 0x000fe20008410000 */
[----:B------:R-:W-:Y:S01]  /*8860*/  ISETP.GE.AND P4, PT, R3, R236, PT ;  /* 0x000000ec0300720c */ /* 0x000fe20003f86270 */
[----:B------:R-:W-:Y:S01]  /*8870*/  MUFU.TANH R9, R9 ;  /* 0x0000000900097308 */ /* 0x000fe20000002400 */
[----:B-----5:R-:W-:Y:S01]  /*8880*/  FMNMX.FTZ R0, R12, R8, !PT ;  /* 0x000000080c007209 */ /* 0x020fe20007810000 */
[----:B------:R-:W-:Y:S01]  /*8890*/  FMUL.FTZ R8, R38, UR8 ;  /* 0x0000000826087c20 */ /* 0x000fe20008410000 */
[----:B------:R-:W-:Y:S01]  /*88a0*/  FSEL R241, R10, -INF , !P1 ;  /* 0xff8000000af17808 */ /* 0x000fe20004800000 */
[----:B------:R-:W-:Y:S01]  /*88b0*/  FMUL.FTZ R10, R25, UR8 ;  /* 0x00000008190a7c20 */ /* 0x000fe20008410000 */
[----:B------:R-:W-:-:S02]  /*88c0*/  ISETP.GE.AND P1, PT, R3, R235, PT ;  /* 0x000000eb0300720c */ /* 0x000fc40003f26270 */
[----:B------:R-:W-:Y:S01]  /*88d0*/  FSEL R205, R14, -INF , !P6 ;  /* 0xff8000000ecd7808 */ /* 0x000fe20007000000 */
[----:B------:R-:W4:Y:S01]  /*88e0*/  MUFU.TANH R11, R11 ;  /* 0x0000000b000b7308 */ /* 0x000f220000002400 */
[----:B-1----:R-:W-:Y:S01]  /*88f0*/  FMUL.FTZ R5, R42, UR8 ;  /* 0x000000082a057c20 */ /* 0x002fe20008410000 */
[----:B------:R-:W-:Y:S01]  /*8900*/  FSEL R243, R6, -INF , !P5 ;  /* 0xff80000006f37808 */ /* 0x000fe20006800000 */
[----:B------:R-:W-:Y:S01]  /*8910*/  FMUL.FTZ R6, R43, UR8 ;  /* 0x000000082b067c20 */ /* 0x000fe20008410000 */
[C---:B------:R-:W-:Y:S02]  /*8920*/  ISETP.GE.AND P5, PT, R3.reuse, R234, PT ;  /* 0x000000ea0300720c */ /* 0x040fe40003fa6270 */
[C---:B------:R-:W-:Y:S02]  /*8930*/  ISETP.LT.OR P4, PT, R3.reuse, R231, P4 ;  /* 0x000000e70300720c */ /* 0x040fe40002781670 */
[----:B------:R1:W5:Y:S01]  /*8940*/  MUFU.TANH R15, R5 ;  /* 0x00000005000f7308 */ /* 0x0003620000002400 */
[----:B------:R-:W-:-:S02]  /*8950*/  ISETP.LT.OR P1, PT, R3, R233, P1 ;  /* 0x000000e90300720c */ /* 0x000fc40000f21670 */
[----:B------:R-:W-:Y:S01]  /*8960*/  ISETP.LT.OR P5, PT, R3, R230, P5 ;  /* 0x000000e60300720c */ /* 0x000fe20002fa1670 */
[----:B------:R-:W-:Y:S01]  /*8970*/  FMUL.FTZ R3, R22, UR8 ;  /* 0x0000000816037c20 */ /* 0x000fe20008410000 */
[C---:B------:R-:W-:Y:S01]  /*8980*/  ISETP.GE.AND P6, PT, R4.reuse, R234, PT ;  /* 0x000000ea0400720c */ /* 0x040fe20003fc6270 */
[----:B------:R-:W-:Y:S01]  /*8990*/  LDSM.16.MT88.4 R20, [R226+0x9000] ;  /* 0x00900000e214783b */ /* 0x000fe20000004200 */
[----:B------:R-:W-:Y:S01]  /*89a0*/  MOV R31, R252 ;  /* 0x000000fc001f7202 */ /* 0x000fe20000000f00 */
[----:B------:R5:W-:Y:S01]  /*89b0*/  MUFU.TANH R12, R3 ;  /* 0x00000003000c7308 */ /* 0x000be20000002400 */
[----:B------:R-:W-:Y:S01]  /*89c0*/  ISETP.LT.OR P6, PT, R4, R230, P6 ;  /* 0x000000e60400720c */ /* 0x000fe200037c1670 */
[----:B------:R-:W-:Y:S01]  /*89d0*/  FMUL.FTZ R4, R47, UR8 ;  /* 0x000000082f047c20 */ /* 0x000fe20008410000 */
[----:B----4-:R-:W-:Y:S02]  /*89e0*/  FSEL R216, R11, -INF , !P5 ;  /* 0xff8000000bd87808 */ /* 0x010fe40006800000 */
[----:B------:R-:W-:-:S02]  /*89f0*/  MOV R30, R239 ;  /* 0x000000ef001e7202 */ /* 0x000fc40000000f00 */
[----:B------:R-:W-:Y:S01]  /*8a00*/  MOV R66, R31 ;  /* 0x0000001f00427202 */ /* 0x000fe20000000f00 */
[----:B------:R4:W4:Y:S01]  /*8a10*/  MUFU.TANH R14, R4 ;  /* 0x00000004000e7308 */ /* 0x0009220000002400 */
[----:B-1----:R-:W1:Y:S01]  /*8a20*/  SHFL.BFLY PT, R5, R0, 0x1, 0x1f ;  /* 0x0c201f0000057f89 */ /* 0x002e6200000e0000 */
[----:B-----5:R-:W-:Y:S02]  /*8a30*/  FSEL R47, R15, -INF , !P3 ;  /* 0xff8000000f2f7808 */ /* 0x020fe40005800000 */
[----:B------:R-:W-:Y:S02]  /*8a40*/  ISETP.GE.AND P3, PT, R2, R234, PT ;  /* 0x000000ea0200720c */ /* 0x000fe40003f66270 */
[----:B------:R-:W-:Y:S02]  /*8a50*/  MOV R67, R30 ;  /* 0x0000001e00437202 */ /* 0x000fe40000000f00 */
[----:B------:R-:W-:Y:S01]  /*8a60*/  MUFU.TANH R10, R10 ;  /* 0x0000000a000a7308 */ /* 0x000fe20000002400 */
[----:B------:R-:W-:-:S02]  /*8a70*/  FMNMX.FTZ R3, R104, R100, !PT ;  /* 0x0000006468037209 */ /* 0x000fc40007810000 */
[----:B------:R-:W-:Y:S02]  /*8a80*/  ISETP.LT.OR P3, PT, R2, R230, P3 ;  /* 0x000000e60200720c */ /* 0x000fe40001f61670 */
[----:B------:R-:W-:Y:S02]  /*8a90*/  FMNMX.FTZ R3, R101, R3, !PT ;  /* 0x0000000365037209 */ /* 0x000fe40007810000 */
[----:B------:R-:W-:Y:S01]  /*8aa0*/  FSEL R221, R27, -INF , !P3 ;  /* 0xff8000001bdd7808 */ /* 0x000fe20005800000 */
[----:B----4-:R-:W-:Y:S01]  /*8ab0*/  FMUL.FTZ R4, R37, UR8 ;  /* 0x0000000825047c20 */ /* 0x010fe20008410000 */
[----:B------:R-:W-:Y:S02]  /*8ac0*/  FMNMX.FTZ R3, R175, R3, !PT ;  /* 0x00000003af037209 */ /* 0x000fe40007810000 */
[----:B------:R-:W-:Y:S01]  /*8ad0*/  FSEL R244, R14, -INF , !P4 ;  /* 0xff8000000ef47808 */ /* 0x000fe20006000000 */
[----:B------:R4:W5:Y:S01]  /*8ae0*/  MUFU.TANH R13, R4 ;  /* 0x00000004000d7308 */ /* 0x0009620000002400 */
[----:B------:R-:W-:-:S02]  /*8af0*/  FMNMX.FTZ R3, R60, R3, !PT ;  /* 0x000000033c037209 */ /* 0x000fc40007810000 */
[----:B------:R-:W-:Y:S02]  /*8b00*/  ISETP.GE.AND P4, PT, R7, R236, PT ;  /* 0x000000ec0700720c */ /* 0x000fe40003f86270 */
[----:B-1----:R-:W-:Y:S02]  /*8b10*/  FMNMX.FTZ R250, R0, R5, !PT ;  /* 0x0000000500fa7209 */ /* 0x002fe40007810000 */
[----:B------:R-:W-:Y:S02]  /*8b20*/  FMNMX.FTZ R0, R103, R106, !PT ;  /* 0x0000006a67007209 */ /* 0x000fe40007810000 */
[----:B------:R-:W-:Y:S02]  /*8b30*/  FMNMX.FTZ R3, R199, R3, !PT ;  /* 0x00000003c7037209 */ /* 0x000fe40007810000 */
[----:B------:R-:W-:Y:S02]  /*8b40*/  FMNMX.FTZ R0, R107, R0, !PT ;  /* 0x000000006b007209 */ /* 0x000fe40007810000 */
[----:B------:R-:W-:-:S02]  /*8b50*/  FMNMX.FTZ R3, R198, R3, !PT ;  /* 0x00000003c6037209 */ /* 0x000fc40007810000 */
[----:B------:R-:W-:Y:S01]  /*8b60*/  FMNMX.FTZ R0, R59, R0, !PT ;  /* 0x000000003b007209 */ /* 0x000fe20007810000 */
[----:B----4-:R-:W-:Y:S01]  /*8b70*/  FMUL.FTZ R4, R24, UR8 ;  /* 0x0000000818047c20 */ /* 0x010fe20008410000 */
[----:B-----5:R-:W-:Y:S02]  /*8b80*/  FSEL R240, R13, -INF , !P1 ;  /* 0xff8000000df07808 */ /* 0x020fe40004800000 */
[----:B------:R-:W-:Y:S01]  /*8b90*/  FMNMX.FTZ R0, R56, R0, !PT ;  /* 0x0000000038007209 */ /* 0x000fe20007810000 */
[----:B------:R1:W4:Y:S01]  /*8ba0*/  MUFU.TANH R5, R4 ;  /* 0x0000000400057308 */ /* 0x0003220000002400 */
[C---:B------:R-:W-:Y:S02]  /*8bb0*/  ISETP.GE.AND P1, PT, R7.reuse, R235, PT ;  /* 0x000000eb0700720c */ /* 0x040fe40003f26270 */
[----:B------:R-:W-:Y:S02]  /*8bc0*/  FMNMX.FTZ R0, R62, R0, !PT ;  /* 0x000000003e007209 */ /* 0x000fe40007810000 */
[----:B------:R-:W-:-:S02]  /*8bd0*/  ISETP.LT.OR P1, PT, R7, R233, P1 ;  /* 0x000000e90700720c */ /* 0x000fc40000f21670 */
[----:B------:R-:W-:Y:S01]  /*8be0*/  ISETP.LT.OR P4, PT, R7, R231, P4 ;  /* 0x000000e70700720c */ /* 0x000fe20002781670 */
[----:B------:R-:W5:Y:S03]  /*8bf0*/  MUFU.TANH R13, R6 ;  /* 0x00000006000d7308 */ /* 0x000f660000002400 */
[----:B------:R-:W-:Y:S02]  /*8c00*/  FSEL R252, R12, -INF , !P4 ;  /* 0xff8000000cfc7808 */ /* 0x000fe40006000000 */
[----:B------:R-:W-:-:S03]  /*8c10*/  ISETP.GE.AND P4, PT, R2, R236, PT ;  /* 0x000000ec0200720c */ /* 0x000fc60003f86270 */
[----:B------:R5:W5:Y:S01]  /*8c20*/  MUFU.TANH R6, R8 ;  /* 0x0000000800067308 */ /* 0x000b620000002400 */
[----:B-1----:R-:W-:Y:S02]  /*8c30*/  FMNMX.FTZ R4, R194, R3, !PT ;  /* 0x00000003c2047209 */ /* 0x002fe40007810000 */
[----:B------:R-:W-:Y:S02]  /*8c40*/  FMNMX.FTZ R3, R61, R0, !PT ;  /* 0x000000003d037209 */ /* 0x000fe40007810000 */
[----:B------:R-:W-:Y:S02]  /*8c50*/  FMNMX.FTZ R4, R193, R4, !PT ;  /* 0x00000004c1047209 */ /* 0x000fe40007810000 */
[----:B------:R-:W-:Y:S02]  /*8c60*/  FMNMX.FTZ R0, R102, R173, !PT ;  /* 0x000000ad66007209 */ /* 0x000fe40007810000 */
[----:B------:R-:W-:Y:S02]  /*8c70*/  FMNMX.FTZ R3, R63, R3, !PT ;  /* 0x000000033f037209 */ /* 0x000fe40007810000 */
[----:B------:R-:W-:-:S02]  /*8c80*/  FMNMX.FTZ R4, R210, R4, !PT ;  /* 0x00000004d2047209 */ /* 0x000fc40007810000 */
[----:B------:R-:W-:Y:S02]  /*8c90*/  FMNMX.FTZ R0, R174, R0, !PT ;  /* 0x00000000ae007209 */ /* 0x000fe40007810000 */
[----:B----4-:R-:W-:Y:S02]  /*8ca0*/  FSEL R223, R5, -INF , !P1 ;  /* 0xff80000005df7808 */ /* 0x010fe40004800000 */
        /* <DEDUP_REMOVED lines=14> */
[----:B------:R-:W-:Y:S02]  /*8d90*/  FMNMX.FTZ R4, R213, R4, !PT ;  /* 0x00000004d5047209 */ /* 0x000fe40007810000 */
[----:B------:R-:W-:-:S02]  /*8da0*/  FSEL R247, R9, -INF , !P4 ;  /* 0xff80000009f77808 */ /* 0x000fc40006000000 */
[----:B------:R-:W-:Y:S02]  /*8db0*/  FMNMX.FTZ R3, R252, R3, !PT ;  /* 0x00000003fc037209 */ /* 0x000fe40007810000 */
[----:B------:R-:W-:Y:S02]  /*8dc0*/  FMNMX.FTZ R0, R188, R0, !PT ;  /* 0x00000000bc007209 */ /* 0x000fe40007810000 */
[----:B------:R-:W-:Y:S02]  /*8dd0*/  FMNMX.FTZ R4, R211, R4, !PT ;  /* 0x00000004d3047209 */ /* 0x000fe40007810000 */
[----:B------:R-:W-:Y:S02]  /*8de0*/  FMNMX.FTZ R3, R247, R3, !PT ;  /* 0x00000003f7037209 */ /* 0x000fe40007810000 */
[----:B------:R-:W-:Y:S02]  /*8df0*/  FMNMX.FTZ R0, R196, R0, !PT ;  /* 0x00000000c4007209 */ /* 0x000fe40007810000 */
[----:B------:R-:W-:Y:S01]  /*8e00*/  ISETP.GE.AND P1, PT, R2, R235, PT ;  /* 0x000000eb0200720c */ /* 0x000fe20003f26270 */
[----:B-----5:R-:W-:Y:S01]  /*8e10*/  SHFL.BFLY PT, R8, R3, 0x2, 0x1f ;  /* 0x0c401f0003087f89 */ /* 0x020fe200000e0000 */
[----:B------:R-:W-:-:S02]  /*8e20*/  FMNMX.FTZ R4, R243, R4, !PT ;  /* 0x00000004f3047209 */ /* 0x000fc40007810000 */
[----:B------:R-:W-:Y:S01]  /*8e30*/  FMNMX.FTZ R5, R197, R0, !PT ;  /* 0x00000000c5057209 */ /* 0x000fe20007810000 */
[----:B------:R-:W-:Y:S01]  /*8e40*/  FMUL.FTZ R0, R250, UR26 ;  /* 0x0000001afa007c20 */ /* 0x000fe20008410000 */
[----:B------:R-:W-:Y:S02]  /*8e50*/  ISETP.LT.OR P1, PT, R2, R233, P1 ;  /* 0x000000e90200720c */ /* 0x000fe40000f21670 */
[----:B------:R-:W-:Y:S02]  /*8e60*/  FMNMX.FTZ R4, R240, R4, !PT ;  /* 0x00000004f0047209 */ /* 0x000fe40007810000 */
[----:B------:R-:W-:Y:S02]  /*8e70*/  FSEL R13, R13, -INF , !P2 ;  /* 0xff8000000d0d7808 */ /* 0x000fe40005000000 */
[----:B------:R-:W-:Y:S02]  /*8e80*/  FMNMX.FTZ R5, R47, R5, !PT ;  /* 0x000000052f057209 */ /* 0x000fe40007810000 */
[----:B------:R-:W-:-:S02]  /*8e90*/  FSEL R217, R10, -INF , !P1 ;  /* 0xff8000000ad97808 */ /* 0x000fc40004800000 */
[----:B------:R-:W-:Y:S02]  /*8ea0*/  FMNMX.FTZ R4, R223, R4, !PT ;  /* 0x00000004df047209 */ /* 0x000fe40007810000 */
[----:B------:R-:W-:Y:S02]  /*8eb0*/  ISETP.GE.AND P1, PT, R7, R234, PT ;  /* 0x000000ea0700720c */ /* 0x000fe40003f26270 */
[----:B------:R-:W-:Y:S02]  /*8ec0*/  FSEL R215, R6, -INF , !P6 ;  /* 0xff80000006d77808 */ /* 0x000fe40007000000 */
[----:B------:R-:W-:Y:S02]  /*8ed0*/  FMNMX.FTZ R5, R13, R5, !PT ;  /* 0x000000050d057209 */ /* 0x000fe40007810000 */
[----:B------:R-:W-:Y:S02]  /*8ee0*/  FSETP.NEU.FTZ.AND P2, PT, R250, -INF , PT ;  /* 0xff800000fa00780b */ /* 0x000fe40003f5d000 */
[----:B------:R-:W-:-:S02]  /*8ef0*/  FMNMX.FTZ R4, R217, R4, !PT ;  /* 0x00000004d9047209 */ /* 0x000fc40007810000 */
[----:B------:R-:W-:Y:S02]  /*8f00*/  ISETP.LT.OR P1, PT, R7, R230, P1 ;  /* 0x000000e60700720c */ /* 0x000fe40000f21670 */
[----:B------:R-:W-:Y:S01]  /*8f10*/  FMNMX.FTZ R5, R215, R5, !PT ;  /* 0x00000005d7057209 */ /* 0x000fe20007810000 */
[----:B------:R-:W1:Y:S01]  /*8f20*/  SHFL.BFLY PT, R9, R4, 0x2, 0x1f ;  /* 0x0c401f0004097f89 */ /* 0x000e6200000e0000 */
[----:B------:R-:W-:Y:S02]  /*8f30*/  FSEL R0, R0, RZ, P2 ;  /* 0x000000ff00007208 */ /* 0x000fe40001000000 */
[----:B------:R-:W-:Y:S02]  /*8f40*/  FSEL R219, R26, -INF , !P1 ;  /* 0xff8000001adb7808 */ /* 0x000fe40004800000 */
[----:B------:R-:W-:Y:S01]  /*8f50*/  FMNMX.FTZ R5, R216, R5, !PT ;  /* 0x00000005d8057209 */ /* 0x000fe20007810000 */
[--C-:B------:R-:W-:Y:S01]  /*8f60*/  FFMA.FTZ R2, R53, UR26, -R0.reuse ;  /* 0x0000001a35027c23 */ /* 0x100fe20008010800 */
[----:B------:R-:W-:Y:S02]  /*8f70*/  LDSM.16.MT88.4 R24, [R224+0xa000] ;  /* 0x00a00000e018783b */ /* 0x000fe40000004200 */
[----:B------:R-:W-:Y:S01]  /*8f80*/  FMNMX.FTZ R6, R219, R5, !PT ;  /* 0x00000005db067209 */ /* 0x000fe20007810000 */
[----:B------:R4:W-:Y:S01]  /*8f90*/  MUFU.EX2 R212, R2 ;  /* 0x0000000200d47308 */ /* 0x0009e20000000800 */
[----:B------:R-:W-:-:S07]  /*8fa0*/  FFMA.FTZ R5, R57, UR26, -R0 ;  /* 0x0000001a39057c23 */ /* 0x000fce0008010800 */
[----:B------:R5:W-:Y:S01]  /*8fb0*/  MUFU.EX2 R33, R5 ;  /* 0x0000000500217308 */ /* 0x000be20000000800 */
[----:B-1----:R-:W-:Y:S02]  /*8fc0*/  FMNMX.FTZ R4, R4, R9, !PT ;  /* 0x0000000904047209 */ /* 0x002fe40007810000 */
[----:B----4-:R-:W-:Y:S02]  /*8fd0*/  FMNMX.FTZ R2, R3, R8, !PT ;  /* 0x0000000803027209 */ /* 0x010fe40007810000 */
[----:B------:R-:W-:Y:S01]  /*8fe0*/  FMNMX.FTZ R3, R221, R6, !PT ;  /* 0x00000006dd037209 */ /* 0x000fe20007810000 */
[----:B------:R-:W1:Y:S04]  /*8ff0*/  SHFL.BFLY PT, R8, R4, 0x1, 0x1f ;  /* 0x0c201f0004087f89 */ /* 0x000e6800000e0000 */
[----:B------:R-:W4:Y:S01]  /*9000*/  SHFL.BFLY PT, R7, R2, 0x1, 0x1f ;  /* 0x0c201f0002077f89 */ /* 0x000f2200000e0000 */
[----:B-----5:R-:W-:-:S03]  /*9010*/  FFMA.FTZ R5, R55, UR26, -R0 ;  /* 0x0000001a37057c23 */ /* 0x020fc60008010800 */
[----:B------:R-:W5:Y:S01]  /*9020*/  SHFL.BFLY PT, R6, R3, 0x2, 0x1f ;  /* 0x0c401f0003067f89 */ /* 0x000f6200000e0000 */
[----:B------:R1:W-:Y:S02]  /*9030*/  MUFU.EX2 R41, R5 ;  /* 0x0000000500297308 */ /* 0x0003e40000000800 */
[----:B-1----:R-:W-:Y:S01]  /*9040*/  FMNMX.FTZ R248, R4, R8, !PT ;  /* 0x0000000804f87209 */ /* 0x002fe20007810000 */
[----:B------:R-:W-:Y:S01]  /*9050*/  FFMA.FTZ R5, R54, UR26, -R0 ;  /* 0x0000001a36057c23 */ /* 0x000fe20008010800 */
[----:B----4-:R-:W-:-:S04]  /*9060*/  FMNMX.FTZ R249, R2, R7, !PT ;  /* 0x0000000702f97209 */ /* 0x010fc80007810000 */
[----:B------:R1:W-:Y:S01]  /*9070*/  MUFU.EX2 R39, R5 ;  /* 0x0000000500277308 */ /* 0x0003e20000000800 */
[----:B------:R-:W-:Y:S01]  /*9080*/  FSETP.NEU.FTZ.AND P3, PT, R248, -INF , PT ;  /* 0xff800000f800780b */ /* 0x000fe20003f7d000 */
[----:B--2---:R-:W-:Y:S01]  /*9090*/  IMAD.MOV.U32 R245, RZ, RZ, R28 ;  /* 0x000000fffff57224 */ /* 0x004fe200078e001c */
[----:B-----5:R-:W-:Y:S01]  /*90a0*/  FMNMX.FTZ R2, R3, R6, !PT ;  /* 0x0000000603027209 */ /* 0x020fe20007810000 */
[C---:B------:R-:W-:Y:S01]  /*90b0*/  FMUL.FTZ R12, R249.reuse, UR26 ;  /* 0x0000001af90c7c20 */ /* 0x040fe20008410000 */
[----:B------:R-:W-:Y:S01]  /*90c0*/  FSETP.NEU.FTZ.AND P4, PT, R249, -INF , PT ;  /* 0xff800000f900780b */ /* 0x000fe20003f9d000 */
[----:B------:R-:W-:Y:S01]  /*90d0*/  FFMA.FTZ R3, R16, UR26, -R0 ;  /* 0x0000001a10037c23 */ /* 0x000fe20008010800 */
[----:B---3--:R-:W-:Y:S02]  /*90e0*/  MOV R251, R29 ;  /* 0x0000001d00fb7202 */ /* 0x008fe40000000f00 */
[----:B------:R-:W-:Y:S01]  /*90f0*/  FSEL R12, R12, RZ, P4 ;  /* 0x000000ff0c0c7208 */ /* 0x000fe20002000000 */
[----:B------:R2:W-:Y:S01]  /*9100*/  MUFU.EX2 R38, R3 ;  /* 0x0000000300267308 */ /* 0x0005e20000000800 */
[----:B------:R-:W-:Y:S03]  /*9110*/  LDSM.16.MT88.4 R28, [R226+0xa000] ;  /* 0x00a00000e21c783b */ /* 0x000fe60000004200 */
[----:B------:R-:W-:Y:S01]  /*9120*/  FFMA.FTZ R4, R100, UR26, -R12 ;  /* 0x0000001a64047c23 */ /* 0x000fe2000801080c */
[----:B-1----:R-:W-:-:S03]  /*9130*/  FFMA.FTZ R5, R52, UR26, -R0 ;  /* 0x0000001a34057c23 */ /* 0x002fc60008010800 */
[----:B------:R1:W-:Y:S08]  /*9140*/  MUFU.EX2 R37, R4 ;  /* 0x0000000400257308 */ /* 0x0003f00000000800 */
[----:B------:R3:W-:Y:S01]  /*9150*/  MUFU.EX2 R43, R5 ;  /* 0x00000005002b7308 */ /* 0x0007e20000000800 */
[----:B--2---:R-:W-:-:S05]  /*9160*/  FMUL.FTZ R3, R248, UR26 ;  /* 0x0000001af8037c20 */ /* 0x004fca0008410000 */
[----:B------:R-:W-:Y:S01]  /*9170*/  FSEL R3, R3, RZ, P3 ;  /* 0x000000ff03037208 */ /* 0x000fe20001800000 */
[----:B-1----:R-:W-:-:S04]  /*9180*/  FFMA.FTZ R4, R101, UR26, -R12 ;  /* 0x0000001a65047c23 */ /* 0x002fc8000801080c */
[--C-:B------:R-:W-:Y:S01]  /*9190*/  FFMA.FTZ R8, R62, UR26, -R3.reuse ;  /* 0x0000001a3e087c23 */ /* 0x100fe20008010803 */
[----:B------:R1:W-:Y:S01]  /*91a0*/  MUFU.EX2 R42, R4 ;  /* 0x00000004002a7308 */ /* 0x0003e20000000800 */
[----:B---3--:R-:W-:Y:S02]  /*91b0*/  FFMA.FTZ R5, R48, UR26, -R0 ;  /* 0x0000001a30057c23 */ /* 0x008fe40008010800 */
[----:B------:R-:W-:Y:S05]  /*91c0*/  LDSM.16.MT88.4 R48, [R226+0xb000] ;  /* 0x00b00000e230783b */ /* 0x000fea0000004200 */
[----:B------:R2:W-:Y:S01]  /*91d0*/  MUFU.EX2 R246, R5 ;  /* 0x0000000500f67308 */ /* 0x0005e20000000800 */
[----:B-1----:R-:W-:-:S07]  /*91e0*/  FFMA.FTZ R4, R106, UR26, -R3 ;  /* 0x0000001a6a047c23 */ /* 0x002fce0008010803 */
[----:B------:R1:W3:Y:S01]  /*91f0*/  MUFU.EX2 R65, R4 ;  /* 0x0000000400417308 */ /* 0x0002e20000000800 */
[----:B--2---:R-:W-:Y:S02]  /*9200*/  FFMA.FTZ R5, R17, UR26, -R0 ;  /* 0x0000001a11057c23 */ /* 0x004fe40008010800 */
[----:B------:R-:W-:Y:S05]  /*9210*/  LDSM.16.MT88.4 R16, [R224+0x9000] ;  /* 0x00900000e010783b */ /* 0x000fea0000004200 */
[----:B------:R2:W-:Y:S01]  /*9220*/  MUFU.EX2 R214, R5 ;  /* 0x0000000500d67308 */ /* 0x0005e20000000800 */
[----:B-1----:R-:W-:Y:S01]  /*9230*/  FFMA.FTZ R4, R59, UR26, -R3 ;  /* 0x0000001a3b047c23 */ /* 0x002fe20008010803 */
[----:B---3--:R-:W-:Y:S01]  /*9240*/  MOV R62, R65 ;  /* 0x00000041003e7202 */ /* 0x008fe20000000f00 */
[----:B------:R-:W-:-:S05]  /*9250*/  IMAD.MOV.U32 R59, RZ, RZ, R251 ;  /* 0x000000ffff3b7224 */ /* 0x000fca00078e00fb */
[----:B------:R1:W-:Y:S01]  /*9260*/  MUFU.EX2 R34, R4 ;  /* 0x0000000400227308 */ /* 0x0003e20000000800 */
[----:B--2---:R-:W2:Y:S01]  /*9270*/  SHFL.BFLY PT, R5, R2, 0x1, 0x1f ;  /* 0x0c201f0002057f89 */ /* 0x004ea200000e0000 */
[----:B-1----:R-:W-:-:S06]  /*9280*/  FFMA.FTZ R4, R56, UR26, -R3 ;  /* 0x0000001a38047c23 */ /* 0x002fcc0008010803 */
[----:B------:R1:W-:Y:S08]  /*9290*/  MUFU.EX2 R56, R8 ;  /* 0x0000000800387308 */ /* 0x0003f00000000800 */
[----:B------:R-:W-:Y:S01]  /*92a0*/  MUFU.EX2 R222, R4 ;  /* 0x0000000400de7308 */ /* 0x000fe20000000800 */
[----:B--2---:R-:W-:Y:S01]  /*92b0*/  FMNMX.FTZ R239, R2, R5, !PT ;  /* 0x0000000502ef7209 */ /* 0x004fe20007810000 */
[----:B------:R-:W-:Y:S01]  /*92c0*/  FFMA.FTZ R2, R107, UR26, -R3 ;  /* 0x0000001a6b027c23 */ /* 0x000fe20008010803 */
[----:B------:R-:W-:-:S02]  /*92d0*/  FSEL R5, R248, RZ, P3 ;  /* 0x000000fff8057208 */ /* 0x000fc40001800000 */
[----:B------:R-:W-:-:S03]  /*92e0*/  FSETP.NEU.FTZ.AND P1, PT, R239, -INF , PT ;  /* 0xff800000ef00780b */ /* 0x000fc60003f3d000 */
[----:B------:R2:W-:Y:S01]  /*92f0*/  MUFU.EX2 R36, R2 ;  /* 0x0000000200247308 */ /* 0x0005e20000000800 */
[----:B------:R-:W-:Y:S01]  /*9300*/  FADD.FTZ R5, R103, -R5 ;  /* 0x8000000567057221 */ /* 0x000fe20000010000 */
[----:B-1----:R-:W-:-:S03]  /*9310*/  FFMA.FTZ R8, R61, UR26, -R3 ;  /* 0x0000001a3d087c23 */ /* 0x002fc60008010803 */
[----:B------:R-:W-:-:S03]  /*9320*/  FMUL.FTZ R5, R5, UR26 ;  /* 0x0000001a05057c20 */ /* 0x000fc60008410000 */
[----:B------:R-:W-:Y:S08]  /*9330*/  MUFU.EX2 R61, R8 ;  /* 0x00000008003d7308 */ /* 0x000ff00000000800 */
[----:B------:R1:W3:Y:S01]  /*9340*/  MUFU.EX2 R45, R5 ;  /* 0x00000005002d7308 */ /* 0x0002e20000000800 */
[----:B--2---:R-:W-:-:S05]  /*9350*/  FMUL.FTZ R2, R239, UR26 ;  /* 0x0000001aef027c20 */ /* 0x004fca0008410000 */
[----:B------:R-:W-:-:S05]  /*9360*/  FSEL R2, R2, RZ, P1 ;  /* 0x000000ff02027208 */ /* 0x000fca0000800000 */
[--C-:B------:R-:W-:Y:S01]  /*9370*/  FFMA.FTZ R4, R173, UR26, -R2.reuse ;  /* 0x0000001aad047c23 */ /* 0x100fe20008010802 */
[----:B------:R-:W-:Y:S01]  /*9380*/  FFMA.FTZ R6, R58, UR26, -R2 ;  /* 0x0000001a3a067c23 */ /* 0x000fe20008010802 */
[----:B------:R-:W-:Y:S02]  /*9390*/  IMAD.MOV.U32 R58, RZ, RZ, R33 ;  /* 0x000000ffff3a7224 */ /* 0x000fe400078e0021 */
[----:B------:R2:W-:Y:S01]  /*93a0*/  MUFU.EX2 R57, R4 ;  /* 0x0000000400397308 */ /* 0x0005e20000000800 */
[----:B-1----:R-:W-:Y:S01]  /*93b0*/  FSEL R5, R249, RZ, P4 ;  /* 0x000000fff9057208 */ /* 0x002fe20002000000 */
[-C--:B---3--:R-:W-:Y:S01]  /*93c0*/  FMUL.FTZ R108, R108, R45.reuse ;  /* 0x0000002d6c6c7220 */ /* 0x088fe20000410000 */
[-C--:B------:R-:W-:Y:S01]  /*93d0*/  FMUL.FTZ R109, R109, R45.reuse ;  /* 0x0000002d6d6d7220 */ /* 0x080fe20000410000 */
[-C--:B------:R-:W-:Y:S01]  /*93e0*/  FMUL.FTZ R124, R124, R45.reuse ;  /* 0x0000002d7c7c7220 */ /* 0x080fe20000410000 */
[----:B------:R-:W-:Y:S01]  /*93f0*/  FMUL.FTZ R125, R125, R45 ;  /* 0x0000002d7d7d7220 */ /* 0x000fe20000410000 */
[----:B------:R-:W-:-:S02]  /*9400*/  FADD.FTZ R10, R104, -R5 ;  /* 0x80000005680a7221 */ /* 0x000fc40000010000 */
        /* <DEDUP_REMOVED lines=11> */
[-C--:B------:R-:W-:Y:S01]  /*94c0*/  FMUL.FTZ R157, R157, R45.reuse ;  /* 0x0000002d9d9d7220 */ /* 0x080fe20000410000 */
[-C--:B------:R-:W-:Y:S01]  /*94d0*/  FMUL.FTZ R168, R168, R45.reuse ;  /* 0x0000002da8a87220 */ /* 0x080fe20000410000 */
[----:B------:R2:W3:Y:S01]  /*94e0*/  MUFU.EX2 R242, R4 ;  /* 0x0000000400f27308 */ /* 0x0004e20000000800 */
[-C--:B------:R-:W-:Y:S01]  /*94f0*/  FMUL.FTZ R169, R169, R45.reuse ;  /* 0x0000002da9a97220 */ /* 0x080fe20000410000 */
[-C--:B------:R-:W-:Y:S01]  /*9500*/  FMUL.FTZ R72, R72, R45.reuse ;  /* 0x0000002d48487220 */ /* 0x080fe20000410000 */
[-C--:B------:R-:W-:Y:S01]  /*9510*/  FMUL.FTZ R73, R73, R45.reuse ;  /* 0x0000002d49497220 */ /* 0x080fe20000410000 */
[----:B-1----:R-:W-:Y:S01]  /*9520*/  FSEL R6, R250, RZ, P2 ;  /* 0x000000fffa067208 */ /* 0x002fe20001000000 */
[-C--:B------:R-:W-:Y:S01]  /*9530*/  FMUL.FTZ R76, R76, R45.reuse ;  /* 0x0000002d4c4c7220 */ /* 0x080fe20000410000 */
[-C--:B------:R-:W-:Y:S01]  /*9540*/  FMUL.FTZ R77, R77, R45.reuse ;  /* 0x0000002d4d4d7220 */ /* 0x080fe20000410000 */
[-C--:B------:R-:W-:Y:S01]  /*9550*/  FMUL.FTZ R88, R88, R45.reuse ;  /* 0x0000002d58587220 */ /* 0x080fe20000410000 */
[-C--:B------:R-:W-:Y:S01]  /*9560*/  FMUL.FTZ R89, R89, R45.reuse ;  /* 0x0000002d59597220 */ /* 0x080fe20000410000 */
[----:B------:R-:W-:Y:S01]  /*9570*/  FADD.FTZ R9, R105, -R6 ;  /* 0x8000000669097221 */ /* 0x000fe20000010000 */
[-C--:B------:R-:W-:Y:S01]  /*9580*/  FMUL.FTZ R92, R92, R45.reuse ;  /* 0x0000002d5c5c7220 */ /* 0x080fe20000410000 */
[----:B------:R-:W-:Y:S01]  /*9590*/  FMUL.FTZ R93, R93, R45 ;  /* 0x0000002d5d5d7220 */ /* 0x000fe20000410000 */
[----:B------:R-:W-:Y:S01]  /*95a0*/  FMUL.FTZ R10, R10, UR26 ;  /* 0x0000001a0a0a7c20 */ /* 0x000fe20008410000 */
[----:B------:R-:W-:Y:S01]  /*95b0*/  FMUL.FTZ R9, R9, UR26 ;  /* 0x0000001a09097c20 */ /* 0x000fe20008410000 */
[----:B------:R-:W-:-:S02]  /*95c0*/  F2FP.F16.F32.PACK_AB R8, R58, R212 ;  /* 0x000000d43a08723e */ /* 0x000fc400000000ff */
[----:B------:R-:W1:Y:S01]  /*95d0*/  MUFU.EX2 R14, R10 ;  /* 0x0000000a000e7308 */ /* 0x000e620000000800 */
[----:B--2---:R-:W-:Y:S01]  /*95e0*/  FFMA.FTZ R4, R172, UR26, -R2 ;  /* 0x0000001aac047c23 */ /* 0x004fe20008010802 */
[----:B---3--:R-:W-:-:S06]  /*95f0*/  F2FP.F16.F32.PACK_AB R5, R242, R57 ;  /* 0x00000039f205723e */ /* 0x008fcc00000000ff */
[----:B------:R2:W3:Y:S08]  /*9600*/  MUFU.EX2 R218, R4 ;  /* 0x0000000400da7308 */ /* 0x0004f00000000800 */
        /* <DEDUP_REMOVED lines=10> */
[----:B------:R-:W-:Y:S01]  /*96b0*/  FMUL.FTZ R70, R70, R14 ;  /* 0x0000000e46467220 */ /* 0x000fe20000410000 */
[----:B---3--:R-:W-:Y:S01]  /*96c0*/  F2FP.F16.F32.PACK_AB R7, R40, R218 ;  /* 0x000000da2807723e */ /* 0x008fe200000000ff */
[-C--:B------:R-:W-:Y:S01]  /*96d0*/  FMUL.FTZ R71, R71, R14.reuse ;  /* 0x0000000e47477220 */ /* 0x080fe20000410000 */
[-C--:B------:R-:W-:Y:S01]  /*96e0*/  FMUL.FTZ R114, R114, R14.reuse ;  /* 0x0000000e72727220 */ /* 0x080fe20000410000 */
[----:B------:R-:W-:Y:S01]  /*96f0*/  FADD.FTZ R4, R102, -R4 ;  /* 0x8000000466047221 */ /* 0x000fe20000010000 */
[-C--:B------:R-:W-:Y:S01]  /*9700*/  FMUL.FTZ R115, R115, R14.reuse ;  /* 0x0000000e73737220 */ /* 0x080fe20000410000 */
[-C--:B------:R-:W-:Y:S01]  /*9710*/  FMUL.FTZ R150, R150, R14.reuse ;  /* 0x0000000e96967220 */ /* 0x080fe20000410000 */
[-C--:B----4-:R-:W-:Y:S01]  /*9720*/  FMUL.FTZ R144, R144, R15.reuse ;  /* 0x0000000f90907220 */ /* 0x090fe20000410000 */
[----:B------:R-:W-:Y:S01]  /*9730*/  FMUL.FTZ R4, R4, UR26 ;  /* 0x0000001a04047c20 */ /* 0x000fe20008410000 */
        /* <DEDUP_REMOVED lines=19> */
[-C--:B------:R-:W-:Y:S01]  /*9870*/  FMUL.FTZ R164, R164, R15.reuse ;  /* 0x0000000fa4a47220 */ /* 0x080fe20000410000 */
[--C-:B-1----:R-:W-:Y:S01]  /*9880*/  FFMA.FTZ R4, R175, UR26, -R12.reuse ;  /* 0x0000001aaf047c23 */ /* 0x102fe2000801080c */
[-C--:B--2---:R-:W-:Y:S01]  /*9890*/  FMUL.FTZ R110, R110, R44.reuse ;  /* 0x0000002c6e6e7220 */ /* 0x084fe20000410000 */
        /* <DEDUP_REMOVED lines=20> */
[----:B------:R-:W-:Y:S01]  /*99e0*/  MOV R60, R34 ;  /* 0x00000022003c7202 */ /* 0x000fe20000000f00 */
[----:B------:R-:W-:Y:S01]  /*99f0*/  FMUL.FTZ R79, R79, R44 ;  /* 0x0000002c4f4f7220 */ /* 0x000fe20000410000 */
[----:B------:R-:W1:Y:S01]  /*9a00*/  LDSM.16.MT88.4 R32, [R224+0xb000] ;  /* 0x00b00000e020783b */ /* 0x000e620000004200 */
[----:B------:R2:W3:Y:S01]  /*9a10*/  MUFU.EX2 R11, R4 ;  /* 0x00000004000b7308 */ /* 0x0004e20000000800 */
[----:B------:R-:W-:Y:S01]  /*9a20*/  F2FP.F16.F32.PACK_AB R6, R222, R60 ;  /* 0x0000003cde06723e */ /* 0x000fe200000000ff */
[-C--:B------:R-:W-:Y:S01]  /*9a30*/  FMUL.FTZ R90, R90, R44.reuse ;  /* 0x0000002c5a5a7220 */ /* 0x080fe20000410000 */
[-C--:B------:R-:W-:Y:S01]  /*9a40*/  FMUL.FTZ R91, R91, R44.reuse ;  /* 0x0000002c5b5b7220 */ /* 0x080fe20000410000 */
[-C--:B------:R-:W-:Y:S01]  /*9a50*/  FMUL.FTZ R94, R94, R44.reuse ;  /* 0x0000002c5e5e7220 */ /* 0x080fe20000410000 */
[----:B------:R-:W-:Y:S01]  /*9a60*/  FMUL.FTZ R95, R95, R44 ;  /* 0x0000002c5f5f7220 */ /* 0x000fe20000410000 */
        /* <DEDUP_REMOVED lines=10> */
[-C--:B------:R-:W-:Y:S01]  /*9b10*/  FMUL.FTZ R87, R87, R14.reuse ;  /* 0x0000000e57577220 */ /* 0x080fe20000410000 */
[----:B--2---:R-:W-:Y:S01]  /*9b20*/  F2FP.F16.F32.PACK_AB R4, R36, R65 ;  /* 0x000000412404723e */ /* 0x004fe200000000ff */
[-C--:B------:R-:W-:Y:S01]  /*9b30*/  FMUL.FTZ R96, R96, R15.reuse ;  /* 0x0000000f60607220 */ /* 0x080fe20000410000 */
[----:B------:R-:W-:Y:S01]  /*9b40*/  FMUL.FTZ R97, R97, R15 ;  /* 0x0000000f61617220 */ /* 0x000fe20000410000 */
[-C--:B------:R-:W-:Y:S01]  /*9b50*/  FMUL.FTZ R98, R98, R14.reuse ;  /* 0x0000000e62627220 */ /* 0x080fe20000410000 */
[----:B------:R-:W-:-:S03]  /*9b60*/  FMUL.FTZ R99, R99, R14 ;  /* 0x0000000e63637220 */ /* 0x000fc60000410000 */
        /* <DEDUP_REMOVED lines=9> */
[----:B---3--:R-:W-:Y:S02]  /*9c00*/  MOV R157, R11 ;  /* 0x0000000b009d7202 */ /* 0x008fe40000000f00 */
[----:B------:R-:W-:Y:S01]  /*9c10*/  F2FP.F16.F32.PACK_AB R10, R156, R41 ;  /* 0x000000299c0a723e */ /* 0x000fe200000000ff */
[C---:B-1----:R-:W-:Y:S01]  /*9c20*/  HMMA.16816.F32 R108, R4.reuse, R32, R72 ;  /* 0x00000020046c723c */ /* 0x042fe20000001848 */
[----:B------:R-:W-:Y:S02]  /*9c30*/  F2FP.F16.F32.PACK_AB R11, R157, R220 ;  /* 0x000000dc9d0b723e */ /* 0x000fe400000000ff */
[----:B------:R-:W-:Y:S02]  /*9c40*/  MOV R159, R56 ;  /* 0x00000038009f7202 */ /* 0x000fe40000000f00 */
[----:B------:R-:W-:Y:S01]  /*9c50*/  MOV R39, R67 ;  /* 0x0000004300277202 */ /* 0x000fe20000000f00 */
        /* <DEDUP_REMOVED lines=8> */
[----:B------:R-:W-:Y:S06]  /*9ce0*/  HMMA.16816.F32 R124, R4, R50, R92 ;  /* 0x00000032047c723c */ /* 0x000fec000000185c */
[----:B------:R-:W-:Y:S01]  /*9cf0*/  HMMA.16816.F32 R56, R8, R24, R144 ;  /* 0x000000180838723c */ /* 0x000fe20000001890 */
[----:B------:R-:W-:-:S04]  /*9d00*/  FFMA.FTZ R4, R63, UR26, -R3 ;  /* 0x0000001a3f047c23 */ /* 0x000fc80008010803 */
[----:B------:R1:W2:Y:S01]  /*9d10*/  MUFU.EX2 R158, R4 ;  /* 0x00000004009e7308 */ /* 0x0002a20000000800 */
[C---:B------:R-:W-:Y:S01]  /*9d20*/  HMMA.16816.F32 R100, R8.reuse, R18, R120 ;  /* 0x000000120864723c */ /* 0x040fe20000001878 */
[----:B------:R-:W-:Y:S01]  /*9d30*/  MOV R144, R244 ;  /* 0x000000f400907202 */ /* 0x000fe20000000f00 */
[----:B------:R-:W-:Y:S01]  /*9d40*/  IMAD.MOV.U32 R147, RZ, RZ, R73 ;  /* 0x000000ffff937224 */ /* 0x000fe200078e0049 */
[----:B------:R-:W-:Y:S02]  /*9d50*/  MOV R146, R74 ;  /* 0x0000004a00927202 */ /* 0x000fe40000000f00 */
[----:B------:R-:W-:Y:S01]  /*9d60*/  MOV R145, R75 ;  /* 0x0000004b00917202 */ /* 0x000fe20000000f00 */
[----:B------:R-:W-:Y:S01]  /*9d70*/  HMMA.16816.F32 R76, R8, R20, R128 ;  /* 0x00000014084c723c */ /* 0x000fe20000001880 */
[----:B------:R-:W-:Y:S01]  /*9d80*/  MOV R120, R242 ;  /* 0x000000f200787202 */ /* 0x000fe20000000f00 */
[----:B------:R-:W-:Y:S01]  /*9d90*/  IMAD.MOV.U32 R122, RZ, RZ, R42 ;  /* 0x000000ffff7a7224 */ /* 0x000fe200078e002a */
[----:B------:R-:W-:-:S02]  /*9da0*/  MOV R123, R37 ;  /* 0x00000025007b7202 */ /* 0x000fc40000000f00 */
[----:B------:R-:W-:Y:S01]  /*9db0*/  MOV R121, R36 ;  /* 0x0000002400797202 */ /* 0x000fe20000000f00 */
[C---:B------:R-:W-:Y:S01]  /*9dc0*/  HMMA.16816.F32 R116, R8.reuse, R16, R112 ;  /* 0x000000100874723c */ /* 0x040fe20000001870 */
[----:B------:R-:W-:Y:S01]  /*9dd0*/  IMAD.MOV.U32 R131, RZ, RZ, R39 ;  /* 0x000000ffff837224 */ /* 0x000fe200078e0027 */
[----:B------:R-:W-:Y:S01]  /*9de0*/  MOV R129, R38 ;  /* 0x0000002600817202 */ /* 0x000fe20000000f00 */
[----:B------:R-:W-:Y:S01]  /*9df0*/  LDSM.16.MT88.4 R16, [R226+0x9400] ;  /* 0x00940000e210783b */ /* 0x000fe20000004200 */
[----:B-1----:R-:W-:Y:S01]  /*9e00*/  FFMA.FTZ R4, R64, UR26, -R3 ;  /* 0x0000001a40047c23 */ /* 0x002fe20008010803 */
[----:B------:R-:W-:Y:S01]  /*9e10*/  MOV R128, R43 ;  /* 0x0000002b00807202 */ /* 0x000fe20000000f00 */
[C---:B------:R-:W-:Y:S01]  /*9e20*/  HMMA.16816.F32 R64, R8.reuse, R22, R132 ;  /* 0x000000160840723c */ /* 0x040fe20000001884 */
[----:B------:R-:W1:Y:S01]  /*9e30*/  LDSM.16.MT88.4 R20, [R224+0xa400] ;  /* 0x00a40000e014783b */ /* 0x000e620000004200 */
[----:B------:R3:W4:Y:S01]  /*9e40*/  MUFU.EX2 R251, R4 ;  /* 0x0000000400fb7308 */ /* 0x0007220000000800 */
[----:B--2---:R-:W-:Y:S01]  /*9e50*/  MOV R130, R158 ;  /* 0x0000009e00827202 */ /* 0x004fe20000000f00 */
[----:B------:R-:W-:Y:S01]  /*9e60*/  IMAD.MOV.U32 R158, RZ, RZ, R222 ;  /* 0x000000ffff9e7224 */ /* 0x000fe200078e00de */
[----:B------:R-:W-:Y:S01]  /*9e70*/  LDSM.16.MT88.4 R36, [R224+0xb400] ;  /* 0x00b40000e024783b */ /* 0x000fe20000004200 */
[C---:B------:R-:W-:Y:S06]  /*9e80*/  HMMA.16816.F32 R132, R8.reuse, R32, R68 ;  /* 0x000000200884723c */ /* 0x040fec0000001844 */
[----:B------:R-:W-:Y:S01]  /*9e90*/  HMMA.16816.F32 R148, R8, R26, R148 ;  /* 0x0000001a0894723c */ /* 0x000fe20000001894 */
[----:B------:R-:W-:Y:S01]  /*9ea0*/  IMAD.MOV.U32 R32, RZ, RZ, R159 ;  /* 0x000000ffff207224 */ /* 0x000fe200078e009f */
[----:B------:R-:W-:Y:S01]  /*9eb0*/  MOV R159, R40 ;  /* 0x00000028009f7202 */ /* 0x000fe20000000f00 */
[----:B------:R-:W2:Y:S01]  /*9ec0*/  LDSM.16.MT88.4 R24, [R224+0x9400] ;  /* 0x00940000e018783b */ /* 0x000ea20000004200 */
[----:B------:R-:W-:-:S02]  /*9ed0*/  MOV R33, R61 ;  /* 0x0000003d00217202 */ /* 0x000fc40000000f00 */
[C---:B------:R-:W-:Y:S01]  /*9ee0*/  HMMA.16816.F32 R160, R8.reuse, R28, R160 ;  /* 0x0000001c08a0723c */ /* 0x040fe200000018a0 */
[----:B---3--:R-:W-:Y:S01]  /*9ef0*/  FFMA.FTZ R4, R190, UR26, -R2 ;  /* 0x0000001abe047c23 */ /* 0x008fe20008010802 */
[----:B------:R-:W-:Y:S01]  /*9f00*/  IMAD.MOV.U32 R190, RZ, RZ, R62 ;  /* 0x000000ffffbe7224 */ /* 0x000fe200078e003e */
[----:B----4-:R-:W-:Y:S01]  /*9f10*/  F2FP.F16.F32.PACK_AB R6, R251, R130 ;  /* 0x00000082fb06723e */ /* 0x010fe200000000ff */
[----:B------:R-:W-:Y:S02]  /*9f20*/  IMAD.MOV.U32 R62, RZ, RZ, R246 ;  /* 0x000000ffff3e7224 */ /* 0x000fe400078e00f6 */
[----:B------:R3:W-:Y:S01]  /*9f30*/  MUFU.EX2 R246, R4 ;  /* 0x0000000400f67308 */ /* 0x0007e20000000800 */
[C---:B------:R-:W-:Y:S01]  /*9f40*/  HMMA.16816.F32 R164, R8.reuse, R30, R164 ;  /* 0x0000001e08a4723c */ /* 0x040fe200000018a4 */
[----:B------:R-:W4:Y:S05]  /*9f50*/  LDSM.16.MT88.4 R28, [R226+0xa400] ;  /* 0x00a40000e21c783b */ /* 0x000f2a0000004200 */
[C---:B------:R-:W-:Y:S06]  /*9f60*/  HMMA.16816.F32 R80, R8.reuse, R34, R80 ;  /* 0x000000220850723c */ /* 0x040fec0000001850 */
[----:B------:R-:W-:Y:S01]  /*9f70*/  HMMA.16816.F32 R84, R8, R48, R84 ;  /* 0x000000300854723c */ /* 0x000fe20000001854 */
[----:B------:R-:W-:-:S02]  /*9f80*/  MOV R35, R220 ;  /* 0x000000dc00237202 */ /* 0x000fc40000000f00 */
[----:B------:R-:W-:Y:S01]  /*9f90*/  MOV R34, R60 ;  /* 0x0000003c00227202 */ /* 0x000fe20000000f00 */
[----:B---3--:R-:W-:Y:S01]  /*9fa0*/  FFMA.FTZ R4, R191, UR26, -R2 ;  /* 0x0000001abf047c23 */ /* 0x008fe20008010802 */
[----:B------:R-:W-:Y:S01]  /*9fb0*/  MOV R191, R245 ;  /* 0x000000f500bf7202 */ /* 0x000fe20000000f00 */
[----:B------:R-:W-:Y:S01]  /*9fc0*/  HMMA.16816.F32 R96, R8, R50, R96 ;  /* 0x000000320860723c */ /* 0x000fe20000001860 */
[----:B------:R-:W-:Y:S01]  /*9fd0*/  MOV R49, R214 ;  /* 0x000000d600317202 */ /* 0x000fe20000000f00 */
[----:B------:R3:W5:Y:S05]  /*9fe0*/  MUFU.EX2 R245, R4 ;  /* 0x0000000400f57308 */ /* 0x00076a0000000800 */
[----:B------:R-:W-:Y:S01]  /*9ff0*/  FFMA.FTZ R8, R194, UR26, -R12 ;  /* 0x0000001ac2087c23 */ /* 0x000fe2000801080c */
[----:B---3--:R-:W-:Y:S01]  /*a000*/  FFMA.FTZ R4, R189, UR26, -R2 ;  /* 0x0000001abd047c23 */ /* 0x008fe20008010802 */
[----:B-----5:R-:W-:-:S02]  /*a010*/  F2FP.F16.F32.PACK_AB R5, R245, R246 ;  /* 0x000000f6f505723e */ /* 0x020fc400000000ff */
[----:B------:R-:W-:Y:S01]  /*a020*/  MOV R189, R72 ;  /* 0x0000004800bd7202 */ /* 0x000fe20000000f00 */
[----:B------:R3:W-:Y:S02]  /*a030*/  MUFU.EX2 R244, R4 ;  /* 0x0000000400f47308 */ /* 0x0007e40000000800 */
[----:B---3--:R-:W-:Y:S01]  /*a040*/  FFMA.FTZ R4, R188, UR26, -R2 ;  /* 0x0000001abc047c23 */ /* 0x008fe20008010802 */
[----:B------:R-:W-:-:S05]  /*a050*/  MOV R188, R62 ;  /* 0x0000003e00bc7202 */ /* 0x000fca0000000f00 */
[----:B------:R3:W5:Y:S02]  /*a060*/  MUFU.EX2 R242, R4 ;  /* 0x0000000400f27308 */ /* 0x0007640000000800 */
[--C-:B---3--:R-:W-:Y:S01]  /*a070*/  FFMA.FTZ R4, R199, UR26, -R12.reuse ;  /* 0x0000001ac7047c23 */ /* 0x108fe2000801080c */
[----:B------:R-:W-:Y:S02]  /*a080*/  MOV R199, R41 ;  /* 0x0000002900c77202 */ /* 0x000fe40000000f00 */
[----:B------:R-:W3:Y:S03]  /*a090*/  LDSM.16.MT88.4 R40, [R226+0xb400] ;  /* 0x00b40000e228783b */ /* 0x000ee60000004200 */
[----:B------:R1:W-:Y:S01]  /*a0a0*/  MUFU.EX2 R222, R4 ;  /* 0x0000000400de7308 */ /* 0x0003e20000000800 */
[----:B-----5:R-:W-:Y:S01]  /*a0b0*/  F2FP.F16.F32.PACK_AB R7, R242, R244 ;  /* 0x000000f4f207723e */ /* 0x020fe200000000ff */
[----:B-1----:R-:W-:Y:S01]  /*a0c0*/  FFMA.FTZ R4, R198, UR26, -R12 ;  /* 0x0000001ac6047c23 */ /* 0x002fe2000801080c */
[----:B------:R-:W-:-:S05]  /*a0d0*/  IMAD.MOV.U32 R198, RZ, RZ, R218 ;  /* 0x000000ffffc67224 */ /* 0x000fca00078e00da */
[----:B------:R1:W-:Y:S08]  /*a0e0*/  MUFU.EX2 R218, R8 ;  /* 0x0000000800da7308 */ /* 0x0003f00000000800 */
[----:B------:R5:W2:Y:S01]  /*a0f0*/  MUFU.EX2 R220, R4 ;  /* 0x0000000400dc7308 */ /* 0x000aa20000000800 */
[----:B-1----:R-:W-:-:S07]  /*a100*/  FFMA.FTZ R8, R193, UR26, -R12 ;  /* 0x0000001ac1087c23 */ /* 0x002fce000801080c */
[----:B------:R-:W1:Y:S01]  /*a110*/  MUFU.EX2 R214, R8 ;  /* 0x0000000800d67308 */ /* 0x000e620000000800 */
[----:B-----5:R-:W-:Y:S02]  /*a120*/  F2FP.F16.F32.PACK_AB R4, R33, R32 ;  /* 0x000000202104723e */ /* 0x020fe400000000ff */
[----:B--2---:R-:W-:-:S05]  /*a130*/  F2FP.F16.F32.PACK_AB R9, R220, R222 ;  /* 0x000000dedc09723e */ /* 0x004fca00000000ff */
[C---:B------:R-:W-:Y:S06]  /*a140*/  HMMA.16816.F32 R92, R4.reuse, R22, R152 ;  /* 0x00000016045c723c */ /* 0x040fec0000001898 */
[C---:B------:R-:W-:Y:S01]  /*a150*/  HMMA.16816.F32 R52, R4.reuse, R24, R52 ;  /* 0x000000180434723c */ /* 0x040fe20000001834 */
[----:B------:R-:W-:Y:S01]  /*a160*/  MOV R155, R120 ;  /* 0x00000078009b7202 */ /* 0x000fe20000000f00 */
[----:B------:R-:W-:Y:S01]  /*a170*/  IMAD.MOV.U32 R154, RZ, RZ, R121 ;  /* 0x000000ffff9a7224 */ /* 0x000fe200078e0079 */
[----:B------:R-:W-:Y:S02]  /*a180*/  MOV R153, R122 ;  /* 0x0000007a00997202 */ /* 0x000fe40000000f00 */
[----:B------:R-:W-:Y:S01]  /*a190*/  MOV R152, R123 ;  /* 0x0000007b00987202 */ /* 0x000fe20000000f00 */
[----:B------:R-:W-:Y:S01]  /*a1a0*/  HMMA.16816.F32 R60, R4, R26, R184 ;  /* 0x0000001a043c723c */ /* 0x000fe200000018b8 */
[----:B-1----:R-:W-:-:S05]  /*a1b0*/  F2FP.F16.F32.PACK_AB R11, R214, R218 ;  /* 0x000000dad60b723e */ /* 0x002fca00000000ff */
[C---:B------:R-:W-:Y:S06]  /*a1c0*/  HMMA.16816.F32 R120, R4.reuse, R38, R140 ;  /* 0x000000260478723c */ /* 0x040fec000000188c */
[C---:B------:R-:W-:Y:S01]  /*a1d0*/  HMMA.16816.F32 R68, R4.reuse, R16, R180 ;  /* 0x000000100444723c */ /* 0x040fe200000018b4 */
[----:B------:R-:W-:Y:S01]  /*a1e0*/  MOV R140, R128 ;  /* 0x00000080008c7202 */ /* 0x000fe20000000f00 */
[----:B------:R-:W-:Y:S01]  /*a1f0*/  IMAD.MOV.U32 R143, RZ, RZ, R129 ;  /* 0x000000ffff8f7224 */ /* 0x000fe200078e0081 */
[----:B------:R-:W-:Y:S02]  /*a200*/  MOV R142, R130 ;  /* 0x00000082008e7202 */ /* 0x000fe40000000f00 */
[----:B------:R-:W-:Y:S01]  /*a210*/  MOV R141, R131 ;  /* 0x00000083008d7202 */ /* 0x000fe20000000f00 */
[----:B------:R-:W-:Y:S01]  /*a220*/  HMMA.16816.F32 R72, R4, R18, R176 ;  /* 0x000000120448723c */ /* 0x000fe200000018b0 */
[----:B------:R-:W-:Y:S01]  /*a230*/  IMAD.MOV.U32 R182, RZ, RZ, R34 ;  /* 0x000000ffffb67224 */ /* 0x000fe200078e0022 */
[----:B------:R-:W-:-:S02]  /*a240*/  MOV R181, R35 ;  /* 0x0000002300b57202 */ /* 0x000fc40000000f00 */
[----:B------:R-:W-:Y:S02]  /*a250*/  MOV R180, R199 ;  /* 0x000000c700b47202 */ /* 0x000fe40000000f00 */
[----:B------:R-:W-:Y:S01]  /*a260*/  HMMA.16816.F32 R88, R4, R20, R172 ;  /* 0x000000140458723c */ /* 0x000fe200000018ac */
[----:B------:R-:W-:-:S05]  /*a270*/  MOV R183, R198 ;  /* 0x000000c600b77202 */ /* 0x000fca0000000f00 */
[C---:B----4-:R-:W-:Y:S06]  /*a280*/  HMMA.16816.F32 R104, R4.reuse, R28, R104 ;  /* 0x0000001c0468723c */ /* 0x050fec0000001868 */
[C---:B------:R-:W-:Y:S06]  /*a290*/  HMMA.16816.F32 R112, R4.reuse, R30, R168 ;  /* 0x0000001e0470723c */ /* 0x040fec00000018a8 */
[----:B------:R-:W-:Y:S01]  /*a2a0*/  HMMA.16816.F32 R108, R4, R36, R108 ;  /* 0x00000024046c723c */ /* 0x000fe2000000186c */
[----:B------:R-:W-:Y:S01]  /*a2b0*/  MOV R168, R49 ;  /* 0x0000003100a87202 */ /* 0x000fe20000000f00 */
[----:B------:R-:W-:Y:S01]  /*a2c0*/  IMAD.MOV.U32 R171, RZ, RZ, R190 ;  /* 0x000000ffffab7224 */ /* 0x000fe200078e00be */
[----:B------:R-:W-:-:S02]  /*a2d0*/  MOV R170, R191 ;  /* 0x000000bf00aa7202 */ /* 0x000fc40000000f00 */
[----:B------:R-:W-:Y:S01]  /*a2e0*/  F2FP.F16.F32.PACK_AB R10, R143, R168 ;  /* 0x000000a88f0a723e */ /* 0x000fe200000000ff */
[----:B---3--:R-:W-:Y:S01]  /*a2f0*/  HMMA.16816.F32 R128, R4, R40, R136 ;  /* 0x000000280480723c */ /* 0x008fe20000001888 */
[----:B------:R-:W-:-:S05]  /*a300*/  MOV R169, R189 ;  /* 0x000000bd00a97202 */ /* 0x000fca0000000f00 */
[----:B------:R-:W-:Y:S01]  /*a310*/  HMMA.16816.F32 R124, R4, R42, R124 ;  /* 0x0000002a047c723c */ /* 0x000fe2000000187c */
[----:B------:R-:W-:Y:S01]  /*a320*/  MOV R136, R212 ;  /* 0x000000d400887202 */ /* 0x000fe20000000f00 */
[----:B------:R-:W-:Y:S01]  /*a330*/  IMAD.MOV.U32 R139, RZ, RZ, R32 ;  /* 0x000000ffff8b7224 */ /* 0x000fe200078e0020 */
[----:B------:R-:W-:Y:S02]  /*a340*/  MOV R138, R188 ;  /* 0x000000bc008a7202 */ /* 0x000fe40000000f00 */
[----:B------:R-:W-:Y:S02]  /*a350*/  MOV R137, R33 ;  /* 0x0000002100897202 */ /* 0x000fe40000000f00 */
[--C-:B------:R-:W-:Y:S01]  /*a360*/  FFMA.FTZ R4, R200, UR26, -R0.reuse ;  /* 0x0000001ac8047c23 */ /* 0x100fe20008010800 */
[----:B------:R-:W-:Y:S01]  /*a370*/  F2FP.F16.F32.PACK_AB R8, R138, R140 ;  /* 0x0000008c8a08723e */ /* 0x000fe200000000ff */
[----:B------:R-:W-:Y:S02]  /*a380*/  LDSM.16.MT88.4 R32, [R226+0x9800] ;  /* 0x00980000e220783b */ /* 0x000fe40000004200 */
[----:B------:R1:W-:Y:S04]  /*a390*/  MUFU.EX2 R212, R4 ;  /* 0x0000000400d47308 */ /* 0x0003e80000000800 */
[C---:B------:R-:W-:Y:S06]  /*a3a0*/  HMMA.16816.F32 R116, R8.reuse, R24, R116 ;  /* 0x000000180874723c */ /* 0x040fec0000001874 */
[C---:B------:R-:W-:Y:S01]  /*a3b0*/  HMMA.16816.F32 R100, R8.reuse, R26, R100 ;  /* 0x0000001a0864723c */ /* 0x040fe20000001864 */
[----:B------:R-:W2:Y:S05]  /*a3c0*/  LDSM.16.MT88.4 R24, [R224+0x9800] ;  /* 0x00980000e018783b */ /* 0x000eaa0000004200 */
[----:B------:R-:W-:Y:S01]  /*a3d0*/  HMMA.16816.F32 R160, R8, R28, R160 ;  /* 0x0000001c08a0723c */ /* 0x000fe200000018a0 */
[----:B-1----:R-:W-:-:S04]  /*a3e0*/  FFMA.FTZ R4, R195, UR26, -R0 ;  /* 0x0000001ac3047c23 */ /* 0x002fc80008010800 */
[----:B------:R1:W-:Y:S01]  /*a3f0*/  MUFU.EX2 R200, R4 ;  /* 0x0000000400c87308 */ /* 0x0003e20000000800 */
[C---:B------:R-:W-:Y:S01]  /*a400*/  HMMA.16816.F32 R164, R8.reuse, R30, R164 ;  /* 0x0000001e08a4723c */ /* 0x040fe200000018a4 */
[----:B------:R-:W3:Y:S05]  /*a410*/  LDSM.16.MT88.4 R28, [R224+0xa800] ;  /* 0x00a80000e01c783b */ /* 0x000eea0000004200 */
[C---:B------:R-:W-:Y:S06]  /*a420*/  HMMA.16816.F32 R76, R8.reuse, R16, R76 ;  /* 0x00000010084c723c */ /* 0x040fec000000184c */
[----:B------:R-:W-:Y:S01]  /*a430*/  HMMA.16816.F32 R64, R8, R18, R64 ;  /* 0x000000120840723c */ /* 0x000fe20000001840 */
[----:B------:R-:W4:Y:S01]  /*a440*/  LDSM.16.MT88.4 R16, [R224+0xb800] ;  /* 0x00b80000e010783b */ /* 0x000f220000004200 */
[----:B-1----:R-:W-:-:S04]  /*a450*/  FFMA.FTZ R4, R192, UR26, -R3 ;  /* 0x0000001ac0047c23 */ /* 0x002fc80008010803 */
[C---:B------:R-:W-:Y:S01]  /*a460*/  HMMA.16816.F32 R56, R8.reuse, R20, R56 ;  /* 0x000000140838723c */ /* 0x040fe20000001838 */
[----:B------:R1:W-:Y:S05]  /*a470*/  MUFU.EX2 R195, R4 ;  /* 0x0000000400c37308 */ /* 0x0003ea0000000800 */
[C---:B------:R-:W-:Y:S01]  /*a480*/  HMMA.16816.F32 R48, R8.reuse, R22, R148 ;  /* 0x000000160830723c */ /* 0x040fe20000001894 */
[----:B------:R-:W5:Y:S05]  /*a490*/  LDSM.16.MT88.4 R20, [R226+0xb800] ;  /* 0x00b80000e214783b */ /* 0x000f6a0000004200 */
[----:B------:R-:W-:Y:S01]  /*a4a0*/  HMMA.16816.F32 R184, R8, R36, R132 ;  /* 0x0000002408b8723c */ /* 0x000fe20000001884 */
[----:B------:R-:W-:Y:S01]  /*a4b0*/  MOV R148, R159 ;  /* 0x0000009f00947202 */ /* 0x000fe20000000f00 */
[----:B------:R-:W-:Y:S01]  /*a4c0*/  IMAD.MOV.U32 R151, RZ, RZ, R138 ;  /* 0x000000ffff977224 */ /* 0x000fe200078e008a */
[----:B------:R-:W-:-:S02]  /*a4d0*/  MOV R150, R139 ;  /* 0x0000008b00967202 */ /* 0x000fc40000000f00 */
[----:B------:R-:W-:Y:S01]  /*a4e0*/  MOV R149, R140 ;  /* 0x0000008c00957202 */ /* 0x000fe20000000f00 */
[C---:B------:R-:W-:Y:S01]  /*a4f0*/  HMMA.16816.F32 R176, R8.reuse, R38, R80 ;  /* 0x0000002608b0723c */ /* 0x040fe20000001850 */
[----:B-1----:R-:W-:Y:S01]  /*a500*/  FFMA.FTZ R4, R46, UR26, -R3 ;  /* 0x0000001a2e047c23 */ /* 0x002fe20008010803 */
[----:B------:R-:W-:Y:S01]  /*a510*/  MOV R132, R182 ;  /* 0x000000b600847202 */ /* 0x000fe20000000f00 */
[----:B------:R-:W1:Y:S01]  /*a520*/  LDSM.16.MT88.4 R36, [R226+0xa800] ;  /* 0x00a80000e224783b */ /* 0x000e620000004200 */
[----:B------:R-:W-:Y:S01]  /*a530*/  MOV R133, R183 ;  /* 0x000000b700857202 */ /* 0x000fe20000000f00 */
[----:B------:R2:W-:Y:S01]  /*a540*/  MUFU.EX2 R194, R4 ;  /* 0x0000000400c27308 */ /* 0x0005e20000000800 */
[----:B------:R-:W-:Y:S01]  /*a550*/  HMMA.16816.F32 R84, R8, R40, R84 ;  /* 0x000000280854723c */ /* 0x000fe20000001854 */
[----:B------:R-:W-:Y:S01]  /*a560*/  IMAD.MOV.U32 R82, RZ, RZ, R180 ;  /* 0x000000ffff527224 */ /* 0x000fe200078e00b4 */
[----:B------:R-:W-:Y:S01]  /*a570*/  MOV R83, R181 ;  /* 0x000000b500537202 */ /* 0x000fe20000000f00 */
[----:B------:R-:W-:Y:S01]  /*a580*/  IMAD.MOV.U32 R135, RZ, RZ, R157 ;  /* 0x000000ffff877224 */ /* 0x000fe200078e009d */
[----:B------:R-:W-:-:S02]  /*a590*/  MOV R80, R154 ;  /* 0x0000009a00507202 */ /* 0x000fc40000000f00 */
[----:B------:R-:W-:Y:S01]  /*a5a0*/  HMMA.16816.F32 R172, R8, R42, R96 ;  /* 0x0000002a08ac723c */ /* 0x000fe20000001860 */
[----:B------:R-:W-:Y:S02]  /*a5b0*/  MOV R41, R141 ;  /* 0x0000008d00297202 */ /* 0x000fe40000000f00 */
[----:B------:R-:W-:Y:S02]  /*a5c0*/  MOV R81, R155 ;  /* 0x0000009b00517202 */ /* 0x000fe40000000f00 */
[----:B------:R-:W-:Y:S02]  /*a5d0*/  MOV R134, R156 ;  /* 0x0000009c00867202 */ /* 0x000fe40000000f00 */
[----:B------:R-:W-:Y:S01]  /*a5e0*/  FFMA.FTZ R8, R207, UR26, -R0 ;  /* 0x0000001acf087c23 */ /* 0x000fe20008010800 */
[----:B------:R-:W-:Y:S01]  /*a5f0*/  MOV R46, R137 ;  /* 0x00000089002e7202 */ /* 0x000fe20000000f00 */
[----:B--2---:R-:W-:Y:S01]  /*a600*/  FFMA.FTZ R4, R213, UR26, -R3 ;  /* 0x0000001ad5047c23 */ /* 0x004fe20008010803 */
[----:B------:R-:W-:-:S03]  /*a610*/  IMAD.MOV.U32 R213, RZ, RZ, R143 ;  /* 0x000000ffffd57224 */ /* 0x000fc600078e008f */
[----:B------:R2:W-:Y:S02]  /*a620*/  MUFU.EX2 R193, R4 ;  /* 0x0000000400c17308 */ /* 0x0005e40000000800 */
[----:B--2---:R-:W-:Y:S01]  /*a630*/  FFMA.FTZ R4, R211, UR26, -R3 ;  /* 0x0000001ad3047c23 */ /* 0x004fe20008010803 */
[----:B------:R-:W-:-:S05]  /*a640*/  MOV R211, R142 ;  /* 0x0000008e00d37202 */ /* 0x000fca0000000f00 */
[----:B------:R2:W3:Y:S02]  /*a650*/  MUFU.EX2 R192, R4 ;  /* 0x0000000400c07308 */ /* 0x0004e40000000800 */
[----:B--2---:R-:W-:Y:S01]  /*a660*/  FFMA.FTZ R4, R196, UR26, -R2 ;  /* 0x0000001ac4047c23 */ /* 0x004fe20008010802 */
[----:B---3--:R-:W-:-:S05]  /*a670*/  F2FP.F16.F32.PACK_AB R6, R192, R193 ;  /* 0x000000c1c006723e */ /* 0x008fca00000000ff */
[----:B------:R2:W-:Y:S08]  /*a680*/  MUFU.EX2 R196, R8 ;  /* 0x0000000800c47308 */ /* 0x0005f00000000800 */
[----:B------:R3:W-:Y:S01]  /*a690*/  MUFU.EX2 R191, R4 ;  /* 0x0000000400bf7308 */ /* 0x0007e20000000800 */
[----:B--2---:R-:W-:Y:S01]  /*a6a0*/  FFMA.FTZ R8, R208, UR26, -R0 ;  /* 0x0000001ad0087c23 */ /* 0x004fe20008010800 */
[----:B---3--:R-:W-:-:S06]  /*a6b0*/  FFMA.FTZ R4, R197, UR26, -R2 ;  /* 0x0000001ac5047c23 */ /* 0x008fcc0008010802 */
[----:B------:R2:W3:Y:S02]  /*a6c0*/  MUFU.EX2 R190, R4 ;  /* 0x0000000400be7308 */ /* 0x0004e40000000800 */
[----:B--2---:R-:W-:Y:S01]  /*a6d0*/  FFMA.FTZ R4, R47, UR26, -R2 ;  /* 0x0000001a2f047c23 */ /* 0x004fe20008010802 */
[----:B---3--:R-:W-:Y:S02]  /*a6e0*/  F2FP.F16.F32.PACK_AB R5, R190, R191 ;  /* 0x000000bfbe05723e */ /* 0x008fe400000000ff */
[----:B------:R-:W-:-:S03]  /*a6f0*/  MOV R47, R158 ;  /* 0x0000009e002f7202 */ /* 0x000fc60000000f00 */
[----:B------:R2:W-:Y:S02]  /*a700*/  MUFU.EX2 R189, R4 ;  /* 0x0000000400bd7308 */ /* 0x0005e40000000800 */
[----:B--2---:R-:W-:Y:S01]  /*a710*/  FFMA.FTZ R4, R13, UR26, -R2 ;  /* 0x0000001a0d047c23 */ /* 0x004fe20008010802 */
[----:B------:R-:W-:-:S05]  /*a720*/  FFMA.FTZ R13, R204, UR26, -R0 ;  /* 0x0000001acc0d7c23 */ /* 0x000fca0008010800 */
[----:B------:R2:W3:Y:S08]  /*a730*/  MUFU.EX2 R188, R4 ;  /* 0x0000000400bc7308 */ /* 0x0004f00000000800 */
[----:B------:R4:W-:Y:S01]  /*a740*/  MUFU.EX2 R197, R13 ;  /* 0x0000000d00c57308 */ /* 0x0009e20000000800 */
[----:B--2---:R-:W-:Y:S01]  /*a750*/  FFMA.FTZ R4, R202, UR26, -R0 ;  /* 0x0000001aca047c23 */ /* 0x004fe20008010800 */
[----:B---3--:R-:W-:-:S02]  /*a760*/  F2FP.F16.F32.PACK_AB R7, R188, R189 ;  /* 0x000000bdbc07723e */ /* 0x008fc400000000ff */
[----:B------:R-:W-:-:S04]  /*a770*/  MOV R202, R153 ;  /* 0x0000009900ca7202 */ /* 0x000fc80000000f00 */
[----:B------:R2:W-:Y:S01]  /*a780*/  MUFU.EX2 R199, R4 ;  /* 0x0000000400c77308 */ /* 0x0005e20000000800 */
[----:B------:R-:W-:Y:S01]  /*a790*/  IMAD.MOV.U32 R40, RZ, RZ, R202 ;  /* 0x000000ffff287224 */ /* 0x000fe200078e00ca */
[----:B------:R-:W-:Y:S02]  /*a7a0*/  MOV R202, R82 ;  /* 0x0000005200ca7202 */ /* 0x000fe40000000f00 */
[----:B------:R-:W-:Y:S02]  /*a7b0*/  MOV R82, R133 ;  /* 0x0000008500527202 */ /* 0x000fe40000000f00 */
[----:B------:R-:W-:Y:S02]  /*a7c0*/  MOV R133, R47 ;  /* 0x0000002f00857202 */ /* 0x000fe40000000f00 */
[----:B----4-:R-:W-:Y:S01]  /*a7d0*/  MOV R13, R136 ;  /* 0x00000088000d7202 */ /* 0x010fe20000000f00 */
[--C-:B--2---:R-:W-:Y:S01]  /*a7e0*/  FFMA.FTZ R4, R201, UR26, -R0.reuse ;  /* 0x0000001ac9047c23 */ /* 0x104fe20008010800 */
[----:B------:R-:W-:Y:S01]  /*a7f0*/  MOV R201, R152 ;  /* 0x0000009800c97202 */ /* 0x000fe20000000f00 */
[----:B------:R-:W-:-:S02]  /*a800*/  FFMA.FTZ R0, R209, UR26, -R0 ;  /* 0x0000001ad1007c23 */ /* 0x000fc40008010800 */
[----:B------:R2:W3:Y:S01]  /*a810*/  MUFU.EX2 R198, R4 ;  /* 0x0000000400c67308 */ /* 0x0004e20000000800 */
[----:B------:R-:W-:Y:S02]  /*a820*/  MOV R204, R201 ;  /* 0x000000c900cc7202 */ /* 0x000fe40000000f00 */
[----:B------:R-:W-:Y:S01]  /*a830*/  MOV R201, R81 ;  /* 0x0000005100c97202 */ /* 0x000fe20000000f00 */
[----:B------:R-:W-:Y:S01]  /*a840*/  IMAD.MOV.U32 R81, RZ, RZ, R132 ;  /* 0x000000ffff517224 */ /* 0x000fe200078e0084 */
[----:B------:R-:W-:Y:S02]  /*a850*/  MOV R132, R135 ;  /* 0x0000008700847202 */ /* 0x000fe40000000f00 */
[----:B------:R-:W-:Y:S02]  /*a860*/  MOV R135, R149 ;  /* 0x0000009500877202 */ /* 0x000fe40000000f00 */
[----:B------:R-:W-:Y:S01]  /*a870*/  MOV R149, R151 ;  /* 0x0000009700957202 */ /* 0x000fe20000000f00 */
[----:B------:R-:W-:Y:S01]  /*a880*/  IMAD.MOV.U32 R151, RZ, RZ, R168 ;  /* 0x000000ffff977224 */ /* 0x000fe200078e00a8 */
[----:B--2---:R-:W-:-:S02]  /*a890*/  F2FP.F16.F32.PACK_AB R4, R194, R195 ;  /* 0x000000c3c204723e */ /* 0x004fc400000000ff */
[----:B---3--:R-:W-:-:S05]  /*a8a0*/  F2FP.F16.F32.PACK_AB R10, R198, R199 ;  /* 0x000000c7c60a723e */ /* 0x008fca00000000ff */
[C---:B------:R-:W-:Y:S01]  /*a8b0*/  HMMA.16816.F32 R180, R4.reuse, R26, R60 ;  /* 0x0000001a04b4723c */ /* 0x040fe2000000183c */
[----:B------:R2:W-:Y:S05]  /*a8c0*/  MUFU.EX2 R63, R8 ;  /* 0x00000008003f7308 */ /* 0x0005ea0000000800 */
[C---:B------:R-:W-:Y:S03]  /*a8d0*/  HMMA.16816.F32 R152, R4.reuse, R30, R92 ;  /* 0x0000001e0498723c */ /* 0x040fe6000000185c */
[----:B------:R3:W-:Y:S03]  /*a8e0*/  MUFU.EX2 R61, R0 ;  /* 0x00000000003d7308 */ /* 0x0007e60000000800 */
[----:B------:R-:W-:Y:S01]  /*a8f0*/  HMMA.16816.F32 R136, R4, R34, R72 ;  /* 0x000000220488723c */ /* 0x000fe20000001848 */
[----:B------:R-:W-:-:S02]  /*a900*/  MOV R95, R41 ;  /* 0x00000029005f7202 */ /* 0x000fc40000000f00 */
[----:B------:R-:W-:Y:S02]  /*a910*/  MOV R41, R80 ;  /* 0x0000005000297202 */ /* 0x000fe40000000f00 */
[----:B------:R-:W-:Y:S01]  /*a920*/  MOV R80, R83 ;  /* 0x0000005300507202 */ /* 0x000fe20000000f00 */
[----:B--2---:R-:W-:Y:S01]  /*a930*/  FFMA.FTZ R8, R210, UR26, -R12 ;  /* 0x0000001ad2087c23 */ /* 0x004fe2000801080c */
[----:B------:R-:W-:Y:S01]  /*a940*/  MOV R83, R134 ;  /* 0x0000008600537202 */ /* 0x000fe20000000f00 */
[----:B------:R-:W-:Y:S01]  /*a950*/  IMAD.MOV.U32 R134, RZ, RZ, R148 ;  /* 0x000000ffff867224 */ /* 0x000fe200078e0094 */
[----:B------:R-:W-:Y:S01]  /*a960*/  MOV R148, R150 ;  /* 0x0000009600947202 */ /* 0x000fe20000000f00 */
[----:B------:R2:W-:Y:S01]  /*a970*/  MUFU.EX2 R62, R8 ;  /* 0x00000008003e7308 */ /* 0x0005e20000000800 */
[----:B------:R-:W-:Y:S01]  /*a980*/  MOV R150, R46 ;  /* 0x0000002e00967202 */ /* 0x000fe20000000f00 */
[----:B------:R-:W-:Y:S01]  /*a990*/  HMMA.16816.F32 R72, R4, R16, R108 ;  /* 0x000000100448723c */ /* 0x000fe2000000186c */
[----:B------:R-:W-:Y:S01]  /*a9a0*/  MOV R94, R169 ;  /* 0x000000a9005e7202 */ /* 0x000fe20000000f00 */
[----:B---3--:R-:W-:Y:S01]  /*a9b0*/  FFMA.FTZ R0, R241, UR26, -R12 ;  /* 0x0000001af1007c23 */ /* 0x008fe2000801080c */
[----:B------:R-:W-:-:S02]  /*a9c0*/  MOV R93, R170 ;  /* 0x000000aa005d7202 */ /* 0x000fc40000000f00 */
[----:B------:R-:W-:Y:S01]  /*a9d0*/  MOV R92, R171 ;  /* 0x000000ab005c7202 */ /* 0x000fe20000000f00 */
[----:B------:R3:W-:Y:S01]  /*a9e0*/  MUFU.EX2 R43, R0 ;  /* 0x00000000002b7308 */ /* 0x0007e20000000800 */
[----:B------:R-:W-:Y:S01]  /*a9f0*/  MOV R111, R204 ;  /* 0x000000cc006f7202 */ /* 0x000fe20000000f00 */
[----:B------:R-:W-:Y:S01]  /*aa00*/  IMAD.MOV.U32 R204, RZ, RZ, R40 ;  /* 0x000000ffffcc7224 */ /* 0x000fe200078e0028 */
[----:B------:R-:W-:Y:S01]  /*aa10*/  MOV R40, R41 ;  /* 0x0000002900287202 */ /* 0x000fe20000000f00 */
[C---:B------:R-:W-:Y:S01]  /*aa20*/  HMMA.16816.F32 R156, R4.reuse, R24, R52 ;  /* 0x00000018049c723c */ /* 0x040fe20000001834 */
[----:B------:R-:W-:Y:S02]  /*aa30*/  MOV R41, R201 ;  /* 0x000000c900297202 */ /* 0x000fe40000000f00 */
[----:B------:R-:W-:Y:S01]  /*aa40*/  MOV R201, R202 ;  /* 0x000000ca00c97202 */ /* 0x000fe20000000f00 */
[----:B--2---:R-:W-:Y:S02]  /*aa50*/  FFMA.FTZ R8, R206, UR26, -R12 ;  /* 0x0000001ace087c23 */ /* 0x004fe4000801080c */
[----:B-----5:R-:W-:Y:S01]  /*aa60*/  HMMA.16816.F32 R52, R4, R22, R124 ;  /* 0x000000160434723c */ /* 0x020fe2000000187c */
[----:B------:R-:W-:Y:S01]  /*aa70*/  MOV R202, R80 ;  /* 0x0000005000ca7202 */ /* 0x000fe20000000f00 */
[----:B------:R-:W-:Y:S01]  /*aa80*/  IMAD.MOV.U32 R80, RZ, RZ, R81 ;  /* 0x000000ffff507224 */ /* 0x000fe200078e0051 */
[----:B------:R2:W4:Y:S01]  /*aa90*/  MUFU.EX2 R60, R8 ;  /* 0x00000008003c7308 */ /* 0x0005220000000800 */
[----:B------:R-:W-:-:S02]  /*aaa0*/  MOV R81, R82 ;  /* 0x0000005200517202 */ /* 0x000fc40000000f00 */
[----:B------:R-:W-:Y:S01]  /*aab0*/  MOV R82, R83 ;  /* 0x0000005300527202 */ /* 0x000fe20000000f00 */
[----:B---3--:R-:W-:Y:S01]  /*aac0*/  FFMA.FTZ R0, R243, UR26, -R3 ;  /* 0x0000001af3007c23 */ /* 0x008fe20008010803 */
[----:B------:R-:W-:Y:S01]  /*aad0*/  MOV R125, R41 ;  /* 0x00000029007d7202 */ /* 0x000fe20000000f00 */
[C---:B-1----:R-:W-:Y:S01]  /*aae0*/  HMMA.16816.F32 R168, R4.reuse, R38, R112 ;  /* 0x0000002604a8723c */ /* 0x042fe20000001870 */
[----:B------:R-:W-:Y:S01]  /*aaf0*/  MOV R83, R132 ;  /* 0x0000008400537202 */ /* 0x000fe20000000f00 */
[----:B------:R1:W-:Y:S01]  /*ab00*/  MUFU.EX2 R42, R0 ;  /* 0x00000000002a7308 */ /* 0x0003e20000000800 */
[----:B------:R-:W-:Y:S01]  /*ab10*/  MOV R126, R40 ;  /* 0x00000028007e7202 */ /* 0x000fe20000000f00 */
[----:B------:R-:W-:Y:S01]  /*ab20*/  IMAD.MOV.U32 R241, RZ, RZ, R80 ;  /* 0x000000fffff17224 */ /* 0x000fe200078e0050 */
[----:B------:R-:W-:Y:S01]  /*ab30*/  MOV R132, R133 ;  /* 0x0000008500847202 */ /* 0x000fe20000000f00 */
[----:B------:R-:W-:Y:S01]  /*ab40*/  IMAD.MOV.U32 R133, RZ, RZ, R134 ;  /* 0x000000ffff857224 */ /* 0x000fe200078e0086 */
[----:B------:R-:W-:Y:S01]  /*ab50*/  MOV R134, R135 ;  /* 0x0000008700867202 */ /* 0x000fe20000000f00 */
[----:B------:R-:W-:Y:S01]  /*ab60*/  HMMA.16816.F32 R140, R4, R28, R88 ;  /* 0x0000001c048c723c */ /* 0x000fe20000001858 */
[----:B------:R-:W-:Y:S01]  /*ab70*/  MOV R135, R148 ;  /* 0x0000009400877202 */ /* 0x000fe20000000f00 */
[----:B------:R-:W-:-:S02]  /*ab80*/  IMAD.MOV.U32 R210, RZ, RZ, R133 ;  /* 0x000000ffffd27224 */ /* 0x000fc400078e0085 */
[----:B--2---:R-:W-:Y:S01]  /*ab90*/  FFMA.FTZ R8, R203, UR26, -R12 ;  /* 0x0000001acb087c23 */ /* 0x004fe2000801080c */
[----:B----4-:R-:W-:Y:S01]  /*aba0*/  F2FP.F16.F32.PACK_AB R9, R60, R62 ;  /* 0x0000003e3c09723e */ /* 0x010fe200000000ff */
[----:B------:R-:W-:Y:S01]  /*abb0*/  IMAD.MOV.U32 R127, RZ, RZ, R204 ;  /* 0x000000ffff7f7224 */ /* 0x000fe200078e00cc */
[----:B------:R-:W-:Y:S01]  /*abc0*/  MOV R148, R149 ;  /* 0x0000009500947202 */ /* 0x000fe20000000f00 */
[----:B------:R2:W-:Y:S01]  /*abd0*/  MUFU.EX2 R47, R8 ;  /* 0x00000008002f7308 */ /* 0x0005e20000000800 */
[----:B------:R-:W-:Y:S01]  /*abe0*/  MOV R149, R150 ;  /* 0x0000009600957202 */ /* 0x000fe20000000f00 */
[----:B------:R-:W-:Y:S01]  /*abf0*/  IMAD.MOV.U32 R150, RZ, RZ, R151 ;  /* 0x000000ffff967224 */ /* 0x000fe200078e0097 */
[----:B------:R-:W-:Y:S01]  /*ac00*/  MOV R151, R144 ;  /* 0x0000009000977202 */ /* 0x000fe20000000f00 */
[----:B-1----:R-:W-:Y:S01]  /*ac10*/  FFMA.FTZ R0, R240, UR26, -R3 ;  /* 0x0000001af0007c23 */ /* 0x002fe20008010803 */
[----:B------:R-:W-:Y:S01]  /*ac20*/  MOV R206, R132 ;  /* 0x0000008400ce7202 */ /* 0x000fe20000000f00 */
[----:B------:R-:W-:Y:S01]  /*ac30*/  HMMA.16816.F32 R96, R4, R32, R68 ;  /* 0x000000200460723c */ /* 0x000fe20000001844 */
[----:B------:R-:W-:Y:S01]  /*ac40*/  MOV R208, R134 ;  /* 0x0000008600d07202 */ /* 0x000fe20000000f00 */
[----:B------:R1:W-:Y:S01]  /*ac50*/  MUFU.EX2 R41, R0 ;  /* 0x0000000000297308 */ /* 0x0003e20000000800 */
[----:B------:R-:W-:-:S02]  /*ac60*/  MOV R207, R135 ;  /* 0x0000008700cf7202 */ /* 0x000fc40000000f00 */
[----:B------:R-:W-:Y:S01]  /*ac70*/  MOV R110, R145 ;  /* 0x00000091006e7202 */ /* 0x000fe20000000f00 */
[----:B------:R-:W3:Y:S01]  /*ac80*/  LDSM.16.MT88.4 R132, [R226+0x9c00] ;  /* 0x009c0000e284783b */ /* 0x000ee20000004200 */
[----:B------:R-:W-:Y:S01]  /*ac90*/  MOV R109, R146 ;  /* 0x00000092006d7202 */ /* 0x000fe20000000f00 */
[----:B------:R-:W-:Y:S01]  /*aca0*/  HMMA.16816.F32 R104, R4, R36, R104 ;  /* 0x000000240468723c */ /* 0x000fe20000001868 */
[----:B------:R-:W-:Y:S01]  /*acb0*/  MOV R108, R147 ;  /* 0x00000093006c7202 */ /* 0x000fe20000000f00 */
[----:B--2---:R-:W-:Y:S01]  /*acc0*/  FFMA.FTZ R8, R205, UR26, -R12 ;  /* 0x0000001acd087c23 */ /* 0x004fe2000801080c */
[----:B------:R-:W-:-:S03]  /*acd0*/  MOV R209, R81 ;  /* 0x0000005100d17202 */ /* 0x000fc60000000f00 */
[C---:B------:R-:W-:Y:S01]  /*ace0*/  HMMA.16816.F32 R88, R4.reuse, R18, R120 ;  /* 0x000000120458723c */ /* 0x040fe20000001878 */
[----:B------:R2:W4:Y:S01]  /*acf0*/  MUFU.EX2 R46, R8 ;  /* 0x00000008002e7308 */ /* 0x0005220000000800 */
[----:B------:R-:W-:Y:S01]  /*ad00*/  MOV R205, R82 ;  /* 0x0000005200cd7202 */ /* 0x000fe20000000f00 */
[----:B------:R-:W-:Y:S01]  /*ad10*/  LDSM.16.MT88.4 R120, [R224+0x9c00] ;  /* 0x009c0000e078783b */ /* 0x000fe20000004200 */
[----:B------:R-:W-:Y:S01]  /*ad20*/  MOV R203, R83 ;  /* 0x0000005300cb7202 */ /* 0x000fe20000000f00 */
[--C-:B-1----:R-:W-:Y:S01]  /*ad30*/  FFMA.FTZ R0, R223, UR26, -R3.reuse ;  /* 0x0000001adf007c23 */ /* 0x102fe20008010803 */
[----:B------:R-:W-:Y:S01]  /*ad40*/  HMMA.16816.F32 R144, R4, R20, R128 ;  /* 0x000000140490723c */ /* 0x000fe20000001880 */
[----:B------:R-:W1:Y:S01]  /*ad50*/  LDSM.16.MT88.4 R80, [R224+0xbc00] ;  /* 0x00bc0000e050783b */ /* 0x000e620000004200 */
[----:B------:R-:W-:Y:S01]  /*ad60*/  FFMA.FTZ R3, R217, UR26, -R3 ;  /* 0x0000001ad9037c23 */ /* 0x000fe20008010803 */
[----:B------:R5:W-:Y:S01]  /*ad70*/  MUFU.EX2 R40, R0 ;  /* 0x0000000000287308 */ /* 0x000be20000000800 */
[----:B------:R-:W-:-:S02]  /*ad80*/  MOV R124, R201 ;  /* 0x000000c9007c7202 */ /* 0x000fc40000000f00 */
[----:B------:R-:W-:Y:S02]  /*ad90*/  MOV R217, R127 ;  /* 0x0000007f00d97202 */ /* 0x000fe40000000f00 */
[----:B------:R-:W-:Y:S01]  /*ada0*/  MOV R7, R202 ;  /* 0x000000ca00077202 */ /* 0x000fe20000000f00 */
[----:B------:R-:W-:Y:S01]  /*adb0*/  IMAD.MOV.U32 R202, RZ, RZ, R150 ;  /* 0x000000ffffca7224 */ /* 0x000fe200078e0096 */
[----:B------:R-:W-:Y:S02]  /*adc0*/  MOV R6, R151 ;  /* 0x0000009700067202 */ /* 0x000fe40000000f00 */
[----:B--2---:R-:W-:Y:S02]  /*add0*/  F2FP.F16.F32.PACK_AB R8, R200, R212 ;  /* 0x000000d4c808723e */ /* 0x004fe400000000ff */
[----:B----4-:R-:W-:Y:S02]  /*ade0*/  F2FP.F16.F32.PACK_AB R11, R46, R47 ;  /* 0x0000002f2e0b723e */ /* 0x010fe400000000ff */
[----:B------:R-:W-:-:S02]  /*adf0*/  MOV R243, R7 ;  /* 0x0000000700f37202 */ /* 0x000fc40000000f00 */
[----:B------:R-:W-:Y:S01]  /*ae00*/  MOV R240, R124 ;  /* 0x0000007c00f07202 */ /* 0x000fe20000000f00 */
[----:B-----5:R-:W-:Y:S02]  /*ae10*/  FFMA.FTZ R0, R215, UR26, -R2 ;  /* 0x0000001ad7007c23 */ /* 0x020fe40008010802 */
[----:B------:R-:W-:Y:S01]  /*ae20*/  HMMA.16816.F32 R100, R8, R26, R100 ;  /* 0x0000001a0864723c */ /* 0x000fe20000001864 */
[----:B------:R-:W-:Y:S01]  /*ae30*/  MOV R215, R110 ;  /* 0x0000006e00d77202 */ /* 0x000fe20000000f00 */
[----:B------:R2:W-:Y:S01]  /*ae40*/  MUFU.EX2 R27, R0 ;  /* 0x00000000001b7308 */ /* 0x0005e20000000800 */
[----:B------:R-:W-:-:S03]  /*ae50*/  MOV R223, R125 ;  /* 0x0000007d00df7202 */ /* 0x000fc60000000f00 */
[C---:B------:R-:W-:Y:S01]  /*ae60*/  HMMA.16816.F32 R112, R8.reuse, R24, R116 ;  /* 0x000000180870723c */ /* 0x040fe20000001874 */
[----:B------:R-:W-:Y:S02]  /*ae70*/  MOV R204, R148 ;  /* 0x0000009400cc7202 */ /* 0x000fe40000000f00 */
[----:B------:R-:W-:Y:S02]  /*ae80*/  MOV R201, R149 ;  /* 0x0000009500c97202 */ /* 0x000fe40000000f00 */
[----:B------:R-:W-:Y:S01]  /*ae90*/  LDSM.16.MT88.4 R148, [R224+0xac00] ;  /* 0x00ac0000e094783b */ /* 0x000fe20000004200 */
[C---:B------:R-:W-:Y:S06]  /*aea0*/  HMMA.16816.F32 R68, R8.reuse, R16, R184 ;  /* 0x000000100844723c */ /* 0x040fec00000018b8 */
[----:B------:R-:W-:Y:S01]  /*aeb0*/  HMMA.16816.F32 R128, R8, R32, R76 ;  /* 0x000000200880723c */ /* 0x000fe2000000184c */
[----:B------:R4:W-:Y:S01]  /*aec0*/  MUFU.EX2 R32, R3 ;  /* 0x0000000300207308 */ /* 0x0009e20000000800 */
[----:B--2---:R-:W-:Y:S01]  /*aed0*/  FFMA.FTZ R0, R216, UR26, -R2 ;  /* 0x0000001ad8007c23 */ /* 0x004fe20008010802 */
[----:B------:R-:W-:Y:S01]  /*aee0*/  IMAD.MOV.U32 R187, RZ, RZ, R13 ;  /* 0x000000ffffbb7224 */ /* 0x000fe200078e000d */
[----:B------:R-:W-:-:S02]  /*aef0*/  MOV R216, R92 ;  /* 0x0000005c00d87202 */ /* 0x000fc40000000f00 */
[C---:B------:R-:W-:Y:S01]  /*af00*/  HMMA.16816.F32 R56, R8.reuse, R28, R56 ;  /* 0x0000001c0838723c */ /* 0x040fe20000001838 */
[----:B------:R-:W-:Y:S01]  /*af10*/  F2FP.F16.F32.PACK_AB R92, R41, R42 ;  /* 0x0000002a295c723e */ /* 0x000fe200000000ff */
[----:B------:R-:W-:Y:S01]  /*af20*/  IMAD.MOV.U32 R33, RZ, RZ, R126 ;  /* 0x000000ffff217224 */ /* 0x000fe200078e007e */
[----:B------:R2:W5:Y:S03]  /*af30*/  MUFU.EX2 R25, R0 ;  /* 0x0000000000197308 */ /* 0x0005660000000800 */
[C---:B------:R-:W-:Y:S06]  /*af40*/  HMMA.16816.F32 R48, R8.reuse, R30, R48 ;  /* 0x0000001e0830723c */ /* 0x040fec0000001830 */
[----:B------:R-:W-:Y:S01]  /*af50*/  HMMA.16816.F32 R160, R8, R36, R160 ;  /* 0x0000002408a0723c */ /* 0x000fe200000018a0 */
[----:B----4-:R-:W-:-:S04]  /*af60*/  IMAD.MOV.U32 R3, RZ, RZ, R111 ;  /* 0x000000ffff037224 */ /* 0x010fc800078e006f */
[----:B------:R-:W-:Y:S01]  /*af70*/  FFMA.FTZ R3, R3, R45, R216 ;  /* 0x0000002d03037223 */ /* 0x000fe200000100d8 */
[C---:B------:R-:W-:Y:S01]  /*af80*/  HMMA.16816.F32 R84, R8.reuse, R20, R84 ;  /* 0x000000140854723c */ /* 0x040fe20000001854 */
[--C-:B--2---:R-:W-:Y:S01]  /*af90*/  FFMA.FTZ R0, R219, UR26, -R2.reuse ;  /* 0x0000001adb007c23 */ /* 0x104fe20008010802 */
[----:B------:R-:W-:Y:S01]  /*afa0*/  FFMA.FTZ R2, R221, UR26, -R2 ;  /* 0x0000001add027c23 */ /* 0x000fe20008010802 */
[----:B------:R-:W-:Y:S02]  /*afb0*/  MOV R219, R93 ;  /* 0x0000005d00db7202 */ /* 0x000fe40000000f00 */
[----:B------:R2:W-:Y:S01]  /*afc0*/  MUFU.EX2 R26, R0 ;  /* 0x00000000001a7308 */ /* 0x0005e20000000800 */
[----:B------:R-:W-:Y:S01]  /*afd0*/  HMMA.16816.F32 R64, R8, R34, R64 ;  /* 0x000000220840723c */ /* 0x000fe20000001840 */
[----:B------:R-:W-:Y:S02]  /*afe0*/  MOV R221, R94 ;  /* 0x0000005e00dd7202 */ /* 0x000fe40000000f00 */
[----:B-----5:R-:W-:-:S02]  /*aff0*/  F2FP.F16.F32.PACK_AB R93, R25, R27 ;  /* 0x0000001b195d723e */ /* 0x020fc400000000ff */
[----:B------:R-:W-:Y:S01]  /*b000*/  F2FP.F16.F32.PACK_AB R94, R32, R40 ;  /* 0x00000028205e723e */ /* 0x000fe200000000ff */
[C---:B------:R-:W-:Y:S01]  /*b010*/  HMMA.16816.F32 R36, R8.reuse, R38, R164 ;  /* 0x000000260824723c */ /* 0x040fe200000018a4 */
[----:B------:R4:W5:Y:S01]  /*b020*/  MUFU.EX2 R24, R2 ;  /* 0x0000000200187308 */ /* 0x0009620000000800 */
[----:B------:R-:W-:Y:S01]  /*b030*/  MOV R34, R109 ;  /* 0x0000006d00227202 */ /* 0x000fe20000000f00 */
[----:B------:R-:W-:Y:S01]  /*b040*/  LDSM.16.MT88.4 R164, [R226+0xac00] ;  /* 0x00ac0000e2a4783b */ /* 0x000fe20000004200 */
[----:B------:R-:W-:Y:S02]  /*b050*/  MOV R35, R108 ;  /* 0x0000006c00237202 */ /* 0x000fe40000000f00 */
[C---:B------:R-:W-:Y:S01]  /*b060*/  HMMA.16816.F32 R28, R8.reuse, R18, R176 ;  /* 0x00000012081c723c */ /* 0x040fe200000018b0 */
[----:B--2---:R-:W-:Y:S02]  /*b070*/  FFMA.FTZ R0, R6, UR26, -R12 ;  /* 0x0000001a06007c23 */ /* 0x004fe4000801080c */
[----:B------:R-:W2:Y:S03]  /*b080*/  LDSM.16.MT88.4 R4, [R226+0xbc00] ;  /* 0x00bc0000e204783b */ /* 0x000ea60000004200 */
[----:B------:R-:W-:Y:S01]  /*b090*/  HMMA.16816.F32 R20, R8, R22, R172 ;  /* 0x000000160814723c */ /* 0x000fe200000018ac */
[----:B------:R1:W1:Y:S01]  /*b0a0*/  MUFU.EX2 R16, R0 ;  /* 0x0000000000107308 */ /* 0x0002620000000800 */
[----:B----4-:R-:W-:-:S02]  /*b0b0*/  MOV R2, R95 ;  /* 0x0000005f00027202 */ /* 0x010fc40000000f00 */
[----:B-----5:R-:W-:-:S03]  /*b0c0*/  F2FP.F16.F32.PACK_AB R95, R24, R26 ;  /* 0x0000001a185f723e */ /* 0x020fc600000000ff */
[----:B------:R-:W-:Y:S01]  /*b0d0*/  FFMA.FTZ R8, R2, R15, R187 ;  /* 0x0000000f02087223 */ /* 0x000fe200000100bb */
[----:B------:R-:W-:-:S03]  /*b0e0*/  FFMA.FTZ R2, R34, R44, R215 ;  /* 0x0000002c22027223 */ /* 0x000fc600000100d7 */
[----:B---3--:R-:W-:Y:S01]  /*b0f0*/  HMMA.16816.F32 R124, R92, R132, R96 ;  /* 0x000000845c7c723c */ /* 0x008fe20000001860 */
[----:B------:R-:W-:Y:S01]  /*b100*/  FADD.FTZ R11, R35, R8 ;  /* 0x00000008230b7221 */ /* 0x000fe20000010000 */
[----:B------:R-:W-:Y:S01]  /*b110*/  FADD.FTZ R8, R223, R2 ;  /* 0x00000002df087221 */ /* 0x000fe20000010000 */
[----:B-1----:R-:W-:-:S03]  /*b120*/  FFMA.FTZ R0, R252, UR26, -R12 ;  /* 0x0000001afc007c23 */ /* 0x002fc6000801080c */
[C---:B------:R-:W-:Y:S01]  /*b130*/  HMMA.16816.F32 R76, R92.reuse, R82, R88 ;  /* 0x000000525c4c723c */ /* 0x040fe20000001858 */
[----:B------:R-:W-:Y:S01]  /*b140*/  F2FP.F16.F32.PACK_AB R96, R196, R197 ;  /* 0x000000c5c460723e */ /* 0x000fe200000000ff */
[----:B------:R1:W-:Y:S01]  /*b150*/  MUFU.EX2 R13, R0 ;  /* 0x00000000000d7308 */ /* 0x0003e20000000800 */
[----:B------:R-:W-:Y:S02]  /*b160*/  F2FP.F16.F32.PACK_AB R97, R16, R43 ;  /* 0x0000002b1061723e */ /* 0x000fe400000000ff */
[----:B------:R-:W-:Y:S01]  /*b170*/  F2FP.F16.F32.PACK_AB R98, R61, R63 ;  /* 0x0000003f3d62723e */ /* 0x000fe200000000ff */
[C---:B------:R-:W-:Y:S06]  /*b180*/  HMMA.16816.F32 R108, R92.reuse, R120, R156 ;  /* 0x000000785c6c723c */ /* 0x040fec000000189c */
[C---:B------:R-:W-:Y:S06]  /*b190*/  HMMA.16816.F32 R116, R92.reuse, R122, R180 ;  /* 0x0000007a5c74723c */ /* 0x040fec00000018b4 */
[----:B------:R-:W-:Y:S01]  /*b1a0*/  HMMA.16816.F32 R136, R92, R134, R136 ;  /* 0x000000865c88723c */ /* 0x000fe20000001888 */
[----:B-1----:R-:W-:-:S04]  /*b1b0*/  FFMA.FTZ R0, R247, UR26, -R12 ;  /* 0x0000001af7007c23 */ /* 0x002fc8000801080c */
[----:B------:R1:W3:Y:S01]  /*b1c0*/  MUFU.EX2 R9, R0 ;  /* 0x0000000000097308 */ /* 0x0002e20000000800 */
[C---:B--2---:R-:W-:Y:S06]  /*b1d0*/  HMMA.16816.F32 R88, R92.reuse, R4, R144 ;  /* 0x000000045c58723c */ /* 0x044fec0000001890 */
[C---:B------:R-:W-:Y:S06]  /*b1e0*/  HMMA.16816.F32 R140, R92.reuse, R148, R140 ;  /* 0x000000945c8c723c */ /* 0x040fec000000188c */
[----:B------:R-:W-:Y:S01]  /*b1f0*/  HMMA.16816.F32 R152, R92, R150, R152 ;  /* 0x000000965c98723c */ /* 0x000fe20000001898 */
[----:B-1----:R-:W-:Y:S01]  /*b200*/  FFMA.FTZ R0, R219, R14, R221 ;  /* 0x0000000edb007223 */ /* 0x002fe200000100dd */
        /* <DEDUP_REMOVED lines=67> */
[----:B------:R1:W-:Y:S01]  /*b640*/  STL [R1], R2 ;  /* 0x0000000201007387 */ /* 0x0003e20000100800 */
[C---:B------:R-:W-:Y:S03]  /*b650*/  HMMA.16816.F32 R128, R96.reuse, R132, R128 ;  /* 0x000000846080723c */ /* 0x040fe60000001880 */
[----:B------:R1:W-:Y:S03]  /*b660*/  STL [R1+0x8], R0 ;  /* 0x0000080001007387 */ /* 0x0003e60000100800 */
[C---:B------:R-:W-:Y:S01]  /*b670*/  HMMA.16816.F32 R144, R96.reuse, R148, R56 ;  /* 0x000000946090723c */ /* 0x040fe20000001838 */
[----:B------:R1:W-:Y:S05]  /*b680*/  STL [R1+0x4], R252 ;  /* 0x000004fc01007387 */ /* 0x0003ea0000100800 */
[C---:B------:R-:W-:Y:S06]  /*b690*/  HMMA.16816.F32 R160, R96.reuse, R164, R160 ;  /* 0x000000a460a0723c */ /* 0x040fec00000018a0 */
[C---:B------:R-:W-:Y:S06]  /*b6a0*/  HMMA.16816.F32 R68, R96.reuse, R80, R68 ;  /* 0x000000506044723c */ /* 0x040fec0000001844 */
[C---:B------:R-:W-:Y:S06]  /*b6b0*/  HMMA.16816.F32 R120, R96.reuse, R122, R100 ;  /* 0x0000007a6078723c */ /* 0x040fec0000001864 */
[----:B------:R-:W-:Y:S01]  /*b6c0*/  HMMA.16816.F32 R132, R96, R134, R64 ;  /* 0x000000866084723c */ /* 0x000fe20000001840 */
[----:B------:R-:W-:-:S02]  /*b6d0*/  MOV R102, R239 ;  /* 0x000000ef00667202 */ /* 0x000fc40000000f00 */
[----:B------:R-:W-:-:S03]  /*b6e0*/  MOV R103, R248 ;  /* 0x000000f800677202 */ /* 0x000fc60000000f00 */
[C---:B------:R-:W-:Y:S06]  /*b6f0*/  HMMA.16816.F32 R148, R96.reuse, R150, R48 ;  /* 0x000000966094723c */ /* 0x040fec0000001830 */
[C---:B------:R-:W-:Y:S06]  /*b700*/  HMMA.16816.F32 R164, R96.reuse, R166, R36 ;  /* 0x000000a660a4723c */ /* 0x040fec0000001824 */
[----:B------:R-:W-:Y:S06]  /*b710*/  HMMA.16816.F32 R80, R96, R82, R28 ;  /* 0x000000526050723c */ /* 0x000fec000000181c */
[-C--:B------:R-:W-:Y:S06]  /*b720*/  HMMA.16816.F32 R92, R92, R6.reuse, R52 ;  /* 0x000000065c5c723c */ /* 0x080fec0000001834 */
[----:B------:R-:W-:Y:S01]  /*b730*/  HMMA.16816.F32 R96, R96, R6, R20 ;  /* 0x000000066060723c */ /* 0x000fe20000001814 */
[----:B------:R-:W-:-:S08]  /*b740*/  NOP ;  /* 0x0000000000007918 */ /* 0x000fd00000000000 */
[----:B-1----:R-:W-:-:S15]  /*b750*/  @!P0 BRA `(.L_x_836) ;  /* 0x0000005400908947 */ /* 0x002fde0003800000 */
[----:B------:R-:W2:Y:S04]  /*b760*/  LDL.64 R206, [R1+0x30] ;  /* 0x0000300001ce7983 */ /* 0x000ea80000100a00 */
[----:B------:R-:W3:Y:S01]  /*b770*/  LDL.64 R210, [R1+0x28] ;  /* 0x0000280001d27983 */ /* 0x000ee20000100a00 */
[----:B------:R-:W-:Y:S01]  /*b780*/  UIADD3 UR24, UR25, -0x3, URZ ;  /* 0xfffffffd19187890 */ /* 0x000fe2000fffe03f */
[----:B------:R-:W-:-:S04]  /*b790*/  DEPBAR.LE SB0, 0x0 ;  /* 0x000080000000791a */ /* 0x000fc80000000000 */
[----:B------:R-:W-:Y:S02]  /*b7a0*/  USHF.R.S32.HI UR4, URZ, 0x1f, UR24 ;  /* 0x0000001f3f047899 */ /* 0x000fe40008011418 */
[----:B------:R-:W-:Y:S02]  /*b7b0*/  UIMAD.WIDE.U32 UR28, UR24, UR10, URZ ;  /* 0x0000000a181c72a5 */ /* 0x000fe4000f8e003f */
[----:B------:R-:W-:-:S04]  /*b7c0*/  UIMAD UR4, UR4, UR10, URZ ;  /* 0x0000000a040472a4 */ /* 0x000fc8000f8e023f */
[----:B------:R-:W-:Y:S01]  /*b7d0*/  UIMAD UR4, UR24, UR11, UR4 ;  /* 0x0000000b180472a4 */ /* 0x000fe2000f8e0204 */
[----:B------:R-:W-:Y:S02]  /*b7e0*/  MOV R4, UR28 ;  /* 0x0000001c00047c02 */ /* 0x000fe40008000f00 */
[----:B------:R-:W-:Y:S01]  /*b7f0*/  MOV R5, UR29 ;  /* 0x0000001d00057c02 */ /* 0x000fe20008000f00 */
[----:B------:R-:W-:-:S06]  /*b800*/  UIADD3 UR4, UR29, UR4, URZ ;  /* 0x000000041d047290 */ /* 0x000fcc000fffe03f */
[----:B------:R-:W-:Y:S01]  /*b810*/  MOV R3, UR4 ;  /* 0x0000000400037c02 */ /* 0x000fe20008000f00 */
[----:B------:R-:W-:-:S04]  /*b820*/  UIADD3 UR4, UR25, -0x3, URZ ;  /* 0xfffffffd19047890 */ /* 0x000fc8000fffe03f */
[----:B------:R-:W-:Y:S01]  /*b830*/  UISETP.GT.AND UP0, UPT, UR4, UR15, UPT ;  /* 0x0000000f0400728c */ /* 0x000fe2000bf04270 */
        /* <DEDUP_REMOVED lines=10> */
[----:B------:R-:W-:Y:S01]  /*b8e0*/  LDGSTS.E.BYPASS.LTC128B.128 [R238+0x9000], desc[UR18][R2.64] ;  /* 0x0900000002ee7fae */ /* 0x000fe2000b901d52 */
[----:B------:R-:W-:-:S03]  /*b8f0*/  PLOP3.LUT P0, PT, PT, PT, UP0, 0x80, 0x0 ;  /* 0x000000000000781c */ /* 0x000fc60003f0f008 */
        /* <DEDUP_REMOVED lines=9> */
[----:B------:R-:W5:Y:S04]  /*b990*/  LDSM.16.M88.4 R28, [R225+0x6c00] ;  /* 0x006c0000e11c783b */ /* 0x000f680000000200 */
[----:B------:R-:W-:Y:S04]  /*b9a0*/  LDSM.16.M88.4 R44, [R227+0x6400] ;  /* 0x00640000e32c783b */ /* 0x000fe80000000200 */
[----:B-1----:R-:W1:Y:S04]  /*b9b0*/  LDSM.16.M88.4 R4, [R229+0x1000] ;  /* 0x00100000e504783b */ /* 0x002e680000000200 */
[----:B------:R-:W1:Y:S04]  /*b9c0*/  LDSM.16.M88.4 R12, [R228] ;  /* 0x00000000e40c783b */ /* 0x000e680000000200 */
[----:B------:R-:W1:Y:S04]  /*b9d0*/  LDSM.16.M88.4 R48, [R227+0x6000] ;  /* 0x00600000e330783b */ /* 0x000e680000000200 */
[----:B------:R-:W1:Y:S04]  /*b9e0*/  LDSM.16.M88.4 R40, [R227+0x6800] ;  /* 0x00680000e328783b */ /* 0x000e680000000200 */
[----:B------:R-:W1:Y:S01]  /*b9f0*/  LDSM.16.M88.4 R36, [R227+0x6c00] ;  /* 0x006c0000e324783b */ /* 0x000e620000000200 */
[C---:B--2---:R-:W-:Y:S01]  /*ba00*/  HMMA.16816.F32 R104, R8.reuse, R18, RZ ;  /* 0x000000120868723c */ /* 0x044fe200000018ff */
[----:B------:R-:W2:Y:S02]  /*ba10*/  S2R R3, SR_TID.X ;  /* 0x0000000000037919 */ /* 0x000ea40000002100 */
[----:B------:R-:W0:Y:S03]  /*ba20*/  LDGDEPBAR ;  /* 0x00000000000079af */ /* 0x000e260000000000 */
[C---:B---3--:R-:W-:Y:S06]  /*ba30*/  HMMA.16816.F32 R56, R8.reuse, R20, RZ ;  /* 0x000000140838723c */ /* 0x048fec00000018ff */
[C---:B------:R-:W-:Y:S06]  /*ba40*/  HMMA.16816.F32 R52, R8.reuse, R16, RZ ;  /* 0x000000100834723c */ /* 0x040fec00000018ff */
[C---:B----4-:R-:W-:Y:S06]  /*ba50*/  HMMA.16816.F32 R100, R8.reuse, R32, RZ ;  /* 0x000000200864723c */ /* 0x050fec00000018ff */
[C---:B-----5:R-:W-:Y:S06]  /*ba60*/  HMMA.16816.F32 R60, R8.reuse, R28, RZ ;  /* 0x0000001c083c723c */ /* 0x060fec00000018ff */
[----:B------:R-:W-:Y:S01]  /*ba70*/  HMMA.16816.F32 R172, R8, R22, RZ ;  /* 0x0000001608ac723c */ /* 0x000fe200000018ff */
[----:B--2---:R-:W-:-:S05]  /*ba80*/  SHF.L.U32 R3, R3, 0x1, RZ ;  /* 0x0000000103037819 */ /* 0x004fca00000006ff */
[----:B------:R-:W-:Y:S01]  /*ba90*/  HMMA.16816.F32 R64, R8, R34, RZ ;  /* 0x000000220840723c */ /* 0x000fe200000018ff */
[----:B------:R-:W-:-:S05]  /*baa0*/  LOP3.LUT R3, R3, 0x6, RZ, 0xc0, !PT ;  /* 0x0000000603037812 */ /* 0x000fca00078ec0ff */
[----:B------:R-:W-:Y:S01]  /*bab0*/  HMMA.16816.F32 R24, R8, R30, RZ ;  /* 0x0000001e0818723c */ /* 0x000fe200000018ff */
[----:B------:R-:W2:Y:S05]  /*bac0*/  LDSM.16.M88.4 R8, [R229] ;  /* 0x00000000e508783b */ /* 0x000eaa0000000200 */
[----:B-1----:R-:W-:Y:S06]  /*bad0*/  HMMA.16816.F32 R196, R4, R46, R104 ;  /* 0x0000002e04c4723c */ /* 0x002fec0000001868 */
[----:B------:R-:W-:Y:S06]  /*bae0*/  HMMA.16816.F32 R104, R12, R20, RZ ;  /* 0x000000140c68723c */ /* 0x000fec00000018ff */
        /* <DEDUP_REMOVED lines=8> */
[C---:B------:R-:W-:Y:S06]  /*bb70*/  HMMA.16816.F32 R208, R4.reuse, R42, R64 ;  /* 0x0000002a04d0723c */ /* 0x040fec0000001840 */
[----:B------:R-:W-:Y:S01]  /*bb80*/  HMMA.16816.F32 R200, R4, R38, R24 ;  /* 0x0000002604c8723c */ /* 0x000fe20000001818 */
[----:B------:R-:W-:Y:S04]  /*bb90*/  LDSM.16.M88.4 R4, [R228+0x3000] ;  /* 0x00300000e404783b */ /* 0x000fe80000000200 */
[----:B------:R-:W1:Y:S01]  /*bba0*/  LDSM.16.M88.4 R24, [R225+0x7000] ;  /* 0x00700000e118783b */ /* 0x000e620000000200 */
[C---:B------:R-:W-:Y:S06]  /*bbb0*/  HMMA.16816.F32 R176, R12.reuse, R22, RZ ;  /* 0x000000160cb0723c */ /* 0x040fec00000018ff */
[C---:B------:R-:W-:Y:S06]  /*bbc0*/  HMMA.16816.F32 R100, R12.reuse, R16, RZ ;  /* 0x000000100c64723c */ /* 0x040fec00000018ff */
[C---:B------:R-:W-:Y:S01]  /*bbd0*/  HMMA.16816.F32 R172, R12.reuse, R18, RZ ;  /* 0x000000120cac723c */ /* 0x040fe200000018ff */
[----:B------:R-:W3:Y:S05]  /*bbe0*/  LDSM.16.M88.4 R16, [R228+0x2000] ;  /* 0x00200000e410783b */ /* 0x000eea0000000200 */
[C---:B------:R-:W-:Y:S06]  /*bbf0*/  HMMA.16816.F32 R20, R12.reuse, R28, RZ ;  /* 0x0000001c0c14723c */ /* 0x040fec00000018ff */
[C---:B------:R-:W-:Y:S06]  /*bc00*/  HMMA.16816.F32 R64, R12.reuse, R32, RZ ;  /* 0x000000200c40723c */ /* 0x040fec00000018ff */
[C---:B------:R-:W-:Y:S06]  /*bc10*/  HMMA.16816.F32 R32, R12.reuse, R34, RZ ;  /* 0x000000220c20723c */ /* 0x040fec00000018ff */
[----:B------:R-:W-:Y:S01]  /*bc20*/  HMMA.16816.F32 R12, R12, R30, RZ ;  /* 0x0000001e0c0c723c */ /* 0x000fe200000018ff */
[----:B------:R-:W-:Y:S05]  /*bc30*/  LDSM.16.M88.4 R28, [R227+0x7000] ;  /* 0x00700000e31c783b */ /* 0x000fea0000000200 */
[C---:B--2---:R-:W-:Y:S06]  /*bc40*/  HMMA.16816.F32 R104, R8.reuse, R48, R104 ;  /* 0x000000300868723c */ /* 0x044fec0000001868 */
[C---:B------:R-:W-:Y:S01]  /*bc50*/  HMMA.16816.F32 R188, R8.reuse, R36, R20 ;  /* 0x0000002408bc723c */ /* 0x040fe20000001814 */
[----:B------:R-:W2:Y:S05]  /*bc60*/  LDSM.16.M88.4 R20, [R229+0x2000] ;  /* 0x00200000e514783b */ /* 0x000eaa0000000200 */
        /* <DEDUP_REMOVED lines=9> */
[C---:B-1----:R-:W-:Y:S01]  /*bd00*/  HMMA.16816.F32 R176, R4.reuse, R24, R220 ;  /* 0x0000001804b0723c */ /* 0x042fe200000018dc */
[----:B------:R-:W-:Y:S05]  /*bd10*/  LDSM.16.M88.4 R12, [R228+0x4000] ;  /* 0x00400000e40c783b */ /* 0x000fea0000000200 */
        /* <DEDUP_REMOVED lines=8> */
[C---:B---3--:R-:W-:Y:S06]  /*bda0*/  HMMA.16816.F32 R8, R16.reuse, R24, R104 ;  /* 0x000000181008723c */ /* 0x048fec0000001868 */
[C---:B------:R-:W-:Y:S01]  /*bdb0*/  HMMA.16816.F32 R172, R16.reuse, R26, R48 ;  /* 0x0000001a10ac723c */ /* 0x040fe20000001830 */
[----:B------:R-:W3:Y:S05]  /*bdc0*/  LDSM.16.M88.4 R48, [R227+0x7c00] ;  /* 0x007c0000e330783b */ /* 0x000eea0000000200 */
[C---:B------:R-:W-:Y:S06]  /*bdd0*/  HMMA.16816.F32 R192, R16.reuse, R52, R192 ;  /* 0x0000003410c0723c */ /* 0x040fec00000018c0 */
[----:B------:R-:W-:Y:S06]  /*bde0*/  HMMA.16816.F32 R244, R16, R54, R100 ;  /* 0x0000003610f4723c */ /* 0x000fec0000001864 */
[----:B--2---:R-:W-:Y:S01]  /*bdf0*/  HMMA.16816.F32 R52, R20, R28, R8 ;  /* 0x0000001c1434723c */ /* 0x004fe20000001808 */
[----:B------:R-:W2:Y:S05]  /*be00*/  LDSM.16.M88.4 R8, [R228+0x5000] ;  /* 0x00500000e408783b */ /* 0x000eaa0000000200 */
[----:B------:R-:W-:Y:S06]  /*be10*/  HMMA.16816.F32 R216, R16, R56, R204 ;  /* 0x0000003810d8723c */ /* 0x000fec00000018cc */
[----:B-1----:R-:W-:Y:S06]  /*be20*/  HMMA.16816.F32 R24, R4, R28, R176 ;  /* 0x0000001c0418723c */ /* 0x002fec00000018b0 */
[C---:B------:R-:W-:Y:S06]  /*be30*/  HMMA.16816.F32 R208, R16.reuse, R58, R64 ;  /* 0x0000003a10d0723c */ /* 0x040fec0000001840 */
[C---:B------:R-:W-:Y:S06]  /*be40*/  HMMA.16816.F32 R204, R16.reuse, R60, R188 ;  /* 0x0000003c10cc723c */ /* 0x040fec00000018bc */
[----:B------:R-:W-:Y:S01]  /*be50*/  HMMA.16816.F32 R104, R16, R62, R44 ;  /* 0x0000003e1068723c */ /* 0x000fe2000000182c */
[----:B------:R-:W-:Y:S04]  /*be60*/  LDSM.16.M88.4 R44, [R227+0x8000] ;  /* 0x00800000e32c783b */ /* 0x000fe80000000200 */
[----:B------:R-:W1:Y:S01]  /*be70*/  LDSM.16.M88.4 R16, [R229+0x4000] ;  /* 0x00400000e510783b */ /* 0x000e620000000200 */
[C---:B------:R-:W-:Y:S06]  /*be80*/  HMMA.16816.F32 R176, R4.reuse, R32, R184 ;  /* 0x0000002004b0723c */ /* 0x040fec00000018b8 */
[C---:B------:R-:W-:Y:S06]  /*be90*/  HMMA.16816.F32 R100, R4.reuse, R30, R180 ;  /* 0x0000001e0464723c */ /* 0x040fec00000018b4 */
[C---:B------:R-:W-:Y:S06]  /*bea0*/  HMMA.16816.F32 R184, R4.reuse, R36, R220 ;  /* 0x0000002404b8723c */ /* 0x040fec00000018dc */
[C---:B------:R-:W-:Y:S06]  /*beb0*/  HMMA.16816.F32 R180, R4.reuse, R34, R196 ;  /* 0x0000002204b4723c */ /* 0x040fec00000018c4 */
[C---:B------:R-:W-:Y:S06]  /*bec0*/  HMMA.16816.F32 R212, R4.reuse, R38, R212 ;  /* 0x0000002604d4723c */ /* 0x040fec00000018d4 */
[C---:B---3--:R-:W-:Y:S06]  /*bed0*/  HMMA.16816.F32 R240, R4.reuse, R48, R240 ;  /* 0x0000003004f0723c */ /* 0x048fec00000018f0 */
[----:B------:R-:W-:Y:S01]  /*bee0*/  HMMA.16816.F32 R220, R4, R50, R200 ;  /* 0x0000003204dc723c */ /* 0x000fe200000018c8 */
[----:B------:R-:W3:Y:S05]  /*bef0*/  LDSM.16.M88.4 R4, [R229+0x5000] ;  /* 0x00500000e504783b */ /* 0x000eea0000000200 */
[----:B------:R-:W-:Y:S01]  /*bf00*/  HMMA.16816.F32 R64, R20, R30, R172 ;  /* 0x0000001e1440723c */ /* 0x000fe200000018ac */
[----:B------:R-:W4:Y:S05]  /*bf10*/  LDSM.16.M88.4 R28, [R225+0x8400] ;  /* 0x00840000e11c783b */ /* 0x000f2a0000000200 */
[-C--:B------:R-:W-:Y:S06]  /*bf20*/  HMMA.16816.F32 R52, R12, R40.reuse, R52 ;  /* 0x000000280c34723c */ /* 0x080fec0000001834 */
[----:B--2---:R-:W-:Y:S01]  /*bf30*/  HMMA.16816.F32 R60, R8, R40, R24 ;  /* 0x00000028083c723c */ /* 0x004fe20000001818 */
[----:B------:R-:W2:Y:S05]  /*bf40*/  LDSM.16.M88.4 R24, [R225+0x8800] ;  /* 0x00880000e118783b */ /* 0x000eaa0000000200 */
[C---:B------:R-:W-:Y:S06]  /*bf50*/  HMMA.16816.F32 R200, R20.reuse, R32, R192 ;  /* 0x0000002014c8723c */ /* 0x040fec00000018c0 */
[C---:B------:R-:W-:Y:S01]  /*bf60*/  HMMA.16816.F32 R188, R20.reuse, R34, R244 ;  /* 0x0000002214bc723c */ /* 0x040fe200000018f4 */
[----:B------:R-:W5:Y:S05]  /*bf70*/  LDSM.16.M88.4 R32, [R227+0x8400] ;  /* 0x00840000e320783b */ /* 0x000f6a0000000200 */
[C---:B------:R-:W-:Y:S06]  /*bf80*/  HMMA.16816.F32 R192, R20.reuse, R36, R216 ;  /* 0x0000002414c0723c */ /* 0x040fec00000018d8 */
[----:B------:R-:W-:Y:S01]  /*bf90*/  HMMA.16816.F32 R196, R20, R38, R208 ;  /* 0x0000002614c4723c */ /* 0x000fe200000018d0 */
[----:B------:R-:W5:Y:S05]  /*bfa0*/  LDSM.16.M88.4 R36, [R225+0x8c00] ;  /* 0x008c0000e124783b */ /* 0x000f6a0000000200 */
[----:B-1----:R-:W-:Y:S06]  /*bfb0*/  HMMA.16816.F32 R56, R16, R44, R52 ;  /* 0x0000002c1038723c */ /* 0x002fec0000001834 */
[----:B------:R-:W-:Y:S06]  /*bfc0*/  HMMA.16816.F32 R208, R20, R48, R204 ;  /* 0x0000003014d0723c */ /* 0x000fec00000018cc */
[----:B------:R-:W-:Y:S06]  /*bfd0*/  HMMA.16816.F32 R52, R8, R42, R100 ;  /* 0x0000002a0834723c */ /* 0x000fec0000001864 */
[----:B------:R-:W-:Y:S06]  /*bfe0*/  HMMA.16816.F32 R204, R20, R50, R104 ;  /* 0x0000003214cc723c */ /* 0x000fec0000001868 */
[----:B------:R-:W-:Y:S01]  /*bff0*/  HMMA.16816.F32 R40, R12, R42, R64 ;  /* 0x0000002a0c28723c */ /* 0x000fe20000001840 */
[----:B------:R-:W-:Y:S01]  /*c000*/  FMUL.FTZ R56, R56, UR8 ;  /* 0x0000000838387c20 */ /* 0x000fe20008410000 */
[----:B------:R-:W-:Y:S01]  /*c010*/  FMUL.FTZ R57, R57, UR8 ;  /* 0x0000000839397c20 */ /* 0x000fe20008410000 */
[----:B------:R-:W-:Y:S01]  /*c020*/  FMUL.FTZ R58, R58, UR8 ;  /* 0x000000083a3a7c20 */ /* 0x000fe20008410000 */
[----:B------:R-:W-:Y:S01]  /*c030*/  FMUL.FTZ R59, R59, UR8 ;  /* 0x000000083b3b7c20 */ /* 0x000fe20008410000 */
[----:B------:R-:W1:Y:S01]  /*c040*/  MUFU.TANH R217, R56 ;  /* 0x0000003800d97308 */ /* 0x000e620000002400 */
[----:B---3--:R-:W-:Y:S06]  /*c050*/  HMMA.16816.F32 R48, R4, R44, R60 ;  /* 0x0000002c0430723c */ /* 0x008fec000000183c */
[-C--:B----4-:R-:W-:Y:S01]  /*c060*/  HMMA.16816.F32 R20, R12, R28.reuse, R200 ;  /* 0x0000001c0c14723c */ /* 0x090fe200000018c8 */
[----:B------:R-:W3:Y:S05]  /*c070*/  MUFU.TANH R218, R57 ;  /* 0x0000003900da7308 */ /* 0x000eea0000002400 */
[----:B------:R-:W-:Y:S03]  /*c080*/  HMMA.16816.F32 R64, R8, R28, R176 ;  /* 0x0000001c0840723c */ /* 0x000fe600000018b0 */
[----:B------:R-:W4:Y:S03]  /*c090*/  MUFU.TANH R216, R58 ;  /* 0x0000003a00d87308 */ /* 0x000f260000002400 */
[----:B------:R-:W-:Y:S06]  /*c0a0*/  HMMA.16816.F32 R40, R16, R46, R40 ;  /* 0x0000002e1028723c */ /* 0x000fec0000001828 */
[----:B------:R-:W-:Y:S01]  /*c0b0*/  HMMA.16816.F32 R104, R8, R30, R180 ;  /* 0x0000001e0868723c */ /* 0x000fe200000018b4 */
[----:B------:R-:W-:Y:S01]  /*c0c0*/  FMUL.FTZ R48, R48, UR8 ;  /* 0x0000000830307c20 */ /* 0x000fe20008410000 */
[----:B------:R-:W-:Y:S01]  /*c0d0*/  FMUL.FTZ R49, R49, UR8 ;  /* 0x0000000831317c20 */ /* 0x000fe20008410000 */
[----:B------:R-:W-:Y:S01]  /*c0e0*/  FMUL.FTZ R50, R50, UR8 ;  /* 0x0000000832327c20 */ /* 0x000fe20008410000 */
[----:B------:R-:W-:-:S02]  /*c0f0*/  FMUL.FTZ R51, R51, UR8 ;  /* 0x0000000833337c20 */ /* 0x000fc40008410000 */
[----:B--2---:R-:W-:Y:S01]  /*c100*/  HMMA.16816.F32 R180, R8, R26, R212 ;  /* 0x0000001a08b4723c */ /* 0x004fe200000018d4 */
[----:B------:R2:W1:Y:S05]  /*c110*/  MUFU.TANH R214, R59 ;  /* 0x0000003b00d67308 */ /* 0x00046a0000002400 */
[----:B------:R-:W-:Y:S03]  /*c120*/  HMMA.16816.F32 R44, R4, R46, R52 ;  /* 0x0000002e042c723c */ /* 0x000fe60000001834 */
[----:B------:R-:W1:Y:S03]  /*c130*/  MUFU.TANH R212, R48 ;  /* 0x0000003000d47308 */ /* 0x000e660000002400 */
[-C--:B------:R-:W-:Y:S01]  /*c140*/  HMMA.16816.F32 R172, R8, R24.reuse, R184 ;  /* 0x0000001808ac723c */ /* 0x080fe200000018b8 */
[----:B------:R-:W-:Y:S01]  /*c150*/  FMUL.FTZ R40, R40, UR8 ;  /* 0x0000000828287c20 */ /* 0x000fe20008410000 */
[----:B------:R-:W-:Y:S01]  /*c160*/  FMUL.FTZ R41, R41, UR8 ;  /* 0x0000000829297c20 */ /* 0x000fe20008410000 */
[----:B------:R-:W-:Y:S01]  /*c170*/  FMUL.FTZ R42, R42, UR8 ;  /* 0x000000082a2a7c20 */ /* 0x000fe20008410000 */
[----:B------:R-:W-:Y:S01]  /*c180*/  FMUL.FTZ R43, R43, UR8 ;  /* 0x000000082b2b7c20 */ /* 0x000fe20008410000 */
[----:B------:R-:W1:Y:S01]  /*c190*/  MUFU.TANH R213, R49 ;  /* 0x0000003100d57308 */ /* 0x000e620000002400 */
[C---:B------:R-:W-:Y:S06]  /*c1a0*/  HMMA.16816.F32 R52, R12.reuse, R24, R192 ;  /* 0x000000180c34723c */ /* 0x040fec00000018c0 */
[----:B--2---:R-:W-:Y:S01]  /*c1b0*/  HMMA.16816.F32 R56, R12, R26, R196 ;  /* 0x0000001a0c38723c */ /* 0x004fe200000018c4 */
[----:B------:R-:W2:Y:S05]  /*c1c0*/  MUFU.TANH R187, R50 ;  /* 0x0000003200bb7308 */ /* 0x000eaa0000002400 */
[----:B-----5:R-:W-:Y:S01]  /*c1d0*/  HMMA.16816.F32 R24, R16, R32, R20 ;  /* 0x000000201018723c */ /* 0x020fe20000001814 */
[----:B------:R-:W-:Y:S01]  /*c1e0*/  FMUL.FTZ R47, R47, UR8 ;  /* 0x000000082f2f7c20 */ /* 0x000fe20008410000 */
[----:B------:R-:W5:Y:S01]  /*c1f0*/  LDSM.16.M88.4 R20, [R227+0x8c00] ;  /* 0x008c0000e314783b */ /* 0x000f620000000200 */
[----:B------:R3:W1:Y:S01]  /*c200*/  MUFU.TANH R200, R51 ;  /* 0x0000003300c87308 */ /* 0x0006620000002400 */
[----:B------:R-:W-:Y:S01]  /*c210*/  FMUL.FTZ R45, R45, UR8 ;  /* 0x000000082d2d7c20 */ /* 0x000fe20008410000 */
[----:B------:R-:W-:Y:S01]  /*c220*/  FMUL.FTZ R44, R44, UR8 ;  /* 0x000000082c2c7c20 */ /* 0x000fe20008410000 */
[----:B------:R-:W-:Y:S01]  /*c230*/  HMMA.16816.F32 R100, R8, R36, R240 ;  /* 0x000000240864723c */ /* 0x000fe200000018f0 */
[----:B------:R-:W-:-:S04]  /*c240*/  FMUL.FTZ R46, R46, UR8 ;  /* 0x000000082e2e7c20 */ /* 0x000fc80008410000 */
[----:B------:R-:W1:Y:S01]  /*c250*/  MUFU.TANH R186, R40 ;  /* 0x0000002800ba7308 */ /* 0x000e620000002400 */
[----:B------:R-:W-:Y:S01]  /*c260*/  HMMA.16816.F32 R60, R8, R38, R220 ;  /* 0x00000026083c723c */ /* 0x000fe200000018dc */
[----:B------:R-:W4:Y:S01]  /*c270*/  LDSM.16.M88.4 R8, [R227+0x8800] ;  /* 0x00880000e308783b */ /* 0x000f220000000200 */
[----:B------:R-:W-:-:S05]  /*c280*/  DEPBAR.LE SB0, 0x0 ;  /* 0x000080000000791a */ /* 0x000fca0000000000 */
[----:B------:R-:W1:Y:S01]  /*c290*/  MUFU.TANH R185, R41 ;  /* 0x0000002900b97308 */ /* 0x000e620000002400 */
[C---:B---3--:R-:W-:Y:S04]  /*c2a0*/  HMMA.16816.F32 R48, R12.reuse, R30, R188 ;  /* 0x0000001e0c30723c */ /* 0x048fe800000018bc */
[----:B------:R-:W-:Y:S01]  /*c2b0*/  FMUL.FTZ R0, R27, UR8 ;  /* 0x000000081b007c20 */ /* 0x000fe20008410000 */
[----:B------:R-:W-:Y:S01]  /*c2c0*/  FMUL.FTZ R24, R24, UR8 ;  /* 0x0000000818187c20 */ /* 0x000fe20008410000 */
[----:B------:R-:W-:Y:S01]  /*c2d0*/  HMMA.16816.F32 R28, R12, R36, R208 ;  /* 0x000000240c1c723c */ /* 0x000fe200000018d0 */
[----:B------:R-:W3:Y:S01]  /*c2e0*/  MUFU.TANH R179, R42 ;  /* 0x0000002a00b37308 */ /* 0x000ee20000002400 */
[----:B------:R-:W-:Y:S01]  /*c2f0*/  FMUL.FTZ R25, R25, UR8 ;  /* 0x0000000819197c20 */ /* 0x000fe20008410000 */
[----:B------:R-:W-:-:S03]  /*c300*/  FMUL.FTZ R26, R26, UR8 ;  /* 0x000000081a1a7c20 */ /* 0x000fc60008410000 */
[----:B------:R-:W-:Y:S03]  /*c310*/  HMMA.16816.F32 R36, R12, R38, R204 ;  /* 0x000000260c24723c */ /* 0x000fe600000018cc */
[----:B------:R2:W1:Y:S03]  /*c320*/  MUFU.TANH R184, R43 ;  /* 0x0000002b00b87308 */ /* 0x0004660000002400 */
[C---:B------:R-:W-:Y:S05]  /*c330*/  HMMA.16816.F32 R12, R4.reuse, R32, R64 ;  /* 0x00000020040c723c */ /* 0x040fea0000001840 */
[----:B------:R-:W1:Y:S01]  /*c340*/  MUFU.TANH R66, R47 ;  /* 0x0000002f00427308 */ /* 0x000e620000002400 */
[C---:B-----5:R-:W-:Y:S06]  /*c350*/  HMMA.16816.F32 R100, R4.reuse, R20, R100 ;  /* 0x000000140464723c */ /* 0x060fec0000001864 */
[C---:B------:R-:W-:Y:S01]  /*c360*/  HMMA.16816.F32 R60, R4.reuse, R22, R60 ;  /* 0x00000016043c723c */ /* 0x040fe2000000183c */
[----:B------:R5:W1:Y:S05]  /*c370*/  MUFU.TANH R47, R0 ;  /* 0x00000000002f7308 */ /* 0x000a6a0000002400 */
[-C--:B--2---:R-:W-:Y:S03]  /*c380*/  HMMA.16816.F32 R40, R4, R34.reuse, R104 ;  /* 0x000000220428723c */ /* 0x084fe60000001868 */
[----:B------:R-:W2:Y:S03]  /*c390*/  MUFU.TANH R178, R45 ;  /* 0x0000002d00b27308 */ /* 0x000ea60000002400 */
[----:B------:R-:W-:Y:S01]  /*c3a0*/  HMMA.16816.F32 R32, R16, R34, R48 ;  /* 0x000000221020723c */ /* 0x000fe20000001830 */
[----:B------:R-:W-:-:S04]  /*c3b0*/  FMUL.FTZ R2, R15, UR8 ;  /* 0x000000080f027c20 */ /* 0x000fc80008410000 */
[----:B------:R-:W1:Y:S01]  /*c3c0*/  MUFU.TANH R177, R44 ;  /* 0x0000002c00b17308 */ /* 0x000e620000002400 */
[----:B-----5:R-:W-:Y:S01]  /*c3d0*/  FMUL.FTZ R0, R12, UR8 ;  /* 0x000000080c007c20 */ /* 0x020fe20008410000 */
[C---:B----4-:R-:W-:Y:S06]  /*c3e0*/  HMMA.16816.F32 R172, R4.reuse, R8, R172 ;  /* 0x0000000804ac723c */ /* 0x050fec00000018ac */
[----:B------:R4:W1:Y:S01]  /*c3f0*/  MUFU.TANH R45, R0 ;  /* 0x00000000002d7308 */ /* 0x0008620000002400 */
[-C--:B------:R-:W-:Y:S06]  /*c400*/  HMMA.16816.F32 R180, R4, R10.reuse, R180 ;  /* 0x0000000a04b4723c */ /* 0x080fec00000018b4 */
[C---:B------:R-:W-:Y:S01]  /*c410*/  HMMA.16816.F32 R56, R16.reuse, R10, R56 ;  /* 0x0000000a1038723c */ /* 0x040fe20000001838 */
[----:B------:R-:W1:Y:S03]  /*c420*/  MUFU.TANH R176, R46 ;  /* 0x0000002e00b07308 */ /* 0x000e660000002400 */
[----:B------:R-:W-:Y:S01]  /*c430*/  FMUL.FTZ R6, R34, UR8 ;  /* 0x0000000822067c20 */ /* 0x000fe20008410000 */
[----:B------:R-:W-:Y:S01]  /*c440*/  FMUL.FTZ R7, R35, UR8 ;  /* 0x0000000823077c20 */ /* 0x000fe20008410000 */
[----:B------:R-:W-:Y:S03]  /*c450*/  HMMA.16816.F32 R48, R16, R20, R28 ;  /* 0x000000141030723c */ /* 0x000fe6000000181c */
[----:B------:R-:W1:Y:S01]  /*c460*/  MUFU.TANH R65, R24 ;  /* 0x0000001800417308 */ /* 0x000e620000002400 */
[----:B----4-:R-:W-:-:S02]  /*c470*/  FMUL.FTZ R0, R13, UR8 ;  /* 0x000000080d007c20 */ /* 0x010fc40008410000 */
[----:B------:R-:W-:Y:S05]  /*c480*/  HMMA.16816.F32 R36, R16, R22, R36 ;  /* 0x000000161024723c */ /* 0x000fea0000001824 */
[----:B------:R4:W1:Y:S08]  /*c490*/  MUFU.TANH R44, R0 ;  /* 0x00000000002c7308 */ /* 0x0008700000002400 */
[----:B------:R-:W1:Y:S08]  /*c4a0*/  MUFU.TANH R64, R25 ;  /* 0x0000001900407308 */ /* 0x000e700000002400 */
[----:B------:R5:W1:Y:S01]  /*c4b0*/  MUFU.TANH R46, R26 ;  /* 0x0000001a002e7308 */ /* 0x000a620000002400 */
[----:B----4-:R-:W-:-:S07]  /*c4c0*/  FMUL.FTZ R0, R14, UR8 ;  /* 0x000000080e007c20 */ /* 0x010fce0008410000 */
[----:B------:R4:W1:Y:S08]  /*c4d0*/  MUFU.TANH R13, R0 ;  /* 0x00000000000d7308 */ /* 0x0008700000002400 */
[----:B------:R3:W1:Y:S01]  /*c4e0*/  MUFU.TANH R10, R2 ;  /* 0x00000002000a7308 */ /* 0x0006620000002400 */
[----:B-----5:R-:W-:Y:S01]  /*c4f0*/  HMMA.16816.F32 R24, R16, R8, R52 ;  /* 0x000000081018723c */ /* 0x020fe20000001834 */
[----:B----4-:R-:W-:-:S04]  /*c500*/  MOV R0, UR24 ;  /* 0x0000001800007c02 */ /* 0x010fc80008000f00 */
[----:B------:R-:W-:Y:S01]  /*c510*/  LEA R0, R0, R3, 0x6 ;  /* 0x0000000300007211 */ /* 0x000fe200078e30ff */
[----:B------:R-:W-:-:S03]  /*c520*/  FMUL.FTZ R3, R32, UR8 ;  /* 0x0000000820037c20 */ /* 0x000fc60008410000 */
[C---:B---3--:R-:W-:Y:S01]  /*c530*/  IADD3 R2, R0.reuse, 0x1, RZ ;  /* 0x0000000100027810 */ /* 0x048fe20007ffe0ff */
[----:B------:R3:W4:Y:S01]  /*c540*/  MUFU.TANH R9, R3 ;  /* 0x0000000300097308 */ /* 0x0007220000002400 */
[----:B------:R-:W-:Y:S01]  /*c550*/  BAR.SYNC.DEFER_BLOCKING 0x0 ;  /* 0x0000000000007b1d */ /* 0x000fe20000010000 */
[-C--:B------:R-:W-:Y:S02]  /*c560*/  ISETP.GE.AND P6, PT, R0, R237.reuse, PT ;  /* 0x000000ed0000720c */ /* 0x080fe40003fc6270 */
[C---:B------:R-:W-:Y:S02]  /*c570*/  ISETP.GE.AND P5, PT, R2.reuse, R237, PT ;  /* 0x000000ed0200720c */ /* 0x040fe40003fa6270 */
[C---:B------:R-:W-:Y:S02]  /*c580*/  ISETP.GE.AND P3, PT, R2.reuse, R236, PT ;  /* 0x000000ec0200720c */ /* 0x040fe40003f66270 */
[C---:B------:R-:W-:Y:S02]  /*c590*/  ISETP.GE.AND P2, PT, R2.reuse, R235, PT ;  /* 0x000000eb0200720c */ /* 0x040fe40003f46270 */
[----:B------:R-:W-:-:S02]  /*c5a0*/  ISETP.GE.AND P1, PT, R2, R234, PT ;  /* 0x000000ea0200720c */ /* 0x000fc40003f26270 */
[C---:B------:R-:W-:Y:S02]  /*c5b0*/  ISETP.LT.OR P5, PT, R2.reuse, R232, P5 ;  /* 0x000000e80200720c */ /* 0x040fe40002fa1670 */
[C---:B------:R-:W-:Y:S02]  /*c5c0*/  ISETP.LT.OR P3, PT, R2.reuse, R231, P3 ;  /* 0x000000e70200720c */ /* 0x040fe40001f61670 */
[C---:B------:R-:W-:Y:S01]  /*c5d0*/  ISETP.LT.OR P2, PT, R2.reuse, R233, P2 ;  /* 0x000000e90200720c */ /* 0x040fe20001741670 */
[----:B---3--:R-:W-:Y:S01]  /*c5e0*/  FMUL.FTZ R3, R33, UR8 ;  /* 0x0000000821037c20 */ /* 0x008fe20008410000 */
[----:B------:R-:W-:Y:S02]  /*c5f0*/  ISETP.LT.OR P1, PT, R2, R230, P1 ;  /* 0x000000e60200720c */ /* 0x000fe40000f21670 */
[C---:B------:R-:W-:Y:S01]  /*c600*/  ISETP.GE.AND P4, PT, R0.reuse, R236, PT ;  /* 0x000000ec0000720c */ /* 0x040fe20003f86270 */
[----:B------:R3:W1:Y:S01]  /*c610*/  MUFU.TANH R8, R3 ;  /* 0x0000000300087308 */ /* 0x0006620000002400 */
[----:B------:R-:W-:Y:S01]  /*c620*/  ISETP.LT.OR P6, PT, R0, R232, P6 ;  /* 0x000000e80000720c */ /* 0x000fe200037c1670 */
[----:B--2-4-:R-:W-:-:S12]  /*c630*/  @!P0 BRA `(.L_x_838) ;  /* 0x0000000000708947 */ /* 0x014fd80003800000 */
[----:B------:R-:W2:Y:S04]  /*c640*/  LDL.64 R244, [R1+0x20] ;  /* 0x0000200001f47983 */ /* 0x000ea80000100a00 */
[----:B------:R-:W4:Y:S01]  /*c650*/  LDL.64 R246, [R1+0x18] ;  /* 0x0000180001f67983 */ /* 0x000f220000100a00 */
[----:B------:R-:W-:-:S04]  /*c660*/  UIADD3 UR25, UR25, -0x4, URZ ;  /* 0xfffffffc19197890 */ /* 0x000fc8000fffe03f */
[----:B------:R-:W-:Y:S02]  /*c670*/  USHF.R.S32.HI UR4, URZ, 0x1f, UR25 ;  /* 0x0000001f3f047899 */ /* 0x000fe40008011419 */
[----:B------:R-:W-:Y:S02]  /*c680*/  UIMAD.WIDE.U32 UR6, UR25, UR12, URZ ;  /* 0x0000000c190672a5 */ /* 0x000fe4000f8e003f */
[----:B------:R-:W-:-:S04]  /*c690*/  UIMAD UR4, UR4, UR12, URZ ;  /* 0x0000000c040472a4 */ /* 0x000fc8000f8e023f */
[----:B------:R-:W-:Y:S01]  /*c6a0*/  UIMAD UR4, UR25, UR13, UR4 ;  /* 0x0000000d190472a4 */ /* 0x000fe2000f8e0204 */
[----:B---3--:R-:W-:Y:S02]  /*c6b0*/  IMAD.U32 R3, RZ, RZ, UR6 ;  /* 0x00000006ff037e24 */ /* 0x008fe4000f8e00ff */
[----:B------:R-:W-:Y:S01]  /*c6c0*/  IMAD.U32 R4, RZ, RZ, UR6 ;  /* 0x00000006ff047e24 */ /* 0x000fe2000f8e00ff */
[----:B------:R-:W-:-:S06]  /*c6d0*/  UIADD3 UR4, UR7, UR4, URZ ;  /* 0x0000000407047290 */ /* 0x000fcc000fffe03f */
[----:B------:R-:W-:Y:S01]  /*c6e0*/  IMAD.U32 R2, RZ, RZ, UR4 ;  /* 0x00000004ff027e24 */ /* 0x000fe2000f8e00ff */
[----:B------:R-:W-:Y:S01]  /*c6f0*/  ULDC.64 UR4, c[0x0][0x218] ;  /* 0x0000860000047ab9 */ /* 0x000fe20000000a00 */
[----:B--2---:R-:W-:-:S04]  /*c700*/  LEA R3, P0, R3, R244, 0x6 ;  /* 0x000000f403037211 */ /* 0x004fc800078030ff */
[----:B----4-:R-:W-:Y:S02]  /*c710*/  LEA.HI.X R4, R4, R247, R2, 0x6, P0 ;  /* 0x000000f704047211 */ /* 0x010fe400000f3402 */
        /* <DEDUP_REMOVED lines=14> */
.L_x_838:
[----:B-1----:R-:W-:Y:S01]  /*c800*/  FSEL R12, R217, -INF , !P6 ;  /* 0xff800000d90c7808 */ /* 0x002fe20007000000 */
[----:B------:R-:W4:Y:S01]  /*c810*/  LDL.LU R247, [R1+0x8] ;  /* 0x0000080001f77983 */ /* 0x000f220000300800 */
[C---:B------:R-:W-:Y:S01]  /*c820*/  ISETP.GE.AND P0, PT, R0.reuse, R235, PT ;  /* 0x000000eb0000720c */ /* 0x040fe20003f06270 */
[C---:B--2---:R-:W-:Y:S01]  /*c830*/  VIADD R2, R0.reuse, 0x8 ;  /* 0x0000000800027836 */ /* 0x044fe20000000000 */
[----:B------:R-:W-:Y:S01]  /*c840*/  ISETP.GE.AND P6, PT, R0, R234, PT ;  /* 0x000000ea0000720c */ /* 0x000fe20003fc6270 */
[----:B---3--:R-:W-:Y:S01]  /*c850*/  FMUL.FTZ R3, R40, UR8 ;  /* 0x0000000828037c20 */ /* 0x008fe20008410000 */
[----:B------:R-:W-:Y:S01]  /*c860*/  ISETP.LT.OR P4, PT, R0, R231, P4 ;  /* 0x000000e70000720c */ /* 0x000fe20002781670 */
[----:B------:R-:W-:Y:S01]  /*c870*/  FMUL.FTZ R5, R42, UR8 ;  /* 0x000000082a057c20 */ /* 0x000fe20008410000 */
[C---:B------:R-:W-:Y:S01]  /*c880*/  ISETP.LT.OR P0, PT, R0.reuse, R233, P0 ;  /* 0x000000e90000720c */ /* 0x040fe20000701670 */
[----:B------:R1:W-:Y:S01]  /*c890*/  MUFU.TANH R14, R3 ;  /* 0x00000003000e7308 */ /* 0x0003e20000002400 */
[----:B------:R-:W-:Y:S01]  /*c8a0*/  ISETP.LT.OR P6, PT, R0, R230, P6 ;  /* 0x000000e60000720c */ /* 0x000fe200037c1670 */
[----:B------:R-:W-:Y:S01]  /*c8b0*/  FMUL.FTZ R4, R43, UR8 ;  /* 0x000000082b047c20 */ /* 0x000fe20008410000 */
[----:B------:R-:W-:Y:S01]  /*c8c0*/  FSEL R22, R216, -INF , !P4 ;  /* 0xff800000d8167808 */ /* 0x000fe20006000000 */
[----:B------:R-:W-:Y:S01]  /*c8d0*/  VIADD R20, R0, 0x39 ;  /* 0x0000003900147836 */ /* 0x000fe20000000000 */
[----:B------:R-:W-:Y:S01]  /*c8e0*/  FSEL R28, R212, -INF , !P0 ;  /* 0xff800000d41c7808 */ /* 0x000fe20004000000 */
[----:B------:R-:W-:Y:S01]  /*c8f0*/  STL [R1+0x3c], R227 ;  /* 0x00003ce301007387 */ /* 0x000fe20000100800 */
[----:B------:R-:W-:Y:S01]  /*c900*/  FSEL R32, R187, -INF , !P6 ;  /* 0xff800000bb207808 */ /* 0x000fe20007000000 */
[----:B------:R-:W-:Y:S01]  /*c910*/  MUFU.TANH R11, R7 ;  /* 0x00000007000b7308 */ /* 0x000fe20000002400 */
[----:B------:R-:W-:Y:S01]  /*c920*/  FSEL R17, R218, -INF , !P5 ;  /* 0xff800000da117808 */ /* 0x000fe20006800000 */
[----:B------:R-:W-:Y:S01]  /*c930*/  IMAD.MOV.U32 R187, RZ, RZ, R251 ;  /* 0x000000ffffbb7224 */ /* 0x000fe200078e00fb */
[C---:B------:R-:W-:Y:S01]  /*c940*/  ISETP.GE.AND P4, PT, R2.reuse, R237, PT ;  /* 0x000000ed0200720c */ /* 0x040fe20003f86270 */
[----:B------:R-:W-:Y:S01]  /*c950*/  STL [R1+0x38], R225 ;  /* 0x000038e101007387 */ /* 0x000fe20000100800 */
[----:B------:R-:W-:-:S02]  /*c960*/  ISETP.GE.AND P0, PT, R2, R236, PT ;  /* 0x000000ec0200720c */ /* 0x000fc40003f06270 */
[C---:B------:R-:W-:Y:S01]  /*c970*/  ISETP.GE.AND P6, PT, R2.reuse, R235, PT ;  /* 0x000000eb0200720c */ /* 0x040fe20003fc6270 */
[----:B------:R2:W3:Y:S01]  /*c980*/  MUFU.TANH R7, R5 ;  /* 0x0000000500077308 */ /* 0x0004e20000002400 */
[----:B------:R-:W-:Y:S01]  /*c990*/  ISETP.GE.AND P5, PT, R2, R234, PT ;  /* 0x000000ea0200720c */ /* 0x000fe20003fa6270 */
[----:B-1----:R-:W-:Y:S01]  /*c9a0*/  VIADD R3, R0, 0x9 ;  /* 0x0000000900037836 */ /* 0x002fe20000000000 */
[C---:B------:R-:W-:Y:S02]  /*c9b0*/  ISETP.LT.OR P4, PT, R2.reuse, R232, P4 ;  /* 0x000000e80200720c */ /* 0x040fe40002781670 */
[C---:B------:R-:W-:Y:S02]  /*c9c0*/  ISETP.LT.OR P0, PT, R2.reuse, R231, P0 ;  /* 0x000000e70200720c */ /* 0x040fe40000701670 */
[C---:B------:R-:W-:Y:S01]  /*c9d0*/  ISETP.LT.OR P6, PT, R2.reuse, R233, P6 ;  /* 0x000000e90200720c */ /* 0x040fe200037c1670 */
[----:B------:R-:W1:Y:S01]  /*c9e0*/  MUFU.TANH R6, R6 ;  /* 0x0000000600067308 */ /* 0x000e620000002400 */
[----:B------:R-:W-:Y:S01]  /*c9f0*/  ISETP.LT.OR P5, PT, R2, R230, P5 ;  /* 0x000000e60200720c */ /* 0x000fe20002fa1670 */
[----:B------:R-:W-:Y:S01]  /*ca00*/  FMUL.FTZ R2, R41, UR8 ;  /* 0x0000000829027c20 */ /* 0x000fe20008410000 */
[----:B------:R-:W-:-:S02]  /*ca10*/  FSEL R29, R214, -INF , !P3 ;  /* 0xff800000d61d7808 */ /* 0x000fc40005800000 */
[----:B------:R-:W-:Y:S02]  /*ca20*/  ISETP.GE.AND P3, PT, R3, R237, PT ;  /* 0x000000ed0300720c */ /* 0x000fe40003f66270 */
[----:B------:R-:W-:Y:S01]  /*ca30*/  FSEL R31, R213, -INF , !P2 ;  /* 0xff800000d51f7808 */ /* 0x000fe20005000000 */
[----:B------:R3:W1:Y:S01]  /*ca40*/  MUFU.TANH R67, R2 ;  /* 0x0000000200437308 */ /* 0x0006620000002400 */
[----:B------:R-:W-:Y:S01]  /*ca50*/  FSEL R34, R200, -INF , !P1 ;  /* 0xff800000c8227808 */ /* 0x000fe20004800000 */
[----:B--2---:R-:W-:Y:S01]  /*ca60*/  FMUL.FTZ R5, R26, UR8 ;  /* 0x000000081a057c20 */ /* 0x004fe20008410000 */
[----:B------:R-:W-:Y:S02]  /*ca70*/  FSEL R19, R186, -INF , !P4 ;  /* 0xff800000ba137808 */ /* 0x000fe40006000000 */
[C---:B------:R-:W-:Y:S02]  /*ca80*/  ISETP.GE.AND P2, PT, R3.reuse, R236, PT ;  /* 0x000000ec0300720c */ /* 0x040fe40003f46270 */
[C---:B------:R-:W-:Y:S01]  /*ca90*/  ISETP.GE.AND P1, PT, R3.reuse, R235, PT ;  /* 0x000000eb0300720c */ /* 0x040fe20003f26270 */
[----:B------:R2:W-:Y:S01]  /*caa0*/  MUFU.TANH R104, R4 ;  /* 0x0000000400687308 */ /* 0x0005e20000002400 */
[----:B------:R-:W-:-:S02]  /*cab0*/  ISETP.GE.AND P4, PT, R3, R234, PT ;  /* 0x000000ea0300720c */ /* 0x000fc40003f86270 */
[C---:B------:R-:W-:Y:S02]  /*cac0*/  ISETP.LT.OR P3, PT, R3.reuse, R232, P3 ;  /* 0x000000e80300720c */ /* 0x040fe40001f61670 */
[C---:B------:R-:W-:Y:S02]  /*cad0*/  ISETP.LT.OR P2, PT, R3.reuse, R231, P2 ;  /* 0x000000e70300720c */ /* 0x040fe40001741670 */
[C---:B------:R-:W-:Y:S01]  /*cae0*/  ISETP.LT.OR P1, PT, R3.reuse, R233, P1 ;  /* 0x000000e90300720c */ /* 0x040fe20000f21670 */
[----:B---3--:R-:W-:Y:S01]  /*caf0*/  VIADD R2, R0, 0x10 ;  /* 0x0000001000027836 */ /* 0x008fe20000000000 */
[----:B------:R-:W-:Y:S01]  /*cb00*/  ISETP.LT.OR P4, PT, R3, R230, P4 ;  /* 0x000000e60300720c */ /* 0x000fe20002781670 */
[----:B------:R-:W-:Y:S01]  /*cb10*/  FMUL.FTZ R3, R24, UR8 ;  /* 0x0000000818037c20 */ /* 0x000fe20008410000 */
[----:B------:R-:W-:Y:S02]  /*cb20*/  FSEL R35, R179, -INF , !P0 ;  /* 0xff800000b3237808 */ /* 0x000fe40004000000 */
[----:B------:R-:W-:Y:S01]  /*cb30*/  FSEL R30, R177, -INF , !P6 ;  /* 0xff800000b11e7808 */ /* 0x000fe20007000000 */
[----:B------:R3:W1:Y:S01]  /*cb40*/  MUFU.TANH R54, R3 ;  /* 0x0000000300367308 */ /* 0x0006620000002400 */
[----:B------:R-:W-:Y:S01]  /*cb50*/  FSEL R33, R176, -INF , !P5 ;  /* 0xff800000b0217808 */ /* 0x000fe20006800000 */
[----:B--2---:R-:W-:Y:S01]  /*cb60*/  FMUL.FTZ R4, R27, UR8 ;  /* 0x000000081b047c20 */ /* 0x004fe20008410000 */
        /* <DEDUP_REMOVED lines=9> */
[----:B------:R-:W-:Y:S01]  /*cc00*/  FMUL.FTZ R2, R25, UR8 ;  /* 0x0000000819027c20 */ /* 0x000fe20008410000 */
[----:B---3--:R-:W-:Y:S02]  /*cc10*/  IADD3 R3, R0, 0x11, RZ ;  /* 0x0000001100037810 */ /* 0x008fe40007ffe0ff */
[----:B------:R-:W-:Y:S01]  /*cc20*/  FSEL R25, R184, -INF , !P2 ;  /* 0xff800000b8197808 */ /* 0x000fe20005000000 */
[----:B------:R2:W3:Y:S01]  /*cc30*/  MUFU.TANH R52, R2 ;  /* 0x0000000200347308 */ /* 0x0004e20000002400 */
[----:B------:R-:W-:Y:S02]  /*cc40*/  FSEL R23, R178, -INF , !P1 ;  /* 0xff800000b2177808 */ /* 0x000fe40004800000 */
[----:B------:R-:W-:-:S02]  /*cc50*/  FSEL R24, R66, -INF , !P4 ;  /* 0xff80000042187808 */ /* 0x000fc40006000000 */
[----:B------:R-:W-:Y:S02]  /*cc60*/  FSEL R16, R65, -INF , !P0 ;  /* 0xff80000041107808 */ /* 0x000fe40004000000 */
[C---:B------:R-:W-:Y:S01]  /*cc70*/  ISETP.GE.AND P2, PT, R3.reuse, R237, PT ;  /* 0x000000ed0300720c */ /* 0x040fe20003f46270 */
[----:B------:R1:W-:Y:S01]  /*cc80*/  MUFU.TANH R66, R5 ;  /* 0x0000000500427308 */ /* 0x0003e20000002400 */
[C---:B------:R-:W-:Y:S02]  /*cc90*/  ISETP.GE.AND P1, PT, R3.reuse, R236, PT ;  /* 0x000000ec0300720c */ /* 0x040fe40003f26270 */
[C---:B------:R-:W-:Y:S02]  /*cca0*/  ISETP.GE.AND P4, PT, R3.reuse, R235, PT ;  /* 0x000000eb0300720c */ /* 0x040fe40003f86270 */
[C---:B------:R-:W-:Y:S02]  /*ccb0*/  ISETP.GE.AND P0, PT, R3.reuse, R234, PT ;  /* 0x000000ea0300720c */ /* 0x040fe40003f06270 */
[C---:B------:R-:W-:Y:S01]  /*ccc0*/  ISETP.LT.OR P2, PT, R3.reuse, R232, P2 ;  /* 0x000000e80300720c */ /* 0x040fe20001741670 */
[----:B------:R3:W-:Y:S01]  /*ccd0*/  MUFU.TANH R65, R4 ;  /* 0x0000000400417308 */ /* 0x0007e20000002400 */
[----:B--2---:R-:W-:Y:S01]  /*cce0*/  VIADD R2, R0, 0x18 ;  /* 0x0000001800027836 */ /* 0x004fe20000000000 */
[----:B------:R-:W-:-:S02]  /*ccf0*/  ISETP.LT.OR P1, PT, R3, R231, P1 ;  /* 0x000000e70300720c */ /* 0x000fc40000f21670 */
[C---:B------:R-:W-:Y:S02]  /*cd00*/  ISETP.LT.OR P4, PT, R3.reuse, R233, P4 ;  /* 0x000000e90300720c */ /* 0x040fe40002781670 */
[----:B------:R-:W-:Y:S01]  /*cd10*/  ISETP.LT.OR P0, PT, R3, R230, P0 ;  /* 0x000000e60300720c */ /* 0x000fe20000701670 */
[----:B------:R-:W-:Y:S01]  /*cd20*/  FMUL.FTZ R3, R172, UR8 ;  /* 0x00000008ac037c20 */ /* 0x000fe20008410000 */
[----:B------:R-:W-:Y:S01]  /*cd30*/  FSEL R106, R46, -INF , !P6 ;  /* 0xff8000002e6a7808 */ /* 0x000fe20007000000 */
[----:B-1----:R-:W-:Y:S01]  /*cd40*/  FMUL.FTZ R5, R174, UR8 ;  /* 0x00000008ae057c20 */ /* 0x002fe20008410000 */
[----:B------:R-:W-:Y:S01]  /*cd50*/  ISETP.GE.AND P6, PT, R2, R237, PT ;  /* 0x000000ed0200720c */ /* 0x000fe20003fc6270 */
[----:B------:R1:W-:Y:S01]  /*cd60*/  MUFU.TANH R55, R3 ;  /* 0x0000000300377308 */ /* 0x0003e20000002400 */
[----:B------:R-:W-:Y:S02]  /*cd70*/  FSEL R40, R45, -INF , !P5 ;  /* 0xff8000002d287808 */ /* 0x000fe40006800000 */
[----:B------:R-:W-:-:S02]  /*cd80*/  FSEL R43, R13, -INF , !P3 ;  /* 0xff8000000d2b7808 */ /* 0x000fc40005800000 */
[----:B------:R-:W-:Y:S01]  /*cd90*/  FSEL R15, R64, -INF , !P2 ;  /* 0xff800000400f7808 */ /* 0x000fe20005000000 */
[----:B---3--:R-:W-:Y:S01]  /*cda0*/  FMUL.FTZ R4, R175, UR8 ;  /* 0x00000008af047c20 */ /* 0x008fe20008410000 */
[C---:B------:R-:W-:Y:S02]  /*cdb0*/  ISETP.LT.OR P6, PT, R2.reuse, R232, P6 ;  /* 0x000000e80200720c */ /* 0x040fe400037c1670 */
[C---:B------:R-:W-:Y:S01]  /*cdc0*/  ISETP.GE.AND P5, PT, R2.reuse, R236, PT ;  /* 0x000000ec0200720c */ /* 0x040fe20003fa6270 */
[----:B------:R2:W-:Y:S01]  /*cdd0*/  MUFU.TANH R45, R4 ;  /* 0x00000004002d7308 */ /* 0x0005e20000002400 */
[C---:B------:R-:W-:Y:S02]  /*cde0*/  ISETP.GE.AND P3, PT, R2.reuse, R235, PT ;  /* 0x000000eb0200720c */ /* 0x040fe40003f66270 */
[----:B------:R-:W-:Y:S02]  /*cdf0*/  ISETP.GE.AND P2, PT, R2, R234, PT ;  /* 0x000000ea0200720c */ /* 0x000fe40003f46270 */
[----:B------:R-:W-:Y:S01]  /*ce00*/  FSEL R107, R47, -INF , !P1 ;  /* 0xff8000002f6b7808 */ /* 0x000fe20004800000 */
[----:B-1----:R-:W-:Y:S01]  /*ce10*/  VIADD R3, R0, 0x19 ;  /* 0x0000001900037836 */ /* 0x002fe20000000000 */
[----:B------:R-:W-:Y:S01]  /*ce20*/  FSEL R41, R44, -INF , !P4 ;  /* 0xff8000002c297808 */ /* 0x000fe20006000000 */
[----:B------:R1:W-:Y:S01]  /*ce30*/  MUFU.TANH R47, R5 ;  /* 0x00000005002f7308 */ /* 0x0003e20000002400 */
[----:B------:R-:W-:Y:S01]  /*ce40*/  FSEL R46, R10, -INF , !P0 ;  /* 0xff8000000a2e7808 */ /* 0x000fe20004000000 */
[----:B------:R-:W-:Y:S01]  /*ce50*/  FMUL.FTZ R10, R59, UR8 ;  /* 0x000000083b0a7c20 */ /* 0x000fe20008410000 */
[----:B------:R-:W-:Y:S01]  /*ce60*/  FSEL R13, R9, -INF , !P6 ;  /* 0xff800000090d7808 */ /* 0x000fe20007000000 */
[----:B------:R-:W-:Y:S01]  /*ce70*/  FMUL.FTZ R9, R58, UR8 ;  /* 0x000000083a097c20 */ /* 0x000fe20008410000 */
[----:B------:R-:W-:-:S02]  /*ce80*/  ISETP.LT.OR P5, PT, R2, R231, P5 ;  /* 0x000000e70200720c */ /* 0x000fc40002fa1670 */
[----:B------:R-:W-:Y:S01]  /*ce90*/  ISETP.LT.OR P3, PT, R2, R233, P3 ;  /* 0x000000e90200720c */ /* 0x000fe20001f61670 */
[----:B--2---:R-:W-:Y:S01]  /*cea0*/  VIADD R4, R0, 0x21 ;  /* 0x0000002100047836 */ /* 0x004fe20000000000 */
[----:B------:R-:W-:Y:S01]  /*ceb0*/  ISETP.LT.OR P2, PT, R2, R230, P2 ;  /* 0x000000e60200720c */ /* 0x000fe20001741670 */
[----:B------:R-:W-:Y:S01]  /*cec0*/  FMUL.FTZ R2, R173, UR8 ;  /* 0x00000008ad027c20 */ /* 0x000fe20008410000 */
[C---:B------:R-:W-:Y:S01]  /*ced0*/  ISETP.GE.AND P1, PT, R3.reuse, R237, PT ;  /* 0x000000ed0300720c */ /* 0x040fe20003f26270 */
[----:B------:R-:W-:Y:S01]  /*cee0*/  MUFU.TANH R10, R10 ;  /* 0x0000000a000a7308 */ /* 0x000fe20000002400 */
[C---:B------:R-:W-:Y:S02]  /*cef0*/  ISETP.GE.AND P4, PT, R3.reuse, R236, PT ;  /* 0x000000ec0300720c */ /* 0x040fe40003f86270 */
[C---:B------:R-:W-:Y:S02]  /*cf00*/  ISETP.GE.AND P0, PT, R3.reuse, R235, PT ;  /* 0x000000eb0300720c */ /* 0x040fe40003f06270 */
[C---:B------:R-:W-:Y:S01]  /*cf10*/  ISETP.GE.AND P6, PT, R3.reuse, R234, PT ;  /* 0x000000ea0300720c */ /* 0x040fe20003fc6270 */
[----:B-1----:R-:W-:Y:S01]  /*cf20*/  VIADD R5, R0, 0x31 ;  /* 0x0000003100057836 */ /* 0x002fe20000000000 */
[C---:B------:R-:W-:Y:S01]  /*cf30*/  ISETP.LT.OR P1, PT, R3.reuse, R232, P1 ;  /* 0x000000e80300720c */ /* 0x040fe20000f21670 */
[----:B------:R1:W-:Y:S01]  /*cf40*/  MUFU.TANH R53, R2 ;  /* 0x0000000200357308 */ /* 0x0003e20000002400 */
[----:B------:R-:W-:-:S02]  /*cf50*/  ISETP.LT.OR P4, PT, R3, R231, P4 ;  /* 0x000000e70300720c */ /* 0x000fc40002781670 */
[C---:B------:R-:W-:Y:S02]  /*cf60*/  ISETP.LT.OR P0, PT, R3.reuse, R233, P0 ;  /* 0x000000e90300720c */ /* 0x040fe40000701670 */
[----:B------:R-:W-:Y:S01]  /*cf70*/  ISETP.LT.OR P6, PT, R3, R230, P6 ;  /* 0x000000e60300720c */ /* 0x000fe200037c1670 */
[----:B------:R-:W-:Y:S01]  /*cf80*/  FMUL.FTZ R3, R56, UR8 ;  /* 0x0000000838037c20 */ /* 0x000fe20008410000 */
[----:B------:R-:W-:Y:S02]  /*cf90*/  FSEL R189, R7, -INF , !P2 ;  /* 0xff80000007bd7808 */ /* 0x000fe40005000000 */
[----:B------:R-:W-:Y:S01]  /*cfa0*/  FSEL R188, R14, -INF , !P3 ;  /* 0xff8000000ebc7808 */ /* 0x000fe20005800000 */
[----:B------:R2:W3:Y:S01]  /*cfb0*/  MUFU.TANH R44, R3 ;  /* 0x00000003002c7308 */ /* 0x0004e20000002400 */
[----:B------:R-:W-:Y:S02]  /*cfc0*/  FMNMX.FTZ R7, R250, R12, !PT ;  /* 0x0000000cfa077209 */ /* 0x000fe40007810000 */
[----:B------:R-:W-:Y:S01]  /*cfd0*/  FSEL R199, R6, -INF , !P5 ;  /* 0xff80000006c77808 */ /* 0x000fe20006800000 */
[----:B------:R-:W-:Y:S01]  /*cfe0*/  VIADD R6, R0, 0x30 ;  /* 0x0000003000067836 */ /* 0x000fe20000000000 */
[----:B------:R-:W-:Y:S01]  /*cff0*/  FSEL R14, R8, -INF , !P1 ;  /* 0xff800000080e7808 */ /* 0x000fe20004800000 */
[----:B------:R-:W-:Y:S01]  /*d000*/  FMUL.FTZ R8, R48, UR8 ;  /* 0x0000000830087c20 */ /* 0x000fe20008410000 */
[----:B-1----:R-:W-:-:S02]  /*d010*/  IADD3 R2, R0, 0x20, RZ ;  /* 0x0000002000027810 */ /* 0x002fc40007ffe0ff */
[----:B------:R-:W-:Y:S01]  /*d020*/  FMNMX.FTZ R7, R17, R7, !PT ;  /* 0x0000000711077209 */ /* 0x000fe20007810000 */
[----:B------:R1:W-:Y:S01]  /*d030*/  MUFU.TANH R27, R8 ;  /* 0x00000008001b7308 */ /* 0x0003e20000002400 */
[C---:B------:R-:W-:Y:S02]  /*d040*/  ISETP.GE.AND P5, PT, R2.reuse, R237, PT ;  /* 0x000000ed0200720c */ /* 0x040fe40003fa6270 */
[C---:B------:R-:W-:Y:S02]  /*d050*/  ISETP.GE.AND P3, PT, R2.reuse, R236, PT ;  /* 0x000000ec0200720c */ /* 0x040fe40003f66270 */
[C---:B------:R-:W-:Y:S02]  /*d060*/  ISETP.GE.AND P2, PT, R2.reuse, R235, PT ;  /* 0x000000eb0200720c */ /* 0x040fe40003f46270 */
[C---:B------:R-:W-:Y:S01]  /*d070*/  ISETP.GE.AND P1, PT, R2.reuse, R234, PT ;  /* 0x000000ea0200720c */ /* 0x040fe20003f26270 */
[----:B--2---:R-:W-:Y:S01]  /*d080*/  FMUL.FTZ R3, R57, UR8 ;  /* 0x0000000839037c20 */ /* 0x004fe20008410000 */
[----:B------:R-:W-:-:S02]  /*d090*/  ISETP.LT.OR P5, PT, R2, R232, P5 ;  /* 0x000000e80200720c */ /* 0x000fc40002fa1670 */
[C---:B------:R-:W-:Y:S01]  /*d0a0*/  ISETP.LT.OR P3, PT, R2.reuse, R231, P3 ;  /* 0x000000e70200720c */ /* 0x040fe20001f61670 */
[----:B------:R2:W3:Y:S01]  /*d0b0*/  MUFU.TANH R42, R3 ;  /* 0x00000003002a7308 */ /* 0x0004e20000002400 */
[C---:B------:R-:W-:Y:S02]  /*d0c0*/  ISETP.LT.OR P2, PT, R2.reuse, R233, P2 ;  /* 0x000000e90200720c */ /* 0x040fe40001741670 */
[----:B------:R-:W-:Y:S02]  /*d0d0*/  ISETP.LT.OR P1, PT, R2, R230, P1 ;  /* 0x000000e60200720c */ /* 0x000fe40000f21670 */
[C---:B------:R-:W-:Y:S01]  /*d0e0*/  IADD3 R2, R0.reuse, 0x29, RZ ;  /* 0x0000002900027810 */ /* 0x040fe20007ffe0ff */
[----:B-1----:R-:W-:Y:S01]  /*d0f0*/  FMUL.FTZ R8, R49, UR8 ;  /* 0x0000000831087c20 */ /* 0x002fe20008410000 */
[----:B------:R-:W-:Y:S02]  /*d100*/  IADD3 R21, R0, 0x38, RZ ;  /* 0x0000003800157810 */ /* 0x000fe40007ffe0ff */
[----:B------:R-:W-:Y:S01]  /*d110*/  FSEL R198, R11, -INF , !P4 ;  /* 0xff8000000bc67808 */ /* 0x000fe20006000000 */
[----:B------:R-:W1:Y:S01]  /*d120*/  MUFU.TANH R26, R8 ;  /* 0x00000008001a7308 */ /* 0x000e620000002400 */
[----:B------:R-:W-:-:S02]  /*d130*/  ISETP.GE.AND P4, PT, R4, R237, PT ;  /* 0x000000ed0400720c */ /* 0x000fc40003f86270 */
[----:B------:R-:W-:Y:S02]  /*d140*/  FSEL R48, R67, -INF , !P0 ;  /* 0xff80000043307808 */ /* 0x000fe40004000000 */
[----:B------:R-:W-:Y:S01]  /*d150*/  ISETP.LT.OR P4, PT, R4, R232, P4 ;  /* 0x000000e80400720c */ /* 0x000fe20002781670 */
[----:B--2---:R-:W-:Y:S01]  /*d160*/  VIADD R3, R0, 0x28 ;  /* 0x0000002800037836 */ /* 0x004fe20000000000 */
[----:B------:R-:W-:Y:S01]  /*d170*/  FMNMX.FTZ R0, R19, R7, !PT ;  /* 0x0000000713007209 */ /* 0x000fe20007810000 */
[----:B------:R-:W-:Y:S01]  /*d180*/  FMUL.FTZ R7, R36, UR8 ;  /* 0x0000000824077c20 */ /* 0x000fe20008410000 */
[----:B------:R-:W-:Y:S01]  /*d190*/  FSEL R196, R54, -INF , !P5 ;  /* 0xff80000036c47808 */ /* 0x000fe20006800000 */
[----:B------:R-:W-:Y:S01]  /*d1a0*/  MUFU.TANH R36, R9 ;  /* 0x0000000900247308 */ /* 0x000fe20000002400 */
[----:B------:R-:W-:Y:S02]  /*d1b0*/  FMNMX.FTZ R0, R18, R0, !PT ;  /* 0x0000000012007209 */ /* 0x000fe40007810000 */
[----:B------:R-:W-:-:S02]  /*d1c0*/  ISETP.GE.AND P0, PT, R3, R237, PT ;  /* 0x000000ed0300720c */ /* 0x000fc40003f06270 */
[----:B------:R-:W-:Y:S02]  /*d1d0*/  FMNMX.FTZ R0, R16, R0, !PT ;  /* 0x0000000010007209 */ /* 0x000fe40007810000 */
[----:B------:R-:W-:Y:S01]  /*d1e0*/  ISETP.GE.AND P5, PT, R2, R237, PT ;  /* 0x000000ed0200720c */ /* 0x000fe20003fa6270 */
[----:B------:R2:W1:Y:S01]  /*d1f0*/  MUFU.TANH R11, R7 ;  /* 0x00000007000b7308 */ /* 0x0004620000002400 */
[----:B------:R-:W-:Y:S02]  /*d200*/  FMNMX.FTZ R0, R15, R0, !PT ;  /* 0x000000000f007209 */ /* 0x000fe40007810000 */
[----:B------:R-:W-:Y:S02]  /*d210*/  FSEL R197, R52, -INF , !P4 ;  /* 0xff80000034c57808 */ /* 0x000fe40006000000 */
[----:B------:R-:W-:Y:S02]  /*d220*/  FMNMX.FTZ R0, R13, R0, !PT ;  /* 0x000000000d007209 */ /* 0x000fe40007810000 */
[----:B------:R-:W-:-:S02]  /*d230*/  ISETP.LT.OR P0, PT, R3, R232, P0 ;  /* 0x000000e80300720c */ /* 0x000fc40000701670 */
[----:B------:R-:W-:Y:S02]  /*d240*/  FMNMX.FTZ R0, R14, R0, !PT ;  /* 0x000000000e007209 */ /* 0x000fe40007810000 */
[-C--:B------:R-:W-:Y:S02]  /*d250*/  ISETP.GE.AND P4, PT, R6, R237.reuse, PT ;  /* 0x000000ed0600720c */ /* 0x080fe40003f86270 */
[----:B------:R-:W-:Y:S02]  /*d260*/  FMNMX.FTZ R0, R196, R0, !PT ;  /* 0x00000000c4007209 */ /* 0x000fe40007810000 */
[----:B------:R-:W-:Y:S01]  /*d270*/  ISETP.LT.OR P5, PT, R2, R232, P5 ;  /* 0x000000e80200720c */ /* 0x000fe20002fa1670 */
[----:B--2---:R-:W-:Y:S01]  /*d280*/  FMUL.FTZ R7, R37, UR8 ;  /* 0x0000000825077c20 */ /* 0x004fe20008410000 */
[----:B---3--:R-:W-:Y:S02]  /*d290*/  FSEL R201, R44, -INF , !P0 ;  /* 0xff8000002cc97808 */ /* 0x008fe40004000000 */
[----:B------:R-:W-:Y:S01]  /*d2a0*/  FMNMX.FTZ R0, R197, R0, !PT ;  /* 0x00000000c5007209 */ /* 0x000fe20007810000 */
[----:B------:R2:W3:Y:S01]  /*d2b0*/  MUFU.TANH R8, R7 ;  /* 0x0000000700087308 */ /* 0x0004e20000002400 */
[----:B------:R-:W-:-:S02]  /*d2c0*/  ISETP.GE.AND P0, PT, R5, R237, PT ;  /* 0x000000ed0500720c */ /* 0x000fc40003f06270 */
[----:B------:R-:W-:Y:S02]  /*d2d0*/  FSEL R200, R42, -INF , !P5 ;  /* 0xff8000002ac87808 */ /* 0x000fe40006800000 */
[----:B------:R-:W-:Y:S02]  /*d2e0*/  ISETP.LT.OR P4, PT, R6, R232, P4 ;  /* 0x000000e80600720c */ /* 0x000fe40002781670 */
[----:B------:R-:W-:Y:S02]  /*d2f0*/  FMNMX.FTZ R0, R201, R0, !PT ;  /* 0x00000000c9007209 */ /* 0x000fe40007810000 */
[----:B------:R-:W-:Y:S02]  /*d300*/  ISETP.GE.AND P5, PT, R21, R237, PT ;  /* 0x000000ed1500720c */ /* 0x000fe40003fa6270 */
[----:B------:R-:W-:Y:S02]  /*d310*/  ISETP.LT.OR P0, PT, R5, R232, P0 ;  /* 0x000000e80500720c */ /* 0x000fe40000701670 */
[----:B------:R-:W-:-:S02]  /*d320*/  FSEL R204, R27, -INF , !P4 ;  /* 0xff8000001bcc7808 */ /* 0x000fc40006000000 */
[----:B------:R-:W-:Y:S02]  /*d330*/  FMNMX.FTZ R0, R200, R0, !PT ;  /* 0x00000000c8007209 */ /* 0x000fe40007810000 */
[----:B------:R-:W-:Y:S01]  /*d340*/  ISETP.GE.AND P4, PT, R20, R237, PT ;  /* 0x000000ed1400720c */ /* 0x000fe20003f86270 */
[----:B--2---:R-:W-:Y:S01]  /*d350*/  FMUL.FTZ R7, R180, UR8 ;  /* 0x00000008b4077c20 */ /* 0x004fe20008410000 */
[----:B-1----:R-:W-:Y:S02]  /*d360*/  FSEL R205, R26, -INF , !P0 ;  /* 0xff8000001acd7808 */ /* 0x002fe40004000000 */
[----:B------:R-:W-:Y:S01]  /*d370*/  ISETP.LT.OR P5, PT, R21, R232, P5 ;  /* 0x000000e81500720c */ /* 0x000fe20002fa1670 */
[----:B------:R1:W2:Y:S01]  /*d380*/  MUFU.TANH R9, R7 ;  /* 0x0000000700097308 */ /* 0x0002a20000002400 */
[----:B------:R-:W-:Y:S02]  /*d390*/  FMNMX.FTZ R0, R204, R0, !PT ;  /* 0x00000000cc007209 */ /* 0x000fe40007810000 */
[----:B------:R-:W-:-:S02]  /*d3a0*/  ISETP.LT.OR P4, PT, R20, R232, P4 ;  /* 0x000000e81400720c */ /* 0x000fc40002781670 */
[----:B------:R-:W-:Y:S02]  /*d3b0*/  FSEL R203, R11, -INF , !P5 ;  /* 0xff8000000bcb7808 */ /* 0x000fe40006800000 */
[----:B------:R-:W-:Y:S02]  /*d3c0*/  FMNMX.FTZ R0, R205, R0, !PT ;  /* 0x00000000cd007209 */ /* 0x000fe40007810000 */
[----:B---3--:R-:W-:Y:S02]  /*d3d0*/  FSEL R213, R8, -INF , !P4 ;  /* 0xff80000008d57808 */ /* 0x008fe40006000000 */
[----:B------:R-:W-:Y:S02]  /*d3e0*/  FMNMX.FTZ R0, R203, R0, !PT ;  /* 0x00000000cb007209 */ /* 0x000fe40007810000 */
[C---:B------:R-:W-:Y:S02]  /*d3f0*/  ISETP.GE.AND P0, PT, R4.reuse, R236, PT ;  /* 0x000000ec0400720c */ /* 0x040fe40003f06270 */
[----:B------:R-:W-:Y:S01]  /*d400*/  FMNMX.FTZ R0, R213, R0, !PT ;  /* 0x00000000d5007209 */ /* 0x000fe20007810000 */
[----:B-1----:R-:W-:Y:S01]  /*d410*/  FMUL.FTZ R7, R181, UR8 ;  /* 0x00000008b5077c20 */ /* 0x002fe20008410000 */
[----:B------:R-:W-:-:S02]  /*d420*/  ISETP.GE.AND P5, PT, R4, R235, PT ;  /* 0x000000eb0400720c */ /* 0x000fc40003fa6270 */
[C---:B------:R-:W-:Y:S01]  /*d430*/  ISETP.GE.AND P4, PT, R4.reuse, R234, PT ;  /* 0x000000ea0400720c */ /* 0x040fe20003f86270 */
[----:B------:R1:W3:Y:S01]  /*d440*/  MUFU.TANH R8, R7 ;  /* 0x0000000700087308 */ /* 0x0002e20000002400 */
[C---:B------:R-:W-:Y:S02]  /*d450*/  ISETP.LT.OR P0, PT, R4.reuse, R231, P0 ;  /* 0x000000e70400720c */ /* 0x040fe40000701670 */
[C---:B------:R-:W-:Y:S02]  /*d460*/  ISETP.LT.OR P5, PT, R4.reuse, R233, P5 ;  /* 0x000000e90400720c */ /* 0x040fe40002fa1670 */
[----:B------:R-:W-:Y:S01]  /*d470*/  ISETP.LT.OR P4, PT, R4, R230, P4 ;  /* 0x000000e60400720c */ /* 0x000fe20002781670 */
[----:B------:R-:W-:Y:S01]  /*d480*/  FMUL.FTZ R4, R182, UR8 ;  /* 0x00000008b6047c20 */ /* 0x000fe20008410000 */
[----:B------:R-:W-:Y:S02]  /*d490*/  FSEL R49, R104, -INF , !P6 ;  /* 0xff80000068317808 */ /* 0x000fe40007000000 */
[----:B------:R-:W-:Y:S01]  /*d4a0*/  FSEL R195, R47, -INF , !P1 ;  /* 0xff8000002fc37808 */ /* 0x000fe20004800000 */
[----:B------:R2:W-:Y:S01]  /*d4b0*/  MUFU.TANH R44, R4 ;  /* 0x00000004002c7308 */ /* 0x0005e20000002400 */
[----:B------:R-:W-:-:S02]  /*d4c0*/  FSEL R210, R65, -INF , !P0 ;  /* 0xff80000041d27808 */ /* 0x000fc40004000000 */
[----:B------:R-:W-:Y:S02]  /*d4d0*/  FSEL R192, R53, -INF , !P5 ;  /* 0xff80000035c07808 */ /* 0x000fe40006800000 */
[CC--:B------:R-:W-:Y:S01]  /*d4e0*/  ISETP.GE.AND P6, PT, R3.reuse, R236.reuse, PT ;  /* 0x000000ec0300720c */ /* 0x0c0fe20003fc6270 */
[----:B-1----:R-:W1:Y:S01]  /*d4f0*/  SHFL.BFLY PT, R7, R0, 0x2, 0x1f ;  /* 0x0c401f0000077f89 */ /* 0x002e6200000e0000 */
[C---:B------:R-:W-:Y:S02]  /*d500*/  ISETP.GE.AND P1, PT, R2.reuse, R236, PT ;  /* 0x000000ec0200720c */ /* 0x040fe40003f26270 */
[C---:B------:R-:W-:Y:S02]  /*d510*/  ISETP.GE.AND P0, PT, R2.reuse, R235, PT ;  /* 0x000000eb0200720c */ /* 0x040fe40003f06270 */
[----:B------:R-:W-:Y:S02]  /*d520*/  ISETP.GE.AND P5, PT, R2, R234, PT ;  /* 0x000000ea0200720c */ /* 0x000fe40003fa6270 */
[----:B------:R-:W-:-:S02]  /*d530*/  ISETP.LT.OR P6, PT, R3, R231, P6 ;  /* 0x000000e70300720c */ /* 0x000fc400037c1670 */
        /* <DEDUP_REMOVED lines=8> */
[C---:B------:R-:W-:Y:S02]  /*d5c0*/  ISETP.GE.AND P3, PT, R3.reuse, R235, PT ;  /* 0x000000eb0300720c */ /* 0x040fe40003f66270 */
[C---:B------:R-:W-:Y:S02]  /*d5d0*/  ISETP.GE.AND P2, PT, R3.reuse, R234, PT ;  /* 0x000000ea0300720c */ /* 0x040fe40003f46270 */
[----:B-1----:R-:W-:Y:S01]  /*d5e0*/  FMNMX.FTZ R0, R0, R7, !PT ;  /* 0x0000000700007209 */ /* 0x002fe20007810000 */
[----:B------:R-:W-:Y:S01]  /*d5f0*/  FMUL.FTZ R7, R60, UR8 ;  /* 0x000000083c077c20 */ /* 0x000fe20008410000 */
[C---:B------:R-:W-:Y:S02]  /*d600*/  ISETP.LT.OR P3, PT, R3.reuse, R233, P3 ;  /* 0x000000e90300720c */ /* 0x040fe40001f61670 */
[----:B------:R-:W-:Y:S01]  /*d610*/  ISETP.LT.OR P2, PT, R3, R230, P2 ;  /* 0x000000e60300720c */ /* 0x000fe20001741670 */
[----:B--2---:R-:W1:Y:S01]  /*d620*/  SHFL.BFLY PT, R4, R0, 0x1, 0x1f ;  /* 0x0c201f0000047f89 */ /* 0x004e6200000e0000 */
[----:B------:R-:W-:Y:S01]  /*d630*/  FMUL.FTZ R3, R183, UR8 ;  /* 0x00000008b7037c20 */ /* 0x000fe20008410000 */
[----:B------:R-:W-:Y:S01]  /*d640*/  FSEL R194, R45, -INF , !P4 ;  /* 0xff8000002dc27808 */ /* 0x000fe20006000000 */
[----:B------:R-:W-:Y:S01]  /*d650*/  MUFU.TANH R7, R7 ;  /* 0x0000000700077308 */ /* 0x000fe20000002400 */
[----:B------:R-:W-:Y:S01]  /*d660*/  ISETP.GE.AND P4, PT, R6, R236, PT ;  /* 0x000000ec0600720c */ /* 0x000fe20003f86270 */
[----:B---3--:R-:W-:Y:S01]  /*d670*/  FMUL.FTZ R2, R100, UR8 ;  /* 0x0000000864027c20 */ /* 0x008fe20008410000 */
[----:B------:R-:W-:Y:S01]  /*d680*/  FSEL R191, R9, -INF , !P3 ;  /* 0xff80000009bf7808 */ /* 0x000fe20005800000 */
[----:B------:R-:W-:Y:S01]  /*d690*/  FMUL.FTZ R9, R62, UR8 ;  /* 0x000000083e097c20 */ /* 0x000fe20008410000 */
[----:B------:R-:W-:-:S02]  /*d6a0*/  ISETP.LT.OR P4, PT, R6, R231, P4 ;  /* 0x000000e70600720c */ /* 0x000fc40002781670 */
[C---:B------:R-:W-:Y:S01]  /*d6b0*/  ISETP.GE.AND P6, PT, R6.reuse, R235, PT ;  /* 0x000000eb0600720c */ /* 0x040fe20003fc6270 */
[----:B------:R2:W3:Y:S01]  /*d6c0*/  MUFU.TANH R11, R2 ;  /* 0x00000002000b7308 */ /* 0x0004e20000002400 */
[----:B------:R-:W-:Y:S02]  /*d6d0*/  ISETP.GE.AND P3, PT, R6, R234, PT ;  /* 0x000000ea0600720c */ /* 0x000fe40003f66270 */
[----:B------:R-:W-:Y:S01]  /*d6e0*/  FSEL R190, R8, -INF , !P0 ;  /* 0xff80000008be7808 */ /* 0x000fe20004000000 */
[----:B------:R-:W-:Y:S01]  /*d6f0*/  FMUL.FTZ R8, R61, UR8 ;  /* 0x000000083d087c20 */ /* 0x000fe20008410000 */
[C---:B------:R-:W-:Y:S02]  /*d700*/  ISETP.LT.OR P6, PT, R6.reuse, R233, P6 ;  /* 0x000000e90600720c */ /* 0x040fe400037c1670 */
[----:B------:R-:W-:Y:S01]  /*d710*/  ISETP.LT.OR P3, PT, R6, R230, P3 ;  /* 0x000000e60600720c */ /* 0x000fe20001f61670 */
[----:B------:R4:W-:Y:S01]  /*d720*/  MUFU.TANH R42, R3 ;  /* 0x00000003002a7308 */ /* 0x0009e20000002400 */
[----:B------:R-:W-:Y:S01]  /*d730*/  FSEL R216, R10, -INF , !P1 ;  /* 0xff8000000ad87808 */ /* 0x000fe20004800000 */
[----:B------:R-:W-:Y:S01]  /*d740*/  FMUL.FTZ R6, R39, UR8 ;  /* 0x0000000827067c20 */ /* 0x000fe20008410000 */
[----:B------:R-:W-:Y:S01]  /*d750*/  ISETP.GE.AND P1, PT, R5, R236, PT ;  /* 0x000000ec0500720c */ /* 0x000fe20003f26270 */
[----:B------:R-:W-:Y:S01]  /*d760*/  FMUL.FTZ R10, R63, UR8 ;  /* 0x000000083f0a7c20 */ /* 0x000fe20008410000 */
[----:B-1----:R-:W-:-:S02]  /*d770*/  FMNMX.FTZ R105, R0, R4, !PT ;  /* 0x0000000400697209 */ /* 0x002fc40007810000 */
[----:B------:R-:W-:Y:S01]  /*d780*/  FMNMX.FTZ R0, R248, R28, !PT ;  /* 0x0000001cf8007209 */ /* 0x000fe20007810000 */
[----:B------:R-:W-:Y:S01]  /*d790*/  MUFU.TANH R8, R8 ;  /* 0x0000000800087308 */ /* 0x000fe20000002400 */
[----:B--2---:R-:W-:Y:S01]  /*d7a0*/  FMUL.FTZ R2, R101, UR8 ;  /* 0x0000000865027c20 */ /* 0x004fe20008410000 */
[----:B---3--:R-:W-:Y:S02]  /*d7b0*/  FSEL R244, R11, -INF , !P6 ;  /* 0xff8000000bf47808 */ /* 0x008fe40007000000 */
[----:B------:R-:W-:Y:S02]  /*d7c0*/  FMNMX.FTZ R0, R31, R0, !PT ;  /* 0x000000001f007209 */ /* 0x000fe40007810000 */
[----:B------:R-:W-:Y:S02]  /*d7d0*/  ISETP.LT.OR P1, PT, R5, R231, P1 ;  /* 0x000000e70500720c */ /* 0x000fe40000f21670 */
[----:B------:R1:W2:Y:S01]  /*d7e0*/  MUFU.TANH R27, R2 ;  /* 0x00000002001b7308 */ /* 0x0002a20000002400 */
[----:B----4-:R-:W-:Y:S01]  /*d7f0*/  FMUL.FTZ R3, R50, UR8 ;  /* 0x0000000832037c20 */ /* 0x010fe20008410000 */
[----:B------:R-:W-:-:S02]  /*d800*/  FMNMX.FTZ R0, R30, R0, !PT ;  /* 0x000000001e007209 */ /* 0x000fc40007810000 */
[----:B------:R-:W-:Y:S02]  /*d810*/  ISETP.GE.AND P6, PT, R21, R236, PT ;  /* 0x000000ec1500720c */ /* 0x000fe40003fc6270 */
[----:B------:R-:W-:Y:S02]  /*d820*/  FMNMX.FTZ R0, R23, R0, !PT ;  /* 0x0000000017007209 */ /* 0x000fe40007810000 */
[----:B------:R-:W3:Y:S01]  /*d830*/  MUFU.TANH R3, R3 ;  /* 0x0000000300037308 */ /* 0x000ee20000002400 */
[----:B------:R-:W-:Y:S02]  /*d840*/  ISETP.GE.AND P0, PT, R5, R235, PT ;  /* 0x000000eb0500720c */ /* 0x000fe40003f06270 */
[----:B------:R-:W-:Y:S02]  /*d850*/  FMNMX.FTZ R0, R40, R0, !PT ;  /* 0x0000000028007209 */ /* 0x000fe40007810000 */
[----:B------:R-:W-:Y:S02]  /*d860*/  FSEL R223, R36, -INF , !P1 ;  /* 0xff80000024df7808 */ /* 0x000fe40004800000 */
[----:B------:R-:W-:Y:S01]  /*d870*/  ISETP.LT.OR P6, PT, R21, R231, P6 ;  /* 0x000000e71500720c */ /* 0x000fe200037c1670 */
[----:B------:R-:W-:Y:S01]  /*d880*/  MUFU.TANH R6, R6 ;  /* 0x0000000600067308 */ /* 0x000fe20000002400 */
[----:B-1----:R-:W-:Y:S01]  /*d890*/  FMUL.FTZ R2, R38, UR8 ;  /* 0x0000000826027c20 */ /* 0x002fe20008410000 */
[----:B------:R-:W-:-:S02]  /*d8a0*/  ISETP.LT.OR P0, PT, R5, R233, P0 ;  /* 0x000000e90500720c */ /* 0x000fc40000701670 */
[----:B------:R-:W-:Y:S02]  /*d8b0*/  ISETP.GE.AND P1, PT, R21, R235, PT ;  /* 0x000000eb1500720c */ /* 0x000fe40003f26270 */
[----:B--2---:R-:W-:Y:S02]  /*d8c0*/  FSEL R220, R27, -INF , !P0 ;  /* 0xff8000001bdc7808 */ /* 0x004fe40004000000 */
[----:B------:R1:W2:Y:S01]  /*d8d0*/  MUFU.TANH R26, R2 ;  /* 0x00000002001a7308 */ /* 0x0002a20000002400 */
[----:B---3--:R-:W-:Y:S01]  /*d8e0*/  FSEL R186, R3, -INF , !P4 ;  /* 0xff80000003ba7808 */ /* 0x008fe20006000000 */
[----:B------:R-:W-:Y:S01]  /*d8f0*/  FMUL.FTZ R3, R102, UR8 ;  /* 0x0000000866037c20 */ /* 0x000fe20008410000 */
[----:B------:R-:W-:Y:S02]  /*d900*/  ISETP.GE.AND P4, PT, R5, R234, PT ;  /* 0x000000ea0500720c */ /* 0x000fe40003f86270 */
[----:B------:R-:W-:Y:S02]  /*d910*/  ISETP.LT.OR P1, PT, R21, R233, P1 ;  /* 0x000000e91500720c */ /* 0x000fe40000f21670 */
[----:B------:R-:W-:Y:S01]  /*d920*/  ISETP.GE.AND P0, PT, R20, R236, PT ;  /* 0x000000ec1400720c */ /* 0x000fe20003f06270 */
[----:B------:R3:W4:Y:S01]  /*d930*/  MUFU.TANH R37, R3 ;  /* 0x0000000300257308 */ /* 0x0007220000002400 */
[----:B------:R-:W-:Y:S01]  /*d940*/  ISETP.LT.OR P4, PT, R5, R230, P4 ;  /* 0x000000e60500720c */ /* 0x000fe20002781670 */
[----:B------:R-:W-:Y:S01]  /*d950*/  FMUL.FTZ R5, R103, UR8 ;  /* 0x0000000867057c20 */ /* 0x000fe20008410000 */
[----:B------:R-:W-:-:S02]  /*d960*/  FSEL R218, R7, -INF , !P1 ;  /* 0xff80000007da7808 */ /* 0x000fc40004800000 */
[----:B------:R-:W-:Y:S02]  /*d970*/  ISETP.LT.OR P0, PT, R20, R231, P0 ;  /* 0x000000e71400720c */ /* 0x000fe40000701670 */
[----:B------:R-:W-:Y:S01]  /*d980*/  FSEL R47, R44, -INF , !P2 ;  /* 0xff8000002c2f7808 */ /* 0x000fe20005000000 */
[----:B------:R4:W4:Y:S01]  /*d990*/  MUFU.TANH R11, R5 ;  /* 0x00000005000b7308 */ /* 0x0009220000002400 */
[----:B-1----:R-:W-:Y:S02]  /*d9a0*/  FMNMX.FTZ R2, R249, R22, !PT ;  /* 0x00000016f9027209 */ /* 0x002fe40007810000 */
[----:B--2---:R-:W-:Y:S02]  /*d9b0*/  FSEL R219, R26, -INF , !P6 ;  /* 0xff8000001adb7808 */ /* 0x004fe40007000000 */
[----:B------:R-:W-:Y:S02]  /*d9c0*/  FMNMX.FTZ R2, R29, R2, !PT ;  /* 0x000000021d027209 */ /* 0x000fe40007810000 */
[----:B------:R-:W-:Y:S01]  /*d9d0*/  ISETP.GE.AND P6, PT, R20, R235, PT ;  /* 0x000000eb1400720c */ /* 0x000fe20003fc6270 */
[----:B------:R-:W1:Y:S01]  /*d9e0*/  MUFU.TANH R9, R9 ;  /* 0x0000000900097308 */ /* 0x000e620000002400 */
[----:B------:R-:W-:-:S02]  /*d9f0*/  FMNMX.FTZ R2, R35, R2, !PT ;  /* 0x0000000223027209 */ /* 0x000fc40007810000 */
[----:B------:R-:W-:Y:S02]  /*da00*/  ISETP.LT.OR P6, PT, R20, R233, P6 ;  /* 0x000000e91400720c */ /* 0x000fe400037c1670 */
[----:B------:R-:W-:Y:S02]  /*da10*/  FMNMX.FTZ R2, R25, R2, !PT ;  /* 0x0000000219027209 */ /* 0x000fe40007810000 */
[----:B------:R-:W-:Y:S01]  /*da20*/  FSEL R246, R8, -INF , !P6 ;  /* 0xff80000008f67808 */ /* 0x000fe20007000000 */
[----:B------:R-:W2:Y:S01]  /*da30*/  MUFU.TANH R10, R10 ;  /* 0x0000000a000a7308 */ /* 0x000ea20000002400 */
[----:B------:R-:W-:Y:S02]  /*da40*/  FMNMX.FTZ R2, R106, R2, !PT ;  /* 0x000000026a027209 */ /* 0x000fe40007810000 */
[----:B------:R-:W-:Y:S02]  /*da50*/  FSEL R227, R6, -INF , !P0 ;  /* 0xff80000006e37808 */ /* 0x000fe40004000000 */
[----:B------:R-:W-:-:S02]  /*da60*/  FMNMX.FTZ R2, R107, R2, !PT ;  /* 0x000000026b027209 */ /* 0x000fc40007810000 */
[----:B------:R-:W-:Y:S01]  /*da70*/  FSEL R100, R42, -INF , !P5 ;  /* 0xff8000002a647808 */ /* 0x000fe20006800000 */
[----:B------:R-:W-:Y:S01]  /*da80*/  IMAD.MOV.U32 R42, RZ, RZ, R186 ;  /* 0x000000ffff2a7224 */ /* 0x000fe200078e00ba */
[----:B---3--:R-:W-:Y:S02]  /*da90*/  FMNMX.FTZ R3, R199, R2, !PT ;  /* 0x00000002c7037209 */ /* 0x008fe40007810000 */
        /* <DEDUP_REMOVED lines=30> */
[----:B----4-:R-:W3:Y:S01]  /*dc80*/  SHFL.BFLY PT, R5, R103, 0x2, 0x1f ;  /* 0x0c401f0067057f89 */ /* 0x010ee200000e0000 */
[----:B------:R-:W-:Y:S02]  /*dc90*/  ISETP.GE.AND P0, PT, R21, R234, PT ;  /* 0x000000ea1500720c */ /* 0x000fe40003f06270 */
[----:B------:R-:W-:Y:S01]  /*dca0*/  FMNMX.FTZ R2, R47, R0, !PT ;  /* 0x000000002f027209 */ /* 0x000fe20007810000 */
[----:B------:R-:W4:Y:S01]  /*dcb0*/  SHFL.BFLY PT, R4, R104, 0x2, 0x1f ;  /* 0x0c401f0068047f89 */ /* 0x000f2200000e0000 */
[----:B------:R-:W-:Y:S01]  /*dcc0*/  FSEL R217, R37, -INF , !P3 ;  /* 0xff80000025d97808 */ /* 0x000fe20005800000 */
[----:B------:R-:W-:Y:S01]  /*dcd0*/  FMUL.FTZ R0, R105, UR26 ;  /* 0x0000001a69007c20 */ /* 0x000fe20008410000 */
[----:B------:R-:W-:Y:S01]  /*dce0*/  FMNMX.FTZ R2, R100, R2, !PT ;  /* 0x0000000264027209 */ /* 0x000fe20007810000 */
[----:B------:R-:W-:Y:S01]  /*dcf0*/  LDSM.16.MT88.4 R36, [R226+0xb000] ;  /* 0x00b00000e224783b */ /* 0x000fe20000004200 */
[----:B------:R-:W-:-:S02]  /*dd00*/  ISETP.GE.AND P2, PT, R20, R234, PT ;  /* 0x000000ea1400720c */ /* 0x000fc40003f46270 */
[----:B------:R-:W-:Y:S02]  /*dd10*/  ISETP.LT.OR P0, PT, R21, R230, P0 ;  /* 0x000000e61500720c */ /* 0x000fe40000701670 */
[----:B------:R-:W-:Y:S02]  /*dd20*/  FSEL R242, R11, -INF , !P4 ;  /* 0xff8000000bf27808 */ /* 0x000fe40006000000 */
[----:B------:R-:W-:Y:S02]  /*dd30*/  FMNMX.FTZ R2, R217, R2, !PT ;  /* 0x00000002d9027209 */ /* 0x000fe40007810000 */
[----:B------:R-:W-:Y:S02]  /*dd40*/  ISETP.LT.OR P2, PT, R20, R230, P2 ;  /* 0x000000e61400720c */ /* 0x000fe40001741670 */
[----:B-1----:R-:W-:Y:S02]  /*dd50*/  FSEL R50, R9, -INF , !P0 ;  /* 0xff80000009327808 */ /* 0x002fe40004000000 */
[----:B------:R-:W-:-:S02]  /*dd60*/  FMNMX.FTZ R2, R242, R2, !PT ;  /* 0x00000002f2027209 */ /* 0x000fc40007810000 */
[----:B--2---:R-:W-:Y:S02]  /*dd70*/  FSEL R243, R10, -INF , !P2 ;  /* 0xff8000000af37808 */ /* 0x004fe40005000000 */
[----:B------:R-:W-:Y:S02]  /*dd80*/  FMNMX.FTZ R2, R50, R2, !PT ;  /* 0x0000000232027209 */ /* 0x000fe40007810000 */
[----:B------:R-:W-:Y:S02]  /*dd90*/  FSETP.NEU.FTZ.AND P1, PT, R105, -INF , PT ;  /* 0xff8000006900780b */ /* 0x000fe40003f3d000 */
[----:B------:R-:W-:Y:S02]  /*dda0*/  FMNMX.FTZ R2, R243, R2, !PT ;  /* 0x00000002f3027209 */ /* 0x000fe40007810000 */
[----:B------:R-:W-:Y:S02]  /*ddb0*/  FSEL R0, R0, RZ, P1 ;  /* 0x000000ff00007208 */ /* 0x000fe40000800000 */
[----:B---3--:R-:W-:-:S02]  /*ddc0*/  FMNMX.FTZ R103, R103, R5, !PT ;  /* 0x0000000567677209 */ /* 0x008fc40007810000 */
[----:B----4-:R-:W-:Y:S01]  /*ddd0*/  FMNMX.FTZ R104, R104, R4, !PT ;  /* 0x0000000468687209 */ /* 0x010fe20007810000 */
[----:B------:R-:W1:Y:S01]  /*dde0*/  SHFL.BFLY PT, R5, R2, 0x2, 0x1f ;  /* 0x0c401f0002057f89 */ /* 0x000e6200000e0000 */
[--C-:B------:R-:W-:Y:S01]  /*ddf0*/  FFMA.FTZ R3, R12, UR26, -R0.reuse ;  /* 0x0000001a0c037c23 */ /* 0x100fe20008010800 */
[----:B------:R-:W-:Y:S02]  /*de00*/  MOV R241, R252 ;  /* 0x000000fc00f17202 */ /* 0x000fe40000000f00 */
[----:B------:R-:W2:Y:S01]  /*de10*/  SHFL.BFLY PT, R4, R104, 0x1, 0x1f ;  /* 0x0c201f0068047f89 */ /* 0x000ea200000e0000 */
[----:B------:R3:W4:Y:S03]  /*de20*/  MUFU.EX2 R179, R3 ;  /* 0x0000000300b37308 */ /* 0x0007260000000800 */
[----:B------:R-:W4:Y:S01]  /*de30*/  SHFL.BFLY PT, R6, R103, 0x1, 0x1f ;  /* 0x0c201f0067067f89 */ /* 0x000f2200000e0000 */
[----:B---3--:R-:W-:Y:S01]  /*de40*/  FFMA.FTZ R3, R17, UR26, -R0 ;  /* 0x0000001a11037c23 */ /* 0x008fe20008010800 */
[----:B-1----:R-:W-:-:S03]  /*de50*/  FMNMX.FTZ R2, R2, R5, !PT ;  /* 0x0000000502027209 */ /* 0x002fc60007810000 */
[----:B------:R1:W3:Y:S01]  /*de60*/  MUFU.EX2 R240, R3 ;  /* 0x0000000300f07308 */ /* 0x0002e20000000800 */
[----:B--2---:R-:W-:Y:S01]  /*de70*/  FMNMX.FTZ R104, R104, R4, !PT ;  /* 0x0000000468687209 */ /* 0x004fe20007810000 */
[----:B------:R-:W2:Y:S03]  /*de80*/  SHFL.BFLY PT, R102, R2, 0x1, 0x1f ;  /* 0x0c201f0002667f89 */ /* 0x000ea600000e0000 */
[C---:B------:R-:W-:Y:S01]  /*de90*/  FSETP.NEU.FTZ.AND P3, PT, R104.reuse, -INF , PT ;  /* 0xff8000006800780b */ /* 0x040fe20003f7d000 */
[----:B------:R-:W-:Y:S01]  /*dea0*/  FMUL.FTZ R12, R104, UR26 ;  /* 0x0000001a680c7c20 */ /* 0x000fe20008410000 */
[----:B----4-:R-:W-:-:S04]  /*deb0*/  FMNMX.FTZ R103, R103, R6, !PT ;  /* 0x0000000667677209 */ /* 0x010fc80007810000 */
[----:B------:R-:W-:Y:S02]  /*dec0*/  FSEL R12, R12, RZ, P3 ;  /* 0x000000ff0c0c7208 */ /* 0x000fe40001800000 */
[----:B------:R-:W-:Y:S01]  /*ded0*/  FSETP.NEU.FTZ.AND P2, PT, R103, -INF , PT ;  /* 0xff8000006700780b */ /* 0x000fe20003f5d000 */
[----:B-1----:R-:W-:Y:S02]  /*dee0*/  FFMA.FTZ R3, R19, UR26, -R0 ;  /* 0x0000001a13037c23 */ /* 0x002fe40008010800 */
[----:B------:R-:W-:Y:S02]  /*def0*/  FFMA.FTZ R4, R22, UR26, -R12 ;  /* 0x0000001a16047c23 */ /* 0x000fe4000801080c */
[----:B------:R1:W-:Y:S01]  /*df00*/  MUFU.EX2 R206, R3 ;  /* 0x0000000300ce7308 */ /* 0x0003e20000000800 */
[----:B--2---:R-:W-:-:S07]  /*df10*/  FMNMX.FTZ R102, R2, R102, !PT ;  /* 0x0000006602667209 */ /* 0x004fce0007810000 */
[----:B------:R2:W-:Y:S01]  /*df20*/  MUFU.EX2 R245, R4 ;  /* 0x0000000400f57308 */ /* 0x0005e20000000800 */
[----:B------:R-:W-:Y:S01]  /*df30*/  FSETP.NEU.FTZ.AND P0, PT, R102, -INF , PT ;  /* 0xff8000006600780b */ /* 0x000fe20003f1d000 */
[----:B-1----:R-:W-:-:S06]  /*df40*/  FFMA.FTZ R3, R18, UR26, -R0 ;  /* 0x0000001a12037c23 */ /* 0x002fcc0008010800 */
[----:B------:R1:W-:Y:S01]  /*df50*/  MUFU.EX2 R208, R3 ;  /* 0x0000000300d07308 */ /* 0x0003e20000000800 */
[----:B--2---:R-:W-:-:S07]  /*df60*/  FFMA.FTZ R4, R29, UR26, -R12 ;  /* 0x0000001a1d047c23 */ /* 0x004fce000801080c */
[----:B------:R-:W-:Y:S01]  /*df70*/  MUFU.EX2 R101, R4 ;  /* 0x0000000400657308 */ /* 0x000fe20000000800 */
[--C-:B-1----:R-:W-:Y:S02]  /*df80*/  FFMA.FTZ R3, R16, UR26, -R0.reuse ;  /* 0x0000001a10037c23 */ /* 0x102fe40008010800 */
[----:B------:R-:W-:Y:S05]  /*df90*/  LDSM.16.MT88.4 R16, [R224+0x9000] ;  /* 0x00900000e010783b */ /* 0x000fea0000004200 */
[----:B------:R1:W-:Y:S02]  /*dfa0*/  MUFU.EX2 R222, R3 ;  /* 0x0000000300de7308 */ /* 0x0003e40000000800 */
[----:B-1----:R-:W-:-:S06]  /*dfb0*/  FFMA.FTZ R3, R15, UR26, -R0 ;  /* 0x0000001a0f037c23 */ /* 0x002fcc0008010800 */
[----:B------:R1:W-:Y:S02]  /*dfc0*/  MUFU.EX2 R221, R3 ;  /* 0x0000000300dd7308 */ /* 0x0003e40000000800 */
[----:B-1----:R-:W-:Y:S01]  /*dfd0*/  FFMA.FTZ R3, R13, UR26, -R0 ;  /* 0x0000001a0d037c23 */ /* 0x002fe20008010800 */
[----:B------:R-:W-:-:S05]  /*dfe0*/  IMAD.MOV.U32 R13, RZ, RZ, R179 ;  /* 0x000000ffff0d7224 */ /* 0x000fca00078e00b3 */
[----:B------:R1:W-:Y:S02]  /*dff0*/  MUFU.EX2 R177, R3 ;  /* 0x0000000300b17308 */ /* 0x0003e40000000800 */
[----:B-1----:R-:W-:-:S06]  /*e000*/  FFMA.FTZ R3, R14, UR26, -R0 ;  /* 0x0000001a0e037c23 */ /* 0x002fcc0008010800 */
[----:B------:R1:W-:Y:S02]  /*e010*/  MUFU.EX2 R176, R3 ;  /* 0x0000000300b07308 */ /* 0x0003e40000000800 */
[----:B-1----:R-:W-:-:S05]  /*e020*/  FMUL.FTZ R3, R103, UR26 ;  /* 0x0000001a67037c20 */ /* 0x002fca0008410000 */
[----:B------:R-:W-:-:S05]  /*e030*/  FSEL R3, R3, RZ, P2 ;  /* 0x000000ff03037208 */ /* 0x000fca0001000000 */
[--C-:B------:R-:W-:Y:S01]  /*e040*/  FFMA.FTZ R4, R28, UR26, -R3.reuse ;  /* 0x0000001a1c047c23 */ /* 0x100fe20008010803 */
[--C-:B------:R-:W-:Y:S01]  /*e050*/  FFMA.FTZ R2, R31, UR26, -R3.reuse ;  /* 0x0000001a1f027c23 */ /* 0x100fe20008010803 */
[----:B------:R-:W-:Y:S01]  /*e060*/  FFMA.FTZ R8, R40, UR26, -R3 ;  /* 0x0000001a28087c23 */ /* 0x000fe20008010803 */
[----:B------:R-:W-:Y:S01]  /*e070*/  IMAD.MOV.U32 R40, RZ, RZ, R247 ;  /* 0x000000ffff287224 */ /* 0x000fe200078e00f7 */
[----:B------:R1:W-:Y:S08]  /*e080*/  MUFU.EX2 R51, R4 ;  /* 0x0000000400337308 */ /* 0x0003f00000000800 */
[----:B------:R2:W-:Y:S08]  /*e090*/  MUFU.EX2 R212, R2 ;  /* 0x0000000200d47308 */ /* 0x0005f00000000800 */
[----:B------:R4:W-:Y:S01]  /*e0a0*/  MUFU.EX2 R247, R8 ;  /* 0x0000000800f77308 */ /* 0x0009e20000000800 */
[----:B-1----:R-:W-:-:S02]  /*e0b0*/  FFMA.FTZ R4, R30, UR26, -R3 ;  /* 0x0000001a1e047c23 */ /* 0x002fc40008010803 */
[----:B------:R-:W-:Y:S05]  /*e0c0*/  LDSM.16.MT88.4 R28, [R226+0xa000] ;  /* 0x00a00000e21c783b */ /* 0x000fea0000004200 */
[----:B------:R1:W-:Y:S01]  /*e0d0*/  MUFU.EX2 R207, R4 ;  /* 0x0000000400cf7308 */ /* 0x0003e20000000800 */
[----:B--2---:R-:W-:-:S05]  /*e0e0*/  FMUL.FTZ R2, R102, UR26 ;  /* 0x0000001a66027c20 */ /* 0x004fca0008410000 */
[----:B------:R-:W-:Y:S01]  /*e0f0*/  FSEL R2, R2, RZ, P0 ;  /* 0x000000ff02027208 */ /* 0x000fe20000000000 */
[----:B----4-:R-:W-:Y:S01]  /*e100*/  FFMA.FTZ R8, R41, UR26, -R3 ;  /* 0x0000001a29087c23 */ /* 0x010fe20008010803 */
[----:B------:R-:W-:-:S03]  /*e110*/  IMAD.MOV.U32 R41, RZ, RZ, R246 ;  /* 0x000000ffff297224 */ /* 0x000fc600078e00f6 */
[--C-:B------:R-:W-:Y:S01]  /*e120*/  FFMA.FTZ R6, R24, UR26, -R2.reuse ;  /* 0x0000001a18067c23 */ /* 0x100fe20008010802 */
[----:B------:R3:W-:Y:S01]  /*e130*/  MUFU.EX2 R246, R8 ;  /* 0x0000000800f67308 */ /* 0x0007e20000000800 */
[----:B-1----:R-:W-:Y:S02]  /*e140*/  FFMA.FTZ R4, R23, UR26, -R3 ;  /* 0x0000001a17047c23 */ /* 0x002fe40008010803 */
[----:B------:R-:W1:Y:S05]  /*e150*/  LDSM.16.MT88.4 R20, [R226+0x9000] ;  /* 0x00900000e214783b */ /* 0x000e6a0000004200 */
[----:B------:R2:W4:Y:S08]  /*e160*/  MUFU.EX2 R209, R4 ;  /* 0x0000000400d17308 */ /* 0x0005300000000800 */
[----:B------:R4:W-:Y:S01]  /*e170*/  MUFU.EX2 R225, R6 ;  /* 0x0000000600e17308 */ /* 0x0009e20000000800 */
[----:B---3--:R-:W-:Y:S01]  /*e180*/  F2FP.F16.F32.PACK_AB R8, R240, R13 ;  /* 0x0000000df008723e */ /* 0x008fe200000000ff */
[----:B--2---:R-:W-:-:S06]  /*e190*/  FFMA.FTZ R4, R32, UR26, -R2 ;  /* 0x0000001a20047c23 */ /* 0x004fcc0008010802 */
[----:B------:R2:W-:Y:S01]  /*e1a0*/  MUFU.EX2 R252, R4 ;  /* 0x0000000400fc7308 */ /* 0x0005e20000000800 */
[----:B----4-:R-:W-:-:S05]  /*e1b0*/  FSEL R6, R105, RZ, P1 ;  /* 0x000000ff69067208 */ /* 0x010fca0000800000 */
[----:B------:R-:W-:Y:S01]  /*e1c0*/  FADD.FTZ R9, R250, -R6 ;  /* 0x80000006fa097221 */ /* 0x000fe20000010000 */
[----:B------:R-:W-:Y:S01]  /*e1d0*/  F2FP.F16.F32.PACK_AB R6, R209, R207 ;  /* 0x000000cfd106723e */ /* 0x000fe200000000ff */
[----:B------:R-:W-:Y:S02]  /*e1e0*/  IMAD.MOV.U32 R250, RZ, RZ, R176 ;  /* 0x000000fffffa7224 */ /* 0x000fe400078e00b0 */
[----:B------:R-:W-:Y:S01]  /*e1f0*/  FMUL.FTZ R9, R9, UR26 ;  /* 0x0000001a09097c20 */ /* 0x000fe20008410000 */
[----:B--2---:R-:W-:-:S03]  /*e200*/  FFMA.FTZ R4, R34, UR26, -R2 ;  /* 0x0000001a22047c23 */ /* 0x004fc60008010802 */
[----:B------:R-:W2:Y:S08]  /*e210*/  MUFU.EX2 R45, R9 ;  /* 0x00000009002d7308 */ /* 0x000eb00000000800 */
        /* <DEDUP_REMOVED lines=9> */
[----:B---3--:R-:W-:Y:S01]  /*e2b0*/  FFMA.FTZ R4, R33, UR26, -R2 ;  /* 0x0000001a21047c23 */ /* 0x008fe20008010802 */
        /* <DEDUP_REMOVED lines=17> */
[----:B--2---:R-:W-:-:S02]  /*e3d0*/  FSEL R4, R103, RZ, P2 ;  /* 0x000000ff67047208 */ /* 0x004fc40001000000 */
[----:B---3--:R-:W-:-:S03]  /*e3e0*/  F2FP.F16.F32.PACK_AB R7, R225, R211 ;  /* 0x000000d3e107723e */ /* 0x008fc600000000ff */
[----:B------:R-:W-:Y:S01]  /*e3f0*/  FADD.FTZ R5, R248, -R4 ;  /* 0x80000004f8057221 */ /* 0x000fe20000010000 */
[----:B------:R-:W-:-:S03]  /*e400*/  FSEL R4, R102, RZ, P0 ;  /* 0x000000ff66047208 */ /* 0x000fc60000000000 */
[----:B------:R-:W-:Y:S02]  /*e410*/  FMUL.FTZ R5, R5, UR26 ;  /* 0x0000001a05057c20 */ /* 0x000fe40008410000 */
[----:B------:R-:W-:Y:S01]  /*e420*/  FADD.FTZ R4, R239, -R4 ;  /* 0x80000004ef047221 */ /* 0x000fe20000010000 */
[----:B------:R-:W-:Y:S01]  /*e430*/  MOV R239, R187 ;  /* 0x000000bb00ef7202 */ /* 0x000fe20000000f00 */
[----:B------:R2:W3:Y:S02]  /*e440*/  MUFU.EX2 R15, R5 ;  /* 0x00000005000f7308 */ /* 0x0004e40000000800 */
[----:B------:R-:W-:-:S06]  /*e450*/  FMUL.FTZ R4, R4, UR26 ;  /* 0x0000001a04047c20 */ /* 0x000fcc0008410000 */
[----:B------:R4:W1:Y:S01]  /*e460*/  MUFU.EX2 R14, R4 ;  /* 0x00000004000e7308 */ /* 0x0008620000000800 */
[----:B--2---:R-:W-:Y:S01]  /*e470*/  FSEL R5, R104, RZ, P3 ;  /* 0x000000ff68057208 */ /* 0x004fe20001800000 */
[-C--:B---3--:R-:W-:Y:S01]  /*e480*/  FMUL.FTZ R124, R124, R15.reuse ;  /* 0x0000000f7c7c7220 */ /* 0x088fe20000410000 */
[-C--:B------:R-:W-:Y:S01]  /*e490*/  FMUL.FTZ R125, R125, R15.reuse ;  /* 0x0000000f7d7d7220 */ /* 0x080fe20000410000 */
[-C--:B------:R-:W-:Y:S01]  /*e4a0*/  FMUL.FTZ R108, R108, R15.reuse ;  /* 0x0000000f6c6c7220 */ /* 0x080fe20000410000 */
[-C--:B------:R-:W-:Y:S01]  /*e4b0*/  FMUL.FTZ R109, R109, R15.reuse ;  /* 0x0000000f6d6d7220 */ /* 0x080fe20000410000 */
[----:B------:R-:W-:Y:S01]  /*e4c0*/  FADD.FTZ R10, R249, -R5 ;  /* 0x80000005f90a7221 */ /* 0x000fe20000010000 */
[----:B------:R-:W-:Y:S01]  /*e4d0*/  F2FP.F16.F32.PACK_AB R5, R214, R252 ;  /* 0x000000fcd605723e */ /* 0x000fe200000000ff */
[-C--:B------:R-:W-:Y:S01]  /*e4e0*/  FMUL.FTZ R116, R116, R15.reuse ;  /* 0x0000000f74747220 */ /* 0x080fe20000410000 */
[--C-:B----4-:R-:W-:Y:S01]  /*e4f0*/  FFMA.FTZ R4, R35, UR26, -R12.reuse ;  /* 0x0000001a23047c23 */ /* 0x110fe2000801080c */
[----:B------:R-:W-:Y:S01]  /*e500*/  FMUL.FTZ R10, R10, UR26 ;  /* 0x0000001a0a0a7c20 */ /* 0x000fe20008410000 */
[----:B------:R-:W-:Y:S01]  /*e510*/  LDSM.16.MT88.4 R32, [R224+0xb000] ;  /* 0x00b00000e020783b */ /* 0x000fe20000004200 */
[-C--:B-1----:R-:W-:Y:S01]  /*e520*/  FMUL.FTZ R126, R126, R14.reuse ;  /* 0x0000000e7e7e7220 */ /* 0x082fe20000410000 */
        /* <DEDUP_REMOVED lines=19> */
[----:B------:R-:W1:Y:S01]  /*e660*/  LDSM.16.MT88.4 R24, [R224+0xa000] ;  /* 0x00a00000e018783b */ /* 0x000e620000004200 */
        /* <DEDUP_REMOVED lines=27> */
[----:B------:R2:W4:Y:S01]  /*e820*/  MUFU.EX2 R44, R10 ;  /* 0x0000000a002c7308 */ /* 0x0005220000000800 */
[----:B------:R-:W-:Y:S01]  /*e830*/  MOV R249, R177 ;  /* 0x000000b100f97202 */ /* 0x000fe20000000f00 */
[----:B------:R-:W-:Y:S01]  /*e840*/  HMMA.16816.F32 R184, R4, R20, R124 ;  /* 0x0000001404b8723c */ /* 0x000fe2000000187c */
[----:B---3--:R-:W-:-:S05]  /*e850*/  F2FP.F16.F32.PACK_AB R11, R248, R251 ;  /* 0x000000fbf80b723e */ /* 0x008fca00000000ff */
[C---:B------:R-:W-:Y:S06]  /*e860*/  HMMA.16816.F32 R56, R4.reuse, R16, R108 ;  /* 0x000000100438723c */ /* 0x040fec000000186c */
[----:B------:R-:W-:Y:S01]  /*e870*/  HMMA.16816.F32 R64, R4, R18, R116 ;  /* 0x000000120440723c */ /* 0x000fe20000001874 */
[----:B--2---:R-:W-:Y:S01]  /*e880*/  F2FP.F16.F32.PACK_AB R10, R208, R206 ;  /* 0x000000ced00a723e */ /* 0x004fe200000000ff */
[-C--:B----4-:R-:W-:Y:S01]  /*e890*/  FMUL.FTZ R130, R130, R44.reuse ;  /* 0x0000002c82827220 */ /* 0x090fe20000410000 */
[----:B------:R-:W-:-:S03]  /*e8a0*/  FMUL.FTZ R131, R131, R44 ;  /* 0x0000002c83837220 */ /* 0x000fc60000410000 */
        /* <DEDUP_REMOVED lines=24> */
[----:B------:R-:W-:Y:S01]  /*ea30*/  HMMA.16816.F32 R116, R4, R28, R156 ;  /* 0x0000001c0474723c */ /* 0x000fe2000000189c */
[-C--:B------:R-:W-:Y:S01]  /*ea40*/  FMUL.FTZ R98, R98, R44.reuse ;  /* 0x0000002c62627220 */ /* 0x080fe20000410000 */
[----:B------:R-:W-:-:S04]  /*ea50*/  FMUL.FTZ R99, R99, R44 ;  /* 0x0000002c63637220 */ /* 0x000fc80000410000 */
[C---:B------:R-:W-:Y:S06]  /*ea60*/  HMMA.16816.F32 R172, R4.reuse, R32, R72 ;  /* 0x0000002004ac723c */ /* 0x040fec0000001848 */
[C---:B------:R-:W-:Y:S01]  /*ea70*/  HMMA.16816.F32 R168, R4.reuse, R34, R76 ;  /* 0x0000002204a8723c */ /* 0x040fe2000000184c */
[----:B------:R-:W-:Y:S01]  /*ea80*/  MOV R75, R245 ;  /* 0x000000f5004b7202 */ /* 0x000fe20000000f00 */
[----:B------:R-:W-:Y:S02]  /*ea90*/  IMAD.MOV.U32 R74, RZ, RZ, R244 ;  /* 0x000000ffff4a7224 */ /* 0x000fe400078e00f4 */
[----:B------:R-:W-:Y:S01]  /*eaa0*/  IMAD.MOV.U32 R73, RZ, RZ, R243 ;  /* 0x000000ffff497224 */ /* 0x000fe200078e00f3 */
[----:B------:R-:W-:Y:S01]  /*eab0*/  F2FP.F16.F32.PACK_AB R9, R101, R75 ;  /* 0x0000004b6509723e */ /* 0x000fe200000000ff */
[C---:B------:R-:W-:Y:S06]  /*eac0*/  HMMA.16816.F32 R140, R4.reuse, R36, R88 ;  /* 0x00000024048c723c */ /* 0x040fec0000001858 */
[----:B------:R-:W-:Y:S06]  /*ead0*/  HMMA.16816.F32 R136, R4, R38, R92 ;  /* 0x000000260488723c */ /* 0x000fec000000185c */
[----:B------:R-:W-:Y:S01]  /*eae0*/  HMMA.16816.F32 R88, R8, R20, R128 ;  /* 0x000000140858723c */ /* 0x000fe20000001880 */
[----:B------:R-:W-:Y:S01]  /*eaf0*/  FFMA.FTZ R4, R188, UR26, -R3 ;  /* 0x0000001abc047c23 */ /* 0x000fe20008010803 */
[----:B------:R-:W-:-:S03]  /*eb00*/  IMAD.MOV.U32 R188, RZ, RZ, R239 ;  /* 0x000000ffffbc7224 */ /* 0x000fc600078e00ef */
[----:B------:R1:W-:Y:S01]  /*eb10*/  MUFU.EX2 R245, R4 ;  /* 0x0000000400f57308 */ /* 0x0003e20000000800 */
[C---:B------:R-:W-:Y:S01]  /*eb20*/  HMMA.16816.F32 R52, R8.reuse, R26, R148 ;  /* 0x0000001a0834723c */ /* 0x040fe20000001894 */
[----:B------:R-:W-:Y:S01]  /*eb30*/  IMAD.MOV.U32 R130, RZ, RZ, R41 ;  /* 0x000000ffff827224 */ /* 0x000fe200078e0029 */
[----:B------:R-:W-:Y:S01]  /*eb40*/  MOV R129, R40 ;  /* 0x0000002800817202 */ /* 0x000fe20000000f00 */
[----:B------:R-:W-:Y:S02]  /*eb50*/  IMAD.MOV.U32 R128, RZ, RZ, R42 ;  /* 0x000000ffff807224 */ /* 0x000fe400078e002a */
[----:B------:R-:W-:Y:S01]  /*eb60*/  IMAD.MOV.U32 R131, RZ, RZ, R75 ;  /* 0x000000ffff837224 */ /* 0x000fe200078e004b */
[----:B------:R-:W-:Y:S01]  /*eb70*/  HMMA.16816.F32 R156, R8, R16, R112 ;  /* 0x00000010089c723c */ /* 0x000fe20000001870 */
[----:B------:R-:W-:Y:S01]  /*eb80*/  IMAD.MOV.U32 R150, RZ, RZ, R242 ;  /* 0x000000ffff967224 */ /* 0x000fe200078e00f2 */
[----:B------:R-:W-:Y:S01]  /*eb90*/  MOV R149, R51 ;  /* 0x0000003300957202 */ /* 0x000fe20000000f00 */
[----:B------:R-:W-:Y:S01]  /*eba0*/  IMAD.MOV.U32 R148, RZ, RZ, R50 ;  /* 0x000000ffff947224 */ /* 0x000fe200078e0032 */
[----:B------:R-:W-:-:S02]  /*ebb0*/  MOV R151, R73 ;  /* 0x0000004900977202 */ /* 0x000fc40000000f00 */
[----:B------:R-:W-:Y:S01]  /*ebc0*/  HMMA.16816.F32 R112, R8, R18, R120 ;  /* 0x000000120870723c */ /* 0x000fe20000001878 */
[----:B------:R-:W-:Y:S01]  /*ebd0*/  LDSM.16.MT88.4 R16, [R224+0x9400] ;  /* 0x00940000e010783b */ /* 0x000fe20000004200 */
[----:B-1----:R-:W-:-:S04]  /*ebe0*/  FFMA.FTZ R4, R48, UR26, -R3 ;  /* 0x0000001a30047c23 */ /* 0x002fc80008010803 */
[C---:B------:R-:W-:Y:S01]  /*ebf0*/  HMMA.16816.F32 R152, R8.reuse, R22, R132 ;  /* 0x000000160898723c */ /* 0x040fe20000001884 */
[----:B------:R-:W-:Y:S01]  /*ec00*/  LDSM.16.MT88.4 R20, [R226+0x9400] ;  /* 0x00940000e214783b */ /* 0x000fe20000004200 */
[----:B------:R1:W2:Y:S04]  /*ec10*/  MUFU.EX2 R244, R4 ;  /* 0x0000000400f47308 */ /* 0x0002a80000000800 */
[C---:B------:R-:W-:Y:S01]  /*ec20*/  HMMA.16816.F32 R60, R8.reuse, R24, R144 ;  /* 0x00000018083c723c */ /* 0x040fe20000001890 */
[----:B------:R-:W-:Y:S05]  /*ec30*/  LDSM.16.MT88.4 R24, [R224+0xa400] ;  /* 0x00a40000e018783b */ /* 0x000fea0000004200 */
[C---:B------:R-:W-:Y:S06]  /*ec40*/  HMMA.16816.F32 R160, R8.reuse, R28, R160 ;  /* 0x0000001c08a0723c */ /* 0x040fec00000018a0 */
[----:B------:R-:W-:Y:S01]  /*ec50*/  HMMA.16816.F32 R164, R8, R30, R164 ;  /* 0x0000001e08a4723c */ /* 0x000fe200000018a4 */
[----:B-1----:R-:W-:Y:S01]  /*ec60*/  FFMA.FTZ R4, R43, UR26, -R2 ;  /* 0x0000001a2b047c23 */ /* 0x002fe20008010802 */
[----:B------:R-:W-:Y:S01]  /*ec70*/  LDSM.16.MT88.4 R28, [R226+0xa400] ;  /* 0x00a40000e21c783b */ /* 0x000fe20000004200 */
[----:B--2---:R-:W-:-:S02]  /*ec80*/  F2FP.F16.F32.PACK_AB R6, R244, R245 ;  /* 0x000000f5f406723e */ /* 0x004fc400000000ff */
[----:B------:R1:W-:Y:S01]  /*ec90*/  MUFU.EX2 R243, R4 ;  /* 0x0000000400f37308 */ /* 0x0003e20000000800 */
[----:B------:R-:W2:Y:S01]  /*eca0*/  LDSM.16.MT88.4 R40, [R224+0xb400] ;  /* 0x00b40000e028783b */ /* 0x000ea20000004200 */
[C---:B------:R-:W-:Y:S06]  /*ecb0*/  HMMA.16816.F32 R144, R8.reuse, R32, R68 ;  /* 0x000000200890723c */ /* 0x040fec0000001844 */
[C---:B------:R-:W-:Y:S01]  /*ecc0*/  HMMA.16816.F32 R80, R8.reuse, R34, R80 ;  /* 0x000000220850723c */ /* 0x040fe20000001850 */
[----:B------:R-:W-:Y:S01]  /*ecd0*/  IMAD.MOV.U32 R69, RZ, RZ, R222 ;  /* 0x000000ffff457224 */ /* 0x000fe200078e00de */
[----:B------:R-:W-:Y:S01]  /*ece0*/  MOV R70, R223 ;  /* 0x000000df00467202 */ /* 0x000fe20000000f00 */
[----:B------:R-:W-:Y:S01]  /*ecf0*/  IMAD.MOV.U32 R68, RZ, RZ, R221 ;  /* 0x000000ffff447224 */ /* 0x000fe200078e00dd */
[----:B------:R-:W-:Y:S01]  /*ed00*/  MOV R71, R74 ;  /* 0x0000004a00477202 */ /* 0x000fe20000000f00 */
[----:B------:R-:W-:Y:S01]  /*ed10*/  LDSM.16.MT88.4 R32, [R226+0x9800] ;  /* 0x00980000e220783b */ /* 0x000fe20000004200 */
[----:B------:R-:W-:Y:S01]  /*ed20*/  HMMA.16816.F32 R84, R8, R36, R84 ;  /* 0x000000240854723c */ /* 0x000fe20000001854 */
[----:B-1----:R-:W-:Y:S01]  /*ed30*/  FFMA.FTZ R4, R46, UR26, -R2 ;  /* 0x0000001a2e047c23 */ /* 0x002fe20008010802 */
[----:B------:R-:W-:-:S04]  /*ed40*/  IMAD.MOV.U32 R46, RZ, RZ, R241 ;  /* 0x000000ffff2e7224 */ /* 0x000fc800078e00f1 */
[----:B------:R-:W-:Y:S01]  /*ed50*/  HMMA.16816.F32 R96, R8, R38, R96 ;  /* 0x000000260860723c */ /* 0x000fe20000001860 */
[----:B------:R1:W3:Y:S01]  /*ed60*/  MUFU.EX2 R242, R4 ;  /* 0x0000000400f27308 */ /* 0x0002e20000000800 */
[----:B------:R-:W-:Y:S05]  /*ed70*/  LDSM.16.MT88.4 R36, [R224+0x9800] ;  /* 0x00980000e024783b */ /* 0x000fea0000004200 */
[----:B------:R-:W-:Y:S01]  /*ed80*/  FFMA.FTZ R8, R199, UR26, -R12 ;  /* 0x0000001ac7087c23 */ /* 0x000fe2000801080c */
[----:B------:R-:W-:-:S03]  /*ed90*/  F2FP.F16.F32.PACK_AB R10, R250, R249 ;  /* 0x000000f9fa0a723e */ /* 0x000fc600000000ff */
[----:B------:R4:W-:Y:S01]  /*eda0*/  MUFU.EX2 R222, R8 ;  /* 0x0000000800de7308 */ /* 0x0009e20000000800 */
[----:B-1----:R-:W-:Y:S01]  /*edb0*/  FFMA.FTZ R4, R189, UR26, -R2 ;  /* 0x0000001abd047c23 */ /* 0x002fe20008010802 */
[----:B------:R-:W-:Y:S01]  /*edc0*/  IMAD.MOV.U32 R189, RZ, RZ, R240 ;  /* 0x000000ffffbd7224 */ /* 0x000fe200078e00f0 */
[----:B---3--:R-:W-:-:S05]  /*edd0*/  F2FP.F16.F32.PACK_AB R5, R242, R243 ;  /* 0x000000f3f205723e */ /* 0x008fca00000000ff */
[----:B------:R1:W-:Y:S01]  /*ede0*/  MUFU.EX2 R241, R4 ;  /* 0x0000000400f17308 */ /* 0x0003e20000000800 */
[----:B----4-:R-:W-:-:S07]  /*edf0*/  FFMA.FTZ R8, R198, UR26, -R12 ;  /* 0x0000001ac6087c23 */ /* 0x010fce000801080c */
[----:B------:R-:W3:Y:S01]  /*ee00*/  MUFU.EX2 R221, R8 ;  /* 0x0000000800dd7308 */ /* 0x000ee20000000800 */
[----:B-1----:R-:W-:Y:S02]  /*ee10*/  FFMA.FTZ R4, R49, UR26, -R2 ;  /* 0x0000001a31047c23 */ /* 0x002fe40008010802 */
[----:B------:R-:W1:Y:S05]  /*ee20*/  LDSM.16.MT88.4 R48, [R226+0xb400] ;  /* 0x00b40000e230783b */ /* 0x000e6a0000004200 */
[----:B------:R4:W2:Y:S01]  /*ee30*/  MUFU.EX2 R240, R4 ;  /* 0x0000000400f07308 */ /* 0x0008a20000000800 */
[----:B---3--:R-:W-:Y:S01]  /*ee40*/  F2FP.F16.F32.PACK_AB R11, R221, R222 ;  /* 0x000000dedd0b723e */ /* 0x008fe200000000ff */
[----:B----4-:R-:W-:Y:S01]  /*ee50*/  FFMA.FTZ R4, R106, UR26, -R12 ;  /* 0x0000001a6a047c23 */ /* 0x010fe2000801080c */
[----:B--2---:R-:W-:Y:S01]  /*ee60*/  F2FP.F16.F32.PACK_AB R7, R240, R241 ;  /* 0x000000f1f007723e */ /* 0x004fe200000000ff */
[----:B------:R-:W-:-:S04]  /*ee70*/  IMAD.MOV.U32 R106, RZ, RZ, R70 ;  /* 0x000000ffff6a7224 */ /* 0x000fc800078e0046 */
[----:B------:R2:W-:Y:S02]  /*ee80*/  MUFU.EX2 R239, R4 ;  /* 0x0000000400ef7308 */ /* 0x0005e40000000800 */
[----:B--2---:R-:W-:-:S06]  /*ee90*/  FFMA.FTZ R4, R107, UR26, -R12 ;  /* 0x0000001a6b047c23 */ /* 0x004fcc000801080c */
[----:B------:R2:W3:Y:S02]  /*eea0*/  MUFU.EX2 R223, R4 ;  /* 0x0000000400df7308 */ /* 0x0004e40000000800 */
[----:B--2---:R-:W-:Y:S02]  /*eeb0*/  F2FP.F16.F32.PACK_AB R4, R246, R247 ;  /* 0x000000f7f604723e */ /* 0x004fe400000000ff */
[----:B---3--:R-:W-:-:S05]  /*eec0*/  F2FP.F16.F32.PACK_AB R9, R223, R239 ;  /* 0x000000efdf09723e */ /* 0x008fca00000000ff */
[C---:B------:R-:W-:Y:S06]  /*eed0*/  HMMA.16816.F32 R132, R4.reuse, R42, R168 ;  /* 0x0000002a0484723c */ /* 0x040fec00000018a8 */
[C---:B------:R-:W-:Y:S01]  /*eee0*/  HMMA.16816.F32 R56, R4.reuse, R16, R56 ;  /* 0x000000100438723c */ /* 0x040fe20000001838 */
[----:B------:R-:W-:Y:S01]  /*eef0*/  IMAD.MOV.U32 R169, RZ, RZ, R69 ;  /* 0x000000ffffa97224 */ /* 0x000fe200078e0045 */
[----:B------:R-:W-:Y:S01]  /*ef00*/  MOV R168, R68 ;  /* 0x0000004400a87202 */ /* 0x000fe20000000f00 */
[----:B------:R-:W-:Y:S02]  /*ef10*/  IMAD.MOV.U32 R170, RZ, RZ, R220 ;  /* 0x000000ffffaa7224 */ /* 0x000fe400078e00dc */
[----:B------:R-:W-:Y:S01]  /*ef20*/  IMAD.MOV.U32 R171, RZ, RZ, R209 ;  /* 0x000000ffffab7224 */ /* 0x000fe200078e00d1 */
[----:B------:R-:W-:Y:S01]  /*ef30*/  F2FP.F16.F32.PACK_AB R8, R168, R169 ;  /* 0x000000a9a808723e */ /* 0x000fe200000000ff */
[C---:B------:R-:W-:Y:S06]  /*ef40*/  HMMA.16816.F32 R64, R4.reuse, R18, R64 ;  /* 0x000000120440723c */ /* 0x040fec0000001840 */
[C---:B------:R-:W-:Y:S06]  /*ef50*/  HMMA.16816.F32 R72, R4.reuse, R20, R184 ;  /* 0x000000140448723c */ /* 0x040fec00000018b8 */
        /* <DEDUP_REMOVED lines=14> */
[----:B------:R-:W-:Y:S01]  /*f040*/  FFMA.FTZ R13, R204, UR26, -R0 ;  /* 0x0000001acc0d7c23 */ /* 0x000fe20008010800 */
[----:B------:R-:W-:-:S04]  /*f050*/  MOV R178, R188 ;  /* 0x000000bc00b27202 */ /* 0x000fc80000000f00 */
[C---:B------:R-:W-:Y:S06]  /*f060*/  HMMA.16816.F32 R124, R4.reuse, R30, R124 ;  /* 0x0000001e047c723c */ /* 0x040fec000000187c */
[C---:B------:R-:W-:Y:S06]  /*f070*/  HMMA.16816.F32 R120, R4.reuse, R40, R172 ;  /* 0x000000280478723c */ /* 0x040fec00000018ac */
[----:B-1----:R-:W-:Y:S01]  /*f080*/  HMMA.16816.F32 R140, R4, R48, R140 ;  /* 0x00000030048c723c */ /* 0x002fe2000000188c */
[----:B------:R-:W-:Y:S01]  /*f090*/  IMAD.MOV.U32 R173, RZ, RZ, R211 ;  /* 0x000000ffffad7224 */ /* 0x000fe200078e00d3 */
[----:B------:R-:W-:Y:S01]  /*f0a0*/  MOV R172, R208 ;  /* 0x000000d000ac7202 */ /* 0x000fe20000000f00 */
[----:B------:R-:W-:Y:S01]  /*f0b0*/  IMAD.MOV.U32 R174, RZ, RZ, R207 ;  /* 0x000000ffffae7224 */ /* 0x000fe200078e00cf */
[----:B------:R-:W-:-:S02]  /*f0c0*/  MOV R175, R206 ;  /* 0x000000ce00af7202 */ /* 0x000fc40000000f00 */
[----:B------:R-:W-:Y:S06]  /*f0d0*/  HMMA.16816.F32 R136, R4, R50, R136 ;  /* 0x000000320488723c */ /* 0x000fec0000001888 */
[----:B------:R-:W-:Y:S01]  /*f0e0*/  HMMA.16816.F32 R128, R8, R16, R156 ;  /* 0x000000100880723c */ /* 0x000fe2000000189c */
[----:B------:R-:W-:-:S04]  /*f0f0*/  FFMA.FTZ R4, R196, UR26, -R0 ;  /* 0x0000001ac4047c23 */ /* 0x000fc80008010800 */
[----:B------:R1:W-:Y:S01]  /*f100*/  MUFU.EX2 R220, R4 ;  /* 0x0000000400dc7308 */ /* 0x0003e20000000800 */
[C---:B------:R-:W-:Y:S01]  /*f110*/  HMMA.16816.F32 R112, R8.reuse, R18, R112 ;  /* 0x000000120870723c */ /* 0x040fe20000001870 */
[----:B------:R-:W-:Y:S01]  /*f120*/  MOV R158, R150 ;  /* 0x00000096009e7202 */ /* 0x000fe20000000f00 */
[----:B------:R-:W-:Y:S01]  /*f130*/  IMAD.MOV.U32 R150, RZ, RZ, R151 ;  /* 0x000000ffff967224 */ /* 0x000fe200078e0097 */
[----:B------:R-:W-:Y:S01]  /*f140*/  MOV R156, R217 ;  /* 0x000000d9009c7202 */ /* 0x000fe20000000f00 */
[----:B------:R-:W-:Y:S01]  /*f150*/  IMAD.MOV.U32 R151, RZ, RZ, R219 ;  /* 0x000000ffff977224 */ /* 0x000fe200078e00db */
[----:B------:R-:W-:Y:S01]  /*f160*/  LDSM.16.MT88.4 R16, [R224+0xb800] ;  /* 0x00b80000e010783b */ /* 0x000fe20000004200 */
[----:B------:R-:W-:Y:S01]  /*f170*/  IMAD.MOV.U32 R157, RZ, RZ, R218 ;  /* 0x000000ffff9d7224 */ /* 0x000fe200078e00da */
[----:B------:R-:W-:Y:S01]  /*f180*/  HMMA.16816.F32 R88, R8, R20, R88 ;  /* 0x000000140858723c */ /* 0x000fe20000001858 */
[----:B------:R-:W-:-:S05]  /*f190*/  IMAD.MOV.U32 R159, RZ, RZ, R71 ;  /* 0x000000ffff9f7224 */ /* 0x000fca00078e0047 */
[----:B------:R-:W-:Y:S01]  /*f1a0*/  HMMA.16816.F32 R68, R8, R22, R152 ;  /* 0x000000160844723c */ /* 0x000fe20000001898 */
[----:B------:R-:W-:Y:S01]  /*f1b0*/  LDSM.16.MT88.4 R20, [R226+0xb800] ;  /* 0x00b80000e214783b */ /* 0x000fe20000004200 */
[----:B-1----:R-:W-:-:S04]  /*f1c0*/  FFMA.FTZ R4, R197, UR26, -R0 ;  /* 0x0000001ac5047c23 */ /* 0x002fc80008010800 */
[C---:B------:R-:W-:Y:S01]  /*f1d0*/  HMMA.16816.F32 R60, R8.reuse, R24, R60 ;  /* 0x00000018083c723c */ /* 0x040fe2000000183c */
[----:B------:R1:W-:Y:S01]  /*f1e0*/  MUFU.EX2 R219, R4 ;  /* 0x0000000400db7308 */ /* 0x0003e20000000800 */
[----:B------:R-:W-:Y:S01]  /*f1f0*/  IMAD.MOV.U32 R153, RZ, RZ, R216 ;  /* 0x000000ffff997224 */ /* 0x000fe200078e00d8 */
[----:B------:R-:W-:Y:S01]  /*f200*/  MOV R152, R215 ;  /* 0x000000d700987202 */ /* 0x000fe20000000f00 */
[----:B------:R-:W-:Y:S02]  /*f210*/  IMAD.MOV.U32 R154, RZ, RZ, R213 ;  /* 0x000000ffff9a7224 */ /* 0x000fe400078e00d5 */
[C---:B------:R-:W-:Y:S01]  /*f220*/  HMMA.16816.F32 R52, R8.reuse, R26, R52 ;  /* 0x0000001a0834723c */ /* 0x040fe20000001834 */
[----:B------:R-:W-:Y:S01]  /*f230*/  IMAD.MOV.U32 R155, RZ, RZ, R189 ;  /* 0x000000ffff9b7224 */ /* 0x000fe200078e00bd */
[----:B------:R-:W-:Y:S04]  /*f240*/  LDSM.16.MT88.4 R24, [R226+0xa800] ;  /* 0x00a80000e218783b */ /* 0x000fe80000004200 */
[----:B------:R-:W-:Y:S01]  /*f250*/  HMMA.16816.F32 R160, R8, R28, R160 ;  /* 0x0000001c08a0723c */ /* 0x000fe200000018a0 */
[----:B-1----:R-:W-:-:S05]  /*f260*/  FFMA.FTZ R4, R193, UR26, -R3 ;  /* 0x0000001ac1047c23 */ /* 0x002fca0008010803 */
[C---:B------:R-:W-:Y:S01]  /*f270*/  HMMA.16816.F32 R164, R8.reuse, R30, R164 ;  /* 0x0000001e08a4723c */ /* 0x040fe200000018a4 */
[----:B------:R-:W1:Y:S01]  /*f280*/  LDSM.16.MT88.4 R28, [R224+0xa800] ;  /* 0x00a80000e01c783b */ /* 0x000e620000004200 */
[----:B------:R2:W-:Y:S04]  /*f290*/  MUFU.EX2 R218, R4 ;  /* 0x0000000400da7308 */ /* 0x0005e80000000800 */
[C---:B------:R-:W-:Y:S06]  /*f2a0*/  HMMA.16816.F32 R196, R8.reuse, R42, R80 ;  /* 0x0000002a08c4723c */ /* 0x040fec0000001850 */
[----:B------:R-:W-:Y:S01]  /*f2b0*/  HMMA.16816.F32 R84, R8, R48, R84 ;  /* 0x000000300854723c */ /* 0x000fe20000001854 */
[----:B--2---:R-:W-:-:S04]  /*f2c0*/  FFMA.FTZ R4, R192, UR26, -R3 ;  /* 0x0000001ac0047c23 */ /* 0x004fc80008010803 */
[----:B------:R2:W-:Y:S02]  /*f2d0*/  MUFU.EX2 R217, R4 ;  /* 0x0000000400d97308 */ /* 0x0005e40000000800 */
[----:B--2---:R-:W-:-:S06]  /*f2e0*/  FFMA.FTZ R4, R191, UR26, -R3 ;  /* 0x0000001abf047c23 */ /* 0x004fcc0008010803 */
[----:B------:R2:W-:Y:S02]  /*f2f0*/  MUFU.EX2 R216, R4 ;  /* 0x0000000400d87308 */ /* 0x0005e40000000800 */
[----:B--2---:R-:W-:-:S06]  /*f300*/  FFMA.FTZ R4, R190, UR26, -R3 ;  /* 0x0000001abe047c23 */ /* 0x004fcc0008010803 */
[----:B------:R2:W3:Y:S02]  /*f310*/  MUFU.EX2 R215, R4 ;  /* 0x0000000400d77308 */ /* 0x0004e40000000800 */
[----:B--2---:R-:W-:Y:S01]  /*f320*/  FFMA.FTZ R4, R195, UR26, -R2 ;  /* 0x0000001ac3047c23 */ /* 0x004fe20008010802 */
[----:B---3--:R-:W-:-:S05]  /*f330*/  F2FP.F16.F32.PACK_AB R6, R215, R216 ;  /* 0x000000d8d706723e */ /* 0x008fca00000000ff */
[----:B------:R2:W-:Y:S02]  /*f340*/  MUFU.EX2 R214, R4 ;  /* 0x0000000400d67308 */ /* 0x0005e40000000800 */
[--C-:B--2---:R-:W-:Y:S02]  /*f350*/  FFMA.FTZ R4, R194, UR26, -R2.reuse ;  /* 0x0000001ac2047c23 */ /* 0x104fe40008010802 */
[----:B------:R-:W-:Y:S04]  /*f360*/  HMMA.16816.F32 R192, R8, R50, R96 ;  /* 0x0000003208c0723c */ /* 0x000fe80000001860 */
[----:B------:R2:W3:Y:S02]  /*f370*/  MUFU.EX2 R213, R4 ;  /* 0x0000000400d57308 */ /* 0x0004e40000000800 */
[----:B--2---:R-:W-:Y:S01]  /*f380*/  FFMA.FTZ R4, R47, UR26, -R2 ;  /* 0x0000001a2f047c23 */ /* 0x004fe20008010802 */
[----:B------:R-:W-:-:S02]  /*f390*/  MOV R47, R210 ;  /* 0x000000d2002f7202 */ /* 0x000fc40000000f00 */
[----:B------:R-:W-:Y:S03]  /*f3a0*/  HMMA.16816.F32 R208, R8, R40, R144 ;  /* 0x0000002808d0723c */ /* 0x000fe60000001890 */
[----:B------:R2:W-:Y:S01]  /*f3b0*/  MUFU.EX2 R212, R4 ;  /* 0x0000000400d47308 */ /* 0x0005e20000000800 */
[----:B---3--:R-:W-:-:S03]  /*f3c0*/  F2FP.F16.F32.PACK_AB R5, R213, R214 ;  /* 0x000000d6d505723e */ /* 0x008fc600000000ff */
[----:B------:R-:W-:Y:S02]  /*f3d0*/  IMAD.MOV.U32 R146, RZ, RZ, R203 ;  /* 0x000000ffff927224 */ /* 0x000fe400078e00cb */
[----:B------:R-:W-:Y:S01]  /*f3e0*/  FFMA.FTZ R8, R205, UR26, -R0 ;  /* 0x0000001acd087c23 */ /* 0x000fe20008010800 */
[----:B------:R-:W-:Y:S01]  /*f3f0*/  MOV R40, R47 ;  /* 0x0000002f00287202 */ /* 0x000fe20000000f00 */
[----:B------:R-:W-:Y:S01]  /*f400*/  IMAD.MOV.U32 R41, RZ, RZ, R152 ;  /* 0x000000ffff297224 */ /* 0x000fe200078e0098 */
[----:B------:R-:W-:Y:S01]  /*f410*/  MOV R147, R202 ;  /* 0x000000ca00937202 */ /* 0x000fe20000000f00 */
[----:B------:R3:W-:Y:S01]  /*f420*/  MUFU.EX2 R107, R8 ;  /* 0x00000008006b7308 */ /* 0x0007e20000000800 */
[----:B------:R-:W-:Y:S01]  /*f430*/  MOV R144, R153 ;  /* 0x0000009900907202 */ /* 0x000fe20000000f00 */
[----:B------:R-:W-:Y:S02]  /*f440*/  IMAD.MOV.U32 R145, RZ, RZ, R154 ;  /* 0x000000ffff917224 */ /* 0x000fe400078e009a */
[----:B--2---:R-:W-:Y:S01]  /*f450*/  FFMA.FTZ R4, R100, UR26, -R2 ;  /* 0x0000001a64047c23 */ /* 0x004fe20008010802 */
[----:B------:R-:W-:Y:S01]  /*f460*/  MOV R83, R40 ;  /* 0x0000002800537202 */ /* 0x000fe20000000f00 */
[----:B------:R-:W-:Y:S01]  /*f470*/  IMAD.MOV.U32 R152, RZ, RZ, R158 ;  /* 0x000000ffff987224 */ /* 0x000fe200078e009e */
[----:B------:R-:W-:Y:S01]  /*f480*/  MOV R153, R159 ;  /* 0x0000009f00997202 */ /* 0x000fe20000000f00 */
[----:B------:R2:W4:Y:S01]  /*f490*/  MUFU.EX2 R203, R4 ;  /* 0x0000000400cb7308 */ /* 0x0005220000000800 */
[----:B------:R-:W-:Y:S01]  /*f4a0*/  IMAD.MOV.U32 R40, RZ, RZ, R41 ;  /* 0x000000ffff287224 */ /* 0x000fe200078e0029 */
[----:B------:R-:W-:Y:S01]  /*f4b0*/  MOV R41, R144 ;  /* 0x0000009000297202 */ /* 0x000fe20000000f00 */
[----:B------:R-:W-:Y:S01]  /*f4c0*/  IMAD.MOV.U32 R100, RZ, RZ, R147 ;  /* 0x000000ffff647224 */ /* 0x000fe200078e0093 */
[----:B------:R-:W-:Y:S01]  /*f4d0*/  MOV R159, R106 ;  /* 0x0000006a009f7202 */ /* 0x000fe20000000f00 */
[----:B------:R-:W-:Y:S01]  /*f4e0*/  IMAD.MOV.U32 R154, RZ, RZ, R170 ;  /* 0x000000ffff9a7224 */ /* 0x000fe200078e00aa */
[----:B------:R-:W-:Y:S01]  /*f4f0*/  MOV R147, R157 ;  /* 0x0000009d00937202 */ /* 0x000fe20000000f00 */
[----:B---3--:R-:W-:Y:S01]  /*f500*/  FFMA.FTZ R8, R146, UR26, -R0 ;  /* 0x0000001a92087c23 */ /* 0x008fe20008010800 */
[----:B------:R-:W-:Y:S01]  /*f510*/  MOV R146, R155 ;  /* 0x0000009b00927202 */ /* 0x000fe20000000f00 */
[----:B------:R-:W-:Y:S01]  /*f520*/  IMAD.MOV.U32 R144, RZ, RZ, R145 ;  /* 0x000000ffff907224 */ /* 0x000fe200078e0091 */
[----:B------:R-:W-:Y:S01]  /*f530*/  MOV R155, R180 ;  /* 0x000000b4009b7202 */ /* 0x000fe20000000f00 */
[----:B------:R-:W-:Y:S01]  /*f540*/  IMAD.MOV.U32 R47, RZ, RZ, R156 ;  /* 0x000000ffff2f7224 */ /* 0x000fe200078e009c */
[----:B------:R-:W-:Y:S01]  /*f550*/  MOV R145, R146 ;  /* 0x0000009200917202 */ /* 0x000fe20000000f00 */
[----:B------:R-:W-:-:S02]  /*f560*/  IMAD.MOV.U32 R156, RZ, RZ, R181 ;  /* 0x000000ffff9c7224 */ /* 0x000fc400078e00b5 */
[----:B------:R-:W-:Y:S02]  /*f570*/  IMAD.MOV.U32 R158, RZ, RZ, R183 ;  /* 0x000000ffff9e7224 */ /* 0x000fe400078e00b7 */
[----:B--2---:R-:W-:Y:S01]  /*f580*/  FFMA.FTZ R4, R201, UR26, -R0 ;  /* 0x0000001ac9047c23 */ /* 0x004fe20008010800 */
[----:B------:R-:W-:Y:S01]  /*f590*/  IMAD.MOV.U32 R146, RZ, RZ, R152 ;  /* 0x000000ffff927224 */ /* 0x000fe200078e0098 */
[----:B----4-:R-:W-:Y:S01]  /*f5a0*/  F2FP.F16.F32.PACK_AB R7, R203, R212 ;  /* 0x000000d4cb07723e */ /* 0x010fe200000000ff */
[----:B------:R-:W-:Y:S01]  /*f5b0*/  IMAD.MOV.U32 R170, RZ, RZ, R227 ;  /* 0x000000ffffaa7224 */ /* 0x000fe200078e00e3 */
[----:B------:R2:W-:Y:S01]  /*f5c0*/  MUFU.EX2 R202, R4 ;  /* 0x0000000400ca7308 */ /* 0x0005e20000000800 */
[----:B------:R-:W-:Y:S01]  /*f5d0*/  MOV R152, R153 ;  /* 0x0000009900987202 */ /* 0x000fe20000000f00 */
[----:B------:R-:W-:Y:S01]  /*f5e0*/  IMAD.MOV.U32 R153, RZ, RZ, R154 ;  /* 0x000000ffff997224 */ /* 0x000fe200078e009a */
[----:B------:R-:W-:Y:S01]  /*f5f0*/  MOV R154, R155 ;  /* 0x0000009b009a7202 */ /* 0x000fe20000000f00 */
[----:B------:R-:W-:Y:S01]  /*f600*/  IMAD.MOV.U32 R155, RZ, RZ, R156 ;  /* 0x000000ffff9b7224 */ /* 0x000fe200078e009c */
[----:B------:R-:W-:-:S03]  /*f610*/  MOV R157, R182 ;  /* 0x000000b6009d7202 */ /* 0x000fc60000000f00 */
[----:B------:R3:W-:Y:S01]  /*f620*/  MUFU.EX2 R106, R8 ;  /* 0x00000008006a7308 */ /* 0x0007e20000000800 */
[----:B------:R-:W-:Y:S01]  /*f630*/  IMAD.MOV.U32 R82, RZ, RZ, R144 ;  /* 0x000000ffff527224 */ /* 0x000fe200078e0090 */
[----:B------:R4:W5:Y:S01]  /*f640*/  LDL.LU R227, [R1+0x3c] ;  /* 0x00003c0001e37983 */ /* 0x0009620000300800 */
[----:B--2---:R-:W-:Y:S01]  /*f650*/  FFMA.FTZ R4, R200, UR26, -R0 ;  /* 0x0000001ac8047c23 */ /* 0x004fe20008010800 */
[----:B------:R-:W-:Y:S02]  /*f660*/  IMAD.MOV.U32 R80, RZ, RZ, R40 ;  /* 0x000000ffff507224 */ /* 0x000fe400078e0028 */
[----:B---3--:R-:W-:Y:S02]  /*f670*/  FFMA.FTZ R8, R100, UR26, -R12 ;  /* 0x0000001a64087c23 */ /* 0x008fe4000801080c */
[----:B------:R2:W-:Y:S01]  /*f680*/  MUFU.EX2 R201, R4 ;  /* 0x0000000400c97308 */ /* 0x0005e20000000800 */
[----:B------:R-:W-:Y:S01]  /*f690*/  MOV R156, R157 ;  /* 0x0000009d009c7202 */ /* 0x000fe20000000f00 */
[----:B------:R-:W-:-:S02]  /*f6a0*/  IMAD.MOV.U32 R40, RZ, RZ, R152 ;  /* 0x000000ffff287224 */ /* 0x000fc400078e0098 */
[----:B------:R-:W-:-:S04]  /*f6b0*/  IMAD.MOV.U32 R157, RZ, RZ, R158 ;  /* 0x000000ffff9d7224 */ /* 0x000fc800078e009e */
[----:B------:R3:W-:Y:S01]  /*f6c0*/  MUFU.EX2 R100, R8 ;  /* 0x0000000800647308 */ /* 0x0007e20000000800 */
[----:B------:R-:W-:Y:S02]  /*f6d0*/  MOV R158, R159 ;  /* 0x0000009f009e7202 */ /* 0x000fe40000000f00 */
[----:B------:R-:W-:Y:S02]  /*f6e0*/  MOV R42, R82 ;  /* 0x00000052002a7202 */ /* 0x000fe40000000f00 */
[----:B------:R-:W-:Y:S01]  /*f6f0*/  MOV R81, R41 ;  /* 0x0000002900517202 */ /* 0x000fe20000000f00 */
[----:B------:R-:W-:Y:S02]  /*f700*/  IMAD.MOV.U32 R144, RZ, RZ, R154 ;  /* 0x000000ffff907224 */ /* 0x000fe400078e009a */
[----:B------:R-:W-:Y:S01]  /*f710*/  MUFU.EX2 R200, R13 ;  /* 0x0000000d00c87308 */ /* 0x000fe20000000800 */
[----:B--2---:R-:W-:Y:S01]  /*f720*/  F2FP.F16.F32.PACK_AB R4, R217, R218 ;  /* 0x000000dad904723e */ /* 0x004fe200000000ff */
[----:B------:R-:W-:-:S02]  /*f730*/  IMAD.MOV.U32 R159, RZ, RZ, R170 ;  /* 0x000000ffff9f7224 */ /* 0x000fc400078e00aa */
[----:B---3--:R-:W-:Y:S01]  /*f740*/  FFMA.FTZ R8, R83, UR26, -R12 ;  /* 0x0000001a53087c23 */ /* 0x008fe2000801080c */
[----:B------:R-:W-:-:S03]  /*f750*/  MOV R83, R145 ;  /* 0x0000009100537202 */ /* 0x000fc60000000f00 */
[----:B------:R-:W-:Y:S01]  /*f760*/  HMMA.16816.F32 R204, R4, R38, R64 ;  /* 0x0000002604cc723c */ /* 0x000fe20000001840 */
[----:B------:R-:W-:Y:S01]  /*f770*/  MOV R145, R155 ;  /* 0x0000009b00917202 */ /* 0x000fe20000000f00 */
[----:B------:R2:W3:Y:S01]  /*f780*/  MUFU.EX2 R67, R8 ;  /* 0x0000000800437308 */ /* 0x0004e20000000800 */
[----:B------:R-:W-:-:S03]  /*f790*/  MOV R50, R42 ;  /* 0x0000002a00327202 */ /* 0x000fc60000000f00 */
[----:B------:R-:W-:Y:S01]  /*f7a0*/  IMAD.MOV.U32 R82, RZ, RZ, R145 ;  /* 0x000000ffff527224 */ /* 0x000fe200078e0091 */
[----:B------:R-:W-:Y:S01]  /*f7b0*/  MOV R41, R153 ;  /* 0x0000009900297202 */ /* 0x000fe20000000f00 */
[----:B------:R-:W-:Y:S02]  /*f7c0*/  IMAD.MOV.U32 R145, RZ, RZ, R159 ;  /* 0x000000ffff917224 */ /* 0x000fe400078e009f */
[----:B------:R-:W-:Y:S01]  /*f7d0*/  FFMA.FTZ R0, R50, UR26, -R0 ;  /* 0x0000001a32007c23 */ /* 0x000fe20008010800 */
[----:B------:R-:W-:Y:S01]  /*f7e0*/  IMAD.MOV.U32 R49, RZ, RZ, R81 ;  /* 0x000000ffff317224 */ /* 0x000fe200078e0051 */
[----:B------:R-:W-:Y:S01]  /*f7f0*/  MOV R42, R82 ;  /* 0x00000052002a7202 */ /* 0x000fe20000000f00 */
[C---:B-1----:R-:W-:Y:S06]  /*f800*/  HMMA.16816.F32 R96, R4.reuse, R28, R92 ;  /* 0x0000001c0460723c */ /* 0x042fec000000185c */
[----:B------:R-:W-:Y:S01]  /*f810*/  HMMA.16816.F32 R188, R4, R36, R56 ;  /* 0x0000002404bc723c */ /* 0x000fe20000001838 */
[----:B--2---:R-:W-:Y:S01]  /*f820*/  FFMA.FTZ R8, R80, UR26, -R12 ;  /* 0x0000001a50087c23 */ /* 0x004fe2000801080c */
[----:B------:R-:W-:Y:S01]  /*f830*/  MOV R80, R40 ;  /* 0x0000002800507202 */ /* 0x000fe20000000f00 */
[----:B------:R-:W-:-:S03]  /*f840*/  IMAD.MOV.U32 R40, RZ, RZ, R157 ;  /* 0x000000ffff287224 */ /* 0x000fc600078e009d */
[----:B------:R-:W-:Y:S01]  /*f850*/  MOV R48, R80 ;  /* 0x0000005000307202 */ /* 0x000fe20000000f00 */
[----:B------:R-:W-:Y:S01]  /*f860*/  HMMA.16816.F32 R184, R4, R32, R72 ;  /* 0x0000002004b8723c */ /* 0x000fe20000001848 */
[----:B------:R-:W-:Y:S02]  /*f870*/  MOV R80, R40 ;  /* 0x0000002800507202 */ /* 0x000fe40000000f00 */
[----:B------:R-:W-:Y:S02]  /*f880*/  MOV R82, R145 ;  /* 0x0000009100527202 */ /* 0x000fe40000000f00 */
[----:B------:R-:W-:Y:S02]  /*f890*/  MOV R40, R169 ;  /* 0x000000a900287202 */ /* 0x000fe40000000f00 */
[----:B------:R-:W-:Y:S02]  /*f8a0*/  MOV R50, R48 ;  /* 0x0000003000327202 */ /* 0x000fe40000000f00 */
[----:B------:R-:W-:-:S02]  /*f8b0*/  MOV R145, R171 ;  /* 0x000000ab00917202 */ /* 0x000fc40000000f00 */
[----:B------:R-:W-:Y:S02]  /*f8c0*/  MOV R48, R42 ;  /* 0x0000002a00307202 */ /* 0x000fe40000000f00 */
[----:B------:R-:W-:Y:S02]  /*f8d0*/  MOV R42, R80 ;  /* 0x00000050002a7202 */ /* 0x000fe40000000f00 */
[----:B------:R-:W-:Y:S02]  /*f8e0*/  MOV R80, R82 ;  /* 0x0000005200507202 */ /* 0x000fe40000000f00 */
[----:B------:R-:W-:Y:S02]  /*f8f0*/  MOV R82, R40 ;  /* 0x0000002800527202 */ /* 0x000fe40000000f00 */
[----:B------:R-:W-:Y:S02]  /*f900*/  MOV R40, R145 ;  /* 0x0000009100287202 */ /* 0x000fe40000000f00 */
[----:B------:R-:W-:-:S02]  /*f910*/  MOV R145, R173 ;  /* 0x000000ad00917202 */ /* 0x000fc40000000f00 */
[----:B------:R-:W-:Y:S02]  /*f920*/  MOV R170, R225 ;  /* 0x000000e100aa7202 */ /* 0x000fe40000000f00 */
[----:B------:R-:W-:Y:S01]  /*f930*/  MOV R173, R175 ;  /* 0x000000af00ad7202 */ /* 0x000fe20000000f00 */
[----:B------:R4:W5:Y:S01]  /*f940*/  LDL.LU R225, [R1+0x38] ;  /* 0x0000380001e17983 */ /* 0x0009620000300800 */
[----:B------:R-:W-:-:S03]  /*f950*/  MOV R175, R177 ;  /* 0x000000b100af7202 */ /* 0x000fc60000000f00 */
[----:B------:R-:W2:Y:S01]  /*f960*/  LDL.LU R177, [R1] ;  /* 0x0000000001b17983 */ /* 0x000ea20000300800 */
[----:B------:R-:W-:Y:S01]  /*f970*/  IMAD.MOV.U32 R43, RZ, RZ, R83 ;  /* 0x000000ffff2b7224 */ /* 0x000fe200078e0053 */
[----:B------:R-:W-:Y:S01]  /*f980*/  MOV R83, R156 ;  /* 0x0000009c00537202 */ /* 0x000fe20000000f00 */
[----:B------:R-:W-:Y:S01]  /*f990*/  IMAD.MOV.U32 R81, RZ, RZ, R41 ;  /* 0x000000ffff517224 */ /* 0x000fe200078e0029 */
[----:B------:R-:W-:Y:S01]  /*f9a0*/  MOV R41, R144 ;  /* 0x0000009000297202 */ /* 0x000fe20000000f00 */
[----:B------:R1:W-:Y:S01]  /*f9b0*/  MUFU.EX2 R66, R8 ;  /* 0x0000000800427308 */ /* 0x0003e20000000800 */
[----:B------:R-:W-:Y:S01]  /*f9c0*/  MOV R144, R158 ;  /* 0x0000009e00907202 */ /* 0x000fe20000000f00 */
[----:B------:R-:W-:Y:S02]  /*f9d0*/  IMAD.MOV.U32 R51, RZ, RZ, R43 ;  /* 0x000000ffff337224 */ /* 0x000fe400078e002b */
[----:B------:R-:W-:Y:S02]  /*f9e0*/  IMAD.MOV.U32 R43, RZ, RZ, R83 ;  /* 0x000000ffff2b7224 */ /* 0x000fe400078e0053 */
[----:B------:R-:W-:-:S02]  /*f9f0*/  IMAD.MOV.U32 R83, RZ, RZ, R168 ;  /* 0x000000ffff537224 */ /* 0x000fc400078e00a8 */
[----:B------:R-:W-:Y:S02]  /*fa00*/  IMAD.MOV.U32 R11, RZ, RZ, R51 ;  /* 0x000000ffff0b7224 */ /* 0x000fe400078e0033 */
[----:B-1----:R-:W-:Y:S01]  /*fa10*/  FFMA.FTZ R8, R49, UR26, -R12 ;  /* 0x0000001a31087c23 */ /* 0x002fe2000801080c */
        /* <DEDUP_REMOVED lines=12> */
[----:B------:R-:W-:Y:S01]  /*fae0*/  MOV R93, R50 ;  /* 0x00000032005d7202 */ /* 0x000fe20000000f00 */
[----:B------:R1:W-:Y:S01]  /*faf0*/  MUFU.EX2 R101, R0 ;  /* 0x0000000000657308 */ /* 0x0003e20000000800 */
        /* <DEDUP_REMOVED lines=11> */
[----:B-1----:R-:W-:Y:S01]  /*fbb0*/  FFMA.FTZ R0, R11, UR26, -R12 ;  /* 0x0000001a0b007c23 */ /* 0x002fe2000801080c */
[----:B------:R-:W-:Y:S01]  /*fbc0*/  IMAD.MOV.U32 R92, RZ, RZ, R94 ;  /* 0x000000ffff5c7224 */ /* 0x000fe200078e005e */
[----:B------:R-:W1:Y:S01]  /*fbd0*/  MUFU.EX2 R65, R8 ;  /* 0x0000000800417308 */ /* 0x000e620000000800 */
[----:B------:R-:W-:Y:S01]  /*fbe0*/  MOV R42, R145 ;  /* 0x00000091002a7202 */ /* 0x000fe20000000f00 */
[----:B------:R-:W-:Y:S01]  /*fbf0*/  IMAD.MOV.U32 R94, RZ, RZ, R56 ;  /* 0x000000ffff5e7224 */ /* 0x000fe200078e0038 */
[----:B------:R-:W-:Y:S01]  /*fc00*/  MOV R80, R173 ;  /* 0x000000ad00507202 */ /* 0x000fe20000000f00 */
[----:B------:R-:W-:-:S04]  /*fc10*/  IMAD.MOV.U32 R43, RZ, RZ, R172 ;  /* 0x000000ffff2b7224 */ /* 0x000fc800078e00ac */
[----:B------:R3:W-:Y:S01]  /*fc20*/  MUFU.EX2 R64, R0 ;  /* 0x0000000000407308 */ /* 0x0007e20000000800 */
[----:B------:R-:W-:Y:S02]  /*fc30*/  IMAD.MOV.U32 R56, RZ, RZ, R58 ;  /* 0x000000ffff387224 */ /* 0x000fe400078e003a */
[----:B------:R-:W-:Y:S01]  /*fc40*/  IMAD.MOV.U32 R58, RZ, RZ, R13 ;  /* 0x000000ffff3a7224 */ /* 0x000fe200078e000d */
[----:B------:R-:W-:Y:S01]  /*fc50*/  MOV R82, R175 ;  /* 0x000000af00527202 */ /* 0x000fe20000000f00 */
[----:B------:R-:W-:Y:S02]  /*fc60*/  IMAD.MOV.U32 R81, RZ, RZ, R174 ;  /* 0x000000ffff517224 */ /* 0x000fe400078e00ae */
[----:B------:R-:W-:Y:S01]  /*fc70*/  IMAD.MOV.U32 R13, RZ, RZ, R51 ;  /* 0x000000ffff0d7224 */ /* 0x000fe200078e0033 */
[----:B------:R-:W-:Y:S01]  /*fc80*/  HMMA.16816.F32 R152, R4, R30, R108 ;  /* 0x0000001e0498723c */ /* 0x000fe2000000186c */
[----:B------:R-:W-:Y:S02]  /*fc90*/  IMAD.MOV.U32 R83, RZ, RZ, R176 ;  /* 0x000000ffff537224 */ /* 0x000fe400078e00b0 */
[----:B------:R-:W-:-:S02]  /*fca0*/  IMAD.MOV.U32 R51, RZ, RZ, R42 ;  /* 0x000000ffff337224 */ /* 0x000fc400078e002a */
[----:B---3--:R-:W-:Y:S01]  /*fcb0*/  FFMA.FTZ R0, R93, UR26, -R3 ;  /* 0x0000001a5d007c23 */ /* 0x008fe20008010803 */
[----:B------:R-:W-:Y:S02]  /*fcc0*/  MOV R93, R95 ;  /* 0x0000005f005d7202 */ /* 0x000fe40000000f00 */
[----:B------:R-:W-:Y:S02]  /*fcd0*/  MOV R95, R57 ;  /* 0x00000039005f7202 */ /* 0x000fe40000000f00 */
[----:B------:R-:W-:Y:S02]  /*fce0*/  MOV R57, R59 ;  /* 0x0000003b00397202 */ /* 0x000fe40000000f00 */
[----:B------:R-:W-:Y:S02]  /*fcf0*/  MOV R59, R50 ;  /* 0x00000032003b7202 */ /* 0x000fe40000000f00 */
        /* <DEDUP_REMOVED lines=10> */
[----:B------:R-:W-:-:S02]  /*fda0*/  MOV R81, R83 ;  /* 0x0000005300517202 */ /* 0x000fc40000000f00 */
[----:B------:R-:W-:Y:S01]  /*fdb0*/  MOV R50, R51 ;  /* 0x0000003300327202 */ /* 0x000fe20000000f00 */
[----:B------:R-:W-:Y:S01]  /*fdc0*/  IMAD.MOV.U32 R51, RZ, RZ, R48 ;  /* 0x000000ffff337224 */ /* 0x000fe200078e0030 */
[----:B------:R-:W-:Y:S01]  /*fdd0*/  MOV R83, R144 ;  /* 0x0000009000537202 */ /* 0x000fe20000000f00 */
[----:B------:R-:W-:Y:S01]  /*fde0*/  HMMA.16816.F32 R156, R4, R24, R116 ;  /* 0x00000018049c723c */ /* 0x000fe20000001874 */
[----:B------:R-:W-:Y:S01]  /*fdf0*/  MOV R48, R42 ;  /* 0x0000002a00307202 */ /* 0x000fe20000000f00 */
[----:B------:R-:W-:Y:S01]  /*fe00*/  IMAD.MOV.U32 R42, RZ, RZ, R43 ;  /* 0x000000ffff2a7224 */ /* 0x000fe200078e002b */
[----:B------:R-:W-:Y:S01]  /*fe10*/  MOV R43, R80 ;  /* 0x00000050002b7202 */ /* 0x000fe20000000f00 */
[----:B------:R-:W-:-:S03]  /*fe20*/  IMAD.MOV.U32 R80, RZ, RZ, R81 ;  /* 0x000000ffff507224 */ /* 0x000fc600078e0051 */
[----:B------:R-:W-:Y:S02]  /*fe30*/  MOV R118, R47 ;  /* 0x0000002f00767202 */ /* 0x000fe40000000f00 */
[----:B------:R3:W-:Y:S01]  /*fe40*/  MUFU.EX2 R47, R0 ;  /* 0x00000000002f7308 */ /* 0x0007e20000000800 */
[----:B------:R-:W-:Y:S01]  /*fe50*/  F2FP.F16.F32.PACK_AB R8, R219, R220 ;  /* 0x000000dcdb08723e */ /* 0x000fe200000000ff */
[----:B------:R-:W-:Y:S01]  /*fe60*/  IMAD.MOV.U32 R117, RZ, RZ, R147 ;  /* 0x000000ffff757224 */ /* 0x000fe200078e0093 */
[----:B------:R-:W-:Y:S02]  /*fe70*/  F2FP.F16.F32.PACK_AB R9, R67, R100 ;  /* 0x000000644309723e */ /* 0x000fe400000000ff */
[----:B------:R-:W-:Y:S02]  /*fe80*/  F2FP.F16.F32.PACK_AB R10, R201, R202 ;  /* 0x000000cac90a723e */ /* 0x000fe400000000ff */
[----:B-1----:R-:W-:Y:S01]  /*fe90*/  F2FP.F16.F32.PACK_AB R11, R65, R66 ;  /* 0x00000042410b723e */ /* 0x002fe200000000ff */
[----:B------:R-:W-:Y:S01]  /*fea0*/  HMMA.16816.F32 R168, R4, R26, R124 ;  /* 0x0000001a04a8723c */ /* 0x000fe2000000187c */
[----:B------:R-:W-:Y:S01]  /*feb0*/  MOV R119, R146 ;  /* 0x0000009200777202 */ /* 0x000fe20000000f00 */
[----:B------:R-:W-:Y:S01]  /*fec0*/  IMAD.MOV.U32 R108, RZ, RZ, R93 ;  /* 0x000000ffff6c7224 */ /* 0x000fe200078e005d */
[----:B------:R-:W-:Y:S01]  /*fed0*/  MOV R109, R94 ;  /* 0x0000005e006d7202 */ /* 0x000fe20000000f00 */
[----:B---3--:R-:W-:-:S03]  /*fee0*/  FFMA.FTZ R0, R92, UR26, -R3 ;  /* 0x0000001a5c007c23 */ /* 0x008fc60008010803 */
[----:B------:R-:W-:Y:S01]  /*fef0*/  MOV R127, R118 ;  /* 0x00000076007f7202 */ /* 0x000fe20000000f00 */
[----:B------:R-:W-:Y:S01]  /*ff00*/  IMAD.MOV.U32 R92, RZ, RZ, R57 ;  /* 0x000000ffff5c7224 */ /* 0x000fe200078e0039 */
[----:B------:R-:W-:Y:S01]  /*ff10*/  MOV R111, R56 ;  /* 0x00000038006f7202 */ /* 0x000fe20000000f00 */
[----:B------:R-:W-:Y:S01]  /*ff20*/  IMAD.MOV.U32 R94, RZ, RZ, R59 ;  /* 0x000000ffff5e7224 */ /* 0x000fe200078e003b */
[----:B------:R-:W-:Y:S02]  /*ff30*/  MOV R93, R58 ;  /* 0x0000003a005d7202 */ /* 0x000fe40000000f00 */
[C---:B------:R-:W-:Y:S01]  /*ff40*/  HMMA.16816.F32 R56, R8.reuse, R38, R112 ;  /* 0x000000260838723c */ /* 0x040fe20000001870 */
        /* <DEDUP_REMOVED lines=8> */
[----:B------:R-:W-:-:S05]  /*ffd0*/  IMAD.MOV.U32 R51, RZ, RZ, R80 ;  /* 0x000000ffff337224 */ /* 0x000fca00078e0050 */
[----:B------:R-:W-:Y:S01]  /*ffe0*/  HMMA.16816.F32 R180, R4, R34, R76 ;  /* 0x0000002204b4723c */ /* 0x000fe2000000184c */
[----:B------:R-:W-:-:S05]  /*fff0*/  MOV R124, R119 ;  /* 0x00000077007c7202 */ /* 0x000fca0000000f00 */
[C---:B------:R-:W-:Y:S06]  /*10000*/  HMMA.16816.F32 R72, R4.reuse, R16, R120 ;  /* 0x000000100448723c */ /* 0x040fec0000001878 */
[C---:B------:R-:W-:Y:S06]  /*10010*/  HMMA.16816.F32 R76, R4.reuse, R18, R132 ;  /* 0x00000012044c723c */ /* 0x040fec0000001884 */
[----:B------:R-:W-:Y:S06]  /*10020*/  HMMA.16816.F32 R172, R4, R22, R136 ;  /* 0x0000001604ac723c */ /* 0x000fec0000001888 */
[C---:B------:R-:W-:Y:S01]  /*10030*/  HMMA.16816.F32 R160, R8.reuse, R24, R160 ;  /* 0x0000001808a0723c */ /* 0x040fe200000018a0 */
[----:B------:R-:W-:Y:S01]  /*10040*/  MOV R136, R124 ;  /* 0x0000007c00887202 */ /* 0x000fe20000000f00 */
[----:B------:R-:W-:Y:S01]  /*10050*/  IMAD.MOV.U32 R119, RZ, RZ, R94 ;  /* 0x000000ffff777224 */ /* 0x000fe200078e005e */
[----:B------:R-:W-:Y:S03]  /*10060*/  LDSM.16.MT88.4 R120, [R224+0x9c00] ;  /* 0x009c0000e078783b */ /* 0x000fe60000004200 */
[C---:B------:R-:W-:Y:S01]  /*10070*/  HMMA.16816.F32 R84, R8.reuse, R20, R84 ;  /* 0x000000140854723c */ /* 0x040fe20000001854 */
[----:B------:R-:W-:Y:S05]  /*10080*/  LDSM.16.MT88.4 R132, [R226+0x9c00] ;  /* 0x009c0000e284783b */ /* 0x000fea0000004200 */
[----:B------:R-:W-:Y:S01]  /*10090*/  HMMA.16816.F32 R52, R8, R30, R52 ;  /* 0x0000001e0834723c */ /* 0x000fe20000001834 */
[----:B--2---:R-:W-:-:S05]  /*100a0*/  MOV R40, R177 ;  /* 0x000000b100287202 */ /* 0x004fca0000000f00 */
[----:B------:R-:W-:Y:S02]  /*100b0*/  IMAD.MOV.U32 R82, RZ, RZ, R40 ;  /* 0x000000ffff527224 */ /* 0x000fe400078e0028 */
[----:B------:R-:W-:-:S03]  /*100c0*/  IMAD.MOV.U32 R40, RZ, RZ, R145 ;  /* 0x000000ffff287224 */ /* 0x000fc600078e0091 */
[----:B------:R-:W-:Y:S01]  /*100d0*/  MOV R81, R82 ;  /* 0x0000005200517202 */ /* 0x000fe20000000f00 */
[----:B------:R-:W-:Y:S01]  /*100e0*/  IMAD.MOV.U32 R82, RZ, RZ, R83 ;  /* 0x000000ffff527224 */ /* 0x000fe200078e0053 */
[----:B------:R-:W-:Y:S01]  /*100f0*/  MOV R83, R40 ;  /* 0x0000002800537202 */ /* 0x000fe20000000f00 */
[----:B------:R-:W-:Y:S02]  /*10100*/  IMAD.MOV.U32 R40, RZ, RZ, R46 ;  /* 0x000000ffff287224 */ /* 0x000fe400078e002e */
[----:B------:R1:W2:Y:S01]  /*10110*/  MUFU.EX2 R46, R0 ;  /* 0x00000000002e7308 */ /* 0x0002a20000000800 */
[----:B------:R-:W-:Y:S01]  /*10120*/  HMMA.16816.F32 R144, R8, R36, R128 ;  /* 0x000000240890723c */ /* 0x000fe20000001880 */
[----:B------:R-:W-:Y:S01]  /*10130*/  MOV R48, R81 ;  /* 0x0000005100307202 */ /* 0x000fe20000000f00 */
[----:B-1----:R-:W-:-:S05]  /*10140*/  FFMA.FTZ R0, R117, UR26, -R3 ;  /* 0x0000001a75007c23 */ /* 0x002fca0008010803 */
[----:B------:R1:W-:Y:S01]  /*10150*/  MUFU.EX2 R38, R0 ;  /* 0x0000000000267308 */ /* 0x0003e20000000800 */
[----:B------:R-:W-:Y:S01]  /*10160*/  FFMA.FTZ R3, R108, UR26, -R3 ;  /* 0x0000001a6c037c23 */ /* 0x000fe20008010803 */
[----:B------:R-:W-:Y:S01]  /*10170*/  MOV R117, R109 ;  /* 0x0000006d00757202 */ /* 0x000fe20000000f00 */
[----:B------:R-:W-:Y:S01]  /*10180*/  IMAD.MOV.U32 R108, RZ, RZ, R92 ;  /* 0x000000ffff6c7224 */ /* 0x000fe200078e005c */
[----:B------:R-:W-:Y:S01]  /*10190*/  MOV R109, R93 ;  /* 0x0000005d006d7202 */ /* 0x000fe20000000f00 */
[----:B------:R-:W-:Y:S02]  /*101a0*/  IMAD.MOV.U32 R92, RZ, RZ, R13 ;  /* 0x000000ffff5c7224 */ /* 0x000fe400078e000d */
[----:B------:R-:W-:Y:S02]  /*101b0*/  IMAD.MOV.U32 R13, RZ, RZ, R42 ;  /* 0x000000ffff0d7224 */ /* 0x000fe400078e002a */
[----:B-1----:R-:W-:-:S04]  /*101c0*/  FFMA.FTZ R0, R127, UR26, -R2 ;  /* 0x0000001a7f007c23 */ /* 0x002fc80008010802 */
[----:B------:R1:W-:Y:S01]  /*101d0*/  MUFU.EX2 R36, R0 ;  /* 0x0000000000247308 */ /* 0x0003e20000000800 */
[----:B------:R-:W-:Y:S01]  /*101e0*/  MOV R126, R109 ;  /* 0x0000006d007e7202 */ /* 0x000fe20000000f00 */
[----:B------:R-:W-:Y:S02]  /*101f0*/  IMAD.MOV.U32 R109, RZ, RZ, R13 ;  /* 0x000000ffff6d7224 */ /* 0x000fe400078e000d */
[----:B------:R-:W-:Y:S02]  /*10200*/  IMAD.MOV.U32 R13, RZ, RZ, R151 ;  /* 0x000000ffff0d7224 */ /* 0x000fe400078e0097 */
[----:B-1----:R-:W-:Y:S01]  /*10210*/  FFMA.FTZ R0, R116, UR26, -R2 ;  /* 0x0000001a74007c23 */ /* 0x002fe20008010802 */
[----:B------:R-:W-:-:S03]  /*10220*/  MOV R116, R111 ;  /* 0x0000006f00747202 */ /* 0x000fc60000000f00 */
[----:B------:R1:W-:Y:S01]  /*10230*/  MUFU.EX2 R28, R0 ;  /* 0x00000000001c7308 */ /* 0x0003e20000000800 */
[----:B------:R-:W-:Y:S02]  /*10240*/  IMAD.MOV.U32 R111, RZ, RZ, R51 ;  /* 0x000000ffff6f7224 */ /* 0x000fe400078e0033 */
[----:B------:R-:W-:Y:S01]  /*10250*/  IMAD.MOV.U32 R51, RZ, RZ, R148 ;  /* 0x000000ffff337224 */ /* 0x000fe200078e0094 */
[----:B------:R-:W-:Y:S01]  /*10260*/  HMMA.16816.F32 R176, R4, R20, R140 ;  /* 0x0000001404b0723c */ /* 0x000fe2000000188c */
[----:B------:R-:W-:Y:S01]  /*10270*/  LDSM.16.MT88.4 R4, [R226+0xbc00] ;  /* 0x00bc0000e204783b */ /* 0x000fe20000004200 */
[----:B-1----:R-:W-:Y:S01]  /*10280*/  FFMA.FTZ R0, R117, UR26, -R2 ;  /* 0x0000001a75007c23 */ /* 0x002fe20008010802 */
[----:B------:R-:W-:Y:S01]  /*10290*/  IMAD.MOV.U32 R117, RZ, RZ, R92 ;  /* 0x000000ffff757224 */ /* 0x000fe200078e005c */
[----:B------:R-:W-:Y:S01]  /*102a0*/  MOV R92, R48 ;  /* 0x00000030005c7202 */ /* 0x000fe20000000f00 */
[----:B------:R-:W-:Y:S01]  /*102b0*/  FFMA.FTZ R2, R150, UR26, -R2 ;  /* 0x0000001a96027c23 */ /* 0x000fe20008010802 */
[----:B------:R-:W-:-:S02]  /*102c0*/  MOV R48, R149 ;  /* 0x0000009500307202 */ /* 0x000fc40000000f00 */
[----:B------:R-:W1:Y:S01]  /*102d0*/  LDSM.16.MT88.4 R148, [R224+0xac00] ;  /* 0x00ac0000e094783b */ /* 0x000e620000004200 */
[----:B------:R-:W-:Y:S01]  /*102e0*/  IMAD.MOV.U32 R143, RZ, RZ, R118 ;  /* 0x000000ffff8f7224 */ /* 0x000fe200078e0076 */
[----:B------:R3:W-:Y:S01]  /*102f0*/  MUFU.EX2 R25, R0 ;  /* 0x0000000000197308 */ /* 0x0007e20000000800 */
[----:B------:R-:W-:Y:S01]  /*10300*/  MOV R93, R50 ;  /* 0x00000032005d7202 */ /* 0x000fe20000000f00 */
[----:B------:R-:W-:Y:S01]  /*10310*/  IMAD.MOV.U32 R80, RZ, RZ, R82 ;  /* 0x000000ffff507224 */ /* 0x000fe200078e0052 */
[----:B------:R-:W-:Y:S01]  /*10320*/  MOV R81, R83 ;  /* 0x0000005300517202 */ /* 0x000fe20000000f00 */
[----:B------:R-:W-:Y:S01]  /*10330*/  IMAD.MOV.U32 R82, RZ, RZ, R40 ;  /* 0x000000ffff527224 */ /* 0x000fe200078e0028 */
[----:B------:R-:W-:Y:S02]  /*10340*/  MOV R50, R43 ;  /* 0x0000002b00327202 */ /* 0x000fe40000000f00 */
[----:B------:R-:W-:Y:S02]  /*10350*/  MOV R83, R41 ;  /* 0x0000002900537202 */ /* 0x000fe40000000f00 */
[----:B------:R-:W-:Y:S01]  /*10360*/  HMMA.16816.F32 R40, R8, R34, R68 ;  /* 0x000000220828723c */ /* 0x000fe20000001844 */
[----:B------:R-:W4:Y:S01]  /*10370*/  MUFU.EX2 R37, R3 ;  /* 0x0000000300257308 */ /* 0x000f220000000800 */
[----:B------:R-:W-:-:S02]  /*10380*/  IMAD.MOV.U32 R125, RZ, RZ, R108 ;  /* 0x000000ffff7d7224 */ /* 0x000fc400078e006c */
[----:B---3--:R-:W-:Y:S02]  /*10390*/  FFMA.FTZ R0, R143, UR26, -R12 ;  /* 0x0000001a8f007c23 */ /* 0x008fe4000801080c */
[----:B------:R-:W-:Y:S01]  /*103a0*/  HMMA.16816.F32 R68, R8, R16, R208 ;  /* 0x000000100844723c */ /* 0x000fe200000018d0 */
[----:B------:R-:W-:Y:S02]  /*103b0*/  IMAD.MOV.U32 R127, RZ, RZ, R110 ;  /* 0x000000ffff7f7224 */ /* 0x000fe400078e006e */
[----:B------:R3:W-:Y:S01]  /*103c0*/  MUFU.EX2 R16, R0 ;  /* 0x0000000000107308 */ /* 0x0007e20000000800 */
[----:B------:R-:W-:Y:S02]  /*103d0*/  MOV R108, R95 ;  /* 0x0000005f006c7202 */ /* 0x000fe40000000f00 */
[----:B------:R-:W-:Y:S02]  /*103e0*/  MOV R110, R50 ;  /* 0x00000032006e7202 */ /* 0x000fe40000000f00 */
[----:B------:R-:W-:-:S03]  /*103f0*/  MOV R50, R83 ;  /* 0x0000005300327202 */ /* 0x000fc60000000f00 */
[----:B------:R-:W1:Y:S01]  /*10400*/  MUFU.EX2 R24, R2 ;  /* 0x0000000200187308 */ /* 0x000e620000000800 */
[----:B------:R-:W-:Y:S01]  /*10410*/  MOV R118, R93 ;  /* 0x0000005d00767202 */ /* 0x000fe20000000f00 */
[----:B------:R-:W-:Y:S01]  /*10420*/  IMAD.MOV.U32 R137, RZ, RZ, R125 ;  /* 0x000000ffff897224 */ /* 0x000fe200078e007d */
[----:B------:R-:W-:Y:S01]  /*10430*/  MOV R138, R126 ;  /* 0x0000007e008a7202 */ /* 0x000fe20000000f00 */
[----:B------:R-:W-:Y:S02]  /*10440*/  IMAD.MOV.U32 R139, RZ, RZ, R127 ;  /* 0x000000ffff8b7224 */ /* 0x000fe400078e007f */
[----:B---3--:R-:W-:Y:S01]  /*10450*/  FFMA.FTZ R0, R13, UR26, -R12 ;  /* 0x0000001a0d007c23 */ /* 0x008fe2000801080c */
[----:B------:R-:W-:Y:S01]  /*10460*/  IMAD.MOV.U32 R93, RZ, RZ, R80 ;  /* 0x000000ffff5d7224 */ /* 0x000fe200078e0050 */
[----:B------:R-:W-:Y:S02]  /*10470*/  MOV R124, R108 ;  /* 0x0000006c007c7202 */ /* 0x000fe40000000f00 */
[----:B------:R3:W-:Y:S01]  /*10480*/  MUFU.EX2 R13, R0 ;  /* 0x00000000000d7308 */ /* 0x0007e20000000800 */
[----:B------:R-:W-:Y:S01]  /*10490*/  IMAD.MOV.U32 R125, RZ, RZ, R109 ;  /* 0x000000ffff7d7224 */ /* 0x000fe200078e006d */
[----:B------:R-:W-:Y:S01]  /*104a0*/  MOV R126, R110 ;  /* 0x0000006e007e7202 */ /* 0x000fe20000000f00 */
[----:B------:R-:W-:Y:S01]  /*104b0*/  IMAD.MOV.U32 R127, RZ, RZ, R111 ;  /* 0x000000ffff7f7224 */ /* 0x000fe200078e006f */
[C---:B------:R-:W-:Y:S01]  /*104c0*/  HMMA.16816.F32 R128, R8.reuse, R32, R88 ;  /* 0x000000200880723c */ /* 0x040fe20000001858 */
        /* <DEDUP_REMOVED lines=8> */
[----:B---3--:R-:W-:-:S03]  /*10550*/  FFMA.FTZ R0, R136, UR26, -R12 ;  /* 0x0000001a88007c23 */ /* 0x008fc6000801080c */
[C---:B------:R-:W-:Y:S01]  /*10560*/  HMMA.16816.F32 R48, R8.reuse, R18, R196 ;  /* 0x000000120830723c */ /* 0x040fe200000018c4 */
[----:B------:R-:W-:Y:S01]  /*10570*/  MOV R142, R118 ;  /* 0x00000076008e7202 */ /* 0x000fe20000000f00 */
[----:B------:R-:W-:Y:S01]  /*10580*/  IMAD.MOV.U32 R143, RZ, RZ, R119 ;  /* 0x000000ffff8f7224 */ /* 0x000fe200078e0077 */
[----:B------:R-:W-:Y:S01]  /*10590*/  MOV R118, R94 ;  /* 0x0000005e00767202 */ /* 0x000fe20000000f00 */
[----:B------:R-:W-:Y:S02]  /*105a0*/  IMAD.MOV.U32 R117, RZ, RZ, R93 ;  /* 0x000000ffff757224 */ /* 0x000fe400078e005d */
[----:B------:R-:W-:Y:S01]  /*105b0*/  HMMA.16816.F32 R20, R8, R22, R192 ;  /* 0x000000160814723c */ /* 0x000fe200000018c0 */
[----:B------:R3:W3:Y:S01]  /*105c0*/  MUFU.EX2 R10, R0 ;  /* 0x00000000000a7308 */ /* 0x0006e20000000800 */
        /* <DEDUP_REMOVED lines=13> */
[----:B----4-:R-:W-:Y:S01]  /*106a0*/  F2FP.F16.F32.PACK_AB R94, R37, R38 ;  /* 0x00000026255e723e */ /* 0x010fe200000000ff */
[----:B------:R-:W-:Y:S01]  /*106b0*/  IMAD.MOV.U32 R29, RZ, RZ, R138 ;  /* 0x000000ffff1d7224 */ /* 0x000fe200078e008a */
[----:B------:R-:W-:Y:S01]  /*106c0*/  F2FP.F16.F32.PACK_AB R93, R28, R36 ;  /* 0x000000241c5d723e */ /* 0x000fe200000000ff */
[----:B------:R-:W2:Y:S01]  /*106d0*/  LDSM.16.MT88.4 R164, [R226+0xac00] ;  /* 0x00ac0000e2a4783b */ /* 0x000ea20000004200 */
[----:B-1----:R-:W-:Y:S01]  /*106e0*/  F2FP.F16.F32.PACK_AB R95, R24, R25 ;  /* 0x00000019185f723e */ /* 0x002fe200000000ff */
[----:B------:R-:W-:Y:S01]  /*106f0*/  FFMA.FTZ R2, R2, R45, R18 ;  /* 0x0000002d02027223 */ /* 0x000fe20000010012 */
[----:B------:R-:W-:Y:S01]  /*10700*/  MOV R3, R111 ;  /* 0x0000006f00037202 */ /* 0x000fe20000000f00 */
[----:B---3--:R-:W-:Y:S01]  /*10710*/  FFMA.FTZ R0, R196, R44, R19 ;  /* 0x0000002cc4007223 */ /* 0x008fe20000010013 */
[----:B------:R-:W-:Y:S01]  /*10720*/  MOV R17, R127 ;  /* 0x0000007f00117202 */ /* 0x000fe20000000f00 */
[----:B------:R-:W-:Y:S01]  /*10730*/  FFMA.FTZ R9, R198, R15, R197 ;  /* 0x0000000fc6097223 */ /* 0x000fe200000100c5 */
[----:B------:R-:W-:Y:S01]  /*10740*/  MOV R209, R125 ;  /* 0x0000007d00d17202 */ /* 0x000fe20000000f00 */
[----:B------:R-:W-:Y:S01]  /*10750*/  FFMA.FTZ R8, R199, R14, R252 ;  /* 0x0000000ec7087223 */ /* 0x000fe200000100fc */
[----:B------:R-:W-:Y:S01]  /*10760*/  IMAD.MOV.U32 R30, RZ, RZ, R140 ;  /* 0x000000ffff1e7224 */ /* 0x000fe200078e008c */
[----:B------:R-:W-:Y:S01]  /*10770*/  MOV R27, R141 ;  /* 0x0000008d001b7202 */ /* 0x000fe20000000f00 */
[----:B------:R-:W-:Y:S01]  /*10780*/  IMAD.MOV.U32 R26, RZ, RZ, R142 ;  /* 0x000000ffff1a7224 */ /* 0x000fe200078e008e */
[----:B------:R-:W-:Y:S01]  /*10790*/  MOV R211, R143 ;  /* 0x0000008f00d37202 */ /* 0x000fe20000000f00 */
[----:B------:R-:W-:Y:S01]  /*107a0*/  FADD.FTZ R3, R3, R2 ;  /* 0x0000000203037221 */ /* 0x000fe20000010000 */
[----:B------:R-:W-:Y:S01]  /*107b0*/  HMMA.16816.F32 R140, R92, R148, R96 ;  /* 0x000000945c8c723c */ /* 0x000fe20000001860 */
[----:B------:R-:W-:Y:S01]  /*107c0*/  FADD.FTZ R2, R17, R0 ;  /* 0x0000000011027221 */ /* 0x000fe20000010000 */
[----:B------:R-:W-:Y:S01]  /*107d0*/  FADD.FTZ R0, R208, R9 ;  /* 0x00000009d0007221 */ /* 0x000fe20000010000 */
[----:B------:R-:W-:Y:S01]  /*107e0*/  FADD.FTZ R8, R209, R8 ;  /* 0x00000008d1087221 */ /* 0x000fe20000010000 */
[----:B------:R-:W-:Y:S01]  /*107f0*/  FADD.FTZ R9, R210, R3 ;  /* 0x00000003d2097221 */ /* 0x000fe20000010000 */
[----:B------:R-:W-:Y:S01]  /*10800*/  MOV R31, R139 ;  /* 0x0000008b001f7202 */ /* 0x000fe20000000f00 */
[----:B------:R-:W1:Y:S01]  /*10810*/  LDSM.16.MT88.4 R80, [R224+0xbc00] ;  /* 0x00bc0000e050783b */ /* 0x000e620000004200 */
[----:B------:R-:W-:-:S02]  /*10820*/  F2FP.F16.F32.PACK_AB R96, R107, R200 ;  /* 0x000000c86b60723e */ /* 0x000fc400000000ff */
[----:B------:R-:W-:Y:S02]  /*10830*/  F2FP.F16.F32.PACK_AB R97, R16, R64 ;  /* 0x000000401061723e */ /* 0x000fe400000000ff */
[----:B------:R-:W-:Y:S02]  /*10840*/  F2FP.F16.F32.PACK_AB R98, R101, R106 ;  /* 0x0000006a6562723e */ /* 0x000fe400000000ff */
[----:B------:R-:W-:Y:S01]  /*10850*/  F2FP.F16.F32.PACK_AB R99, R10, R13 ;  /* 0x0000000d0a63723e */ /* 0x000fe200000000ff */
[----:B------:R-:W-:Y:S01]  /*10860*/  FADD.FTZ R3, R251, R2 ;  /* 0x00000002fb037221 */ /* 0x000fe20000010000 */
[----:B------:R-:W-:Y:S01]  /*10870*/  FADD.FTZ R2, R211, R0 ;  /* 0x00000000d3027221 */ /* 0x000fe20000010000 */
[----:B------:R-:W-:Y:S01]  /*10880*/  FADD.FTZ R0, R26, R8 ;  /* 0x000000081a007221 */ /* 0x000fe20000010000 */
[----:B------:R-:W-:Y:S01]  /*10890*/  FADD.FTZ R9, R27, R9 ;  /* 0x000000091b097221 */ /* 0x000fe20000010000 */
[----:B------:R-:W-:Y:S01]  /*108a0*/  HMMA.16816.F32 R88, R92, R4, R176 ;  /* 0x000000045c58723c */ /* 0x000fe200000018b0 */
[----:B------:R-:W-:Y:S01]  /*108b0*/  FADD.FTZ R8, R248, R3 ;  /* 0x00000003f8087221 */ /* 0x000fe20000010000 */
[----:B------:R-:W-:Y:S01]  /*108c0*/  MOV R39, R137 ;  /* 0x0000008900277202 */ /* 0x000fe20000000f00 */
        /* <DEDUP_REMOVED lines=52> */
[-C--:B------:R-:W-:Y:S03]  /*10c10*/  HMMA.16816.F32 R112, R96, R120.reuse, R144 ;  /* 0x000000786070723c */ /* 0x080fe60000001890 */
[----:B------:R3:W-:Y:S03]  /*10c20*/  STL [R1+0x4], R3 ;  /* 0x0000040301007387 */ /* 0x0007e60000100800 */
[C---:B------:R-:W-:Y:S01]  /*10c30*/  HMMA.16816.F32 R108, R92.reuse, R120, R188 ;  /* 0x000000785c6c723c */ /* 0x040fe200000018bc */
[----:B------:R3:W-:Y:S04]  /*10c40*/  STL [R1+0x8], R0 ;  /* 0x0000080001007387 */ /* 0x0007e80000100800 */
[----:B------:R3:W-:Y:S01]  /*10c50*/  STL [R1], R2 ;  /* 0x0000000201007387 */ /* 0x0007e20000100800 */
[C---:B------:R-:W-:Y:S06]  /*10c60*/  HMMA.16816.F32 R116, R92.reuse, R122, R204 ;  /* 0x0000007a5c74723c */ /* 0x040fec00000018cc */
[C---:B------:R-:W-:Y:S06]  /*10c70*/  HMMA.16816.F32 R124, R92.reuse, R132, R184 ;  /* 0x000000845c7c723c */ /* 0x040fec00000018b8 */
[C---:B------:R-:W-:Y:S06]  /*10c80*/  HMMA.16816.F32 R136, R92.reuse, R134, R180 ;  /* 0x000000865c88723c */ /* 0x040fec00000018b4 */
[C---:B------:R-:W-:Y:S06]  /*10c90*/  HMMA.16816.F32 R152, R92.reuse, R150, R152 ;  /* 0x000000965c98723c */ /* 0x040fec0000001898 */
[C---:B--2---:R-:W-:Y:S06]  /*10ca0*/  HMMA.16816.F32 R156, R92.reuse, R164, R156 ;  /* 0x000000a45c9c723c */ /* 0x044fec000000189c */
[C---:B------:R-:W-:Y:S06]  /*10cb0*/  HMMA.16816.F32 R168, R92.reuse, R166, R168 ;  /* 0x000000a65ca8723c */ /* 0x040fec00000018a8 */
[C---:B-1----:R-:W-:Y:S06]  /*10cc0*/  HMMA.16816.F32 R72, R92.reuse, R80, R72 ;  /* 0x000000505c48723c */ /* 0x042fec0000001848 */
        /* <DEDUP_REMOVED lines=11> */
[----:B---3--:R-:W-:-:S15]  /*10d80*/  HMMA.16816.F32 R96, R96, R6, R20 ;  /* 0x000000066060723c */ /* 0x008fde0000001814 */
[----:B------:R-:W-:-:S09]  /*10d90*/  NOP ;  /* 0x0000000000007918 */ /* 0x000fd20000000000 */
.L_x_836:
[----:B------:R-:W-:-:S06]  /*10da0*/  UISETP.GT.AND UP0, UPT, UR24, UR15, UPT ;  /* 0x0000000f1800728c */ /* 0x000fcc000bf04270 */
[----:B------:R-:W-:-:S13]  /*10db0*/  PLOP3.LUT P0, PT, PT, PT, UP0, 0x80, 0x0 ;  /* 0x000000000000781c */ /* 0x000fda0003f0f008 */
[----:B------:R-:W-:Y:S05]  /*10dc0*/  @!P0 BRA `(.L_x_839) ;  /* 0x00000048000c8947 */ /* 0x000fea0003800000 */
[----:B------:R-:W2:Y:S01]  /*10dd0*/  LDL.LU.64 R6, [R1+0x28] ;  /* 0x0000280001067983 */ /* 0x000ea20000300a00 */
        /* <DEDUP_REMOVED lines=8> */
[----:B------:R-:W-:Y:S01]  /*10e60*/  ULDC UR4, c[0x0][0x2ec] ;  /* 0x0000bb0000047ab9 */ /* 0x000fe20000000800 */
[----:B------:R-:W-:Y:S01]  /*10e70*/  ULDC.64 UR6, c[0x0][0x218] ;  /* 0x0000860000067ab9 */ /* 0x000fe20000000a00 */
[----:B------:R-:W-:Y:S01]  /*10e80*/  ULDC.64 UR10, c[0x0][0x220] ;  /* 0x00008800000a7ab9 */ /* 0x000fe20000000a00 */
[----:B------:R-:W-:Y:S01]  /*10e90*/  ULDC.64 UR8, c[0x0][0x248] ;  /* 0x0000920000087ab9 */ /* 0x000fe20000000a00 */
[----:B--2---:R-:W-:-:S05]  /*10ea0*/  IMAD.MOV.U32 R5, RZ, RZ, R7 ;  /* 0x000000ffff057224 */ /* 0x004fca00078e0007 */
[----:B------:R1:W-:Y:S01]  /*10eb0*/  STL.64 [R1+0x10], R4 ;  /* 0x0000100401007387 */ /* 0x0003e20000100a00 */
[----:B------:R-:W-:Y:S05]  /*10ec0*/  BRA `(.L_x_840) ;  /* 0x0000000000707947 */ /* 0x000fea0003800000 */
.L_x_842:
        /* <DEDUP_REMOVED lines=28> */
.L_x_840:
        /* <DEDUP_REMOVED lines=13> */
[----:B------:R-:W-:Y:S02]  /*11160*/  LEA.HI.X R5, R6, UR11, R0, 0x1, P0 ;  /* 0x0000000b06057c11 */ /* 0x000fe400080f0c00 */
        /* <DEDUP_REMOVED lines=10> */
[----:B------:R-:W-:Y:S07]  /*11210*/  LOP3.LUT R2, R2, 0x6, RZ, 0xc0, !PT ;  /* 0x0000000602027812 */ /* 0x000fee00078ec0ff */
[----:B------:R-:W-:Y:S08]  /*11220*/  LDGSTS.E.BYPASS.LTC128B.128 [R238+0xa800], desc[UR18][R6.64+0x40] ;  /* 0x0a80004006ee7fae */ /* 0x000ff0000b901d52 */
[----:B------:R1:W-:Y:S08]  /*11230*/  LDGSTS.E.BYPASS.LTC128B.128 [R238+0xb800], desc[UR18][R6.64+0x80] ;  /* 0x0b80008006ee7fae */ /* 0x0003f0000b901d52 */
[----:B------:R-:W-:Y:S08]  /*11240*/  LDSM.16.M88.4 R64, [R228] ;  /* 0x00000000e440783b */ /* 0x000ff00000000200 */
[----:B-----5:R-:W1:Y:S08]  /*11250*/  LDSM.16.M88.4 R16, [R225+0x6000] ;  /* 0x00600000e110783b */ /* 0x020e700000000200 */
[----:B------:R-:W2:Y:S08]  /*11260*/  LDSM.16.M88.4 R60, [R228+0x1000] ;  /* 0x00100000e43c783b */ /* 0x000eb00000000200 */
[----:B------:R-:W3:Y:S08]  /*11270*/  LDSM.16.M88.4 R32, [R225+0x6400] ;  /* 0x00640000e120783b */ /* 0x000ef00000000200 */
[----:B------:R-:W0:Y:S08]  /*11280*/  LDGDEPBAR ;  /* 0x00000000000079af */ /* 0x000e300000000000 */
[----:B------:R-:W4:Y:S08]  /*11290*/  LDSM.16.M88.4 R48, [R225+0x6800] ;  /* 0x00680000e130783b */ /* 0x000f300000000200 */
[----:B------:R-:W4:Y:S01]  /*112a0*/  LDSM.16.M88.4 R172, [R225+0x6c00] ;  /* 0x006c0000e1ac783b */ /* 0x000f220000000200 */
        /* <DEDUP_REMOVED lines=21> */
[-C--:B------:R-:W-:Y:S03]  /*11400*/  HMMA.16816.F32 R52, R64, R172.reuse, RZ ;  /* 0x000000ac4034723c */ /* 0x080fe600000018ff */
[----:B------:R-:W-:Y:S03]  /*11410*/  LDSM.16.M88.4 R212, [R225+0x7c00] ;  /* 0x007c0000e1d4783b */ /* 0x000fe60000000200 */
[C---:B------:R-:W-:Y:S05]  /*11420*/  HMMA.16816.F32 R56, R60.reuse, R172, RZ ;  /* 0x000000ac3c38723c */ /* 0x040fea00000018ff */
[----:B------:R-:W-:Y:S01]  /*11430*/  LDSM.16.M88.4 R216, [R229+0x4000] ;  /* 0x00400000e5d8783b */ /* 0x000fe20000000200 */
[-C--:B------:R-:W-:Y:S06]  /*11440*/  HMMA.16816.F32 R60, R60, R174.reuse, RZ ;  /* 0x000000ae3c3c723c */ /* 0x080fec00000018ff */
[----:B------:R-:W-:Y:S01]  /*11450*/  HMMA.16816.F32 R64, R64, R174, RZ ;  /* 0x000000ae4040723c */ /* 0x000fe200000018ff */
[----:B------:R-:W4:Y:S05]  /*11460*/  LDSM.16.M88.4 R172, [R225+0x7400] ;  /* 0x00740000e1ac783b */ /* 0x000f2a0000000200 */
        /* <DEDUP_REMOVED lines=86> */
[----:B------:R-:W1:Y:S01]  /*119d0*/  MUFU.TANH R105, R4 ;  /* 0x0000000400697308 */ /* 0x000e620000002400 */
[----:B------:R-:W-:Y:S01]  /*119e0*/  FMUL.FTZ R0, R7, UR12 ;  /* 0x0000000c07007c20 */ /* 0x000fe20008410000 */
[----:B------:R-:W-:Y:S01]  /*119f0*/  FMUL.FTZ R8, R8, UR12 ;  /* 0x0000000c08087c20 */ /* 0x000fe20008410000 */
[----:B------:R-:W-:Y:S01]  /*11a00*/  FMUL.FTZ R9, R9, UR12 ;  /* 0x0000000c09097c20 */ /* 0x000fe20008410000 */
[----:B------:R-:W-:Y:S01]  /*11a10*/  FMUL.FTZ R10, R10, UR12 ;  /* 0x0000000c0a0a7c20 */ /* 0x000fe20008410000 */
[----:B------:R-:W-:Y:S05]  /*11a20*/  FMUL.FTZ R11, R11, UR12 ;  /* 0x0000000c0b0b7c20 */ /* 0x000fea0008410000 */
[----:B------:R-:W2:Y:S01]  /*11a30*/  MUFU.TANH R104, R6 ;  /* 0x0000000600687308 */ /* 0x000ea20000002400 */
        /* <DEDUP_REMOVED lines=9> */
[----:B------:R4:W-:Y:S10]  /*11ad0*/  MUFU.TANH R101, R0 ;  /* 0x0000000000657308 */ /* 0x0009f40000002400 */
[----:B------:R1:W-:Y:S01]  /*11ae0*/  MUFU.TANH R180, R17 ;  /* 0x0000001100b47308 */ /* 0x0003e20000002400 */
[----:B---3--:R-:W3:Y:S09]  /*11af0*/  LDSM.16.M88.4 R4, [R227+0x8400] ;  /* 0x00840000e304783b */ /* 0x008ef20000000200 */
[----:B------:R-:W-:Y:S01]  /*11b00*/  MUFU.TANH R182, R8 ;  /* 0x0000000800b67308 */ /* 0x000fe20000002400 */
[----:B----4-:R-:W-:Y:S04]  /*11b10*/  IMAD.U32 R0, RZ, RZ, UR13 ;  /* 0x0000000dff007e24 */ /* 0x010fe8000f8e00ff */
[----:B------:R-:W-:Y:S05]  /*11b20*/  IMAD R0, R0, 0x40, R2 ;  /* 0x0000004000007824 */ /* 0x000fea00078e0202 */
[----:B------:R-:W-:Y:S01]  /*11b30*/  MUFU.TANH R184, R9 ;  /* 0x0000000900b87308 */ /* 0x000fe20000002400 */
[C---:B------:R-:W-:Y:S01]  /*11b40*/  VIADD R2, R0.reuse, 0x1 ;  /* 0x0000000100027836 */ /* 0x040fe20000000000 */
[CC--:B------:R-:W-:Y:S02]  /*11b50*/  ISETP.GE.AND P5, PT, R0.reuse, R232.reuse, PT ;  /* 0x000000e80000720c */ /* 0x0c0fe40003fa6270 */
[C---:B------:R-:W-:Y:S02]  /*11b60*/  ISETP.GE.AND P3, PT, R0.reuse, R231, PT ;  /* 0x000000e70000720c */ /* 0x040fe40003f66270 */
[----:B------:R-:W-:Y:S02]  /*11b70*/  ISETP.GE.OR P5, PT, R0, R237, !P5 ;  /* 0x000000ed0000720c */ /* 0x000fe40006fa6670 */
[C---:B------:R-:W-:Y:S02]  /*11b80*/  ISETP.GE.AND P4, PT, R2.reuse, R232, PT ;  /* 0x000000e80200720c */ /* 0x040fe40003f86270 */
[----:B------:R-:W-:Y:S01]  /*11b90*/  MUFU.TANH R183, R10 ;  /* 0x0000000a00b77308 */ /* 0x000fe20000002400 */
[----:B-1----:R-:W-:Y:S02]  /*11ba0*/  FSEL R17, R105, -INF , !P5 ;  /* 0xff80000069117808 */ /* 0x002fe40006800000 */
[C---:B------:R-:W-:Y:S02]  /*11bb0*/  ISETP.GE.AND P2, PT, R2.reuse, R231, PT ;  /* 0x000000e70200720c */ /* 0x040fe40003f46270 */
[C---:B------:R-:W-:Y:S02]  /*11bc0*/  ISETP.GE.AND P1, PT, R2.reuse, R233, PT ;  /* 0x000000e90200720c */ /* 0x040fe40003f26270 */
[C---:B------:R-:W-:Y:S03]  /*11bd0*/  ISETP.GE.AND P6, PT, R2.reuse, R230, PT ;  /* 0x000000e60200720c */ /* 0x040fe60003fc6270 */
[----:B------:R1:W-:Y:S01]  /*11be0*/  MUFU.TANH R177, R11 ;  /* 0x0000000b00b17308 */ /* 0x0003e20000002400 */
[C---:B------:R-:W-:Y:S02]  /*11bf0*/  ISETP.GE.OR P4, PT, R2.reuse, R237, !P4 ;  /* 0x000000ed0200720c */ /* 0x040fe40006786670 */
[C---:B------:R-:W-:Y:S02]  /*11c00*/  ISETP.GE.OR P2, PT, R2.reuse, R236, !P2 ;  /* 0x000000ec0200720c */ /* 0x040fe40005746670 */
[C---:B------:R-:W-:Y:S02]  /*11c10*/  ISETP.GE.OR P1, PT, R2.reuse, R235, !P1 ;  /* 0x000000eb0200720c */ /* 0x040fe40004f26670 */
[----:B------:R-:W-:Y:S01]  /*11c20*/  ISETP.GE.OR P6, PT, R2, R234, !P6 ;  /* 0x000000ea0200720c */ /* 0x000fe200077c6670 */
[-C--:B---3--:R-:W-:Y:S02]  /*11c30*/  HMMA.16816.F32 R20, R216, R4.reuse, R20 ;  /* 0x00000004d814723c */ /* 0x088fe40000001814 */
[----:B------:R-:W-:Y:S01]  /*11c40*/  MUFU.TANH R12, R12 ;  /* 0x0000000c000c7308 */ /* 0x000fe20000002400 */
[C---:B------:R-:W-:Y:S01]  /*11c50*/  ISETP.GE.OR P3, PT, R0.reuse, R236, !P3 ;  /* 0x000000ec0000720c */ /* 0x040fe20005f66670 */
[C---:B------:R-:W-:Y:S01]  /*11c60*/  VIADD R2, R0.reuse, 0x8 ;  /* 0x0000000800027836 */ /* 0x040fe20000000000 */
[-C--:B------:R-:W-:Y:S01]  /*11c70*/  ISETP.GE.AND P0, PT, R0, R233.reuse, PT ;  /* 0x000000e90000720c */ /* 0x080fe20003f06270 */
[C---:B------:R-:W-:Y:S01]  /*11c80*/  HMMA.16816.F32 R24, R172.reuse, R4, R24 ;  /* 0x00000004ac18723c */ /* 0x040fe20000001818 */
[----:B-1----:R-:W1:Y:S03]  /*11c90*/  LDSM.16.M88.4 R8, [R227+0x8800] ;  /* 0x00880000e308783b */ /* 0x002e660000000200 */
[----:B------:R-:W-:Y:S02]  /*11ca0*/  ISETP.GE.AND P5, PT, R2, R233, PT ;  /* 0x000000e90200720c */ /* 0x000fe40003fa6270 */
[----:B------:R-:W-:Y:S01]  /*11cb0*/  MUFU.TANH R176, R13 ;  /* 0x0000000d00b07308 */ /* 0x000fe20000002400 */
[-C--:B------:R-:W-:Y:S01]  /*11cc0*/  ISETP.GE.OR P0, PT, R0, R235.reuse, !P0 ;  /* 0x000000eb0000720c */ /* 0x080fe20004706670 */
[-C--:B------:R-:W-:Y:S03]  /*11cd0*/  HMMA.16816.F32 R28, R172, R6.reuse, R28 ;  /* 0x00000006ac1c723c */ /* 0x080fe6000000181c */
[----:B------:R-:W-:Y:S01]  /*11ce0*/  ISETP.GE.OR P5, PT, R2, R235, !P5 ;  /* 0x000000eb0200720c */ /* 0x000fe20006fa6670 */
[----:B------:R-:W-:Y:S02]  /*11cf0*/  VIADD R4, R0, 0x10 ;  /* 0x0000001000047836 */ /* 0x000fe40000000000 */
[C---:B------:R-:W-:Y:S02]  /*11d00*/  HMMA.16816.F32 R32, R216.reuse, R6, R32 ;  /* 0x00000006d820723c */ /* 0x040fe40000001820 */
[----:B------:R-:W3:Y:S03]  /*11d10*/  MUFU.TANH R103, R14 ;  /* 0x0000000e00677308 */ /* 0x000ee60000002400 */
[----:B------:R-:W-:Y:S01]  /*11d20*/  FMUL.FTZ R20, R20, UR12 ;  /* 0x0000000c14147c20 */ /* 0x000fe20008410000 */
[----:B------:R-:W-:Y:S01]  /*11d30*/  FMUL.FTZ R22, R22, UR12 ;  /* 0x0000000c16167c20 */ /* 0x000fe20008410000 */
[----:B------:R-:W-:Y:S01]  /*11d40*/  FMUL.FTZ R23, R23, UR12 ;  /* 0x0000000c17177c20 */ /* 0x000fe20008410000 */
[----:B------:R-:W-:Y:S04]  /*11d50*/  FMUL.FTZ R21, R21, UR12 ;  /* 0x0000000c15157c20 */ /* 0x000fe80008410000 */
[----:B------:R2:W-:Y:S01]  /*11d60*/  MUFU.TANH R5, R20 ;  /* 0x0000001400057308 */ /* 0x0005e20000002400 */
[----:B------:R-:W-:Y:S01]  /*11d70*/  FMUL.FTZ R27, R27, UR12 ;  /* 0x0000000c1b1b7c20 */ /* 0x000fe20008410000 */
[----:B------:R-:W-:Y:S01]  /*11d80*/  FMUL.FTZ R26, R26, UR12 ;  /* 0x0000000c1a1a7c20 */ /* 0x000fe20008410000 */
[----:B------:R-:W-:Y:S01]  /*11d90*/  FMUL.FTZ R25, R25, UR12 ;  /* 0x0000000c19197c20 */ /* 0x000fe20008410000 */
[----:B------:R-:W-:Y:S06]  /*11da0*/  FMUL.FTZ R24, R24, UR12 ;  /* 0x0000000c18187c20 */ /* 0x000fec0008410000 */
[----:B------:R-:W-:Y:S01]  /*11db0*/  MUFU.TANH R15, R15 ;  /* 0x0000000f000f7308 */ /* 0x000fe20000002400 */
[----:B------:R-:W-:Y:S01]  /*11dc0*/  FMUL.FTZ R31, R31, UR12 ;  /* 0x0000000c1f1f7c20 */ /* 0x000fe20008410000 */
[----:B------:R-:W-:Y:S01]  /*11dd0*/  FMUL.FTZ R28, R28, UR12 ;  /* 0x0000000c1c1c7c20 */ /* 0x000fe20008410000 */
[----:B------:R-:W-:Y:S01]  /*11de0*/  FMUL.FTZ R30, R30, UR12 ;  /* 0x0000000c1e1e7c20 */ /* 0x000fe20008410000 */
[----:B------:R-:W-:Y:S01]  /*11df0*/  FMUL.FTZ R29, R29, UR12 ;  /* 0x0000000c1d1d7c20 */ /* 0x000fe20008410000 */
[----:B------:R-:W-:Y:S05]  /*11e00*/  FMUL.FTZ R32, R32, UR12 ;  /* 0x0000000c20207c20 */ /* 0x000fea0008410000 */
[----:B------:R-:W4:Y:S01]  /*11e10*/  MUFU.TANH R16, R16 ;  /* 0x0000001000107308 */ /* 0x000f220000002400 */
[----:B--2---:R-:W-:Y:S01]  /*11e20*/  FSEL R20, R104, -INF , !P3 ;  /* 0xff80000068147808 */ /* 0x004fe20005800000 */
[----:B------:R-:W-:Y:S01]  /*11e30*/  FMUL.FTZ R33, R33, UR12 ;  /* 0x0000000c21217c20 */ /* 0x000fe20008410000 */
[----:B------:R-:W-:Y:S01]  /*11e40*/  ISETP.GE.AND P3, PT, R2, R230, PT ;  /* 0x000000e60200720c */ /* 0x000fe20003f66270 */
[----:B------:R-:W-:Y:S01]  /*11e50*/  FMUL.FTZ R34, R34, UR12 ;  /* 0x0000000c22227c20 */ /* 0x000fe20008410000 */
[-C--:B-1----:R-:W-:Y:S03]  /*11e60*/  HMMA.16816.F32 R36, R216, R8.reuse, R36 ;  /* 0x00000008d824723c */ /* 0x082fe60000001824 */
[----:B------:R-:W-:Y:S02]  /*11e70*/  ISETP.GE.OR P3, PT, R2, R234, !P3 ;  /* 0x000000ea0200720c */ /* 0x000fe40005f66670 */
[----:B------:R3:W-:Y:S01]  /*11e80*/  MUFU.TANH R13, R28 ;  /* 0x0000001c000d7308 */ /* 0x0007e20000002400 */
[----:B------:R-:W-:Y:S01]  /*11e90*/  FMUL.FTZ R35, R35, UR12 ;  /* 0x0000000c23237c20 */ /* 0x000fe20008410000 */
[C---:B------:R-:W-:Y:S08]  /*11ea0*/  HMMA.16816.F32 R40, R172.reuse, R8, R40 ;  /* 0x00000008ac28723c */ /* 0x040ff00000001828 */
[----:B------:R-:W-:Y:S01]  /*11eb0*/  MUFU.TANH R14, R30 ;  /* 0x0000001e000e7308 */ /* 0x000fe20000002400 */
[-C--:B------:R-:W-:Y:S06]  /*11ec0*/  HMMA.16816.F32 R44, R172, R10.reuse, R44 ;  /* 0x0000000aac2c723c */ /* 0x080fec000000182c */
[C---:B------:R-:W-:Y:S03]  /*11ed0*/  HMMA.16816.F32 R48, R216.reuse, R10, R48 ;  /* 0x0000000ad830723c */ /* 0x040fe60000001830 */
[----:B------:R1:W2:Y:S02]  /*11ee0*/  MUFU.TANH R105, R26 ;  /* 0x0000001a00697308 */ /* 0x0002a40000002400 */
[----:B---3--:R-:W-:Y:S01]  /*11ef0*/  FSEL R28, R103, -INF , !P3 ;  /* 0xff800000671c7808 */ /* 0x008fe20005800000 */
[----:B------:R-:W-:Y:S01]  /*11f00*/  FMUL.FTZ R36, R36, UR12 ;  /* 0x0000000c24247c20 */ /* 0x000fe20008410000 */
[----:B------:R-:W-:Y:S01]  /*11f10*/  ISETP.GE.AND P3, PT, R4, R231, PT ;  /* 0x000000e70400720c */ /* 0x000fe20003f66270 */
[----:B------:R-:W-:Y:S05]  /*11f20*/  FMUL.FTZ R38, R38, UR12 ;  /* 0x0000000c26267c20 */ /* 0x000fea0008410000 */
[----:B------:R-:W3:Y:S01]  /*11f30*/  MUFU.TANH R181, R18 ;  /* 0x0000001200b57308 */ /* 0x000ee20000002400 */
[----:B------:R-:W-:Y:S01]  /*11f40*/  ISETP.GE.OR P3, PT, R4, R236, !P3 ;  /* 0x000000ec0400720c */ /* 0x000fe20005f66670 */
[----:B------:R-:W-:Y:S01]  /*11f50*/  FMUL.FTZ R37, R37, UR12 ;  /* 0x0000000c25257c20 */ /* 0x000fe20008410000 */
[----:B------:R-:W-:Y:S01]  /*11f60*/  FMUL.FTZ R39, R39, UR12 ;  /* 0x0000000c27277c20 */ /* 0x000fe20008410000 */
[----:B------:R-:W-:Y:S01]  /*11f70*/  FMUL.FTZ R40, R40, UR12 ;  /* 0x0000000c28287c20 */ /* 0x000fe20008410000 */
[----:B------:R-:W-:Y:S01]  /*11f80*/  FMUL.FTZ R41, R41, UR12 ;  /* 0x0000000c29297c20 */ /* 0x000fe20008410000 */
[----:B------:R-:W-:Y:S04]  /*11f90*/  FMUL.FTZ R42, R42, UR12 ;  /* 0x0000000c2a2a7c20 */ /* 0x000fe80008410000 */
[----:B------:R-:W3:Y:S01]  /*11fa0*/  MUFU.TANH R18, R19 ;  /* 0x0000001300127308 */ /* 0x000ee20000002400 */
[----:B-1----:R-:W-:Y:S01]  /*11fb0*/  FSEL R26, R12, -INF , !P5 ;  /* 0xff8000000c1a7808 */ /* 0x002fe20006800000 */
[----:B------:R-:W-:Y:S01]  /*11fc0*/  FMUL.FTZ R44, R44, UR12 ;  /* 0x0000000c2c2c7c20 */ /* 0x000fe20008410000 */
[----:B------:R-:W-:Y:S01]  /*11fd0*/  FMUL.FTZ R45, R45, UR12 ;  /* 0x0000000c2d2d7c20 */ /* 0x000fe20008410000 */
[----:B------:R-:W-:Y:S06]  /*11fe0*/  FMUL.FTZ R48, R48, UR12 ;  /* 0x0000000c30307c20 */ /* 0x000fec0008410000 */
[----:B------:R-:W-:Y:S01]  /*11ff0*/  MUFU.TANH R12, R31 ;  /* 0x0000001f000c7308 */ /* 0x000fe20000002400 */
[----:B------:R-:W-:Y:S01]  /*12000*/  FMUL.FTZ R50, R50, UR12 ;  /* 0x0000000c32327c20 */ /* 0x000fe20008410000 */
[----:B------:R-:W-:Y:S08]  /*12010*/  FMUL.FTZ R49, R49, UR12 ;  /* 0x0000000c31317c20 */ /* 0x000ff00008410000 */
[----:B------:R1:W3:Y:S10]  /*12020*/  MUFU.TANH R178, R22 ;  /* 0x0000001600b27308 */ /* 0x0002f40000002400 */
[----:B------:R4:W-:Y:S10]  /*12030*/  MUFU.TANH R190, R25 ;  /* 0x0000001900be7308 */ /* 0x0009f40000002400 */
[----:B------:R-:W-:Y:S01]  /*12040*/  MUFU.TANH R187, R23 ;  /* 0x0000001700bb7308 */ /* 0x000fe20000002400 */
[----:B-1----:R-:W-:Y:S02]  /*12050*/  FSEL R22, R102, -INF , !P4 ;  /* 0xff80000066167808 */ /* 0x002fe40006000000 */
[C---:B------:R-:W-:Y:S04]  /*12060*/  ISETP.GE.AND P4, PT, R2.reuse, R232, PT ;  /* 0x000000e80200720c */ /* 0x040fe80003f86270 */
[----:B------:R-:W-:Y:S03]  /*12070*/  ISETP.GE.OR P4, PT, R2, R237, !P4 ;  /* 0x000000ed0200720c */ /* 0x000fe60006786670 */
[----:B------:R-:W-:Y:S01]  /*12080*/  MUFU.TANH R102, R27 ;  /* 0x0000001b00667308 */ /* 0x000fe20000002400 */
[----:B----4-:R-:W-:Y:S02]  /*12090*/  FSEL R25, R184, -INF , !P1 ;  /* 0xff800000b8197808 */ /* 0x010fe40004800000 */
[----:B------:R-:W-:Y:S02]  /*120a0*/  FSEL R19, R16, -INF , !P4 ;  /* 0xff80000010137808 */ /* 0x000fe40006000000 */
[C---:B------:R-:W-:Y:S05]  /*120b0*/  ISETP.GE.AND P4, PT, R4.reuse, R230, PT ;  /* 0x000000e60400720c */ /* 0x040fea0003f86270 */
[----:B------:R1:W-:Y:S01]  /*120c0*/  MUFU.TANH R191, R24 ;  /* 0x0000001800bf7308 */ /* 0x0003e20000002400 */
[----:B------:R-:W-:Y:S04]  /*120d0*/  ISETP.GE.OR P4, PT, R4, R234, !P4 ;  /* 0x000000ea0400720c */ /* 0x000fe80006786670 */
[----:B--2---:R-:W-:Y:S05]  /*120e0*/  FSEL R198, R105, -INF , !P4 ;  /* 0xff80000069c67808 */ /* 0x004fea0006000000 */
[----:B------:R2:W4:Y:S10]  /*120f0*/  MUFU.TANH R179, R21 ;  /* 0x0000001500b37308 */ /* 0x0005340000002400 */
[----:B------:R-:W-:Y:S01]  /*12100*/  MUFU.TANH R186, R32 ;  /* 0x0000002000ba7308 */ /* 0x000fe20000002400 */
[----:B-1----:R-:W-:Y:S02]  /*12110*/  FSEL R24, R101, -INF , !P2 ;  /* 0xff80000065187808 */ /* 0x002fe40005000000 */
[C---:B------:R-:W-:Y:S04]  /*12120*/  ISETP.GE.AND P2, PT, R2.reuse, R231, PT ;  /* 0x000000e70200720c */ /* 0x040fe80003f46270 */
[----:B------:R-:W-:Y:S01]  /*12130*/  ISETP.GE.OR P2, PT, R2, R236, !P2 ;  /* 0x000000ec0200720c */ /* 0x000fe20005746670 */
[----:B------:R-:W-:Y:S01]  /*12140*/  VIADD R2, R0, 0x9 ;  /* 0x0000000900027836 */ /* 0x000fe20000000000 */
[----:B--2---:R-:W-:Y:S01]  /*12150*/  FSEL R21, R182, -INF , !P0 ;  /* 0xff800000b6157808 */ /* 0x004fe20004000000 */
[----:B------:R1:W2:Y:S01]  /*12160*/  MUFU.TANH R101, R29 ;  /* 0x0000001d00657308 */ /* 0x0002a20000002400 */
[----:B------:R-:W-:Y:S02]  /*12170*/  ISETP.GE.AND P0, PT, R0, R230, PT ;  /* 0x000000e60000720c */ /* 0x000fe40003f06270 */
[----:B------:R-:W-:Y:S02]  /*12180*/  ISETP.GE.AND P1, PT, R2, R233, PT ;  /* 0x000000e90200720c */ /* 0x000fe40003f26270 */
[----:B------:R-:W-:Y:S02]  /*12190*/  ISETP.GE.OR P0, PT, R0, R234, !P0 ;  /* 0x000000ea0000720c */ /* 0x000fe40004706670 */
[C---:B------:R-:W-:Y:S03]  /*121a0*/  ISETP.GE.OR P1, PT, R2.reuse, R235, !P1 ;  /* 0x000000eb0200720c */ /* 0x040fe60004f26670 */
[----:B------:R4:W-:Y:S01]  /*121b0*/  MUFU.TANH R185, R33 ;  /* 0x0000002100b97308 */ /* 0x0009e20000002400 */
[----:B------:R-:W-:Y:S02]  /*121c0*/  FSEL R23, R183, -INF , !P0 ;  /* 0xff800000b7177808 */ /* 0x000fe40004000000 */
[----:B------:R-:W-:Y:S02]  /*121d0*/  ISETP.GE.AND P0, PT, R2, R230, PT ;  /* 0x000000e60200720c */ /* 0x000fe40003f06270 */
[----:B------:R-:W-:Y:S02]  /*121e0*/  FSEL R27, R176, -INF , !P1 ;  /* 0xff800000b01b7808 */ /* 0x000fe40004800000 */
[----:B------:R-:W-:Y:S03]  /*121f0*/  ISETP.GE.OR P0, PT, R2, R234, !P0 ;  /* 0x000000ea0200720c */ /* 0x000fe60004706670 */
[----:B------:R-:W2:Y:S01]  /*12200*/  MUFU.TANH R34, R34 ;  /* 0x0000002200227308 */ /* 0x000ea20000002400 */
[CC--:B------:R-:W-:Y:S02]  /*12210*/  ISETP.GE.AND P1, PT, R4.reuse, R232.reuse, PT ;  /* 0x000000e80400720c */ /* 0x0c0fe40003f26270 */
[----:B------:R-:W-:Y:S02]  /*12220*/  FSEL R30, R15, -INF , !P0 ;  /* 0xff8000000f1e7808 */ /* 0x000fe40004000000 */
[C---:B------:R-:W-:Y:S02]  /*12230*/  ISETP.GE.AND P0, PT, R4.reuse, R233, PT ;  /* 0x000000e90400720c */ /* 0x040fe40003f06270 */
[C---:B------:R-:W-:Y:S03]  /*12240*/  ISETP.GE.OR P1, PT, R4.reuse, R237, !P1 ;  /* 0x000000ed0400720c */ /* 0x040fe60004f26670 */
[----:B------:R-:W2:Y:S01]  /*12250*/  MUFU.TANH R35, R35 ;  /* 0x0000002300237308 */ /* 0x000ea20000002400 */
[----:B------:R-:W-:Y:S02]  /*12260*/  ISETP.GE.OR P0, PT, R4, R235, !P0 ;  /* 0x000000eb0400720c */ /* 0x000fe40004706670 */
[----:B------:R-:W-:Y:S02]  /*12270*/  FSEL R31, R5, -INF , !P1 ;  /* 0xff800000051f7808 */ /* 0x000fe40004800000 */
[----:B-1----:R-:W-:Y:S01]  /*12280*/  FSEL R29, R177, -INF , !P6 ;  /* 0xff800000b11d7808 */ /* 0x002fe20007000000 */
[----:B------:R-:W1:Y:S01]  /*12290*/  LDSM.16.M88.4 R4, [R227+0x8c00] ;  /* 0x008c0000e304783b */ /* 0x000e620000000200 */
[C---:B------:R-:W-:Y:S01]  /*122a0*/  ISETP.GE.AND P6, PT, R2.reuse, R232, PT ;  /* 0x000000e80200720c */ /* 0x040fe20003fc6270 */
[----:B------:R-:W-:Y:S04]  /*122b0*/  DEPBAR.LE SB0, 0x0 ;  /* 0x000080000000791a */ /* 0x000fe80000000000 */
[C---:B------:R-:W-:Y:S01]  /*122c0*/  ISETP.GE.AND P5, PT, R2.reuse, R231, PT ;  /* 0x000000e70200720c */ /* 0x040fe20003fa6270 */
[----:B------:R-:W2:Y:S01]  /*122d0*/  MUFU.TANH R36, R36 ;  /* 0x0000002400247308 */ /* 0x000ea20000002400 */
[C---:B------:R-:W-:Y:S01]  /*122e0*/  ISETP.GE.OR P6, PT, R2.reuse, R237, !P6 ;  /* 0x000000ed0200720c */ /* 0x040fe200077c6670 */
[----:B------:R-:W-:Y:S01]  /*122f0*/  BAR.SYNC.DEFER_BLOCKING 0x0 ;  /* 0x0000000000007b1d */ /* 0x000fe20000010000 */
[----:B------:R-:W-:Y:S01]  /*12300*/  ISETP.GE.OR P5, PT, R2, R236, !P5 ;  /* 0x000000ec0200720c */ /* 0x000fe20006fa6670 */
[----:B------:R-:W-:Y:S01]  /*12310*/  VIADD R2, R0, 0x11 ;  /* 0x0000001100027836 */ /* 0x000fe20000000000 */
[----:B---3--:R-:W-:Y:S02]  /*12320*/  FSEL R16, R181, -INF , !P2 ;  /* 0xff800000b5107808 */ /* 0x008fe40005000000 */
        /* <DEDUP_REMOVED lines=11> */
[----:B----4-:R-:W-:Y:S01]  /*123e0*/  FSEL R33, R178, -INF , !P3 ;  /* 0xff800000b2217808 */ /* 0x010fe20005800000 */
[----:B------:R-:W3:Y:S01]  /*123f0*/  MUFU.TANH R38, R38 ;  /* 0x0000002600267308 */ /* 0x000ee20000002400 */
[----:B------:R-:W-:Y:S02]  /*12400*/  FSEL R32, R179, -INF , !P2 ;  /* 0xff800000b3207808 */ /* 0x000fe40005000000 */
[----:B------:R-:W-:Y:S02]  /*12410*/  FSEL R187, R187, -INF , !P6 ;  /* 0xff800000bbbb7808 */ /* 0x000fe40007000000 */
[----:B------:R-:W-:Y:S01]  /*12420*/  FSEL R191, R191, -INF , !P0 ;  /* 0xff800000bfbf7808 */ /* 0x000fe20004000000 */
[-C--:B-1----:R-:W-:Y:S04]  /*12430*/  HMMA.16816.F32 R52, R216, R4.reuse, R52 ;  /* 0x00000004d834723c */ /* 0x082fe80000001834 */
[----:B------:R-:W-:Y:S01]  /*12440*/  MUFU.TANH R44, R44 ;  /* 0x0000002c002c7308 */ /* 0x000fe20000002400 */
[C---:B------:R-:W-:Y:S01]  /*12450*/  ISETP.GE.AND P3, PT, R2.reuse, R233, PT ;  /* 0x000000e90200720c */ /* 0x040fe20003f66270 */
[C---:B------:R-:W-:Y:S04]  /*12460*/  HMMA.16816.F32 R56, R172.reuse, R4, R56 ;  /* 0x00000004ac38723c */ /* 0x040fe80000001838 */
[C---:B------:R-:W-:Y:S04]  /*12470*/  ISETP.GE.AND P2, PT, R2.reuse, R230, PT ;  /* 0x000000e60200720c */ /* 0x040fe80003f46270 */
[----:B------:R-:W1:Y:S01]  /*12480*/  MUFU.TANH R37, R37 ;  /* 0x0000002500257308 */ /* 0x000e620000002400 */
[C---:B------:R-:W-:Y:S02]  /*12490*/  ISETP.GE.AND P6, PT, R2.reuse, R232, PT ;  /* 0x000000e80200720c */ /* 0x040fe40003fc6270 */
[----:B------:R-:W-:Y:S01]  /*124a0*/  FMUL.FTZ R5, R51, UR12 ;  /* 0x0000000c33057c20 */ /* 0x000fe20008410000 */
[C---:B------:R-:W-:Y:S01]  /*124b0*/  ISETP.GE.AND P0, PT, R2.reuse, R231, PT ;  /* 0x000000e70200720c */ /* 0x040fe20003f06270 */
[-C--:B------:R-:W-:Y:S03]  /*124c0*/  HMMA.16816.F32 R60, R172, R6.reuse, R60 ;  /* 0x00000006ac3c723c */ /* 0x080fe6000000183c */
[C---:B------:R-:W-:Y:S02]  /*124d0*/  ISETP.GE.OR P3, PT, R2.reuse, R235, !P3 ;  /* 0x000000eb0200720c */ /* 0x040fe40005f66670 */
[----:B------:R-:W4:Y:S01]  /*124e0*/  MUFU.TANH R39, R39 ;  /* 0x0000002700277308 */ /* 0x000f220000002400 */
[----:B------:R-:W-:Y:S01]  /*124f0*/  ISETP.GE.OR P2, PT, R2, R234, !P2 ;  /* 0x000000ea0200720c */ /* 0x000fe20005746670 */
[----:B------:R-:W-:Y:S01]  /*12500*/  VIADD R4, R0, 0x29 ;  /* 0x0000002900047836 */ /* 0x000fe20000000000 */
[C---:B------:R-:W-:Y:S01]  /*12510*/  ISETP.GE.OR P6, PT, R2.reuse, R237, !P6 ;  /* 0x000000ed0200720c */ /* 0x040fe200077c6670 */
[----:B------:R-:W-:Y:S04]  /*12520*/  HMMA.16816.F32 R64, R216, R6, R64 ;  /* 0x00000006d840723c */ /* 0x000fe80000001840 */
[----:B------:R-:W-:Y:S01]  /*12530*/  ISETP.GE.OR P0, PT, R2, R236, !P0 ;  /* 0x000000ec0200720c */ /* 0x000fe20004706670 */
[----:B------:R-:W-:Y:S01]  /*12540*/  VIADD R2, R0, 0x19 ;  /* 0x0000001900027836 */ /* 0x000fe20000000000 */
[----:B------:R-:W-:Y:S01]  /*12550*/  FSEL R190, R190, -INF , !P5 ;  /* 0xff800000bebe7808 */ /* 0x000fe20006800000 */
[----:B------:R-:W4:Y:S01]  /*12560*/  MUFU.TANH R40, R40 ;  /* 0x0000002800287308 */ /* 0x000f220000002400 */
[----:B------:R-:W-:Y:S02]  /*12570*/  FSEL R199, R102, -INF , !P1 ;  /* 0xff80000066c77808 */ /* 0x000fe40004800000 */
[----:B------:R-:W-:Y:S01]  /*12580*/  ISETP.GE.AND P5, PT, R2, R233, PT ;  /* 0x000000e90200720c */ /* 0x000fe20003fa6270 */
[----:B------:R-:W-:Y:S01]  /*12590*/  FMUL.FTZ R52, R52, UR12 ;  /* 0x0000000c34347c20 */ /* 0x000fe20008410000 */
[----:B------:R-:W-:Y:S01]  /*125a0*/  FSEL R192, R13, -INF , !P3 ;  /* 0xff8000000dc07808 */ /* 0x000fe20005800000 */
[----:B------:R-:W-:Y:S01]  /*125b0*/  FMUL.FTZ R54, R54, UR12 ;  /* 0x0000000c36367c20 */ /* 0x000fe20008410000 */
[C---:B------:R-:W-:Y:S03]  /*125c0*/  ISETP.GE.AND P4, PT, R2.reuse, R230, PT ;  /* 0x000000e60200720c */ /* 0x040fe60003f86270 */
[----:B------:R-:W4:Y:S01]  /*125d0*/  MUFU.TANH R41, R41 ;  /* 0x0000002900297308 */ /* 0x000f220000002400 */
[C---:B------:R-:W-:Y:S01]  /*125e0*/  ISETP.GE.AND P1, PT, R2.reuse, R232, PT ;  /* 0x000000e80200720c */ /* 0x040fe20003f26270 */
[----:B------:R-:W-:Y:S01]  /*125f0*/  FMUL.FTZ R53, R53, UR12 ;  /* 0x0000000c35357c20 */ /* 0x000fe20008410000 */
[C---:B------:R-:W-:Y:S01]  /*12600*/  ISETP.GE.AND P3, PT, R2.reuse, R231, PT ;  /* 0x000000e70200720c */ /* 0x040fe20003f66270 */
[----:B------:R-:W-:Y:S01]  /*12610*/  FMUL.FTZ R55, R55, UR12 ;  /* 0x0000000c37377c20 */ /* 0x000fe20008410000 */
[----:B------:R-:W-:Y:S01]  /*12620*/  ISETP.GE.OR P5, PT, R2, R235, !P5 ;  /* 0x000000eb0200720c */ /* 0x000fe20006fa6670 */
[----:B------:R-:W-:Y:S01]  /*12630*/  FMUL.FTZ R13, R46, UR12 ;  /* 0x0000000c2e0d7c20 */ /* 0x000fe20008410000 */
[C---:B------:R-:W-:Y:S03]  /*12640*/  ISETP.GE.OR P4, PT, R2.reuse, R234, !P4 ;  /* 0x000000ea0200720c */ /* 0x040fe60006786670 */
[----:B------:R-:W4:Y:S01]  /*12650*/  MUFU.TANH R5, R5 ;  /* 0x0000000500057308 */ /* 0x000f220000002400 */
[----:B------:R-:W-:Y:S01]  /*12660*/  ISETP.GE.OR P1, PT, R2, R237, !P1 ;  /* 0x000000ed0200720c */ /* 0x000fe20004f26670 */
[----:B------:R-:W-:Y:S01]  /*12670*/  FMUL.FTZ R64, R64, UR12 ;  /* 0x0000000c40407c20 */ /* 0x000fe20008410000 */
[----:B------:R-:W-:Y:S01]  /*12680*/  ISETP.GE.OR P3, PT, R2, R236, !P3 ;  /* 0x000000ec0200720c */ /* 0x000fe20005f66670 */
[----:B------:R-:W-:Y:S01]  /*12690*/  VIADD R2, R0, 0x20 ;  /* 0x0000002000027836 */ /* 0x000fe20000000000 */
[----:B--2---:R-:W-:Y:S01]  /*126a0*/  FSEL R196, R101, -INF , !P5 ;  /* 0xff80000065c47808 */ /* 0x004fe20006800000 */
[----:B------:R-:W-:Y:S01]  /*126b0*/  FMUL.FTZ R7, R66, UR12 ;  /* 0x0000000c42077c20 */ /* 0x000fe20008410000 */
[----:B------:R-:W-:Y:S03]  /*126c0*/  FSEL R197, R14, -INF , !P2 ;  /* 0xff8000000ec57808 */ /* 0x000fe60005000000 */
[----:B------:R-:W2:Y:S01]  /*126d0*/  MUFU.TANH R42, R42 ;  /* 0x0000002a002a7308 */ /* 0x000ea20000002400 */
[----:B------:R-:W-:Y:S01]  /*126e0*/  FSEL R200, R12, -INF , !P4 ;  /* 0xff8000000cc87808 */ /* 0x000fe20006000000 */
[----:B------:R-:W-:Y:S01]  /*126f0*/  FMUL.FTZ R9, R65, UR12 ;  /* 0x0000000c41097c20 */ /* 0x000fe20008410000 */
[----:B------:R-:W-:Y:S01]  /*12700*/  FSEL R186, R186, -INF , !P6 ;  /* 0xff800000baba7808 */ /* 0x000fe20007000000 */
[----:B------:R-:W-:Y:S01]  /*12710*/  FMUL.FTZ R8, R67, UR12 ;  /* 0x0000000c43087c20 */ /* 0x000fe20008410000 */
[C---:B------:R-:W-:Y:S01]  /*12720*/  ISETP.GE.AND P5, PT, R2.reuse, R232, PT ;  /* 0x000000e80200720c */ /* 0x040fe20003fa6270 */
[----:B------:R-:W-:Y:S01]  /*12730*/  FMUL.FTZ R14, R43, UR12 ;  /* 0x0000000c2b0e7c20 */ /* 0x000fe20008410000 */
[C---:B------:R-:W-:Y:S03]  /*12740*/  ISETP.GE.AND P2, PT, R2.reuse, R231, PT ;  /* 0x000000e70200720c */ /* 0x040fe60003f46270 */
[----:B------:R-:W2:Y:S01]  /*12750*/  MUFU.TANH R45, R45 ;  /* 0x0000002d002d7308 */ /* 0x000ea20000002400 */
[C---:B------:R-:W-:Y:S01]  /*12760*/  ISETP.GE.AND P4, PT, R2.reuse, R233, PT ;  /* 0x000000e90200720c */ /* 0x040fe20003f86270 */
[----:B------:R-:W-:Y:S01]  /*12770*/  FMUL.FTZ R12, R47, UR12 ;  /* 0x0000000c2f0c7c20 */ /* 0x000fe20008410000 */
[----:B------:R-:W-:Y:S01]  /*12780*/  ISETP.GE.AND P6, PT, R2, R230, PT ;  /* 0x000000e60200720c */ /* 0x000fe20003fc6270 */
[----:B------:R-:W-:Y:S01]  /*12790*/  FMUL.FTZ R11, R56, UR12 ;  /* 0x0000000c380b7c20 */ /* 0x000fe20008410000 */
[C---:B------:R-:W-:Y:S02]  /*127a0*/  ISETP.GE.OR P5, PT, R2.reuse, R237, !P5 ;  /* 0x000000ed0200720c */ /* 0x040fe40006fa6670 */
[C---:B------:R-:W-:Y:S03]  /*127b0*/  ISETP.GE.OR P2, PT, R2.reuse, R236, !P2 ;  /* 0x000000ec0200720c */ /* 0x040fe60005746670 */
[----:B------:R-:W2:Y:S01]  /*127c0*/  MUFU.TANH R48, R48 ;  /* 0x0000003000307308 */ /* 0x000ea20000002400 */
[C---:B------:R-:W-:Y:S02]  /*127d0*/  ISETP.GE.OR P4, PT, R2.reuse, R235, !P4 ;  /* 0x000000eb0200720c */ /* 0x040fe40006786670 */
[----:B------:R-:W-:Y:S01]  /*127e0*/  ISETP.GE.OR P6, PT, R2, R234, !P6 ;  /* 0x000000ea0200720c */ /* 0x000fe200077c6670 */
[----:B------:R-:W-:Y:S01]  /*127f0*/  VIADD R2, R0, 0x21 ;  /* 0x0000002100027836 */ /* 0x000fe20000000000 */
[----:B------:R-:W-:Y:S02]  /*12800*/  FSEL R188, R34, -INF , !P0 ;  /* 0xff80000022bc7808 */ /* 0x000fe40004000000 */
[----:B------:R-:W-:Y:S03]  /*12810*/  FSEL R185, R185, -INF , !P1 ;  /* 0xff800000b9b97808 */ /* 0x000fe60004800000 */
[----:B------:R-:W2:Y:S01]  /*12820*/  MUFU.TANH R50, R50 ;  /* 0x0000003200327308 */ /* 0x000ea20000002400 */
[----:B------:R-:W-:Y:S02]  /*12830*/  FSEL R189, R35, -INF , !P3 ;  /* 0xff80000023bd7808 */ /* 0x000fe40005800000 */
[----:B------:R-:W-:Y:S02]  /*12840*/  FSEL R207, R36, -INF , !P5 ;  /* 0xff80000024cf7808 */ /* 0x000fe40006800000 */
[C---:B------:R-:W-:Y:S02]  /*12850*/  ISETP.GE.AND P0, PT, R2.reuse, R232, PT ;  /* 0x000000e80200720c */ /* 0x040fe40003f06270 */
[C---:B------:R-:W-:Y:S03]  /*12860*/  ISETP.GE.AND P1, PT, R2.reuse, R231, PT ;  /* 0x000000e70200720c */ /* 0x040fe60003f26270 */
[----:B------:R-:W2:Y:S01]  /*12870*/  MUFU.TANH R49, R49 ;  /* 0x0000003100317308 */ /* 0x000ea20000002400 */
[C---:B------:R-:W-:Y:S02]  /*12880*/  ISETP.GE.AND P3, PT, R2.reuse, R233, PT ;  /* 0x000000e90200720c */ /* 0x040fe40003f66270 */
[C---:B------:R-:W-:Y:S02]  /*12890*/  ISETP.GE.AND P5, PT, R2.reuse, R230, PT ;  /* 0x000000e60200720c */ /* 0x040fe40003fa6270 */
[C---:B------:R-:W-:Y:S02]  /*128a0*/  ISETP.GE.OR P0, PT, R2.reuse, R237, !P0 ;  /* 0x000000ed0200720c */ /* 0x040fe40004706670 */
[C---:B------:R-:W-:Y:S03]  /*128b0*/  ISETP.GE.OR P1, PT, R2.reuse, R236, !P1 ;  /* 0x000000ec0200720c */ /* 0x040fe60004f26670 */
[----:B------:R-:W2:Y:S01]  /*128c0*/  MUFU.TANH R52, R52 ;  /* 0x0000003400347308 */ /* 0x000ea20000002400 */
[C---:B------:R-:W-:Y:S02]  /*128d0*/  ISETP.GE.OR P3, PT, R2.reuse, R235, !P3 ;  /* 0x000000eb0200720c */ /* 0x040fe40005f66670 */
[----:B------:R-:W-:Y:S01]  /*128e0*/  ISETP.GE.OR P5, PT, R2, R234, !P5 ;  /* 0x000000ea0200720c */ /* 0x000fe20006fa6670 */
[----:B------:R-:W-:Y:S01]  /*128f0*/  VIADD R2, R0, 0x28 ;  /* 0x0000002800027836 */ /* 0x000fe20000000000 */
[----:B---3--:R-:W-:Y:S02]  /*12900*/  FSEL R206, R38, -INF , !P2 ;  /* 0xff80000026ce7808 */ /* 0x008fe40005000000 */
[----:B-1----:R-:W-:Y:S03]  /*12910*/  FSEL R204, R37, -INF , !P0 ;  /* 0xff80000025cc7808 */ /* 0x002fe60004000000 */
[----:B------:R-:W1:Y:S01]  /*12920*/  MUFU.TANH R54, R54 ;  /* 0x0000003600367308 */ /* 0x000e620000002400 */
[C---:B------:R-:W-:Y:S02]  /*12930*/  ISETP.GE.AND P2, PT, R2.reuse, R233, PT ;  /* 0x000000e90200720c */ /* 0x040fe40003f46270 */
[----:B----4-:R-:W-:Y:S02]  /*12940*/  FSEL R208, R39, -INF , !P1 ;  /* 0xff80000027d07808 */ /* 0x010fe40004800000 */
[----:B------:R-:W-:Y:S02]  /*12950*/  ISETP.GE.OR P2, PT, R2, R235, !P2 ;  /* 0x000000eb0200720c */ /* 0x000fe40005746670 */
[----:B------:R-:W-:Y:S03]  /*12960*/  FSEL R212, R40, -INF , !P4 ;  /* 0xff80000028d47808 */ /* 0x000fe60006000000 */
[----:B------:R-:W3:Y:S01]  /*12970*/  MUFU.TANH R53, R53 ;  /* 0x0000003500357308 */ /* 0x000ee20000002400 */
[----:B------:R-:W-:Y:S02]  /*12980*/  FSEL R210, R44, -INF , !P2 ;  /* 0xff8000002cd27808 */ /* 0x000fe40005000000 */
[CC--:B------:R-:W-:Y:S02]  /*12990*/  ISETP.GE.AND P2, PT, R4.reuse, R231.reuse, PT ;  /* 0x000000e70400720c */ /* 0x0c0fe40003f46270 */
[----:B------:R-:W-:Y:S02]  /*129a0*/  FSEL R209, R41, -INF , !P3 ;  /* 0xff80000029d17808 */ /* 0x000fe40005800000 */
[----:B------:R-:W-:Y:S03]  /*129b0*/  ISETP.GE.OR P2, PT, R4, R236, !P2 ;  /* 0x000000ec0400720c */ /* 0x000fe60005746670 */
[----:B------:R-:W4:Y:S01]  /*129c0*/  MUFU.TANH R55, R55 ;  /* 0x0000003700377308 */ /* 0x000f220000002400 */
[C---:B------:R-:W-:Y:S02]  /*129d0*/  ISETP.GE.AND P0, PT, R2.reuse, R232, PT ;  /* 0x000000e80200720c */ /* 0x040fe40003f06270 */
[C---:B------:R-:W-:Y:S02]  /*129e0*/  ISETP.GE.AND P1, PT, R2.reuse, R231, PT ;  /* 0x000000e70200720c */ /* 0x040fe40003f26270 */
[----:B------:R-:W-:Y:S02]  /*129f0*/  ISETP.GE.AND P4, PT, R2, R230, PT ;  /* 0x000000e60200720c */ /* 0x000fe40003f86270 */
[----:B------:R-:W-:Y:S03]  /*12a00*/  ISETP.GE.AND P3, PT, R4, R233, PT ;  /* 0x000000e90400720c */ /* 0x000fe60003f66270 */
[----:B------:R-:W4:Y:S01]  /*12a10*/  MUFU.TANH R64, R64 ;  /* 0x0000004000407308 */ /* 0x000f220000002400 */
[----:B------:R-:W-:Y:S02]  /*12a20*/  FSEL R205, R5, -INF , !P2 ;  /* 0xff80000005cd7808 */ /* 0x000fe40005000000 */
[----:B------:R-:W-:Y:S02]  /*12a30*/  FMNMX.FTZ R6, R17, R3, !PT ;  /* 0x0000000311067209 */ /* 0x000fe40007810000 */
[----:B------:R-:W-:Y:S02]  /*12a40*/  FMNMX.FTZ R5, R20, R100, !PT ;  /* 0x0000006414057209 */ /* 0x000fe40007810000 */
[C---:B------:R-:W-:Y:S03]  /*12a50*/  ISETP.GE.OR P0, PT, R2.reuse, R237, !P0 ;  /* 0x000000ed0200720c */ /* 0x040fe60004706670 */
[----:B------:R-:W4:Y:S01]  /*12a60*/  MUFU.TANH R7, R7 ;  /* 0x0000000700077308 */ /* 0x000f220000002400 */
[C---:B------:R-:W-:Y:S02]  /*12a70*/  ISETP.GE.OR P1, PT, R2.reuse, R236, !P1 ;  /* 0x000000ec0200720c */ /* 0x040fe40004f26670 */
[----:B------:R-:W-:Y:S01]  /*12a80*/  ISETP.GE.OR P4, PT, R2, R234, !P4 ;  /* 0x000000ea0200720c */ /* 0x000fe20006786670 */
[----:B------:R-:W-:Y:S01]  /*12a90*/  VIADD R2, R0, 0x30 ;  /* 0x0000003000027836 */ /* 0x000fe20000000000 */
[----:B------:R-:W-:Y:S02]  /*12aa0*/  ISETP.GE.OR P3, PT, R4, R235, !P3 ;  /* 0x000000eb0400720c */ /* 0x000fe40005f66670 */
[----:B------:R-:W-:Y:S03]  /*12ab0*/  FMNMX.FTZ R6, R22, R6, !PT ;  /* 0x0000000616067209 */ /* 0x000fe60007810000 */
[----:B------:R-:W4:Y:S01]  /*12ac0*/  MUFU.TANH R9, R9 ;  /* 0x0000000900097308 */ /* 0x000f220000002400 */
[----:B------:R-:W-:Y:S02]  /*12ad0*/  FMNMX.FTZ R5, R24, R5, !PT ;  /* 0x0000000518057209 */ /* 0x000fe40007810000 */
[----:B--2---:R-:W-:Y:S02]  /*12ae0*/  FSEL R213, R42, -INF , !P6 ;  /* 0xff8000002ad57808 */ /* 0x004fe40007000000 */
[----:B------:R-:W-:Y:S02]  /*12af0*/  FSEL R211, R45, -INF , !P3 ;  /* 0xff8000002dd37808 */ /* 0x000fe40005800000 */
[----:B------:R-:W-:Y:S03]  /*12b00*/  FMNMX.FTZ R6, R19, R6, !PT ;  /* 0x0000000613067209 */ /* 0x000fe60007810000 */
[----:B------:R-:W2:Y:S01]  /*12b10*/  MUFU.TANH R8, R8 ;  /* 0x0000000800087308 */ /* 0x000ea20000002400 */
[C---:B------:R-:W-:Y:S02]  /*12b20*/  ISETP.GE.AND P6, PT, R4.reuse, R232, PT ;  /* 0x000000e80400720c */ /* 0x040fe40003fc6270 */
[----:B------:R-:W-:Y:S02]  /*12b30*/  ISETP.GE.AND P3, PT, R4, R230, PT ;  /* 0x000000e60400720c */ /* 0x000fe40003f66270 */
[----:B------:R-:W-:Y:S02]  /*12b40*/  FSEL R201, R48, -INF , !P0 ;  /* 0xff80000030c97808 */ /* 0x000fe40004000000 */
[----:B------:R-:W-:Y:S03]  /*12b50*/  FMNMX.FTZ R5, R16, R5, !PT ;  /* 0x0000000510057209 */ /* 0x000fe60007810000 */
[----:B------:R-:W1:Y:S01]  /*12b60*/  MUFU.TANH R14, R14 ;  /* 0x0000000e000e7308 */ /* 0x000e620000002400 */
[----:B------:R-:W-:Y:S02]  /*12b70*/  ISETP.GE.AND P0, PT, R2, R232, PT ;  /* 0x000000e80200720c */ /* 0x000fe40003f06270 */
[----:B------:R-:W-:Y:S02]  /*12b80*/  FMNMX.FTZ R6, R15, R6, !PT ;  /* 0x000000060f067209 */ /* 0x000fe40007810000 */
[C---:B------:R-:W-:Y:S02]  /*12b90*/  ISETP.GE.OR P6, PT, R4.reuse, R237, !P6 ;  /* 0x000000ed0400720c */ /* 0x040fe400077c6670 */
[----:B------:R-:W-:Y:S01]  /*12ba0*/  ISETP.GE.OR P3, PT, R4, R234, !P3 ;  /* 0x000000ea0400720c */ /* 0x000fe20005f66670 */
[----:B------:R-:W-:Y:S01]  /*12bb0*/  VIADD R4, R0, 0x31 ;  /* 0x0000003100047836 */ /* 0x000fe20000000000 */
[----:B------:R-:W-:Y:S01]  /*12bc0*/  FMNMX.FTZ R5, R18, R5, !PT ;  /* 0x0000000512057209 */ /* 0x000fe20007810000 */
[----:B------:R-:W1:Y:S01]  /*12bd0*/  MUFU.TANH R13, R13 ;  /* 0x0000000d000d7308 */ /* 0x000e620000002400 */
[----:B------:R-:W-:Y:S02]  /*12be0*/  ISETP.GE.OR P0, PT, R2, R237, !P0 ;  /* 0x000000ed0200720c */ /* 0x000fe40004706670 */
[----:B------:R-:W-:Y:S02]  /*12bf0*/  FSEL R203, R50, -INF , !P1 ;  /* 0xff80000032cb7808 */ /* 0x000fe40004800000 */
[----:B------:R-:W-:Y:S02]  /*12c00*/  FMNMX.FTZ R6, R31, R6, !PT ;  /* 0x000000061f067209 */ /* 0x000fe40007810000 */
[C---:B------:R-:W-:Y:S03]  /*12c10*/  ISETP.GE.AND P1, PT, R2.reuse, R231, PT ;  /* 0x000000e70200720c */ /* 0x040fe60003f26270 */
[----:B------:R-:W1:Y:S01]  /*12c20*/  MUFU.TANH R12, R12 ;  /* 0x0000000c000c7308 */ /* 0x000e620000002400 */
[----:B------:R-:W-:Y:S02]  /*12c30*/  FSEL R202, R49, -INF , !P6 ;  /* 0xff80000031ca7808 */ /* 0x000fe40007000000 */
[----:B------:R-:W-:Y:S02]  /*12c40*/  FMNMX.FTZ R5, R33, R5, !PT ;  /* 0x0000000521057209 */ /* 0x000fe40007810000 */
[C---:B------:R-:W-:Y:S02]  /*12c50*/  ISETP.GE.AND P6, PT, R2.reuse, R233, PT ;  /* 0x000000e90200720c */ /* 0x040fe40003fc6270 */
[----:B------:R-:W-:Y:S03]  /*12c60*/  ISETP.GE.AND P2, PT, R2, R230, PT ;  /* 0x000000e60200720c */ /* 0x000fe60003f46270 */
[----:B------:R-:W1:Y:S01]  /*12c70*/  MUFU.TANH R11, R11 ;  /* 0x0000000b000b7308 */ /* 0x000e620000002400 */
[----:B------:R-:W-:Y:S02]  /*12c80*/  FSEL R218, R52, -INF , !P0 ;  /* 0xff80000034da7808 */ /* 0x000fe40004000000 */
[----:B------:R-:W-:Y:S02]  /*12c90*/  ISETP.GE.AND P0, PT, R4, R232, PT ;  /* 0x000000e80400720c */ /* 0x000fe40003f06270 */
[----:B------:R-:W-:Y:S02]  /*12ca0*/  FMNMX.FTZ R6, R32, R6, !PT ;  /* 0x0000000620067209 */ /* 0x000fe40007810000 */
[C---:B------:R-:W-:Y:S02]  /*12cb0*/  ISETP.GE.OR P1, PT, R2.reuse, R236, !P1 ;  /* 0x000000ec0200720c */ /* 0x040fe40004f26670 */
[----:B------:R-:W-:Y:S02]  /*12cc0*/  FMNMX.FTZ R5, R187, R5, !PT ;  /* 0x00000005bb057209 */ /* 0x000fe40007810000 */
[C---:B------:R-:W-:Y:S02]  /*12cd0*/  ISETP.GE.OR P6, PT, R2.reuse, R235, !P6 ;  /* 0x000000eb0200720c */ /* 0x040fe400077c6670 */
[----:B------:R-:W-:Y:S01]  /*12ce0*/  ISETP.GE.OR P2, PT, R2, R234, !P2 ;  /* 0x000000ea0200720c */ /* 0x000fe20005746670 */
[----:B------:R-:W-:Y:S01]  /*12cf0*/  VIADD R2, R0, 0x38 ;  /* 0x0000003800027836 */ /* 0x000fe20000000000 */
[----:B------:R-:W-:Y:S01]  /*12d00*/  ISETP.GE.OR P0, PT, R4, R237, !P0 ;  /* 0x000000ed0400720c */ /* 0x000fe20004706670 */
[----:B------:R-:W-:Y:S01]  /*12d10*/  VIADD R0, R0, 0x39 ;  /* 0x0000003900007836 */ /* 0x000fe20000000000 */
[----:B------:R-:W-:Y:S02]  /*12d20*/  FMNMX.FTZ R6, R186, R6, !PT ;  /* 0x00000006ba067209 */ /* 0x000fe40007810000 */
[----:B-1----:R-:W-:Y:S02]  /*12d30*/  FSEL R222, R54, -INF , !P1 ;  /* 0xff80000036de7808 */ /* 0x002fe40004800000 */
[----:B------:R-:W-:Y:S02]  /*12d40*/  FMNMX.FTZ R5, R188, R5, !PT ;  /* 0x00000005bc057209 */ /* 0x000fe40007810000 */
[----:B------:R-:W-:Y:S02]  /*12d50*/  ISETP.GE.AND P1, PT, R4, R231, PT ;  /* 0x000000e70400720c */ /* 0x000fe40003f26270 */
[----:B---3--:R-:W-:Y:S02]  /*12d60*/  FSEL R216, R53, -INF , !P0 ;  /* 0xff80000035d87808 */ /* 0x008fe40004000000 */
[----:B------:R-:W-:Y:S02]  /*12d70*/  ISETP.GE.AND P0, PT, R2, R232, PT ;  /* 0x000000e80200720c */ /* 0x000fe40003f06270 */
[----:B------:R-:W-:Y:S02]  /*12d80*/  FMNMX.FTZ R6, R185, R6, !PT ;  /* 0x00000006b9067209 */ /* 0x000fe40007810000 */
[----:B------:R-:W-:Y:S02]  /*12d90*/  FMNMX.FTZ R5, R189, R5, !PT ;  /* 0x00000005bd057209 */ /* 0x000fe40007810000 */
[----:B------:R-:W-:Y:S02]  /*12da0*/  ISETP.GE.OR P1, PT, R4, R236, !P1 ;  /* 0x000000ec0400720c */ /* 0x000fe40004f26670 */
[----:B------:R-:W-:Y:S02]  /*12db0*/  ISETP.GE.OR P0, PT, R2, R237, !P0 ;  /* 0x000000ed0200720c */ /* 0x000fe40004706670 */
[----:B------:R-:W-:Y:S02]  /*12dc0*/  FMNMX.FTZ R6, R207, R6, !PT ;  /* 0x00000006cf067209 */ /* 0x000fe40007810000 */
[----:B------:R-:W-:Y:S02]  /*12dd0*/  FMNMX.FTZ R5, R206, R5, !PT ;  /* 0x00000005ce057209 */ /* 0x000fe40007810000 */
[----:B----4-:R-:W-:Y:S02]  /*12de0*/  FSEL R219, R55, -INF , !P1 ;  /* 0xff80000037db7808 */ /* 0x010fe40004800000 */
[----:B------:R-:W-:Y:S02]  /*12df0*/  ISETP.GE.AND P1, PT, R2, R231, PT ;  /* 0x000000e70200720c */ /* 0x000fe40003f26270 */
[----:B------:R-:W-:Y:S02]  /*12e00*/  FSEL R221, R64, -INF , !P0 ;  /* 0xff80000040dd7808 */ /* 0x000fe40004000000 */
[----:B------:R-:W-:Y:S02]  /*12e10*/  FMNMX.FTZ R6, R204, R6, !PT ;  /* 0x00000006cc067209 */ /* 0x000fe40007810000 */
[----:B------:R-:W-:Y:S02]  /*12e20*/  ISETP.GE.AND P0, PT, R0, R232, PT ;  /* 0x000000e80000720c */ /* 0x000fe40003f06270 */
        /* <DEDUP_REMOVED lines=9> */
[----:B------:R-:W-:Y:S02]  /*12ec0*/  PLOP3.LUT P0, PT, PT, PT, UP0, 0x80, 0x0 ;  /* 0x000000000000781c */ /* 0x000fe40003f0f008 */
[----:B------:R-:W-:Y:S02]  /*12ed0*/  ISETP.GE.AND P1, PT, R0, R231, PT ;  /* 0x000000e70000720c */ /* 0x000fe40003f26270 */
[----:B------:R-:W-:Y:S02]  /*12ee0*/  FMNMX.FTZ R5, R21, R106, !PT ;  /* 0x0000006a15057209 */ /* 0x000fe40007810000 */
[----:B------:R-:W-:Y:S02]  /*12ef0*/  FMNMX.FTZ R7, R218, R7, !PT ;  /* 0x00000007da077209 */ /* 0x000fe40007810000 */
[----:B------:R-:W-:Y:S02]  /*12f00*/  FMNMX.FTZ R6, R222, R6, !PT ;  /* 0x00000006de067209 */ /* 0x000fe40007810000 */
[----:B------:R-:W-:Y:S02]  /*12f10*/  ISETP.GE.OR P1, PT, R0, R236, !P1 ;  /* 0x000000ec0000720c */ /* 0x000fe40004f26670 */
[----:B------:R-:W-:Y:S02]  /*12f20*/  FMNMX.FTZ R5, R25, R5, !PT ;  /* 0x0000000519057209 */ /* 0x000fe40007810000 */
[----:B------:R-:W-:Y:S02]  /*12f30*/  FMNMX.FTZ R105, R216, R7, !PT ;  /* 0x00000007d8697209 */ /* 0x000fe40007810000 */
[----:B------:R-:W-:Y:S02]  /*12f40*/  FMNMX.FTZ R104, R219, R6, !PT ;  /* 0x00000006db687209 */ /* 0x000fe40007810000 */
[----:B--2---:R-:W-:Y:S02]  /*12f50*/  FSEL R220, R8, -INF , !P1 ;  /* 0xff80000008dc7808 */ /* 0x004fe40004800000 */
[----:B------:R-:W-:Y:S02]  /*12f60*/  FMNMX.FTZ R5, R26, R5, !PT ;  /* 0x000000051a057209 */ /* 0x000fe40007810000 */
[----:B------:R-:W-:Y:S02]  /*12f70*/  FMNMX.FTZ R105, R221, R105, !PT ;  /* 0x00000069dd697209 */ /* 0x000fe40007810000 */
[----:B------:R-:W-:Y:S02]  /*12f80*/  FMNMX.FTZ R104, R223, R104, !PT ;  /* 0x00000068df687209 */ /* 0x000fe40007810000 */
[----:B------:R-:W-:Y:S02]  /*12f90*/  ISETP.GE.AND P1, PT, R4, R233, PT ;  /* 0x000000e90400720c */ /* 0x000fe40003f26270 */
[----:B------:R-:W-:Y:S02]  /*12fa0*/  FMNMX.FTZ R10, R27, R5, !PT ;  /* 0x000000051b0a7209 */ /* 0x000fe40007810000 */
[----:B------:R-:W-:Y:S02]  /*12fb0*/  FMNMX.FTZ R105, R217, R105, !PT ;  /* 0x00000069d9697209 */ /* 0x000fe40007810000 */
[----:B------:R-:W-:Y:S01]  /*12fc0*/  FMNMX.FTZ R104, R220, R104, !PT ;  /* 0x00000068dc687209 */ /* 0x000fe20007810000 */
[----:B------:R-:W-:Y:S06]  /*12fd0*/  @P0 BRA `(.L_x_842) ;  /* 0xffffffdc00bc0947 */ /* 0x000fec000383ffff */
.L_x_841:
[C---:B------:R-:W-:Y:S01]  /*12fe0*/  ISETP.GE.AND P0, PT, R4.reuse, R230, PT ;  /* 0x000000e60400720c */ /* 0x040fe20003f06270 */
[----:B------:R-:W-:Y:S01]  /*12ff0*/  FMUL.FTZ R57, R57, UR12 ;  /* 0x0000000c39397c20 */ /* 0x000fe20008410000 */
[----:B------:R-:W-:Y:S01]  /*13000*/  FMNMX.FTZ R5, R23, R107, !PT ;  /* 0x0000006b17057209 */ /* 0x000fe20007810000 */
[----:B-1----:R-:W1:Y:S01]  /*13010*/  SHFL.BFLY PT, R7, R105, 0x2, 0x1f ;  /* 0x0c401f0069077f89 */ /* 0x002e6200000e0000 */
[C---:B------:R-:W-:Y:S01]  /*13020*/  ISETP.GE.OR P0, PT, R4.reuse, R234, !P0 ;  /* 0x000000ea0400720c */ /* 0x040fe20004706670 */
[----:B------:R-:W-:Y:S01]  /*13030*/  FMUL.FTZ R61, R61, UR12 ;  /* 0x0000000c3d3d7c20 */ /* 0x000fe20008410000 */
[----:B------:R-:W-:Y:S01]  /*13040*/  ISETP.GE.OR P1, PT, R4, R235, !P1 ;  /* 0x000000eb0400720c */ /* 0x000fe20004f26670 */
[----:B------:R-:W2:Y:S01]  /*13050*/  MUFU.TANH R57, R57 ;  /* 0x0000003900397308 */ /* 0x000ea20000002400 */
[----:B------:R-:W-:Y:S01]  /*13060*/  FMNMX.FTZ R4, R29, R5, !PT ;  /* 0x000000051d047209 */ /* 0x000fe20007810000 */
[----:B------:R-:W-:Y:S01]  /*13070*/  FMUL.FTZ R58, R58, UR12 ;  /* 0x0000000c3a3a7c20 */ /* 0x000fe20008410000 */
[----:B------:R-:W-:Y:S01]  /*13080*/  FMNMX.FTZ R6, R191, R10, !PT ;  /* 0x0000000abf067209 */ /* 0x000fe20007810000 */
[----:B------:R-:W-:Y:S01]  /*13090*/  LDSM.16.MT88.4 R36, [R226+0x9000] ;  /* 0x00900000e224783b */ /* 0x000fe20000004200 */
[----:B------:R-:W-:Y:S01]  /*130a0*/  FMNMX.FTZ R4, R28, R4, !PT ;  /* 0x000000041c047209 */ /* 0x000fe20007810000 */
[----:B------:R-:W-:Y:S01]  /*130b0*/  FMUL.FTZ R59, R59, UR12 ;  /* 0x0000000c3b3b7c20 */ /* 0x000fe20008410000 */
[----:B------:R-:W-:Y:S03]  /*130c0*/  FMNMX.FTZ R6, R190, R6, !PT ;  /* 0x00000006be067209 */ /* 0x000fe60007810000 */
[----:B------:R-:W3:Y:S01]  /*130d0*/  MUFU.TANH R61, R61 ;  /* 0x0000003d003d7308 */ /* 0x000ee20000002400 */
[----:B------:R-:W-:Y:S01]  /*130e0*/  FMNMX.FTZ R4, R30, R4, !PT ;  /* 0x000000041e047209 */ /* 0x000fe20007810000 */
[----:B------:R-:W-:Y:S01]  /*130f0*/  FMUL.FTZ R62, R62, UR12 ;  /* 0x0000000c3e3e7c20 */ /* 0x000fe20008410000 */
[----:B------:R-:W-:Y:S01]  /*13100*/  FMNMX.FTZ R5, R192, R6, !PT ;  /* 0x00000006c0057209 */ /* 0x000fe20007810000 */
[----:B------:R-:W-:Y:S01]  /*13110*/  LDSM.16.MT88.4 R52, [R224+0xa000] ;  /* 0x00a00000e034783b */ /* 0x000fe20000004200 */
[----:B------:R-:W-:Y:S01]  /*13120*/  FMNMX.FTZ R4, R198, R4, !PT ;  /* 0x00000004c6047209 */ /* 0x000fe20007810000 */
[----:B------:R-:W-:Y:S01]  /*13130*/  FMUL.FTZ R60, R60, UR12 ;  /* 0x0000000c3c3c7c20 */ /* 0x000fe20008410000 */
[----:B------:R-:W-:Y:S03]  /*13140*/  FSEL R214, R11, -INF , !P6 ;  /* 0xff8000000bd67808 */ /* 0x000fe60007000000 */
[----:B------:R-:W4:Y:S01]  /*13150*/  MUFU.TANH R58, R58 ;  /* 0x0000003a003a7308 */ /* 0x000f220000002400 */
[----:B------:R-:W-:Y:S01]  /*13160*/  FMNMX.FTZ R4, R199, R4, !PT ;  /* 0x00000004c7047209 */ /* 0x000fe20007810000 */
[----:B------:R-:W-:Y:S01]  /*13170*/  FMUL.FTZ R63, R63, UR12 ;  /* 0x0000000c3f3f7c20 */ /* 0x000fe20008410000 */
[----:B------:R-:W-:Y:S01]  /*13180*/  FMNMX.FTZ R5, R196, R5, !PT ;  /* 0x00000005c4057209 */ /* 0x000fe20007810000 */
[----:B------:R-:W-:Y:S01]  /*13190*/  SHFL.BFLY PT, R8, R104, 0x2, 0x1f ;  /* 0x0c401f0068087f89 */ /* 0x000fe200000e0000 */
[----:B------:R-:W-:Y:S01]  /*131a0*/  FMNMX.FTZ R4, R197, R4, !PT ;  /* 0x00000004c5047209 */ /* 0x000fe20007810000 */
[----:B------:R-:W-:Y:S01]  /*131b0*/  UISETP.GT.AND UP0, UPT, UR13, UR15, UPT ;  /* 0x0000000f0d00728c */ /* 0x000fe2000bf04270 */
[----:B------:R-:W-:Y:S03]  /*131c0*/  FMNMX.FTZ R5, R212, R5, !PT ;  /* 0x00000005d4057209 */ /* 0x000fe60007810000 */
[----:B------:R-:W5:Y:S01]  /*131d0*/  MUFU.TANH R59, R59 ;  /* 0x0000003b003b7308 */ /* 0x000f620000002400 */
[----:B------:R-:W-:Y:S01]  /*131e0*/  FMNMX.FTZ R4, R200, R4, !PT ;  /* 0x00000004c8047209 */ /* 0x000fe20007810000 */
[----:B------:R-:W-:Y:S01]  /*131f0*/  UMOV UR24, UR13 ;  /* 0x0000000d00187c82 */ /* 0x000fe20008000000 */
[----:B------:R-:W-:Y:S02]  /*13200*/  FSEL R194, R14, -INF , !P5 ;  /* 0xff8000000ec27808 */ /* 0x000fe40006800000 */
[----:B------:R-:W-:Y:S02]  /*13210*/  FMNMX.FTZ R4, R213, R4, !PT ;  /* 0x00000004d5047209 */ /* 0x000fe40007810000 */
[----:B------:R-:W-:Y:S03]  /*13220*/  FSEL R193, R13, -INF , !P4 ;  /* 0xff8000000dc17808 */ /* 0x000fe60006000000 */
[----:B------:R-:W5:Y:S01]  /*13230*/  MUFU.TANH R62, R62 ;  /* 0x0000003e003e7308 */ /* 0x000f620000002400 */
[----:B------:R-:W-:Y:S02]  /*13240*/  FMNMX.FTZ R5, R209, R5, !PT ;  /* 0x00000005d1057209 */ /* 0x000fe40007810000 */
[----:B------:R-:W-:Y:S02]  /*13250*/  FSEL R195, R12, -INF , !P3 ;  /* 0xff8000000cc37808 */ /* 0x000fe40005800000 */
[----:B------:R-:W-:Y:S02]  /*13260*/  FMNMX.FTZ R5, R210, R5, !PT ;  /* 0x00000005d2057209 */ /* 0x000fe40007810000 */
[C---:B------:R-:W-:Y:S03]  /*13270*/  ISETP.GE.AND P6, PT, R2.reuse, R233, PT ;  /* 0x000000e90200720c */ /* 0x040fe60003fc6270 */
[----:B------:R-:W5:Y:S01]  /*13280*/  MUFU.TANH R60, R60 ;  /* 0x0000003c003c7308 */ /* 0x000f620000002400 */
[----:B------:R-:W-:Y:S02]  /*13290*/  FMNMX.FTZ R5, R211, R5, !PT ;  /* 0x00000005d3057209 */ /* 0x000fe40007810000 */
[----:B------:R-:W-:Y:S02]  /*132a0*/  ISETP.GE.OR P6, PT, R2, R235, !P6 ;  /* 0x000000eb0200720c */ /* 0x000fe400077c6670 */
[----:B------:R-:W-:Y:S05]  /*132b0*/  FMNMX.FTZ R103, R214, R5, !PT ;  /* 0x00000005d6677209 */ /* 0x000fea0007810000 */
[----:B------:R-:W5:Y:S01]  /*132c0*/  MUFU.TANH R63, R63 ;  /* 0x0000003f003f7308 */ /* 0x000f620000002400 */
[----:B--2---:R-:W-:Y:S02]  /*132d0*/  FSEL R242, R57, -INF , !P1 ;  /* 0xff80000039f27808 */ /* 0x004fe40004800000 */
[----:B------:R-:W-:Y:S02]  /*132e0*/  ISETP.GE.AND P1, PT, R0, R233, PT ;  /* 0x000000e90000720c */ /* 0x000fe40003f26270 */
[----:B-1----:R-:W-:Y:S02]  /*132f0*/  FMNMX.FTZ R105, R105, R7, !PT ;  /* 0x0000000769697209 */ /* 0x002fe40007810000 */
[----:B------:R-:W-:Y:S02]  /*13300*/  FMNMX.FTZ R7, R194, R4, !PT ;  /* 0x00000004c2077209 */ /* 0x000fe40007810000 */
[----:B------:R-:W-:Y:S01]  /*13310*/  ISETP.GE.OR P1, PT, R0, R235, !P1 ;  /* 0x000000eb0000720c */ /* 0x000fe20004f26670 */
[----:B------:R-:W1:Y:S01]  /*13320*/  SHFL.BFLY PT, R5, R105, 0x1, 0x1f ;  /* 0x0c201f0069057f89 */ /* 0x000e6200000e0000 */
[----:B------:R-:W-:Y:S02]  /*13330*/  FMNMX.FTZ R7, R193, R7, !PT ;  /* 0x00000007c1077209 */ /* 0x000fe40007810000 */
[----:B---3--:R-:W-:Y:S02]  /*13340*/  FSEL R243, R61, -INF , !P1 ;  /* 0xff8000003df37808 */ /* 0x008fe40004800000 */
[-C--:B------:R-:W-:Y:S02]  /*13350*/  ISETP.GE.AND P1, PT, R2, R230.reuse, PT ;  /* 0x000000e60200720c */ /* 0x080fe40003f26270 */
[----:B----4-:R-:W-:Y:S02]  /*13360*/  FSEL R215, R58, -INF , !P2 ;  /* 0xff8000003ad77808 */ /* 0x010fe40005000000 */
[----:B------:R-:W-:Y:S02]  /*13370*/  FMNMX.FTZ R7, R195, R7, !PT ;  /* 0x00000007c3077209 */ /* 0x000fe40007810000 */
[----:B------:R-:W-:Y:S02]  /*13380*/  ISETP.GE.AND P2, PT, R0, R230, PT ;  /* 0x000000e60000720c */ /* 0x000fe40003f46270 */
[-C--:B------:R-:W-:Y:S02]  /*13390*/  ISETP.GE.OR P1, PT, R2, R234.reuse, !P1 ;  /* 0x000000ea0200720c */ /* 0x080fe40004f26670 */
[----:B-----5:R-:W-:Y:S02]  /*133a0*/  FSEL R244, R59, -INF , !P0 ;  /* 0xff8000003bf47808 */ /* 0x020fe40004000000 */
[----:B------:R-:W-:Y:S02]  /*133b0*/  FMNMX.FTZ R2, R215, R7, !PT ;  /* 0x00000007d7027209 */ /* 0x000fe40007810000 */
[----:B------:R-:W-:Y:S02]  /*133c0*/  ISETP.GE.OR P2, PT, R0, R234, !P2 ;  /* 0x000000ea0000720c */ /* 0x000fe40005746670 */
[----:B------:R-:W-:Y:S02]  /*133d0*/  FMNMX.FTZ R0, R244, R2, !PT ;  /* 0x00000002f4007209 */ /* 0x000fe40007810000 */
[----:B------:R-:W-:Y:S02]  /*133e0*/  FSEL R245, R62, -INF , !P1 ;  /* 0xff8000003ef57808 */ /* 0x000fe40004800000 */
[----:B------:R-:W-:Y:S02]  /*133f0*/  FSEL R241, R60, -INF , !P6 ;  /* 0xff8000003cf17808 */ /* 0x000fe40007000000 */
[----:B------:R-:W-:Y:S02]  /*13400*/  FMNMX.FTZ R103, R242, R103, !PT ;  /* 0x00000067f2677209 */ /* 0x000fe40007810000 */
[----:B------:R-:W-:Y:S02]  /*13410*/  FSEL R172, R63, -INF , !P2 ;  /* 0xff8000003fac7808 */ /* 0x000fe40005000000 */
[----:B------:R-:W-:Y:S02]  /*13420*/  FMNMX.FTZ R0, R245, R0, !PT ;  /* 0x00000000f5007209 */ /* 0x000fe40007810000 */
        /* <DEDUP_REMOVED lines=8> */
[----:B------:R-:W-:Y:S07]  /*134b0*/  FMUL.FTZ R173, R105, UR4 ;  /* 0x0000000469ad7c20 */ /* 0x000fee0008410000 */
[----:B------:R-:W3:Y:S01]  /*134c0*/  SHFL.BFLY PT, R4, R104, 0x1, 0x1f ;  /* 0x0c201f0068047f89 */ /* 0x000ee200000e0000 */
[----:B------:R-:W-:Y:S02]  /*134d0*/  FSEL R173, R173, RZ, P3 ;  /* 0x000000ffadad7208 */ /* 0x000fe40001800000 */
[----:B-1----:R-:W-:Y:S03]  /*134e0*/  FMNMX.FTZ R0, R0, R2, !PT ;  /* 0x0000000200007209 */ /* 0x002fe60007810000 */
[--C-:B------:R-:W-:Y:S01]  /*134f0*/  FFMA.FTZ R2, R19, UR4, -R173.reuse ;  /* 0x0000000413027c23 */ /* 0x100fe200080108ad */
[----:B--2---:R-:W-:Y:S03]  /*13500*/  FMNMX.FTZ R103, R103, R6, !PT ;  /* 0x0000000667677209 */ /* 0x004fe60007810000 */
[----:B------:R1:W-:Y:S01]  /*13510*/  MUFU.EX2 R252, R2 ;  /* 0x0000000200fc7308 */ /* 0x0003e20000000800 */
[----:B---3--:R-:W-:Y:S01]  /*13520*/  FMNMX.FTZ R104, R104, R4, !PT ;  /* 0x0000000468687209 */ /* 0x008fe20007810000 */
[----:B------:R-:W2:Y:S01]  /*13530*/  SHFL.BFLY PT, R5, R103, 0x1, 0x1f ;  /* 0x0c201f0067057f89 */ /* 0x000ea200000e0000 */
[--C-:B------:R-:W-:Y:S02]  /*13540*/  FFMA.FTZ R4, R17, UR4, -R173.reuse ;  /* 0x0000000411047c23 */ /* 0x100fe400080108ad */
[C---:B------:R-:W-:Y:S01]  /*13550*/  FSETP.NEU.FTZ.AND P2, PT, R104.reuse, -INF , PT ;  /* 0xff8000006800780b */ /* 0x040fe20003f5d000 */
[----:B------:R-:W-:Y:S04]  /*13560*/  FMUL.FTZ R174, R104, UR4 ;  /* 0x0000000468ae7c20 */ /* 0x000fe80008410000 */
[----:B------:R3:W-:Y:S01]  /*13570*/  MUFU.EX2 R249, R4 ;  /* 0x0000000400f97308 */ /* 0x0007e20000000800 */
[----:B------:R-:W-:Y:S01]  /*13580*/  FSEL R174, R174, RZ, P2 ;  /* 0x000000ffaeae7208 */ /* 0x000fe20001000000 */
[----:B-1----:R-:W1:Y:S04]  /*13590*/  SHFL.BFLY PT, R2, R0, 0x1, 0x1f ;  /* 0x0c201f0000027f89 */ /* 0x002e6800000e0000 */
[--C-:B------:R-:W-:Y:S01]  /*135a0*/  FFMA.FTZ R60, R189, UR4, -R174.reuse ;  /* 0x00000004bd3c7c23 */ /* 0x100fe200080108ae */
[----:B---3--:R-:W-:Y:S01]  /*135b0*/  FFMA.FTZ R4, R22, UR4, -R173 ;  /* 0x0000000416047c23 */ /* 0x008fe200080108ad */
[----:B--2---:R-:W-:Y:S03]  /*135c0*/  FMNMX.FTZ R103, R103, R5, !PT ;  /* 0x0000000567677209 */ /* 0x004fe60007810000 */
[----:B------:R2:W3:Y:S01]  /*135d0*/  MUFU.EX2 R248, R4 ;  /* 0x0000000400f87308 */ /* 0x0004e20000000800 */
[C---:B------:R-:W-:Y:S01]  /*135e0*/  FSETP.NEU.FTZ.AND P1, PT, R103.reuse, -INF , PT ;  /* 0xff8000006700780b */ /* 0x040fe20003f3d000 */
[----:B------:R-:W-:Y:S05]  /*135f0*/  FMUL.FTZ R175, R103, UR4 ;  /* 0x0000000467af7c20 */ /* 0x000fea0008410000 */
[----:B------:R-:W-:Y:S02]  /*13600*/  FSEL R175, R175, RZ, P1 ;  /* 0x000000ffafaf7208 */ /* 0x000fe40000800000 */
[----:B-1----:R-:W-:Y:S03]  /*13610*/  FMNMX.FTZ R102, R0, R2, !PT ;  /* 0x0000000200667209 */ /* 0x002fe60007810000 */
[--C-:B------:R-:W-:Y:S01]  /*13620*/  FFMA.FTZ R0, R25, UR4, -R175.reuse ;  /* 0x0000000419007c23 */ /* 0x100fe200080108af */
[--C-:B------:R-:W-:Y:S01]  /*13630*/  FFMA.FTZ R2, R27, UR4, -R175.reuse ;  /* 0x000000041b027c23 */ /* 0x100fe200080108af */
[C---:B------:R-:W-:Y:S01]  /*13640*/  FSETP.NEU.FTZ.AND P0, PT, R102.reuse, -INF , PT ;  /* 0xff8000006600780b */ /* 0x040fe20003f1d000 */
[----:B------:R-:W-:Y:S01]  /*13650*/  FMUL.FTZ R184, R102, UR4 ;  /* 0x0000000466b87c20 */ /* 0x000fe20008410000 */
[----:B------:R1:W-:Y:S01]  /*13660*/  MUFU.EX2 R58, R0 ;  /* 0x00000000003a7308 */ /* 0x0003e20000000800 */
[--C-:B--2---:R-:W-:Y:S01]  /*13670*/  FFMA.FTZ R4, R20, UR4, -R174.reuse ;  /* 0x0000000414047c23 */ /* 0x104fe200080108ae */
[----:B---3--:R-:W-:Y:S02]  /*13680*/  F2FP.F16.F32.PACK_AB R176, R248, R249 ;  /* 0x000000f9f8b0723e */ /* 0x008fe400000000ff */
[----:B------:R-:W-:Y:S06]  /*13690*/  FSEL R184, R184, RZ, P0 ;  /* 0x000000ffb8b87208 */ /* 0x000fec0000000000 */
[----:B------:R2:W-:Y:S10]  /*136a0*/  MUFU.EX2 R67, R4 ;  /* 0x0000000400437308 */ /* 0x0005f40000000800 */
[----:B------:R3:W-:Y:S01]  /*136b0*/  MUFU.EX2 R59, R2 ;  /* 0x00000002003b7308 */ /* 0x0007e20000000800 */
[----:B-1----:R-:W-:Y:S09]  /*136c0*/  FFMA.FTZ R0, R26, UR4, -R175 ;  /* 0x000000041a007c23 */ /* 0x002ff200080108af */
[----:B------:R1:W4:Y:S01]  /*136d0*/  MUFU.EX2 R247, R0 ;  /* 0x0000000000f77308 */ /* 0x0003220000000800 */
[----:B--2---:R-:W-:Y:S09]  /*136e0*/  FFMA.FTZ R4, R24, UR4, -R174 ;  /* 0x0000000418047c23 */ /* 0x004ff200080108ae */
[----:B------:R2:W5:Y:S01]  /*136f0*/  MUFU.EX2 R250, R4 ;  /* 0x0000000400fa7308 */ /* 0x0005620000000800 */
[--C-:B---3--:R-:W-:Y:S09]  /*13700*/  FFMA.FTZ R2, R30, UR4, -R184.reuse ;  /* 0x000000041e027c23 */ /* 0x108ff200080108b8 */
[----:B------:R3:W-:Y:S01]  /*13710*/  MUFU.EX2 R240, R2 ;  /* 0x0000000200f07308 */ /* 0x0007e20000000800 */
[----:B-1----:R-:W-:Y:S01]  /*13720*/  FFMA.FTZ R0, R23, UR4, -R184 ;  /* 0x0000000417007c23 */ /* 0x002fe200080108b8 */
[----:B----4-:R-:W-:Y:S08]  /*13730*/  F2FP.F16.F32.PACK_AB R182, R59, R247 ;  /* 0x000000f73bb6723e */ /* 0x010ff000000000ff */
[----:B------:R1:W-:Y:S01]  /*13740*/  MUFU.EX2 R246, R0 ;  /* 0x0000000000f67308 */ /* 0x0003e20000000800 */
[----:B--2---:R-:W-:Y:S01]  /*13750*/  FFMA.FTZ R4, R15, UR4, -R173 ;  /* 0x000000040f047c23 */ /* 0x004fe200080108ad */
[----:B-----5:R-:W-:Y:S08]  /*13760*/  F2FP.F16.F32.PACK_AB R177, R250, R67 ;  /* 0x00000043fab1723e */ /* 0x020ff000000000ff */
[----:B------:R2:W4:Y:S01]  /*13770*/  MUFU.EX2 R65, R4 ;  /* 0x0000000400417308 */ /* 0x0005220000000800 */
[----:B---3--:R-:W-:Y:S05]  /*13780*/  FSEL R2, R104, RZ, P2 ;  /* 0x000000ff68027208 */ /* 0x008fea0001000000 */
[----:B------:R-:W-:Y:S01]  /*13790*/  FADD.FTZ R2, -R2, R100 ;  /* 0x0000006402027221 */ /* 0x000fe20000010100 */
[----:B-1----:R-:W-:Y:S03]  /*137a0*/  FFMA.FTZ R0, R29, UR4, -R184 ;  /* 0x000000041d007c23 */ /* 0x002fe600080108b8 */
[----:B------:R-:W-:Y:S01]  /*137b0*/  FMUL.FTZ R2, R2, UR4 ;  /* 0x0000000402027c20 */ /* 0x000fe20008410000 */
[----:B------:R1:W3:Y:S01]  /*137c0*/  MUFU.EX2 R61, R0 ;  /* 0x00000000003d7308 */ /* 0x0002e20000000800 */
[----:B--2---:R-:W-:Y:S01]  /*137d0*/  FFMA.FTZ R4, R16, UR4, -R174 ;  /* 0x0000000410047c23 */ /* 0x004fe200080108ae */
[----:B----4-:R-:W-:Y:S08]  /*137e0*/  F2FP.F16.F32.PACK_AB R178, R65, R252 ;  /* 0x000000fc41b2723e */ /* 0x010ff000000000ff */
[----:B------:R2:W-:Y:S10]  /*137f0*/  MUFU.EX2 R251, R4 ;  /* 0x0000000400fb7308 */ /* 0x0005f40000000800 */
[----:B------:R-:W4:Y:S01]  /*13800*/  MUFU.EX2 R100, R2 ;  /* 0x0000000200647308 */ /* 0x000f220000000800 */
[----:B-1----:R-:W-:Y:S01]  /*13810*/  FFMA.FTZ R0, R28, UR4, -R184 ;  /* 0x000000041c007c23 */ /* 0x002fe200080108b8 */
[----:B---3--:R-:W-:Y:S08]  /*13820*/  F2FP.F16.F32.PACK_AB R181, R61, R246 ;  /* 0x000000f63db5723e */ /* 0x008ff000000000ff */
[----:B------:R1:W3:Y:S01]  /*13830*/  MUFU.EX2 R239, R0 ;  /* 0x0000000000ef7308 */ /* 0x0002e20000000800 */
[----:B--2---:R-:W-:Y:S09]  /*13840*/  FFMA.FTZ R4, R18, UR4, -R174 ;  /* 0x0000000412047c23 */ /* 0x004ff200080108ae */
[----:B------:R2:W5:Y:S01]  /*13850*/  MUFU.EX2 R62, R4 ;  /* 0x00000004003e7308 */ /* 0x0005620000000800 */
        /* <DEDUP_REMOVED lines=8> */
[----:B-1----:R-:W-:Y:S01]  /*138e0*/  FSEL R0, R105, RZ, P3 ;  /* 0x000000ff69007208 */ /* 0x002fe20001800000 */
[----:B------:R-:W-:Y:S01]  /*138f0*/  FMUL.FTZ R70, R100, R70 ;  /* 0x0000004664467220 */ /* 0x000fe20000410000 */
[----:B---3--:R-:W-:Y:S01]  /*13900*/  F2FP.F16.F32.PACK_AB R183, R240, R239 ;  /* 0x000000eff0b7723e */ /* 0x008fe200000000ff */
[----:B------:R-:W-:Y:S01]  /*13910*/  FMUL.FTZ R71, R100, R71 ;  /* 0x0000004764477220 */ /* 0x000fe20000410000 */
[----:B------:R-:W-:Y:S01]  /*13920*/  MOV R134, R58 ;  /* 0x0000003a00867202 */ /* 0x000fe20000000f00 */
[----:B------:R-:W-:Y:S01]  /*13930*/  FADD.FTZ R0, -R0, R3 ;  /* 0x0000000300007221 */ /* 0x000fe20000010100 */
[----:B------:R-:W-:Y:S01]  /*13940*/  MOV R135, R61 ;  /* 0x0000003d00877202 */ /* 0x000fe20000000f00 */
[----:B------:R-:W-:Y:S01]  /*13950*/  FMUL.FTZ R82, R100, R82 ;  /* 0x0000005264527220 */ /* 0x000fe20000410000 */
[----:B--2---:R-:W-:Y:S01]  /*13960*/  FFMA.FTZ R4, R21, UR4, -R175 ;  /* 0x0000000415047c23 */ /* 0x004fe200080108af */
[----:B------:R-:W-:Y:S01]  /*13970*/  FMUL.FTZ R3, R0, UR4 ;  /* 0x0000000400037c20 */ /* 0x000fe20008410000 */
[----:B------:R-:W-:Y:S01]  /*13980*/  FSEL R0, R103, RZ, P1 ;  /* 0x000000ff67007208 */ /* 0x000fe20000800000 */
[----:B------:R-:W1:Y:S01]  /*13990*/  LDSM.16.MT88.4 R20, [R224+0x9000] ;  /* 0x00900000e014783b */ /* 0x000e620000004200 */
[----:B------:R-:W2:Y:S01]  /*139a0*/  MUFU.EX2 R63, R4 ;  /* 0x00000004003f7308 */ /* 0x000ea20000000800 */
[----:B-----5:R-:W-:Y:S01]  /*139b0*/  F2FP.F16.F32.PACK_AB R179, R62, R251 ;  /* 0x000000fb3eb3723e */ /* 0x020fe200000000ff */
[C---:B------:R-:W-:Y:S01]  /*139c0*/  FMUL.FTZ R83, R100.reuse, R83 ;  /* 0x0000005364537220 */ /* 0x040fe20000410000 */
[C---:B------:R-:W-:Y:S01]  /*139d0*/  FMUL.FTZ R86, R100.reuse, R86 ;  /* 0x0000005664567220 */ /* 0x040fe20000410000 */
[C---:B------:R-:W-:Y:S01]  /*139e0*/  FMUL.FTZ R87, R100.reuse, R87 ;  /* 0x0000005764577220 */ /* 0x040fe20000410000 */
[C---:B------:R-:W-:Y:S01]  /*139f0*/  FMUL.FTZ R98, R100.reuse, R98 ;  /* 0x0000006264627220 */ /* 0x040fe20000410000 */
[----:B------:R-:W-:Y:S04]  /*13a00*/  FMUL.FTZ R99, R100, R99 ;  /* 0x0000006364637220 */ /* 0x000fe80000410000 */
[----:B------:R3:W4:Y:S01]  /*13a10*/  MUFU.EX2 R101, R3 ;  /* 0x0000000300657308 */ /* 0x0007220000000800 */
[----:B--2---:R-:W-:Y:S01]  /*13a20*/  F2FP.F16.F32.PACK_AB R180, R58, R63 ;  /* 0x0000003f3ab4723e */ /* 0x004fe200000000ff */
[----:B---3--:R-:W-:Y:S01]  /*13a30*/  FADD.FTZ R3, -R0, R106 ;  /* 0x0000006a00037221 */ /* 0x008fe20000010100 */
[----:B------:R-:W-:Y:S01]  /*13a40*/  FSEL R0, R102, RZ, P0 ;  /* 0x000000ff66007208 */ /* 0x000fe20000000000 */
[C---:B----4-:R-:W-:Y:S01]  /*13a50*/  FMUL.FTZ R4, R101.reuse, R112 ;  /* 0x0000007065047220 */ /* 0x050fe20000410000 */
[----:B------:R-:W-:Y:S01]  /*13a60*/  FMUL.FTZ R5, R101, R113 ;  /* 0x0000007165057220 */ /* 0x000fe20000410000 */
[----:B------:R-:W-:Y:S01]  /*13a70*/  FMUL.FTZ R2, R3, UR4 ;  /* 0x0000000403027c20 */ /* 0x000fe20008410000 */
[----:B------:R-:W-:Y:S01]  /*13a80*/  FFMA.FTZ R3, R31, UR4, -R173 ;  /* 0x000000041f037c23 */ /* 0x000fe200080108ad */
[----:B------:R-:W-:Y:S01]  /*13a90*/  FADD.FTZ R0, -R0, R107 ;  /* 0x0000006b00007221 */ /* 0x000fe20000010100 */
[----:B------:R-:W-:Y:S01]  /*13aa0*/  LDSM.16.MT88.4 R112, [R224+0xb000] ;  /* 0x00b00000e070783b */ /* 0x000fe20000004200 */
[C---:B------:R-:W-:Y:S01]  /*13ab0*/  FMUL.FTZ R16, R101.reuse, R120 ;  /* 0x0000007865107220 */ /* 0x040fe20000410000 */
[----:B------:R2:W-:Y:S01]  /*13ac0*/  MUFU.EX2 R66, R3 ;  /* 0x0000000300427308 */ /* 0x0005e20000000800 */
[----:B------:R-:W-:Y:S01]  /*13ad0*/  FMUL.FTZ R0, R0, UR4 ;  /* 0x0000000400007c20 */ /* 0x000fe20008410000 */
[C---:B------:R-:W-:Y:S01]  /*13ae0*/  FMUL.FTZ R17, R101.reuse, R121 ;  /* 0x0000007965117220 */ /* 0x040fe20000410000 */
[C---:B------:R-:W-:Y:S01]  /*13af0*/  FMUL.FTZ R48, R101.reuse, R148 ;  /* 0x0000009465307220 */ /* 0x040fe20000410000 */
[C---:B------:R-:W-:Y:S01]  /*13b00*/  FMUL.FTZ R49, R101.reuse, R149 ;  /* 0x0000009565317220 */ /* 0x040fe20000410000 */
[-C--:B-1----:R-:W-:Y:S01]  /*13b10*/  HMMA.16816.F32 R4, R176, R20.reuse, R4 ;  /* 0x00000014b004723c */ /* 0x082fe20000001804 */
[----:B------:R-:W-:Y:S01]  /*13b20*/  LDSM.16.MT88.4 R120, [R226+0x9400] ;  /* 0x00940000e278783b */ /* 0x000fe20000004200 */
[----:B------:R-:W-:Y:S03]  /*13b30*/  PLOP3.LUT P0, PT, PT, PT, UP0, 0x80, 0x0 ;  /* 0x000000000000781c */ /* 0x000fe60003f0f008 */
[----:B------:R-:W1:Y:S01]  /*13b40*/  MUFU.EX2 R2, R2 ;  /* 0x0000000200027308 */ /* 0x000e620000000800 */
[C---:B------:R-:W-:Y:S01]  /*13b50*/  FMUL.FTZ R68, R101.reuse, R68 ;  /* 0x0000004465447220 */ /* 0x040fe20000410000 */
[C---:B------:R-:W-:Y:S01]  /*13b60*/  FMUL.FTZ R69, R101.reuse, R69 ;  /* 0x0000004565457220 */ /* 0x040fe20000410000 */
[C---:B------:R-:W-:Y:S03]  /*13b70*/  FMUL.FTZ R80, R101.reuse, R80 ;  /* 0x0000005065507220 */ /* 0x040fe60000410000 */
[C---:B------:R-:W-:Y:S01]  /*13b80*/  FMUL.FTZ R81, R101.reuse, R81 ;  /* 0x0000005165517220 */ /* 0x040fe20000410000 */
[----:B------:R-:W-:Y:S03]  /*13b90*/  LDSM.16.MT88.4 R148, [R224+0xac00] ;  /* 0x00ac0000e094783b */ /* 0x000fe60000004200 */
[----:B------:R-:W3:Y:S01]  /*13ba0*/  MUFU.EX2 R0, R0 ;  /* 0x0000000000007308 */ /* 0x000ee20000000800 */
[--C-:B--2---:R-:W-:Y:S01]  /*13bb0*/  FFMA.FTZ R3, R32, UR4, -R173.reuse ;  /* 0x0000000420037c23 */ /* 0x104fe200080108ad */
[C---:B------:R-:W-:Y:S01]  /*13bc0*/  FMUL.FTZ R32, R101.reuse, R132 ;  /* 0x0000008465207220 */ /* 0x040fe20000410000 */
[----:B------:R-:W-:Y:S01]  /*13bd0*/  MOV R132, R248 ;  /* 0x000000f800847202 */ /* 0x000fe20000000f00 */
[C---:B------:R-:W-:Y:S01]  /*13be0*/  FMUL.FTZ R84, R101.reuse, R84 ;  /* 0x0000005465547220 */ /* 0x040fe20000410000 */
[C---:B------:R-:W-:Y:S01]  /*13bf0*/  FMUL.FTZ R85, R101.reuse, R85 ;  /* 0x0000005565557220 */ /* 0x040fe20000410000 */
[C---:B------:R-:W-:Y:S01]  /*13c00*/  FMUL.FTZ R96, R101.reuse, R96 ;  /* 0x0000006065607220 */ /* 0x040fe20000410000 */
[----:B------:R-:W-:Y:S03]  /*13c10*/  FMUL.FTZ R97, R101, R97 ;  /* 0x0000006165617220 */ /* 0x000fe60000410000 */
[----:B------:R2:W-:Y:S01]  /*13c20*/  MUFU.EX2 R107, R3 ;  /* 0x00000003006b7308 */ /* 0x0005e20000000800 */
[C---:B-1----:R-:W-:Y:S01]  /*13c30*/  FMUL.FTZ R8, R2.reuse, R108 ;  /* 0x0000006c02087220 */ /* 0x042fe20000410000 */
[C---:B------:R-:W-:Y:S01]  /*13c40*/  FMUL.FTZ R9, R2.reuse, R109 ;  /* 0x0000006d02097220 */ /* 0x040fe20000410000 */
[C---:B------:R-:W-:Y:S01]  /*13c50*/  FMUL.FTZ R29, R2.reuse, R137 ;  /* 0x00000089021d7220 */ /* 0x040fe20000410000 */
[C---:B------:R-:W-:Y:S01]  /*13c60*/  FMUL.FTZ R12, R2.reuse, R116 ;  /* 0x00000074020c7220 */ /* 0x040fe20000410000 */
[C---:B------:R-:W-:Y:S01]  /*13c70*/  FMUL.FTZ R13, R2.reuse, R117 ;  /* 0x00000075020d7220 */ /* 0x040fe20000410000 */
[C---:B------:R-:W-:Y:S01]  /*13c80*/  FMUL.FTZ R24, R2.reuse, R124 ;  /* 0x0000007c02187220 */ /* 0x040fe20000410000 */
[C---:B------:R-:W-:Y:S01]  /*13c90*/  FMUL.FTZ R25, R2.reuse, R125 ;  /* 0x0000007d02197220 */ /* 0x040fe20000410000 */
[----:B------:R-:W-:Y:S01]  /*13ca0*/  FMUL.FTZ R28, R2, R136 ;  /* 0x00000088021c7220 */ /* 0x000fe20000410000 */
[C---:B---3--:R-:W-:Y:S01]  /*13cb0*/  FMUL.FTZ R10, R0.reuse, R110 ;  /* 0x0000006e000a7220 */ /* 0x048fe20000410000 */
[C---:B------:R-:W-:Y:S01]  /*13cc0*/  FMUL.FTZ R11, R0.reuse, R111 ;  /* 0x0000006f000b7220 */ /* 0x040fe20000410000 */
[C---:B------:R-:W-:Y:S01]  /*13cd0*/  FMUL.FTZ R26, R0.reuse, R126 ;  /* 0x0000007e001a7220 */ /* 0x040fe20000410000 */
[----:B------:R-:W1:Y:S01]  /*13ce0*/  LDSM.16.MT88.4 R108, [R226+0xa000] ;  /* 0x00a00000e26c783b */ /* 0x000e620000004200 */
[----:B------:R-:W-:Y:S01]  /*13cf0*/  FMUL.FTZ R27, R0, R127 ;  /* 0x0000007f001b7220 */ /* 0x000fe20000410000 */
[C---:B------:R-:W-:Y:S01]  /*13d00*/  FMUL.FTZ R57, R2.reuse, R157 ;  /* 0x0000009d02397220 */ /* 0x040fe20000410000 */
[----:B------:R-:W-:Y:S01]  /*13d10*/  FMUL.FTZ R56, R2, R156 ;  /* 0x0000009c02387220 */ /* 0x000fe20000410000 */
[C---:B------:R-:W-:Y:S01]  /*13d20*/  FMUL.FTZ R58, R0.reuse, R158 ;  /* 0x0000009e003a7220 */ /* 0x040fe20000410000 */
[C---:B------:R-:W-:Y:S01]  /*13d30*/  HMMA.16816.F32 R8, R180.reuse, R20, R8 ;  /* 0x00000014b408723c */ /* 0x040fe20000001808 */
[----:B------:R3:W-:Y:S02]  /*13d40*/  MUFU.EX2 R156, R60 ;  /* 0x0000003c009c7308 */ /* 0x0007e40000000800 */
[----:B------:R-:W-:Y:S01]  /*13d50*/  LDSM.16.MT88.4 R124, [R224+0xa400] ;  /* 0x00a40000e07c783b */ /* 0x000fe20000004200 */
[--C-:B--2---:R-:W-:Y:S01]  /*13d60*/  FFMA.FTZ R3, R187, UR4, -R174.reuse ;  /* 0x00000004bb037c23 */ /* 0x104fe200080108ae */
[C---:B------:R-:W-:Y:S01]  /*13d70*/  FMUL.FTZ R14, R0.reuse, R118 ;  /* 0x00000076000e7220 */ /* 0x040fe20000410000 */
[----:B------:R-:W-:Y:S01]  /*13d80*/  FMUL.FTZ R15, R0, R119 ;  /* 0x00000077000f7220 */ /* 0x000fe20000410000 */
[C---:B------:R-:W-:Y:S01]  /*13d90*/  FMUL.FTZ R20, R101.reuse, R128 ;  /* 0x0000008065147220 */ /* 0x040fe20000410000 */
[----:B------:R-:W-:Y:S03]  /*13da0*/  MOV R158, R132 ;  /* 0x00000084009e7202 */ /* 0x000fe60000000f00 */
[----:B------:R2:W-:Y:S01]  /*13db0*/  MUFU.EX2 R128, R3 ;  /* 0x0000000300807308 */ /* 0x0005e20000000800 */
[----:B------:R-:W-:Y:S01]  /*13dc0*/  FMUL.FTZ R21, R101, R129 ;  /* 0x0000008165157220 */ /* 0x000fe20000410000 */
[C---:B------:R-:W-:Y:S01]  /*13dd0*/  FMUL.FTZ R61, R2.reuse, R169 ;  /* 0x000000a9023d7220 */ /* 0x040fe20000410000 */
[-C--:B------:R-:W-:Y:S03]  /*13de0*/  HMMA.16816.F32 R12, R180, R22.reuse, R12 ;  /* 0x00000016b40c723c */ /* 0x080fe6000000180c */
[----:B------:R-:W-:Y:S01]  /*13df0*/  MOV R169, R135 ;  /* 0x0000008700a97202 */ /* 0x000fe20000000f00 */
[C---:B------:R-:W-:Y:S01]  /*13e00*/  FMUL.FTZ R72, R2.reuse, R72 ;  /* 0x0000004802487220 */ /* 0x040fe20000410000 */
[----:B---3--:R-:W-:Y:S01]  /*13e10*/  FMUL.FTZ R60, R2, R168 ;  /* 0x000000a8023c7220 */ /* 0x008fe20000410000 */
[C---:B------:R-:W-:Y:S05]  /*13e20*/  HMMA.16816.F32 R16, R176.reuse, R22, R16 ;  /* 0x00000016b010723c */ /* 0x040fea0000001810 */
[----:B------:R-:W-:Y:S01]  /*13e30*/  FMUL.FTZ R30, R0, R138 ;  /* 0x0000008a001e7220 */ /* 0x000fe20000410000 */
[----:B------:R-:W-:Y:S01]  /*13e40*/  MOV R136, R249 ;  /* 0x000000f900887202 */ /* 0x000fe20000000f00 */
[--C-:B--2---:R-:W-:Y:S01]  /*13e50*/  FFMA.FTZ R3, R186, UR4, -R173.reuse ;  /* 0x00000004ba037c23 */ /* 0x104fe200080108ad */
[C---:B------:R-:W-:Y:S03]  /*13e60*/  FMUL.FTZ R22, R100.reuse, R130 ;  /* 0x0000008264167220 */ /* 0x040fe60000410000 */
[----:B------:R2:W-:Y:S01]  /*13e70*/  MUFU.EX2 R137, R3 ;  /* 0x0000000300897308 */ /* 0x0005e20000000800 */
[----:B------:R-:W-:Y:S01]  /*13e80*/  FMUL.FTZ R23, R100, R131 ;  /* 0x0000008364177220 */ /* 0x000fe20000410000 */
[----:B------:R-:W-:Y:S01]  /*13e90*/  MOV R131, R63 ;  /* 0x0000003f00837202 */ /* 0x000fe20000000f00 */
[----:B------:R-:W-:Y:S01]  /*13ea0*/  FMUL.FTZ R63, R0, R171 ;  /* 0x000000ab003f7220 */ /* 0x000fe20000410000 */
[----:B------:R-:W-:Y:S01]  /*13eb0*/  MOV R130, R67 ;  /* 0x0000004300827202 */ /* 0x000fe20000000f00 */
[----:B------:R-:W-:Y:S01]  /*13ec0*/  FMUL.FTZ R67, R100, R167 ;  /* 0x000000a764437220 */ /* 0x000fe20000410000 */
[----:B------:R-:W-:Y:S01]  /*13ed0*/  FMUL.FTZ R73, R2, R73 ;  /* 0x0000004902497220 */ /* 0x000fe20000410000 */
[C---:B------:R-:W-:Y:S01]  /*13ee0*/  FMUL.FTZ R74, R0.reuse, R74 ;  /* 0x0000004a004a7220 */ /* 0x040fe20000410000 */
[-C--:B------:R-:W-:Y:S03]  /*13ef0*/  HMMA.16816.F32 R20, R176, R36.reuse, R20 ;  /* 0x00000024b014723c */ /* 0x080fe60000001814 */
[----:B------:R-:W-:Y:S01]  /*13f00*/  FMUL.FTZ R75, R0, R75 ;  /* 0x0000004b004b7220 */ /* 0x000fe20000410000 */
[C---:B------:R-:W-:Y:S01]  /*13f10*/  FMUL.FTZ R76, R2.reuse, R76 ;  /* 0x0000004c024c7220 */ /* 0x040fe20000410000 */
[----:B------:R-:W-:Y:S01]  /*13f20*/  FMUL.FTZ R77, R2, R77 ;  /* 0x0000004d024d7220 */ /* 0x000fe20000410000 */
[C---:B------:R-:W-:Y:S05]  /*13f30*/  HMMA.16816.F32 R24, R180.reuse, R36, R24 ;  /* 0x00000024b418723c */ /* 0x040fea0000001818 */
[----:B--2---:R-:W-:Y:S01]  /*13f40*/  FFMA.FTZ R3, R185, UR4, -R173 ;  /* 0x00000004b9037c23 */ /* 0x004fe200080108ad */
[C---:B------:R-:W-:Y:S01]  /*13f50*/  FMUL.FTZ R31, R0.reuse, R139 ;  /* 0x0000008b001f7220 */ /* 0x040fe20000410000 */
[--C-:B------:R-:W-:Y:S01]  /*13f60*/  FFMA.FTZ R36, R33, UR4, -R174.reuse ;  /* 0x0000000421247c23 */ /* 0x100fe200080108ae */
[C---:B------:R-:W-:Y:S01]  /*13f70*/  FMUL.FTZ R37, R101.reuse, R145 ;  /* 0x0000009165257220 */ /* 0x040fe20000410000 */
[----:B------:R2:W3:Y:S02]  /*13f80*/  MUFU.EX2 R106, R3 ;  /* 0x00000003006a7308 */ /* 0x0004e40000000800 */
[----:B------:R-:W-:Y:S01]  /*13f90*/  MOV R145, R251 ;  /* 0x000000fb00917202 */ /* 0x000fe20000000f00 */
[C---:B------:R-:W-:Y:S01]  /*13fa0*/  FMUL.FTZ R33, R101.reuse, R133 ;  /* 0x0000008565217220 */ /* 0x040fe20000410000 */
[-C--:B------:R-:W-:Y:S03]  /*13fb0*/  HMMA.16816.F32 R28, R180, R38.reuse, R28 ;  /* 0x00000026b41c723c */ /* 0x080fe6000000181c */
[----:B------:R-:W-:Y:S03]  /*13fc0*/  MOV R133, R250 ;  /* 0x000000fa00857202 */ /* 0x000fe60000000f00 */
[----:B------:R4:W-:Y:S01]  /*13fd0*/  MUFU.EX2 R64, R36 ;  /* 0x0000002400407308 */ /* 0x0009e20000000800 */
[----:B------:R-:W-:Y:S01]  /*13fe0*/  MOV R139, R246 ;  /* 0x000000f6008b7202 */ /* 0x000fe20000000f00 */
[C---:B------:R-:W-:Y:S04]  /*13ff0*/  HMMA.16816.F32 R32, R176.reuse, R38, R32 ;  /* 0x00000026b020723c */ /* 0x040fe80000001820 */
[----:B------:R-:W-:Y:S01]  /*14000*/  FMUL.FTZ R43, R0, R143 ;  /* 0x0000008f002b7220 */ /* 0x000fe20000410000 */
[----:B------:R-:W-:Y:S01]  /*14010*/  MOV R143, R240 ;  /* 0x000000f0008f7202 */ /* 0x000fe20000000f00 */
[----:B--2---:R-:W-:Y:S01]  /*14020*/  FFMA.FTZ R3, R188, UR4, -R174 ;  /* 0x00000004bc037c23 */ /* 0x004fe200080108ae */
[C---:B------:R-:W-:Y:S03]  /*14030*/  FMUL.FTZ R39, R100.reuse, R147 ;  /* 0x0000009364277220 */ /* 0x040fe60000410000 */
[----:B------:R2:W-:Y:S01]  /*14040*/  MUFU.EX2 R138, R3 ;  /* 0x00000003008a7308 */ /* 0x0005e20000000800 */
[----:B------:R-:W-:Y:S01]  /*14050*/  MOV R147, R239 ;  /* 0x000000ef00937202 */ /* 0x000fe20000000f00 */
[----:B------:R-:W-:Y:S01]  /*14060*/  FMUL.FTZ R38, R100, R146 ;  /* 0x0000009264267220 */ /* 0x000fe20000410000 */
[----:B---3--:R-:W-:Y:S01]  /*14070*/  MOV R157, R106 ;  /* 0x0000006a009d7202 */ /* 0x008fe20000000f00 */
[----:B----4-:R-:W-:Y:S01]  /*14080*/  FMUL.FTZ R36, R101, R144 ;  /* 0x0000009065247220 */ /* 0x010fe20000410000 */
[----:B------:R-:W-:Y:S01]  /*14090*/  MOV R144, R252 ;  /* 0x000000fc00907202 */ /* 0x000fe20000000f00 */
[--C-:B------:R-:W-:Y:S01]  /*140a0*/  FFMA.FTZ R106, R190, UR4, -R175.reuse ;  /* 0x00000004be6a7c23 */ /* 0x100fe200080108af */
[C---:B------:R-:W-:Y:S01]  /*140b0*/  FMUL.FTZ R40, R2.reuse, R140 ;  /* 0x0000008c02287220 */ /* 0x040fe20000410000 */
[----:B------:R-:W-:Y:S01]  /*140c0*/  FMUL.FTZ R41, R2, R141 ;  /* 0x0000008d02297220 */ /* 0x000fe20000410000 */
[----:B------:R-:W-:Y:S01]  /*140d0*/  FMUL.FTZ R42, R0, R142 ;  /* 0x0000008e002a7220 */ /* 0x000fe20000410000 */
[----:B------:R3:W-:Y:S01]  /*140e0*/  MUFU.EX2 R129, R106 ;  /* 0x0000006a00817308 */ /* 0x0007e20000000800 */
[-C--:B------:R-:W-:Y:S03]  /*140f0*/  HMMA.16816.F32 R36, R176, R52.reuse, R36 ;  /* 0x00000034b024723c */ /* 0x080fe60000001824 */
[C---:B------:R-:W-:Y:S01]  /*14100*/  FMUL.FTZ R44, R2.reuse, R152 ;  /* 0x00000098022c7220 */ /* 0x040fe20000410000 */
[----:B------:R-:W-:Y:S01]  /*14110*/  FMUL.FTZ R45, R2, R153 ;  /* 0x00000099022d7220 */ /* 0x000fe20000410000 */
[C---:B------:R-:W-:Y:S01]  /*14120*/  FMUL.FTZ R46, R0.reuse, R154 ;  /* 0x0000009a002e7220 */ /* 0x040fe20000410000 */
[C---:B------:R-:W-:Y:S05]  /*14130*/  HMMA.16816.F32 R40, R180.reuse, R52, R40 ;  /* 0x00000034b428723c */ /* 0x040fea0000001828 */
[--C-:B--2---:R-:W-:Y:S01]  /*14140*/  FFMA.FTZ R3, R191, UR4, -R175.reuse ;  /* 0x00000004bf037c23 */ /* 0x104fe200080108af */
[C---:B------:R-:W-:Y:S01]  /*14150*/  FMUL.FTZ R47, R0.reuse, R155 ;  /* 0x0000009b002f7220 */ /* 0x040fe20000410000 */
[----:B------:R-:W-:Y:S01]  /*14160*/  MOV R171, R133 ;  /* 0x0000008500ab7202 */ /* 0x000fe20000000f00 */
[----:B------:R-:W-:Y:S01]  /*14170*/  FMUL.FTZ R52, R101, R160 ;  /* 0x000000a065347220 */ /* 0x000fe20000410000 */
[----:B------:R2:W4:Y:S02]  /*14180*/  MUFU.EX2 R252, R3 ;  /* 0x0000000300fc7308 */ /* 0x0005240000000800 */
[--C-:B---3--:R-:W-:Y:S01]  /*14190*/  FFMA.FTZ R106, R197, UR4, -R184.reuse ;  /* 0x00000004c56a7c23 */ /* 0x108fe200080108b8 */
[----:B------:R-:W-:Y:S01]  /*141a0*/  FMUL.FTZ R53, R101, R161 ;  /* 0x000000a165357220 */ /* 0x000fe20000410000 */
[-C--:B------:R-:W-:Y:S03]  /*141b0*/  HMMA.16816.F32 R44, R180, R54.reuse, R44 ;  /* 0x00000036b42c723c */ /* 0x080fe6000000182c */
[----:B------:R-:W-:Y:S01]  /*141c0*/  MOV R142, R59 ;  /* 0x0000003b008e7202 */ /* 0x000fe20000000f00 */
[C---:B------:R-:W-:Y:S01]  /*141d0*/  FMUL.FTZ R59, R0.reuse, R159 ;  /* 0x0000009f003b7220 */ /* 0x040fe20000410000 */
[----:B------:R-:W-:Y:S01]  /*141e0*/  MOV R152, R66 ;  /* 0x0000004200987202 */ /* 0x000fe20000000f00 */
[C---:B------:R-:W-:Y:S05]  /*141f0*/  HMMA.16816.F32 R48, R176.reuse, R54, R48 ;  /* 0x00000036b030723c */ /* 0x040fea0000001830 */
[----:B------:R-:W-:Y:S01]  /*14200*/  MOV R141, R62 ;  /* 0x0000003e008d7202 */ /* 0x000fe20000000f00 */
[----:B------:R-:W-:Y:S01]  /*14210*/  FMUL.FTZ R62, R0, R170 ;  /* 0x000000aa003e7220 */ /* 0x000fe20000410000 */
[--C-:B--2---:R-:W-:Y:S01]  /*14220*/  FFMA.FTZ R3, R192, UR4, -R175.reuse ;  /* 0x00000004c0037c23 */ /* 0x104fe200080108af */
[C---:B------:R-:W-:Y:S03]  /*14230*/  FMUL.FTZ R54, R100.reuse, R162 ;  /* 0x000000a264367220 */ /* 0x040fe60000410000 */
[----:B------:R2:W-:Y:S01]  /*14240*/  MUFU.EX2 R251, R3 ;  /* 0x0000000300fb7308 */ /* 0x0005e20000000800 */
[C---:B------:R-:W-:Y:S01]  /*14250*/  FMUL.FTZ R55, R100.reuse, R163 ;  /* 0x000000a364377220 */ /* 0x040fe20000410000 */
[----:B------:R-:W-:Y:S01]  /*14260*/  FMUL.FTZ R66, R100, R166 ;  /* 0x000000a664427220 */ /* 0x000fe20000410000 */
[----:B----4-:R-:W-:Y:S01]  /*14270*/  F2FP.F16.F32.PACK_AB R116, R129, R252 ;  /* 0x000000fc8174723e */ /* 0x010fe200000000ff */
[C---:B------:R-:W-:Y:S01]  /*14280*/  FMUL.FTZ R78, R0.reuse, R78 ;  /* 0x0000004e004e7220 */ /* 0x040fe20000410000 */
[----:B------:R-:W-:Y:S01]  /*14290*/  MOV R170, R134 ;  /* 0x0000008600aa7202 */ /* 0x000fe20000000f00 */
[----:B------:R-:W-:Y:S01]  /*142a0*/  FMUL.FTZ R79, R0, R79 ;  /* 0x0000004f004f7220 */ /* 0x000fe20000410000 */
[----:B------:R-:W-:Y:S01]  /*142b0*/  LDSM.16.MT88.4 R132, [R226+0x9c00] ;  /* 0x009c0000e284783b */ /* 0x000fe20000004200 */
[-C--:B-1----:R-:W-:Y:S03]  /*142c0*/  HMMA.16816.F32 R52, R176, R108.reuse, R52 ;  /* 0x0000006cb034723c */ /* 0x082fe60000001834 */
[----:B------:R-:W-:Y:S01]  /*142d0*/  MOV R140, R65 ;  /* 0x00000041008c7202 */ /* 0x000fe20000000f00 */
[C---:B------:R-:W-:Y:S01]  /*142e0*/  FMUL.FTZ R65, R101.reuse, R165 ;  /* 0x000000a565417220 */ /* 0x040fe20000410000 */
[----:B------:R-:W-:Y:S01]  /*142f0*/  MOV R153, R64 ;  /* 0x0000004000997202 */ /* 0x000fe20000000f00 */
[C---:B------:R-:W-:Y:S05]  /*14300*/  HMMA.16816.F32 R56, R180.reuse, R108, R56 ;  /* 0x0000006cb438723c */ /* 0x040fea0000001838 */
[----:B--2---:R-:W-:Y:S01]  /*14310*/  FFMA.FTZ R3, R196, UR4, -R175 ;  /* 0x00000004c4037c23 */ /* 0x004fe200080108af */
[-C--:B------:R-:W-:Y:S03]  /*14320*/  HMMA.16816.F32 R60, R180, R110.reuse, R60 ;  /* 0x0000006eb43c723c */ /* 0x080fe6000000183c */
[----:B------:R1:W2:Y:S02]  /*14330*/  MUFU.EX2 R250, R3 ;  /* 0x0000000300fa7308 */ /* 0x0002a40000000800 */
[----:B------:R-:W-:Y:S01]  /*14340*/  FMUL.FTZ R64, R101, R164 ;  /* 0x000000a465407220 */ /* 0x000fe20000410000 */
[C---:B------:R-:W-:Y:S01]  /*14350*/  FMUL.FTZ R88, R2.reuse, R88 ;  /* 0x0000005802587220 */ /* 0x040fe20000410000 */
[----:B------:R-:W-:Y:S01]  /*14360*/  LDSM.16.MT88.4 R164, [R226+0xac00] ;  /* 0x00ac0000e2a4783b */ /* 0x000fe20000004200 */
[----:B------:R-:W-:Y:S03]  /*14370*/  FMUL.FTZ R89, R2, R89 ;  /* 0x0000005902597220 */ /* 0x000fe60000410000 */
[C---:B------:R-:W-:Y:S01]  /*14380*/  FMUL.FTZ R90, R0.reuse, R90 ;  /* 0x0000005a005a7220 */ /* 0x040fe20000410000 */
[C---:B------:R-:W-:Y:S03]  /*14390*/  HMMA.16816.F32 R64, R176.reuse, R110, R64 ;  /* 0x0000006eb040723c */ /* 0x040fe60000001840 */
[----:B------:R-:W3:Y:S01]  /*143a0*/  LDSM.16.MT88.4 R108, [R226+0xb000] ;  /* 0x00b00000e26c783b */ /* 0x000ee20000004200 */
[----:B------:R-:W-:Y:S01]  /*143b0*/  FMUL.FTZ R91, R0, R91 ;  /* 0x0000005b005b7220 */ /* 0x000fe20000410000 */
[----:B------:R-:W-:Y:S01]  /*143c0*/  FMUL.FTZ R92, R2, R92 ;  /* 0x0000005c025c7220 */ /* 0x000fe20000410000 */
[-C--:B------:R-:W-:Y:S05]  /*143d0*/  HMMA.16816.F32 R68, R176, R112.reuse, R68 ;  /* 0x00000070b044723c */ /* 0x080fea0000001844 */
[--C-:B-1----:R-:W-:Y:S01]  /*143e0*/  FFMA.FTZ R3, R198, UR4, -R184.reuse ;  /* 0x00000004c6037c23 */ /* 0x102fe200080108b8 */
[C---:B------:R-:W-:Y:S03]  /*143f0*/  HMMA.16816.F32 R72, R180.reuse, R112, R72 ;  /* 0x00000070b448723c */ /* 0x040fe60000001848 */
[----:B------:R1:W-:Y:S02]  /*14400*/  MUFU.EX2 R249, R3 ;  /* 0x0000000300f97308 */ /* 0x0003e40000000800 */
[----:B--2---:R-:W-:Y:S01]  /*14410*/  F2FP.F16.F32.PACK_AB R118, R250, R251 ;  /* 0x000000fbfa76723e */ /* 0x004fe200000000ff */
[-C--:B------:R-:W-:Y:S05]  /*14420*/  HMMA.16816.F32 R76, R180, R114.reuse, R76 ;  /* 0x00000072b44c723c */ /* 0x080fea000000184c */
[----:B------:R-:W-:Y:S01]  /*14430*/  FMUL.FTZ R93, R2, R93 ;  /* 0x0000005d025d7220 */ /* 0x000fe20000410000 */
[C---:B------:R-:W-:Y:S01]  /*14440*/  HMMA.16816.F32 R80, R176.reuse, R114, R80 ;  /* 0x00000072b050723c */ /* 0x040fe20000001850 */
[----:B------:R-:W2:Y:S04]  /*14450*/  LDSM.16.MT88.4 R112, [R224+0x9400] ;  /* 0x00940000e070783b */ /* 0x000ea80000004200 */
[C---:B------:R-:W-:Y:S01]  /*14460*/  FMUL.FTZ R94, R0.reuse, R94 ;  /* 0x0000005e005e7220 */ /* 0x040fe20000410000 */
[----:B------:R-:W-:Y:S01]  /*14470*/  FMUL.FTZ R95, R0, R95 ;  /* 0x0000005f005f7220 */ /* 0x000fe20000410000 */
[----:B------:R-:W-:Y:S01]  /*14480*/  MOV R146, R247 ;  /* 0x000000f700927202 */ /* 0x000fe20000000f00 */
[--C-:B-1----:R-:W-:Y:S01]  /*14490*/  FFMA.FTZ R3, R199, UR4, -R184.reuse ;  /* 0x00000004c7037c23 */ /* 0x102fe200080108b8 */
[----:B------:R-:W-:Y:S02]  /*144a0*/  MUFU.EX2 R247, R106 ;  /* 0x0000006a00f77308 */ /* 0x000fe40000000800 */
[----:B------:R-:W-:Y:S08]  /*144b0*/  MOV R168, R144 ;  /* 0x0000009000a87202 */ /* 0x000ff00000000f00 */
[----:B------:R1:W4:Y:S01]  /*144c0*/  MUFU.EX2 R248, R3 ;  /* 0x0000000300f87308 */ /* 0x0003220000000800 */
[-C--:B---3--:R-:W-:Y:S06]  /*144d0*/  HMMA.16816.F32 R84, R176, R108.reuse, R84 ;  /* 0x0000006cb054723c */ /* 0x088fec0000001854 */
[C---:B------:R-:W-:Y:S06]  /*144e0*/  HMMA.16816.F32 R88, R180.reuse, R108, R88 ;  /* 0x0000006cb458723c */ /* 0x040fec0000001858 */
[-C--:B------:R-:W-:Y:S05]  /*144f0*/  HMMA.16816.F32 R92, R180, R110.reuse, R92 ;  /* 0x0000006eb45c723c */ /* 0x080fea000000185c */
[----:B-1----:R-:W-:Y:S01]  /*14500*/  FFMA.FTZ R3, R200, UR4, -R184 ;  /* 0x00000004c8037c23 */ /* 0x002fe200080108b8 */
[----:B------:R-:W-:Y:S03]  /*14510*/  HMMA.16816.F32 R96, R176, R110, R96 ;  /* 0x0000006eb060723c */ /* 0x000fe60000001860 */
[----:B------:R1:W3:Y:S02]  /*14520*/  MUFU.EX2 R246, R3 ;  /* 0x0000000300f67308 */ /* 0x0002e40000000800 */
[----:B------:R-:W-:Y:S02]  /*14530*/  F2FP.F16.F32.PACK_AB R109, R128, R153 ;  /* 0x00000099806d723e */ /* 0x000fe400000000ff */
[----:B------:R-:W-:Y:S04]  /*14540*/  F2FP.F16.F32.PACK_AB R108, R107, R152 ;  /* 0x000000986b6c723e */ /* 0x000fe800000000ff */
[----:B------:R-:W-:Y:S02]  /*14550*/  F2FP.F16.F32.PACK_AB R110, R157, R137 ;  /* 0x000000899d6e723e */ /* 0x000fe400000000ff */
[----:B------:R-:W-:Y:S02]  /*14560*/  F2FP.F16.F32.PACK_AB R111, R156, R138 ;  /* 0x0000008a9c6f723e */ /* 0x000fe400000000ff */
[----:B----4-:R-:W-:Y:S05]  /*14570*/  F2FP.F16.F32.PACK_AB R117, R248, R249 ;  /* 0x000000f9f875723e */ /* 0x010fea00000000ff */
[-C--:B--2---:R-:W-:Y:S05]  /*14580*/  HMMA.16816.F32 R4, R108, R112.reuse, R4 ;  /* 0x000000706c04723c */ /* 0x084fea0000001804 */
[--C-:B-1----:R-:W-:Y:S01]  /*14590*/  FFMA.FTZ R3, R207, UR4, -R173.reuse ;  /* 0x00000004cf037c23 */ /* 0x102fe200080108ad */
[----:B---3--:R-:W-:Y:S03]  /*145a0*/  F2FP.F16.F32.PACK_AB R119, R246, R247 ;  /* 0x000000f7f677723e */ /* 0x008fe600000000ff */
[----:B------:R1:W-:Y:S04]  /*145b0*/  MUFU.EX2 R239, R3 ;  /* 0x0000000300ef7308 */ /* 0x0003e80000000800 */
        /* <DEDUP_REMOVED lines=39> */
[--C-:B-1----:R-:W-:Y:S02]  /*14830*/  FFMA.FTZ R3, R203, UR4, -R174.reuse ;  /* 0x00000004cb037c23 */ /* 0x102fe400080108ae */
[----:B---3--:R-:W-:Y:S02]  /*14840*/  F2FP.F16.F32.PACK_AB R108, R240, R239 ;  /* 0x000000eff06c723e */ /* 0x008fe400000000ff */
[----:B------:R1:W-:Y:S02]  /*14850*/  MUFU.EX2 R202, R3 ;  /* 0x0000000300ca7308 */ /* 0x0003e40000000800 */
        /* <DEDUP_REMOVED lines=9> */
[-C--:B------:R-:W-:Y:S03]  /*148f0*/  HMMA.16816.F32 R4, R108, R112.reuse, R4 ;  /* 0x000000706c04723c */ /* 0x080fe60000001804 */
[--C-:B-1----:R-:W-:Y:S01]  /*14900*/  FFMA.FTZ R3, R209, UR4, -R175.reuse ;  /* 0x00000004d1037c23 */ /* 0x102fe200080108af */
[----:B------:R-:W-:Y:S05]  /*14910*/  MOV R209, R137 ;  /* 0x0000008900d17202 */ /* 0x000fea0000000f00 */
[----:B------:R1:W2:Y:S02]  /*14920*/  MUFU.EX2 R199, R3 ;  /* 0x0000000300c77308 */ /* 0x0002a40000000800 */
[--C-:B-1----:R-:W-:Y:S01]  /*14930*/  FFMA.FTZ R3, R210, UR4, -R175.reuse ;  /* 0x00000004d2037c23 */ /* 0x102fe200080108af */
[----:B--2---:R-:W-:Y:S01]  /*14940*/  F2FP.F16.F32.PACK_AB R116, R199, R201 ;  /* 0x000000c9c774723e */ /* 0x004fe200000000ff */
[----:B------:R-:W2:Y:S06]  /*14950*/  LDL.LU R210, [R1] ;  /* 0x0000000001d27983 */ /* 0x000eac0000300800 */
[----:B------:R1:W-:Y:S01]  /*14960*/  MUFU.EX2 R198, R3 ;  /* 0x0000000300c67308 */ /* 0x0003e20000000800 */
[----:B------:R-:W3:Y:S01]  /*14970*/  LDL.LU R159, [R1+0x8] ;  /* 0x00000800019f7983 */ /* 0x000ee20000300800 */
[----:B-1----:R-:W-:Y:S01]  /*14980*/  FFMA.FTZ R3, R211, UR4, -R175 ;  /* 0x00000004d3037c23 */ /* 0x002fe200080108af */
[----:B------:R-:W-:Y:S07]  /*14990*/  MOV R211, R129 ;  /* 0x0000008100d37202 */ /* 0x000fee0000000f00 */
[----:B------:R1:W5:Y:S02]  /*149a0*/  MUFU.EX2 R200, R3 ;  /* 0x0000000300c87308 */ /* 0x0003640000000800 */
[--C-:B-1----:R-:W-:Y:S01]  /*149b0*/  FFMA.FTZ R3, R213, UR4, -R184.reuse ;  /* 0x00000004d5037c23 */ /* 0x102fe200080108b8 */
[----:B-----5:R-:W-:Y:S02]  /*149c0*/  F2FP.F16.F32.PACK_AB R118, R200, R198 ;  /* 0x000000c6c876723e */ /* 0x020fe400000000ff */
[----:B------:R-:W-:Y:S05]  /*149d0*/  MOV R213, R128 ;  /* 0x0000008000d57202 */ /* 0x000fea0000000f00 */
[----:B------:R1:W-:Y:S02]  /*149e0*/  MUFU.EX2 R197, R3 ;  /* 0x0000000300c57308 */ /* 0x0003e40000000800 */
[--C-:B-1----:R-:W-:Y:S08]  /*149f0*/  FFMA.FTZ R3, R194, UR4, -R184.reuse ;  /* 0x00000004c2037c23 */ /* 0x102ff000080108b8 */
[----:B------:R1:W5:Y:S02]  /*14a00*/  MUFU.EX2 R188, R3 ;  /* 0x0000000300bc7308 */ /* 0x0003640000000800 */
[--C-:B-1----:R-:W-:Y:S01]  /*14a10*/  FFMA.FTZ R3, R193, UR4, -R184.reuse ;  /* 0x00000004c1037c23 */ /* 0x102fe200080108b8 */
[----:B-----5:R-:W-:Y:S07]  /*14a20*/  F2FP.F16.F32.PACK_AB R117, R188, R197 ;  /* 0x000000c5bc75723e */ /* 0x020fee00000000ff */
[----:B------:R1:W-:Y:S02]  /*14a30*/  MUFU.EX2 R187, R3 ;  /* 0x0000000300bb7308 */ /* 0x0003e40000000800 */
[----:B-1----:R-:W-:Y:S08]  /*14a40*/  FFMA.FTZ R3, R195, UR4, -R184 ;  /* 0x00000004c3037c23 */ /* 0x002ff000080108b8 */
[----:B------:R1:W5:Y:S02]  /*14a50*/  MUFU.EX2 R186, R3 ;  /* 0x0000000300ba7308 */ /* 0x0003640000000800 */
[--C-:B-1----:R-:W-:Y:S01]  /*14a60*/  FFMA.FTZ R3, R218, UR4, -R173.reuse ;  /* 0x00000004da037c23 */ /* 0x102fe200080108ad */
[----:B------:R-:W-:Y:S02]  /*14a70*/  MOV R218, R107 ;  /* 0x0000006b00da7202 */ /* 0x000fe40000000f00 */
[----:B-----5:R-:W-:Y:S05]  /*14a80*/  F2FP.F16.F32.PACK_AB R119, R186, R187 ;  /* 0x000000bbba77723e */ /* 0x020fea00000000ff */
[----:B------:R1:W-:Y:S02]  /*14a90*/  MUFU.EX2 R196, R3 ;  /* 0x0000000300c47308 */ /* 0x0003e40000000800 */
[C---:B------:R-:W-:Y:S06]  /*14aa0*/  HMMA.16816.F32 R8, R116.reuse, R112, R8 ;  /* 0x000000707408723c */ /* 0x040fec0000001808 */
[-C--:B------:R-:W-:Y:S05]  /*14ab0*/  HMMA.16816.F32 R12, R116, R114.reuse, R12 ;  /* 0x00000072740c723c */ /* 0x080fea000000180c */
[--C-:B-1----:R-:W-:Y:S01]  /*14ac0*/  FFMA.FTZ R3, R216, UR4, -R173.reuse ;  /* 0x00000004d8037c23 */ /* 0x102fe200080108ad */
[C---:B------:R-:W-:Y:S01]  /*14ad0*/  HMMA.16816.F32 R16, R108.reuse, R114, R16 ;  /* 0x000000726c10723c */ /* 0x040fe20000001810 */
[----:B------:R-:W1:Y:S02]  /*14ae0*/  LDSM.16.MT88.4 R112, [R226+0xa800] ;  /* 0x00a80000e270783b */ /* 0x000e640000004200 */
[----:B------:R5:W-:Y:S02]  /*14af0*/  MUFU.EX2 R195, R3 ;  /* 0x0000000300c37308 */ /* 0x000be40000000800 */
[----:B------:R-:W-:Y:S01]  /*14b00*/  MOV R216, R153 ;  /* 0x0000009900d87202 */ /* 0x000fe20000000f00 */
[-C--:B----4-:R-:W-:Y:S06]  /*14b10*/  HMMA.16816.F32 R20, R108, R120.reuse, R20 ;  /* 0x000000786c14723c */ /* 0x090fec0000001814 */
[C---:B------:R-:W-:Y:S06]  /*14b20*/  HMMA.16816.F32 R24, R116.reuse, R120, R24 ;  /* 0x000000787418723c */ /* 0x040fec0000001818 */
[-C--:B------:R-:W-:Y:S05]  /*14b30*/  HMMA.16816.F32 R28, R116, R122.reuse, R28 ;  /* 0x0000007a741c723c */ /* 0x080fea000000181c */
[--C-:B-----5:R-:W-:Y:S01]  /*14b40*/  FFMA.FTZ R3, R222, UR4, -R174.reuse ;  /* 0x00000004de037c23 */ /* 0x120fe200080108ae */
[C---:B------:R-:W-:Y:S01]  /*14b50*/  HMMA.16816.F32 R32, R108.reuse, R122, R32 ;  /* 0x0000007a6c20723c */ /* 0x040fe20000001820 */
[----:B------:R-:W4:Y:S02]  /*14b60*/  LDSM.16.MT88.4 R120, [R224+0xb800] ;  /* 0x00b80000e078783b */ /* 0x000f240000004200 */
[----:B------:R5:W-:Y:S02]  /*14b70*/  MUFU.EX2 R194, R3 ;  /* 0x0000000300c27308 */ /* 0x000be40000000800 */
[----:B------:R-:W-:Y:S01]  /*14b80*/  MOV R222, R152 ;  /* 0x0000009800de7202 */ /* 0x000fe20000000f00 */
[-C--:B------:R-:W-:Y:S06]  /*14b90*/  HMMA.16816.F32 R36, R108, R124.reuse, R36 ;  /* 0x0000007c6c24723c */ /* 0x080fec0000001824 */
[C---:B------:R-:W-:Y:S06]  /*14ba0*/  HMMA.16816.F32 R40, R116.reuse, R124, R40 ;  /* 0x0000007c7428723c */ /* 0x040fec0000001828 */
[-C--:B------:R-:W-:Y:S05]  /*14bb0*/  HMMA.16816.F32 R44, R116, R126.reuse, R44 ;  /* 0x0000007e742c723c */ /* 0x080fea000000182c */
[--C-:B-----5:R-:W-:Y:S01]  /*14bc0*/  FFMA.FTZ R3, R219, UR4, -R174.reuse ;  /* 0x00000004db037c23 */ /* 0x120fe200080108ae */
[C---:B------:R-:W-:Y:S01]  /*14bd0*/  HMMA.16816.F32 R48, R108.reuse, R126, R48 ;  /* 0x0000007e6c30723c */ /* 0x040fe20000001830 */
[----:B------:R-:W5:Y:S02]  /*14be0*/  LDSM.16.MT88.4 R124, [R226+0xb800] ;  /* 0x00b80000e27c783b */ /* 0x000f640000004200 */
[----:B------:R4:W5:Y:S02]  /*14bf0*/  MUFU.EX2 R192, R3 ;  /* 0x0000000300c07308 */ /* 0x0009640000000800 */
[----:B------:R-:W-:Y:S01]  /*14c00*/  MOV R219, R143 ;  /* 0x0000008f00db7202 */ /* 0x000fe20000000f00 */
[-C--:B-1----:R-:W-:Y:S06]  /*14c10*/  HMMA.16816.F32 R52, R108, R112.reuse, R52 ;  /* 0x000000706c34723c */ /* 0x082fec0000001834 */
[C---:B------:R-:W-:Y:S06]  /*14c20*/  HMMA.16816.F32 R56, R116.reuse, R112, R56 ;  /* 0x000000707438723c */ /* 0x040fec0000001838 */
[-C--:B------:R-:W-:Y:S05]  /*14c30*/  HMMA.16816.F32 R60, R116, R114.reuse, R60 ;  /* 0x00000072743c723c */ /* 0x080fea000000183c */
[--C-:B----4-:R-:W-:Y:S01]  /*14c40*/  FFMA.FTZ R3, R221, UR4, -R173.reuse ;  /* 0x00000004dd037c23 */ /* 0x110fe200080108ad */
[C---:B------:R-:W-:Y:S03]  /*14c50*/  HMMA.16816.F32 R64, R108.reuse, R114, R64 ;  /* 0x000000726c40723c */ /* 0x040fe60000001840 */
[----:B------:R1:W-:Y:S02]  /*14c60*/  MUFU.EX2 R193, R3 ;  /* 0x0000000300c17308 */ /* 0x0003e40000000800 */
[----:B------:R-:W-:Y:S01]  /*14c70*/  FFMA.FTZ R173, R217, UR4, -R173 ;  /* 0x00000004d9ad7c23 */ /* 0x000fe200080108ad */
[-C--:B------:R-:W-:Y:S07]  /*14c80*/  HMMA.16816.F32 R68, R108, R120.reuse, R68 ;  /* 0x000000786c44723c */ /* 0x080fee0000001844 */
[----:B------:R4:W4:Y:S01]  /*14c90*/  MUFU.EX2 R191, R173 ;  /* 0x000000ad00bf7308 */ /* 0x0009220000000800 */
[C---:B------:R-:W-:Y:S04]  /*14ca0*/  HMMA.16816.F32 R72, R116.reuse, R120, R72 ;  /* 0x000000787448723c */ /* 0x040fe80000001848 */
[----:B------:R-:W-:Y:S02]  /*14cb0*/  MOV R221, R142 ;  /* 0x0000008e00dd7202 */ /* 0x000fe40000000f00 */
[-C--:B------:R-:W-:Y:S05]  /*14cc0*/  HMMA.16816.F32 R76, R116, R122.reuse, R76 ;  /* 0x0000007a744c723c */ /* 0x080fea000000184c */
[--C-:B-1----:R-:W-:Y:S01]  /*14cd0*/  FFMA.FTZ R3, R223, UR4, -R174.reuse ;  /* 0x00000004df037c23 */ /* 0x102fe200080108ae */
[C---:B------:R-:W-:Y:S03]  /*14ce0*/  HMMA.16816.F32 R80, R108.reuse, R122, R80 ;  /* 0x0000007a6c50723c */ /* 0x040fe60000001850 */
[----:B------:R1:W-:Y:S02]  /*14cf0*/  MUFU.EX2 R190, R3 ;  /* 0x0000000300be7308 */ /* 0x0003e40000000800 */
[----:B------:R-:W-:Y:S01]  /*14d00*/  FFMA.FTZ R174, R220, UR4, -R174 ;  /* 0x00000004dcae7c23 */ /* 0x000fe200080108ae */
[-C--:B-----5:R-:W-:Y:S07]  /*14d10*/  HMMA.16816.F32 R84, R108, R124.reuse, R84 ;  /* 0x0000007c6c54723c */ /* 0x0a0fee0000001854 */
[----:B------:R5:W-:Y:S01]  /*14d20*/  MUFU.EX2 R189, R174 ;  /* 0x000000ae00bd7308 */ /* 0x000be20000000800 */
[C---:B------:R-:W-:Y:S04]  /*14d30*/  HMMA.16816.F32 R88, R116.reuse, R124, R88 ;  /* 0x0000007c7458723c */ /* 0x040fe80000001858 */
[----:B----4-:R-:W-:Y:S02]  /*14d40*/  F2FP.F16.F32.PACK_AB R173, R192, R194 ;  /* 0x000000c2c0ad723e */ /* 0x010fe400000000ff */
[-C--:B------:R-:W-:Y:S05]  /*14d50*/  HMMA.16816.F32 R92, R116, R126.reuse, R92 ;  /* 0x0000007e745c723c */ /* 0x080fea000000185c */
[--C-:B-1----:R-:W-:Y:S01]  /*14d60*/  FFMA.FTZ R3, R214, UR4, -R175.reuse ;  /* 0x00000004d6037c23 */ /* 0x102fe200080108af */
[----:B------:R-:W-:Y:S03]  /*14d70*/  HMMA.16816.F32 R96, R108, R126, R96 ;  /* 0x0000007e6c60723c */ /* 0x000fe60000001860 */
[----:B------:R1:W-:Y:S02]  /*14d80*/  MUFU.EX2 R183, R3 ;  /* 0x0000000300b77308 */ /* 0x0003e40000000800 */
[----:B-----5:R-:W-:Y:S02]  /*14d90*/  F2FP.F16.F32.PACK_AB R174, R191, R193 ;  /* 0x000000c1bfae723e */ /* 0x020fe400000000ff */
[----:B------:R-:W-:Y:S04]  /*14da0*/  MOV R220, R147 ;  /* 0x0000009300dc7202 */ /* 0x000fe80000000f00 */
[----:B------:R-:W-:Y:S02]  /*14db0*/  MOV R217, R141 ;  /* 0x0000008d00d97202 */ /* 0x000fe40000000f00 */
[----:B------:R-:W-:Y:S02]  /*14dc0*/  MOV R214, R146 ;  /* 0x0000009200d67202 */ /* 0x000fe40000000f00 */
[----:B------:R-:W-:Y:S01]  /*14dd0*/  MOV R223, R140 ;  /* 0x0000008c00df7202 */ /* 0x000fe20000000f00 */
[--C-:B-1----:R-:W-:Y:S01]  /*14de0*/  FFMA.FTZ R3, R242, UR4, -R175.reuse ;  /* 0x00000004f2037c23 */ /* 0x102fe200080108af */
[----:B------:R-:W-:Y:S03]  /*14df0*/  MOV R242, R145 ;  /* 0x0000009100f27202 */ /* 0x000fe60000000f00 */
[----:B------:R1:W4:Y:S02]  /*14e00*/  MUFU.EX2 R185, R3 ;  /* 0x0000000300b97308 */ /* 0x0003240000000800 */
[--C-:B-1----:R-:W-:Y:S01]  /*14e10*/  FFMA.FTZ R3, R241, UR4, -R175.reuse ;  /* 0x00000004f1037c23 */ /* 0x102fe200080108af */
[----:B------:R-:W-:Y:S01]  /*14e20*/  FFMA.FTZ R175, R243, UR4, -R175 ;  /* 0x00000004f3af7c23 */ /* 0x000fe200080108af */
[----:B------:R-:W-:Y:S01]  /*14e30*/  MOV R241, R131 ;  /* 0x0000008300f17202 */ /* 0x000fe20000000f00 */
[----:B------:R-:W5:Y:S05]  /*14e40*/  LDL.LU R243, [R1+0x4] ;  /* 0x0000040001f37983 */ /* 0x000f6a0000300800 */
[----:B------:R1:W-:Y:S01]  /*14e50*/  MUFU.EX2 R182, R3 ;  /* 0x0000000300b67308 */ /* 0x0003e20000000800 */
[----:B----4-:R-:W-:Y:S01]  /*14e60*/  F2FP.F16.F32.PACK_AB R176, R185, R183 ;  /* 0x000000b7b9b0723e */ /* 0x010fe200000000ff */
[----:B--2---:R-:W-:Y:S01]  /*14e70*/  FFMA.FTZ R2, R2, R210, R241 ;  /* 0x000000d202027223 */ /* 0x004fe200000100f1 */
[----:B------:R-:W-:Y:S02]  /*14e80*/  MOV R210, R209 ;  /* 0x000000d100d27202 */ /* 0x000fe40000000f00 */
[----:B------:R-:W-:Y:S01]  /*14e90*/  MOV R209, R212 ;  /* 0x000000d400d17202 */ /* 0x000fe20000000f00 */
[----:B------:R-:W-:Y:S04]  /*14ea0*/  FADD.FTZ R2, R170, R2 ;  /* 0x00000002aa027221 */ /* 0x000fe80000010000 */
[----:B------:R2:W4:Y:S01]  /*14eb0*/  MUFU.EX2 R181, R175 ;  /* 0x000000af00b57308 */ /* 0x0005220000000800 */
[----:B------:R-:W-:Y:S01]  /*14ec0*/  MOV R212, R157 ;  /* 0x0000009d00d47202 */ /* 0x000fe20000000f00 */
[----:B------:R-:W-:Y:S01]  /*14ed0*/  FADD.FTZ R2, R214, R2 ;  /* 0x00000002d6027221 */ /* 0x000fe20000010000 */
[--C-:B-1----:R-:W-:Y:S01]  /*14ee0*/  FFMA.FTZ R3, R215, UR4, -R184.reuse ;  /* 0x00000004d7037c23 */ /* 0x102fe200080108b8 */
[----:B------:R-:W-:Y:S02]  /*14ef0*/  MOV R215, R130 ;  /* 0x0000008200d77202 */ /* 0x000fe40000000f00 */
[----:B------:R-:W1:Y:S04]  /*14f00*/  LDSM.16.MT88.4 R128, [R224+0x9c00] ;  /* 0x009c0000e080783b */ /* 0x000e680000004200 */
[----:B------:R3:W-:Y:S01]  /*14f10*/  MUFU.EX2 R107, R3 ;  /* 0x00000003006b7308 */ /* 0x0007e20000000800 */
[----:B--2---:R-:W-:Y:S02]  /*14f20*/  F2FP.F16.F32.PACK_AB R175, R189, R190 ;  /* 0x000000bebdaf723e */ /* 0x004fe400000000ff */
[----:B----4-:R-:W-:Y:S01]  /*14f30*/  F2FP.F16.F32.PACK_AB R178, R181, R182 ;  /* 0x000000b6b5b2723e */ /* 0x010fe200000000ff */
[--C-:B---3--:R-:W-:Y:S02]  /*14f40*/  FFMA.FTZ R3, R244, UR4, -R184.reuse ;  /* 0x00000004f4037c23 */ /* 0x108fe400080108b8 */
[----:B------:R-:W2:Y:S04]  /*14f50*/  LDL.LU R244, [R1+0xc] ;  /* 0x00000c0001f47983 */ /* 0x000ea80000300800 */
[----:B------:R3:W4:Y:S02]  /*14f60*/  MUFU.EX2 R180, R3 ;  /* 0x0000000300b47308 */ /* 0x0007240000000800 */
[--C-:B---3--:R-:W-:Y:S01]  /*14f70*/  FFMA.FTZ R3, R245, UR4, -R184.reuse ;  /* 0x00000004f5037c23 */ /* 0x108fe200080108b8 */
[----:B------:R-:W-:Y:S01]  /*14f80*/  FFMA.FTZ R184, R172, UR4, -R184 ;  /* 0x00000004acb87c23 */ /* 0x000fe200080108b8 */
[----:B------:R-:W-:Y:S06]  /*14f90*/  F2FP.F16.F32.PACK_AB R172, R195, R196 ;  /* 0x000000c4c3ac723e */ /* 0x000fec00000000ff */
[----:B------:R3:W-:Y:S01]  /*14fa0*/  MUFU.EX2 R106, R3 ;  /* 0x00000003006a7308 */ /* 0x0007e20000000800 */
[----:B----4-:R-:W-:Y:S02]  /*14fb0*/  F2FP.F16.F32.PACK_AB R177, R180, R107 ;  /* 0x0000006bb4b1723e */ /* 0x010fe400000000ff */
[----:B------:R-:W-:Y:S01]  /*14fc0*/  MOV R245, R136 ;  /* 0x0000008800f57202 */ /* 0x000fe20000000f00 */
[-C--:B-1----:R-:W-:Y:S01]  /*14fd0*/  HMMA.16816.F32 R112, R172, R128.reuse, R4 ;  /* 0x00000080ac70723c */ /* 0x082fe20000001804 */
[----:B------:R-:W1:Y:S05]  /*14fe0*/  LDSM.16.MT88.4 R4, [R224+0xbc00] ;  /* 0x00bc0000e004783b */ /* 0x000e6a0000004200 */
[----:B------:R-:W4:Y:S01]  /*14ff0*/  MUFU.EX2 R184, R184 ;  /* 0x000000b800b87308 */ /* 0x000f220000000800 */
[----:B---3--:R-:W-:Y:S01]  /*15000*/  FFMA.FTZ R3, R0, R159, R205 ;  /* 0x0000009f00037223 */ /* 0x008fe200000100cd */
[----:B------:R-:W-:Y:S03]  /*15010*/  MOV R205, R156 ;  /* 0x0000009c00cd7202 */ /* 0x000fe60000000f00 */
[----:B------:R-:W-:Y:S01]  /*15020*/  FADD.FTZ R3, R169, R3 ;  /* 0x00000003a9037221 */ /* 0x000fe20000010000 */
[----:B----4-:R-:W-:Y:S03]  /*15030*/  F2FP.F16.F32.PACK_AB R179, R184, R106 ;  /* 0x0000006ab8b3723e */ /* 0x010fe600000000ff */
[----:B------:R-:W-:Y:S04]  /*15040*/  FADD.FTZ R3, R220, R3 ;  /* 0x00000003dc037221 */ /* 0x000fe80000010000 */
[C---:B------:R-:W-:Y:S01]  /*15050*/  HMMA.16816.F32 R108, R176.reuse, R128, R8 ;  /* 0x00000080b06c723c */ /* 0x040fe20000001808 */
[----:B------:R-:W3:Y:S05]  /*15060*/  LDSM.16.MT88.4 R8, [R226+0xbc00] ;  /* 0x00bc0000e208783b */ /* 0x000eea0000004200 */
        /* <DEDUP_REMOVED lines=11> */
[----:B-----5:R-:W-:Y:S06]  /*15120*/  FFMA.FTZ R100, R100, R243, R215 ;  /* 0x000000f364647223 */ /* 0x020fec00000100d7 */
[----:B------:R-:W-:Y:S01]  /*15130*/  FADD.FTZ R0, R171, R100 ;  /* 0x00000064ab007221 */ /* 0x000fe20000010000 */
[----:B------:R-:W-:Y:S03]  /*15140*/  MOV R100, R104 ;  /* 0x0000006800647202 */ /* 0x000fe60000000f00 */
[----:B------:R-:W-:Y:S04]  /*15150*/  FADD.FTZ R0, R242, R0 ;  /* 0x00000000f2007221 */ /* 0x000fe80000010000 */
        /* <DEDUP_REMOVED lines=12> */
[----:B--2---:R-:W-:Y:S04]  /*15220*/  FFMA.FTZ R101, R101, R244, R245 ;  /* 0x000000f465657223 */ /* 0x004fe800000100f5 */
[----:B------:R-:W-:Y:S02]  /*15230*/  FADD.FTZ R13, R158, R101 ;  /* 0x000000659e0d7221 */ /* 0x000fe40000010000 */
[C---:B------:R-:W-:Y:S04]  /*15240*/  HMMA.16816.F32 R156, R176.reuse, R164, R56 ;  /* 0x000000a4b09c723c */ /* 0x040fe80000001838 */
[----:B------:R-:W-:Y:S02]  /*15250*/  FADD.FTZ R13, R168, R13 ;  /* 0x0000000da80d7221 */ /* 0x000fe40000010000 */
        /* <DEDUP_REMOVED lines=16> */
[-C--:B---3--:R-:W-:Y:S04]  /*15360*/  HMMA.16816.F32 R84, R172, R8.reuse, R84 ;  /* 0x00000008ac54723c */ /* 0x088fe80000001854 */
        /* <DEDUP_REMOVED lines=37> */
[----:B------:R2:W-:Y:S04]  /*155c0*/  STL [R1], R2 ;  /* 0x0000000201007387 */ /* 0x0005e80000100800 */
[----:B------:R2:W-:Y:S01]  /*155d0*/  STL [R1+0x8], R0 ;  /* 0x0000080001007387 */ /* 0x0005e20000100800 */
[----:B-1----:R-:W-:Y:S01]  /*155e0*/  MOV R3, R105 ;  /* 0x0000006900037202 */ /* 0x002fe20000000f00 */
[----:B------:R-:W-:Y:S06]  /*155f0*/  @P0 BRA `(.L_x_840) ;  /* 0xffffffb800a40947 */ /* 0x000fec000383ffff */
.L_x_839:
[----:B------:R-:W3:Y:S04]  /*15600*/  LDL.LU R8, [R1+0xc] ;  /* 0x00000c0001087983 */ /* 0x000ee80000300800 */
[----:B------:R-:W4:Y:S04]  /*15610*/  LDL.LU R7, [R1+0x4] ;  /* 0x0000040001077983 */ /* 0x000f280000300800 */
[----:B------:R-:W2:Y:S04]  /*15620*/  LDL.LU R6, [R1] ;  /* 0x0000000001067983 */ /* 0x000ea80000300800 */
[----:B------:R-:W2:Y:S01]  /*15630*/  LDL.LU R5, [R1+0x8] ;  /* 0x0000080001057983 */ /* 0x000ea20000300800 */
        /* <DEDUP_REMOVED lines=73> */
.L_x_843:
        /* <DEDUP_REMOVED lines=23> */
.L_x_844:
        /* <DEDUP_REMOVED lines=106> */
[----:B------:R-:W1:Y:S01]  /*162e0*/  S2UR UR4, SR_CTAID.X ;  /* 0x00000000000479c3 */ /* 0x000e620000002500 */
        /* <DEDUP_REMOVED lines=22> */
[----:B----4-:R-:W4:Y:S01]  /*16450*/  @P2 LDC.64 R4, c[0x0][0x2c0] ;  /* 0x0000b000ff042b82 */ /* 0x010f220000000a00 */
[----:B------:R-:W-:Y:S02]  /*16460*/  F2FP.F16.F32.PACK_AB R29, R29, R148 ;  /* 0x000000941d1d723e */ /* 0x000fe400000000ff */
[----:B---3--:R-:W-:-:S02]  /*16470*/  IADD3 R2, R16, R58, RZ ;  /* 0x0000003a10027210 */ /* 0x008fc40007ffe0ff */
[----:B------:R-:W-:Y:S02]  /*16480*/  F2FP.F16.F32.PACK_AB R28, R28, R150 ;  /* 0x000000961c1c723e */ /* 0x000fe400000000ff */
[----:B--2---:R-:W-:Y:S01]  /*16490*/  IADD3 R0, R58, R17, RZ ;  /* 0x000000113a007210 */ /* 0x004fe20007ffe0ff */
[----:B------:R-:W-:Y:S01]  /*164a0*/  STS [R2], R41 ;  /* 0x0000002902007388 */ /* 0x000fe20000000800 */
[----:B------:R-:W-:Y:S02]  /*164b0*/  F2FP.F16.F32.PACK_AB R31, R31, R140 ;  /* 0x0000008c1f1f723e */ /* 0x000fe400000000ff */
[----:B------:R-:W-:Y:S01]  /*164c0*/  F2FP.F16.F32.PACK_AB R30, R143, R30 ;  /* 0x0000001e8f1e723e */ /* 0x000fe200000000ff */
[----:B------:R-:W-:Y:S01]  /*164d0*/  STS [R2+0x200], R40 ;  /* 0x0002002802007388 */ /* 0x000fe20000000800 */
[----:B------:R-:W-:Y:S01]  /*164e0*/  F2FP.F16.F32.PACK_AB R27, R27, R152 ;  /* 0x000000981b1b723e */ /* 0x000fe200000000ff */
[----:B-1----:R-:W1:Y:S01]  /*164f0*/  @!P2 LDC R3, c[0x0][0x270] ;  /* 0x00009c00ff03ab82 */ /* 0x002e620000000800 */
        /* <DEDUP_REMOVED lines=54> */
[----:B-1----:R-:W-:-:S03]  /*16860*/  MOV R22, 0x7f800000 ;  /* 0x7f80000000167802 */ /* 0x002fc60000000f00 */
[----:B------:R-:W-:Y:S04]  /*16870*/  STS [R16+0x5000], R13 ;  /* 0x0050000d10007388 */ /* 0x000fe80000000800 */
[----:B------:R1:W-:Y:S04]  /*16880*/  STS [R16+0x5200], R12 ;  /* 0x0052000c10007388 */ /* 0x0003e80000000800 */
[----:B------:R1:W-:Y:S01]  /*16890*/  STS [R17+0x5000], R9 ;  /* 0x0050000911007388 */ /* 0x0003e20000000800 */
[----:B--2---:R-:W2:Y:S03]  /*168a0*/  @P1 LDC R15, c[0x0][0x2e8] ;  /* 0x0000ba00ff0f1b82 */ /* 0x004ea60000000800 */
[----:B------:R1:W-:Y:S01]  /*168b0*/  STS [R17+0x5200], R8 ;  /* 0x0052000811007388 */ /* 0x0003e20000000800 */
[----:B---3--:R-:W-:Y:S03]  /*168c0*/  @P0 MUFU.LG2 R14, R57 ;  /* 0x00000039000e0308 */ /* 0x008fe60000000c00 */
[----:B------:R3:W-:Y:S01]  /*168d0*/  STS [R2+0x4000], R7 ;  /* 0x0040000702007388 */ /* 0x0007e20000000800 */
[----:B------:R-:W2:Y:S03]  /*168e0*/  @P3 LDC R11, c[0x0][0x2e8] ;  /* 0x0000ba00ff0b3b82 */ /* 0x000ea60000000800 */
[----:B------:R-:W-:Y:S04]  /*168f0*/  STS [R2+0x4200], R47 ;  /* 0x0042002f02007388 */ /* 0x000fe80000000800 */
[----:B------:R-:W-:Y:S01]  /*16900*/  STS [R0+0x4000], R45 ;  /* 0x0040002d00007388 */ /* 0x000fe20000000800 */
[----:B----4-:R-:W4:Y:S03]  /*16910*/  @P2 LDC R10, c[0x0][0x2c0] ;  /* 0x0000b000ff0a2b82 */ /* 0x010f260000000800 */
[----:B------:R-:W-:Y:S01]  /*16920*/  STS [R0+0x4200], R44 ;  /* 0x0042002c00007388 */ /* 0x000fe20000000800 */
[----:B-1----:R-:W-:-:S03]  /*16930*/  SHF.R.S32.HI R12, RZ, 0x2, R60 ;  /* 0x00000002ff0c7819 */ /* 0x002fc6000001143c */
[----:B------:R-:W-:Y:S01]  /*16940*/  STS [R2+0x5000], R46 ;  /* 0x0050002e02007388 */ /* 0x000fe20000000800 */
[----:B------:R-:W1:Y:S03]  /*16950*/  @P4 LDC R9, c[0x0][0x2e8] ;  /* 0x0000ba00ff094b82 */ /* 0x000e660000000800 */
        /* <DEDUP_REMOVED lines=8> */
[----:B------:R-:W1:Y:S01]  /*169e0*/  S2R R6, SR_CTAID.Y ;  /* 0x0000000000067919 */ /* 0x000e620000002600 */
[----:B------:R-:W1:Y:S01]  /*169f0*/  S2R R26, SR_CTAID.Z ;  /* 0x00000000001a7919 */ /* 0x000e620000002700 */
[----:B--2---:R-:W-:Y:S01]  /*16a00*/  @P2 MOV R2, 0x1 ;  /* 0x0000000100022802 */ /* 0x004fe20000000f00 */
[----:B------:R-:W-:Y:S02]  /*16a10*/  @!P2 IMAD R2, R54, R3, RZ ;  /* 0x000000033602a224 */ /* 0x000fe400078e02ff */
[----:B------:R-:W-:Y:S01]  /*16a20*/  @P2 IMAD R0, R5, R4, RZ ;  /* 0x0000000405002224 */ /* 0x000fe200078e02ff */
[----:B------:R-:W-:Y:S01]  /*16a30*/  @!P2 MOV R0, R54 ;  /* 0x000000360000a202 */ /* 0x000fe20000000f00 */
[----:B---3--:R-:W-:Y:S01]  /*16a40*/  @P3 FMUL.FTZ R4, R7, 0.69314718246459960938 ;  /* 0x3f31721807043820 */ /* 0x008fe20000410000 */
[----:B------:R2:W3:Y:S03]  /*16a50*/  LDS.128 R36, [R238+0x1800] ;  /* 0x00180000ee247984 */ /* 0x0004e60000000c00 */
[----:B------:R-:W-:Y:S01]  /*16a60*/  @P3 FFMA.FTZ R24, R104, R11, R4 ;  /* 0x0000000b68183223 */ /* 0x000fe20000010004 */
[----:B------:R2:W2:Y:S01]  /*16a70*/  LDS.128 R32, [R238+0x3800] ;  /* 0x00380000ee207984 */ /* 0x0004a20000000c00 */
[----:B------:R-:W-:-:S03]  /*16a80*/  @P0 FMUL.FTZ R4, R14, 0.69314718246459960938 ;  /* 0x3f3172180e040820 */ /* 0x000fc60000410000 */
[----:B------:R2:W2:Y:S01]  /*16a90*/  LDS.128 R28, [R238+0x5800] ;  /* 0x00580000ee1c7984 */ /* 0x0004a20000000c00 */
[----:B----4-:R-:W-:Y:S01]  /*16aa0*/  @P0 FFMA.FTZ R23, R103, R16, R4 ;  /* 0x0000001067170223 */ /* 0x010fe20000010004 */
[----:B-1----:R-:W-:Y:S01]  /*16ab0*/  IMAD R3, R6, R2, RZ ;  /* 0x0000000206037224 */ /* 0x002fe200078e02ff */
[----:B------:R-:W-:Y:S01]  /*16ac0*/  IADD3 R2, R12, 0x20, RZ ;  /* 0x000000200c027810 */ /* 0x000fe20007ffe0ff */
[----:B------:R-:W1:Y:S03]  /*16ad0*/  @P1 MUFU.LG2 R6, R59 ;  /* 0x0000003b00061308 */ /* 0x000e660000000c00 */
        /* <DEDUP_REMOVED lines=9> */
[----:B-1----:R-:W-:-:S03]  /*16b70*/  @P1 FMUL.FTZ R3, R6, 0.69314718246459960938 ;  /* 0x3f31721806031820 */ /* 0x002fc60000410000 */
[----:B------:R-:W-:Y:S01]  /*16b80*/  IADD3 R14, P4, P3, R2, R52, R0 ;  /* 0x00000034020e7210 */ /* 0x000fe20007b9e000 */
[----:B------:R-:W-:Y:S01]  /*16b90*/  @P1 FFMA.FTZ R22, R102, R15, R3 ;  /* 0x0000000f66161223 */ /* 0x000fe20000010003 */
[----:B------:R-:W-:Y:S02]  /*16ba0*/  SHF.R.S32.HI R5, RZ, 0x1f, R2 ;  /* 0x0000001fff057819 */ /* 0x000fe40000011402 */
[----:B------:R-:W-:Y:S02]  /*16bb0*/  SHF.R.S32.HI R0, RZ, 0x1f, R0 ;  /* 0x0000001fff007819 */ /* 0x000fe40000011400 */
[----:B------:R-:W-:Y:S02]  /*16bc0*/  SHF.L.U32 R15, R61, 0x3, RZ ;  /* 0x000000033d0f7819 */ /* 0x000fe400000006ff */
[----:B------:R-:W-:Y:S01]  /*16bd0*/  IADD3.X R11, R5, R53, R0, P4, P3 ;  /* 0x00000035050b7210 */ /* 0x000fe200027e6400 */
[----:B--23--:R-:W-:Y:S06]  /*16be0*/  @P5 BRA `(.L_x_846) ;  /* 0x0000000000c05947 */ /* 0x00cfec0003800000 */
        /* <DEDUP_REMOVED lines=48> */
.L_x_846:
[----:B------:R-:W-:Y:S05]  /*16ef0*/  BSYNC B0 ;  /* 0x0000000000007941 */ /* 0x000fea0003800000 */
.L_x_845:
        /* <DEDUP_REMOVED lines=32> */
.L_x_848:
[----:B------:R-:W-:Y:S05]  /*17100*/  BSYNC B0 ;  /* 0x0000000000007941 */ /* 0x000fea0003800000 */
.L_x_847:
        /* <DEDUP_REMOVED lines=20> */
.L_x_850:
[----:B------:R-:W-:Y:S05]  /*17250*/  BSYNC B0 ;  /* 0x0000000000007941 */ /* 0x000fea0003800000 */
.L_x_849:
        /* <DEDUP_REMOVED lines=20> */
.L_x_852:
[----:B------:R-:W-:Y:S05]  /*173a0*/  BSYNC B0 ;  /* 0x0000000000007941 */ /* 0x000fea0003800000 */
.L_x_851:
        /* <DEDUP_REMOVED lines=17> */
.L_x_853:
        /* <DEDUP_REMOVED lines=12> */
.L_x_1224:


//--------------------- .text._ZN5flash16flash_fwd_kernelI23Flash_fwd_kernel_traitsILi96ELi128ELi64ELi4ELb0ELb0EN7cutlass6half_tE19Flash_kernel_traitsILi96ELi128ELi64ELi4ES3_EELb1ELb0ELb1ELb1ELb0ELb0ELb0ELb0EEEvNS_16Flash_fwd_paramsE --------------------------
	.section	.text._ZN5flash16flash_fwd_kernelI23Flash_fwd_kernel_traitsILi96ELi128ELi64ELi4ELb0ELb0EN7cutlass6half_tE19Flash_kernel_traitsILi96ELi128ELi64ELi4ES3_EELb1ELb0ELb1ELb1ELb0ELb0ELb0ELb0EEEvNS_16Flash_fwd_paramsE,"ax",@progbits
	.align	128
        .global         _ZN5flash16flash_fwd_kernelI23Flash_fwd_kernel_traitsILi96ELi128ELi64ELi4ELb0ELb0EN7cutlass6half_tE19Flash_kernel_traitsILi96ELi128ELi64ELi4ES3_EELb1ELb0ELb1ELb1ELb0ELb0ELb0ELb0EEEvNS_16Flash_fwd_paramsE
        .type           _ZN5flash16flash_fwd_kernelI23Flash_fwd_kernel_traitsILi96ELi128ELi64ELi4ELb0ELb0EN7cutlass6half_tE19Flash_kernel_traitsILi96ELi128ELi64ELi4ES3_EELb1ELb0ELb1ELb1ELb0ELb0ELb0ELb0EEEvNS_16Flash_fwd_paramsE,@function
        .size           _ZN5flash16flash_fwd_kernelI23Flash_fwd_kernel_traitsILi96ELi128ELi64ELi4ELb0ELb0EN7cutlass6half_tE19Flash_kernel_traitsILi96ELi128ELi64ELi4ES3_EELb1ELb0ELb1ELb1ELb0ELb0ELb0ELb0EEEvNS_16Flash_fwd_paramsE,(.L_x_1225 - _ZN5flash16flash_fwd_kernelI23Flash_fwd_kernel_traitsILi96ELi128ELi64ELi4ELb0ELb0EN7cutlass6half_tE19Flash_kernel_traitsILi96ELi128ELi64ELi4ES3_EELb1ELb0ELb1ELb1ELb0ELb0ELb0ELb0EEEvNS_16Flash_fwd_paramsE)
        .other          _ZN5flash16flash_fwd_kernelI23Flash_fwd_kernel_traitsILi96ELi128ELi64ELi4ELb0ELb0EN7cutlass6half_tE19Flash_kernel_traitsILi96ELi128ELi64ELi4ES3_EELb1ELb0ELb1ELb1ELb0ELb0ELb0ELb0EEEvNS_16Flash_fwd_paramsE,@"STO_CUDA_ENTRY STV_DEFAULT"
_ZN5flash16flash_fwd_kernelI23Flash_fwd_kernel_traitsILi96ELi128ELi64ELi4ELb0ELb0EN7cutlass6half_tE19Flash_kernel_traitsILi96ELi128ELi64ELi4ES3_EELb1ELb0ELb1ELb1ELb0ELb0ELb0ELb0EEEvNS_16Flash_fwd_paramsE:
.text._ZN5flash16flash_fwd_kernelI23Flash_fwd_kernel_traitsILi96ELi128ELi64ELi4ELb0ELb0EN7cutlass6half_tE19Flash_kernel_traitsILi96ELi128ELi64ELi4ES3_EELb1ELb0ELb1ELb1ELb0ELb0ELb0ELb0EEEvNS_16Flash_fwd_paramsE:
        /* <DEDUP_REMOVED lines=16> */
[----:B------:R-:W1:Y:S01]  /*0100*/  S2UR UR24, SR_CTAID.Z ;  /* 0x00000000001879c3 */ /* 0x000e620000002700 */
[----:B------:R-:W4:Y:S01]  /*0110*/  @P2 LDG.E.64 R2, desc[UR26][R2.64] ;  /* 0x0000001a02022981 */ /* 0x000f22000c1e1b00 */
[----:B------:R-:W-:-:S06]  /*0120*/  IMAD.U32 R233, RZ, RZ, UR5 ;  /* 0x00000005ffe97e24 */ /* 0x000fcc000f8e00ff */
[----:B------:R-:W4:Y:S01]  /*0130*/  @P2 LDC R0, c[0x0][0x3b0] ;  /* 0x0000ec00ff002b82 */ /* 0x000f220000000800 */
[----:B------:R-:W5:Y:S01]  /*0140*/  @P2 LDG.E.64 R232, desc[UR26][R232.64] ;  /* 0x0000001ae8e82981 */ /* 0x000f62000c1e1b00 */
[----:B------:R-:W-:Y:S02]  /*0150*/  UISETP.NE.U32.AND UP2, UPT, UR6, URZ, UPT ;  /* 0x0000003f0600728c */ /* 0x000fe4000bf45070 */
[----:B--2---:R-:W-:Y:S02]  /*0160*/  UIMAD.WIDE UR8, UR25, 0x4, UR8 ;  /* 0x00000004190878a5 */ /* 0x004fe4000f8e0208 */
[----:B------:R-:W-:Y:S01]  /*0170*/  UISETP.NE.AND.EX UP2, UPT, UR7, URZ, UPT, UP2 ;  /* 0x0000003f0700728c */ /* 0x000fe2000bf45320 */
[----:B------:R-:W-:Y:S02]  /*0180*/  ULDC.U8 UR6, c[0x0][0x3c2] ;  /* 0x0000f08000067ab9 */ /* 0x000fe40000000000 */
[----:B------:R-:W-:Y:S02]  /*0190*/  UISETP.NE.AND UP3, UPT, UR6, URZ, UPT ;  /* 0x0000003f0600728c */ /* 0x000fe4000bf65270 */
[----:B-1----:R-:W-:Y:S01]  /*01a0*/  ULOP3.LUT UR4, UR24, UR16, UR25, 0xfe, !UPT ;  /* 0x0000001018047292 */ /* 0x002fe2000f8efe19 */
[----:B------:R-:W-:Y:S01]  /*01b0*/  PLOP3.LUT P0, PT, PT, PT, UP2, 0x80, 0x0 ;  /* 0x000000000000781c */ /* 0x000fe20003f0f028 */
[----:B------:R-:W-:-:S04]  /*01c0*/  ULDC.64 UR6, c[0x0][0x2f8] ;  /* 0x0000be0000067ab9 */ /* 0x000fc80000000a00 */
[----:B---3--:R-:W-:Y:S01]  /*01d0*/  LOP3.LUT P3, RZ, R149, UR4, RZ, 0xfc, !PT ;  /* 0x0000000495ff7c12 */ /* 0x008fe2000f86fcff */
[----:B------:R-:W-:Y:S02]  /*01e0*/  ULDC.64 UR4, c[0x0][0x300] ;  /* 0x0000c00000047ab9 */ /* 0x000fe40000000a00 */
[----:B------:R-:W-:-:S04]  /*01f0*/  UISETP.NE.U32.AND UP1, UPT, UR4, URZ, UPT ;  /* 0x0000003f0400728c */ /* 0x000fc8000bf25070 */
[----:B------:R-:W-:-:S03]  /*0200*/  UISETP.NE.AND.EX UP1, UPT, UR5, URZ, UPT, UP1 ;  /* 0x0000003f0500728c */ /* 0x000fc6000bf25310 */
[----:B------:R-:W-:Y:S02]  /*0210*/  ULDC.64 UR4, c[0x0][0x2f8] ;  /* 0x0000be0000047ab9 */ /* 0x000fe40000000a00 */
[----:B------:R-:W-:Y:S01]  /*0220*/  UISETP.EQ.U32.AND UP0, UPT, UR4, URZ, UPT ;  /* 0x0000003f0400728c */ /* 0x000fe2000bf02070 */
[----:B------:R-:W5:Y:S03]  /*0230*/  @!P3 LDC.64 R8, c[0x0][0x3b8] ;  /* 0x0000ee00ff08bb82 */ /* 0x000f660000000a00 */
[----:B------:R-:W-:Y:S02]  /*0240*/  UISETP.EQ.OR.EX UP0, UPT, UR5, URZ, !UP3, UP0 ;  /* 0x0000003f0500728c */ /* 0x000fe4000df02700 */
[----:B------:R-:W-:Y:S01]  /*0250*/  UIMAD.WIDE UR6, UR25, 0x4, UR6 ;  /* 0x00000004190678a5 */ /* 0x000fe2000f8e0206 */
[----:B----4-:R-:W-:Y:S01]  /*0260*/  @P2 IADD3 R6, P1, R2, R0, RZ ;  /* 0x0000000002062210 */ /* 0x010fe20007f3e0ff */
[----:B------:R-:W-:-:S04]  /*0270*/  IMAD.U32 R2, RZ, RZ, UR8 ;  /* 0x00000008ff027e24 */ /* 0x000fc8000f8e00ff */
[----:B------:R-:W-:Y:S01]  /*0280*/  @P2 IMAD.X R5, RZ, RZ, R3, P1 ;  /* 0x000000ffff052224 */ /* 0x000fe200008e0603 */
[----:B------:R-:W-:Y:S01]  /*0290*/  PLOP3.LUT P1, PT, PT, PT, UP1, 0x80, 0x0 ;  /* 0x000000000000781c */ /* 0x000fe20003f2f018 */
[----:B------:R-:W-:Y:S01]  /*02a0*/  IMAD.U32 R3, RZ, RZ, UR9 ;  /* 0x00000009ff037e24 */ /* 0x000fe2000f8e00ff */
[----:B------:R-:W-:Y:S01]  /*02b0*/  @UP1 ULDC.64 UR8, c[0x0][0x300] ;  /* 0x0000c00000081ab9 */ /* 0x000fe20000000a00 */
[----:B------:R-:W-:Y:S01]  /*02c0*/  @!P3 IMAD.MOV.U32 R4, RZ, RZ, R6 ;  /* 0x000000ffff04b224 */ /* 0x000fe200078e0006 */
[----:B------:R-:W-:Y:S01]  /*02d0*/  @UP1 UIMAD.WIDE UR8, UR25, 0x4, UR8 ;  /* 0x00000004190818a5 */ /* 0x000fe2000f8e0208 */
[----:B-----5:R-:W-:Y:S01]  /*02e0*/  @!P3 STG.E.64 desc[UR26][R8.64], R232 ;  /* 0x000000e80800b986 */ /* 0x020fe2000c101b1a */
[----:B------:R-:W-:-:S03]  /*02f0*/  PLOP3.LUT P2, PT, PT, PT, UP0, 0x80, 0x0 ;  /* 0x000000000000781c */ /* 0x000fc60003f4f008 */
[----:B------:R1:W-:Y:S04]  /*0300*/  @!P3 STG.E.64 desc[UR26][R8.64+0x8], R4 ;  /* 0x000008040800b986 */ /* 0x0003e8000c101b1a */
[----:B------:R-:W2:Y:S04]  /*0310*/  @P0 LDG.E R7, desc[UR26][R2.64+0x4] ;  /* 0x0000041a02070981 */ /* 0x000ea8000c1e1900 */
[----:B-1----:R1:W3:Y:S02]  /*0320*/  @P0 LDG.E R8, desc[UR26][R2.64] ;  /* 0x0000001a02080981 */ /* 0x0022e4000c1e1900 */
[----:B-1----:R-:W-:-:S02]  /*0330*/  IMAD.U32 R2, RZ, RZ, UR8 ;  /* 0x00000008ff027e24 */ /* 0x002fc4000f8e00ff */
[----:B------:R-:W-:Y:S01]  /*0340*/  IMAD.U32 R3, RZ, RZ, UR9 ;  /* 0x00000009ff037e24 */ /* 0x000fe2000f8e00ff */
[----:B------:R-:W-:Y:S01]  /*0350*/  SHF.R.S32.HI R22, RZ, 0x1f, R149 ;  /* 0x0000001fff167819 */ /* 0x000fe20000011495 */
[----:B------:R-:W-:-:S03]  /*0360*/  ULDC UR9, c[0x0][0x270] ;  /* 0x00009c0000097ab9 */ /* 0x000fc60000000800 */
[----:B------:R1:W4:Y:S02]  /*0370*/  @P1 LDG.E R0, desc[UR26][R2.64] ;  /* 0x0000001a02001981 */ /* 0x000324000c1e1900 */
[----:B-1----:R-:W-:Y:S02]  /*0380*/  IMAD.U32 R2, RZ, RZ, UR6 ;  /* 0x00000006ff027e24 */ /* 0x002fe4000f8e00ff */
[----:B------:R-:W-:-:S05]  /*0390*/  IMAD.U32 R3, RZ, RZ, UR7 ;  /* 0x00000007ff037e24 */ /* 0x000fca000f8e00ff */
[----:B------:R-:W5:Y:S01]  /*03a0*/  @!P2 LDG.E R4, desc[UR26][R2.64] ;  /* 0x0000001a0204a981 */ /* 0x000f62000c1e1900 */
[----:B------:R-:W-:Y:S01]  /*03b0*/  UMOV UR8, URZ ;  /* 0x0000003f00087c82 */ /* 0x000fe20008000000 */
        /* <DEDUP_REMOVED lines=28> */
.L_x_854:
[----:B------:R-:W-:Y:S01]  /*0580*/  ULDC UR6, c[0x0][0x2c8] ;  /* 0x0000b20000067ab9 */ /* 0x000fe20000000800 */
.L_x_855:
        /* <DEDUP_REMOVED lines=48> */
[----:B------:R-:W-:Y:S01]  /*0890*/  IMAD.U32 R6, RZ, RZ, UR16 ;  /* 0x00000010ff067e24 */ /* 0x000fe2000f8e00ff */
[----:B------:R-:W-:Y:S01]  /*08a0*/  UISETP.NE.AND UP2, UPT, UR8, URZ, UPT ;  /* 0x0000003f0800728c */ /* 0x000fe2000bf45270 */
[----:B------:R-:W-:Y:S01]  /*08b0*/  LOP3.LUT R0, R10, 0xfffffffc, RZ, 0xc0, !PT ;  /* 0xfffffffc0a007812 */ /* 0x000fe200078ec0ff */
[----:B------:R-:W-:Y:S01]  /*08c0*/  BSSY B0, `(.L_x_857) ;  /* 0x0000050000007945 */ /* 0x000fe20003800000 */
[----:B------:R-:W-:-:S03]  /*08d0*/  SHF.R.S32.HI R10, RZ, 0x2, R10 ;  /* 0x00000002ff0a7819 */ /* 0x000fc6000001140a */
[----:B------:R-:W-:Y:S01]  /*08e0*/  @UP1 ULDC.64 UR6, c[0x0][0x298] ;  /* 0x0000a60000061ab9 */ /* 0x000fe20000000a00 */
[----:B------:R-:W-:Y:S01]  /*08f0*/  @!UP1 USHF.R.S32.HI UR12, URZ, 0x1f, UR25 ;  /* 0x0000001f3f0c9899 */ /* 0x000fe20008011419 */
[----:B------:R-:W-:Y:S01]  /*0900*/  IMAD.IADD R0, R149, 0x1, -R0 ;  /* 0x0000000195007824 */ /* 0x000fe200078e0a00 */
[----:B------:R-:W-:Y:S01]  /*0910*/  @UP1 UIMAD.WIDE.U32 UR10, UR15, UR6, URZ ;  /* 0x000000060f0a12a5 */ /* 0x000fe2000f8e003f */
[--C-:B------:R-:W-:Y:S01]  /*0920*/  SHF.R.S32.HI R11, RZ, 0x1f, R10.reuse ;  /* 0x0000001fff0b7819 */ /* 0x100fe2000001140a */
[----:B------:R-:W-:Y:S01]  /*0930*/  @!UP1 ULDC.64 UR4, c[0x0][0x290] ;  /* 0x0000a40000049ab9 */ /* 0x000fe20000000a00 */
[----:B------:R-:W-:Y:S01]  /*0940*/  VIADD R14, R10, 0x20 ;  /* 0x000000200a0e7836 */ /* 0x000fe20000000000 */
[----:B------:R-:W-:Y:S01]  /*0950*/  @!UP1 UIMAD UR6, UR12, UR4, URZ ;  /* 0x000000040c0692a4 */ /* 0x000fe2000f8e023f */
[C---:B------:R-:W-:Y:S01]  /*0960*/  ISETP.NE.AND P3, PT, R0.reuse, RZ, PT ;  /* 0x000000ff0000720c */ /* 0x040fe20003f65270 */
[----:B------:R-:W-:Y:S01]  /*0970*/  @UP1 UIMAD UR7, UR15, UR7, UR11 ;  /* 0x000000070f0712a4 */ /* 0x000fe2000f8e020b */
[----:B------:R-:W-:Y:S01]  /*0980*/  IMAD.SHL.U32 R0, R0, 0x8, RZ ;  /* 0x0000000800007824 */ /* 0x000fe200078e00ff */
[----:B------:R-:W-:Y:S01]  /*0990*/  @!UP1 UIMAD.WIDE.U32 UR18, UR25, UR4, URZ ;  /* 0x00000004191292a5 */ /* 0x000fe2000f8e003f */
[----:B------:R-:W-:Y:S01]  /*09a0*/  IADD3 R15, R10, 0x40, RZ ;  /* 0x000000400a0f7810 */ /* 0x000fe20007ffe0ff */
[----:B------:R-:W-:Y:S01]  /*09b0*/  ULDC.U8 UR11, c[0x0][0x3d8] ;  /* 0x0000f600000b7ab9 */ /* 0x000fe20000000000 */
[----:B------:R-:W-:Y:S01]  /*09c0*/  @!UP1 UIMAD UR6, UR25, UR5, UR6 ;  /* 0x00000005190692a4 */ /* 0x000fe2000f8e0206 */
[----:B------:R-:W-:Y:S01]  /*09d0*/  IMAD.WIDE R6, R6, 0x80, R10 ;  /* 0x0000008006067825 */ /* 0x000fe200078e020a */
[----:B------:R-:W-:Y:S01]  /*09e0*/  UISETP.NE.AND UP3, UPT, UR11, URZ, UPT ;  /* 0x0000003f0b00728c */ /* 0x000fe2000bf65270 */
[----:B------:R-:W-:Y:S01]  /*09f0*/  ISETP.GE.AND P2, PT, R14, UR17, PT ;  /* 0x000000110e007c0c */ /* 0x000fe2000bf46270 */
[----:B------:R-:W-:Y:S01]  /*0a00*/  UISETP.NE.AND UP0, UPT, UR11, URZ, !UP2 ;  /* 0x0000003f0b00728c */ /* 0x000fe2000d705270 */
[----:B------:R-:W-:Y:S01]  /*0a10*/  ISETP.GE.AND P1, PT, R15, UR17, PT ;  /* 0x000000110f007c0c */ /* 0x000fe2000bf26270 */
[----:B------:R-:W-:Y:S01]  /*0a20*/  @UP2 ULDC.64 UR4, c[0x0][0x2c0] ;  /* 0x0000b00000042ab9 */ /* 0x000fe20000000a00 */
[----:B------:R-:W-:Y:S01]  /*0a30*/  USHF.R.S32.HI UR12, URZ, 0x1f, UR24 ;  /* 0x0000001f3f0c7899 */ /* 0x000fe20008011418 */
[----:B------:R-:W-:Y:S01]  /*0a40*/  VIADD R16, R10, 0x60 ;  /* 0x000000600a107836 */ /* 0x000fe20000000000 */
[----:B------:R-:W-:Y:S01]  /*0a50*/  @UP2 UIMAD UR13, UR5, UR4, URZ ;  /* 0x00000004050d22a4 */ /* 0x000fe2000f8e023f */
[C---:B------:R-:W-:Y:S01]  /*0a60*/  VIADD R18, R0.reuse, 0x20 ;  /* 0x0000002000127836 */ /* 0x040fe20000000000 */
[----:B------:R-:W-:Y:S01]  /*0a70*/  UISETP.EQ.AND UP3, UPT, UR8, URZ, UP3 ;  /* 0x0000003f0800728c */ /* 0x000fe20009f62270 */
[----:B------:R-:W-:Y:S01]  /*0a80*/  IADD3 R17, R0, 0x40, RZ ;  /* 0x0000004000117810 */ /* 0x000fe20007ffe0ff */
[----:B------:R-:W-:Y:S01]  /*0a90*/  ULDC.64 UR4, c[0x0][0x2a0] ;  /* 0x0000a80000047ab9 */ /* 0x000fe20000000a00 */
[----:B------:R-:W-:Y:S01]  /*0aa0*/  @UP2 UMOV UR8, 0x1 ;  /* 0x0000000100082882 */ /* 0x000fe20000000000 */
[----:B------:R-:W-:Y:S01]  /*0ab0*/  UIMAD UR12, UR12, UR4, URZ ;  /* 0x000000040c0c72a4 */ /* 0x000fe2000f8e023f */
[----:B------:R-:W-:Y:S01]  /*0ac0*/  IMAD.U32 R12, RZ, RZ, UR4 ;  /* 0x00000004ff0c7e24 */ /* 0x000fe2000f8e00ff */
[----:B------:R-:W-:Y:S01]  /*0ad0*/  @!UP1 UIADD3 UR7, UR19, UR6, URZ ;  /* 0x0000000613079290 */ /* 0x000fe2000fffe03f */
[----:B------:R-:W-:Y:S01]  /*0ae0*/  @!UP2 ULDC UR4, c[0x0][0x2c4] ;  /* 0x0000b1000004aab9 */ /* 0x000fe20000000800 */
[----:B------:R-:W-:Y:S01]  /*0af0*/  @UP0 ULDC UR4, c[0x0][0x2e4] ;  /* 0x0000b90000040ab9 */ /* 0x000fe20000000800 */
[----:B------:R-:W-:-:S02]  /*0b00*/  UIMAD UR5, UR24, UR5, UR12 ;  /* 0x00000005180572a4 */ /* 0x000fc4000f8e020c */
[----:B------:R-:W-:Y:S01]  /*0b10*/  @!UP2 UIMAD UR8, UR4, UR9, URZ ;  /* 0x000000090408a2a4 */ /* 0x000fe2000f8e023f */
[----:B------:R-:W-:Y:S01]  /*0b20*/  @UP1 UMOV UR12, UR10 ;  /* 0x0000000a000c1c82 */ /* 0x000fe20008000000 */
[----:B------:R-:W-:Y:S01]  /*0b30*/  @UP3 ULDC UR10, c[0x0][0x2c4] ;  /* 0x0000b100000a3ab9 */ /* 0x000fe20000000800 */
[----:B------:R-:W-:Y:S01]  /*0b40*/  @!UP1 UMOV UR12, UR18 ;  /* 0x00000012000c9c82 */ /* 0x000fe20008000000 */
[----:B------:R-:W-:Y:S01]  /*0b50*/  @UP3 UIMAD UR10, UR25, UR10, URZ ;  /* 0x0000000a190a32a4 */ /* 0x000fe2000f8e023f */
[C---:B------:R-:W-:Y:S01]  /*0b60*/  IADD3 R2, P0, R0.reuse, UR12, RZ ;  /* 0x0000000c00027c10 */ /* 0x040fe2000ff1e0ff */
[----:B------:R-:W-:Y:S02]  /*0b70*/  UIMAD UR8, UR25, UR8, URZ ;  /* 0x00000008190872a4 */ /* 0x000fe4000f8e023f */
        /* <DEDUP_REMOVED lines=36> */
.L_x_858:
[----:B------:R-:W-:Y:S05]  /*0dc0*/  BSYNC B0 ;  /* 0x0000000000007941 */ /* 0x000fea0003800000 */
.L_x_857:
        /* <DEDUP_REMOVED lines=22> */
.L_x_860:
[----:B------:R-:W-:Y:S05]  /*0f30*/  BSYNC B0 ;  /* 0x0000000000007941 */ /* 0x000fea0003800000 */
.L_x_859:
        /* <DEDUP_REMOVED lines=22> */
.L_x_862:
[----:B------:R-:W-:Y:S05]  /*10a0*/  BSYNC B0 ;  /* 0x0000000000007941 */ /* 0x000fea0003800000 */
.L_x_861:
        /* <DEDUP_REMOVED lines=24> */
.L_x_864:
[----:B------:R-:W-:Y:S05]  /*1230*/  BSYNC B0 ;  /* 0x0000000000007941 */ /* 0x000fea0003800000 */
.L_x_863:
        /* <DEDUP_REMOVED lines=10> */
.L_x_866:
[----:B------:R-:W-:Y:S05]  /*12e0*/  BSYNC B0 ;  /* 0x0000000000007941 */ /* 0x000fea0003800000 */
.L_x_865:
        /* <DEDUP_REMOVED lines=10> */
.L_x_868:
[----:B------:R-:W-:Y:S05]  /*1390*/  BSYNC B0 ;  /* 0x0000000000007941 */ /* 0x000fea0003800000 */
.L_x_867:
        /* <DEDUP_REMOVED lines=10> */
.L_x_870:
[----:B------:R-:W-:Y:S05]  /*1440*/  BSYNC B0 ;  /* 0x0000000000007941 */ /* 0x000fea0003800000 */
.L_x_869:
        /* <DEDUP_REMOVED lines=10> */
.L_x_856:
[----:B------:R-:W2:Y:S01]  /*14f0*/  LDC R11, c[0x0][0x278] ;  /* 0x00009e00ff0b7b82 */ /* 0x000ea20000000800 */
[----:B------:R-:W3:Y:S01]  /*1500*/  S2R R10, SR_CTAID.Z ;  /* 0x00000000000a7919 */ /* 0x000ee20000002700 */
[CC--:B------:R-:W-:Y:S01]  /*1510*/  LEA.HI R5, R22.reuse, R149.reuse, RZ, 0x2 ;  /* 0x0000009516057211 */ /* 0x0c0fe200078f10ff */
[----:B------:R-:W-:Y:S01]  /*1520*/  UIADD3 UR5, -UR28, UR17, URZ ;  /* 0x000000111c057290 */ /* 0x000fe2000fffe13f */
[----:B------:R-:W-:Y:S01]  /*1530*/  LEA.HI R23, R22, R149, RZ, 0x3 ;  /* 0x0000009516177211 */ /* 0x000fe200078f18ff */
[----:B------:R-:W-:Y:S01]  /*1540*/  UISETP.NE.AND UP0, UPT, UR15, -0x1, UPT ;  /* 0xffffffff0f00788c */ /* 0x000fe2000bf05270 */
[----:B------:R-:W-:Y:S01]  /*1550*/  SHF.R.S32.HI R8, RZ, 0x2, R5 ;  /* 0x00000002ff087819 */ /* 0x000fe20000011405 */
[----:B------:R-:W-:Y:S01]  /*1560*/  UISETP.NE.AND UP1, UPT, UR10, -0x1, UPT ;  /* 0xffffffff0a00788c */ /* 0x000fe2000bf25270 */
[----:B------:R-:W-:Y:S01]  /*1570*/  SHF.R.S32.HI R20, RZ, 0x3, R23 ;  /* 0x00000003ff147819 */ /* 0x000fe20000011417 */
[----:B------:R-:W-:Y:S01]  /*1580*/  IMAD.U32 R12, RZ, RZ, UR16 ;  /* 0x00000010ff0c7e24 */ /* 0x000fe2000f8e00ff */
[----:B------:R-:W-:Y:S01]  /*1590*/  SHF.R.S32.HI R9, RZ, 0x1f, R8 ;  /* 0x0000001fff097819 */ /* 0x000fe20000011408 */
[----:B------:R-:W-:Y:S01]  /*15a0*/  IMAD.MOV.U32 R169, RZ, RZ, R15 ;  /* 0x000000ffffa97224 */ /* 0x000fe200078e000f */
[----:B------:R-:W-:-:S02]  /*15b0*/  SHF.R.S32.HI R144, RZ, 0x5, R7 ;  /* 0x00000005ff907819 */ /* 0x000fc40000011407 */
[----:B------:R-:W-:Y:S01]  /*15c0*/  PLOP3.LUT P2, PT, PT, PT, UP1, 0x80, 0x0 ;  /* 0x000000000000781c */ /* 0x000fe20003f4f018 */
[----:B------:R-:W-:Y:S01]  /*15d0*/  IMAD.WIDE R12, R12, 0x80, R8 ;  /* 0x000000800c0c7825 */ /* 0x000fe200078e0208 */
[----:B------:R-:W-:Y:S01]  /*15e0*/  @UP0 ULDC.64 UR6, c[0x0][0x240] ;  /* 0x0000900000060ab9 */ /* 0x000fe20000000a00 */
[----:B------:R-:W-:Y:S02]  /*15f0*/  @!UP0 USHF.R.S32.HI UR9, URZ, 0x1f, UR25 ;  /* 0x0000001f3f098899 */ /* 0x000fe40008011419 */
[----:B------:R-:W-:Y:S01]  /*1600*/  @UP0 UIMAD.WIDE.U32 UR18, UR15, UR6, URZ ;  /* 0x000000060f1202a5 */ /* 0x000fe2000f8e003f */
[----:B------:R-:W-:-:S03]  /*1610*/  @UP1 ULDC.64 UR12, c[0x0][0x248] ;  /* 0x00009200000c1ab9 */ /* 0x000fc60000000a00 */
[----:B------:R-:W-:Y:S01]  /*1620*/  @UP0 UIMAD UR4, UR15, UR7, UR19 ;  /* 0x000000070f0402a4 */ /* 0x000fe2000f8e0213 */
[----:B--2---:R-:W-:Y:S02]  /*1630*/  IABS R6, R11 ;  /* 0x0000000b00067213 */ /* 0x004fe40000000000 */
[----:B------:R-:W-:Y:S02]  /*1640*/  @!UP0 ULDC.64 UR6, c[0x0][0x228] ;  /* 0x00008a0000068ab9 */ /* 0x000fe40000000a00 */
[----:B------:R-:W2:Y:S01]  /*1650*/  I2F.RP R2, R6 ;  /* 0x0000000600027306 */ /* 0x000ea20000209400 */
[----:B------:R-:W-:Y:S02]  /*1660*/  @!UP0 UIMAD UR9, UR9, UR6, URZ ;  /* 0x00000006090982a4 */ /* 0x000fe4000f8e023f */
[----:B------:R-:W-:Y:S01]  /*1670*/  @!UP0 UIMAD.WIDE.U32 UR30, UR25, UR6, URZ ;  /* 0x00000006191e82a5 */ /* 0x000fe2000f8e003f */
[----:B---3--:R-:W-:Y:S01]  /*1680*/  IABS R10, R10 ;  /* 0x0000000a000a7213 */ /* 0x008fe20000000000 */
[----:B------:R-:W-:-:S02]  /*1690*/  @!UP0 UIMAD UR7, UR25, UR7, UR9 ;  /* 0x00000007190782a4 */ /* 0x000fc4000f8e0209 */
[----:B------:R-:W-:Y:S02]  /*16a0*/  @UP1 UIADD3 UR9, UR8, UR10, URZ ;  /* 0x0000000a08091290 */ /* 0x000fe4000fffe03f */
[----:B------:R-:W-:Y:S02]  /*16b0*/  @!UP0 UIADD3 UR4, UR31, UR7, URZ ;  /* 0x000000071f048290 */ /* 0x000fe4000fffe03f */
[----:B------:R-:W-:Y:S02]  /*16c0*/  @UP1 UIMAD.WIDE.U32 UR32, UR9, UR12, URZ ;  /* 0x0000000c092012a5 */ /* 0x000fe4000f8e003f */
[----:B------:R-:W-:Y:S01]  /*16d0*/  @UP1 UIMAD UR9, UR9, UR13, URZ ;  /* 0x0000000d090912a4 */ /* 0x000fe2000f8e023f */
[----:B--2---:R-:W2:Y:S01]  /*16e0*/  MUFU.RCP R2, R2 ;  /* 0x0000000200027308 */ /* 0x004ea20000001000 */
[----:B------:R-:W-:Y:S02]  /*16f0*/  @!UP0 UMOV UR18, UR30 ;  /* 0x0000001e00128c82 */ /* 0x000fe40008000000 */
[----:B------:R-:W-:Y:S01]  /*1700*/  @UP1 UIADD3 UR9, UR33, UR9, URZ ;  /* 0x0000000921091290 */ /* 0x000fe2000fffe03f */
[----:B------:R-:W-:Y:S01]  /*1710*/  @UP1 UMOV UR20, UR32 ;  /* 0x0000002000141c82 */ /* 0x000fe20008000000 */
[----:B--2---:R-:W-:-:S04]  /*1720*/  VIADD R2, R2, 0xffffffe ;  /* 0x0ffffffe02027836 */ /* 0x004fc80000000000 */
[----:B------:R-:W2:Y:S02]  /*1730*/  F2I.FTZ.U32.TRUNC.NTZ R3, R2 ;  /* 0x0000000200037305 */ /* 0x000ea4000021f000 */
[----:B--2---:R-:W-:Y:S02]  /*1740*/  IMAD.MOV R0, RZ, RZ, -R3 ;  /* 0x000000ffff007224 */ /* 0x004fe400078e0a03 */
[C---:B------:R-:W-:Y:S02]  /*1750*/  VIADD R2, R8.reuse, 0x40 ;  /* 0x0000004008027836 */ /* 0x040fe40000000000 */
[----:B------:R-:W-:Y:S02]  /*1760*/  IMAD.MOV.U32 R4, RZ, RZ, R0 ;  /* 0x000000ffff047224 */ /* 0x000fe400078e0000 */
[----:B------:R-:W-:Y:S01]  /*1770*/  VIADD R0, R8, 0x60 ;  /* 0x0000006008007836 */ /* 0x000fe20000000000 */
[----:B------:R-:W-:Y:S01]  /*1780*/  ISETP.GE.AND P5, PT, R2, UR5, PT ;  /* 0x0000000502007c0c */ /* 0x000fe2000bfa6270 */
[----:B------:R-:W-:-:S02]  /*1790*/  IMAD R4, R4, R6, RZ ;  /* 0x0000000604047224 */ /* 0x000fc400078e02ff */
[----:B------:R-:W-:Y:S01]  /*17a0*/  IMAD.MOV.U32 R2, RZ, RZ, RZ ;  /* 0x000000ffff027224 */ /* 0x000fe200078e00ff */
[----:B------:R-:W-:-:S03]  /*17b0*/  ISETP.GE.AND P4, PT, R0, UR5, PT ;  /* 0x0000000500007c0c */ /* 0x000fc6000bf86270 */
[----:B------:R-:W-:Y:S01]  /*17c0*/  IMAD.HI.U32 R0, R3, R4, R2 ;  /* 0x0000000403007227 */ /* 0x000fe200078e0002 */
[----:B------:R-:W-:Y:S02]  /*17d0*/  LOP3.LUT R2, R5, 0xfffffffc, RZ, 0xc0, !PT ;  /* 0xfffffffc05027812 */ /* 0x000fe400078ec0ff */
[----:B------:R-:W-:-:S03]  /*17e0*/  SHF.L.U32 R3, R20, 0x6, RZ ;  /* 0x0000000614037819 */ /* 0x000fc600000006ff */
[----:B------:R-:W-:Y:S01]  /*17f0*/  IMAD.IADD R2, R149, 0x1, -R2 ;  /* 0x0000000195027824 */ /* 0x000fe200078e0a02 */
[----:B------:R-:W-:Y:S01]  /*1800*/  LOP3.LUT R3, R3, 0xc0, RZ, 0xc0, !PT ;  /* 0x000000c003037812 */ /* 0x000fe200078ec0ff */
[----:B------:R-:W-:-:S04]  /*1810*/  IMAD.HI.U32 R0, R0, R10, RZ ;  /* 0x0000000a00007227 */ /* 0x000fc800078e00ff */
[----:B------:R-:W-:Y:S02]  /*1820*/  IMAD.SHL.U32 R14, R2, 0x8, RZ ;  /* 0x00000008020e7824 */ /* 0x000fe400078e00ff */
[----:B------:R-:W-:Y:S02]  /*1830*/  IMAD.MOV R4, RZ, RZ, -R0 ;  /* 0x000000ffff047224 */ /* 0x000fe400078e0a00 */
[----:B------:R-:W-:Y:S01]  /*1840*/  IMAD.MOV.U32 R168, RZ, RZ, R14 ;  /* 0x000000ffffa87224 */ /* 0x000fe200078e000e */
[----:B------:R2:W-:Y:S01]  /*1850*/  STL [R1+0x78], R14 ;  /* 0x0000780e01007387 */ /* 0x0005e20000100800 */
[----:B------:R-:W-:Y:S01]  /*1860*/  MOV R168, R14 ;  /* 0x0000000e00a87202 */ /* 0x000fe20000000f00 */
[----:B------:R-:W-:-:S03]  /*1870*/  IMAD R2, R6, R4, R10 ;  /* 0x0000000406027224 */ /* 0x000fc600078e020a */
[----:B------:R-:W-:Y:S02]  /*1880*/  LOP3.LUT R4, R3, 0x18, R168, 0xf8, !PT ;  /* 0x0000001803047812 */ /* 0x000fe400078ef8a8 */
[----:B------:R-:W-:Y:S02]  /*1890*/  SHF.R.U32.HI R3, RZ, 0x3, R3 ;  /* 0x00000003ff037819 */ /* 0x000fe40000011603 */
[----:B------:R-:W-:Y:S02]  /*18a0*/  ISETP.GT.U32.AND P0, PT, R6, R2, PT ;  /* 0x000000020600720c */ /* 0x000fe40003f04070 */
[----:B------:R-:W-:Y:S02]  /*18b0*/  LOP3.LUT R4, R4, R3, RZ, 0x3c, !PT ;  /* 0x0000000304047212 */ /* 0x000fe400078e3cff */
[----:B------:R-:W-:-:S04]  /*18c0*/  LEA.HI R3, R5, R8, RZ, 0x1 ;  /* 0x0000000805037211 */ /* 0x000fc800078f08ff */
[----:B------:R-:W-:-:S05]  /*18d0*/  LOP3.LUT R3, R3, 0x7fffffe, RZ, 0xc0, !PT ;  /* 0x07fffffe03037812 */ /* 0x000fca00078ec0ff */
[----:B------:R-:W-:Y:S02]  /*18e0*/  IMAD.IADD R3, R8, 0x1, -R3 ;  /* 0x0000000108037824 */ /* 0x000fe400078e0a03 */
[----:B------:R-:W-:Y:S01]  /*18f0*/  @!P0 IMAD.IADD R2, R2, 0x1, -R6 ;  /* 0x0000000102028824 */ /* 0x000fe200078e0a06 */
[----:B--2---:R-:W-:Y:S06]  /*1900*/  @P2 BRA `(.L_x_871) ;  /* 0x0000000000342947 */ /* 0x004fec0003800000 */
        /* <DEDUP_REMOVED lines=13> */
.L_x_871:
[----:B------:R-:W-:Y:S01]  /*19e0*/  SHF.R.S32.HI R169, RZ, 0x1f, R168 ;  /* 0x0000001fffa97819 */ /* 0x000fe200000114a8 */
[----:B------:R-:W-:Y:S01]  /*19f0*/  @UP1 UIADD3 UR30, UR8, UR10, URZ ;  /* 0x0000000a081e1290 */ /* 0x000fe2000fffe03f */
[----:B------:R-:W-:Y:S01]  /*1a00*/  ISETP.GE.U32.AND P1, PT, R2, R6, PT ;  /* 0x000000060200720c */ /* 0x000fe20003f26070 */
[----:B------:R-:W-:Y:S01]  /*1a10*/  IMAD R2, R144, 0x8, R3 ;  /* 0x0000000890027824 */ /* 0x000fe200078e0203 */
[----:B------:R-:W-:Y:S01]  /*1a20*/  @UP1 ULDC.64 UR10, c[0x0][0x250] ;  /* 0x00009400000a1ab9 */ /* 0x000fe20000000a00 */
[----:B------:R2:W-:Y:S01]  /*1a30*/  STL [R1+0x7c], R169 ;  /* 0x00007ca901007387 */ /* 0x0005e20000100800 */
[----:B------:R-:W-:Y:S01]  /*1a40*/  @UP1 UIMAD.WIDE.U32 UR6, UR30, UR10, URZ ;  /* 0x0000000a1e0612a5 */ /* 0x000fe2000f8e003f */
[----:B------:R-:W-:Y:S01]  /*1a50*/  IMAD.U32 R218, R2, 0x20, R4 ;  /* 0x0000002002da7824 */ /* 0x000fe200078e0004 */
[----:B------:R-:W-:Y:S01]  /*1a60*/  @UP1 UIMAD UR30, UR30, UR11, URZ ;  /* 0x0000000b1e1e12a4 */ /* 0x000fe2000f8e023f */
[----:B------:R-:W-:Y:S01]  /*1a70*/  LOP3.LUT R5, R11, UR24, RZ, 0x3c, !PT ;  /* 0x000000180b057c12 */ /* 0x000fe2000f8e3cff */
[----:B------:R-:W-:-:S02]  /*1a80*/  USHF.R.S32.HI UR19, URZ, 0x1f, UR24 ;  /* 0x0000001f3f137899 */ /* 0x000fc40008011418 */
        /* <DEDUP_REMOVED lines=16> */
.L_x_872:
[----:B------:R-:W-:Y:S01]  /*1b90*/  ISETP.GE.AND P2, PT, R5, RZ, PT ;  /* 0x000000ff0500720c */ /* 0x000fe20003f46270 */
[----:B------:R-:W-:Y:S01]  /*1ba0*/  IMAD R4, R9, UR12, RZ ;  /* 0x0000000c09047c24 */ /* 0x000fe2000f8e02ff */
[----:B------:R-:W-:Y:S01]  /*1bb0*/  ISETP.NE.AND P3, PT, R11, RZ, PT ;  /* 0x000000ff0b00720c */ /* 0x000fe20003f65270 */
[----:B------:R-:W-:Y:S01]  /*1bc0*/  IMAD.WIDE.U32 R2, R8, UR12, R168 ;  /* 0x0000000c08027c25 */ /* 0x000fe2000f8e00a8 */
[----:B------:R-:W3:Y:S01]  /*1bd0*/  S2UR UR8, SR_CgaCtaId ;  /* 0x00000000000879c3 */ /* 0x000ee20000008800 */
[----:B------:R-:W-:Y:S01]  /*1be0*/  IADD3 R153, R168, 0x40, RZ ;  /* 0x00000040a8997810 */ /* 0x000fe20007ffe0ff */
[----:B------:R-:W-:Y:S01]  /*1bf0*/  BSSY B0, `(.L_x_873) ;  /* 0x0000051000007945 */ /* 0x000fe20003800000 */
[----:B------:R-:W-:Y:S01]  /*1c00*/  @!P0 VIADD R0, R0, 0x1 ;  /* 0x0000000100008836 */ /* 0x000fe20000000000 */
[----:B------:R-:W-:Y:S01]  /*1c10*/  IADD3 R6, P0, R2, UR20, RZ ;  /* 0x0000001402067c10 */ /* 0x000fe2000ff1e0ff */
[C---:B------:R-:W-:Y:S01]  /*1c20*/  IMAD R7, R8.reuse, UR13, R4 ;  /* 0x0000000d08077c24 */ /* 0x040fe2000f8e0204 */
[----:B------:R-:W-:Y:S01]  /*1c30*/  UIADD3 UR20, UR21, -0x1, URZ ;  /* 0xffffffff15147890 */ /* 0x000fe2000fffe03f */
[C---:B------:R-:W-:Y:S01]  /*1c40*/  IMAD.WIDE.U32 R4, R8.reuse, UR10, R168 ;  /* 0x0000000a08047c25 */ /* 0x040fe2000f8e00a8 */
[----:B------:R-:W-:-:S02]  /*1c50*/  IADD3 R18, R8, 0x20, RZ ;  /* 0x0000002008127810 */ /* 0x000fc40007ffe0ff */
[----:B------:R-:W-:Y:S01]  /*1c60*/  IADD3.X R7, R3, UR9, R7, P0, !PT ;  /* 0x0000000903077c10 */ /* 0x000fe200087fe407 */
[----:B------:R-:W-:Y:S02]  /*1c70*/  IMAD R2, R9, UR10, RZ ;  /* 0x0000000a09027c24 */ /* 0x000fe4000f8e02ff */
[----:B------:R-:W-:Y:S01]  /*1c80*/  @P1 VIADD R0, R0, 0x1 ;  /* 0x0000000100001836 */ /* 0x000fe20000000000 */
        /* <DEDUP_REMOVED lines=17> */
[----:B------:R-:W-:Y:S01]  /*1da0*/  UIMAD UR18, UR20, -0x40, UR29 ;  /* 0xffffffc0141278a4 */ /* 0x000fe2000f8e021d */
[----:B------:R-:W-:Y:S01]  /*1db0*/  ISETP.GE.AND P1, PT, R18, UR5, PT ;  /* 0x0000000512007c0c */ /* 0x000fe2000bf26270 */
[----:B------:R-:W-:Y:S01]  /*1dc0*/  IMAD R2, R10, UR6, RZ ;  /* 0x000000060a027c24 */ /* 0x000fe2000f8e02ff */
[----:B---3--:R-:W-:Y:S01]  /*1dd0*/  ULEA UR4, UR8, UR4, 0x18 ;  /* 0x0000000408047291 */ /* 0x008fe2000f8ec03f */
[----:B------:R-:W-:Y:S01]  /*1de0*/  IMAD.WIDE.U32 R26, R0, UR6, R6 ;  /* 0x00000006001a7c25 */ /* 0x000fe2000f8e0006 */
[----:B------:R-:W-:-:S03]  /*1df0*/  IADD3 R11, R15, UR9, RZ ;  /* 0x000000090f0b7c10 */ /* 0x000fc6000fffe0ff */
[C---:B------:R-:W-:Y:S01]  /*1e00*/  IMAD R19, R0.reuse, UR7, R2 ;  /* 0x0000000700137c24 */ /* 0x040fe2000f8e0202 */
[----:B------:R-:W-:Y:S01]  /*1e10*/  ULDC.64 UR6, c[0x0][0x268] ;  /* 0x00009a0000067ab9 */ /* 0x000fe20000000a00 */
[----:B------:R3:W-:Y:S01]  /*1e20*/  STL.64 [R1+0x88], R26 ;  /* 0x0000881a01007387 */ /* 0x0007e20000100a00 */
[----:B------:R-:W-:Y:S01]  /*1e30*/  IMAD.WIDE.U32 R24, R0, UR6, R4 ;  /* 0x0000000600187c25 */ /* 0x000fe2000f8e0004 */
[----:B------:R-:W-:-:S03]  /*1e40*/  LEA R218, R218, UR4, 0x1 ;  /* 0x00000004dada7c11 */ /* 0x000fc6000f8e08ff */
[----:B------:R-:W-:Y:S01]  /*1e50*/  IMAD R10, R10, UR6, RZ ;  /* 0x000000060a0a7c24 */ /* 0x000fe2000f8e02ff */
[----:B------:R3:W-:Y:S03]  /*1e60*/  STL.64 [R1+0x90], R24 ;  /* 0x0000901801007387 */ /* 0x0007e60000100a00 */
        /* <DEDUP_REMOVED lines=41> */
.L_x_874:
[----:B------:R-:W-:Y:S05]  /*2100*/  BSYNC B0 ;  /* 0x0000000000007941 */ /* 0x000fea0003800000 */
.L_x_873:
[----:B------:R-:W-:Y:S04]  /*2110*/  BSSY B0, `(.L_x_875) ;  /* 0x0000028000007945 */ /* 0x000fe80003800000 */
        /* <DEDUP_REMOVED lines=39> */
.L_x_876:
[----:B------:R-:W-:Y:S05]  /*2390*/  BSYNC B0 ;  /* 0x0000000000007941 */ /* 0x000fea0003800000 */
.L_x_875:
        /* <DEDUP_REMOVED lines=40> */
.L_x_878:
[----:B------:R-:W-:Y:S05]  /*2620*/  BSYNC B0 ;  /* 0x0000000000007941 */ /* 0x000fea0003800000 */
.L_x_877:
        /* <DEDUP_REMOVED lines=8> */
[----:B-1--4-:R-:W-:Y:S01]  /*26b0*/  IMAD.MOV.U32 R2, RZ, RZ, R14 ;  /* 0x000000ffff027224 */ /* 0x012fe200078e000e */
        /* <DEDUP_REMOVED lines=33> */
.L_x_880:
[----:B------:R-:W-:Y:S05]  /*28d0*/  BSYNC B0 ;  /* 0x0000000000007941 */ /* 0x000fea0003800000 */
.L_x_879:
        /* <DEDUP_REMOVED lines=9> */
[----:B-1--4-:R-:W-:Y:S01]  /*2970*/  IMAD.WIDE.U32 R2, R150, UR20, R166 ;  /* 0x0000001496027c25 */ /* 0x012fe2000f8e00a6 */
[----:B------:R-:W-:-:S04]  /*2980*/  ISETP.GE.AND P5, PT, R18, UR18, PT ;  /* 0x0000001212007c0c */ /* 0x000fc8000bfa6270 */
[----:B------:R-:W-:Y:S02]  /*2990*/  IADD3 R10, R3, UR6, RZ ;  /* 0x00000006030a7c10 */ /* 0x000fe4000fffe0ff */
[----:B------:R-:W-:Y:S07]  /*29a0*/  @P0 BRA `(.L_x_882) ;  /* 0x00000000007c0947 */ /* 0x000fee0003800000 */
[----:B------:R-:W-:Y:S02]  /*29b0*/  ULDC UR6, c[0x0][0x2d0] ;  /* 0x0000b40000067ab9 */ /* 0x000fe40000000800 */
[----:B------:R-:W-:Y:S02]  /*29c0*/  ISETP.GE.AND P3, PT, R168, UR6, PT ;  /* 0x00000006a8007c0c */ /* 0x000fe4000bf66270 */
[----:B------:R-:W-:Y:S02]  /*29d0*/  ISETP.GE.AND P2, PT, R165, UR6, PT ;  /* 0x00000006a5007c0c */ /* 0x000fe4000bf46270 */
[----:B------:R-:W-:-:S09]  /*29e0*/  ISETP.GE.AND P0, PT, R153, UR6, PT ;  /* 0x0000000699007c0c */ /* 0x000fd2000bf06270 */
[----:B------:R-:W1:Y:S01]  /*29f0*/  @!P3 LDC.64 R6, c[0x0][0x218] ;  /* 0x00008600ff06bb82 */ /* 0x000e620000000a00 */
[----:B------:R4:W-:Y:S04]  /*2a00*/  @P3 STS [R218+0x6000], RZ ;  /* 0x006000ffda003388 */ /* 0x0009e80000000800 */
        /* <DEDUP_REMOVED lines=25> */
.L_x_882:
[----:B------:R-:W-:Y:S05]  /*2ba0*/  BSYNC B0 ;  /* 0x0000000000007941 */ /* 0x000fea0003800000 */
.L_x_881:
        /* <DEDUP_REMOVED lines=10> */
[----:B-1--4-:R-:W1:Y:S01]  /*2c50*/  @!P3 LDC.64 R4, c[0x0][0x218] ;  /* 0x00008600ff04bb82 */ /* 0x012e620000000a00 */
        /* <DEDUP_REMOVED lines=24> */
.L_x_884:
[----:B------:R-:W-:Y:S05]  /*2de0*/  BSYNC B0 ;  /* 0x0000000000007941 */ /* 0x000fea0003800000 */
.L_x_883:
        /* <DEDUP_REMOVED lines=11> */
[----:B-1--4-:R-:W-:Y:S01]  /*2ea0*/  LEA.HI R4, R22, R149, RZ, 0x4 ;  /* 0x0000009516047211 */ /* 0x012fe200078f20ff */
        /* <DEDUP_REMOVED lines=10> */
[----:B------:R1:W4:Y:S01]  /*2f50*/  @P0 LDG.E R11, desc[UR26][R2.64] ;  /* 0x0000001a020b0981 */ /* 0x000322000c1e1900 */
[----:B------:R-:W-:Y:S01]  /*2f60*/  LOP3.LUT R6, R4, 0xfffffff0, RZ, 0xc0, !PT ;  /* 0xfffffff004067812 */ /* 0x000fe200078ec0ff */
[C---:B------:R-:W-:Y:S01]  /*2f70*/  IMAD.IADD R7, R149.reuse, 0x1, -R0 ;  /* 0x0000000195077824 */ /* 0x040fe200078e0a00 */
[----:B------:R-:W4:Y:S01]  /*2f80*/  @P0 MUFU.RCP R10, UR6 ;  /* 0x00000006000a0d08 */ /* 0x000f220008001000 */
        /* <DEDUP_REMOVED lines=20> */
[----:B-1----:R-:W-:Y:S01]  /*30d0*/  IMAD.SHL.U32 R3, R13, 0x40, RZ ;  /* 0x000000400d037824 */ /* 0x002fe200078e00ff */
        /* <DEDUP_REMOVED lines=37> */
[----:B----4-:R-:W-:-:S05]  /*3330*/  @P0 FMUL.FTZ R10, R11, R10 ;  /* 0x0000000a0b0a0220 */ /* 0x010fca0000410000 */
[----:B------:R-:W-:-:S13]  /*3340*/  @P0 R2UR UR7, R10 ;  /* 0x000000000a0702ca */ /* 0x000fda00000e0000 */
[----:B------:R-:W-:Y:S01]  /*3350*/  @UP1 UMOV UR19, UR7 ;  /* 0x0000000700131c82 */ /* 0x000fe20008000000 */
[----:B--2---:R-:W-:Y:S05]  /*3360*/  @P1 BRA `(.L_x_886) ;  /* 0x00000000007c1947 */ /* 0x004fea0003800000 */
        /* <DEDUP_REMOVED lines=31> */
.L_x_886:
[----:B------:R-:W-:Y:S05]  /*3560*/  BSYNC B0 ;  /* 0x0000000000007941 */ /* 0x000fea0003800000 */
.L_x_885:
        /* <DEDUP_REMOVED lines=12> */
[----:B-12---:R-:W-:Y:S02]  /*3630*/  IADD3.X R6, R3, UR18, RZ, P0, !PT ;  /* 0x0000001203067c10 */ /* 0x006fe400087fe4ff */
        /* <DEDUP_REMOVED lines=26> */
.L_x_888:
[----:B------:R-:W-:Y:S05]  /*37e0*/  BSYNC B0 ;  /* 0x0000000000007941 */ /* 0x000fea0003800000 */
.L_x_887:
[----:B------:R-:W-:Y:S01]  /*37f0*/  LDSM.16.M88.4 R16, [R213+0x6000] ;  /* 0x00600000d510783b */ /* 0x000fe20000000200 */
[----:B-12---:R-:W-:Y:S01]  /*3800*/  IMAD.MOV.U32 R2, RZ, RZ, 0x10 ;  /* 0x00000010ff027424 */ /* 0x006fe200078e00ff */
[----:B------:R-:W-:Y:S01]  /*3810*/  LOP3.LUT P0, RZ, R13, 0x2, RZ, 0xc0, !PT ;  /* 0x000000020dff7812 */ /* 0x000fe2000780c0ff */
[----:B------:R-:W-:Y:S01]  /*3820*/  IMAD.MOV.U32 R0, RZ, RZ, 0x20 ;  /* 0x00000020ff007424 */ /* 0x000fe200078e00ff */
[----:B------:R-:W1:Y:S01]  /*3830*/  LDSM.16.M88.4 R4, [R216+0x1000] ;  /* 0x00100000d804783b */ /* 0x000e620000000200 */
[----:B------:R-:W-:Y:S01]  /*3840*/  LOP3.LUT P1, RZ, R12, 0x2, RZ, 0xc0, !PT ;  /* 0x000000020cff7812 */ /* 0x000fe2000782c0ff */
[----:B------:R-:W-:Y:S01]  /*3850*/  IMAD.SHL.U32 R149, R149, 0x2, RZ ;  /* 0x0000000295957824 */ /* 0x000fe200078e00ff */
[----:B------:R-:W-:Y:S01]  /*3860*/  UIADD3 UR6, UR29, 0x1, -UR17 ;  /* 0x000000011d067890 */ /* 0x000fe2000fffe811 */
[----:B------:R-:W2:Y:S01]  /*3870*/  LDSM.16.M88.4 R32, [R213+0x6400] ;  /* 0x00640000d520783b */ /* 0x000ea20000000200 */
[----:B------:R-:W-:Y:S01]  /*3880*/  SEL R0, R0, 0xffffffe0, !P0 ;  /* 0xffffffe000007807 */ /* 0x000fe20004000000 */
[----:B------:R-:W-:Y:S01]  /*3890*/  IMAD.U32 R3, RZ, RZ, UR16 ;  /* 0x00000010ff037e24 */ /* 0x000fe2000f8e00ff */
[----:B------:R-:W-:Y:S01]  /*38a0*/  SEL R2, R2, 0xfffffff0, !P1 ;  /* 0xfffffff002027807 */ /* 0x000fe20004800000 */
[----:B------:R-:W5:Y:S01]  /*38b0*/  LDSM.16.M88.4 R28, [R213+0x6800] ;  /* 0x00680000d51c783b */ /* 0x000f620000000200 */
[----:B------:R-:W-:Y:S01]  /*38c0*/  UIADD3 UR7, UR29, -UR17, URZ ;  /* 0x800000111d077290 */ /* 0x000fe2000fffe03f */
[----:B------:R-:W-:Y:S01]  /*38d0*/  IMAD.IADD R215, R213, 0x1, R0 ;  /* 0x00000001d5d77824 */ /* 0x000fe200078e0200 */
[----:B------:R-:W-:Y:S01]  /*38e0*/  SHF.R.S32.HI R0, RZ, 0x1f, R145 ;  /* 0x0000001fff007819 */ /* 0x000fe20000011491 */
[----:B---3--:R-:W3:Y:S01]  /*38f0*/  LDSM.16.M88.4 R24, [R213+0x6c00] ;  /* 0x006c0000d518783b */ /* 0x008ee20000000200 */
[----:B------:R-:W-:Y:S01]  /*3900*/  IMAD R217, R2, 0x2, R216 ;  /* 0x0000000202d97824 */ /* 0x000fe200078e02d8 */
[----:B------:R-:W-:Y:S01]  /*3910*/  LOP3.LUT R154, R149, 0x6, RZ, 0xc0, !PT ;  /* 0x00000006959a7812 */ /* 0x000fe200078ec0ff */
[----:B------:R-:W-:Y:S01]  /*3920*/  IMAD R180, R3, 0x8, R144 ;  /* 0x0000000803b47824 */ /* 0x000fe200078e0290 */
[----:B------:R-:W4:Y:S01]  /*3930*/  LDSM.16.M88.4 R8, [R216] ;  /* 0x00000000d808783b */ /* 0x000f220000000200 */
[----:B------:R-:W-:Y:S01]  /*3940*/  LEA.HI R0, R0, R145, RZ, 0x2 ;  /* 0x0000009100007211 */ /* 0x000fe200078f10ff */
[----:B------:R-:W-:Y:S01]  /*3950*/  IMAD.U32 R3, RZ, RZ, UR20 ;  /* 0x00000014ff037e24 */ /* 0x000fe2000f8e00ff */
[----:B------:R-:W-:Y:S01]  /*3960*/  UIADD3 UR6, UR6, UR22, URZ ;  /* 0x0000001606067290 */ /* 0x000fe2000fffe03f */
[----:B------:R-:W-:Y:S01]  /*3970*/  LDSM.16.M88.4 R44, [R215+0x6000] ;  /* 0x00600000d72c783b */ /* 0x000fe20000000200 */
[----:B------:R-:W-:Y:S01]  /*3980*/  SHF.R.S32.HI R0, RZ, 0x2, R0 ;  /* 0x00000002ff007819 */ /* 0x000fe20000011400 */
[----:B------:R-:W-:Y:S01]  /*3990*/  IMAD R3, R3, 0x40, R154 ;  /* 0x0000004003037824 */ /* 0x000fe200078e029a */
[----:B------:R-:W4:Y:S01]  /*39a0*/  LDC.U8 R231, c[0x0][0x388] ;  /* 0x0000e200ffe77b82 */ /* 0x000f220000000000 */
[----:B------:R-:W4:Y:S01]  /*39b0*/  LDSM.16.M88.4 R12, [R217+0x1000] ;  /* 0x00100000d90c783b */ /* 0x000f220000000200 */
[----:B------:R-:W-:-:S03]  /*39c0*/  UISETP.GT.AND UP0, UPT, UR20, UR14, UPT ;  /* 0x0000000e1400728c */ /* 0x000fc6000bf04270 */
[----:B------:R-:W4:Y:S04]  /*39d0*/  LDSM.16.M88.4 R40, [R215+0x6400] ;  /* 0x00640000d728783b */ /* 0x000f280000000200 */
[----:B------:R-:W4:Y:S04]  /*39e0*/  LDSM.16.M88.4 R52, [R215+0x6800] ;  /* 0x00680000d734783b */ /* 0x000f280000000200 */
[----:B------:R-:W4:Y:S04]  /*39f0*/  LDSM.16.M88.4 R48, [R215+0x6c00] ;  /* 0x006c0000d730783b */ /* 0x000f280000000200 */
[----:B------:R-:W4:Y:S01]  /*3a00*/  LDSM.16.M88.4 R20, [R217] ;  /* 0x00000000d914783b */ /* 0x000f220000000200 */
[C---:B-1----:R-:W-:Y:S03]  /*3a10*/  HMMA.16816.F32 R64, R4.reuse, R16, RZ ;  /* 0x000000100440723c */ /* 0x042fe600000018ff */
[----:B------:R-:W-:Y:S03]  /*3a20*/  LDSM.16.M88.4 R36, [R213+0x7000] ;  /* 0x00700000d524783b */ /* 0x000fe60000000200 */
[C---:B------:R-:W-:Y:S01]  /*3a30*/  HMMA.16816.F32 R92, R4.reuse, R18, RZ ;  /* 0x00000012045c723c */ /* 0x040fe200000018ff */
[----:B------:R-:W-:Y:S04]  /*3a40*/  STL [R1+0x10], R180 ;  /* 0x000010b401007387 */ /* 0x000fe80000100800 */
[----:B------:R-:W0:Y:S01]  /*3a50*/  LDGDEPBAR ;  /* 0x00000000000079af */ /* 0x000e220000000000 */
[C---:B--2---:R-:W-:Y:S06]  /*3a60*/  HMMA.16816.F32 R72, R4.reuse, R32, RZ ;  /* 0x000000200448723c */ /* 0x044fec00000018ff */
[C---:B------:R-:W-:Y:S06]  /*3a70*/  HMMA.16816.F32 R88, R4.reuse, R34, RZ ;  /* 0x000000220458723c */ /* 0x040fec00000018ff */
[C---:B-----5:R-:W-:Y:S06]  /*3a80*/  HMMA.16816.F32 R84, R4.reuse, R28, RZ ;  /* 0x0000001c0454723c */ /* 0x060fec00000018ff */
[C---:B---3--:R-:W-:Y:S06]  /*3a90*/  HMMA.16816.F32 R76, R4.reuse, R24, RZ ;  /* 0x00000018044c723c */ /* 0x048fec00000018ff */
[C---:B------:R-:W-:Y:S06]  /*3aa0*/  HMMA.16816.F32 R80, R4.reuse, R30, RZ ;  /* 0x0000001e0450723c */ /* 0x040fec00000018ff */
[----:B------:R-:W-:Y:S01]  /*3ab0*/  HMMA.16816.F32 R68, R4, R26, RZ ;  /* 0x0000001a0444723c */ /* 0x000fe200000018ff */
[----:B------:R-:W1:Y:S05]  /*3ac0*/  LDSM.16.M88.4 R4, [R216+0x3000] ;  /* 0x00300000d804783b */ /* 0x000e6a0000000200 */
[C---:B----4-:R-:W-:Y:S06]  /*3ad0*/  HMMA.16816.F32 R96, R8.reuse, R16, RZ ;  /* 0x000000100860723c */ /* 0x050fec00000018ff */
[C---:B------:R-:W-:Y:S06]  /*3ae0*/  HMMA.16816.F32 R116, R8.reuse, R18, RZ ;  /* 0x000000120874723c */ /* 0x040fec00000018ff */
[C---:B------:R-:W-:Y:S06]  /*3af0*/  HMMA.16816.F32 R60, R8.reuse, R32, RZ ;  /* 0x00000020083c723c */ /* 0x040fec00000018ff */
[C---:B------:R-:W-:Y:S01]  /*3b00*/  HMMA.16816.F32 R136, R8.reuse, R34, RZ ;  /* 0x000000220888723c */ /* 0x040fe200000018ff */
[----:B------:R-:W2:Y:S05]  /*3b10*/  LDSM.16.M88.4 R32, [R213+0x7400] ;  /* 0x00740000d520783b */ /* 0x000eaa0000000200 */
[C---:B------:R-:W-:Y:S06]  /*3b20*/  HMMA.16816.F32 R56, R8.reuse, R28, RZ ;  /* 0x0000001c0838723c */ /* 0x040fec00000018ff */
[C---:B------:R-:W-:Y:S01]  /*3b30*/  HMMA.16816.F32 R132, R8.reuse, R30, RZ ;  /* 0x0000001e0884723c */ /* 0x040fe200000018ff */
[----:B------:R-:W3:Y:S05]  /*3b40*/  LDSM.16.M88.4 R28, [R213+0x7800] ;  /* 0x00780000d51c783b */ /* 0x000eea0000000200 */
[C---:B------:R-:W-:Y:S06]  /*3b50*/  HMMA.16816.F32 R16, R8.reuse, R24, RZ ;  /* 0x000000180810723c */ /* 0x040fec00000018ff */
[----:B------:R-:W-:Y:S01]  /*3b60*/  HMMA.16816.F32 R112, R8, R26, RZ ;  /* 0x0000001a0870723c */ /* 0x000fe200000018ff */
[----:B------:R-:W4:Y:S04]  /*3b70*/  LDSM.16.M88.4 R24, [R213+0x7c00] ;  /* 0x007c0000d518783b */ /* 0x000f280000000200 */
[----:B------:R-:W5:Y:S01]  /*3b80*/  LDSM.16.M88.4 R8, [R216+0x2000] ;  /* 0x00200000d808783b */ /* 0x000f620000000200 */
[C---:B------:R-:W-:Y:S06]  /*3b90*/  HMMA.16816.F32 R108, R12.reuse, R44, R64 ;  /* 0x0000002c0c6c723c */ /* 0x040fec0000001840 */
[C---:B------:R-:W-:Y:S06]  /*3ba0*/  HMMA.16816.F32 R104, R12.reuse, R40, R72 ;  /* 0x000000280c68723c */ /* 0x040fec0000001848 */
[C---:B------:R-:W-:Y:S06]  /*3bb0*/  HMMA.16816.F32 R128, R12.reuse, R46, R92 ;  /* 0x0000002e0c80723c */ /* 0x040fec000000185c */
[C---:B------:R-:W-:Y:S06]  /*3bc0*/  HMMA.16816.F32 R124, R12.reuse, R42, R88 ;  /* 0x0000002a0c7c723c */ /* 0x040fec0000001858 */
[C---:B------:R-:W-:Y:S06]  /*3bd0*/  HMMA.16816.F32 R100, R12.reuse, R52, R84 ;  /* 0x000000340c64723c */ /* 0x040fec0000001854 */
[C---:B------:R-:W-:Y:S01]  /*3be0*/  HMMA.16816.F32 R120, R12.reuse, R48, R76 ;  /* 0x000000300c78723c */ /* 0x040fe2000000184c */
[----:B------:R-:W-:Y:S05]  /*3bf0*/  LDSM.16.M88.4 R76, [R215+0x7c00] ;  /* 0x007c0000d74c783b */ /* 0x000fea0000000200 */
[C---:B------:R-:W-:Y:S06]  /*3c00*/  HMMA.16816.F32 R92, R12.reuse, R54, R80 ;  /* 0x000000360c5c723c */ /* 0x040fec0000001850 */
[----:B------:R-:W-:Y:S06]  /*3c10*/  HMMA.16816.F32 R88, R12, R50, R68 ;  /* 0x000000320c58723c */ /* 0x000fec0000001844 */
[C---:B------:R-:W-:Y:S06]  /*3c20*/  HMMA.16816.F32 R84, R20.reuse, R44, R96 ;  /* 0x0000002c1454723c */ /* 0x040fec0000001860 */
[C---:B------:R-:W-:Y:S06]  /*3c30*/  HMMA.16816.F32 R64, R20.reuse, R46, R116 ;  /* 0x0000002e1440723c */ /* 0x040fec0000001874 */
[C---:B------:R-:W-:Y:S06]  /*3c40*/  HMMA.16816.F32 R80, R20.reuse, R40, R60 ;  /* 0x000000281450723c */ /* 0x040fec000000183c */
[C---:B------:R-:W-:Y:S06]  /*3c50*/  HMMA.16816.F32 R44, R20.reuse, R42, R136 ;  /* 0x0000002a142c723c */ /* 0x040fec0000001888 */
[C---:B------:R-:W-:Y:S01]  /*3c60*/  HMMA.16816.F32 R72, R20.reuse, R52, R56 ;  /* 0x000000341448723c */ /* 0x040fe20000001838 */
[----:B------:R-:W-:Y:S05]  /*3c70*/  LDSM.16.M88.4 R56, [R215+0x7000] ;  /* 0x00700000d738783b */ /* 0x000fea0000000200 */
[C---:B------:R-:W-:Y:S01]  /*3c80*/  HMMA.16816.F32 R68, R20.reuse, R48, R16 ;  /* 0x000000301444723c */ /* 0x040fe20000001810 */
[----:B------:R-:W5:Y:S05]  /*3c90*/  LDSM.16.M88.4 R16, [R217+0x3000] ;  /* 0x00300000d910783b */ /* 0x000f6a0000000200 */
[C---:B------:R-:W-:Y:S01]  /*3ca0*/  HMMA.16816.F32 R40, R20.reuse, R54, R132 ;  /* 0x000000361428723c */ /* 0x040fe20000001884 */
[----:B------:R-:W-:Y:S05]  /*3cb0*/  LDSM.16.M88.4 R52, [R215+0x7800] ;  /* 0x00780000d734783b */ /* 0x000fea0000000200 */
[----:B------:R-:W-:Y:S01]  /*3cc0*/  HMMA.16816.F32 R12, R20, R50, R112 ;  /* 0x00000032140c723c */ /* 0x000fe20000001870 */
[----:B------:R-:W5:Y:S04]  /*3cd0*/  LDSM.16.M88.4 R48, [R215+0x7400] ;  /* 0x00740000d730783b */ /* 0x000f680000000200 */
[----:B------:R-:W5:Y:S01]  /*3ce0*/  LDSM.16.M88.4 R20, [R217+0x2000] ;  /* 0x00200000d914783b */ /* 0x000f620000000200 */
[C---:B-1----:R-:W-:Y:S06]  /*3cf0*/  HMMA.16816.F32 R60, R4.reuse, R36, R108 ;  /* 0x00000024043c723c */ /* 0x042fec000000186c */
[C---:B--2---:R-:W-:Y:S06]  /*3d00*/  HMMA.16816.F32 R132, R4.reuse, R32, R104 ;  /* 0x000000200484723c */ /* 0x044fec0000001868 */
[C---:B------:R-:W-:Y:S06]  /*3d10*/  HMMA.16816.F32 R108, R4.reuse, R38, R128 ;  /* 0x00000026046c723c */ /* 0x040fec0000001880 */
[C---:B------:R-:W-:Y:S06]  /*3d20*/  HMMA.16816.F32 R124, R4.reuse, R34, R124 ;  /* 0x00000022047c723c */ /* 0x040fec000000187c */
[C---:B---3--:R-:W-:Y:S06]  /*3d30*/  HMMA.16816.F32 R136, R4.reuse, R28, R100 ;  /* 0x0000001c0488723c */ /* 0x048fec0000001864 */
[C---:B----4-:R-:W-:Y:S06]  /*3d40*/  HMMA.16816.F32 R120, R4.reuse, R24, R120 ;  /* 0x000000180478723c */ /* 0x050fec0000001878 */
[C---:B------:R-:W-:Y:S06]  /*3d50*/  HMMA.16816.F32 R116, R4.reuse, R30, R92 ;  /* 0x0000001e0474723c */ /* 0x040fec000000185c */
[----:B------:R-:W-:Y:S06]  /*3d60*/  HMMA.16816.F32 R112, R4, R26, R88 ;  /* 0x0000001a0470723c */ /* 0x000fec0000001858 */
[C---:B-----5:R-:W-:Y:S06]  /*3d70*/  HMMA.16816.F32 R104, R8.reuse, R36, R84 ;  /* 0x000000240868723c */ /* 0x060fec0000001854 */
[C---:B------:R-:W-:Y:S06]  /*3d80*/  HMMA.16816.F32 R92, R8.reuse, R32, R80 ;  /* 0x00000020085c723c */ /* 0x040fec0000001850 */
[C---:B------:R-:W-:Y:S01]  /*3d90*/  HMMA.16816.F32 R100, R8.reuse, R38, R64 ;  /* 0x000000260864723c */ /* 0x040fe20000001840 */
[----:B------:R-:W-:Y:S05]  /*3da0*/  LDSM.16.M88.4 R36, [R213+0x8800] ;  /* 0x00880000d524783b */ /* 0x000fea0000000200 */
[C---:B------:R-:W-:Y:S01]  /*3db0*/  HMMA.16816.F32 R4, R8.reuse, R34, R44 ;  /* 0x000000220804723c */ /* 0x040fe2000000182c */
[----:B------:R-:W-:Y:S04]  /*3dc0*/  LDSM.16.M88.4 R44, [R213+0x8000] ;  /* 0x00800000d52c783b */ /* 0x000fe80000000200 */
[----:B------:R-:W-:Y:S01]  /*3dd0*/  LDSM.16.M88.4 R32, [R213+0x8c00] ;  /* 0x008c0000d520783b */ /* 0x000fe20000000200 */
[C---:B------:R-:W-:Y:S06]  /*3de0*/  HMMA.16816.F32 R84, R8.reuse, R28, R72 ;  /* 0x0000001c0854723c */ /* 0x040fec0000001848 */
[C---:B------:R-:W-:Y:S01]  /*3df0*/  HMMA.16816.F32 R96, R8.reuse, R30, R40 ;  /* 0x0000001e0860723c */ /* 0x040fe20000001828 */
[----:B------:R-:W-:Y:S04]  /*3e00*/  LDSM.16.M88.4 R40, [R213+0x8400] ;  /* 0x00840000d528783b */ /* 0x000fe80000000200 */
[----:B------:R-:W-:Y:S01]  /*3e10*/  LDSM.16.M88.4 R28, [R215+0x8400] ;  /* 0x00840000d71c783b */ /* 0x000fe20000000200 */
[C---:B------:R-:W-:Y:S06]  /*3e20*/  HMMA.16816.F32 R88, R8.reuse, R24, R68 ;  /* 0x000000180858723c */ /* 0x040fec0000001844 */
[----:B------:R-:W-:Y:S01]  /*3e30*/  HMMA.16816.F32 R80, R8, R26, R12 ;  /* 0x0000001a0850723c */ /* 0x000fe2000000180c */
[----:B------:R-:W1:Y:S04]  /*3e40*/  LDSM.16.M88.4 R8, [R216+0x5000] ;  /* 0x00500000d808783b */ /* 0x000e680000000200 */
[----:B------:R-:W2:Y:S01]  /*3e50*/  LDSM.16.M88.4 R12, [R216+0x4000] ;  /* 0x00400000d80c783b */ /* 0x000ea20000000200 */
[C---:B------:R-:W-:Y:S03]  /*3e60*/  HMMA.16816.F32 R72, R16.reuse, R56, R60 ;  /* 0x000000381048723c */ /* 0x040fe6000000183c */
[----:B------:R-:W-:Y:S03]  /*3e70*/  LDSM.16.M88.4 R24, [R215+0x8000] ;  /* 0x00800000d718783b */ /* 0x000fe60000000200 */
        /* <DEDUP_REMOVED lines=10> */
[----:B------:R-:W3:Y:S04]  /*3f20*/  LDSM.16.M88.4 R4, [R217+0x5000] ;  /* 0x00500000d904783b */ /* 0x000ee80000000200 */
[----:B------:R-:W4:Y:S01]  /*3f30*/  LDSM.16.M88.4 R48, [R215+0x8800] ;  /* 0x00880000d730783b */ /* 0x000f220000000200 */
[----:B------:R-:W-:Y:S03]  /*3f40*/  HMMA.16816.F32 R108, R20, R52, R84 ;  /* 0x00000034146c723c */ /* 0x000fe60000001854 */
[----:B------:R-:W5:Y:S01]  /*3f50*/  LDSM.16.M88.4 R84, [R215+0x8c00] ;  /* 0x008c0000d754783b */ /* 0x000f620000000200 */
[----:B------:R-:W-:-:S04]  /*3f60*/  DEPBAR.LE SB0, 0x0 ;  /* 0x000080000000791a */ /* 0x000fc80000000000 */
        /* <DEDUP_REMOVED lines=15> */
[----:B------:R-:W-:Y:S06]  /*4060*/  HMMA.16816.F32 R8, R12, R40, R116 ;  /* 0x000000280c08723c */ /* 0x000fec0000001874 */
[C---:B---3--:R-:W-:Y:S06]  /*4070*/  HMMA.16816.F32 R92, R4.reuse, R24, R92 ;  /* 0x00000018045c723c */ /* 0x048fec000000185c */
[C---:B------:R-:W-:Y:S06]  /*4080*/  HMMA.16816.F32 R88, R4.reuse, R26, R88 ;  /* 0x0000001a0458723c */ /* 0x040fec0000001858 */
[C---:B------:R-:W-:Y:S06]  /*4090*/  HMMA.16816.F32 R76, R4.reuse, R28, R76 ;  /* 0x0000001c044c723c */ /* 0x040fec000000184c */
[C---:B------:R-:W-:Y:S06]  /*40a0*/  HMMA.16816.F32 R72, R4.reuse, R30, R72 ;  /* 0x0000001e0448723c */ /* 0x040fec0000001848 */
[C---:B----4-:R-:W-:Y:S06]  /*40b0*/  HMMA.16816.F32 R68, R4.reuse, R48, R68 ;  /* 0x000000300444723c */ /* 0x050fec0000001844 */
[C---:B------:R-:W-:Y:S06]  /*40c0*/  HMMA.16816.F32 R64, R4.reuse, R50, R64 ;  /* 0x000000320440723c */ /* 0x040fec0000001840 */
[C---:B-----5:R-:W-:Y:S06]  /*40d0*/  HMMA.16816.F32 R60, R4.reuse, R84, R60 ;  /* 0x00000054043c723c */ /* 0x060fec000000183c */
        /* <DEDUP_REMOVED lines=10> */
[----:B------:R-:W-:Y:S01]  /*4180*/  IMAD.U32 R5, RZ, RZ, UR6 ;  /* 0x00000006ff057e24 */ /* 0x000fe2000f8e00ff */
[C---:B------:R-:W-:Y:S01]  /*4190*/  HMMA.16816.F32 R40, R12.reuse, R42, R112 ;  /* 0x0000002a0c28723c */ /* 0x040fe20000001870 */
[C---:B------:R-:W-:Y:S01]  /*41a0*/  IADD3 R225, R6.reuse, 0x8, R4 ;  /* 0x0000000806e17810 */ /* 0x040fe20007ffe004 */
[----:B------:R-:W-:Y:S01]  /*41b0*/  IMAD.IADD R0, R147, 0x1, R0 ;  /* 0x0000000193007824 */ /* 0x000fe200078e0200 */
[C-C-:B------:R-:W-:Y:S01]  /*41c0*/  IADD3 R224, R6.reuse, 0x40, R4.reuse ;  /* 0x0000004006e07810 */ /* 0x140fe20007ffe004 */
[----:B------:R-:W-:Y:S01]  /*41d0*/  VIADD R100, R233, 0x646e171e ;  /* 0x646e171ee9647836 */ /* 0x000fe20000000000 */
[----:B------:R-:W-:Y:S01]  /*41e0*/  IADD3 R226, R6, 0x48, R4 ;  /* 0x0000004806e27810 */ /* 0x000fe20007ffe004 */
[----:B------:R-:W-:Y:S01]  /*41f0*/  HMMA.16816.F32 R36, R12, R38, R104 ;  /* 0x000000260c24723c */ /* 0x000fe20000001868 */
[C-C-:B------:R-:W-:Y:S01]  /*4200*/  IMAD.IADD R6, R223.reuse, 0x1, -R3.reuse ;  /* 0x00000001df067824 */ /* 0x140fe200078e0a03 */
[----:B------:R-:W-:Y:S01]  /*4210*/  VIADDMNMX R222, R223, -UR23, RZ, !PT ;  /* 0x80000017dfde7c46 */ /* 0x000fe2000f8001ff */
[----:B------:R-:W-:Y:S01]  /*4220*/  IMAD.IADD R7, R224, 0x1, -R3 ;  /* 0x00000001e0077824 */ /* 0x000fe200078e0a03 */
[----:B------:R-:W-:-:S02]  /*4230*/  VIADDMNMX R221, R225, -UR23, RZ, !PT ;  /* 0x80000017e1dd7c46 */ /* 0x000fc4000f8001ff */
[----:B------:R-:W-:Y:S01]  /*4240*/  HMMA.16816.F32 R32, R12, R34, R96 ;  /* 0x000000220c20723c */ /* 0x000fe20000001860 */
[----:B------:R-:W-:Y:S02]  /*4250*/  VIADDMNMX R220, R224, -UR23, RZ, !PT ;  /* 0x80000017e0dc7c46 */ /* 0x000fe4000f8001ff */
[----:B------:R-:W-:Y:S02]  /*4260*/  VIADDMNMX R219, R226, -UR23, RZ, !PT ;  /* 0x80000017e2db7c46 */ /* 0x000fe4000f8001ff */
[----:B------:R-:W-:Y:S01]  /*4270*/  ISETP.GE.AND P2, PT, R3, R230, PT ;  /* 0x000000e60300720c */ /* 0x000fe20003f46270 */
[C---:B------:R-:W-:Y:S01]  /*4280*/  HMMA.16816.F32 R52, R16.reuse, R24, R52 ;  /* 0x000000181034723c */ /* 0x040fe20000001834 */
[----:B------:R-:W-:Y:S01]  /*4290*/  IADD3 R12, R5, 0x40, R4 ;  /* 0x00000040050c7810 */ /* 0x000fe20007ffe004 */
[----:B------:R-:W-:Y:S01]  /*42a0*/  BAR.SYNC.DEFER_BLOCKING 0x0 ;  /* 0x0000000000007b1d */ /* 0x000fe20000010000 */
[C---:B------:R-:W-:Y:S02]  /*42b0*/  ISETP.LT.OR P2, PT, R3.reuse, R222, P2 ;  /* 0x000000de0300720c */ /* 0x040fe40001741670 */
[----:B------:R-:W-:Y:S01]  /*42c0*/  VIMNMX R228, R12, UR29, PT ;  /* 0x0000001d0ce47c48 */ /* 0x000fe2000bfe0100 */
[----:B------:R-:W-:Y:S03]  /*42d0*/  HMMA.16816.F32 R44, R16, R26, R44 ;  /* 0x0000001a102c723c */ /* 0x000fe6000000182c */
[----:B------:R-:W-:-:S03]  /*42e0*/  ISETP.GE.AND P4, PT, R3, R228, PT ;  /* 0x000000e40300720c */ /* 0x000fc60003f86270 */
[----:B------:R-:W-:Y:S01]  /*42f0*/  HMMA.16816.F32 R24, R16, R28, R8 ;  /* 0x0000001c1018723c */ /* 0x000fe20000001808 */
[----:B------:R-:W-:-:S05]  /*4300*/  ISETP.LT.OR P4, PT, R3, R220, P4 ;  /* 0x000000dc0300720c */ /* 0x000fca0002781670 */
[C---:B------:R-:W-:Y:S01]  /*4310*/  HMMA.16816.F32 R80, R16.reuse, R84, R80 ;  /* 0x000000541050723c */ /* 0x040fe20000001850 */
[C-C-:B------:R-:W-:Y:S01]  /*4320*/  IADD3 R11, R5.reuse, 0x8, R4.reuse ;  /* 0x00000008050b7810 */ /* 0x140fe20007ffe004 */
[--C-:B------:R-:W-:Y:S01]  /*4330*/  IMAD.IADD R9, R226, 0x1, -R3.reuse ;  /* 0x00000001e2097824 */ /* 0x100fe200078e0a03 */
[----:B------:R-:W-:Y:S01]  /*4340*/  IADD3 R10, R5, 0x48, R4 ;  /* 0x00000048050a7810 */ /* 0x000fe20007ffe004 */
[----:B------:R-:W-:Y:S01]  /*4350*/  IMAD.IADD R5, R225, 0x1, -R3 ;  /* 0x00000001e1057824 */ /* 0x000fe200078e0a03 */
[----:B------:R-:W-:Y:S01]  /*4360*/  IABS R4, R6 ;  /* 0x0000000600047213 */ /* 0x000fe20000000000 */
[C---:B------:R-:W-:Y:S01]  /*4370*/  HMMA.16816.F32 R40, R16.reuse, R30, R40 ;  /* 0x0000001e1028723c */ /* 0x040fe20000001828 */
[----:B------:R-:W-:Y:S02]  /*4380*/  VIMNMX R229, R11, UR29, PT ;  /* 0x0000001d0be57c48 */ /* 0x000fe4000bfe0100 */
[----:B------:R-:W-:Y:S01]  /*4390*/  IABS R6, R5 ;  /* 0x0000000500067213 */ /* 0x000fe20000000000 */
[----:B------:R-:W-:Y:S01]  /*43a0*/  IMAD.MOV.U32 R8, RZ, RZ, R4 ;  /* 0x000000ffff087224 */ /* 0x000fe200078e0004 */
[----:B------:R-:W-:Y:S01]  /*43b0*/  IABS R4, R7 ;  /* 0x0000000700047213 */ /* 0x000fe20000000000 */
[----:B------:R-:W-:Y:S01]  /*43c0*/  HMMA.16816.F32 R20, R16, R48, R20 ;  /* 0x000000301014723c */ /* 0x000fe20000001814 */
[----:B------:R-:W-:-:S02]  /*43d0*/  I2FP.F32.S32 R7, R6 ;  /* 0x0000000600077245 */ /* 0x000fc40000201400 */
[----:B------:R-:W-:Y:S01]  /*43e0*/  I2FP.F32.S32 R6, R4 ;  /* 0x0000000400067245 */ /* 0x000fe20000201400 */
[----:B------:R-:W-:Y:S01]  /*43f0*/  VIADD R4, R3, 0x1 ;  /* 0x0000000103047836 */ /* 0x000fe20000000000 */
[----:B------:R-:W-:Y:S01]  /*4400*/  I2FP.F32.S32 R8, R8 ;  /* 0x0000000800087245 */ /* 0x000fe20000201400 */
[C---:B------:R-:W-:Y:S01]  /*4410*/  HMMA.16816.F32 R36, R16.reuse, R50, R36 ;  /* 0x000000321024723c */ /* 0x040fe20000001824 */
[----:B------:R-:W-:Y:S01]  /*4420*/  IABS R5, R9 ;  /* 0x0000000900057213 */ /* 0x000fe20000000000 */
[----:B------:R-:W-:Y:S01]  /*4430*/  FFMA.FTZ R15, R6, -UR19, R92 ;  /* 0x80000013060f7c23 */ /* 0x000fe2000801005c */
[----:B------:R-:W-:Y:S01]  /*4440*/  IMAD.IADD R6, R223, 0x1, -R4 ;  /* 0x00000001df067824 */ /* 0x000fe200078e0a04 */
[----:B------:R-:W-:Y:S01]  /*4450*/  VIMNMX R227, R10, UR29, PT ;  /* 0x0000001d0ae37c48 */ /* 0x000fe2000bfe0100 */
[----:B------:R-:W-:Y:S01]  /*4460*/  FFMA.FTZ R14, R7, -UR19, R54 ;  /* 0x80000013070e7c23 */ /* 0x000fe20008010036 */
[----:B------:R-:W-:Y:S01]  /*4470*/  HMMA.16816.F32 R84, R16, R86, R32 ;  /* 0x000000561054723c */ /* 0x000fe20000001820 */
[----:B------:R-:W-:Y:S01]  /*4480*/  ISETP.GE.AND P6, PT, R4, R230, PT ;  /* 0x000000e60400720c */ /* 0x000fe20003fc6270 */
[--C-:B------:R-:W-:Y:S01]  /*4490*/  IMAD.IADD R7, R224, 0x1, -R4.reuse ;  /* 0x00000001e0077824 */ /* 0x100fe200078e0a04 */
[----:B------:R-:W-:Y:S01]  /*44a0*/  IABS R9, R6 ;  /* 0x0000000600097213 */ /* 0x000fe20000000000 */
[--C-:B------:R-:W-:Y:S01]  /*44b0*/  IMAD.IADD R6, R225, 0x1, -R4.reuse ;  /* 0x00000001e1067824 */ /* 0x100fe200078e0a04 */
[----:B------:R-:W-:Y:S01]  /*44c0*/  ISETP.GE.AND P5, PT, R4, R229, PT ;  /* 0x000000e50400720c */ /* 0x000fe20003fa6270 */
[----:B------:R-:W-:-:S02]  /*44d0*/  IMAD.IADD R10, R226, 0x1, -R4 ;  /* 0x00000001e20a7824 */ /* 0x000fc400078e0a04 */
[----:B------:R-:W-:Y:S01]  /*44e0*/  FFMA.FTZ R16, R8, -UR19, R52 ;  /* 0x8000001308107c23 */ /* 0x000fe20008010034 */
[----:B------:R-:W-:Y:S01]  /*44f0*/  I2FP.F32.S32 R8, R5 ;  /* 0x0000000500087245 */ /* 0x000fe20000201400 */
[----:B------:R-:W-:Y:S01]  /*4500*/  VIADD R5, R3, 0x8 ;  /* 0x0000000803057836 */ /* 0x000fe20000000000 */
[C---:B------:R-:W-:Y:S02]  /*4510*/  ISETP.GE.AND P3, PT, R4.reuse, R228, PT ;  /* 0x000000e40400720c */ /* 0x040fe40003f66270 */
[----:B------:R-:W-:Y:S01]  /*4520*/  ISETP.GE.AND P1, PT, R4, R227, PT ;  /* 0x000000e30400720c */ /* 0x000fe20003f26270 */
[----:B------:R-:W-:Y:S01]  /*4530*/  FFMA.FTZ R13, R8, -UR19, R94 ;  /* 0x80000013080d7c23 */ /* 0x000fe2000801005e */
[----:B------:R-:W-:Y:S01]  /*4540*/  IMAD.IADD R8, R223, 0x1, -R5 ;  /* 0x00000001df087824 */ /* 0x000fe200078e0a05 */
[C---:B------:R-:W-:Y:S02]  /*4550*/  ISETP.LT.OR P6, PT, R4.reuse, R222, P6 ;  /* 0x000000de0400720c */ /* 0x040fe400037c1670 */
[----:B------:R-:W-:-:S02]  /*4560*/  ISETP.LT.OR P5, PT, R4, R221, P5 ;  /* 0x000000dd0400720c */ /* 0x000fc40002fa1670 */
[C---:B------:R-:W-:Y:S02]  /*4570*/  ISETP.LT.OR P3, PT, R4.reuse, R220, P3 ;  /* 0x000000dc0400720c */ /* 0x040fe40001f61670 */
[----:B------:R-:W-:Y:S02]  /*4580*/  ISETP.LT.OR P1, PT, R4, R219, P1 ;  /* 0x000000db0400720c */ /* 0x000fe40000f21670 */
[----:B------:R-:W-:Y:S02]  /*4590*/  IABS R6, R6 ;  /* 0x0000000600067213 */ /* 0x000fe40000000000 */
[----:B------:R-:W-:Y:S02]  /*45a0*/  IABS R4, R7 ;  /* 0x0000000700047213 */ /* 0x000fe40000000000 */
[----:B------:R-:W-:Y:S02]  /*45b0*/  IABS R7, R10 ;  /* 0x0000000a00077213 */ /* 0x000fe40000000000 */
[----:B------:R-:W-:Y:S01]  /*45c0*/  IABS R11, R8 ;  /* 0x00000008000b7213 */ /* 0x000fe20000000000 */
[----:B------:R-:W-:Y:S01]  /*45d0*/  IMAD.MOV.U32 R8, RZ, RZ, R6 ;  /* 0x000000ffff087224 */ /* 0x000fe200078e0006 */
[----:B------:R-:W-:Y:S01]  /*45e0*/  I2FP.F32.S32 R9, R9 ;  /* 0x0000000900097245 */ /* 0x000fe20000201400 */
[----:B------:R-:W-:Y:S01]  /*45f0*/  IMAD.MOV.U32 R6, RZ, RZ, R4 ;  /* 0x000000ffff067224 */ /* 0x000fe200078e0004 */
[----:B------:R-:W-:Y:S01]  /*4600*/  FSEL R146, R16, -INF , !P2 ;  /* 0xff80000010927808 */ /* 0x000fe20005000000 */
[----:B------:R-:W-:Y:S01]  /*4610*/  IMAD.MOV.U32 R4, RZ, RZ, R7 ;  /* 0x000000ffff047224 */ /* 0x000fe200078e0007 */
[----:B------:R-:W-:Y:S01]  /*4620*/  ISETP.GE.AND P0, PT, R3, R229, PT ;  /* 0x000000e50300720c */ /* 0x000fe20003f06270 */
[----:B------:R-:W-:Y:S01]  /*4630*/  FFMA.FTZ R9, R9, -UR19, R53 ;  /* 0x8000001309097c23 */ /* 0x000fe20008010035 */
[----:B------:R-:W-:Y:S01]  /*4640*/  I2FP.F32.S32 R7, R6 ;  /* 0x0000000600077245 */ /* 0x000fe20000201400 */
[----:B------:R-:W-:Y:S01]  /*4650*/  IMAD.MOV.U32 R6, RZ, RZ, R11 ;  /* 0x000000ffff067224 */ /* 0x000fe200078e000b */
[----:B------:R-:W-:-:S02]  /*4660*/  I2FP.F32.S32 R4, R4 ;  /* 0x0000000400047245 */ /* 0x000fc40000201400 */
[----:B------:R-:W-:Y:S01]  /*4670*/  ISETP.GE.AND P2, PT, R3, R227, PT ;  /* 0x000000e30300720c */ /* 0x000fe20003f46270 */
[----:B------:R-:W-:Y:S01]  /*4680*/  FFMA.FTZ R17, R7, -UR19, R93 ;  /* 0x8000001307117c23 */ /* 0x000fe2000801005d */
[----:B------:R-:W-:Y:S01]  /*4690*/  I2FP.F32.S32 R8, R8 ;  /* 0x0000000800087245 */ /* 0x000fe20000201400 */
[----:B------:R-:W-:Y:S01]  /*46a0*/  FFMA.FTZ R12, R4, -UR19, R95 ;  /* 0x80000013040c7c23 */ /* 0x000fe2000801005f */
[----:B------:R-:W-:Y:S01]  /*46b0*/  I2FP.F32.S32 R6, R6 ;  /* 0x0000000600067245 */ /* 0x000fe20000201400 */
[C---:B------:R-:W-:Y:S01]  /*46c0*/  VIADD R4, R3.reuse, 0x9 ;  /* 0x0000000903047836 */ /* 0x040fe20000000000 */
[C---:B------:R-:W-:Y:S01]  /*46d0*/  ISETP.LT.OR P0, PT, R3.reuse, R221, P0 ;  /* 0x000000dd0300720c */ /* 0x040fe20000701670 */
[----:B------:R-:W-:Y:S01]  /*46e0*/  FFMA.FTZ R18, R8, -UR19, R55 ;  /* 0x8000001308127c23 */ /* 0x000fe20008010037 */
[----:B------:R-:W-:Y:S01]  /*46f0*/  ISETP.LT.OR P2, PT, R3, R219, P2 ;  /* 0x000000db0300720c */ /* 0x000fe20001741670 */
[----:B------:R-:W-:Y:S01]  /*4700*/  FFMA.FTZ R11, R6, -UR19, R44 ;  /* 0x80000013060b7c23 */ /* 0x000fe2000801002c */
[----:B------:R-:W-:Y:S01]  /*4710*/  FSEL R149, R14, -INF , !P0 ;  /* 0xff8000000e957808 */ /* 0x000fe20004000000 */
[----:B------:R-:W-:Y:S01]  /*4720*/  IMAD.IADD R8, R223, 0x1, -R4 ;  /* 0x00000001df087824 */ /* 0x000fe200078e0a04 */
        /* <DEDUP_REMOVED lines=13> */
[----:B------:R-:W-:Y:S02]  /*4800*/  ISETP.LT.OR P6, PT, R5, R219, P6 ;  /* 0x000000db0500720c */ /* 0x000fe400037c1670 */
[----:B------:R-:W-:Y:S02]  /*4810*/  IABS R5, R6 ;  /* 0x0000000600057213 */ /* 0x000fe40000000000 */
[----:B------:R-:W-:Y:S01]  /*4820*/  IABS R10, R8 ;  /* 0x00000008000a7213 */ /* 0x000fe20000000000 */
[----:B------:R-:W-:Y:S01]  /*4830*/  IMAD.IADD R8, R225, 0x1, -R4 ;  /* 0x00000001e1087824 */ /* 0x000fe200078e0a04 */
[----:B------:R-:W-:Y:S01]  /*4840*/  IABS R7, R7 ;  /* 0x0000000700077213 */ /* 0x000fe20000000000 */
[----:B------:R-:W-:Y:S01]  /*4850*/  IMAD.MOV.U32 R6, RZ, RZ, R5 ;  /* 0x000000ffff067224 */ /* 0x000fe200078e0005 */
[----:B------:R-:W-:Y:S02]  /*4860*/  IABS R5, R9 ;  /* 0x0000000900057213 */ /* 0x000fe40000000000 */
[----:B------:R-:W-:-:S02]  /*4870*/  IABS R8, R8 ;  /* 0x0000000800087213 */ /* 0x000fc40000000000 */
        /* <DEDUP_REMOVED lines=21> */
[----:B------:R-:W-:Y:S01]  /*49d0*/  ISETP.GE.AND P1, PT, R4, R228, PT ;  /* 0x000000e40400720c */ /* 0x000fe20003f26270 */
        /* <DEDUP_REMOVED lines=25> */
[----:B------:R-:W-:Y:S01]  /*4b70*/  I2FP.F32.S32 R8, R8 ;  /* 0x0000000800087245 */ /* 0x000fe20000201400 */
[--C-:B------:R-:W-:Y:S01]  /*4b80*/  IMAD.IADD R6, R223, 0x1, -R4.reuse ;  /* 0x00000001df067824 */ /* 0x100fe200078e0a04 */
[----:B------:R-:W-:Y:S01]  /*4b90*/  FSEL R28, R16, -INF , !P2 ;  /* 0xff800000101c7808 */ /* 0x000fe20005000000 */
[----:B------:R-:W-:Y:S01]  /*4ba0*/  IMAD.IADD R11, R224, 0x1, -R4 ;  /* 0x00000001e00b7824 */ /* 0x000fe200078e0a04 */
[----:B------:R-:W-:Y:S01]  /*4bb0*/  FSEL R32, R14, -INF , !P6 ;  /* 0xff8000000e207808 */ /* 0x000fe20007000000 */
[----:B------:R-:W-:Y:S01]  /*4bc0*/  FFMA.FTZ R17, R8, -UR19, R26 ;  /* 0x8000001308117c23 */ /* 0x000fe2000801001a */
        /* <DEDUP_REMOVED lines=90> */
[C---:B------:R-:W-:Y:S01]  /*5170*/  ISETP.GE.AND P2, PT, R5.reuse, R227, PT ;  /* 0x000000e30500720c */ /* 0x040fe20003f46270 */
        /* <DEDUP_REMOVED lines=28> */
[C---:B------:R-:W-:Y:S01]  /*5340*/  ISETP.GE.AND P6, PT, R4.reuse, R230, PT ;  /* 0x000000e60400720c */ /* 0x040fe20003fc6270 */
[----:B------:R-:W-:Y:S01]  /*5350*/  IMAD.IADD R7, R223, 0x1, -R5 ;  /* 0x00000001df077824 */ /* 0x000fe200078e0a05 */
[----:B------:R-:W-:Y:S01]  /*5360*/  ISETP.GE.AND P5, PT, R4, R229, PT ;  /* 0x000000e50400720c */ /* 0x000fe20003fa6270 */
[----:B------:R-:W-:Y:S01]  /*5370*/  IMAD.IADD R8, R226, 0x1, -R4 ;  /* 0x00000001e2087824 */ /* 0x000fe200078e0a04 */
[----:B------:R-:W-:-:S02]  /*5380*/  ISETP.GE.AND P3, PT, R4, R228, PT ;  /* 0x000000e40400720c */ /* 0x000fc40003f66270 */
[C---:B------:R-:W-:Y:S02]  /*5390*/  ISETP.GE.AND P1, PT, R4.reuse, R227, PT ;  /* 0x000000e30400720c */ /* 0x040fe40003f26270 */
[C---:B------:R-:W-:Y:S02]  /*53a0*/  ISETP.LT.OR P6, PT, R4.reuse, R222, P6 ;  /* 0x000000de0400720c */ /* 0x040fe400037c1670 */
[C---:B------:R-:W-:Y:S02]  /*53b0*/  ISETP.LT.OR P5, PT, R4.reuse, R221, P5 ;  /* 0x000000dd0400720c */ /* 0x040fe40002fa1670 */
[C---:B------:R-:W-:Y:S02]  /*53c0*/  ISETP.LT.OR P3, PT, R4.reuse, R220, P3 ;  /* 0x000000dc0400720c */ /* 0x040fe40001f61670 */
[----:B------:R-:W-:Y:S02]  /*53d0*/  ISETP.LT.OR P1, PT, R4, R219, P1 ;  /* 0x000000db0400720c */ /* 0x000fe40000f21670 */
[----:B------:R-:W-:Y:S01]  /*53e0*/  IABS R4, R6 ;  /* 0x0000000600047213 */ /* 0x000fe20000000000 */
[----:B------:R-:W-:Y:S01]  /*53f0*/  IMAD.IADD R6, R225, 0x1, -R5 ;  /* 0x00000001e1067824 */ /* 0x000fe200078e0a05 */
[----:B------:R-:W-:-:S02]  /*5400*/  I2FP.F32.S32 R9, R10 ;  /* 0x0000000a00097245 */ /* 0x000fc40000201400 */
[----:B------:R-:W-:Y:S02]  /*5410*/  IABS R11, R7 ;  /* 0x00000007000b7213 */ /* 0x000fe40000000000 */
[----:B------:R-:W-:Y:S01]  /*5420*/  IABS R7, R8 ;  /* 0x0000000800077213 */ /* 0x000fe20000000000 */
[----:B------:R-:W-:Y:S02]  /*5430*/  IMAD.MOV.U32 R8, RZ, RZ, R4 ;  /* 0x000000ffff087224 */ /* 0x000fe400078e0004 */
[----:B------:R-:W-:Y:S01]  /*5440*/  FFMA.FTZ R13, R9, -UR19, R20 ;  /* 0x80000013090d7c23 */ /* 0x000fe20008010014 */
[----:B------:R-:W-:Y:S01]  /*5450*/  IABS R6, R6 ;  /* 0x0000000600067213 */ /* 0x000fe20000000000 */
[----:B------:R-:W-:Y:S01]  /*5460*/  IMAD.IADD R9, R224, 0x1, -R5 ;  /* 0x00000001e0097824 */ /* 0x000fe200078e0a05 */
[----:B------:R-:W-:Y:S02]  /*5470*/  FSEL R128, R19, -INF , !P0 ;  /* 0xff80000013807808 */ /* 0x000fe40004000000 */
[----:B------:R-:W-:Y:S01]  /*5480*/  I2FP.F32.S32 R10, R8 ;  /* 0x00000008000a7245 */ /* 0x000fe20000201400 */
[----:B------:R-:W-:Y:S01]  /*5490*/  IMAD.MOV.U32 R8, RZ, RZ, R6 ;  /* 0x000000ffff087224 */ /* 0x000fe200078e0006 */
[----:B------:R-:W-:Y:S01]  /*54a0*/  IABS R4, R9 ;  /* 0x0000000900047213 */ /* 0x000fe20000000000 */
[----:B------:R-:W-:Y:S01]  /*54b0*/  IMAD.MOV.U32 R9, RZ, RZ, R11 ;  /* 0x000000ffff097224 */ /* 0x000fe200078e000b */
[----:B------:R-:W-:Y:S01]  /*54c0*/  I2FP.F32.S32 R6, R7 ;  /* 0x0000000700067245 */ /* 0x000fe20000201400 */
[----:B------:R-:W-:Y:S01]  /*54d0*/  FFMA.FTZ R12, R10, -UR19, R68 ;  /* 0x800000130a0c7c23 */ /* 0x000fe20008010044 */
[----:B------:R-:W-:-:S02]  /*54e0*/  I2FP.F32.S32 R8, R8 ;  /* 0x0000000800087245 */ /* 0x000fc40000201400 */
        /* <DEDUP_REMOVED lines=11> */
[--C-:B------:R-:W-:Y:S01]  /*55a0*/  IMAD.IADD R8, R225, 0x1, -R4.reuse ;  /* 0x00000001e1087824 */ /* 0x100fe200078e0a04 */
[C---:B------:R-:W-:Y:S01]  /*55b0*/  ISETP.GE.AND P4, PT, R5.reuse, R229, PT ;  /* 0x000000e50500720c */ /* 0x040fe20003f86270 */
[----:B------:R-:W-:Y:S01]  /*55c0*/  IMAD.IADD R11, R224, 0x1, -R4 ;  /* 0x00000001e00b7824 */ /* 0x000fe200078e0a04 */
[----:B------:R-:W-:Y:S01]  /*55d0*/  ISETP.GE.AND P2, PT, R5, R228, PT ;  /* 0x000000e40500720c */ /* 0x000fe20003f46270 */
[----:B------:R-:W-:Y:S01]  /*55e0*/  FFMA.FTZ R18, R7, -UR19, R69 ;  /* 0x8000001307127c23 */ /* 0x000fe20008010045 */
[----:B------:R-:W-:-:S02]  /*55f0*/  ISETP.GE.AND P6, PT, R5, R227, PT ;  /* 0x000000e30500720c */ /* 0x000fc40003fc6270 */
[C---:B------:R-:W-:Y:S02]  /*5600*/  ISETP.LT.OR P0, PT, R5.reuse, R222, P0 ;  /* 0x000000de0500720c */ /* 0x040fe40000701670 */
[C---:B------:R-:W-:Y:S02]  /*5610*/  ISETP.LT.OR P4, PT, R5.reuse, R221, P4 ;  /* 0x000000dd0500720c */ /* 0x040fe40002781670 */
[C---:B------:R-:W-:Y:S02]  /*5620*/  ISETP.LT.OR P2, PT, R5.reuse, R220, P2 ;  /* 0x000000dc0500720c */ /* 0x040fe40001741670 */
[----:B------:R-:W-:Y:S01]  /*5630*/  ISETP.LT.OR P6, PT, R5, R219, P6 ;  /* 0x000000db0500720c */ /* 0x000fe200037c1670 */
[----:B------:R-:W-:Y:S01]  /*5640*/  IMAD.IADD R5, R226, 0x1, -R5 ;  /* 0x00000001e2057824 */ /* 0x000fe200078e0a05 */
[----:B------:R-:W-:Y:S02]  /*5650*/  FSEL R160, R15, -INF , !P5 ;  /* 0xff8000000fa07808 */ /* 0x000fe40006800000 */
        /* <DEDUP_REMOVED lines=82> */
[C---:B------:R-:W-:Y:S01]  /*5b80*/  ISETP.LT.OR P1, PT, R5.reuse, R221, P1 ;  /* 0x000000dd0500720c */ /* 0x040fe20000f21670 */
[----:B------:R-:W-:Y:S01]  /*5b90*/  VIADD R80, R232, 0xb54cda56 ;  /* 0xb54cda56e8507836 */ /* 0x000fe20000000000 */
        /* <DEDUP_REMOVED lines=18> */
[----:B------:R-:W-:Y:S01]  /*5cc0*/  I2FP.F32.S32 R9, R10 ;  /* 0x0000000a00097245 */ /* 0x000fe20000201400 */
[----:B------:R-:W-:Y:S01]  /*5cd0*/  FFMA.FTZ R15, R7, -UR19, R62 ;  /* 0x80000013070f7c23 */ /* 0x000fe2000801003e */
[----:B------:R-:W-:Y:S01]  /*5ce0*/  FSEL R143, R13, -INF , !P6 ;  /* 0xff8000000d8f7808 */ /* 0x000fe20007000000 */
[----:B------:R-:W-:Y:S01]  /*5cf0*/  FFMA.FTZ R16, R6, -UR19, R83 ;  /* 0x8000001306107c23 */ /* 0x000fe20008010053 */
[----:B------:R-:W-:-:S02]  /*5d00*/  IMAD.IADD R6, R223, 0x1, -R5 ;  /* 0x00000001df067824 */ /* 0x000fc400078e0a05 */
[----:B------:R-:W-:Y:S01]  /*5d10*/  FFMA.FTZ R14, R9, -UR19, R81 ;  /* 0x80000013090e7c23 */ /* 0x000fe20008010051 */
[----:B------:R-:W-:Y:S01]  /*5d20*/  FSEL R159, R12, -INF , !P5 ;  /* 0xff8000000c9f7808 */ /* 0x000fe20006800000 */
[--C-:B------:R-:W-:Y:S01]  /*5d30*/  IMAD.IADD R9, R224, 0x1, -R4.reuse ;  /* 0x00000001e0097824 */ /* 0x100fe200078e0a04 */
[----:B------:R-:W-:Y:S01]  /*5d40*/  FSEL R7, R11, -INF , !P3 ;  /* 0xff8000000b077808 */ /* 0x000fe20005800000 */
[----:B------:R-:W-:Y:S01]  /*5d50*/  IMAD.IADD R8, R226, 0x1, -R4 ;  /* 0x00000001e2087824 */ /* 0x000fe200078e0a04 */
[----:B------:R-:W-:Y:S01]  /*5d60*/  ISETP.GE.AND P2, PT, R4, R230, PT ;  /* 0x000000e60400720c */ /* 0x000fe20003f46270 */
[----:B------:R-:W-:Y:S01]  /*5d70*/  IMAD.IADD R10, R224, 0x1, -R5 ;  /* 0x00000001e00a7824 */ /* 0x000fe200078e0a05 */
[C---:B------:R-:W-:Y:S01]  /*5d80*/  ISETP.GE.AND P6, PT, R4.reuse, R229, PT ;  /* 0x000000e50400720c */ /* 0x040fe20003fc6270 */
[----:B------:R1:W-:Y:S01]  /*5d90*/  STL [R1+0x8], R7 ;  /* 0x0000080701007387 */ /* 0x0003e20000100800 */
[C---:B------:R-:W-:Y:S01]  /*5da0*/  ISETP.GE.AND P5, PT, R4.reuse, R228, PT ;  /* 0x000000e40400720c */ /* 0x040fe20003fa6270 */
[----:B------:R-:W-:Y:S01]  /*5db0*/  VIADD R3, R3, 0x39 ;  /* 0x0000003903037836 */ /* 0x000fe20000000000 */
[C---:B------:R-:W-:Y:S01]  /*5dc0*/  ISETP.GE.AND P3, PT, R4.reuse, R227, PT ;  /* 0x000000e30400720c */ /* 0x040fe20003f66270 */
[----:B------:R-:W-:Y:S01]  /*5dd0*/  IMAD R17, R231, 0x10000, R231 ;  /* 0x00010000e7117824 */ /* 0x000fe200078e02e7 */
[----:B------:R-:W-:-:S02]  /*5de0*/  ISETP.LT.OR P2, PT, R4, R222, P2 ;  /* 0x000000de0400720c */ /* 0x000fc40001741670 */
[C---:B------:R-:W-:Y:S02]  /*5df0*/  ISETP.LT.OR P6, PT, R4.reuse, R221, P6 ;  /* 0x000000dd0400720c */ /* 0x040fe400037c1670 */
[C---:B------:R-:W-:Y:S02]  /*5e00*/  ISETP.LT.OR P5, PT, R4.reuse, R220, P5 ;  /* 0x000000dc0400720c */ /* 0x040fe40002fa1670 */
[----:B------:R-:W-:Y:S02]  /*5e10*/  ISETP.LT.OR P3, PT, R4, R219, P3 ;  /* 0x000000db0400720c */ /* 0x000fe40001f61670 */
[----:B------:R-:W-:Y:S02]  /*5e20*/  IABS R6, R6 ;  /* 0x0000000600067213 */ /* 0x000fe40000000000 */
[----:B------:R-:W-:Y:S02]  /*5e30*/  IABS R4, R9 ;  /* 0x0000000900047213 */ /* 0x000fe40000000000 */
[----:B------:R-:W-:Y:S01]  /*5e40*/  IABS R8, R8 ;  /* 0x0000000800087213 */ /* 0x000fe20000000000 */
[----:B------:R-:W-:Y:S01]  /*5e50*/  IMAD.MOV.U32 R11, RZ, RZ, R6 ;  /* 0x000000ffff0b7224 */ /* 0x000fe200078e0006 */
[----:B------:R-:W-:Y:S01]  /*5e60*/  FSEL R174, R19, -INF , !P1 ;  /* 0xff80000013ae7808 */ /* 0x000fe20004800000 */
[----:B------:R-:W-:Y:S01]  /*5e70*/  IMAD.MOV.U32 R6, RZ, RZ, R4 ;  /* 0x000000ffff067224 */ /* 0x000fe200078e0004 */
[----:B------:R-:W-:-:S02]  /*5e80*/  IABS R4, R10 ;  /* 0x0000000a00047213 */ /* 0x000fc40000000000 */
[----:B------:R-:W-:Y:S02]  /*5e90*/  ISETP.GE.AND P1, PT, R5, R230, PT ;  /* 0x000000e60500720c */ /* 0x000fe40003f26270 */
[----:B------:R-:W-:Y:S01]  /*5ea0*/  I2FP.F32.S32 R9, R6 ;  /* 0x0000000600097245 */ /* 0x000fe20000201400 */
[----:B-1----:R-:W-:Y:S01]  /*5eb0*/  IMAD.IADD R7, R225, 0x1, -R5 ;  /* 0x00000001e1077824 */ /* 0x002fe200078e0a05 */
[----:B------:R-:W-:Y:S02]  /*5ec0*/  I2FP.F32.S32 R6, R8 ;  /* 0x0000000800067245 */ /* 0x000fe40000201400 */
[----:B------:R-:W-:Y:S01]  /*5ed0*/  I2FP.F32.S32 R8, R11 ;  /* 0x0000000b00087245 */ /* 0x000fe20000201400 */
[----:B------:R-:W-:Y:S01]  /*5ee0*/  FFMA.FTZ R11, R9, -UR19, R61 ;  /* 0x80000013090b7c23 */ /* 0x000fe2000801003d */
[----:B------:R-:W-:Y:S01]  /*5ef0*/  I2FP.F32.S32 R4, R4 ;  /* 0x0000000400047245 */ /* 0x000fe20000201400 */
[----:B------:R-:W-:Y:S01]  /*5f00*/  FFMA.FTZ R10, R6, -UR19, R63 ;  /* 0x80000013060a7c23 */ /* 0x000fe2000801003f */
[----:B------:R-:W-:Y:S01]  /*5f10*/  IABS R7, R7 ;  /* 0x0000000700077213 */ /* 0x000fe20000000000 */
[----:B------:R-:W-:Y:S01]  /*5f20*/  FFMA.FTZ R9, R8, -UR19, R84 ;  /* 0x8000001308097c23 */ /* 0x000fe20008010054 */
[----:B------:R-:W-:Y:S01]  /*5f30*/  ISETP.LT.OR P1, PT, R5, R222, P1 ;  /* 0x000000de0500720c */ /* 0x000fe20000f21670 */
[----:B------:R-:W-:Y:S01]  /*5f40*/  FFMA.FTZ R12, R4, -UR19, R56 ;  /* 0x80000013040c7c23 */ /* 0x000fe20008010038 */
[----:B------:R-:W-:Y:S01]  /*5f50*/  IMAD.IADD R4, R226, 0x1, -R5 ;  /* 0x00000001e2047824 */ /* 0x000fe200078e0a05 */
[----:B------:R-:W-:Y:S01]  /*5f60*/  FSEL R209, R18, -INF , !P0 ;  /* 0xff80000012d17808 */ /* 0x000fe20004000000 */
[--C-:B------:R-:W-:Y:S01]  /*5f70*/  IMAD.IADD R6, R223, 0x1, -R3.reuse ;  /* 0x00000001df067824 */ /* 0x100fe200078e0a03 */
[----:B------:R-:W-:Y:S01]  /*5f80*/  FSEL R234, R15, -INF , !P4 ;  /* 0xff8000000fea7808 */ /* 0x000fe20006000000 */
[----:B------:R-:W-:Y:S01]  /*5f90*/  IMAD.IADD R8, R224, 0x1, -R3 ;  /* 0x00000001e0087824 */ /* 0x000fe200078e0a03 */
[----:B------:R-:W-:-:S02]  /*5fa0*/  FSEL R154, R14, -INF , !P2 ;  /* 0xff8000000e9a7808 */ /* 0x000fc40005000000 */
[----:B------:R-:W-:Y:S02]  /*5fb0*/  I2FP.F32.S32 R7, R7 ;  /* 0x0000000700077245 */ /* 0x000fe40000201400 */
[C---:B------:R-:W-:Y:S02]  /*5fc0*/  ISETP.GE.AND P0, PT, R5.reuse, R229, PT ;  /* 0x000000e50500720c */ /* 0x040fe40003f06270 */
[----:B------:R-:W-:Y:S01]  /*5fd0*/  ISETP.GE.AND P4, PT, R5, R228, PT ;  /* 0x000000e40500720c */ /* 0x000fe20003f86270 */
[----:B------:R-:W-:Y:S01]  /*5fe0*/  FFMA.FTZ R13, R7, -UR19, R86 ;  /* 0x80000013070d7c23 */ /* 0x000fe20008010056 */
[----:B------:R-:W-:Y:S01]  /*5ff0*/  ISETP.GE.AND P2, PT, R5, R227, PT ;  /* 0x000000e30500720c */ /* 0x000fe20003f46270 */
[----:B------:R-:W-:Y:S01]  /*6000*/  IMAD.IADD R7, R225, 0x1, -R3 ;  /* 0x00000001e1077824 */ /* 0x000fe200078e0a03 */
[----:B------:R-:W-:Y:S02]  /*6010*/  FSEL R175, R16, -INF , !P6 ;  /* 0xff80000010af7808 */ /* 0x000fe40007000000 */
[----:B------:R-:W-:-:S02]  /*6020*/  FSEL R186, R11, -INF , !P5 ;  /* 0xff8000000bba7808 */ /* 0x000fc40006800000 */
[----:B------:R-:W-:Y:S02]  /*6030*/  FSEL R211, R10, -INF , !P3 ;  /* 0xff8000000ad37808 */ /* 0x000fe40005800000 */
[----:B------:R-:W-:Y:S02]  /*6040*/  FSEL R155, R9, -INF , !P1 ;  /* 0xff800000099b7808 */ /* 0x000fe40004800000 */
[C---:B------:R-:W-:Y:S02]  /*6050*/  ISETP.GE.AND P6, PT, R3.reuse, R230, PT ;  /* 0x000000e60300720c */ /* 0x040fe40003fc6270 */
[----:B------:R-:W-:Y:S02]  /*6060*/  IABS R4, R4 ;  /* 0x0000000400047213 */ /* 0x000fe40000000000 */
[C---:B------:R-:W-:Y:S02]  /*6070*/  ISETP.GE.AND P5, PT, R3.reuse, R229, PT ;  /* 0x000000e50300720c */ /* 0x040fe40003fa6270 */
[----:B------:R-:W-:-:S02]  /*6080*/  ISETP.GE.AND P3, PT, R3, R228, PT ;  /* 0x000000e40300720c */ /* 0x000fc40003f66270 */
[----:B------:R-:W-:Y:S02]  /*6090*/  ISETP.GE.AND P1, PT, R3, R227, PT ;  /* 0x000000e30300720c */ /* 0x000fe40003f26270 */
[C---:B------:R-:W-:Y:S02]  /*60a0*/  ISETP.LT.OR P0, PT, R5.reuse, R221, P0 ;  /* 0x000000dd0500720c */ /* 0x040fe40000701670 */
[C---:B------:R-:W-:Y:S02]  /*60b0*/  ISETP.LT.OR P4, PT, R5.reuse, R220, P4 ;  /* 0x000000dc0500720c */ /* 0x040fe40002781670 */
[----:B------:R-:W-:Y:S02]  /*60c0*/  ISETP.LT.OR P2, PT, R5, R219, P2 ;  /* 0x000000db0500720c */ /* 0x000fe40001741670 */
[----:B------:R-:W-:Y:S02]  /*60d0*/  IABS R5, R6 ;  /* 0x0000000600057213 */ /* 0x000fe40000000000 */
[----:B------:R-:W-:-:S02]  /*60e0*/  ISETP.LT.OR P6, PT, R3, R222, P6 ;  /* 0x000000de0300720c */ /* 0x000fc400037c1670 */
[----:B------:R-:W-:Y:S01]  /*60f0*/  I2FP.F32.S32 R4, R4 ;  /* 0x0000000400047245 */ /* 0x000fe20000201400 */
[----:B------:R-:W-:Y:S01]  /*6100*/  IMAD.MOV.U32 R6, RZ, RZ, R5 ;  /* 0x000000ffff067224 */ /* 0x000fe200078e0005 */
[C---:B------:R-:W-:Y:S02]  /*6110*/  ISETP.LT.OR P5, PT, R3.reuse, R221, P5 ;  /* 0x000000dd0300720c */ /* 0x040fe40002fa1670 */
[C---:B------:R-:W-:Y:S02]  /*6120*/  ISETP.LT.OR P3, PT, R3.reuse, R220, P3 ;  /* 0x000000dc0300720c */ /* 0x040fe40001f61670 */
[----:B------:R-:W-:Y:S01]  /*6130*/  ISETP.LT.OR P1, PT, R3, R219, P1 ;  /* 0x000000db0300720c */ /* 0x000fe20000f21670 */
[----:B------:R-:W-:Y:S01]  /*6140*/  IMAD.IADD R3, R226, 0x1, -R3 ;  /* 0x00000001e2037824 */ /* 0x000fe200078e0a03 */
[----:B------:R-:W-:Y:S01]  /*6150*/  IABS R5, R7 ;  /* 0x0000000700057213 */ /* 0x000fe20000000000 */
[----:B------:R-:W-:Y:S01]  /*6160*/  FFMA.FTZ R7, R4, -UR19, R58 ;  /* 0x8000001304077c23 */ /* 0x000fe2000801003a */
[----:B------:R-:W-:-:S02]  /*6170*/  FSEL R252, R13, -INF , !P0 ;  /* 0xff8000000dfc7808 */ /* 0x000fc40004000000 */
[----:B------:R-:W-:Y:S02]  /*6180*/  PLOP3.LUT P0, PT, PT, PT, UP0, 0x80, 0x0 ;  /* 0x000000000000781c */ /* 0x000fe40003f0f008 */
        /* <DEDUP_REMOVED lines=81> */
.L_x_891:
[----:B------:R-:W-:Y:S05]  /*66a0*/  BSYNC B0 ;  /* 0x0000000000007941 */ /* 0x000fea0003800000 */
.L_x_890:
[----:B------:R-:W0:Y:S02]  /*66b0*/  LDGDEPBAR ;  /* 0x00000000000079af */ /* 0x000e240000000000 */
.L_x_889:
[----:B------:R3:W-:Y:S01]  /*66c0*/  STL [R1+0xd0], R228 ;  /* 0x0000d0e401007387 */ /* 0x0007e20000100800 */
[----:B-12---:R-:W-:Y:S01]  /*66d0*/  VIADD R7, R180, 0x4 ;  /* 0x00000004b4077836 */ /* 0x006fe20000000000 */
[----:B------:R-:W-:Y:S01]  /*66e0*/  LOP3.LUT R179, R151, R232, RZ, 0x3c, !PT ;  /* 0x000000e897b37212 */ /* 0x000fe200078e3cff */
[----:B------:R-:W-:Y:S01]  /*66f0*/  USHF.L.U32 UR6, UR20, 0x1, URZ ;  /* 0x0000000114067899 */ /* 0x000fe2000800063f */
[----:B------:R-:W-:Y:S01]  /*6700*/  STL [R1+0xcc], R227 ;  /* 0x0000cce301007387 */ /* 0x000fe20000100800 */
[----:B------:R-:W-:Y:S01]  /*6710*/  FMNMX.FTZ R3, R34, R31, !PT ;  /* 0x0000001f22037209 */ /* 0x000fe20007810000 */
[----:B------:R-:W-:Y:S01]  /*6720*/  IMAD.WIDE.U32 R64, R7, -0x326172a9, RZ ;  /* 0xcd9e8d5707407825 */ /* 0x000fe200078e00ff */
[----:B------:R-:W-:Y:S01]  /*6730*/  ULDC UR22, c[0x0][0x2ec] ;  /* 0x0000bb0000167ab9 */ /* 0x000fe20000000800 */
[----:B------:R-:W-:Y:S01]  /*6740*/  STL [R1+0xc8], R226 ;  /* 0x0000c8e201007387 */ /* 0x000fe20000100800 */
[----:B------:R-:W-:Y:S01]  /*6750*/  FMNMX.FTZ R3, R28, R3, !PT ;  /* 0x000000031c037209 */ /* 0x000fe20007810000 */
[----:B------:R-:W-:-:S02]  /*6760*/  IMAD.WIDE.U32 R82, R152, -0x2daee0ad, RZ ;  /* 0xd2511f5398527825 */ /* 0x000fc400078e00ff */
[----:B------:R-:W-:Y:S01]  /*6770*/  STL [R1+0xc4], R225 ;  /* 0x0000c4e101007387 */ /* 0x000fe20000100800 */
[----:B------:R-:W-:Y:S01]  /*6780*/  FMNMX.FTZ R3, R26, R3, !PT ;  /* 0x000000031a037209 */ /* 0x000fe20007810000 */
[----:B------:R-:W-:Y:S02]  /*6790*/  IMAD.MOV.U32 R231, RZ, RZ, R17 ;  /* 0x000000ffffe77224 */ /* 0x000fe400078e0011 */
[----:B------:R-:W-:Y:S01]  /*67a0*/  STL [R1+0xc0], R224 ;  /* 0x0000c0e001007387 */ /* 0x000fe20000100800 */
[----:B------:R-:W-:-:S03]  /*67b0*/  FMNMX.FTZ R3, R30, R3, !PT ;  /* 0x000000031e037209 */ /* 0x000fc60007810000 */
[----:B------:R-:W-:Y:S01]  /*67c0*/  STL [R1+0xbc], R223 ;  /* 0x0000bcdf01007387 */ /* 0x000fe20000100800 */
[----:B------:R-:W-:-:S03]  /*67d0*/  FMNMX.FTZ R3, R27, R3, !PT ;  /* 0x000000031b037209 */ /* 0x000fc60007810000 */
[----:B------:R-:W-:Y:S01]  /*67e0*/  STL [R1+0xb8], R222 ;  /* 0x0000b8de01007387 */ /* 0x000fe20000100800 */
[----:B------:R-:W-:-:S03]  /*67f0*/  FMNMX.FTZ R3, R24, R3, !PT ;  /* 0x0000000318037209 */ /* 0x000fc60007810000 */
[----:B------:R-:W-:Y:S01]  /*6800*/  STL [R1+0xb4], R221 ;  /* 0x0000b4dd01007387 */ /* 0x000fe20000100800 */
[----:B------:R-:W-:Y:S02]  /*6810*/  FMNMX.FTZ R4, R23, R3, !PT ;  /* 0x0000000317047209 */ /* 0x000fe40007810000 */
        /* <DEDUP_REMOVED lines=25> */
[----:B------:R-:W-:Y:S03]  /*69b0*/  STL [R1+0xc], R179 ;  /* 0x00000cb301007387 */ /* 0x000fe60000100800 */
[----:B------:R-:W-:Y:S01]  /*69c0*/  FMNMX.FTZ R3, R162, R3, !PT ;  /* 0x00000003a2037209 */ /* 0x000fe20007810000 */
[----:B---3--:R-:W2:Y:S03]  /*69d0*/  LDL.LU R228, [R1+0x8] ;  /* 0x0000080001e47983 */ /* 0x008ea60000300800 */
[----:B------:R-:W-:Y:S01]  /*69e0*/  FMNMX.FTZ R3, R159, R3, !PT ;  /* 0x000000039f037209 */ /* 0x000fe20007810000 */
[----:B------:R-:W1:Y:S03]  /*69f0*/  SHFL.BFLY PT, R4, R102, 0x2, 0x1f ;  /* 0x0c401f0066047f89 */ /* 0x000e6600000e0000 */
[----:B------:R-:W-:-:S04]  /*6a00*/  FMNMX.FTZ R3, R234, R3, !PT ;  /* 0x00000003ea037209 */ /* 0x000fc80007810000 */
[----:B------:R-:W-:-:S04]  /*6a10*/  FMNMX.FTZ R3, R211, R3, !PT ;  /* 0x00000003d3037209 */ /* 0x000fc80007810000 */
[----:B------:R-:W-:-:S04]  /*6a20*/  FMNMX.FTZ R3, R210, R3, !PT ;  /* 0x00000003d2037209 */ /* 0x000fc80007810000 */
[----:B------:R-:W-:-:S05]  /*6a30*/  FMNMX.FTZ R3, R208, R3, !PT ;  /* 0x00000003d0037209 */ /* 0x000fca0007810000 */
[----:B------:R-:W3:Y:S01]  /*6a40*/  SHFL.BFLY PT, R5, R3, 0x2, 0x1f ;  /* 0x0c401f0003057f89 */ /* 0x000ee200000e0000 */
[----:B-1----:R-:W-:Y:S02]  /*6a50*/  FMNMX.FTZ R102, R102, R4, !PT ;  /* 0x0000000466667209 */ /* 0x002fe40007810000 */
[----:B------:R-:W-:-:S03]  /*6a60*/  LOP3.LUT R4, R65, R179, RZ, 0x3c, !PT ;  /* 0x000000b341047212 */ /* 0x000fc600078e3cff */
[----:B------:R-:W1:Y:S01]  /*6a70*/  SHFL.BFLY PT, R6, R102, 0x1, 0x1f ;  /* 0x0c201f0066067f89 */ /* 0x000e6200000e0000 */
[----:B------:R-:W-:Y:S02]  /*6a80*/  VIADD R22, R233, 0xbb67ae85 ;  /* 0xbb67ae85e9167836 */ /* 0x000fe40000000000 */
[----:B------:R-:W-:-:S05]  /*6a90*/  IMAD.WIDE.U32 R66, R4, -0x2daee0ad, RZ ;  /* 0xd2511f5304427825 */ /* 0x000fca00078e00ff */
[----:B------:R-:W-:Y:S01]  /*6aa0*/  LOP3.LUT R4, R67, R82, R22, 0x96, !PT ;  /* 0x0000005243047212 */ /* 0x000fe200078e9616 */
[----:B------:R-:W-:Y:S01]  /*6ab0*/  VIADD R67, R232, 0x9e3779b9 ;  /* 0x9e3779b9e8437836 */ /* 0x000fe20000000000 */
[----:B---3--:R-:W-:Y:S02]  /*6ac0*/  FMNMX.FTZ R3, R3, R5, !PT ;  /* 0x0000000503037209 */ /* 0x008fe40007810000 */
[----:B------:R-:W-:Y:S01]  /*6ad0*/  LOP3.LUT R5, R83, UR6, R233, 0x96, !PT ;  /* 0x0000000653057c12 */ /* 0x000fe2000f8e96e9 */
[----:B------:R-:W-:-:S04]  /*6ae0*/  IMAD.WIDE.U32 R38, R4, -0x326172a9, RZ ;  /* 0xcd9e8d5704267825 */ /* 0x000fc800078e00ff */
[----:B------:R-:W-:-:S04]  /*6af0*/  IMAD.WIDE.U32 R20, R5, -0x326172a9, RZ ;  /* 0xcd9e8d5705147825 */ /* 0x000fc800078e00ff */
[----:B------:R-:W-:Y:S01]  /*6b00*/  VIADD R65, R232, 0x3c6ef372 ;  /* 0x3c6ef372e8417836 */ /* 0x000fe20000000000 */
[----:B-1----:R-:W-:Y:S02]  /*6b10*/  FMNMX.FTZ R102, R102, R6, !PT ;  /* 0x0000000666667209 */ /* 0x002fe40007810000 */
[----:B------:R-:W-:Y:S02]  /*6b20*/  LOP3.LUT R4, R21, R64, R67, 0x96, !PT ;  /* 0x0000004015047212 */ /* 0x000fe400078e9643 */
[----:B------:R-:W-:Y:S01]  /*6b30*/  LOP3.LUT R6, R39, R20, R65, 0x96, !PT ;  /* 0x0000001427067212 */ /* 0x000fe200078e9641 */
[----:B------:R-:W-:Y:S01]  /*6b40*/  VIADD R81, R233, 0x76cf5d0a ;  /* 0x76cf5d0ae9517836 */ /* 0x000fe20000000000 */
[----:B------:R-:W1:Y:S01]  /*6b50*/  SHFL.BFLY PT, R101, R3, 0x1, 0x1f ;  /* 0x0c201f0003657f89 */ /* 0x000e6200000e0000 */
[----:B------:R-:W-:Y:S01]  /*6b60*/  FMUL.FTZ R8, R102, UR22 ;  /* 0x0000001666087c20 */ /* 0x000fe20008410000 */
[----:B------:R-:W-:Y:S01]  /*6b70*/  IMAD.WIDE.U32 R4, R4, -0x2daee0ad, RZ ;  /* 0xd2511f5304047825 */ /* 0x000fe200078e00ff */
[----:B------:R-:W-:-:S03]  /*6b80*/  FSETP.NEU.FTZ.AND P1, PT, R102, -INF , PT ;  /* 0xff8000006600780b */ /* 0x000fc60003f3d000 */
[----:B------:R-:W-:Y:S02]  /*6b90*/  VIADD R105, R233, 0x32370b8f ;  /* 0x32370b8fe9697836 */ /* 0x000fe40000000000 */
[----:B------:R-:W-:Y:S01]  /*6ba0*/  IMAD.WIDE.U32 R6, R6, -0x2daee0ad, RZ ;  /* 0xd2511f5306067825 */ /* 0x000fe200078e00ff */
[----:B------:R-:W-:Y:S02]  /*6bb0*/  FSEL R37, R8, RZ, P1 ;  /* 0x000000ff08257208 */ /* 0x000fe40000800000 */
[----:B------:R-:W-:Y:S02]  /*6bc0*/  LOP3.LUT R5, R5, R66, R81, 0x96, !PT ;  /* 0x0000004205057212 */ /* 0x000fe400078e9651 */
[----:B------:R-:W-:Y:S01]  /*6bd0*/  LOP3.LUT R8, R7, R4, R105, 0x96, !PT ;  /* 0x0000000407087212 */ /* 0x000fe200078e9669 */
[----:B------:R-:W-:Y:S02]  /*6be0*/  VIADD R106, R232, 0xdaa66d2b ;  /* 0xdaa66d2be86a7836 */ /* 0x000fe40000000000 */
[----:B------:R-:W-:Y:S01]  /*6bf0*/  FFMA.FTZ R7, R34, UR22, -R37 ;  /* 0x0000001622077c23 */ /* 0x000fe20008010825 */
[----:B------:R-:W-:-:S04]  /*6c00*/  IMAD.WIDE.U32 R4, R5, -0x326172a9, RZ ;  /* 0xcd9e8d5705047825 */ /* 0x000fc800078e00ff */
[----:B------:R-:W-:-:S04]  /*6c10*/  IMAD.WIDE.U32 R8, R8, -0x326172a9, RZ ;  /* 0xcd9e8d5708087825 */ /* 0x000fc800078e00ff */
[----:B------:R-:W-:Y:S01]  /*6c20*/  VIADD R107, R232, 0x78dde6e4 ;  /* 0x78dde6e4e86b7836 */ /* 0x000fe20000000000 */
[----:B------:R3:W-:Y:S01]  /*6c30*/  MUFU.EX2 R217, R7 ;  /* 0x0000000700d97308 */ /* 0x0007e20000000800 */
[----:B------:R-:W-:Y:S01]  /*6c40*/  LOP3.LUT R5, R5, R38, R106, 0x96, !PT ;  /* 0x0000002605057212 */ /* 0x000fe200078e966a */
[C---:B------:R-:W-:Y:S02]  /*6c50*/  VIADD R132, R233.reuse, 0xed9eba14 ;  /* 0xed9eba14e9847836 */ /* 0x040fe40000000000 */
[----:B------:R-:W-:Y:S01]  /*6c60*/  VIADD R152, R233, 0xa9066899 ;  /* 0xa9066899e9987836 */ /* 0x000fe20000000000 */
[----:B-1----:R-:W-:Y:S01]  /*6c70*/  FMNMX.FTZ R101, R3, R101, !PT ;  /* 0x0000006503657209 */ /* 0x002fe20007810000 */
[----:B------:R-:W-:Y:S01]  /*6c80*/  FFMA.FTZ R3, R28, UR22, -R37 ;  /* 0x000000161c037c23 */ /* 0x000fe20008010825 */
[----:B---3--:R-:W-:Y:S01]  /*6c90*/  LOP3.LUT R7, R9, R4, R107, 0x96, !PT ;  /* 0x0000000409077212 */ /* 0x008fe200078e966b */
[----:B------:R-:W-:-:S04]  /*6ca0*/  IMAD.WIDE.U32 R4, R5, -0x2daee0ad, RZ ;  /* 0xd2511f5305047825 */ /* 0x000fc800078e00ff */
[----:B------:R-:W-:Y:S01]  /*6cb0*/  IMAD.WIDE.U32 R12, R7, -0x2daee0ad, RZ ;  /* 0xd2511f53070c7825 */ /* 0x000fe200078e00ff */
[----:B------:R-:W-:-:S03]  /*6cc0*/  LOP3.LUT R6, R5, R6, R132, 0x96, !PT ;  /* 0x0000000605067212 */ /* 0x000fc600078e9684 */
[----:B------:R-:W-:Y:S01]  /*6cd0*/  FFMA.FTZ R5, R26, UR22, -R37 ;  /* 0x000000161a057c23 */ /* 0x000fe20008010825 */
[----:B------:R-:W-:Y:S01]  /*6ce0*/  LOP3.LUT R4, R13, R4, R152, 0x96, !PT ;  /* 0x000000040d047212 */ /* 0x000fe200078e9698 */
[----:B------:R1:W-:Y:S01]  /*6cf0*/  MUFU.EX2 R166, R3 ;  /* 0x0000000300a67308 */ /* 0x0003e20000000800 */
[----:B------:R-:W-:Y:S01]  /*6d00*/  FSETP.NEU.FTZ.AND P1, PT, R101, -INF , PT ;  /* 0xff8000006500780b */ /* 0x000fe20003f3d000 */
[----:B------:R-:W-:Y:S01]  /*6d10*/  IMAD.WIDE.U32 R6, R6, -0x326172a9, RZ ;  /* 0xcd9e8d5706067825 */ /* 0x000fe200078e00ff */
[----:B------:R-:W-:-:S05]  /*6d20*/  LEA R212, R0, UR4, 0x1 ;  /* 0x0000000400d47c11 */ /* 0x000fca000f8e08ff */
[----:B------:R3:W4:Y:S01]  /*6d30*/  MUFU.EX2 R153, R5 ;  /* 0x0000000500997308 */ /* 0x0007220000000800 */
[----:B------:R-:W-:Y:S02]  /*6d40*/  VIADD R187, R232, 0x1715609d ;  /* 0x1715609de8bb7836 */ /* 0x000fe40000000000 */
[----:B------:R-:W-:Y:S01]  /*6d50*/  FFMA.FTZ R10, R31, UR22, -R37 ;  /* 0x000000161f0a7c23 */ /* 0x000fe20008010825 */
[----:B------:R-:W-:Y:S01]  /*6d60*/  LDSM.16.MT88.4 R108, [R212+0x9000] ;  /* 0x00900000d46c783b */ /* 0x000fe20000004200 */
[----:B-1----:R-:W-:Y:S01]  /*6d70*/  FMUL.FTZ R3, R101, UR22 ;  /* 0x0000001665037c20 */ /* 0x002fe20008410000 */
[----:B------:R-:W-:Y:S02]  /*6d80*/  LOP3.LUT R13, R7, R8, R187, 0x96, !PT ;  /* 0x00000008070d7212 */ /* 0x000fe400078e96bb */
[----:B------:R-:W-:Y:S04]  /*6d90*/  LDSM.16.MT88.4 R92, [R212+0xa000] ;  /* 0x00a00000d45c783b */ /* 0x000fe80000004200 */
[----:B------:R-:W-:Y:S01]  /*6da0*/  LDSM.16.MT88.4 R112, [R212+0xb000] ;  /* 0x00b00000d470783b */ /* 0x000fe20000004200 */
[----:B---3--:R-:W-:Y:S01]  /*6db0*/  IMAD.WIDE.U32 R4, R4, -0x326172a9, RZ ;  /* 0xcd9e8d5704047825 */ /* 0x008fe200078e00ff */
[----:B------:R-:W-:-:S02]  /*6dc0*/  FSEL R36, R3, RZ, P1 ;  /* 0x000000ff03247208 */ /* 0x000fc40000800000 */
[----:B------:R-:W-:Y:S01]  /*6dd0*/  LDSM.16.MT88.4 R68, [R212+0x9400] ;  /* 0x00940000d444783b */ /* 0x000fe20000004200 */
[----:B------:R-:W-:-:S03]  /*6de0*/  LOP3.LUT R0, R4, 0xffff, RZ, 0xc0, !PT ;  /* 0x0000ffff04007812 */ /* 0x000fc600078ec0ff */
[----:B------:R-:W-:Y:S01]  /*6df0*/  LDSM.16.MT88.4 R72, [R212+0xa400] ;  /* 0x00a40000d448783b */ /* 0x000fe20000004200 */
[----:B------:R-:W-:Y:S01]  /*6e00*/  LOP3.LUT R3, R5, R6, R80, 0x96, !PT ;  /* 0x0000000605037212 */ /* 0x000fe200078e9650 */
[----:B------:R-:W-:Y:S01]  /*6e10*/  FFMA.FTZ R5, R32, UR22, -R36 ;  /* 0x0000001620057c23 */ /* 0x000fe20008010824 */
[----:B------:R-:W-:Y:S01]  /*6e20*/  LOP3.LUT R8, R4, 0xff, RZ, 0xc0, !PT ;  /* 0x000000ff04087812 */ /* 0x000fe200078ec0ff */
[----:B------:R-:W-:Y:S01]  /*6e30*/  LDSM.16.MT88.4 R120, [R212+0xb400] ;  /* 0x00b40000d478783b */ /* 0x000fe20000004200 */
[--C-:B------:R-:W-:Y:S02]  /*6e40*/  SHF.R.U32.HI R6, RZ, 0x10, R4.reuse ;  /* 0x00000010ff067819 */ /* 0x100fe40000011604 */
[----:B------:R-:W-:Y:S02]  /*6e50*/  SHF.R.U32.HI R7, RZ, 0x18, R4 ;  /* 0x00000018ff077819 */ /* 0x000fe40000011604 */
[----:B------:R-:W-:Y:S01]  /*6e60*/  SHF.R.U32.HI R4, RZ, 0x8, R0 ;  /* 0x00000008ff047819 */ /* 0x000fe20000011600 */
[----:B------:R-:W-:Y:S01]  /*6e70*/  IMAD R214, R2, 0x2, R212 ;  /* 0x0000000202d67824 */ /* 0x000fe200078e02d4 */
[----:B------:R-:W-:Y:S01]  /*6e80*/  LOP3.LUT R0, R3, 0xffff, RZ, 0xc0, !PT ;  /* 0x0000ffff03007812 */ /* 0x000fe200078ec0ff */
[----:B------:R1:W-:Y:S01]  /*6e90*/  MUFU.EX2 R104, R5 ;  /* 0x0000000500687308 */ /* 0x0003e20000000800 */
[----:B------:R-:W-:Y:S01]  /*6ea0*/  LOP3.LUT R2, R6, 0xff, RZ, 0xc0, !PT ;  /* 0x000000ff06027812 */ /* 0x000fe200078ec0ff */
[----:B------:R-:W-:Y:S01]  /*6eb0*/  FFMA.FTZ R6, R33, UR22, -R36 ;  /* 0x0000001621067c23 */ /* 0x000fe20008010824 */
[----:B------:R-:W-:-:S05]  /*6ec0*/  SHF.R.U32.HI R0, RZ, 0x8, R0 ;  /* 0x00000008ff007819 */ /* 0x000fca0000011600 */
[----:B------:R-:W-:Y:S01]  /*6ed0*/  MUFU.EX2 R218, R10 ;  /* 0x0000000a00da7308 */ /* 0x000fe20000000800 */
[----:B------:R-:W-:Y:S01]  /*6ee0*/  PRMT R4, R8, 0x5410, R4 ;  /* 0x0000541008047816 */ /* 0x000fe20000000004 */
[--C-:B------:R-:W-:Y:S01]  /*6ef0*/  FFMA.FTZ R9, R48, UR22, -R36.reuse ;  /* 0x0000001630097c23 */ /* 0x100fe20008010824 */
[----:B------:R-:W3:Y:S04]  /*6f00*/  LDSM.16.MT88.4 R96, [R214+0x9000] ;  /* 0x00900000d660783b */ /* 0x000ee80000004200 */
[----:B------:R-:W3:Y:S01]  /*6f10*/  LDSM.16.MT88.4 R88, [R214+0xa000] ;  /* 0x00a00000d658783b */ /* 0x000ee20000004200 */
[----:B-1----:R-:W-:Y:S01]  /*6f20*/  LOP3.LUT R5, R3, 0xff, RZ, 0xc0, !PT ;  /* 0x000000ff03057812 */ /* 0x002fe200078ec0ff */
[----:B------:R1:W4:Y:S01]  /*6f30*/  MUFU.EX2 R227, R6 ;  /* 0x0000000600e37308 */ /* 0x0003220000000800 */
[----:B------:R-:W-:Y:S01]  /*6f40*/  PRMT R7, R2, 0x5410, R7 ;  /* 0x0000541002077816 */ /* 0x000fe20000000007 */
[----:B------:R-:W-:Y:S01]  /*6f50*/  FFMA.FTZ R2, R44, UR22, -R36 ;  /* 0x000000162c027c23 */ /* 0x000fe20008010824 */
[----:B------:R-:W2:Y:S04]  /*6f60*/  LDSM.16.MT88.4 R116, [R214+0xb000] ;  /* 0x00b00000d674783b */ /* 0x000ea80000004200 */
[----:B------:R-:W2:Y:S01]  /*6f70*/  LDSM.16.MT88.4 R84, [R214+0x9400] ;  /* 0x00940000d654783b */ /* 0x000ea20000004200 */
[----:B------:R-:W-:Y:S03]  /*6f80*/  MUFU.EX2 R215, R9 ;  /* 0x0000000900d77308 */ /* 0x000fe60000000800 */
[----:B------:R-:W2:Y:S04]  /*6f90*/  LDSM.16.MT88.4 R76, [R214+0xa400] ;  /* 0x00a40000d64c783b */ /* 0x000ea80000004200 */
[----:B------:R-:W2:Y:S01]  /*6fa0*/  LDSM.16.MT88.4 R124, [R214+0xb400] ;  /* 0x00b40000d67c783b */ /* 0x000ea20000004200 */
[----:B-1----:R-:W-:-:S02]  /*6fb0*/  PRMT R6, R5, 0x5410, R0 ;  /* 0x0000541005067816 */ /* 0x002fc40000000000 */
[--C-:B------:R-:W-:Y:S02]  /*6fc0*/  SHF.R.U32.HI R0, RZ, 0x10, R3.reuse ;  /* 0x00000010ff007819 */ /* 0x100fe40000011603 */
[----:B------:R-:W-:Y:S02]  /*6fd0*/  SHF.R.U32.HI R5, RZ, 0x18, R3 ;  /* 0x00000018ff057819 */ /* 0x000fe40000011603 */
[----:B------:R-:W-:Y:S02]  /*6fe0*/  LOP3.LUT R3, R0, 0xff, RZ, 0xc0, !PT ;  /* 0x000000ff00037812 */ /* 0x000fe400078ec0ff */
[--C-:B------:R-:W-:Y:S01]  /*6ff0*/  HSET2.LE.AND R0, R4, R231.reuse, PT ;  /* 0x000000e704007233 */ /* 0x100fe20003803000 */
[----:B------:R-:W-:Y:S01]  /*7000*/  FFMA.FTZ R4, R30, UR22, -R37 ;  /* 0x000000161e047c23 */ /* 0x000fe20008010825 */
[----:B------:R4:W1:Y:S01]  /*7010*/  MUFU.EX2 R216, R2 ;  /* 0x0000000200d87308 */ /* 0x0008620000000800 */
[----:B------:R-:W-:Y:S02]  /*7020*/  PRMT R5, R3, 0x5410, R5 ;  /* 0x0000541003057816 */ /* 0x000fe40000000005 */
[----:B------:R-:W-:-:S05]  /*7030*/  HSET2.LE.AND R3, R6, R231, PT ;  /* 0x000000e706037233 */ /* 0x000fca0003803000 */
[----:B------:R3:W-:Y:S01]  /*7040*/  MUFU.EX2 R165, R4 ;  /* 0x0000000400a57308 */ /* 0x0007e20000000800 */
[----:B----4-:R-:W-:-:S04]  /*7050*/  F2FP.F16.F32.PACK_AB R2, R153, R166 ;  /* 0x000000a69902723e */ /* 0x010fc800000000ff */
[----:B------:R-:W-:Y:S01]  /*7060*/  LOP3.LUT R10, R0, R2, RZ, 0xc0, !PT ;  /* 0x00000002000a7212 */ /* 0x000fe200078ec0ff */
[--C-:B---3--:R-:W-:Y:S01]  /*7070*/  FFMA.FTZ R4, R27, UR22, -R37.reuse ;  /* 0x000000161b047c23 */ /* 0x108fe20008010825 */
[--C-:B------:R-:W-:Y:S02]  /*7080*/  HSET2.LE.AND R0, R7, R231.reuse, PT ;  /* 0x000000e707007233 */ /* 0x100fe40003803000 */
[----:B------:R-:W-:Y:S01]  /*7090*/  F2FP.F16.F32.PACK_AB R2, R227, R104 ;  /* 0x00000068e302723e */ /* 0x000fe200000000ff */
[----:B------:R3:W-:Y:S03]  /*70a0*/  MUFU.EX2 R223, R4 ;  /* 0x0000000400df7308 */ /* 0x0007e60000000800 */
[----:B------:R-:W-:Y:S01]  /*70b0*/  LOP3.LUT R11, R0, R2, RZ, 0xc0, !PT ;  /* 0x00000002000b7212 */ /* 0x000fe200078ec0ff */
[----:B------:R-:W-:Y:S01]  /*70c0*/  FFMA.FTZ R0, R24, UR22, -R37 ;  /* 0x0000001618007c23 */ /* 0x000fe20008010825 */
[----:B------:R-:W-:-:S02]  /*70d0*/  HSET2.LE.AND R5, R5, R231, PT ;  /* 0x000000e705057233 */ /* 0x000fc40003803000 */
[----:B-1----:R-:W-:Y:S02]  /*70e0*/  F2FP.F16.F32.PACK_AB R6, R216, R215 ;  /* 0x000000d7d806723e */ /* 0x002fe400000000ff */
[----:B---3--:R-:W-:-:S04]  /*70f0*/  F2FP.F16.F32.PACK_AB R4, R218, R217 ;  /* 0x000000d9da04723e */ /* 0x008fc800000000ff */
[----:B------:R-:W-:Y:S01]  /*7100*/  LOP3.LUT R8, R3, R4, RZ, 0xc0, !PT ;  /* 0x0000000403087212 */ /* 0x000fe200078ec0ff */
[----:B------:R-:W-:Y:S01]  /*7110*/  IMAD.WIDE.U32 R2, R13, -0x2daee0ad, RZ ;  /* 0xd2511f530d027825 */ /* 0x000fe200078e00ff */
[----:B------:R1:W-:Y:S01]  /*7120*/  MUFU.EX2 R177, R0 ;  /* 0x0000000000b17308 */ /* 0x0003e20000000800 */
[----:B------:R-:W-:Y:S02]  /*7130*/  LOP3.LUT R9, R5, R6, RZ, 0xc0, !PT ;  /* 0x0000000605097212 */ /* 0x000fe400078ec0ff */
[C---:B------:R-:W-:Y:S01]  /*7140*/  LOP3.LUT R4, R2.reuse, 0xffff, RZ, 0xc0, !PT ;  /* 0x0000ffff02047812 */ /* 0x040fe200078ec0ff */
[----:B------:R-:W-:Y:S01]  /*7150*/  FFMA.FTZ R5, R35, UR22, -R36 ;  /* 0x0000001623057c23 */ /* 0x000fe20008010824 */
[----:B------:R-:W-:Y:S02]  /*7160*/  LOP3.LUT R6, R2, 0xff, RZ, 0xc0, !PT ;  /* 0x000000ff02067812 */ /* 0x000fe400078ec0ff */
[----:B------:R-:W-:Y:S01]  /*7170*/  SHF.R.U32.HI R4, RZ, 0x8, R4 ;  /* 0x00000008ff047819 */ /* 0x000fe20000011604 */
[----:B------:R3:W-:Y:S01]  /*7180*/  MUFU.EX2 R150, R5 ;  /* 0x0000000500967308 */ /* 0x0007e20000000800 */
[----:B-1----:R-:W-:-:S02]  /*7190*/  FFMA.FTZ R0, R23, UR22, -R37 ;  /* 0x0000001617007c23 */ /* 0x002fc40008010825 */
[----:B------:R-:W-:-:S05]  /*71a0*/  PRMT R6, R6, 0x5410, R4 ;  /* 0x0000541006067816 */ /* 0x000fca0000000004 */
[----:B------:R1:W4:Y:S01]  /*71b0*/  MUFU.EX2 R167, R0 ;  /* 0x0000000000a77308 */ /* 0x0003220000000800 */
[----:B------:R-:W-:Y:S01]  /*71c0*/  SHF.R.U32.HI R7, RZ, 0x18, R2 ;  /* 0x00000018ff077819 */ /* 0x000fe20000011602 */
[--C-:B------:R-:W-:Y:S01]  /*71d0*/  FFMA.FTZ R4, R25, UR22, -R36.reuse ;  /* 0x0000001619047c23 */ /* 0x100fe20008010824 */
[----:B---3--:R-:W-:-:S05]  /*71e0*/  FFMA.FTZ R5, R29, UR22, -R36 ;  /* 0x000000161d057c23 */ /* 0x008fca0008010824 */
[----:B------:R3:W-:Y:S01]  /*71f0*/  MUFU.EX2 R151, R4 ;  /* 0x0000000400977308 */ /* 0x0007e20000000800 */
[----:B-1----:R-:W-:Y:S02]  /*7200*/  LOP3.LUT R0, R3, R12, R100, 0x96, !PT ;  /* 0x0000000c03007212 */ /* 0x002fe400078e9664 */
[----:B------:R-:W-:Y:S02]  /*7210*/  SHF.R.U32.HI R3, RZ, 0x10, R2 ;  /* 0x00000010ff037819 */ /* 0x000fe40000011602 */
[----:B------:R-:W-:-:S03]  /*7220*/  LOP3.LUT R2, R0, 0xffff, RZ, 0xc0, !PT ;  /* 0x0000ffff00027812 */ /* 0x000fc600078ec0ff */
[----:B------:R1:W2:Y:S01]  /*7230*/  MUFU.EX2 R176, R5 ;  /* 0x0000000500b07308 */ /* 0x0002a20000000800 */
[----:B------:R-:W-:Y:S02]  /*7240*/  LOP3.LUT R3, R3, 0xff, RZ, 0xc0, !PT ;  /* 0x000000ff03037812 */ /* 0x000fe400078ec0ff */
[----:B------:R-:W-:Y:S02]  /*7250*/  SHF.R.U32.HI R2, RZ, 0x8, R2 ;  /* 0x00000008ff027819 */ /* 0x000fe40000011602 */
[----:B------:R-:W-:Y:S01]  /*7260*/  PRMT R12, R3, 0x5410, R7 ;  /* 0x00005410030c7816 */ /* 0x000fe20000000007 */
[----:B------:R-:W-:Y:S01]  /*7270*/  FFMA.FTZ R3, R40, UR22, -R36 ;  /* 0x0000001628037c23 */ /* 0x000fe20008010824 */
[----:B---3--:R-:W-:Y:S02]  /*7280*/  SHF.R.U32.HI R4, RZ, 0x18, R0 ;  /* 0x00000018ff047819 */ /* 0x008fe40000011600 */
[----:B-1----:R-:W-:-:S04]  /*7290*/  LOP3.LUT R5, R0, 0xff, RZ, 0xc0, !PT ;  /* 0x000000ff00057812 */ /* 0x002fc800078ec0ff */
[----:B------:R-:W-:Y:S02]  /*72a0*/  PRMT R7, R5, 0x5410, R2 ;  /* 0x0000541005077816 */ /* 0x000fe40000000002 */
[----:B------:R-:W-:Y:S01]  /*72b0*/  SHF.R.U32.HI R2, RZ, 0x10, R0 ;  /* 0x00000010ff027819 */ /* 0x000fe20000011600 */
[----:B------:R1:W3:Y:S01]  /*72c0*/  MUFU.EX2 R178, R3 ;  /* 0x0000000300b27308 */ /* 0x0002e20000000800 */
[----:B------:R-:W-:Y:S01]  /*72d0*/  HSET2.LE.AND R0, R6, R231, PT ;  /* 0x000000e706007233 */ /* 0x000fe20003803000 */
[----:B------:R-:W-:Y:S01]  /*72e0*/  HMMA.16816.F32 R56, R8, R96, RZ ;  /* 0x000000600838723c */ /* 0x000fe200000018ff */
[----:B-1----:R-:W-:Y:S02]  /*72f0*/  LOP3.LUT R3, R2, 0xff, RZ, 0xc0, !PT ;  /* 0x000000ff02037812 */ /* 0x002fe400078ec0ff */
[----:B----4-:R-:W-:-:S04]  /*7300*/  F2FP.F16.F32.PACK_AB R2, R167, R177 ;  /* 0x000000b1a702723e */ /* 0x010fc800000000ff */
[----:B------:R-:W-:Y:S02]  /*7310*/  LOP3.LUT R6, R0, R2, RZ, 0xc0, !PT ;  /* 0x0000000200067212 */ /* 0x000fe400078ec0ff */
[--C-:B------:R-:W-:Y:S02]  /*7320*/  HSET2.LE.AND R0, R12, R231.reuse, PT ;  /* 0x000000e70c007233 */ /* 0x100fe40003803000 */
[----:B--2---:R-:W-:Y:S02]  /*7330*/  F2FP.F16.F32.PACK_AB R2, R151, R176 ;  /* 0x000000b09702723e */ /* 0x004fe400000000ff */
[----:B------:R-:W-:Y:S02]  /*7340*/  PRMT R5, R3, 0x5410, R4 ;  /* 0x0000541003057816 */ /* 0x000fe40000000004 */
[----:B------:R-:W-:Y:S02]  /*7350*/  HSET2.LE.AND R3, R7, R231, PT ;  /* 0x000000e707037233 */ /* 0x000fe40003803000 */
[----:B------:R-:W-:-:S02]  /*7360*/  LOP3.LUT R7, R0, R2, RZ, 0xc0, !PT ;  /* 0x0000000200077212 */ /* 0x000fc400078ec0ff */
[----:B------:R-:W-:-:S04]  /*7370*/  FMNMX.FTZ R0, R146, R147, !PT ;  /* 0x0000009392007209 */ /* 0x000fc80007810000 */
[----:B------:R-:W-:Y:S01]  /*7380*/  FMNMX.FTZ R0, R144, R0, !PT ;  /* 0x0000000090007209 */ /* 0x000fe20007810000 */
[----:B------:R-:W-:Y:S03]  /*7390*/  HMMA.16816.F32 R28, R8, R98, RZ ;  /* 0x00000062081c723c */ /* 0x000fe600000018ff */
[----:B------:R-:W-:Y:S02]  /*73a0*/  FMNMX.FTZ R0, R103, R0, !PT ;  /* 0x0000000067007209 */ /* 0x000fe40007810000 */
[----:B------:R-:W-:Y:S02]  /*73b0*/  HSET2.LE.AND R5, R5, R231, PT ;  /* 0x000000e705057233 */ /* 0x000fe40003803000 */
[----:B------:R-:W-:Y:S02]  /*73c0*/  F2FP.F16.F32.PACK_AB R4, R223, R165 ;  /* 0x000000a5df04723e */ /* 0x000fe400000000ff */
[----:B---3--:R-:W-:-:S02]  /*73d0*/  F2FP.F16.F32.PACK_AB R12, R178, R150 ;  /* 0x00000096b20c723e */ /* 0x008fc400000000ff */
[----:B------:R-:W-:Y:S02]  /*73e0*/  FMNMX.FTZ R0, R136, R0, !PT ;  /* 0x0000000088007209 */ /* 0x000fe40007810000 */
[----:B------:R-:W-:Y:S02]  /*73f0*/  LOP3.LUT R4, R3, R4, RZ, 0xc0, !PT ;  /* 0x0000000403047212 */ /* 0x000fe400078ec0ff */
[----:B------:R-:W-:Y:S02]  /*7400*/  LOP3.LUT R5, R5, R12, RZ, 0xc0, !PT ;  /* 0x0000000c05057212 */ /* 0x000fe400078ec0ff */
[----:B------:R-:W-:Y:S01]  /*7410*/  FMNMX.FTZ R0, R133, R0, !PT ;  /* 0x0000000085007209 */ /* 0x000fe20007810000 */
[----:B------:R-:W-:Y:S03]  /*7420*/  HMMA.16816.F32 R32, R8, R110, RZ ;  /* 0x0000006e0820723c */ /* 0x000fe600000018ff */
[----:B------:R-:W-:-:S03]  /*7430*/  FMNMX.FTZ R0, R131, R0, !PT ;  /* 0x0000000083007209 */ /* 0x000fc60007810000 */
[----:B------:R-:W-:Y:S01]  /*7440*/  HMMA.16816.F32 R60, R8, R108, RZ ;  /* 0x0000006c083c723c */ /* 0x000fe200000018ff */
[----:B------:R-:W-:-:S05]  /*7450*/  FMNMX.FTZ R0, R129, R0, !PT ;  /* 0x0000000081007209 */ /* 0x000fca0007810000 */
[----:B------:R-:W-:Y:S01]  /*7460*/  HMMA.16816.F32 R52, R8, R92, RZ ;  /* 0x0000005c0834723c */ /* 0x000fe200000018ff */
[----:B------:R-:W-:-:S05]  /*7470*/  FMNMX.FTZ R0, R158, R0, !PT ;  /* 0x000000009e007209 */ /* 0x000fca0007810000 */
[C---:B------:R-:W-:Y:S06]  /*7480*/  HMMA.16816.F32 R48, R8.reuse, R88, RZ ;  /* 0x000000580830723c */ /* 0x040fec00000018ff */
[C---:B------:R-:W-:Y:S06]  /*7490*/  HMMA.16816.F32 R44, R8.reuse, R112, RZ ;  /* 0x00000070082c723c */ /* 0x040fec00000018ff */
[C---:B------:R-:W-:Y:S06]  /*74a0*/  HMMA.16816.F32 R40, R8.reuse, R116, RZ ;  /* 0x000000740828723c */ /* 0x040fec00000018ff */
[C---:B------:R-:W-:Y:S06]  /*74b0*/  HMMA.16816.F32 R24, R8.reuse, R94, RZ ;  /* 0x0000005e0818723c */ /* 0x040fec00000018ff */
[C---:B------:R-:W-:Y:S06]  /*74c0*/  HMMA.16816.F32 R16, R8.reuse, R90, RZ ;  /* 0x0000005a0810723c */ /* 0x040fec00000018ff */
[----:B------:R-:W-:Y:S06]  /*74d0*/  HMMA.16816.F32 R12, R8, R114, RZ ;  /* 0x00000072080c723c */ /* 0x000fec00000018ff */
[----:B------:R-:W-:Y:S06]  /*74e0*/  HMMA.16816.F32 R188, R4, R84, R56 ;  /* 0x0000005404bc723c */ /* 0x000fec0000001838 */
[----:B------:R-:W-:Y:S01]  /*74f0*/  HMMA.16816.F32 R8, R8, R118, RZ ;  /* 0x000000760808723c */ /* 0x000fe200000018ff */
[----:B------:R-:W-:-:S05]  /*7500*/  FMNMX.FTZ R0, R156, R0, !PT ;  /* 0x000000009c007209 */ /* 0x000fca0007810000 */
[----:B------:R-:W-:Y:S01]  /*7510*/  HMMA.16816.F32 R200, R4, R86, R28 ;  /* 0x0000005604c8723c */ /* 0x000fe2000000181c */
[----:B------:R-:W-:-:S06]  /*7520*/  FMNMX.FTZ R0, R141, R0, !PT ;  /* 0x000000008d007209 */ /* 0x000fcc0007810000 */
[----:B------:R-:W-:Y:S01]  /*7530*/  IMAD.WIDE.U32 R28, R180, -0x326172a9, RZ ;  /* 0xcd9e8d57b41c7825 */ /* 0x000fe200078e00ff */
[----:B------:R-:W-:-:S04]  /*7540*/  FMNMX.FTZ R0, R135, R0, !PT ;  /* 0x0000000087007209 */ /* 0x000fc80007810000 */
[----:B------:R-:W-:Y:S01]  /*7550*/  LOP3.LUT R3, R29, R179, RZ, 0x3c, !PT ;  /* 0x000000b31d037212 */ /* 0x000fe200078e3cff */
[----:B------:R-:W-:Y:S01]  /*7560*/  HMMA.16816.F32 R204, R4, R70, R32 ;  /* 0x0000004604cc723c */ /* 0x000fe20000001820 */
[----:B------:R-:W-:-:S06]  /*7570*/  FMNMX.FTZ R2, R228, R0, !PT ;  /* 0x00000000e4027209 */ /* 0x000fcc0007810000 */
[----:B------:R-:W-:Y:S01]  /*7580*/  IMAD.WIDE.U32 R34, R3, -0x2daee0ad, RZ ;  /* 0xd2511f5303227825 */ /* 0x000fe200078e00ff */
[----:B------:R-:W-:Y:S01]  /*7590*/  HMMA.16816.F32 R168, R4, R68, R60 ;  /* 0x0000004404a8723c */ /* 0x000fe2000000183c */
[----:B------:R-:W-:Y:S02]  /*75a0*/  FMNMX.FTZ R2, R154, R2, !PT ;  /* 0x000000029a027209 */ /* 0x000fe40007810000 */
[----:B------:R-:W-:-:S03]  /*75b0*/  FMNMX.FTZ R0, R149, R148, !PT ;  /* 0x0000009495007209 */ /* 0x000fc60007810000 */
[C---:B------:R-:W-:Y:S01]  /*75c0*/  HMMA.16816.F32 R248, R4.reuse, R72, R52 ;  /* 0x0000004804f8723c */ /* 0x040fe20000001834 */
[----:B------:R-:W-:Y:S02]  /*75d0*/  IMAD.MOV.U32 R61, RZ, RZ, R188 ;  /* 0x000000ffff3d7224 */ /* 0x000fe400078e00bc */
[----:B------:R-:W-:Y:S02]  /*75e0*/  IMAD.MOV.U32 R60, RZ, RZ, R189 ;  /* 0x000000ffff3c7224 */ /* 0x000fe400078e00bd */
[----:B------:R-:W-:Y:S01]  /*75f0*/  IMAD.MOV.U32 R63, RZ, RZ, R190 ;  /* 0x000000ffff3f7224 */ /* 0x000fe200078e00be */
[----:B------:R-:W-:Y:S01]  /*7600*/  HMMA.16816.F32 R244, R4, R76, R48 ;  /* 0x0000004c04f4723c */ /* 0x000fe20000001830 */
[----:B------:R-:W-:Y:S01]  /*7610*/  IMAD.MOV.U32 R62, RZ, RZ, R191 ;  /* 0x000000ffff3e7224 */ /* 0x000fe200078e00bf */
[----:B------:R-:W-:-:S04]  /*7620*/  FMNMX.FTZ R3, R155, R2, !PT ;  /* 0x000000029b037209 */ /* 0x000fc80007810000 */
[C---:B------:R-:W-:Y:S06]  /*7630*/  HMMA.16816.F32 R240, R4.reuse, R120, R44 ;  /* 0x0000007804f0723c */ /* 0x040fec000000182c */
[C---:B------:R-:W-:Y:S06]  /*7640*/  HMMA.16816.F32 R236, R4.reuse, R124, R40 ;  /* 0x0000007c04ec723c */ /* 0x040fec0000001828 */
[C---:B------:R-:W-:Y:S06]  /*7650*/  HMMA.16816.F32 R196, R4.reuse, R74, R24 ;  /* 0x0000004a04c4723c */ /* 0x040fec0000001818 */
[C---:B------:R-:W-:Y:S06]  /*7660*/  HMMA.16816.F32 R192, R4.reuse, R78, R16 ;  /* 0x0000004e04c0723c */ /* 0x040fec0000001810 */
[C---:B------:R-:W-:Y:S06]  /*7670*/  HMMA.16816.F32 R188, R4.reuse, R122, R12 ;  /* 0x0000007a04bc723c */ /* 0x040fec000000180c */
[----:B------:R-:W-:Y:S01]  /*7680*/  HMMA.16816.F32 R180, R4, R126, R8 ;  /* 0x0000007e04b4723c */ /* 0x000fe20000001808 */
[----:B------:R-:W-:-:S06]  /*7690*/  FMNMX.FTZ R2, R139, R0, !PT ;  /* 0x000000008b027209 */ /* 0x000fcc0007810000 */
[----:B------:R-:W-:Y:S02]  /*76a0*/  LOP3.LUT R4, R35, R82, R22, 0x96, !PT ;  /* 0x0000005223047212 */ /* 0x000fe400078e9616 */
[----:B------:R-:W-:-:S03]  /*76b0*/  FMNMX.FTZ R0, R235, R3, !PT ;  /* 0x00000003eb007209 */ /* 0x000fc60007810000 */
[----:B------:R-:W-:Y:S01]  /*76c0*/  IMAD.WIDE.U32 R32, R4, -0x326172a9, RZ ;  /* 0xcd9e8d5704207825 */ /* 0x000fe200078e00ff */
[----:B------:R-:W-:Y:S02]  /*76d0*/  FMNMX.FTZ R3, R138, R2, !PT ;  /* 0x000000028a037209 */ /* 0x000fe40007810000 */
[----:B------:R-:W-:Y:S02]  /*76e0*/  LOP3.LUT R2, R21, R28, R67, 0x96, !PT ;  /* 0x0000001c15027212 */ /* 0x000fe400078e9643 */
[----:B------:R-:W-:Y:S01]  /*76f0*/  LOP3.LUT R4, R33, R20, R65, 0x96, !PT ;  /* 0x0000001421047212 */ /* 0x000fe200078e9641 */
[----:B------:R-:W1:Y:S01]  /*7700*/  SHFL.BFLY PT, R9, R0, 0x2, 0x1f ;  /* 0x0c401f0000097f89 */ /* 0x000e6200000e0000 */
[----:B------:R-:W-:Y:S01]  /*7710*/  FMNMX.FTZ R6, R137, R3, !PT ;  /* 0x0000000389067209 */ /* 0x000fe20007810000 */
[----:B------:R-:W-:-:S04]  /*7720*/  IMAD.WIDE.U32 R2, R2, -0x2daee0ad, RZ ;  /* 0xd2511f5302027825 */ /* 0x000fc800078e00ff */
[----:B------:R-:W-:Y:S01]  /*7730*/  IMAD.WIDE.U32 R4, R4, -0x2daee0ad, RZ ;  /* 0xd2511f5304047825 */ /* 0x000fe200078e00ff */
[----:B------:R-:W-:Y:S02]  /*7740*/  FMNMX.FTZ R6, R134, R6, !PT ;  /* 0x0000000686067209 */ /* 0x000fe40007810000 */
[----:B------:R-:W-:Y:S02]  /*7750*/  LOP3.LUT R3, R3, R34, R81, 0x96, !PT ;  /* 0x0000002203037212 */ /* 0x000fe400078e9651 */
[----:B------:R-:W-:Y:S02]  /*7760*/  LOP3.LUT R7, R5, R2, R105, 0x96, !PT ;  /* 0x0000000205077212 */ /* 0x000fe400078e9669 */
[----:B------:R-:W-:-:S04]  /*7770*/  FMNMX.FTZ R2, R130, R6, !PT ;  /* 0x0000000682027209 */ /* 0x000fc80007810000 */
[----:B------:R-:W-:Y:S01]  /*7780*/  FMNMX.FTZ R5, R128, R2, !PT ;  /* 0x0000000280057209 */ /* 0x000fe20007810000 */
[----:B------:R-:W-:-:S04]  /*7790*/  IMAD.WIDE.U32 R2, R3, -0x326172a9, RZ ;  /* 0xcd9e8d5703027825 */ /* 0x000fc800078e00ff */
[----:B------:R-:W-:Y:S01]  /*77a0*/  IMAD.WIDE.U32 R6, R7, -0x326172a9, RZ ;  /* 0xcd9e8d5707067825 */ /* 0x000fe200078e00ff */
[----:B------:R-:W-:-:S04]  /*77b0*/  FMNMX.FTZ R5, R160, R5, !PT ;  /* 0x00000005a0057209 */ /* 0x000fc80007810000 */
[----:B------:R-:W-:Y:S02]  /*77c0*/  LOP3.LUT R8, R7, R2, R107, 0x96, !PT ;  /* 0x0000000207087212 */ /* 0x000fe400078e966b */
[----:B------:R-:W-:Y:S02]  /*77d0*/  FMNMX.FTZ R2, R145, R5, !PT ;  /* 0x0000000591027209 */ /* 0x000fe40007810000 */
[----:B------:R-:W-:Y:S02]  /*77e0*/  LOP3.LUT R3, R3, R32, R106, 0x96, !PT ;  /* 0x0000002003037212 */ /* 0x000fe400078e966a */
[----:B-1----:R-:W-:Y:S02]  /*77f0*/  FMNMX.FTZ R7, R0, R9, !PT ;  /* 0x0000000900077209 */ /* 0x002fe40007810000 */
[----:B------:R-:W-:Y:S01]  /*7800*/  FMNMX.FTZ R0, R142, R2, !PT ;  /* 0x000000028e007209 */ /* 0x000fe20007810000 */
[----:B------:R-:W-:-:S03]  /*7810*/  IMAD.WIDE.U32 R2, R3, -0x2daee0ad, RZ ;  /* 0xd2511f5303027825 */ /* 0x000fc600078e00ff */
[----:B------:R-:W-:Y:S01]  /*7820*/  FMNMX.FTZ R0, R140, R0, !PT ;  /* 0x000000008c007209 */ /* 0x000fe20007810000 */
[----:B------:R-:W-:Y:S01]  /*7830*/  IMAD.WIDE.U32 R8, R8, -0x2daee0ad, RZ ;  /* 0xd2511f5308087825 */ /* 0x000fe200078e00ff */
[----:B------:R-:W-:Y:S02]  /*7840*/  LOP3.LUT R3, R3, R4, R132, 0x96, !PT ;  /* 0x0000000403037212 */ /* 0x000fe400078e9684 */
[----:B------:R-:W-:Y:S01]  /*7850*/  FMNMX.FTZ R0, R174, R0, !PT ;  /* 0x00000000ae007209 */ /* 0x000fe20007810000 */
[----:B------:R-:W1:Y:S03]  /*7860*/  SHFL.BFLY PT, R12, R7, 0x1, 0x1f ;  /* 0x0c201f00070c7f89 */ /* 0x000e6600000e0000 */
[----:B------:R-:W-:Y:S01]  /*7870*/  FMNMX.FTZ R0, R175, R0, !PT ;  /* 0x00000000af007209 */ /* 0x000fe20007810000 */
[----:B------:R-:W-:Y:S01]  /*7880*/  IMAD.WIDE.U32 R4, R3, -0x326172a9, RZ ;  /* 0xcd9e8d5703047825 */ /* 0x000fe200078e00ff */
[----:B------:R-:W-:-:S02]  /*7890*/  LOP3.LUT R2, R9, R2, R152, 0x96, !PT ;  /* 0x0000000209027212 */ /* 0x000fc400078e9698 */
[----:B------:R-:W-:Y:S02]  /*78a0*/  FMNMX.FTZ R9, R252, R0, !PT ;  /* 0x00000000fc097209 */ /* 0x000fe40007810000 */
[----:B------:R-:W-:Y:S02]  /*78b0*/  LOP3.LUT R0, R5, R6, R187, 0x96, !PT ;  /* 0x0000000605007212 */ /* 0x000fe400078e96bb */
[----:B------:R-:W-:-:S05]  /*78c0*/  FMNMX.FTZ R5, R164, R9, !PT ;  /* 0x00000009a4057209 */ /* 0x000fca0007810000 */
[----:B------:R-:W2:Y:S01]  /*78d0*/  SHFL.BFLY PT, R11, R5, 0x2, 0x1f ;  /* 0x0c401f00050b7f89 */ /* 0x000ea200000e0000 */
[----:B------:R-:W-:-:S05]  /*78e0*/  IMAD.WIDE.U32 R2, R2, -0x326172a9, RZ ;  /* 0xcd9e8d5702027825 */ /* 0x000fca00078e00ff */
[----:B------:R-:W-:Y:S02]  /*78f0*/  LOP3.LUT R4, R3, R4, R80, 0x96, !PT ;  /* 0x0000000403047212 */ /* 0x000fe400078e9650 */
[C---:B------:R-:W-:Y:S02]  /*7900*/  LOP3.LUT R6, R2.reuse, 0xffff, RZ, 0xc0, !PT ;  /* 0x0000ffff02067812 */ /* 0x040fe400078ec0ff */
[----:B------:R-:W-:Y:S02]  /*7910*/  LOP3.LUT R10, R2, 0xff, RZ, 0xc0, !PT ;  /* 0x000000ff020a7812 */ /* 0x000fe400078ec0ff */
[--C-:B------:R-:W-:Y:S02]  /*7920*/  SHF.R.U32.HI R15, RZ, 0x10, R2.reuse ;  /* 0x00000010ff0f7819 */ /* 0x100fe40000011602 */
[----:B------:R-:W-:Y:S01]  /*7930*/  SHF.R.U32.HI R14, RZ, 0x18, R2 ;  /* 0x00000018ff0e7819 */ /* 0x000fe20000011602 */
[----:B------:R-:W-:-:S04]  /*7940*/  IMAD.WIDE.U32 R2, R0, -0x2daee0ad, RZ ;  /* 0xd2511f5300027825 */ /* 0x000fc800078e00ff */
[----:B------:R-:W-:Y:S01]  /*7950*/  IMAD.MOV.U32 R50, RZ, RZ, R104 ;  /* 0x000000ffff327224 */ /* 0x000fe200078e0068 */
[----:B-1----:R-:W-:Y:S02]  /*7960*/  FMNMX.FTZ R104, R7, R12, !PT ;  /* 0x0000000c07687209 */ /* 0x002fe40007810000 */
[----:B------:R-:W-:Y:S02]  /*7970*/  LOP3.LUT R0, R3, R8, R100, 0x96, !PT ;  /* 0x0000000803007212 */ /* 0x000fe400078e9664 */
[C---:B------:R-:W-:Y:S02]  /*7980*/  LOP3.LUT R7, R2.reuse, 0xffff, RZ, 0xc0, !PT ;  /* 0x0000ffff02077812 */ /* 0x040fe400078ec0ff */
[----:B------:R-:W-:Y:S02]  /*7990*/  LOP3.LUT R12, R2, 0xff, RZ, 0xc0, !PT ;  /* 0x000000ff020c7812 */ /* 0x000fe400078ec0ff */
[--C-:B------:R-:W-:Y:S02]  /*79a0*/  SHF.R.U32.HI R9, RZ, 0x10, R2.reuse ;  /* 0x00000010ff097819 */ /* 0x100fe40000011602 */
[----:B------:R-:W-:Y:S01]  /*79b0*/  SHF.R.U32.HI R8, RZ, 0x18, R2 ;  /* 0x00000018ff087819 */ /* 0x000fe20000011602 */
[C---:B------:R-:W-:Y:S01]  /*79c0*/  FMUL.FTZ R2, R104.reuse, UR22 ;  /* 0x0000001668027c20 */ /* 0x040fe20008410000 */
[----:B------:R-:W-:-:S02]  /*79d0*/  FSETP.NEU.FTZ.AND P1, PT, R104, -INF , PT ;  /* 0xff8000006800780b */ /* 0x000fc40003f3d000 */
[----:B------:R-:W-:Y:S02]  /*79e0*/  SHF.R.U32.HI R6, RZ, 0x8, R6 ;  /* 0x00000008ff067819 */ /* 0x000fe40000011606 */
[----:B------:R-:W-:Y:S02]  /*79f0*/  FSEL R13, R2, RZ, P1 ;  /* 0x000000ff020d7208 */ /* 0x000fe40000800000 */
[----:B--2---:R-:W-:Y:S02]  /*7a00*/  FMNMX.FTZ R2, R5, R11, !PT ;  /* 0x0000000b05027209 */ /* 0x004fe40007810000 */
[----:B------:R-:W-:-:S03]  /*7a10*/  PRMT R16, R10, 0x5410, R6 ;  /* 0x000054100a107816 */ /* 0x000fc60000000006 */
[----:B------:R-:W1:Y:S01]  /*7a20*/  SHFL.BFLY PT, R10, R2, 0x1, 0x1f ;  /* 0x0c201f00020a7f89 */ /* 0x000e6200000e0000 */
[----:B------:R-:W-:Y:S01]  /*7a30*/  FFMA.FTZ R5, R146, UR22, -R13 ;  /* 0x0000001692057c23 */ /* 0x000fe2000801080d */
[----:B------:R-:W-:-:S03]  /*7a40*/  LOP3.LUT R3, R15, 0xff, RZ, 0xc0, !PT ;  /* 0x000000ff0f037812 */ /* 0x000fc600078ec0ff */
[----:B------:R2:W-:Y:S01]  /*7a50*/  MUFU.EX2 R30, R5 ;  /* 0x00000005001e7308 */ /* 0x0005e20000000800 */
[----:B------:R-:W-:Y:S02]  /*7a60*/  PRMT R11, R3, 0x5410, R14 ;  /* 0x00005410030b7816 */ /* 0x000fe4000000000e */
[----:B------:R-:W-:Y:S01]  /*7a70*/  LOP3.LUT R3, R9, 0xff, RZ, 0xc0, !PT ;  /* 0x000000ff09037812 */ /* 0x000fe200078ec0ff */
[----:B------:R-:W-:-:S03]  /*7a80*/  FFMA.FTZ R6, R147, UR22, -R13 ;  /* 0x0000001693067c23 */ /* 0x000fc6000801080d */
[----:B------:R-:W-:Y:S02]  /*7a90*/  PRMT R15, R3, 0x5410, R8 ;  /* 0x00005410030f7816 */ /* 0x000fe40000000008 */
[----:B------:R-:W-:Y:S02]  /*7aa0*/  LOP3.LUT R3, R4, 0xffff, RZ, 0xc0, !PT ;  /* 0x0000ffff04037812 */ /* 0x000fe400078ec0ff */
[----:B--2---:R-:W-:-:S04]  /*7ab0*/  SHF.R.U32.HI R5, RZ, 0x8, R7 ;  /* 0x00000008ff057819 */ /* 0x004fc80000011607 */
[----:B------:R-:W-:Y:S01]  /*7ac0*/  PRMT R9, R12, 0x5410, R5 ;  /* 0x000054100c097816 */ /* 0x000fe20000000005 */
[--C-:B------:R-:W-:Y:S01]  /*7ad0*/  FFMA.FTZ R5, R144, UR22, -R13.reuse ;  /* 0x0000001690057c23 */ /* 0x100fe2000801080d */
[----:B------:R2:W-:Y:S08]  /*7ae0*/  MUFU.EX2 R225, R6 ;  /* 0x0000000600e17308 */ /* 0x0005f00000000800 */
[----:B------:R3:W-:Y:S01]  /*7af0*/  MUFU.EX2 R213, R5 ;  /* 0x0000000500d57308 */ /* 0x0007e20000000800 */
[--C-:B--2---:R-:W-:Y:S01]  /*7b00*/  FFMA.FTZ R6, R103, UR22, -R13.reuse ;  /* 0x0000001667067c23 */ /* 0x104fe2000801080d */
[----:B-1----:R-:W-:Y:S01]  /*7b10*/  FMNMX.FTZ R103, R2, R10, !PT ;  /* 0x0000000a02677209 */ /* 0x002fe20007810000 */
[----:B------:R-:W-:Y:S01]  /*7b20*/  FFMA.FTZ R2, R136, UR22, -R13 ;  /* 0x0000001688027c23 */ /* 0x000fe2000801080d */
[----:B---3--:R-:W-:-:S02]  /*7b30*/  SHF.R.U32.HI R5, RZ, 0x8, R3 ;  /* 0x00000008ff057819 */ /* 0x008fc40000011603 */
[----:B------:R-:W-:-:S04]  /*7b40*/  LOP3.LUT R3, R4, 0xff, RZ, 0xc0, !PT ;  /* 0x000000ff04037812 */ /* 0x000fc800078ec0ff */
[----:B------:R-:W-:Y:S02]  /*7b50*/  PRMT R7, R3, 0x5410, R5 ;  /* 0x0000541003077816 */ /* 0x000fe40000000005 */
[--C-:B------:R-:W-:Y:S01]  /*7b60*/  SHF.R.U32.HI R5, RZ, 0x10, R4.reuse ;  /* 0x00000010ff057819 */ /* 0x100fe20000011604 */
[----:B------:R1:W-:Y:S01]  /*7b70*/  MUFU.EX2 R49, R2 ;  /* 0x0000000200317308 */ /* 0x0003e20000000800 */
[----:B------:R-:W-:Y:S02]  /*7b80*/  SHF.R.U32.HI R3, RZ, 0x18, R4 ;  /* 0x00000018ff037819 */ /* 0x000fe40000011604 */
[----:B------:R-:W-:Y:S01]  /*7b90*/  FSETP.NEU.FTZ.AND P1, PT, R103, -INF , PT ;  /* 0xff8000006700780b */ /* 0x000fe20003f3d000 */
[----:B------:R-:W-:Y:S01]  /*7ba0*/  FFMA.FTZ R4, R133, UR22, -R13 ;  /* 0x0000001685047c23 */ /* 0x000fe2000801080d */
[----:B-1----:R-:W-:-:S04]  /*7bb0*/  LOP3.LUT R2, R5, 0xff, RZ, 0xc0, !PT ;  /* 0x000000ff05027812 */ /* 0x002fc800078ec0ff */
[----:B------:R-:W-:Y:S01]  /*7bc0*/  PRMT R5, R2, 0x5410, R3 ;  /* 0x0000541002057816 */ /* 0x000fe20000000003 */
[----:B------:R-:W-:Y:S01]  /*7bd0*/  FFMA.FTZ R3, R131, UR22, -R13 ;  /* 0x0000001683037c23 */ /* 0x000fe2000801080d */
[----:B------:R-:W-:-:S03]  /*7be0*/  FMUL.FTZ R2, R103, UR22 ;  /* 0x0000001667027c20 */ /* 0x000fc60008410000 */
[----:B------:R1:W-:Y:S02]  /*7bf0*/  MUFU.EX2 R144, R3 ;  /* 0x0000000300907308 */ /* 0x0003e40000000800 */
[----:B------:R-:W-:Y:S02]  /*7c00*/  FSEL R12, R2, RZ, P1 ;  /* 0x000000ff020c7208 */ /* 0x000fe40000800000 */
[----:B------:R-:W-:-:S04]  /*7c10*/  LOP3.LUT R2, R0, 0xffff, RZ, 0xc0, !PT ;  /* 0x0000ffff00027812 */ /* 0x000fc800078ec0ff */
[----:B------:R2:W-:Y:S01]  /*7c20*/  MUFU.EX2 R222, R4 ;  /* 0x0000000400de7308 */ /* 0x0005e20000000800 */
[----:B-1----:R-:W-:-:S07]  /*7c30*/  FFMA.FTZ R3, R129, UR22, -R13 ;  /* 0x0000001681037c23 */ /* 0x002fce000801080d */
[----:B------:R1:W-:Y:S01]  /*7c40*/  MUFU.EX2 R17, R3 ;  /* 0x0000000300117308 */ /* 0x0003e20000000800 */
[----:B--2---:R-:W-:-:S07]  /*7c50*/  FFMA.FTZ R4, R139, UR22, -R12 ;  /* 0x000000168b047c23 */ /* 0x004fce000801080c */
[----:B------:R-:W2:Y:S01]  /*7c60*/  MUFU.EX2 R224, R6 ;  /* 0x0000000600e07308 */ /* 0x000ea20000000800 */
[----:B-1----:R-:W-:Y:S02]  /*7c70*/  SHF.R.U32.HI R3, RZ, 0x8, R2 ;  /* 0x00000008ff037819 */ /* 0x002fe40000011602 */
[----:B------:R-:W-:-:S05]  /*7c80*/  LOP3.LUT R2, R0, 0xff, RZ, 0xc0, !PT ;  /* 0x000000ff00027812 */ /* 0x000fca00078ec0ff */
[----:B------:R1:W-:Y:S02]  /*7c90*/  MUFU.EX2 R226, R4 ;  /* 0x0000000400e27308 */ /* 0x0003e40000000800 */
[----:B-1----:R-:W-:Y:S01]  /*7ca0*/  PRMT R4, R2, 0x5410, R3 ;  /* 0x0000541002047816 */ /* 0x002fe20000000003 */
[----:B------:R-:W-:Y:S01]  /*7cb0*/  FFMA.FTZ R2, R138, UR22, -R12 ;  /* 0x000000168a027c23 */ /* 0x000fe2000801080c */
[----:B------:R-:W-:-:S04]  /*7cc0*/  SHF.R.U32.HI R3, RZ, 0x10, R0 ;  /* 0x00000010ff037819 */ /* 0x000fc80000011600 */
[----:B------:R1:W3:Y:S02]  /*7cd0*/  MUFU.EX2 R48, R2 ;  /* 0x0000000200307308 */ /* 0x0002e40000000800 */
[----:B-1----:R-:W-:Y:S02]  /*7ce0*/  SHF.R.U32.HI R2, RZ, 0x18, R0 ;  /* 0x00000018ff027819 */ /* 0x002fe40000011600 */
[----:B------:R-:W-:Y:S01]  /*7cf0*/  LOP3.LUT R0, R3, 0xff, RZ, 0xc0, !PT ;  /* 0x000000ff03007812 */ /* 0x000fe200078ec0ff */
[----:B------:R-:W-:-:S03]  /*7d00*/  FFMA.FTZ R3, R149, UR22, -R12 ;  /* 0x0000001695037c23 */ /* 0x000fc6000801080c */
[----:B------:R-:W-:Y:S02]  /*7d10*/  PRMT R14, R0, 0x5410, R2 ;  /* 0x00005410000e7816 */ /* 0x000fe40000000002 */
[--C-:B------:R-:W-:Y:S02]  /*7d20*/  HSET2.LE.AND R0, R16, R231.reuse, PT ;  /* 0x000000e710007233 */ /* 0x100fe40003803000 */
[----:B--2---:R-:W-:Y:S01]  /*7d30*/  F2FP.F16.F32.PACK_AB R2, R224, R213 ;  /* 0x000000d5e002723e */ /* 0x004fe200000000ff */
[----:B------:R1:W-:Y:S03]  /*7d40*/  MUFU.EX2 R219, R3 ;  /* 0x0000000300db7308 */ /* 0x0003e60000000800 */
[----:B------:R-:W-:Y:S02]  /*7d50*/  LOP3.LUT R10, R0, R2, RZ, 0xc0, !PT ;  /* 0x00000002000a7212 */ /* 0x000fe400078ec0ff */
[----:B------:R-:W-:-:S02]  /*7d60*/  HSET2.LE.AND R0, R11, R231, PT ;  /* 0x000000e70b007233 */ /* 0x000fc40003803000 */
[----:B---3--:R-:W-:Y:S01]  /*7d70*/  F2FP.F16.F32.PACK_AB R2, R48, R226 ;  /* 0x000000e23002723e */ /* 0x008fe200000000ff */
[----:B-1----:R-:W-:-:S03]  /*7d80*/  FFMA.FTZ R3, R148, UR22, -R12 ;  /* 0x0000001694037c23 */ /* 0x002fc6000801080c */
[----:B------:R-:W-:Y:S01]  /*7d90*/  LOP3.LUT R11, R0, R2, RZ, 0xc0, !PT ;  /* 0x00000002000b7212 */ /* 0x000fe200078ec0ff */
[----:B------:R1:W2:Y:S01]  /*7da0*/  MUFU.EX2 R220, R3 ;  /* 0x0000000300dc7308 */ /* 0x0002a20000000800 */
[----:B------:R-:W-:Y:S02]  /*7db0*/  HSET2.LE.AND R0, R9, R231, PT ;  /* 0x000000e709007233 */ /* 0x000fe40003803000 */
[----:B------:R-:W-:-:S04]  /*7dc0*/  F2FP.F16.F32.PACK_AB R2, R17, R144 ;  /* 0x000000901102723e */ /* 0x000fc800000000ff */
        /* <DEDUP_REMOVED lines=8> */
[----:B------:R1:W3:Y:S01]  /*7e50*/  MUFU.EX2 R20, R3 ;  /* 0x0000000300147308 */ /* 0x0002e20000000800 */
[----:B--2---:R-:W-:-:S04]  /*7e60*/  F2FP.F16.F32.PACK_AB R2, R220, R219 ;  /* 0x000000dbdc02723e */ /* 0x004fc800000000ff */
[----:B------:R-:W-:Y:S01]  /*7e70*/  LOP3.LUT R9, R0, R2, RZ, 0xc0, !PT ;  /* 0x0000000200097212 */ /* 0x000fe200078ec0ff */
[----:B-1----:R-:W-:-:S04]  /*7e80*/  FFMA.FTZ R3, R137, UR22, -R12 ;  /* 0x0000001689037c23 */ /* 0x002fc8000801080c */
[----:B------:R1:W-:Y:S01]  /*7e90*/  MUFU.EX2 R56, R3 ;  /* 0x0000000300387308 */ /* 0x0003e20000000800 */
[----:B------:R-:W-:Y:S02]  /*7ea0*/  HSET2.LE.AND R0, R15, R231, PT ;  /* 0x000000e70f007233 */ /* 0x000fe40003803000 */
[----:B---3--:R-:W-:Y:S01]  /*7eb0*/  F2FP.F16.F32.PACK_AB R2, R20, R146 ;  /* 0x000000921402723e */ /* 0x008fe200000000ff */
[----:B-1----:R-:W-:Y:S01]  /*7ec0*/  FFMA.FTZ R3, R134, UR22, -R12 ;  /* 0x0000001686037c23 */ /* 0x002fe2000801080c */
[----:B------:R-:W-:-:S03]  /*7ed0*/  IMAD.MOV.U32 R134, RZ, RZ, R17 ;  /* 0x000000ffff867224 */ /* 0x000fc600078e0011 */
[----:B------:R-:W1:Y:S01]  /*7ee0*/  MUFU.EX2 R221, R3 ;  /* 0x0000000300dd7308 */ /* 0x000e620000000800 */
[----:B------:R-:W-:Y:S01]  /*7ef0*/  HMMA.16816.F32 R16, R8, R108, RZ ;  /* 0x0000006c0810723c */ /* 0x000fe200000018ff */
[----:B------:R-:W-:Y:S02]  /*7f00*/  LOP3.LUT R7, R0, R2, RZ, 0xc0, !PT ;  /* 0x0000000200077212 */ /* 0x000fe400078ec0ff */
[----:B------:R-:W-:Y:S02]  /*7f10*/  HSET2.LE.AND R0, R4, R231, PT ;  /* 0x000000e704007233 */ /* 0x000fe40003803000 */
[----:B------:R-:W-:-:S04]  /*7f20*/  F2FP.F16.F32.PACK_AB R2, R222, R49 ;  /* 0x00000031de02723e */ /* 0x000fc800000000ff */
[----:B------:R-:W-:Y:S02]  /*7f30*/  LOP3.LUT R4, R0, R2, RZ, 0xc0, !PT ;  /* 0x0000000200047212 */ /* 0x000fe400078ec0ff */
[----:B------:R-:W-:Y:S02]  /*7f40*/  HSET2.LE.AND R0, R14, R231, PT ;  /* 0x000000e70e007233 */ /* 0x000fe40003803000 */
[----:B-1----:R-:W-:-:S04]  /*7f50*/  F2FP.F16.F32.PACK_AB R2, R221, R56 ;  /* 0x00000038dd02723e */ /* 0x002fc800000000ff */
[----:B------:R-:W-:Y:S01]  /*7f60*/  LOP3.LUT R5, R0, R2, RZ, 0xc0, !PT ;  /* 0x0000000200057212 */ /* 0x000fe200078ec0ff */
[----:B------:R-:W-:Y:S01]  /*7f70*/  IMAD.MOV.U32 R109, RZ, RZ, R20 ;  /* 0x000000ffff6d7224 */ /* 0x000fe200078e0014 */
[----:B------:R-:W-:Y:S06]  /*7f80*/  HMMA.16816.F32 R24, R8, R88, RZ ;  /* 0x000000580818723c */ /* 0x000fec00000018ff */
[----:B------:R-:W-:Y:S01]  /*7f90*/  HMMA.16816.F32 R128, R4, R68, R16 ;  /* 0x000000440480723c */ /* 0x000fe20000001810 */
[----:B------:R-:W-:-:S05]  /*7fa0*/  UIADD3 UR6, UR6, 0x1, URZ ;  /* 0x0000000106067890 */ /* 0x000fca000fffe03f */
[C---:B------:R-:W-:Y:S06]  /*7fb0*/  HMMA.16816.F32 R20, R8.reuse, R96, RZ ;  /* 0x000000600814723c */ /* 0x040fec00000018ff */
[----:B------:R-:W-:Y:S01]  /*7fc0*/  HMMA.16816.F32 R16, R8, R92, RZ ;  /* 0x0000005c0810723c */ /* 0x000fe200000018ff */
[----:B------:R-:W-:-:S05]  /*7fd0*/  LOP3.LUT R2, R83, UR6, R233, 0x96, !PT ;  /* 0x0000000653027c12 */ /* 0x000fca000f8e96e9 */
[----:B------:R-:W-:Y:S01]  /*7fe0*/  IMAD.WIDE.U32 R2, R2, -0x326172a9, RZ ;  /* 0xcd9e8d5702027825 */ /* 0x000fe200078e00ff */
[----:B------:R-:W-:Y:S03]  /*7ff0*/  HMMA.16816.F32 R52, R8, R114, RZ ;  /* 0x000000720834723c */ /* 0x000fe600000018ff */
[----:B------:R-:W-:Y:S01]  /*8000*/  IMAD.MOV.U32 R108, RZ, RZ, R167 ;  /* 0x000000ffff6c7224 */ /* 0x000fe200078e00a7 */
[----:B------:R-:W-:Y:S01]  /*8010*/  LOP3.LUT R0, R3, R28, R67, 0x96, !PT ;  /* 0x0000001c03007212 */ /* 0x000fe200078e9643 */
[----:B------:R-:W-:Y:S01]  /*8020*/  IMAD.MOV.U32 R136, RZ, RZ, R166 ;  /* 0x000000ffff887224 */ /* 0x000fe200078e00a6 */
[----:B------:R-:W-:Y:S01]  /*8030*/  LOP3.LUT R15, R33, R2, R65, 0x96, !PT ;  /* 0x00000002210f7212 */ /* 0x000fe200078e9641 */
[----:B------:R-:W-:Y:S01]  /*8040*/  IMAD.MOV.U32 R139, RZ, RZ, R165 ;  /* 0x000000ffff8b7224 */ /* 0x000fe200078e00a5 */
[----:B------:R-:W-:Y:S01]  /*8050*/  LOP3.LUT R3, R3, R64, R67, 0x96, !PT ;  /* 0x0000004003037212 */ /* 0x000fe200078e9643 */
[----:B------:R-:W-:Y:S01]  /*8060*/  IMAD.MOV.U32 R68, RZ, RZ, R164 ;  /* 0x000000ffff447224 */ /* 0x000fe200078e00a4 */
[----:B------:R-:W-:Y:S01]  /*8070*/  LOP3.LUT R14, R39, R2, R65, 0x96, !PT ;  /* 0x00000002270e7212 */ /* 0x000fe200078e9641 */
        /* <DEDUP_REMOVED lines=10> */
[----:B------:R-:W-:-:S05]  /*8120*/  IMAD.WIDE.U32 R2, R3, -0x2daee0ad, RZ ;  /* 0xd2511f5303027825 */ /* 0x000fca00078e00ff */
[C---:B------:R-:W-:Y:S06]  /*8130*/  HMMA.16816.F32 R16, R8.reuse, R112, RZ ;  /* 0x000000700810723c */ /* 0x040fec00000018ff */
[C---:B------:R-:W-:Y:S06]  /*8140*/  HMMA.16816.F32 R20, R8.reuse, R116, RZ ;  /* 0x000000740814723c */ /* 0x040fec00000018ff */
[C---:B------:R-:W-:Y:S06]  /*8150*/  HMMA.16816.F32 R24, R8.reuse, R110, RZ ;  /* 0x0000006e0818723c */ /* 0x040fec00000018ff */
[C---:B------:R-:W-:Y:S06]  /*8160*/  HMMA.16816.F32 R28, R8.reuse, R98, RZ ;  /* 0x00000062081c723c */ /* 0x040fec00000018ff */
[C---:B------:R-:W-:Y:S06]  /*8170*/  HMMA.16816.F32 R40, R8.reuse, R94, RZ ;  /* 0x0000005e0828723c */ /* 0x040fec00000018ff */
[C---:B------:R-:W-:Y:S06]  /*8180*/  HMMA.16816.F32 R44, R8.reuse, R90, RZ ;  /* 0x0000005a082c723c */ /* 0x040fec00000018ff */
[----:B------:R-:W-:Y:S07]  /*8190*/  HMMA.16816.F32 R56, R8, R118, RZ ;  /* 0x000000760838723c */ /* 0x000fee00000018ff */
[----:B------:R-:W-:-:S04]  /*81a0*/  IMAD.WIDE.U32 R10, R15, -0x2daee0ad, RZ ;  /* 0xd2511f530f0a7825 */ /* 0x000fc800078e00ff */
[----:B------:R-:W-:-:S04]  /*81b0*/  IMAD.WIDE.U32 R14, R14, -0x2daee0ad, RZ ;  /* 0xd2511f530e0e7825 */ /* 0x000fc800078e00ff */
[----:B------:R-:W-:Y:S01]  /*81c0*/  IMAD.WIDE.U32 R8, R0, -0x2daee0ad, RZ ;  /* 0xd2511f5300087825 */ /* 0x000fe200078e00ff */
[----:B------:R-:W-:-:S03]  /*81d0*/  LOP3.LUT R0, R15, R2, R105, 0x96, !PT ;  /* 0x000000020f007212 */ /* 0x000fc600078e9669 */
[----:B------:R-:W-:Y:S01]  /*81e0*/  IMAD.MOV.U32 R115, RZ, RZ, R49 ;  /* 0x000000ffff737224 */ /* 0x000fe200078e0031 */
[----:B------:R-:W-:Y:S01]  /*81f0*/  LOP3.LUT R9, R9, R34, R81, 0x96, !PT ;  /* 0x0000002209097212 */ /* 0x000fe200078e9651 */
[----:B------:R-:W-:Y:S01]  /*8200*/  IMAD.MOV.U32 R83, RZ, RZ, R48 ;  /* 0x000000ffff537224 */ /* 0x000fe200078e0030 */
[----:B------:R-:W-:Y:S01]  /*8210*/  LOP3.LUT R11, R11, R8, R105, 0x96, !PT ;  /* 0x000000080b0b7212 */ /* 0x000fe200078e9669 */
[----:B------:R-:W-:-:S04]  /*8220*/  IMAD.WIDE.U32 R48, R0, -0x326172a9, RZ ;  /* 0xcd9e8d5700307825 */ /* 0x000fc800078e00ff */
[----:B------:R-:W-:Y:S01]  /*8230*/  FFMA.FTZ R0, R158, UR22, -R13 ;  /* 0x000000169e007c23 */ /* 0x000fe2000801080d */
[----:B------:R-:W-:Y:S01]  /*8240*/  LOP3.LUT R3, R3, R66, R81, 0x96, !PT ;  /* 0x0000004203037212 */ /* 0x000fe200078e9651 */
[----:B------:R-:W-:Y:S02]  /*8250*/  IMAD.MOV.U32 R88, RZ, RZ, R147 ;  /* 0x000000ffff587224 */ /* 0x000fe400078e0093 */
[----:B------:R-:W-:Y:S02]  /*8260*/  IMAD.MOV.U32 R89, RZ, RZ, R146 ;  /* 0x000000ffff597224 */ /* 0x000fe400078e0092 */
[----:B------:R-:W-:Y:S02]  /*8270*/  IMAD.MOV.U32 R147, RZ, RZ, R50 ;  /* 0x000000ffff937224 */ /* 0x000fe400078e0032 */
[----:B------:R-:W-:Y:S02]  /*8280*/  IMAD.MOV.U32 R146, RZ, RZ, R51 ;  /* 0x000000ffff927224 */ /* 0x000fe400078e0033 */
[----:B------:R-:W-:-:S02]  /*8290*/  IMAD.MOV.U32 R82, RZ, RZ, R223 ;  /* 0x000000ffff527224 */ /* 0x000fc400078e00df */
[----:B------:R-:W-:Y:S01]  /*82a0*/  IMAD.WIDE.U32 R8, R9, -0x326172a9, RZ ;  /* 0xcd9e8d5709087825 */ /* 0x000fe200078e00ff */
[----:B------:R1:W-:Y:S03]  /*82b0*/  MUFU.EX2 R223, R0 ;  /* 0x0000000000df7308 */ /* 0x0003e60000000800 */
[----:B------:R-:W-:Y:S01]  /*82c0*/  IMAD.WIDE.U32 R50, R11, -0x326172a9, RZ ;  /* 0xcd9e8d570b327825 */ /* 0x000fe200078e00ff */
[----:B------:R-:W-:-:S03]  /*82d0*/  LOP3.LUT R9, R9, R32, R106, 0x96, !PT ;  /* 0x0000002009097212 */ /* 0x000fc600078e966a */
[----:B------:R-:W-:Y:S01]  /*82e0*/  IMAD.MOV.U32 R117, RZ, RZ, R231 ;  /* 0x000000ffff757224 */ /* 0x000fe200078e00e7 */
[----:B------:R-:W-:Y:S01]  /*82f0*/  LOP3.LUT R8, R51, R8, R107, 0x96, !PT ;  /* 0x0000000833087212 */ /* 0x000fe200078e966b */
[----:B------:R-:W-:-:S04]  /*8300*/  IMAD.WIDE.U32 R2, R3, -0x326172a9, RZ ;  /* 0xcd9e8d5703027825 */ /* 0x000fc800078e00ff */
[----:B------:R-:W-:Y:S02]  /*8310*/  IMAD.MOV.U32 R119, RZ, RZ, R139 ;  /* 0x000000ffff777224 */ /* 0x000fe400078e008b */
[----:B-1----:R-:W-:Y:S01]  /*8320*/  FFMA.FTZ R0, R156, UR22, -R13 ;  /* 0x000000169c007c23 */ /* 0x002fe2000801080d */
[----:B------:R-:W-:Y:S02]  /*8330*/  IMAD.MOV.U32 R118, RZ, RZ, R136 ;  /* 0x000000ffff767224 */ /* 0x000fe400078e0088 */
[----:B------:R-:W-:Y:S01]  /*8340*/  IMAD.MOV.U32 R112, RZ, RZ, R61 ;  /* 0x000000ffff707224 */ /* 0x000fe200078e003d */
[----:B------:R1:W-:Y:S01]  /*8350*/  MUFU.EX2 R231, R0 ;  /* 0x0000000000e77308 */ /* 0x0003e20000000800 */
[----:B------:R-:W-:Y:S01]  /*8360*/  HMMA.16816.F32 R136, R4, R120, R16 ;  /* 0x000000780488723c */ /* 0x000fe20000001810 */
[----:B------:R-:W-:Y:S01]  /*8370*/  IMAD.MOV.U32 R113, RZ, RZ, R60 ;  /* 0x000000ffff717224 */ /* 0x000fe200078e003c */
[----:B------:R-:W-:Y:S01]  /*8380*/  LOP3.LUT R15, R49, R2, R107, 0x96, !PT ;  /* 0x00000002310f7212 */ /* 0x000fe200078e966b */
[----:B------:R-:W-:Y:S01]  /*8390*/  IMAD.MOV.U32 R116, RZ, RZ, R227 ;  /* 0x000000ffff747224 */ /* 0x000fe200078e00e3 */
[----:B------:R2:W-:Y:S01]  /*83a0*/  STL [R1+0x30], R152 ;  /* 0x0000309801007387 */ /* 0x0005e20000100800 */
[----:B------:R-:W-:-:S02]  /*83b0*/  IMAD.WIDE.U32 R60, R8, -0x2daee0ad, RZ ;  /* 0xd2511f53083c7825 */ /* 0x000fc400078e00ff */
[----:B------:R-:W-:Y:S02]  /*83c0*/  LOP3.LUT R16, R3, R38, R106, 0x96, !PT ;  /* 0x0000002603107212 */ /* 0x000fe400078e966a */
[----:B------:R-:W-:Y:S02]  /*83d0*/  IMAD.MOV.U32 R110, RZ, RZ, R108 ;  /* 0x000000ffff6e7224 */ /* 0x000fe400078e006c */
[----:B------:R-:W-:Y:S02]  /*83e0*/  IMAD.MOV.U32 R72, RZ, RZ, R134 ;  /* 0x000000ffff487224 */ /* 0x000fe400078e0086 */
[----:B------:R-:W-:Y:S02]  /*83f0*/  IMAD.MOV.U32 R73, RZ, RZ, R133 ;  /* 0x000000ffff497224 */ /* 0x000fe400078e0085 */
[----:B------:R-:W-:Y:S02]  /*8400*/  IMAD.MOV.U32 R90, RZ, RZ, R68 ;  /* 0x000000ffff5a7224 */ /* 0x000fe400078e0044 */
[----:B-1----:R-:W-:Y:S01]  /*8410*/  FFMA.FTZ R0, R141, UR22, -R13 ;  /* 0x000000168d007c23 */ /* 0x002fe2000801080d */
[----:B------:R-:W-:-:S02]  /*8420*/  IMAD.MOV.U32 R18, RZ, RZ, R152 ;  /* 0x000000ffff127224 */ /* 0x000fc400078e0098 */
        /* <DEDUP_REMOVED lines=8> */
[C---:B------:R-:W-:Y:S01]  /*84b0*/  HMMA.16816.F32 R96, R4.reuse, R70, R24 ;  /* 0x000000460460723c */ /* 0x040fe20000001818 */
[----:B------:R-:W-:Y:S01]  /*84c0*/  IMAD.MOV.U32 R134, RZ, RZ, R154 ;  /* 0x000000ffff867224 */ /* 0x000fe200078e009a */
[----:B------:R-:W-:Y:S01]  /*84d0*/  LOP3.LUT R2, R61, R2, R18, 0x96, !PT ;  /* 0x000000023d027212 */ /* 0x000fe200078e9612 */
[----:B------:R-:W-:Y:S01]  /*84e0*/  IMAD.MOV.U32 R133, RZ, RZ, R153 ;  /* 0x000000ffff857224 */ /* 0x000fe200078e0099 */
[----:B------:R-:W-:Y:S01]  /*84f0*/  LDSM.16.MT88.4 R24, [R214+0xa800] ;  /* 0x00a80000d618783b */ /* 0x000fe20000004200 */
[----:B------:R-:W-:Y:S01]  /*8500*/  IMAD.WIDE.U32 R10, R16, -0x2daee0ad, RZ ;  /* 0xd2511f53100a7825 */ /* 0x000fe200078e00ff */
[----:B--2---:R-:W-:Y:S02]  /*8510*/  HMMA.16816.F32 R152, R4, R124, R20 ;  /* 0x0000007c0498723c */ /* 0x004fe40000001814 */
[----:B------:R-:W-:Y:S01]  /*8520*/  LDSM.16.MT88.4 R20, [R214+0x9800] ;  /* 0x00980000d614783b */ /* 0x000fe20000004200 */
[----:B-1----:R-:W-:-:S03]  /*8530*/  FFMA.FTZ R0, R135, UR22, -R13 ;  /* 0x0000001687007c23 */ /* 0x002fc6000801080d */
[C---:B------:R-:W-:Y:S01]  /*8540*/  HMMA.16816.F32 R68, R4.reuse, R78, R44 ;  /* 0x0000004e0444723c */ /* 0x040fe2000000182c */
[----:B------:R1:W-:Y:S01]  /*8550*/  MUFU.EX2 R124, R0 ;  /* 0x00000000007c7308 */ /* 0x0003e20000000800 */
[----:B------:R-:W-:Y:S01]  /*8560*/  IMAD.WIDE.U32 R8, R2, -0x326172a9, RZ ;  /* 0xcd9e8d5702087825 */ /* 0x000fe200078e00ff */
[----:B------:R-:W-:Y:S03]  /*8570*/  LDSM.16.MT88.4 R32, [R212+0xb800] ;  /* 0x00b80000d420783b */ /* 0x000fe60000004200 */
[----:B------:R-:W-:Y:S01]  /*8580*/  HMMA.16816.F32 R84, R4, R74, R40 ;  /* 0x0000004a0454723c */ /* 0x000fe20000001828 */
[----:B------:R-:W-:-:S05]  /*8590*/  IMAD.WIDE.U32 R46, R15, -0x2daee0ad, RZ ;  /* 0xd2511f530f2e7825 */ /* 0x000fca00078e00ff */
[----:B------:R-:W-:Y:S01]  /*85a0*/  HMMA.16816.F32 R64, R4, R122, R52 ;  /* 0x0000007a0440723c */ /* 0x000fe20000001834 */
[----:B------:R-:W-:-:S05]  /*85b0*/  LOP3.LUT R2, R47, R10, R18, 0x96, !PT ;  /* 0x0000000a2f027212 */ /* 0x000fca00078e9612 */
[----:B------:R-:W-:Y:S01]  /*85c0*/  HMMA.16816.F32 R56, R4, R126, R56 ;  /* 0x0000007e0438723c */ /* 0x000fe20000001838 */
[----:B-1----:R-:W-:Y:S01]  /*85d0*/  FFMA.FTZ R0, R160, UR22, -R12 ;  /* 0x00000016a0007c23 */ /* 0x002fe2000801080c */
[----:B------:R-:W-:Y:S01]  /*85e0*/  IMAD.MOV.U32 R76, RZ, RZ, R109 ;  /* 0x000000ffff4c7224 */ /* 0x000fe200078e006d */
[----:B------:R-:W-:Y:S01]  /*85f0*/  LOP3.LUT R11, R11, R14, R132, 0x96, !PT ;  /* 0x0000000e0b0b7212 */ /* 0x000fe200078e9684 */
[----:B------:R-:W-:Y:S01]  /*8600*/  IMAD.WIDE.U32 R44, R3, -0x326172a9, RZ ;  /* 0xcd9e8d57032c7825 */ /* 0x000fe200078e00ff */
[----:B------:R-:W-:Y:S03]  /*8610*/  LDSM.16.MT88.4 R40, [R214+0xb800] ;  /* 0x00b80000d628783b */ /* 0x000fe60000004200 */
[--C-:B------:R-:W-:Y:S01]  /*8620*/  FFMA.FTZ R7, R140, UR22, -R12.reuse ;  /* 0x000000168c077c23 */ /* 0x100fe2000801080c */
[----:B------:R1:W-:Y:S08]  /*8630*/  MUFU.EX2 R111, R0 ;  /* 0x00000000006f7308 */ /* 0x0003f00000000800 */
[----:B------:R-:W2:Y:S01]  /*8640*/  MUFU.EX2 R10, R7 ;  /* 0x00000007000a7308 */ /* 0x000ea20000000800 */
[----:B-1----:R-:W-:-:S07]  /*8650*/  FFMA.FTZ R0, R145, UR22, -R12 ;  /* 0x0000001691007c23 */ /* 0x002fce000801080c */
[----:B------:R1:W3:Y:S01]  /*8660*/  MUFU.EX2 R109, R0 ;  /* 0x00000000006d7308 */ /* 0x0002e20000000800 */
[----:B------:R-:W-:Y:S01]  /*8670*/  IMAD.WIDE.U32 R38, R11, -0x326172a9, RZ ;  /* 0xcd9e8d570b267825 */ /* 0x000fe200078e00ff */
[----:B------:R-:W-:-:S03]  /*8680*/  SHF.R.U32.HI R5, RZ, 0x10, R8 ;  /* 0x00000010ff057819 */ /* 0x000fc60000011608 */
[----:B------:R-:W-:Y:S01]  /*8690*/  IMAD.WIDE.U32 R2, R2, -0x326172a9, RZ ;  /* 0xcd9e8d5702027825 */ /* 0x000fe200078e00ff */
[----:B------:R-:W-:-:S03]  /*86a0*/  LOP3.LUT R4, R9, R44, R80, 0x96, !PT ;  /* 0x0000002c09047212 */ /* 0x000fc600078e9650 */
[----:B-1----:R-:W-:-:S04]  /*86b0*/  FFMA.FTZ R0, R142, UR22, -R12 ;  /* 0x000000168e007c23 */ /* 0x002fc8000801080c */
[----:B------:R1:W4:Y:S01]  /*86c0*/  MUFU.EX2 R52, R0 ;  /* 0x0000000000347308 */ /* 0x0003220000000800 */
[----:B------:R-:W-:Y:S02]  /*86d0*/  LOP3.LUT R5, R5, 0xff, RZ, 0xc0, !PT ;  /* 0x000000ff05057812 */ /* 0x000fe400078ec0ff */
[----:B------:R-:W-:Y:S02]  /*86e0*/  LOP3.LUT R11, R2, 0xff, RZ, 0xc0, !PT ;  /* 0x000000ff020b7812 */ /* 0x000fe400078ec0ff */
[--C-:B------:R-:W-:Y:S02]  /*86f0*/  SHF.R.U32.HI R14, RZ, 0x10, R2.reuse ;  /* 0x00000010ff0e7819 */ /* 0x100fe40000011602 */
[----:B------:R-:W-:Y:S02]  /*8700*/  SHF.R.U32.HI R15, RZ, 0x18, R2 ;  /* 0x00000018ff0f7819 */ /* 0x000fe40000011602 */
[C---:B-1----:R-:W-:Y:S02]  /*8710*/  LOP3.LUT R0, R8.reuse, 0xffff, RZ, 0xc0, !PT ;  /* 0x0000ffff08007812 */ /* 0x042fe400078ec0ff */
[----:B------:R-:W-:-:S02]  /*8720*/  LOP3.LUT R9, R8, 0xff, RZ, 0xc0, !PT ;  /* 0x000000ff08097812 */ /* 0x000fc400078ec0ff */
[----:B------:R-:W-:Y:S02]  /*8730*/  SHF.R.U32.HI R6, RZ, 0x8, R0 ;  /* 0x00000008ff067819 */ /* 0x000fe40000011600 */
[----:B------:R-:W-:Y:S02]  /*8740*/  SHF.R.U32.HI R8, RZ, 0x18, R8 ;  /* 0x00000018ff087819 */ /* 0x000fe40000011608 */
[----:B------:R-:W-:Y:S01]  /*8750*/  LOP3.LUT R0, R3, R38, R80, 0x96, !PT ;  /* 0x0000002603007212 */ /* 0x000fe200078e9650 */
[----:B--2---:R-:W-:Y:S01]  /*8760*/  IMAD.MOV.U32 R80, RZ, RZ, R10 ;  /* 0x000000ffff507224 */ /* 0x004fe200078e000a */
[----:B------:R-:W-:Y:S01]  /*8770*/  LOP3.LUT R10, R2, 0xffff, RZ, 0xc0, !PT ;  /* 0x0000ffff020a7812 */ /* 0x000fe200078ec0ff */
[--C-:B------:R-:W-:Y:S01]  /*8780*/  FFMA.FTZ R3, R163, UR22, -R37.reuse ;  /* 0x00000016a3037c23 */ /* 0x100fe20008010825 */
[----:B------:R-:W-:Y:S02]  /*8790*/  PRMT R16, R9, 0x5410, R6 ;  /* 0x0000541009107816 */ /* 0x000fe40000000006 */
[----:B------:R-:W-:Y:S01]  /*87a0*/  PRMT R9, R5, 0x5410, R8 ;  /* 0x0000541005097816 */ /* 0x000fe20000000008 */
[----:B------:R-:W-:Y:S01]  /*87b0*/  FFMA.FTZ R5, R161, UR22, -R37 ;  /* 0x00000016a1057c23 */ /* 0x000fe20008010825 */
[C---:B------:R-:W-:Y:S01]  /*87c0*/  LOP3.LUT R2, R4.reuse, 0xffff, RZ, 0xc0, !PT ;  /* 0x0000ffff04027812 */ /* 0x040fe200078ec0ff */
[----:B------:R1:W-:Y:S01]  /*87d0*/  MUFU.EX2 R107, R3 ;  /* 0x00000003006b7308 */ /* 0x0003e20000000800 */
[----:B------:R-:W-:-:S02]  /*87e0*/  LOP3.LUT R7, R4, 0xff, RZ, 0xc0, !PT ;  /* 0x000000ff04077812 */ /* 0x000fc400078ec0ff */
[----:B------:R-:W-:-:S05]  /*87f0*/  SHF.R.U32.HI R6, RZ, 0x18, R4 ;  /* 0x00000018ff067819 */ /* 0x000fca0000011604 */
[----:B------:R2:W4:Y:S01]  /*8800*/  MUFU.EX2 R106, R5 ;  /* 0x00000005006a7308 */ /* 0x0005220000000800 */
[----:B------:R-:W-:Y:S01]  /*8810*/  IMAD.MOV.U32 R121, RZ, RZ, R19 ;  /* 0x000000ffff797224 */ /* 0x000fe200078e0013 */
[----:B-1----:R-:W-:Y:S01]  /*8820*/  SHF.R.U32.HI R3, RZ, 0x10, R4 ;  /* 0x00000010ff037819 */ /* 0x002fe20000011604 */
[----:B------:R-:W-:-:S03]  /*8830*/  FFMA.FTZ R4, R157, UR22, -R37 ;  /* 0x000000169d047c23 */ /* 0x000fc60008010825 */
[----:B------:R-:W-:Y:S02]  /*8840*/  LOP3.LUT R3, R3, 0xff, RZ, 0xc0, !PT ;  /* 0x000000ff03037812 */ /* 0x000fe400078ec0ff */
[----:B--2---:R-:W-:Y:S02]  /*8850*/  SHF.R.U32.HI R5, RZ, 0x8, R2 ;  /* 0x00000008ff057819 */ /* 0x004fe40000011602 */
[----:B------:R-:W-:Y:S01]  /*8860*/  SHF.R.U32.HI R2, RZ, 0x8, R10 ;  /* 0x00000008ff027819 */ /* 0x000fe2000001160a */
[----:B------:R1:W-:Y:S01]  /*8870*/  MUFU.EX2 R105, R4 ;  /* 0x0000000400697308 */ /* 0x0003e20000000800 */
[----:B------:R-:W-:Y:S02]  /*8880*/  PRMT R8, R7, 0x5410, R5 ;  /* 0x0000541007087816 */ /* 0x000fe40000000005 */
[----:B------:R-:W-:Y:S02]  /*8890*/  PRMT R19, R11, 0x5410, R2 ;  /* 0x000054100b137816 */ /* 0x000fe40000000002 */
[----:B------:R-:W-:-:S02]  /*88a0*/  LOP3.LUT R2, R0, 0xffff, RZ, 0xc0, !PT ;  /* 0x0000ffff00027812 */ /* 0x000fc400078ec0ff */
[----:B------:R-:W-:Y:S01]  /*88b0*/  PRMT R17, R3, 0x5410, R6 ;  /* 0x0000541003117816 */ /* 0x000fe20000000006 */
[----:B------:R-:W-:Y:S01]  /*88c0*/  IMAD.MOV.U32 R158, RZ, RZ, R117 ;  /* 0x000000ffff9e7224 */ /* 0x000fe200078e0075 */
[----:B------:R-:W-:Y:S02]  /*88d0*/  LOP3.LUT R7, R0, 0xff, RZ, 0xc0, !PT ;  /* 0x000000ff00077812 */ /* 0x000fe400078ec0ff */
[--C-:B------:R-:W-:Y:S02]  /*88e0*/  SHF.R.U32.HI R6, RZ, 0x18, R0.reuse ;  /* 0x00000018ff067819 */ /* 0x100fe40000011600 */
[----:B------:R-:W-:Y:S02]  /*88f0*/  LOP3.LUT R5, R14, 0xff, RZ, 0xc0, !PT ;  /* 0x000000ff0e057812 */ /* 0x000fe400078ec0ff */
[----:B-1----:R-:W-:Y:S02]  /*8900*/  SHF.R.U32.HI R4, RZ, 0x10, R0 ;  /* 0x00000010ff047819 */ /* 0x002fe40000011600 */
[----:B------:R-:W-:-:S02]  /*8910*/  SHF.R.U32.HI R2, RZ, 0x8, R2 ;  /* 0x00000008ff027819 */ /* 0x000fc40000011602 */
[----:B------:R-:W-:Y:S01]  /*8920*/  LOP3.LUT R0, R4, 0xff, RZ, 0xc0, !PT ;  /* 0x000000ff04007812 */ /* 0x000fe200078ec0ff */
[----:B------:R-:W-:Y:S01]  /*8930*/  FFMA.FTZ R3, R143, UR22, -R37 ;  /* 0x000000168f037c23 */ /* 0x000fe20008010825 */
[----:B------:R-:W-:Y:S02]  /*8940*/  PRMT R18, R5, 0x5410, R15 ;  /* 0x0000541005127816 */ /* 0x000fe4000000000f */
[----:B------:R-:W-:Y:S01]  /*8950*/  PRMT R15, R0, 0x5410, R6 ;  /* 0x00005410000f7816 */ /* 0x000fe20000000006 */
[----:B------:R-:W-:Y:S01]  /*8960*/  IMAD.MOV.U32 R142, RZ, RZ, R63 ;  /* 0x000000ffff8e7224 */ /* 0x000fe200078e003f */
[----:B------:R-:W-:Y:S02]  /*8970*/  PRMT R14, R7, 0x5410, R2 ;  /* 0x00005410070e7816 */ /* 0x000fe40000000002 */
[----:B------:R-:W-:Y:S01]  /*8980*/  HSET2.LE.AND R0, R16, R158, PT ;  /* 0x0000009e10007233 */ /* 0x000fe20003803000 */
[----:B------:R1:W-:Y:S01]  /*8990*/  MUFU.EX2 R63, R3 ;  /* 0x00000003003f7308 */ /* 0x0003e20000000800 */
[----:B------:R-:W-:Y:S01]  /*89a0*/  F2FP.F16.F32.PACK_AB R2, R124, R227 ;  /* 0x000000e37c02723e */ /* 0x000fe200000000ff */
[----:B------:R-:W-:Y:S01]  /*89b0*/  FFMA.FTZ R7, R172, UR22, -R36 ;  /* 0x00000016ac077c23 */ /* 0x000fe20008010824 */
[----:B------:R-:W-:-:S02]  /*89c0*/  IMAD.MOV.U32 R143, RZ, RZ, R62 ;  /* 0x000000ffff8f7224 */ /* 0x000fc400078e003e */
[----:B------:R-:W-:Y:S01]  /*89d0*/  LOP3.LUT R10, R0, R2, RZ, 0xc0, !PT ;  /* 0x00000002000a7212 */ /* 0x000fe200078ec0ff */
[--C-:B------:R-:W-:Y:S02]  /*89e0*/  FFMA.FTZ R0, R162, UR22, -R36.reuse ;  /* 0x00000016a2007c23 */ /* 0x100fe40008010824 */
[----:B------:R-:W-:Y:S01]  /*89f0*/  MUFU.EX2 R61, R7 ;  /* 0x00000007003d7308 */ /* 0x000fe20000000800 */
[----:B-1----:R-:W-:-:S07]  /*8a00*/  FFMA.FTZ R3, R173, UR22, -R36 ;  /* 0x00000016ad037c23 */ /* 0x002fce0008010824 */
[----:B------:R1:W-:Y:S01]  /*8a10*/  MUFU.EX2 R51, R0 ;  /* 0x0000000000337308 */ /* 0x0003e20000000800 */
[----:B---3--:R-:W-:-:S07]  /*8a20*/  F2FP.F16.F32.PACK_AB R2, R109, R111 ;  /* 0x0000006f6d02723e */ /* 0x008fce00000000ff */
[----:B------:R2:W3:Y:S01]  /*8a30*/  MUFU.EX2 R62, R3 ;  /* 0x00000003003e7308 */ /* 0x0004e20000000800 */
[----:B----4-:R-:W-:Y:S02]  /*8a40*/  F2FP.F16.F32.PACK_AB R4, R80, R52 ;  /* 0x000000345004723e */ /* 0x010fe400000000ff */
[--C-:B-1----:R-:W-:Y:S02]  /*8a50*/  HSET2.LE.AND R0, R17, R158.reuse, PT ;  /* 0x0000009e11007233 */ /* 0x102fe40003803000 */
[----:B--2---:R-:W-:-:S03]  /*8a60*/  HSET2.LE.AND R3, R9, R158, PT ;  /* 0x0000009e09037233 */ /* 0x004fc60003803000 */
[----:B------:R-:W-:Y:S02]  /*8a70*/  LOP3.LUT R9, R0, R2, RZ, 0xc0, !PT ;  /* 0x0000000200097212 */ /* 0x000fe400078ec0ff */
[--C-:B------:R-:W-:Y:S02]  /*8a80*/  HSET2.LE.AND R0, R14, R158.reuse, PT ;  /* 0x0000009e0e007233 */ /* 0x100fe40003803000 */
[----:B------:R-:W-:Y:S02]  /*8a90*/  F2FP.F16.F32.PACK_AB R2, R106, R107 ;  /* 0x0000006b6a02723e */ /* 0x000fe400000000ff */
[----:B------:R-:W-:Y:S02]  /*8aa0*/  LOP3.LUT R11, R3, R4, RZ, 0xc0, !PT ;  /* 0x00000004030b7212 */ /* 0x000fe400078ec0ff */
[----:B------:R-:W-:Y:S02]  /*8ab0*/  HSET2.LE.AND R5, R8, R158, PT ;  /* 0x0000009e08057233 */ /* 0x000fe40003803000 */
[----:B------:R-:W-:-:S02]  /*8ac0*/  LOP3.LUT R4, R0, R2, RZ, 0xc0, !PT ;  /* 0x0000000200047212 */ /* 0x000fc400078ec0ff */
[----:B------:R-:W-:Y:S02]  /*8ad0*/  F2FP.F16.F32.PACK_AB R6, R231, R223 ;  /* 0x000000dfe706723e */ /* 0x000fe400000000ff */
[--C-:B------:R-:W-:Y:S02]  /*8ae0*/  HSET2.LE.AND R0, R15, R158.reuse, PT ;  /* 0x0000009e0f007233 */ /* 0x100fe40003803000 */
[----:B---3--:R-:W-:Y:S02]  /*8af0*/  F2FP.F16.F32.PACK_AB R2, R61, R62 ;  /* 0x0000003e3d02723e */ /* 0x008fe400000000ff */
[----:B------:R-:W-:Y:S02]  /*8b00*/  LOP3.LUT R8, R5, R6, RZ, 0xc0, !PT ;  /* 0x0000000605087212 */ /* 0x000fe400078ec0ff */
[----:B------:R-:W-:Y:S02]  /*8b10*/  LOP3.LUT R5, R0, R2, RZ, 0xc0, !PT ;  /* 0x0000000200057212 */ /* 0x000fe400078ec0ff */
[----:B------:R-:W-:-:S02]  /*8b20*/  HSET2.LE.AND R0, R19, R158, PT ;  /* 0x0000009e13007233 */ /* 0x000fc40003803000 */
[----:B------:R-:W-:-:S04]  /*8b30*/  F2FP.F16.F32.PACK_AB R2, R63, R105 ;  /* 0x000000693f02723e */ /* 0x000fc800000000ff */
[----:B------:R-:W-:Y:S02]  /*8b40*/  LOP3.LUT R6, R0, R2, RZ, 0xc0, !PT ;  /* 0x0000000200067212 */ /* 0x000fe400078ec0ff */
[----:B------:R-:W-:Y:S02]  /*8b50*/  HSET2.LE.AND R0, R18, R158, PT ;  /* 0x0000009e12007233 */ /* 0x000fe40003803000 */
[----:B------:R-:W1:Y:S01]  /*8b60*/  LDSM.16.MT88.4 R16, [R212+0xa800] ;  /* 0x00a80000d410783b */ /* 0x000e620000004200 */
[----:B------:R-:W-:-:S04]  /*8b70*/  FFMA.FTZ R3, R159, UR22, -R36 ;  /* 0x000000169f037c23 */ /* 0x000fc80008010824 */
[----:B------:R-:W2:Y:S01]  /*8b80*/  MUFU.EX2 R49, R3 ;  /* 0x0000000300317308 */ /* 0x000ea20000000800 */
[----:B------:R-:W-:Y:S02]  /*8b90*/  IMAD.MOV.U32 R120, RZ, RZ, R118 ;  /* 0x000000ffff787224 */ /* 0x000fe400078e0076 */
[----:B------:R-:W-:Y:S02]  /*8ba0*/  IMAD.MOV.U32 R81, RZ, RZ, R119 ;  /* 0x000000ffff517224 */ /* 0x000fe400078e0077 */
[----:B------:R-:W-:Y:S02]  /*8bb0*/  IMAD.MOV.U32 R125, RZ, RZ, R114 ;  /* 0x000000ffff7d7224 */ /* 0x000fe400078e0072 */
[----:B------:R-:W-:Y:S02]  /*8bc0*/  IMAD.MOV.U32 R140, RZ, RZ, R112 ;  /* 0x000000ffff8c7224 */ /* 0x000fe400078e0070 */
[----:B------:R-:W-:Y:S01]  /*8bd0*/  IMAD.MOV.U32 R141, RZ, RZ, R113 ;  /* 0x000000ffff8d7224 */ /* 0x000fe200078e0071 */
[----:B--2---:R-:W-:-:S04]  /*8be0*/  F2FP.F16.F32.PACK_AB R2, R49, R51 ;  /* 0x000000333102723e */ /* 0x004fc800000000ff */
[----:B------:R-:W-:Y:S01]  /*8bf0*/  LOP3.LUT R7, R0, R2, RZ, 0xc0, !PT ;  /* 0x0000000200077212 */ /* 0x000fe200078ec0ff */
        /* <DEDUP_REMOVED lines=12> */
[----:B-1----:R-:W-:Y:S01]  /*8cc0*/  HMMA.16816.F32 R144, R4, R16, R248 ;  /* 0x000000100490723c */ /* 0x002fe200000018f8 */
[----:B------:R-:W-:-:S02]  /*8cd0*/  IMAD.MOV.U32 R76, RZ, RZ, R174 ;  /* 0x000000ffff4c7224 */ /* 0x000fc400078e00ae */
[----:B------:R-:W-:Y:S02]  /*8ce0*/  IMAD.MOV.U32 R44, RZ, RZ, R125 ;  /* 0x000000ffff2c7224 */ /* 0x000fe400078e007d */
[----:B------:R-:W-:Y:S01]  /*8cf0*/  IMAD.MOV.U32 R74, RZ, RZ, R116 ;  /* 0x000000ffff4a7224 */ /* 0x000fe200078e0074 */
[----:B------:R-:W-:Y:S01]  /*8d00*/  HMMA.16816.F32 R172, R4, R26, R192 ;  /* 0x0000001a04ac723c */ /* 0x000fe200000018c0 */
[----:B------:R-:W-:Y:S01]  /*8d10*/  IMAD.MOV.U32 R249, RZ, RZ, R2 ;  /* 0x000000fffff97224 */ /* 0x000fe200078e0002 */
[----:B------:R-:W-:Y:S01]  /*8d20*/  LOP3.LUT R2, R39, R48, R187, 0x96, !PT ;  /* 0x0000003027027212 */ /* 0x000fe200078e96bb */
[----:B------:R-:W-:-:S03]  /*8d30*/  IMAD.MOV.U32 R3, RZ, RZ, R75 ;  /* 0x000000ffff037224 */ /* 0x000fc600078e004b */
[----:B------:R-:W-:Y:S01]  /*8d40*/  HMMA.16816.F32 R116, R8, R28, R128 ;  /* 0x0000001c0874723c */ /* 0x000fe20000001880 */
[----:B------:R-:W-:Y:S02]  /*8d50*/  IMAD.MOV.U32 R193, RZ, RZ, R0 ;  /* 0x000000ffffc17224 */ /* 0x000fe400078e0000 */
[----:B------:R-:W-:Y:S01]  /*8d60*/  FFMA.FTZ R0, R209, UR22, -R37 ;  /* 0x00000016d1007c23 */ /* 0x000fe20008010825 */
[----:B------:R-:W-:Y:S02]  /*8d70*/  IMAD.MOV.U32 R52, RZ, RZ, R90 ;  /* 0x000000ffff347224 */ /* 0x000fe400078e005a */
[C---:B------:R-:W-:Y:S01]  /*8d80*/  HMMA.16816.F32 R128, R4.reuse, R20, R140 ;  /* 0x000000140480723c */ /* 0x040fe2000000188c */
[----:B------:R-:W-:Y:S02]  /*8d90*/  IMAD.MOV.U32 R53, RZ, RZ, R91 ;  /* 0x000000ffff357224 */ /* 0x000fe400078e005b */
        /* <DEDUP_REMOVED lines=8> */
[----:B------:R1:W-:Y:S01]  /*8e20*/  MUFU.EX2 R44, R0 ;  /* 0x00000000002c7308 */ /* 0x0003e20000000800 */
[----:B------:R-:W-:Y:S01]  /*8e30*/  IMAD.MOV.U32 R135, RZ, RZ, R89 ;  /* 0x000000ffff877224 */ /* 0x000fe200078e0059 */
[----:B------:R-:W-:Y:S01]  /*8e40*/  HMMA.16816.F32 R72, R4, R32, R240 ;  /* 0x000000200448723c */ /* 0x000fe200000018f0 */
[----:B------:R-:W-:-:S04]  /*8e50*/  IMAD.WIDE.U32 R2, R2, -0x2daee0ad, RZ ;  /* 0xd2511f5302027825 */ /* 0x000fc800078e00ff */
[----:B------:R-:W-:Y:S01]  /*8e60*/  IMAD.MOV.U32 R200, RZ, RZ, R52 ;  /* 0x000000ffffc87224 */ /* 0x000fe200078e0034 */
[C---:B------:R-:W-:Y:S01]  /*8e70*/  HMMA.16816.F32 R88, R4.reuse, R40, R236 ;  /* 0x000000280458723c */ /* 0x040fe200000018ec */
[----:B------:R-:W-:Y:S02]  /*8e80*/  IMAD.MOV.U32 R243, RZ, RZ, R53 ;  /* 0x000000fffff37224 */ /* 0x000fe400078e0035 */
[----:B------:R-:W-:Y:S02]  /*8e90*/  IMAD.MOV.U32 R242, RZ, RZ, R54 ;  /* 0x000000fffff27224 */ /* 0x000fe400078e0036 */
[----:B------:R-:W-:Y:S01]  /*8ea0*/  IMAD.MOV.U32 R241, RZ, RZ, R55 ;  /* 0x000000fffff17224 */ /* 0x000fe200078e0037 */
[----:B------:R-:W-:Y:S01]  /*8eb0*/  HMMA.16816.F32 R124, R4, R30, R204 ;  /* 0x0000001e047c723c */ /* 0x000fe200000018cc */
[----:B------:R-:W-:Y:S02]  /*8ec0*/  IMAD.MOV.U32 R239, RZ, RZ, R78 ;  /* 0x000000ffffef7224 */ /* 0x000fe400078e004e */
[----:B-1----:R-:W-:Y:S01]  /*8ed0*/  FFMA.FTZ R0, R186, UR22, -R37 ;  /* 0x00000016ba007c23 */ /* 0x002fe20008010825 */
[----:B------:R-:W-:-:S02]  /*8ee0*/  IMAD.MOV.U32 R238, RZ, RZ, R79 ;  /* 0x000000ffffee7224 */ /* 0x000fc400078e004f */
[C---:B------:R-:W-:Y:S01]  /*8ef0*/  HMMA.16816.F32 R156, R4.reuse, R18, R196 ;  /* 0x00000012049c723c */ /* 0x040fe200000018c4 */
[----:B------:R-:W-:Y:S02]  /*8f00*/  IMAD.MOV.U32 R206, RZ, RZ, R77 ;  /* 0x000000ffffce7224 */ /* 0x000fe400078e004d */
[----:B------:R-:W-:Y:S02]  /*8f10*/  IMAD.MOV.U32 R203, RZ, RZ, R47 ;  /* 0x000000ffffcb7224 */ /* 0x000fe400078e002f */
[----:B------:R1:W2:Y:S01]  /*8f20*/  MUFU.EX2 R47, R0 ;  /* 0x00000000002f7308 */ /* 0x0002a20000000800 */
[C---:B------:R-:W-:Y:S01]  /*8f30*/  HMMA.16816.F32 R112, R4.reuse, R28, R168 ;  /* 0x0000001c0470723c */ /* 0x040fe200000018a8 */
[----:B------:R-:W-:Y:S01]  /*8f40*/  IMAD.MOV.U32 R196, RZ, RZ, R76 ;  /* 0x000000ffffc47224 */ /* 0x000fe200078e004c */
[----:B------:R-:W-:Y:S04]  /*8f50*/  LDSM.16.MT88.4 R168, [R214+0xac00] ;  /* 0x00ac0000d6a8783b */ /* 0x000fe80000004200 */
[C---:B------:R-:W-:Y:S06]  /*8f60*/  HMMA.16816.F32 R160, R4.reuse, R24, R244 ;  /* 0x0000001804a0723c */ /* 0x040fec00000018f4 */
[----:B------:R-:W-:Y:S01]  /*8f70*/  HMMA.16816.F32 R76, R4, R34, R188 ;  /* 0x00000022044c723c */ /* 0x000fe200000018bc */
[----:B-1----:R-:W-:-:S05]  /*8f80*/  LOP3.LUT R0, R2, 0xffff, RZ, 0xc0, !PT ;  /* 0x0000ffff02007812 */ /* 0x002fca00078ec0ff */
[----:B------:R-:W-:Y:S07]  /*8f90*/  HMMA.16816.F32 R52, R4, R42, R180 ;  /* 0x0000002a0434723c */ /* 0x000fee00000018b4 */
[--C-:B------:R-:W-:Y:S01]  /*8fa0*/  FFMA.FTZ R4, R185, UR22, -R37.reuse ;  /* 0x00000016b9047c23 */ /* 0x100fe20008010825 */
[----:B------:R-:W-:-:S03]  /*8fb0*/  FFMA.FTZ R6, R184, UR22, -R37 ;  /* 0x00000016b8067c23 */ /* 0x000fc60008010825 */
[----:B------:R1:W-:Y:S01]  /*8fc0*/  MUFU.EX2 R39, R4 ;  /* 0x0000000400277308 */ /* 0x0003e20000000800 */
[----:B------:R-:W-:Y:S01]  /*8fd0*/  LOP3.LUT R5, R2, 0xff, RZ, 0xc0, !PT ;  /* 0x000000ff02057812 */ /* 0x000fe200078ec0ff */
[----:B------:R-:W-:-:S06]  /*8fe0*/  IMAD.MOV.U32 R250, RZ, RZ, R14 ;  /* 0x000000fffffa7224 */ /* 0x000fcc00078e000e */
[----:B------:R3:W-:Y:S01]  /*8ff0*/  MUFU.EX2 R38, R6 ;  /* 0x0000000600267308 */ /* 0x0007e20000000800 */
[----:B-1----:R-:W-:Y:S02]  /*9000*/  SHF.R.U32.HI R4, RZ, 0x8, R0 ;  /* 0x00000008ff047819 */ /* 0x002fe40000011600 */
[----:B------:R-:W-:Y:S02]  /*9010*/  LOP3.LUT R0, R3, R46, R100, 0x96, !PT ;  /* 0x0000002e03007212 */ /* 0x000fe400078e9664 */
[----:B------:R-:W-:-:S04]  /*9020*/  SHF.R.U32.HI R3, RZ, 0x10, R2 ;  /* 0x00000010ff037819 */ /* 0x000fc80000011602 */
[----:B---3--:R-:W-:Y:S01]  /*9030*/  LOP3.LUT R6, R3, 0xff, RZ, 0xc0, !PT ;  /* 0x000000ff03067812 */ /* 0x008fe200078ec0ff */
[----:B------:R-:W-:Y:S01]  /*9040*/  FFMA.FTZ R3, R234, UR22, -R36 ;  /* 0x00000016ea037c23 */ /* 0x000fe20008010824 */
[----:B------:R-:W-:Y:S01]  /*9050*/  SHF.R.U32.HI R14, RZ, 0x18, R2 ;  /* 0x00000018ff0e7819 */ /* 0x000fe20000011602 */
[----:B------:R-:W-:Y:S02]  /*9060*/  IMAD.MOV.U32 R248, RZ, RZ, R15 ;  /* 0x000000fffff87224 */ /* 0x000fe400078e000f */
[----:B------:R1:W-:Y:S01]  /*9070*/  MUFU.EX2 R37, R3 ;  /* 0x0000000300257308 */ /* 0x0003e20000000800 */
[C---:B------:R-:W-:Y:S01]  /*9080*/  HMMA.16816.F32 R164, R8.reuse, R24, R164 ;  /* 0x0000001808a4723c */ /* 0x040fe200000018a4 */
[C---:B------:R-:W-:Y:S02]  /*9090*/  LOP3.LUT R2, R0.reuse, 0xffff, RZ, 0xc0, !PT ;  /* 0x0000ffff00027812 */ /* 0x040fe400078ec0ff */
[----:B------:R-:W-:Y:S02]  /*90a0*/  PRMT R15, R5, 0x5410, R4 ;  /* 0x00005410050f7816 */ /* 0x000fe40000000004 */
[----:B------:R-:W-:Y:S01]  /*90b0*/  SHF.R.U32.HI R4, RZ, 0x10, R0 ;  /* 0x00000010ff047819 */ /* 0x000fe20000011600 */
[----:B------:R-:W-:Y:S01]  /*90c0*/  HMMA.16816.F32 R24, R8, R26, R68 ;  /* 0x0000001a0818723c */ /* 0x000fe20000001844 */
[----:B------:R-:W-:-:S02]  /*90d0*/  LOP3.LUT R7, R0, 0xff, RZ, 0xc0, !PT ;  /* 0x000000ff00077812 */ /* 0x000fc400078ec0ff */
[----:B------:R-:W-:-:S03]  /*90e0*/  SHF.R.U32.HI R5, RZ, 0x18, R0 ;  /* 0x00000018ff057819 */ /* 0x000fc60000011600 */
[C---:B------:R-:W-:Y:S01]  /*90f0*/  HMMA.16816.F32 R68, R8.reuse, R32, R136 ;  /* 0x000000200844723c */ /* 0x040fe20000001888 */
[----:B-1----:R-:W-:Y:S01]  /*9100*/  FFMA.FTZ R3, R211, UR22, -R36 ;  /* 0x00000016d3037c23 */ /* 0x002fe20008010824 */
[----:B------:R-:W-:Y:S01]  /*9110*/  SHF.R.U32.HI R0, RZ, 0x8, R2 ;  /* 0x00000008ff007819 */ /* 0x000fe20000011602 */
[----:B------:R-:W-:Y:S02]  /*9120*/  IMAD.MOV.U32 R197, RZ, RZ, R110 ;  /* 0x000000ffffc57224 */ /* 0x000fe400078e006e */
[----:B------:R-:W-:Y:S01]  /*9130*/  IMAD.MOV.U32 R245, RZ, RZ, R111 ;  /* 0x000000fffff57224 */ /* 0x000fe200078e006f */
[----:B------:R1:W3:Y:S01]  /*9140*/  MUFU.EX2 R33, R3 ;  /* 0x0000000300217308 */ /* 0x0002e20000000800 */
[----:B------:R-:W-:Y:S01]  /*9150*/  LOP3.LUT R2, R4, 0xff, RZ, 0xc0, !PT ;  /* 0x000000ff04027812 */ /* 0x000fe200078ec0ff */
[----:B------:R-:W-:Y:S01]  /*9160*/  IMAD.MOV.U32 R195, RZ, RZ, R108 ;  /* 0x000000ffffc37224 */ /* 0x000fe200078e006c */
[----:B------:R-:W-:Y:S01]  /*9170*/  PRMT R0, R7, 0x5410, R0 ;  /* 0x0000541007007816 */ /* 0x000fe20000000000 */
[----:B------:R-:W-:Y:S01]  /*9180*/  IMAD.MOV.U32 R247, RZ, RZ, R109 ;  /* 0x000000fffff77224 */ /* 0x000fe200078e006d */
[----:B------:R-:W-:Y:S01]  /*9190*/  PRMT R4, R2, 0x5410, R5 ;  /* 0x0000541002047816 */ /* 0x000fe20000000005 */
[----:B------:R-:W-:Y:S01]  /*91a0*/  FFMA.FTZ R5, R208, UR22, -R36 ;  /* 0x00000016d0057c23 */ /* 0x000fe20008010824 */
[C---:B------:R-:W-:Y:S01]  /*91b0*/  HMMA.16816.F32 R108, R8.reuse, R22, R92 ;  /* 0x00000016086c723c */ /* 0x040fe2000000185c */
[--C-:B------:R-:W-:Y:S01]  /*91c0*/  HSET2.LE.AND R0, R0, R193.reuse, PT ;  /* 0x000000c100007233 */ /* 0x100fe20003803000 */
[----:B------:R-:W-:Y:S01]  /*91d0*/  IMAD.MOV.U32 R192, RZ, RZ, R228 ;  /* 0x000000ffffc07224 */ /* 0x000fe200078e00e4 */
[----:B--2---:R-:W-:Y:S01]  /*91e0*/  F2FP.F16.F32.PACK_AB R2, R47, R44 ;  /* 0x0000002c2f02723e */ /* 0x004fe200000000ff */
[----:B------:R-:W-:Y:S01]  /*91f0*/  MUFU.EX2 R23, R5 ;  /* 0x0000000500177308 */ /* 0x000fe20000000800 */
[----:B------:R-:W-:Y:S01]  /*9200*/  PRMT R6, R6, 0x5410, R14 ;  /* 0x0000541006067816 */ /* 0x000fe2000000000e */
[----:B------:R-:W-:Y:S01]  /*9210*/  IMAD.MOV.U32 R194, RZ, RZ, R134 ;  /* 0x000000ffffc27224 */ /* 0x000fe200078e0086 */
[C---:B------:R-:W-:Y:S01]  /*9220*/  HMMA.16816.F32 R176, R8.reuse, R20, R176 ;  /* 0x0000001408b0723c */ /* 0x040fe200000018b0 */
[----:B------:R-:W-:Y:S01]  /*9230*/  IMAD.MOV.U32 R198, RZ, RZ, R120 ;  /* 0x000000ffffc67224 */ /* 0x000fe200078e0078 */
[----:B------:R-:W-:Y:S01]  /*9240*/  LDSM.16.MT88.4 R136, [R214+0x9c00] ;  /* 0x009c0000d688783b */ /* 0x000fe20000004200 */
[----:B-1----:R-:W-:Y:S01]  /*9250*/  FFMA.FTZ R3, R210, UR22, -R36 ;  /* 0x00000016d2037c23 */ /* 0x002fe20008010824 */
[----:B------:R-:W-:Y:S01]  /*9260*/  LOP3.LUT R92, R0, R2, RZ, 0xc0, !PT ;  /* 0x00000002005c7212 */ /* 0x000fe200078ec0ff */
[----:B------:R-:W-:Y:S01]  /*9270*/  IMAD.MOV.U32 R240, RZ, RZ, R132 ;  /* 0x000000fffff07224 */ /* 0x000fe200078e0084 */
[C---:B------:R-:W-:Y:S01]  /*9280*/  HMMA.16816.F32 R148, R8.reuse, R16, R148 ;  /* 0x000000100894723c */ /* 0x040fe20000001894 */
[----:B------:R-:W1:Y:S01]  /*9290*/  MUFU.EX2 R32, R3 ;  /* 0x0000000300207308 */ /* 0x000e620000000800 */
[--C-:B------:R-:W-:Y:S01]  /*92a0*/  HSET2.LE.AND R0, R4, R193.reuse, PT ;  /* 0x000000c104007233 */ /* 0x100fe20003803000 */
[----:B------:R-:W-:Y:S01]  /*92b0*/  IMAD.MOV.U32 R237, RZ, RZ, R135 ;  /* 0x000000ffffed7224 */ /* 0x000fe200078e0087 */
[----:B---3--:R-:W-:Y:S01]  /*92c0*/  F2FP.F16.F32.PACK_AB R2, R33, R37 ;  /* 0x000000252102723e */ /* 0x008fe200000000ff */
[----:B------:R-:W-:Y:S01]  /*92d0*/  IMAD.MOV.U32 R199, RZ, RZ, R133 ;  /* 0x000000ffffc77224 */ /* 0x000fe200078e0085 */
[C---:B------:R-:W-:Y:S06]  /*92e0*/  HMMA.16816.F32 R64, R8.reuse, R34, R64 ;  /* 0x000000220840723c */ /* 0x040fec0000001840 */
[----:B------:R-:W-:Y:S01]  /*92f0*/  HMMA.16816.F32 R56, R8, R42, R56 ;  /* 0x0000002a0838723c */ /* 0x000fe20000001838 */
[----:B------:R-:W-:Y:S01]  /*9300*/  LOP3.LUT R93, R0, R2, RZ, 0xc0, !PT ;  /* 0x00000002005d7212 */ /* 0x000fe200078ec0ff */
[----:B------:R-:W-:Y:S01]  /*9310*/  IMAD.MOV.U32 R244, RZ, RZ, R82 ;  /* 0x000000fffff47224 */ /* 0x000fe200078e0052 */
[----:B------:R-:W-:Y:S01]  /*9320*/  HSET2.LE.AND R0, R15, R193, PT ;  /* 0x000000c10f007233 */ /* 0x000fe20003803000 */
[----:B------:R-:W-:Y:S01]  /*9330*/  IMAD.MOV.U32 R204, RZ, RZ, R122 ;  /* 0x000000ffffcc7224 */ /* 0x000fe200078e007a */
[----:B------:R-:W-:Y:S01]  /*9340*/  F2FP.F16.F32.PACK_AB R2, R38, R39 ;  /* 0x000000272602723e */ /* 0x000fe200000000ff */
[----:B------:R-:W-:Y:S01]  /*9350*/  IMAD.MOV.U32 R246, RZ, RZ, R83 ;  /* 0x000000fffff67224 */ /* 0x000fe200078e0053 */
[----:B------:R2:W5:Y:S02]  /*9360*/  LDL.LU R228, [R1+0xd0] ;  /* 0x0000d00001e47983 */ /* 0x0005640000300800 */
[----:B------:R-:W-:-:S02]  /*9370*/  LOP3.LUT R94, R0, R2, RZ, 0xc0, !PT ;  /* 0x00000002005e7212 */ /* 0x000fc400078ec0ff */
[----:B------:R-:W-:Y:S02]  /*9380*/  HSET2.LE.AND R0, R6, R193, PT ;  /* 0x000000c106007233 */ /* 0x000fe40003803000 */
[----:B-1----:R-:W-:-:S04]  /*9390*/  F2FP.F16.F32.PACK_AB R2, R23, R32 ;  /* 0x000000201702723e */ /* 0x002fc800000000ff */
[----:B------:R-:W-:Y:S01]  /*93a0*/  LOP3.LUT R95, R0, R2, RZ, 0xc0, !PT ;  /* 0x00000002005f7212 */ /* 0x000fe200078ec0ff */
[----:B------:R-:W-:Y:S01]  /*93b0*/  FFMA.FTZ R0, R192, UR22, -R13 ;  /* 0x00000016c0007c23 */ /* 0x000fe2000801080d */
[----:B------:R-:W-:Y:S02]  /*93c0*/  IMAD.MOV.U32 R192, RZ, RZ, R194 ;  /* 0x000000ffffc07224 */ /* 0x000fe400078e00c2 */
[----:B------:R-:W-:Y:S01]  /*93d0*/  IMAD.MOV.U32 R194, RZ, RZ, R195 ;  /* 0x000000ffffc27224 */ /* 0x000fe200078e00c3 */
[----:B------:R1:W-:Y:S01]  /*93e0*/  MUFU.EX2 R14, R0 ;  /* 0x00000000000e7308 */ /* 0x0003e20000000800 */
[----:B------:R-:W-:Y:S02]  /*93f0*/  IMAD.MOV.U32 R195, RZ, RZ, R196 ;  /* 0x000000ffffc37224 */ /* 0x000fe400078e00c4 */
[----:B------:R-:W-:Y:S02]  /*9400*/  IMAD.MOV.U32 R196, RZ, RZ, R197 ;  /* 0x000000ffffc47224 */ /* 0x000fe400078e00c5 */
[----:B------:R-:W-:-:S02]  /*9410*/  IMAD.MOV.U32 R197, RZ, RZ, R198 ;  /* 0x000000ffffc57224 */ /* 0x000fc400078e00c6 */
[----:B-1----:R-:W-:Y:S01]  /*9420*/  FFMA.FTZ R0, R192, UR22, -R13 ;  /* 0x00000016c0007c23 */ /* 0x002fe2000801080d */
[----:B------:R-:W-:-:S03]  /*9430*/  IMAD.MOV.U32 R192, RZ, RZ, R194 ;  /* 0x000000ffffc07224 */ /* 0x000fc600078e00c2 */
[----:B------:R1:W-:Y:S01]  /*9440*/  MUFU.EX2 R15, R0 ;  /* 0x00000000000f7308 */ /* 0x0003e20000000800 */
[----:B------:R-:W-:Y:S02]  /*9450*/  IMAD.MOV.U32 R194, RZ, RZ, R195 ;  /* 0x000000ffffc27224 */ /* 0x000fe400078e00c3 */
[----:B------:R-:W-:Y:S02]  /*9460*/  IMAD.MOV.U32 R195, RZ, RZ, R196 ;  /* 0x000000ffffc37224 */ /* 0x000fe400078e00c4 */
[----:B------:R-:W-:Y:S01]  /*9470*/  IMAD.MOV.U32 R198, RZ, RZ, R200 ;  /* 0x000000ffffc67224 */ /* 0x000fe200078e00c8 */
[----:B------:R-:W-:Y:S01]  /*9480*/  LOP3.LUT R20, R45, R50, R187, 0x96, !PT ;  /* 0x000000322d147212 */ /* 0x000fe200078e96bb */
[----:B------:R-:W-:Y:S02]  /*9490*/  IMAD.MOV.U32 R196, RZ, RZ, R197 ;  /* 0x000000ffffc47224 */ /* 0x000fe400078e00c5 */
[----:B-1----:R-:W-:Y:S01]  /*94a0*/  FFMA.FTZ R0, R192, UR22, -R13 ;  /* 0x00000016c0007c23 */ /* 0x002fe2000801080d */
[----:B------:R-:W-:-:S03]  /*94b0*/  IMAD.MOV.U32 R192, RZ, RZ, R194 ;  /* 0x000000ffffc07224 */ /* 0x000fc600078e00c2 */
[----:B------:R1:W-:Y:S01]  /*94c0*/  MUFU.EX2 R21, R0 ;  /* 0x0000000000157308 */ /* 0x0003e20000000800 */
[----:B------:R-:W-:Y:S01]  /*94d0*/  IMAD.MOV.U32 R194, RZ, RZ, R195 ;  /* 0x000000ffffc27224 */ /* 0x000fe200078e00c3 */
[----:B------:R-:W-:Y:S01]  /*94e0*/  HMMA.16816.F32 R132, R8, R30, R96 ;  /* 0x0000001e0884723c */ /* 0x000fe20000001860 */
[----:B------:R-:W-:Y:S02]  /*94f0*/  IMAD.MOV.U32 R197, RZ, RZ, R198 ;  /* 0x000000ffffc57224 */ /* 0x000fe400078e00c6 */
[----:B------:R-:W-:-:S03]  /*9500*/  IMAD.WIDE.U32 R2, R20, -0x2daee0ad, RZ ;  /* 0xd2511f5314027825 */ /* 0x000fc600078e00ff */
[C---:B------:R-:W-:Y:S01]  /*9510*/  HMMA.16816.F32 R28, R8.reuse, R18, R84 ;  /* 0x00000012081c723c */ /* 0x040fe20000001854 */
[----:B-1----:R-:W-:Y:S01]  /*9520*/  FFMA.FTZ R0, R235, UR22, -R13 ;  /* 0x00000016eb007c23 */ /* 0x002fe2000801080d */
[----:B------:R-:W-:Y:S02]  /*9530*/  IMAD.MOV.U32 R195, RZ, RZ, R197 ;  /* 0x000000ffffc37224 */ /* 0x000fe400078e00c5 */
[----:B------:R-:W-:Y:S01]  /*9540*/  FFMA.FTZ R4, R252, UR22, -R12 ;  /* 0x00000016fc047c23 */ /* 0x000fe2000801080c */
[----:B------:R-:W-:Y:S01]  /*9550*/  LOP3.LUT R5, R2, 0xff, RZ, 0xc0, !PT ;  /* 0x000000ff02057812 */ /* 0x000fe200078ec0ff */
[----:B------:R1:W3:Y:S01]  /*9560*/  MUFU.EX2 R22, R0 ;  /* 0x0000000000167308 */ /* 0x0002e20000000800 */
[----:B------:R-:W-:Y:S01]  /*9570*/  HMMA.16816.F32 R84, R8, R40, R152 ;  /* 0x000000280854723c */ /* 0x000fe20000001898 */
[----:B------:R-:W-:Y:S01]  /*9580*/  IMAD.MOV.U32 R197, RZ, RZ, R225 ;  /* 0x000000ffffc57224 */ /* 0x000fe200078e00e1 */
[----:B------:R-:W-:Y:S01]  /*9590*/  LDSM.16.MT88.4 R152, [R212+0xac00] ;  /* 0x00ac0000d498783b */ /* 0x000fe20000004200 */
[----:B------:R-:W-:-:S02]  /*95a0*/  IMAD.MOV.U32 R198, RZ, RZ, R226 ;  /* 0x000000ffffc67224 */ /* 0x000fc400078e00e2 */
[----:B------:R-:W-:Y:S01]  /*95b0*/  IMAD.MOV.U32 R200, RZ, RZ, R248 ;  /* 0x000000ffffc87224 */ /* 0x000fe200078e00f8 */
[----:B------:R-:W-:Y:S01]  /*95c0*/  LDSM.16.MT88.4 R16, [R214+0xbc00] ;  /* 0x00bc0000d610783b */ /* 0x000fe20000004200 */
[----:B-1----:R-:W-:Y:S01]  /*95d0*/  FFMA.FTZ R0, R192, UR22, -R12 ;  /* 0x00000016c0007c23 */ /* 0x002fe2000801080c */
[----:B------:R-:W-:-:S03]  /*95e0*/  IMAD.MOV.U32 R192, RZ, RZ, R194 ;  /* 0x000000ffffc07224 */ /* 0x000fc600078e00c2 */
[----:B------:R1:W-:Y:S01]  /*95f0*/  MUFU.EX2 R10, R0 ;  /* 0x00000000000a7308 */ /* 0x0003e20000000800 */
[----:B------:R-:W-:Y:S02]  /*9600*/  IMAD.MOV.U32 R194, RZ, RZ, R195 ;  /* 0x000000ffffc27224 */ /* 0x000fe400078e00c3 */
[----:B-1----:R-:W-:Y:S02]  /*9610*/  FFMA.FTZ R0, R192, UR22, -R12 ;  /* 0x00000016c0007c23 */ /* 0x002fe4000801080c */
[----:B------:R-:W-:-:S03]  /*9620*/  IMAD.MOV.U32 R192, RZ, RZ, R194 ;  /* 0x000000ffffc07224 */ /* 0x000fc600078e00c2 */
[----:B------:R1:W-:Y:S01]  /*9630*/  MUFU.EX2 R13, R0 ;  /* 0x00000000000d7308 */ /* 0x0003e20000000800 */
[----:B------:R-:W-:Y:S02]  /*9640*/  SHF.R.U32.HI R8, RZ, 0x18, R2 ;  /* 0x00000018ff087819 */ /* 0x000fe40000011602 */
[----:B-1----:R-:W-:Y:S02]  /*9650*/  LOP3.LUT R0, R3, R60, R100, 0x96, !PT ;  /* 0x0000003c03007212 */ /* 0x002fe400078e9664 */
[----:B------:R-:W-:-:S04]  /*9660*/  LOP3.LUT R3, R2, 0xffff, RZ, 0xc0, !PT ;  /* 0x0000ffff02037812 */ /* 0x000fc800078ec0ff */
[----:B------:R-:W-:Y:S01]  /*9670*/  SHF.R.U32.HI R6, RZ, 0x8, R3 ;  /* 0x00000008ff067819 */ /* 0x000fe20000011603 */
[----:B------:R-:W-:Y:S01]  /*9680*/  FFMA.FTZ R3, R192, UR22, -R12 ;  /* 0x00000016c0037c23 */ /* 0x000fe2000801080c */
[----:B------:R1:W-:Y:S02]  /*9690*/  MUFU.EX2 R11, R4 ;  /* 0x00000004000b7308 */ /* 0x0003e40000000800 */
[----:B------:R-:W-:-:S06]  /*96a0*/  PRMT R7, R5, 0x5410, R6 ;  /* 0x0000541005077816 */ /* 0x000fcc0000000006 */
[----:B------:R4:W2:Y:S01]  /*96b0*/  MUFU.EX2 R9, R3 ;  /* 0x0000000300097308 */ /* 0x0008a20000000800 */
[C---:B------:R-:W-:Y:S02]  /*96c0*/  LOP3.LUT R5, R0.reuse, 0xff, RZ, 0xc0, !PT ;  /* 0x000000ff00057812 */ /* 0x040fe400078ec0ff */
[----:B------:R-:W-:Y:S02]  /*96d0*/  SHF.R.U32.HI R6, RZ, 0x18, R0 ;  /* 0x00000018ff067819 */ /* 0x000fe40000011600 */
[----:B-1----:R-:W-:Y:S02]  /*96e0*/  SHF.R.U32.HI R4, RZ, 0x10, R2 ;  /* 0x00000010ff047819 */ /* 0x002fe40000011602 */
[----:B------:R-:W-:Y:S02]  /*96f0*/  LOP3.LUT R2, R0, 0xffff, RZ, 0xc0, !PT ;  /* 0x0000ffff00027812 */ /* 0x000fe400078ec0ff */
[----:B----4-:R-:W-:Y:S02]  /*9700*/  SHF.R.U32.HI R3, RZ, 0x10, R0 ;  /* 0x00000010ff037819 */ /* 0x010fe40000011600 */
[----:B------:R-:W-:-:S02]  /*9710*/  LOP3.LUT R4, R4, 0xff, RZ, 0xc0, !PT ;  /* 0x000000ff04047812 */ /* 0x000fc400078ec0ff */
[----:B------:R-:W-:Y:S02]  /*9720*/  LOP3.LUT R0, R3, 0xff, RZ, 0xc0, !PT ;  /* 0x000000ff03007812 */ /* 0x000fe400078ec0ff */
[----:B------:R-:W-:Y:S01]  /*9730*/  SHF.R.U32.HI R2, RZ, 0x8, R2 ;  /* 0x00000008ff027819 */ /* 0x000fe20000011602 */
[----:B------:R-:W-:Y:S01]  /*9740*/  IMAD.MOV.U32 R195, RZ, RZ, R197 ;  /* 0x000000ffffc37224 */ /* 0x000fe200078e00c5 */
[----:B------:R-:W-:Y:S01]  /*9750*/  PRMT R6, R0, 0x5410, R6 ;  /* 0x0000541000067816 */ /* 0x000fe20000000006 */
[----:B------:R-:W-:Y:S01]  /*9760*/  IMAD.MOV.U32 R197, RZ, RZ, R206 ;  /* 0x000000ffffc57224 */ /* 0x000fe200078e00ce */
[----:B------:R-:W-:Y:S02]  /*9770*/  PRMT R3, R4, 0x5410, R8 ;  /* 0x0000541004037816 */ /* 0x000fe40000000008 */
[----:B------:R-:W-:Y:S02]  /*9780*/  PRMT R5, R5, 0x5410, R2 ;  /* 0x0000541005057816 */ /* 0x000fe40000000002 */
[----:B------:R-:W-:-:S02]  /*9790*/  HSET2.LE.AND R0, R7, R193, PT ;  /* 0x000000c107007233 */ /* 0x000fc40003803000 */
[----:B---3--:R-:W-:Y:S01]  /*97a0*/  F2FP.F16.F32.PACK_AB R2, R22, R21 ;  /* 0x000000151602723e */ /* 0x008fe200000000ff */
[----:B------:R-:W-:Y:S01]  /*97b0*/  IMAD.MOV.U32 R194, RZ, RZ, R197 ;  /* 0x000000ffffc27224 */ /* 0x000fe200078e00c5 */
[--C-:B------:R-:W-:Y:S01]  /*97c0*/  HSET2.LE.AND R3, R3, R193.reuse, PT ;  /* 0x000000c103037233 */ /* 0x100fe20003803000 */
[----:B------:R-:W-:Y:S01]  /*97d0*/  IMAD.MOV.U32 R206, RZ, RZ, R244 ;  /* 0x000000ffffce7224 */ /* 0x000fe200078e00f4 */
[----:B------:R-:W-:Y:S01]  /*97e0*/  LOP3.LUT R98, R0, R2, RZ, 0xc0, !PT ;  /* 0x0000000200627212 */ /* 0x000fe200078ec0ff */
[----:B------:R-:W-:Y:S01]  /*97f0*/  IMAD.MOV.U32 R244, RZ, RZ, R224 ;  /* 0x000000fffff47224 */ /* 0x000fe200078e00e0 */
[--C-:B------:R-:W-:Y:S01]  /*9800*/  HSET2.LE.AND R5, R5, R193.reuse, PT ;  /* 0x000000c105057233 */ /* 0x100fe20003803000 */
[----:B------:R-:W-:Y:S01]  /*9810*/  IMAD.MOV.U32 R192, RZ, RZ, R195 ;  /* 0x000000ffffc07224 */ /* 0x000fe200078e00c3 */
[----:B------:R-:W-:Y:S01]  /*9820*/  HSET2.LE.AND R6, R6, R193, PT ;  /* 0x000000c106067233 */ /* 0x000fe20003803000 */
[----:B------:R-:W-:Y:S01]  /*9830*/  IMAD.MOV.U32 R193, RZ, RZ, R194 ;  /* 0x000000ffffc17224 */ /* 0x000fe200078e00c2 */
[----:B--2---:R-:W-:Y:S01]  /*9840*/  F2FP.F16.F32.PACK_AB R0, R9, R11 ;  /* 0x0000000b0900723e */ /* 0x004fe200000000ff */
[----:B------:R-:W-:Y:S01]  /*9850*/  IMAD.MOV.U32 R194, RZ, RZ, R198 ;  /* 0x000000ffffc27224 */ /* 0x000fe200078e00c6 */
[----:B------:R-:W-:Y:S01]  /*9860*/  F2FP.F16.F32.PACK_AB R2, R15, R14 ;  /* 0x0000000e0f02723e */ /* 0x000fe200000000ff */
[----:B------:R-:W-:Y:S01]  /*9870*/  IMAD.MOV.U32 R195, RZ, RZ, R204 ;  /* 0x000000ffffc37224 */ /* 0x000fe200078e00cc */
[----:B------:R-:W-:Y:S01]  /*9880*/  F2FP.F16.F32.PACK_AB R4, R13, R10 ;  /* 0x0000000a0d04723e */ /* 0x000fe200000000ff */
[----:B------:R-:W-:Y:S01]  /*9890*/  IMAD.MOV.U32 R197, RZ, RZ, R244 ;  /* 0x000000ffffc57224 */ /* 0x000fe200078e00f4 */
[----:B------:R-:W-:Y:S01]  /*98a0*/  LOP3.LUT R99, R3, R0, RZ, 0xc0, !PT ;  /* 0x0000000003637212 */ /* 0x000fe200078ec0ff */
[----:B------:R-:W-:Y:S01]  /*98b0*/  FADD.FTZ R3, R193, R192 ;  /* 0x000000c0c1037221 */ /* 0x000fe20000010000 */
[----:B------:R-:W-:Y:S01]  /*98c0*/  LOP3.LUT R96, R5, R2, RZ, 0xc0, !PT ;  /* 0x0000000205607212 */ /* 0x000fe200078ec0ff */
[----:B------:R-:W-:Y:S01]  /*98d0*/  FADD.FTZ R2, R219, R220 ;  /* 0x000000dcdb027221 */ /* 0x000fe20000010000 */
[----:B------:R-:W-:Y:S01]  /*98e0*/  IMAD.MOV.U32 R193, RZ, RZ, R194 ;  /* 0x000000ffffc17224 */ /* 0x000fe200078e00c2 */
        /* <DEDUP_REMOVED lines=54> */
[----:B------:R-:W-:Y:S01]  /*9c50*/  IMAD.MOV.U32 R251, RZ, RZ, R80 ;  /* 0x000000fffffb7224 */ /* 0x000fe200078e0050 */
[----:B------:R-:W1:Y:S01]  /*9c60*/  LDSM.16.MT88.4 R120, [R212+0x9c00] ;  /* 0x009c0000d478783b */ /* 0x000e620000004200 */
[----:B------:R-:W-:Y:S01]  /*9c70*/  FADD.FTZ R3, R249, R3 ;  /* 0x00000003f9037221 */ /* 0x000fe20000010000 */
[----:B------:R-:W-:Y:S01]  /*9c80*/  FADD.FTZ R0, R51, R0 ;  /* 0x0000000033007221 */ /* 0x000fe20000010000 */
[----:B------:R-:W-:Y:S01]  /*9c90*/  FADD.FTZ R2, R105, R2 ;  /* 0x0000000269027221 */ /* 0x000fe20000010000 */
[----:B------:R-:W2:Y:S01]  /*9ca0*/  LDSM.16.MT88.4 R80, [R212+0xbc00] ;  /* 0x00bc0000d450783b */ /* 0x000ea20000004200 */
        /* <DEDUP_REMOVED lines=14> */
[----:B------:R-:W4:Y:S01]  /*9d90*/  LDC.U8 R231, c[0x0][0x388] ;  /* 0x0000e200ffe77b82 */ /* 0x000f220000000000 */
[----:B------:R3:W5:Y:S01]  /*9da0*/  LDL.LU R225, [R1+0xc4] ;  /* 0x0000c40001e17983 */ /* 0x0007620000300800 */
[----:B------:R-:W-:-:S03]  /*9db0*/  FADD.FTZ R4, R21, R4 ;  /* 0x0000000415047221 */ /* 0x000fc60000010000 */
        /* <DEDUP_REMOVED lines=22> */
[C---:B-1----:R-:W-:Y:S06]  /*9f20*/  HMMA.16816.F32 R112, R92.reuse, R120, R112 ;  /* 0x000000785c70723c */ /* 0x042fec0000001870 */
        /* <DEDUP_REMOVED lines=24> */
[----:B---34-:R-:W-:-:S15]  /*a0b0*/  @!P0 BRA `(.L_x_892) ;  /* 0x000000e800948947 */ /* 0x018fde0003800000 */
[----:B------:R-:W2:Y:S01]  /*a0c0*/  LDL.64 R246, [R1+0x78] ;  /* 0x0000780001f67983 */ /* 0x000ea20000100a00 */
[----:B------:R-:W-:-:S03]  /*a0d0*/  ULDC UR4, c[0x0][0x2d0] ;  /* 0x0000b40000047ab9 */ /* 0x000fc60000000800 */
[----:B------:R-:W3:Y:S04]  /*a0e0*/  LDL R248, [R1+0x54] ;  /* 0x0000540001f87983 */ /* 0x000ee80000100800 */
[----:B------:R-:W4:Y:S04]  /*a0f0*/  LDL R249, [R1+0x70] ;  /* 0x0000700001f97983 */ /* 0x000f280000100800 */
[----:B------:R-:W4:Y:S01]  /*a100*/  LDL.64 R250, [R1+0x58] ;  /* 0x0000580001fa7983 */ /* 0x000f220000100a00 */
[----:B------:R-:W-:Y:S01]  /*a110*/  UIADD3 UR20, UR21, -0x2, URZ ;  /* 0xfffffffe15147890 */ /* 0x000fe2000fffe03f */
[----:B------:R-:W-:-:S04]  /*a120*/  DEPBAR.LE SB0, 0x0 ;  /* 0x000080000000791a */ /* 0x000fc80000000000 */
[----:B------:R-:W-:Y:S01]  /*a130*/  USHF.R.S32.HI UR6, URZ, 0x1f, UR20 ;  /* 0x0000001f3f067899 */ /* 0x000fe20008011414 */
[----:B------:R-:W-:Y:S01]  /*a140*/  IMAD.U32 R2, RZ, RZ, UR20 ;  /* 0x00000014ff027e24 */ /* 0x000fe2000f8e00ff */
[----:B------:R-:W1:Y:S01]  /*a150*/  S2R R100, SR_TID.X ;  /* 0x0000000000647919 */ /* 0x000e620000002100 */
[----:B------:R-:W-:Y:S01]  /*a160*/  UISETP.GT.AND UP0, UPT, UR20, UR14, UPT ;  /* 0x0000000e1400728c */ /* 0x000fe2000bf04270 */
[----:B-1----:R-:W-:-:S05]  /*a170*/  IMAD.SHL.U32 R100, R100, 0x2, RZ ;  /* 0x0000000264647824 */ /* 0x002fca00078e00ff */
[----:B------:R-:W-:Y:S01]  /*a180*/  LOP3.LUT R100, R100, 0x6, RZ, 0xc0, !PT ;  /* 0x0000000664647812 */ /* 0x000fe200078ec0ff */
[----:B------:R-:W-:Y:S01]  /*a190*/  BAR.SYNC.DEFER_BLOCKING 0x0 ;  /* 0x0000000000007b1d */ /* 0x000fe20000010000 */
[----:B--2---:R-:W-:Y:S02]  /*a1a0*/  ISETP.GE.AND P4, PT, R246, UR4, PT ;  /* 0x00000004f6007c0c */ /* 0x004fe4000bf86270 */
[----:B---3--:R-:W-:Y:S02]  /*a1b0*/  ISETP.GE.AND P3, PT, R248, UR4, PT ;  /* 0x00000004f8007c0c */ /* 0x008fe4000bf66270 */
[----:B----4-:R-:W-:Y:S01]  /*a1c0*/  ISETP.GE.AND P2, PT, R249, UR4, PT ;  /* 0x00000004f9007c0c */ /* 0x010fe2000bf46270 */
[----:B------:R-:W-:Y:S01]  /*a1d0*/  UIMAD UR4, UR8, UR20, URZ ;  /* 0x00000014080472a4 */ /* 0x000fe2000f8e023f */
[----:B------:R-:W-:-:S07]  /*a1e0*/  IMAD.WIDE.U32 R2, R2, UR9, R250 ;  /* 0x0000000902027c25 */ /* 0x000fce000f8e00fa */
[----:B------:R-:W1:Y:S01]  /*a1f0*/  @!P4 LDC.64 R4, c[0x0][0x220] ;  /* 0x00008800ff04cb82 */ /* 0x000e620000000a00 */
[----:B------:R-:W-:Y:S01]  /*a200*/  UIMAD UR4, UR6, UR9, UR4 ;  /* 0x00000009060472a4 */ /* 0x000fe2000f8e0204 */
[----:B-----5:R-:W-:Y:S01]  /*a210*/  @P4 STS [R218+0x9000], RZ ;  /* 0x009000ffda004388 */ /* 0x020fe20000000800 */
[----:B------:R-:W-:-:S03]  /*a220*/  IADD3 R0, P5, R2, UR24, RZ ;  /* 0x0000001802007c10 */ /* 0x000fc6000ffbe0ff */
[----:B------:R-:W-:Y:S01]  /*a230*/  @P4 STS [R218+0x9004], RZ ;  /* 0x009004ffda004388 */ /* 0x000fe20000000800 */
[----:B------:R-:W-:Y:S01]  /*a240*/  VIADD R3, R3, UR4 ;  /* 0x0000000403037c36 */ /* 0x000fe20008000000 */
[----:B------:R-:W2:Y:S02]  /*a250*/  @!P3 LDC.64 R10, c[0x0][0x220] ;  /* 0x00008800ff0abb82 */ /* 0x000ea40000000a00 */
[----:B------:R-:W-:Y:S06]  /*a260*/  @P4 STS.64 [R218+0x9008], RZ ;  /* 0x009008ffda004388 */ /* 0x000fec0000000a00 */
[----:B------:R-:W3:Y:S08]  /*a270*/  @!P2 LDC.64 R8, c[0x0][0x220] ;  /* 0x00008800ff08ab82 */ /* 0x000ef00000000a00 */
        /* <DEDUP_REMOVED lines=50> */
[----:B------:R-:W-:Y:S01]  /*a5a0*/  LDSM.16.M88.4 R32, [R213+0x6000] ;  /* 0x00600000d520783b */ /* 0x000fe20000000200 */
[C---:B------:R-:W-:Y:S02]  /*a5b0*/  ISETP.LT.OR P5, PT, R0.reuse, R220, P5 ;  /* 0x000000dc0000720c */ /* 0x040fe40002fa1670 */
[C---:B------:R-:W-:Y:S01]  /*a5c0*/  ISETP.GE.AND P0, PT, R0.reuse, R230, PT ;  /* 0x000000e60000720c */ /* 0x040fe20003f06270 */
[----:B---3--:R-:W2:Y:S01]  /*a5d0*/  LDSM.16.M88.4 R8, [R216+0x1000] ;  /* 0x00100000d808783b */ /* 0x008ea20000000200 */
[----:B------:R-:W-:-:S02]  /*a5e0*/  ISETP.LT.OR P1, PT, R0, R219, P1 ;  /* 0x000000db0000720c */ /* 0x000fc40000f21670 */
[C---:B------:R-:W-:Y:S01]  /*a5f0*/  ISETP.LT.OR P6, PT, R0.reuse, R221, P6 ;  /* 0x000000dd0000720c */ /* 0x040fe200037c1670 */
[----:B------:R-:W3:Y:S01]  /*a600*/  LDSM.16.M88.4 R24, [R213+0x6800] ;  /* 0x00680000d518783b */ /* 0x000ee20000000200 */
[----:B------:R-:W-:-:S03]  /*a610*/  ISETP.LT.OR P0, PT, R0, R222, P0 ;  /* 0x000000de0000720c */ /* 0x000fc60000701670 */
[----:B------:R-:W4:Y:S04]  /*a620*/  LDSM.16.M88.4 R28, [R213+0x6400] ;  /* 0x00640000d51c783b */ /* 0x000f280000000200 */
[----:B------:R-:W4:Y:S04]  /*a630*/  LDSM.16.M88.4 R20, [R213+0x6c00] ;  /* 0x006c0000d514783b */ /* 0x000f280000000200 */
[----:B------:R-:W4:Y:S01]  /*a640*/  LDSM.16.M88.4 R12, [R216] ;  /* 0x00000000d80c783b */ /* 0x000f220000000200 */
[----:B-1----:R-:W-:-:S03]  /*a650*/  IMAD.IADD R3, R223, 0x1, -R0 ;  /* 0x00000001df037824 */ /* 0x002fc600078e0a00 */
[----:B------:R-:W-:Y:S01]  /*a660*/  LDSM.16.M88.4 R48, [R215+0x6000] ;  /* 0x00600000d730783b */ /* 0x000fe20000000200 */
[----:B------:R-:W-:-:S03]  /*a670*/  IMAD.IADD R2, R225, 0x1, -R0 ;  /* 0x00000001e1027824 */ /* 0x000fc600078e0a00 */
[----:B------:R-:W1:Y:S04]  /*a680*/  LDSM.16.M88.4 R4, [R217+0x1000] ;  /* 0x00100000d904783b */ /* 0x000e680000000200 */
[----:B------:R-:W1:Y:S04]  /*a690*/  LDSM.16.M88.4 R36, [R215+0x6800] ;  /* 0x00680000d724783b */ /* 0x000e680000000200 */
[----:B------:R-:W1:Y:S04]  /*a6a0*/  LDSM.16.M88.4 R40, [R215+0x6400] ;  /* 0x00640000d728783b */ /* 0x000e680000000200 */
[----:B------:R-:W1:Y:S01]  /*a6b0*/  LDSM.16.M88.4 R52, [R215+0x6c00] ;  /* 0x006c0000d734783b */ /* 0x000e620000000200 */
[C---:B--2---:R-:W-:Y:S03]  /*a6c0*/  HMMA.16816.F32 R180, R8.reuse, R32, RZ ;  /* 0x0000002008b4723c */ /* 0x044fe600000018ff */
[----:B------:R-:W2:Y:S04]  /*a6d0*/  LDSM.16.M88.4 R16, [R217] ;  /* 0x00000000d910783b */ /* 0x000ea80000000200 */
[----:B------:R-:W0:Y:S01]  /*a6e0*/  LDGDEPBAR ;  /* 0x00000000000079af */ /* 0x000e220000000000 */
[C---:B---3--:R-:W-:Y:S06]  /*a6f0*/  HMMA.16816.F32 R60, R8.reuse, R24, RZ ;  /* 0x00000018083c723c */ /* 0x048fec00000018ff */
[C---:B----4-:R-:W-:Y:S06]  /*a700*/  HMMA.16816.F32 R108, R8.reuse, R28, RZ ;  /* 0x0000001c086c723c */ /* 0x050fec00000018ff */
[C---:B------:R-:W-:Y:S06]  /*a710*/  HMMA.16816.F32 R44, R8.reuse, R20, RZ ;  /* 0x00000014082c723c */ /* 0x040fec00000018ff */
[C---:B------:R-:W-:Y:S06]  /*a720*/  HMMA.16816.F32 R176, R8.reuse, R34, RZ ;  /* 0x0000002208b0723c */ /* 0x040fec00000018ff */
[C---:B------:R-:W-:Y:S06]  /*a730*/  HMMA.16816.F32 R64, R8.reuse, R30, RZ ;  /* 0x0000001e0840723c */ /* 0x040fec00000018ff */
[C---:B------:R-:W-:Y:S06]  /*a740*/  HMMA.16816.F32 R56, R8.reuse, R26, RZ ;  /* 0x0000001a0838723c */ /* 0x040fec00000018ff */
[----:B------:R-:W-:Y:S06]  /*a750*/  HMMA.16816.F32 R8, R8, R22, RZ ;  /* 0x000000160808723c */ /* 0x000fec00000018ff */
[C---:B------:R-:W-:Y:S06]  /*a760*/  HMMA.16816.F32 R192, R12.reuse, R32, RZ ;  /* 0x000000200cc0723c */ /* 0x040fec00000018ff */
[C---:B------:R-:W-:Y:S06]  /*a770*/  HMMA.16816.F32 R184, R12.reuse, R28, RZ ;  /* 0x0000001c0cb8723c */ /* 0x040fec00000018ff */
[----:B------:R-:W-:Y:S06]  /*a780*/  HMMA.16816.F32 R240, R12, R30, RZ ;  /* 0x0000001e0cf0723c */ /* 0x000fec00000018ff */
[C---:B-1----:R-:W-:Y:S06]  /*a790*/  HMMA.16816.F32 R204, R4.reuse, R48, R180 ;  /* 0x0000003004cc723c */ /* 0x042fec00000018b4 */
[C---:B------:R-:W-:Y:S06]  /*a7a0*/  HMMA.16816.F32 R180, R4.reuse, R36, R60 ;  /* 0x0000002404b4723c */ /* 0x040fec000000183c */
[C---:B------:R-:W-:Y:S06]  /*a7b0*/  HMMA.16816.F32 R196, R4.reuse, R40, R108 ;  /* 0x0000002804c4723c */ /* 0x040fec000000186c */
[----:B------:R-:W-:Y:S06]  /*a7c0*/  HMMA.16816.F32 R60, R4, R38, R56 ;  /* 0x00000026043c723c */ /* 0x000fec0000001838 */
[C---:B------:R-:W-:Y:S06]  /*a7d0*/  HMMA.16816.F32 R236, R12.reuse, R20, RZ ;  /* 0x000000140cec723c */ /* 0x040fec00000018ff */
[----:B------:R-:W-:Y:S01]  /*a7e0*/  HMMA.16816.F32 R208, R12, R22, RZ ;  /* 0x000000160cd0723c */ /* 0x000fe200000018ff */
[----:B------:R-:W-:Y:S05]  /*a7f0*/  LDSM.16.M88.4 R20, [R213+0x7400] ;  /* 0x00740000d514783b */ /* 0x000fea0000000200 */
[C---:B------:R-:W-:Y:S01]  /*a800*/  HMMA.16816.F32 R108, R4.reuse, R52, R44 ;  /* 0x00000034046c723c */ /* 0x040fe2000000182c */
[----:B------:R-:W-:Y:S05]  /*a810*/  LDSM.16.M88.4 R44, [R213+0x7c00] ;  /* 0x007c0000d52c783b */ /* 0x000fea0000000200 */
[C---:B------:R-:W-:Y:S06]  /*a820*/  HMMA.16816.F32 R176, R4.reuse, R50, R176 ;  /* 0x0000003204b0723c */ /* 0x040fec00000018b0 */
[C---:B------:R-:W-:Y:S06]  /*a830*/  HMMA.16816.F32 R64, R4.reuse, R42, R64 ;  /* 0x0000002a0440723c */ /* 0x040fec0000001840 */
[----:B------:R-:W-:Y:S01]  /*a840*/  HMMA.16816.F32 R56, R4, R54, R8 ;  /* 0x000000360438723c */ /* 0x000fe20000001808 */
[----:B------:R-:W1:Y:S04]  /*a850*/  LDSM.16.M88.4 R4, [R216+0x3000] ;  /* 0x00300000d804783b */ /* 0x000e680000000200 */
[----:B------:R-:W-:Y:S01]  /*a860*/  LDSM.16.M88.4 R8, [R213+0x7000] ;  /* 0x00700000d508783b */ /* 0x000fe20000000200 */
[C---:B------:R-:W-:Y:S06]  /*a870*/  HMMA.16816.F32 R188, R12.reuse, R24, RZ ;  /* 0x000000180cbc723c */ /* 0x040fec00000018ff */
[C---:B------:R-:W-:Y:S01]  /*a880*/  HMMA.16816.F32 R244, R12.reuse, R26, RZ ;  /* 0x0000001a0cf4723c */ /* 0x040fe200000018ff */
[----:B------:R-:W3:Y:S05]  /*a890*/  LDSM.16.M88.4 R24, [R213+0x7800] ;  /* 0x00780000d518783b */ /* 0x000eea0000000200 */
[----:B------:R-:W-:Y:S01]  /*a8a0*/  HMMA.16816.F32 R200, R12, R34, RZ ;  /* 0x000000220cc8723c */ /* 0x000fe200000018ff */
[----:B------:R-:W4:Y:S05]  /*a8b0*/  LDSM.16.M88.4 R12, [R216+0x2000] ;  /* 0x00200000d80c783b */ /* 0x000f2a0000000200 */
[C---:B--2---:R-:W-:Y:S06]  /*a8c0*/  HMMA.16816.F32 R32, R16.reuse, R48, R192 ;  /* 0x000000301020723c */ /* 0x044fec00000018c0 */
[C---:B------:R-:W-:Y:S06]  /*a8d0*/  HMMA.16816.F32 R28, R16.reuse, R40, R184 ;  /* 0x00000028101c723c */ /* 0x040fec00000018b8 */
[C---:B------:R-:W-:Y:S06]  /*a8e0*/  HMMA.16816.F32 R40, R16.reuse, R42, R240 ;  /* 0x0000002a1028723c */ /* 0x040fec00000018f0 */
[C---:B------:R-:W-:Y:S06]  /*a8f0*/  HMMA.16816.F32 R48, R16.reuse, R50, R200 ;  /* 0x000000321030723c */ /* 0x040fec00000018c8 */
[----:B------:R-:W-:Y:S06]  /*a900*/  HMMA.16816.F32 R240, R16, R52, R236 ;  /* 0x0000003410f0723c */ /* 0x000fec00000018ec */
[----:B-1----:R-:W-:Y:S06]  /*a910*/  HMMA.16816.F32 R236, R4, R20, R196 ;  /* 0x0000001404ec723c */ /* 0x002fec00000018c4 */
[C---:B------:R-:W-:Y:S06]  /*a920*/  HMMA.16816.F32 R248, R16.reuse, R36, R188 ;  /* 0x0000002410f8723c */ /* 0x040fec00000018bc */
[C---:B------:R-:W-:Y:S01]  /*a930*/  HMMA.16816.F32 R200, R16.reuse, R38, R244 ;  /* 0x0000002610c8723c */ /* 0x040fe200000018f4 */
[----:B------:R-:W-:Y:S05]  /*a940*/  LDSM.16.M88.4 R36, [R215+0x7c00] ;  /* 0x007c0000d724783b */ /* 0x000fea0000000200 */
[----:B------:R-:W-:Y:S06]  /*a950*/  HMMA.16816.F32 R208, R16, R54, R208 ;  /* 0x0000003610d0723c */ /* 0x000fec00000018d0 */
[C---:B---3--:R-:W-:Y:S06]  /*a960*/  HMMA.16816.F32 R196, R4.reuse, R24, R180 ;  /* 0x0000001804c4723c */ /* 0x048fec00000018b4 */
[C---:B------:R-:W-:Y:S06]  /*a970*/  HMMA.16816.F32 R204, R4.reuse, R8, R204 ;  /* 0x0000000804cc723c */ /* 0x040fec00000018cc */
[C---:B------:R-:W-:Y:S06]  /*a980*/  HMMA.16816.F32 R244, R4.reuse, R44, R108 ;  /* 0x0000002c04f4723c */ /* 0x040fec000000186c */
[C---:B------:R-:W-:Y:S06]  /*a990*/  HMMA.16816.F32 R192, R4.reuse, R10, R176 ;  /* 0x0000000a04c0723c */ /* 0x040fec00000018b0 */
[C---:B------:R-:W-:Y:S06]  /*a9a0*/  HMMA.16816.F32 R188, R4.reuse, R22, R64 ;  /* 0x0000001604bc723c */ /* 0x040fec0000001840 */
[C---:B------:R-:W-:Y:S06]  /*a9b0*/  HMMA.16816.F32 R184, R4.reuse, R26, R60 ;  /* 0x0000001a04b8723c */ /* 0x040fec000000183c */
[----:B------:R-:W-:Y:S01]  /*a9c0*/  HMMA.16816.F32 R16, R4, R46, R56 ;  /* 0x0000002e0410723c */ /* 0x000fe20000001838 */
[----:B------:R-:W-:Y:S05]  /*a9d0*/  LDSM.16.M88.4 R4, [R217+0x3000] ;  /* 0x00300000d904783b */ /* 0x000fea0000000200 */
[C---:B----4-:R-:W-:Y:S01]  /*a9e0*/  HMMA.16816.F32 R180, R12.reuse, R8, R32 ;  /* 0x000000080cb4723c */ /* 0x050fe20000001820 */
[----:B------:R-:W1:Y:S05]  /*a9f0*/  LDSM.16.M88.4 R32, [R215+0x7000] ;  /* 0x00700000d720783b */ /* 0x000e6a0000000200 */
[C---:B------:R-:W-:Y:S01]  /*aa00*/  HMMA.16816.F32 R108, R12.reuse, R20, R28 ;  /* 0x000000140c6c723c */ /* 0x040fe2000000181c */
[----:B------:R-:W2:Y:S05]  /*aa10*/  LDSM.16.M88.4 R28, [R215+0x7400] ;  /* 0x00740000d71c783b */ /* 0x000eaa0000000200 */
[C---:B------:R-:W-:Y:S01]  /*aa20*/  HMMA.16816.F32 R64, R12.reuse, R22, R40 ;  /* 0x000000160c40723c */ /* 0x040fe20000001828 */
[----:B------:R-:W3:Y:S05]  /*aa30*/  LDSM.16.M88.4 R20, [R215+0x7800] ;  /* 0x00780000d714783b */ /* 0x000eea0000000200 */
[C---:B------:R-:W-:Y:S01]  /*aa40*/  HMMA.16816.F32 R176, R12.reuse, R10, R48 ;  /* 0x0000000a0cb0723c */ /* 0x040fe20000001830 */
[----:B------:R-:W4:Y:S05]  /*aa50*/  LDSM.16.M88.4 R8, [R217+0x2000] ;  /* 0x00200000d908783b */ /* 0x000f2a0000000200 */
[C---:B------:R-:W-:Y:S06]  /*aa60*/  HMMA.16816.F32 R60, R12.reuse, R26, R200 ;  /* 0x0000001a0c3c723c */ /* 0x040fec00000018c8 */
[C---:B------:R-:W-:Y:S06]  /*aa70*/  HMMA.16816.F32 R48, R12.reuse, R44, R240 ;  /* 0x0000002c0c30723c */ /* 0x040fec00000018f0 */
[----:B------:R-:W-:Y:S06]  /*aa80*/  HMMA.16816.F32 R52, R12, R24, R248 ;  /* 0x000000180c34723c */ /* 0x000fec00000018f8 */
[C---:B-1----:R-:W-:Y:S06]  /*aa90*/  HMMA.16816.F32 R56, R4.reuse, R34, R192 ;  /* 0x000000220438723c */ /* 0x042fec00000018c0 */
[C---:B--2---:R-:W-:Y:S06]  /*aaa0*/  HMMA.16816.F32 R200, R4.reuse, R30, R188 ;  /* 0x0000001e04c8723c */ /* 0x044fec00000018bc */
[----:B---3--:R-:W-:Y:S06]  /*aab0*/  HMMA.16816.F32 R192, R4, R22, R184 ;  /* 0x0000001604c0723c */ /* 0x008fec00000018b8 */
[----:B------:R-:W-:Y:S01]  /*aac0*/  HMMA.16816.F32 R44, R12, R46, R208 ;  /* 0x0000002e0c2c723c */ /* 0x000fe200000018d0 */
[----:B------:R-:W-:Y:S05]  /*aad0*/  LDSM.16.M88.4 R12, [R213+0x8000] ;  /* 0x00800000d50c783b */ /* 0x000fea0000000200 */
        /* <DEDUP_REMOVED lines=8> */
[C---:B------:R-:W-:Y:S06]  /*ab60*/  HMMA.16816.F32 R32, R8.reuse, R34, R176 ;  /* 0x000000220820723c */ /* 0x040fec00000018b0 */
[C---:B------:R-:W-:Y:S06]  /*ab70*/  HMMA.16816.F32 R108, R8.reuse, R28, R108 ;  /* 0x0000001c086c723c */ /* 0x040fec000000186c */
[C---:B------:R-:W-:Y:S01]  /*ab80*/  HMMA.16816.F32 R64, R8.reuse, R30, R64 ;  /* 0x0000001e0840723c */ /* 0x040fe20000001840 */
[----:B------:R-:W3:Y:S05]  /*ab90*/  LDSM.16.M88.4 R28, [R213+0x8400] ;  /* 0x00840000d51c783b */ /* 0x000eea0000000200 */
[C---:B------:R-:W-:Y:S06]  /*aba0*/  HMMA.16816.F32 R176, R8.reuse, R20, R52 ;  /* 0x0000001408b0723c */ /* 0x040fec0000001834 */
[C---:B------:R-:W-:Y:S01]  /*abb0*/  HMMA.16816.F32 R180, R8.reuse, R22, R60 ;  /* 0x0000001608b4723c */ /* 0x040fe2000000183c */
[----:B------:R-:W-:Y:S04]  /*abc0*/  LDSM.16.M88.4 R20, [R215+0x8000] ;  /* 0x00800000d714783b */ /* 0x000fe80000000200 */
[----:B------:R-:W-:Y:S01]  /*abd0*/  LDSM.16.M88.4 R60, [R213+0x8c00] ;  /* 0x008c0000d53c783b */ /* 0x000fe20000000200 */
[C---:B------:R-:W-:Y:S06]  /*abe0*/  HMMA.16816.F32 R204, R8.reuse, R36, R48 ;  /* 0x0000002408cc723c */ /* 0x040fec0000001830 */
[----:B------:R-:W-:Y:S01]  /*abf0*/  HMMA.16816.F32 R208, R8, R38, R44 ;  /* 0x0000002608d0723c */ /* 0x000fe2000000182c */
[----:B------:R-:W4:Y:S05]  /*ac00*/  LDSM.16.M88.4 R8, [R217+0x5000] ;  /* 0x00500000d908783b */ /* 0x000f2a0000000200 */
[-C--:B-1----:R-:W-:Y:S06]  /*ac10*/  HMMA.16816.F32 R52, R4, R12.reuse, R40 ;  /* 0x0000000c0434723c */ /* 0x082fec0000001828 */
[----:B--2---:R-:W-:Y:S01]  /*ac20*/  HMMA.16816.F32 R48, R16, R12, R24 ;  /* 0x0000000c1030723c */ /* 0x004fe20000001818 */
[----:B------:R-:W-:Y:S05]  /*ac30*/  LDSM.16.M88.4 R24, [R215+0x8400] ;  /* 0x00840000d718783b */ /* 0x000fea0000000200 */
[-C--:B------:R-:W-:Y:S01]  /*ac40*/  HMMA.16816.F32 R44, R4, R14.reuse, R56 ;  /* 0x0000000e042c723c */ /* 0x080fe20000001838 */
[----:B------:R-:W1:Y:S05]  /*ac50*/  LDSM.16.M88.4 R56, [R213+0x8800] ;  /* 0x00880000d538783b */ /* 0x000e6a0000000200 */
[----:B------:R-:W-:Y:S01]  /*ac60*/  HMMA.16816.F32 R36, R16, R14, R32 ;  /* 0x0000000e1024723c */ /* 0x000fe20000001820 */
[----:B------:R-:W2:Y:S05]  /*ac70*/  LDSM.16.M88.4 R12, [R217+0x4000] ;  /* 0x00400000d90c783b */ /* 0x000eaa0000000200 */
[C---:B---3--:R-:W-:Y:S06]  /*ac80*/  HMMA.16816.F32 R32, R4.reuse, R28, R236 ;  /* 0x0000001c0420723c */ /* 0x048fec00000018ec */
[----:B------:R-:W-:Y:S06]  /*ac90*/  HMMA.16816.F32 R200, R4, R30, R200 ;  /* 0x0000001e04c8723c */ /* 0x000fec00000018c8 */
[----:B----4-:R-:W-:Y:S06]  /*aca0*/  HMMA.16816.F32 R52, R8, R20, R52 ;  /* 0x000000140834723c */ /* 0x010fec0000001834 */
[C---:B------:R-:W-:Y:S06]  /*acb0*/  HMMA.16816.F32 R188, R4.reuse, R60, R188 ;  /* 0x0000003c04bc723c */ /* 0x040fec00000018bc */
[C---:B------:R-:W-:Y:S06]  /*acc0*/  HMMA.16816.F32 R184, R4.reuse, R62, R184 ;  /* 0x0000003e04b8723c */ /* 0x040fec00000018b8 */
[----:B-1----:R-:W-:Y:S06]  /*acd0*/  HMMA.16816.F32 R196, R4, R56, R196 ;  /* 0x0000003804c4723c */ /* 0x002fec00000018c4 */
[----:B--2---:R-:W-:Y:S06]  /*ace0*/  HMMA.16816.F32 R48, R12, R20, R48 ;  /* 0x000000140c30723c */ /* 0x004fec0000001830 */
        /* <DEDUP_REMOVED lines=19> */
[----:B------:R-:W-:-:S02]  /*ae20*/  FFMA.FTZ R5, R5, -UR19, R50 ;  /* 0x8000001305057c23 */ /* 0x000fc40008010032 */
        /* <DEDUP_REMOVED lines=10> */
[----:B------:R-:W-:Y:S01]  /*aed0*/  ISETP.GE.AND P0, PT, R2, R230, PT ;  /* 0x000000e60200720c */ /* 0x000fe20003f06270 */
[--C-:B------:R-:W-:Y:S01]  /*aee0*/  IMAD.IADD R5, R224, 0x1, -R2.reuse ;  /* 0x00000001e0057824 */ /* 0x100fe200078e0a02 */
[----:B------:R-:W-:Y:S01]  /*aef0*/  IABS R6, R4 ;  /* 0x0000000400067213 */ /* 0x000fe20000000000 */
[----:B------:R-:W-:Y:S01]  /*af00*/  IMAD.IADD R7, R226, 0x1, -R2 ;  /* 0x00000001e2077824 */ /* 0x000fe200078e0a02 */
[----:B------:R-:W-:Y:S01]  /*af10*/  IABS R4, R3 ;  /* 0x0000000300047213 */ /* 0x000fe20000000000 */
[----:B------:R-:W-:Y:S01]  /*af20*/  HMMA.16816.F32 R20, R8, R24, R32 ;  /* 0x000000180814723c */ /* 0x000fe20000001820 */
[----:B------:R-:W-:-:S02]  /*af30*/  IABS R3, R5 ;  /* 0x0000000500037213 */ /* 0x000fc40000000000 */
[----:B------:R-:W-:Y:S01]  /*af40*/  IABS R5, R7 ;  /* 0x0000000700057213 */ /* 0x000fe20000000000 */
[----:B------:R-:W-:Y:S01]  /*af50*/  IMAD.MOV.U32 R7, RZ, RZ, R6 ;  /* 0x000000ffff077224 */ /* 0x000fe200078e0006 */
[C---:B------:R-:W-:Y:S01]  /*af60*/  ISETP.GE.AND P6, PT, R2.reuse, R229, PT ;  /* 0x000000e50200720c */ /* 0x040fe20003fc6270 */
[----:B------:R-:W-:Y:S01]  /*af70*/  IMAD.MOV.U32 R6, RZ, RZ, R4 ;  /* 0x000000ffff067224 */ /* 0x000fe200078e0004 */
[C---:B------:R-:W-:Y:S01]  /*af80*/  ISETP.GE.AND P5, PT, R2.reuse, R228, PT ;  /* 0x000000e40200720c */ /* 0x040fe20003fa6270 */
[----:B------:R-:W-:Y:S01]  /*af90*/  IMAD.MOV.U32 R4, RZ, RZ, R3 ;  /* 0x000000ffff047224 */ /* 0x000fe200078e0003 */
[----:B------:R-:W-:Y:S01]  /*afa0*/  ISETP.GE.AND P1, PT, R2, R227, PT ;  /* 0x000000e30200720c */ /* 0x000fe20003f26270 */
[----:B------:R-:W-:Y:S01]  /*afb0*/  IMAD.MOV.U32 R3, RZ, RZ, R5 ;  /* 0x000000ffff037224 */ /* 0x000fe200078e0005 */
[----:B------:R-:W-:Y:S01]  /*afc0*/  I2FP.F32.S32 R5, R6 ;  /* 0x0000000600057245 */ /* 0x000fe20000201400 */
[----:B------:R-:W-:Y:S01]  /*afd0*/  HMMA.16816.F32 R40, R12, R24, R40 ;  /* 0x000000180c28723c */ /* 0x000fe20000001828 */
[----:B------:R-:W-:-:S02]  /*afe0*/  I2FP.F32.S32 R4, R4 ;  /* 0x0000000400047245 */ /* 0x000fc40000201400 */
[----:B------:R-:W-:Y:S01]  /*aff0*/  I2FP.F32.S32 R3, R3 ;  /* 0x0000000300037245 */ /* 0x000fe20000201400 */
[----:B------:R-:W-:Y:S01]  /*b000*/  FFMA.FTZ R5, R5, -UR19, R51 ;  /* 0x8000001305057c23 */ /* 0x000fe20008010033 */
[----:B------:R-:W-:Y:S01]  /*b010*/  I2FP.F32.S32 R7, R7 ;  /* 0x0000000700077245 */ /* 0x000fe20000201400 */
[----:B------:R-:W-:Y:S01]  /*b020*/  FFMA.FTZ R4, R4, -UR19, R53 ;  /* 0x8000001304047c23 */ /* 0x000fe20008010035 */
[C---:B------:R-:W-:Y:S01]  /*b030*/  ISETP.LT.OR P0, PT, R2.reuse, R222, P0 ;  /* 0x000000de0200720c */ /* 0x040fe20000701670 */
[----:B------:R-:W-:Y:S01]  /*b040*/  FFMA.FTZ R3, R3, -UR19, R55 ;  /* 0x8000001303037c23 */ /* 0x000fe20008010037 */
[C---:B------:R-:W-:Y:S01]  /*b050*/  ISETP.LT.OR P6, PT, R2.reuse, R221, P6 ;  /* 0x000000dd0200720c */ /* 0x040fe200037c1670 */
[----:B------:R-:W-:Y:S01]  /*b060*/  FFMA.FTZ R6, R7, -UR19, R49 ;  /* 0x8000001307067c23 */ /* 0x000fe20008010031 */
[C---:B------:R-:W-:Y:S01]  /*b070*/  ISETP.LT.OR P5, PT, R2.reuse, R220, P5 ;  /* 0x000000dc0200720c */ /* 0x040fe20002fa1670 */
[----:B------:R-:W-:Y:S01]  /*b080*/  HMMA.16816.F32 R28, R12, R26, R28 ;  /* 0x0000001a0c1c723c */ /* 0x000fe2000000181c */
[----:B------:R-:W-:Y:S01]  /*b090*/  ISETP.LT.OR P1, PT, R2, R219, P1 ;  /* 0x000000db0200720c */ /* 0x000fe20000f21670 */
[----:B------:R-:W-:Y:S01]  /*b0a0*/  VIADD R2, R0, 0x8 ;  /* 0x0000000800027836 */ /* 0x000fe20000000000 */
[----:B------:R-:W-:-:S02]  /*b0b0*/  FSEL R108, R4, -INF , !P5 ;  /* 0xff800000046c7808 */ /* 0x000fc40006800000 */
[----:B------:R-:W-:Y:S01]  /*b0c0*/  FSEL R110, R3, -INF , !P1 ;  /* 0xff800000036e7808 */ /* 0x000fe20004800000 */
[--C-:B------:R-:W-:Y:S01]  /*b0d0*/  IMAD.IADD R4, R223, 0x1, -R2.reuse ;  /* 0x00000001df047824 */ /* 0x100fe200078e0a02 */
[----:B------:R-:W-:Y:S01]  /*b0e0*/  FSEL R100, R5, -INF , !P6 ;  /* 0xff80000005647808 */ /* 0x000fe20007000000 */
[--C-:B------:R-:W-:Y:S01]  /*b0f0*/  IMAD.IADD R3, R225, 0x1, -R2.reuse ;  /* 0x00000001e1037824 */ /* 0x100fe200078e0a02 */
[----:B------:R-:W-:Y:S01]  /*b100*/  FSEL R64, R6, -INF , !P0 ;  /* 0xff80000006407808 */ /* 0x000fe20004000000 */
        /* <DEDUP_REMOVED lines=12> */
[C---:B------:R-:W-:Y:S01]  /*b1d0*/  ISETP.GE.AND P5, PT, R2.reuse, R228, PT ;  /* 0x000000e40200720c */ /* 0x040fe20003fa6270 */
[----:B------:R-:W-:Y:S01]  /*b1e0*/  IMAD.MOV.U32 R3, RZ, RZ, R5 ;  /* 0x000000ffff037224 */ /* 0x000fe200078e0005 */
[----:B------:R-:W-:Y:S01]  /*b1f0*/  ISETP.GE.AND P1, PT, R2, R227, PT ;  /* 0x000000e30200720c */ /* 0x000fe20003f26270 */
[----:B------:R-:W-:Y:S01]  /*b200*/  HMMA.16816.F32 R56, R16, R58, R180 ;  /* 0x0000003a1038723c */ /* 0x000fe200000018b4 */
[----:B------:R-:W-:-:S02]  /*b210*/  I2FP.F32.S32 R4, R4 ;  /* 0x0000000400047245 */ /* 0x000fc40000201400 */
[----:B------:R-:W-:Y:S02]  /*b220*/  I2FP.F32.S32 R3, R3 ;  /* 0x0000000300037245 */ /* 0x000fe40000201400 */
        /* <DEDUP_REMOVED lines=8> */
[----:B------:R-:W-:-:S02]  /*b2b0*/  ISETP.LT.OR P5, PT, R2, R220, P5 ;  /* 0x000000dc0200720c */ /* 0x000fc40002fa1670 */
[----:B------:R-:W-:Y:S01]  /*b2c0*/  ISETP.LT.OR P1, PT, R2, R219, P1 ;  /* 0x000000db0200720c */ /* 0x000fe20000f21670 */
[----:B------:R-:W-:Y:S01]  /*b2d0*/  VIADD R2, R0, 0x9 ;  /* 0x0000000900027836 */ /* 0x000fe20000000000 */
[----:B------:R-:W-:Y:S02]  /*b2e0*/  FSEL R106, R4, -INF , !P5 ;  /* 0xff800000046a7808 */ /* 0x000fe40006800000 */
        /* <DEDUP_REMOVED lines=8> */
[----:B------:R-:W-:-:S02]  /*b370*/  IABS R4, R3 ;  /* 0x0000000300047213 */ /* 0x000fc40000000000 */
[----:B------:R-:W-:Y:S02]  /*b380*/  IABS R3, R5 ;  /* 0x0000000500037213 */ /* 0x000fe40000000000 */
        /* <DEDUP_REMOVED lines=8> */
[----:B------:R-:W-:-:S02]  /*b410*/  I2FP.F32.S32 R5, R6 ;  /* 0x0000000600057245 */ /* 0x000fc40000201400 */
[----:B------:R-:W-:Y:S02]  /*b420*/  I2FP.F32.S32 R4, R4 ;  /* 0x0000000400047245 */ /* 0x000fe40000201400 */
[----:B------:R-:W-:Y:S01]  /*b430*/  ISETP.GE.AND P1, PT, R2, R227, PT ;  /* 0x000000e30200720c */ /* 0x000fe20003f26270 */
[----:B------:R-:W-:Y:S01]  /*b440*/  FFMA.FTZ R5, R5, -UR19, R39 ;  /* 0x8000001305057c23 */ /* 0x000fe20008010027 */
[----:B------:R-:W-:Y:S01]  /*b450*/  I2FP.F32.S32 R7, R7 ;  /* 0x0000000700077245 */ /* 0x000fe20000201400 */
[----:B------:R-:W-:Y:S01]  /*b460*/  FFMA.FTZ R4, R4, -UR19, R45 ;  /* 0x8000001304047c23 */ /* 0x000fe2000801002d */
[----:B------:R-:W-:Y:S02]  /*b470*/  I2FP.F32.S32 R3, R3 ;  /* 0x0000000300037245 */ /* 0x000fe40000201400 */
        /* <DEDUP_REMOVED lines=19> */
[----:B------:R-:W-:Y:S02]  /*b5b0*/  IABS R6, R5 ;  /* 0x0000000500067213 */ /* 0x000fe40000000000 */
        /* <DEDUP_REMOVED lines=8> */
[----:B------:R-:W-:Y:S02]  /*b640*/  IMAD.MOV.U32 R3, RZ, RZ, R5 ;  /* 0x000000ffff037224 */ /* 0x000fe400078e0005 */
[----:B------:R-:W-:Y:S01]  /*b650*/  IMAD.MOV.U32 R2, RZ, RZ, R6 ;  /* 0x000000ffff027224 */ /* 0x000fe200078e0006 */
[----:B------:R-:W-:Y:S02]  /*b660*/  I2FP.F32.S32 R7, R7 ;  /* 0x0000000700077245 */ /* 0x000fe40000201400 */
[----:B------:R-:W-:Y:S02]  /*b670*/  I2FP.F32.S32 R5, R3 ;  /* 0x0000000300057245 */ /* 0x000fe40000201400 */
[----:B------:R-:W-:-:S02]  /*b680*/  I2FP.F32.S32 R3, R4 ;  /* 0x0000000400037245 */ /* 0x000fc40000201400 */
[----:B------:R-:W-:Y:S01]  /*b690*/  I2FP.F32.S32 R2, R2 ;  /* 0x0000000200027245 */ /* 0x000fe20000201400 */
[----:B------:R-:W-:Y:S02]  /*b6a0*/  FFMA.FTZ R5, R5, -UR19, R42 ;  /* 0x8000001305057c23 */ /* 0x000fe4000801002a */
        /* <DEDUP_REMOVED lines=305> */
[C---:B------:R-:W-:Y:S01]  /*c9c0*/  ISETP.GE.AND P0, PT, R2.reuse, R230, PT ;  /* 0x000000e60200720c */ /* 0x040fe20003f06270 */
        /* <DEDUP_REMOVED lines=125> */
.L_x_895:
[----:B------:R-:W-:Y:S05]  /*d1a0*/  BSYNC B0 ;  /* 0x0000000000007941 */ /* 0x000fea0003800000 */
.L_x_894:
[----:B------:R-:W0:Y:S02]  /*d1b0*/  LDGDEPBAR ;  /* 0x00000000000079af */ /* 0x000e240000000000 */
.L_x_893:
[----:B------:R-:W3:Y:S04]  /*d1c0*/  LDL R4, [R1+0x30] ;  /* 0x0000300001047983 */ /* 0x000ee80000100800 */
[----:B------:R-:W4:Y:S04]  /*d1d0*/  LDL.LU R3, [R1+0x34] ;  /* 0x0000340001037983 */ /* 0x000f280000300800 */
[----:B------:R-:W5:Y:S04]  /*d1e0*/  LDL.LU R2, [R1+0x48] ;  /* 0x0000480001027983 */ /* 0x000f680000300800 */
[----:B------:R-:W5:Y:S04]  /*d1f0*/  LDL R0, [R1+0x10] ;  /* 0x0000100001007983 */ /* 0x000f680000100800 */
[----:B------:R-:W5:Y:S04]  /*d200*/  LDL R21, [R1+0xc] ;  /* 0x00000c0001157983 */ /* 0x000f680000100800 */
[----:B-12---:R-:W2:Y:S04]  /*d210*/  LDL R6, [R1+0x74] ;  /* 0x0000740001067983 */ /* 0x006ea80000100800 */
[----:B------:R-:W2:Y:S01]  /*d220*/  LDL R22, [R1+0x38] ;  /* 0x0000380001167983 */ /* 0x000ea20000100800 */
[----:B------:R-:W-:Y:S01]  /*d230*/  USHF.L.U32 UR4, UR20, 0x1, URZ ;  /* 0x0000000114047899 */ /* 0x000fe2000800063f */
[C---:B------:R-:W-:Y:S01]  /*d240*/  IADD3 R13, R233.reuse, -0x4498517b, RZ ;  /* 0xbb67ae85e90d7810 */ /* 0x040fe20007ffe0ff */
[----:B------:R-:W-:Y:S01]  /*d250*/  VIADD R180, R232, 0x9e3779b9 ;  /* 0x9e3779b9e8b47836 */ /* 0x000fe20000000000 */
[C---:B------:R-:W-:Y:S01]  /*d260*/  IADD3 R184, R233.reuse, 0x32370b8f, RZ ;  /* 0x32370b8fe9b87810 */ /* 0x040fe20007ffe0ff */
[----:B------:R-:W-:-:S02]  /*d270*/  VIADD R181, R233, 0x76cf5d0a ;  /* 0x76cf5d0ae9b57836 */ /* 0x000fc40000000000 */
[C---:B------:R-:W-:Y:S02]  /*d280*/  VIADD R185, R232.reuse, 0xdaa66d2b ;  /* 0xdaa66d2be8b97836 */ /* 0x040fe40000000000 */
[----:B------:R-:W-:Y:S02]  /*d290*/  VIADD R186, R232, 0x78dde6e4 ;  /* 0x78dde6e4e8ba7836 */ /* 0x000fe40000000000 */
[----:B------:R-:W-:Y:S02]  /*d2a0*/  VIADD R187, R233, 0xed9eba14 ;  /* 0xed9eba14e9bb7836 */ /* 0x000fe40000000000 */
[----:B------:R-:W-:Y:S02]  /*d2b0*/  IMAD.MOV.U32 R18, RZ, RZ, R244 ;  /* 0x000000ffff127224 */ /* 0x000fe400078e00f4 */
[----:B------:R-:W-:Y:S02]  /*d2c0*/  IMAD.MOV.U32 R25, RZ, RZ, R234 ;  /* 0x000000ffff197224 */ /* 0x000fe400078e00ea */
[----:B---3--:R-:W-:-:S02]  /*d2d0*/  IMAD.MOV.U32 R5, RZ, RZ, R4 ;  /* 0x000000ffff057224 */ /* 0x008fc400078e0004 */
[----:B----4-:R-:W-:Y:S02]  /*d2e0*/  IMAD.MOV.U32 R4, RZ, RZ, R3 ;  /* 0x000000ffff047224 */ /* 0x010fe400078e0003 */
[----:B-----5:R-:W-:Y:S02]  /*d2f0*/  IMAD.MOV.U32 R3, RZ, RZ, R2 ;  /* 0x000000ffff037224 */ /* 0x020fe400078e0002 */
[----:B------:R-:W-:Y:S01]  /*d300*/  IMAD.WIDE.U32 R28, R0, -0x326172a9, RZ ;  /* 0xcd9e8d57001c7825 */ /* 0x000fe200078e00ff */
[----:B------:R-:W-:-:S04]  /*d310*/  FMNMX.FTZ R2, R104, R65, !PT ;  /* 0x0000004168027209 */ /* 0x000fc80007810000 */
[----:B------:R-:W-:Y:S02]  /*d320*/  LOP3.LUT R0, R29, R21, RZ, 0x3c, !PT ;  /* 0x000000151d007212 */ /* 0x000fe400078e3cff */
[----:B------:R-:W-:Y:S01]  /*d330*/  FMNMX.FTZ R2, R64, R2, !PT ;  /* 0x0000000240027209 */ /* 0x000fe20007810000 */
[----:B--2---:R-:W-:-:S04]  /*d340*/  IMAD.WIDE.U32 R176, R6, -0x2daee0ad, RZ ;  /* 0xd2511f5306b07825 */ /* 0x004fc800078e00ff */
[----:B------:R-:W-:Y:S01]  /*d350*/  IMAD.WIDE.U32 R52, R0, -0x2daee0ad, RZ ;  /* 0xd2511f5300347825 */ /* 0x000fe200078e00ff */
[----:B------:R-:W-:-:S03]  /*d360*/  FMNMX.FTZ R0, R54, R2, !PT ;  /* 0x0000000236007209 */ /* 0x000fc60007810000 */
[----:B------:R-:W-:Y:S01]  /*d370*/  IMAD.MOV.U32 R19, RZ, RZ, R4 ;  /* 0x000000ffff137224 */ /* 0x000fe200078e0004 */
[----:B------:R-:W-:Y:S02]  /*d380*/  LOP3.LUT R4, R177, UR4, R233, 0x96, !PT ;  /* 0x00000004b1047c12 */ /* 0x000fe4000f8e96e9 */
[----:B------:R-:W-:Y:S01]  /*d390*/  LOP3.LUT R2, R53, R176, R13, 0x96, !PT ;  /* 0x000000b035027212 */ /* 0x000fe200078e960d */
[----:B------:R-:W-:Y:S01]  /*d3a0*/  VIADD R53, R232, 0x3c6ef372 ;  /* 0x3c6ef372e8357836 */ /* 0x000fe20000000000 */
[----:B------:R-:W-:Y:S01]  /*d3b0*/  MOV R43, R5 ;  /* 0x00000005002b7202 */ /* 0x000fe20000000f00 */
[----:B------:R-:W-:Y:S01]  /*d3c0*/  IMAD.WIDE.U32 R4, R4, -0x326172a9, RZ ;  /* 0xcd9e8d5704047825 */ /* 0x000fe200078e00ff */
[----:B------:R-:W-:-:S03]  /*d3d0*/  FMNMX.FTZ R0, R46, R0, !PT ;  /* 0x000000002e007209 */ /* 0x000fc60007810000 */
[----:B------:R-:W-:Y:S01]  /*d3e0*/  IMAD.WIDE.U32 R32, R2, -0x326172a9, RZ ;  /* 0xcd9e8d5702207825 */ /* 0x000fe200078e00ff */
[----:B------:R-:W-:Y:S02]  /*d3f0*/  LOP3.LUT R2, R5, R28, R180, 0x96, !PT ;  /* 0x0000001c05027212 */ /* 0x000fe400078e96b4 */
[----:B------:R-:W-:Y:S02]  /*d400*/  FMNMX.FTZ R0, R237, R0, !PT ;  /* 0x00000000ed007209 */ /* 0x000fe40007810000 */
[----:B------:R-:W-:Y:S01]  /*d410*/  LOP3.LUT R8, R33, R4, R53, 0x96, !PT ;  /* 0x0000000421087212 */ /* 0x000fe200078e9635 */
[----:B------:R-:W-:Y:S01]  /*d420*/  IMAD.MOV.U32 R20, RZ, RZ, R3 ;  /* 0x000000ffff147224 */ /* 0x000fe200078e0003 */
[----:B------:R-:W-:Y:S01]  /*d430*/  FMNMX.FTZ R0, R201, R0, !PT ;  /* 0x00000000c9007209 */ /* 0x000fe20007810000 */
[----:B------:R-:W-:-:S04]  /*d440*/  IMAD.WIDE.U32 R2, R2, -0x2daee0ad, RZ ;  /* 0xd2511f5302027825 */ /* 0x000fc800078e00ff */
[----:B------:R-:W-:Y:S01]  /*d450*/  IMAD.WIDE.U32 R8, R8, -0x2daee0ad, RZ ;  /* 0xd2511f5308087825 */ /* 0x000fe200078e00ff */
[----:B------:R-:W-:Y:S02]  /*d460*/  FMNMX.FTZ R7, R183, R0, !PT ;  /* 0x00000000b7077209 */ /* 0x000fe40007810000 */
[----:B------:R-:W-:Y:S02]  /*d470*/  LOP3.LUT R3, R3, R52, R181, 0x96, !PT ;  /* 0x0000003403037212 */ /* 0x000fe400078e96b5 */
[----:B------:R-:W-:-:S03]  /*d480*/  LOP3.LUT R0, R9, R2, R184, 0x96, !PT ;  /* 0x0000000209007212 */ /* 0x000fc600078e96b8 */
[----:B------:R-:W-:Y:S01]  /*d490*/  IMAD.WIDE.U32 R2, R3, -0x326172a9, RZ ;  /* 0xcd9e8d5703027825 */ /* 0x000fe200078e00ff */
[----:B------:R-:W-:-:S03]  /*d4a0*/  FMNMX.FTZ R7, R178, R7, !PT ;  /* 0x00000007b2077209 */ /* 0x000fc60007810000 */
        /* <DEDUP_REMOVED lines=13> */
[----:B------:R-:W-:Y:S02]  /*d580*/  FMNMX.FTZ R6, R204, R6, !PT ;  /* 0x00000006cc067209 */ /* 0x000fe40007810000 */
[----:B------:R-:W-:Y:S02]  /*d590*/  LOP3.LUT R10, R7, R8, R187, 0x96, !PT ;  /* 0x00000008070a7212 */ /* 0x000fe400078e96bb */
[----:B------:R-:W-:Y:S02]  /*d5a0*/  LOP3.LUT R7, R2, 0xff, RZ, 0xc0, !PT ;  /* 0x000000ff02077812 */ /* 0x000fe400078ec0ff */
[----:B------:R-:W-:-:S02]  /*d5b0*/  SHF.R.U32.HI R0, RZ, 0x8, R0 ;  /* 0x00000008ff007819 */ /* 0x000fc40000011600 */
[----:B------:R-:W-:Y:S02]  /*d5c0*/  FMNMX.FTZ R6, R194, R6, !PT ;  /* 0x00000006c2067209 */ /* 0x000fe40007810000 */
[----:B------:R-:W-:Y:S02]  /*d5d0*/  PRMT R17, R7, 0x5410, R0 ;  /* 0x0000541007117816 */ /* 0x000fe40000000000 */
[----:B------:R-:W-:Y:S02]  /*d5e0*/  FMNMX.FTZ R0, R190, R6, !PT ;  /* 0x00000006be007209 */ /* 0x000fe40007810000 */
[----:B------:R-:W-:Y:S02]  /*d5f0*/  FMNMX.FTZ R7, R103, R105, !PT ;  /* 0x0000006967077209 */ /* 0x000fe40007810000 */
[----:B------:R-:W-:Y:S01]  /*d600*/  FMNMX.FTZ R6, R102, R109, !PT ;  /* 0x0000006d66067209 */ /* 0x000fe20007810000 */
[----:B------:R-:W1:Y:S01]  /*d610*/  SHFL.BFLY PT, R9, R0, 0x2, 0x1f ;  /* 0x0c401f0000097f89 */ /* 0x000e6200000e0000 */
[----:B------:R-:W-:-:S02]  /*d620*/  FMNMX.FTZ R8, R100, R7, !PT ;  /* 0x0000000764087209 */ /* 0x000fc40007810000 */
[----:B------:R-:W-:Y:S02]  /*d630*/  FMNMX.FTZ R7, R108, R6, !PT ;  /* 0x000000066c077209 */ /* 0x000fe40007810000 */
[--C-:B------:R-:W-:Y:S02]  /*d640*/  SHF.R.U32.HI R6, RZ, 0x10, R2.reuse ;  /* 0x00000010ff067819 */ /* 0x100fe40000011602 */
[----:B------:R-:W-:Y:S02]  /*d650*/  FMNMX.FTZ R8, R55, R8, !PT ;  /* 0x0000000837087209 */ /* 0x000fe40007810000 */
[----:B------:R-:W-:Y:S02]  /*d660*/  FMNMX.FTZ R7, R106, R7, !PT ;  /* 0x000000076a077209 */ /* 0x000fe40007810000 */
[----:B------:R-:W-:Y:S02]  /*d670*/  LOP3.LUT R6, R6, 0xff, RZ, 0xc0, !PT ;  /* 0x000000ff06067812 */ /* 0x000fe400078ec0ff */
[----:B------:R-:W-:-:S02]  /*d680*/  SHF.R.U32.HI R2, RZ, 0x18, R2 ;  /* 0x00000018ff027819 */ /* 0x000fc40000011602 */
[----:B------:R-:W-:Y:S02]  /*d690*/  FMNMX.FTZ R8, R47, R8, !PT ;  /* 0x000000082f087209 */ /* 0x000fe40007810000 */
[----:B------:R-:W-:Y:S01]  /*d6a0*/  FMNMX.FTZ R7, R66, R7, !PT ;  /* 0x0000000742077209 */ /* 0x000fe20007810000 */
[----:B------:R-:W-:Y:S01]  /*d6b0*/  IMAD.WIDE.U32 R44, R10, -0x326172a9, RZ ;  /* 0xcd9e8d570a2c7825 */ /* 0x000fe200078e00ff */
[----:B------:R-:W-:Y:S02]  /*d6c0*/  PRMT R16, R6, 0x5410, R2 ;  /* 0x0000541006107816 */ /* 0x000fe40000000002 */
[----:B------:R-:W-:Y:S02]  /*d6d0*/  FMNMX.FTZ R2, R239, R8, !PT ;  /* 0x00000008ef027209 */ /* 0x000fe40007810000 */
[----:B------:R-:W-:Y:S02]  /*d6e0*/  IADD3 R51, R232, -0x4ab325aa, RZ ;  /* 0xb54cda56e8337810 */ /* 0x000fe40007ffe0ff */
[----:B------:R-:W-:-:S02]  /*d6f0*/  FMNMX.FTZ R6, R241, R7, !PT ;  /* 0x00000007f1067209 */ /* 0x000fc40007810000 */
[----:B------:R-:W-:Y:S02]  /*d700*/  FMNMX.FTZ R7, R236, R2, !PT ;  /* 0x00000002ec077209 */ /* 0x000fe40007810000 */
[----:B------:R-:W-:Y:S02]  /*d710*/  LOP3.LUT R2, R3, R44, R51, 0x96, !PT ;  /* 0x0000002c03027212 */ /* 0x000fe400078e9633 */
[----:B------:R-:W-:Y:S02]  /*d720*/  FMNMX.FTZ R3, R238, R6, !PT ;  /* 0x00000006ee037209 */ /* 0x000fe40007810000 */
[----:B------:R-:W-:Y:S02]  /*d730*/  FMNMX.FTZ R7, R200, R7, !PT ;  /* 0x00000007c8077209 */ /* 0x000fe40007810000 */
[----:B------:R-:W-:Y:S02]  /*d740*/  FMNMX.FTZ R3, R202, R3, !PT ;  /* 0x00000003ca037209 */ /* 0x000fe40007810000 */
[----:B-1----:R-:W-:-:S02]  /*d750*/  FMNMX.FTZ R6, R0, R9, !PT ;  /* 0x0000000900067209 */ /* 0x002fc40007810000 */
        /* <DEDUP_REMOVED lines=24> */
[C---:B------:R-:W-:Y:S01]  /*d8e0*/  LOP3.LUT R7, R2.reuse, 0xffff, RZ, 0xc0, !PT ;  /* 0x0000ffff02077812 */ /* 0x040fe200078ec0ff */
[----:B------:R-:W1:Y:S01]  /*d8f0*/  SHFL.BFLY PT, R11, R0, 0x2, 0x1f ;  /* 0x0c401f00000b7f89 */ /* 0x000e6200000e0000 */
[----:B------:R-:W-:Y:S02]  /*d900*/  FMNMX.FTZ R3, R251, R3, !PT ;  /* 0x00000003fb037209 */ /* 0x000fe40007810000 */
[----:B------:R-:W-:Y:S02]  /*d910*/  FMNMX.FTZ R9, R243, R9, !PT ;  /* 0x00000009f3097209 */ /* 0x000fe40007810000 */
[----:B------:R-:W-:Y:S01]  /*d920*/  SHF.R.U32.HI R8, RZ, 0x8, R7 ;  /* 0x00000008ff087819 */ /* 0x000fe20000011607 */
[----:B------:R-:W2:Y:S01]  /*d930*/  SHFL.BFLY PT, R12, R6, 0x1, 0x1f ;  /* 0x0c201f00060c7f89 */ /* 0x000ea200000e0000 */
[----:B------:R-:W-:Y:S02]  /*d940*/  LOP3.LUT R7, R2, 0xff, RZ, 0xc0, !PT ;  /* 0x000000ff02077812 */ /* 0x000fe400078ec0ff */
[----:B------:R-:W-:-:S02]  /*d950*/  FMNMX.FTZ R3, R248, R3, !PT ;  /* 0x00000003f8037209 */ /* 0x000fc40007810000 */
[----:B------:R-:W-:Y:S02]  /*d960*/  FMNMX.FTZ R9, R199, R9, !PT ;  /* 0x00000009c7097209 */ /* 0x000fe40007810000 */
[----:B------:R-:W-:Y:S02]  /*d970*/  PRMT R15, R7, 0x5410, R8 ;  /* 0x00005410070f7816 */ /* 0x000fe40000000008 */
[----:B------:R-:W-:Y:S02]  /*d980*/  FMNMX.FTZ R3, R211, R3, !PT ;  /* 0x00000003d3037209 */ /* 0x000fe40007810000 */
[----:B------:R-:W-:Y:S02]  /*d990*/  FMNMX.FTZ R7, R189, R9, !PT ;  /* 0x00000009bd077209 */ /* 0x000fe40007810000 */
[----:B------:R-:W-:Y:S01]  /*d9a0*/  SHF.R.U32.HI R8, RZ, 0x10, R2 ;  /* 0x00000010ff087819 */ /* 0x000fe20000011602 */
[----:B------:R-:W3:Y:S01]  /*d9b0*/  SHFL.BFLY PT, R10, R3, 0x2, 0x1f ;  /* 0x0c401f00030a7f89 */ /* 0x000ee200000e0000 */
[----:B------:R-:W-:-:S02]  /*d9c0*/  FMNMX.FTZ R9, R210, R7, !PT ;  /* 0x00000007d2097209 */ /* 0x000fc40007810000 */
[----:B------:R-:W-:Y:S02]  /*d9d0*/  SHF.R.U32.HI R7, RZ, 0x18, R2 ;  /* 0x00000018ff077819 */ /* 0x000fe40000011602 */
[----:B------:R-:W-:Y:S02]  /*d9e0*/  LOP3.LUT R2, R8, 0xff, RZ, 0xc0, !PT ;  /* 0x000000ff08027812 */ /* 0x000fe400078ec0ff */
[----:B------:R-:W-:Y:S02]  /*d9f0*/  FMNMX.FTZ R8, R207, R9, !PT ;  /* 0x00000009cf087209 */ /* 0x000fe40007810000 */
[----:B------:R-:W-:Y:S02]  /*da00*/  PRMT R14, R2, 0x5410, R7 ;  /* 0x00005410020e7816 */ /* 0x000fe40000000007 */
[----:B------:R-:W-:Y:S02]  /*da10*/  FMNMX.FTZ R2, R198, R8, !PT ;  /* 0x00000008c6027209 */ /* 0x000fe40007810000 */
[----:B-1----:R-:W-:-:S02]  /*da20*/  FMNMX.FTZ R7, R0, R11, !PT ;  /* 0x0000000b00077209 */ /* 0x002fc40007810000 */
[----:B------:R-:W-:Y:S02]  /*da30*/  FMNMX.FTZ R0, R193, R2, !PT ;  /* 0x00000002c1007209 */ /* 0x000fe40007810000 */
[----:B--2---:R-:W-:-:S03]  /*da40*/  FMNMX.FTZ R245, R6, R12, !PT ;  /* 0x0000000c06f57209 */ /* 0x004fc60007810000 */
[----:B------:R-:W1:Y:S01]  /*da50*/  SHFL.BFLY PT, R6, R0, 0x2, 0x1f ;  /* 0x0c401f0000067f89 */ /* 0x000e6200000e0000 */
[----:B------:R-:W-:Y:S01]  /*da60*/  IMAD.WIDE.U32 R30, R22, -0x326172a9, RZ ;  /* 0xcd9e8d57161e7825 */ /* 0x000fe200078e00ff */
[----:B---3--:R-:W-:-:S04]  /*da70*/  FMNMX.FTZ R8, R3, R10, !PT ;  /* 0x0000000a03087209 */ /* 0x008fc80007810000 */
[----:B------:R-:W-:Y:S01]  /*da80*/  LOP3.LUT R2, R31, R21, RZ, 0x3c, !PT ;  /* 0x000000151f027212 */ /* 0x000fe200078e3cff */
[----:B------:R-:W2:Y:S04]  /*da90*/  SHFL.BFLY PT, R9, R8, 0x1, 0x1f ;  /* 0x0c201f0008097f89 */ /* 0x000ea800000e0000 */
[----:B------:R-:W-:-:S04]  /*daa0*/  IMAD.WIDE.U32 R34, R2, -0x2daee0ad, RZ ;  /* 0xd2511f5302227825 */ /* 0x000fc800078e00ff */
[C---:B------:R-:W-:Y:S01]  /*dab0*/  FMUL.FTZ R22, R245.reuse, UR22 ;  /* 0x00000016f5167c20 */ /* 0x040fe20008410000 */
[----:B------:R-:W-:Y:S02]  /*dac0*/  FSETP.NEU.FTZ.AND P1, PT, R245, -INF , PT ;  /* 0xff800000f500780b */ /* 0x000fe40003f3d000 */
[----:B------:R-:W-:Y:S02]  /*dad0*/  LOP3.LUT R2, R35, R176, R13, 0x96, !PT ;  /* 0x000000b023027212 */ /* 0x000fe400078e960d */
[----:B------:R-:W-:-:S03]  /*dae0*/  FSEL R22, R22, RZ, P1 ;  /* 0x000000ff16167208 */ /* 0x000fc60000800000 */
[----:B------:R-:W-:Y:S01]  /*daf0*/  IMAD.WIDE.U32 R26, R2, -0x326172a9, RZ ;  /* 0xcd9e8d57021a7825 */ /* 0x000fe200078e00ff */
[----:B-1----:R-:W-:Y:S02]  /*db00*/  FMNMX.FTZ R0, R0, R6, !PT ;  /* 0x0000000600007209 */ /* 0x002fe40007810000 */
[----:B------:R-:W-:Y:S01]  /*db10*/  LOP3.LUT R2, R5, R30, R180, 0x96, !PT ;  /* 0x0000001e05027212 */ /* 0x000fe200078e96b4 */
[----:B------:R-:W-:Y:S01]  /*db20*/  SHFL.BFLY PT, R10, R7, 0x1, 0x1f ;  /* 0x0c201f00070a7f89 */ /* 0x000fe200000e0000 */
[----:B------:R-:W-:Y:S01]  /*db30*/  FFMA.FTZ R3, R65, UR22, -R22 ;  /* 0x0000001641037c23 */ /* 0x000fe20008010816 */
[----:B------:R-:W-:Y:S02]  /*db40*/  LOP3.LUT R12, R27, R4, R53, 0x96, !PT ;  /* 0x000000041b0c7212 */ /* 0x000fe400078e9635 */
[----:B------:R-:W1:Y:S01]  /*db50*/  SHFL.BFLY PT, R5, R0, 0x1, 0x1f ;  /* 0x0c201f0000057f89 */ /* 0x000e6200000e0000 */
[----:B------:R3:W-:Y:S01]  /*db60*/  MUFU.EX2 R176, R3 ;  /* 0x0000000300b07308 */ /* 0x0007e20000000800 */
[----:B--2---:R-:W-:Y:S01]  /*db70*/  FMNMX.FTZ R244, R8, R9, !PT ;  /* 0x0000000908f47209 */ /* 0x004fe20007810000 */
[----:B------:R-:W-:-:S03]  /*db80*/  IMAD.WIDE.U32 R12, R12, -0x2daee0ad, RZ ;  /* 0xd2511f530c0c7825 */ /* 0x000fc600078e00ff */
[C---:B------:R-:W-:Y:S01]  /*db90*/  FSETP.NEU.FTZ.AND P0, PT, R244.reuse, -INF , PT ;  /* 0xff800000f400780b */ /* 0x040fe20003f1d000 */
[----:B------:R-:W-:Y:S01]  /*dba0*/  FMUL.FTZ R23, R244, UR22 ;  /* 0x00000016f4177c20 */ /* 0x000fe20008410000 */
[----:B---3--:R-:W-:-:S03]  /*dbb0*/  IMAD.WIDE.U32 R2, R2, -0x2daee0ad, RZ ;  /* 0xd2511f5302027825 */ /* 0x008fc600078e00ff */
[----:B------:R-:W-:Y:S01]  /*dbc0*/  LOP3.LUT R6, R13, R2, R184, 0x96, !PT ;  /* 0x000000020d067212 */ /* 0x000fe200078e96b8 */
[----:B------:R-:W-:Y:S01]  /*dbd0*/  FFMA.FTZ R2, R54, UR22, -R22 ;  /* 0x0000001636027c23 */ /* 0x000fe20008010816 */
[----:B------:R-:W-:-:S03]  /*dbe0*/  FSEL R23, R23, RZ, P0 ;  /* 0x000000ff17177208 */ /* 0x000fc60000000000 */
[----:B------:R2:W-:Y:S01]  /*dbf0*/  MUFU.EX2 R54, R2 ;  /* 0x0000000200367308 */ /* 0x0005e20000000800 */
[----:B------:R-:W-:Y:S01]  /*dc00*/  FFMA.FTZ R4, R64, UR22, -R22 ;  /* 0x0000001640047c23 */ /* 0x000fe20008010816 */
[----:B------:R-:W-:Y:S01]  /*dc10*/  IMAD.MOV.U32 R57, RZ, RZ, R20 ;  /* 0x000000ffff397224 */ /* 0x000fe200078e0014 */
[----:B-1----:R-:W-:Y:S01]  /*dc20*/  FMNMX.FTZ R234, R0, R5, !PT ;  /* 0x0000000500ea7209 */ /* 0x002fe20007810000 */
[----:B------:R-:W-:Y:S02]  /*dc30*/  IMAD.MOV.U32 R20, RZ, RZ, R235 ;  /* 0x000000ffff147224 */ /* 0x000fe400078e00eb */
[----:B------:R-:W-:Y:S01]  /*dc40*/  FFMA.FTZ R0, R47, UR22, -R23 ;  /* 0x000000162f007c23 */ /* 0x000fe20008010817 */
[----:B------:R-:W-:Y:S01]  /*dc50*/  FMNMX.FTZ R235, R7, R10, !PT ;  /* 0x0000000a07eb7209 */ /* 0x000fe20007810000 */
[----:B------:R1:W-:Y:S01]  /*dc60*/  MUFU.EX2 R63, R4 ;  /* 0x00000004003f7308 */ /* 0x0003e20000000800 */
[----:B--2---:R-:W-:-:S07]  /*dc70*/  FFMA.FTZ R2, R46, UR22, -R22 ;  /* 0x000000162e027c23 */ /* 0x004fce0008010816 */
[----:B------:R2:W3:Y:S01]  /*dc80*/  MUFU.EX2 R36, R2 ;  /* 0x0000000200247308 */ /* 0x0004e20000000800 */
[----:B-1----:R-:W-:Y:S02]  /*dc90*/  LOP3.LUT R4, R3, R34, R181, 0x96, !PT ;  /* 0x0000002203047212 */ /* 0x002fe400078e96b5 */
[----:B------:R-:W-:-:S05]  /*dca0*/  FSEL R3, R245, RZ, P1 ;  /* 0x000000fff5037208 */ /* 0x000fca0000800000 */
[----:B------:R1:W-:Y:S01]  /*dcb0*/  MUFU.EX2 R37, R0 ;  /* 0x0000000000257308 */ /* 0x0003e20000000800 */
[----:B------:R-:W-:Y:S01]  /*dcc0*/  FSETP.NEU.FTZ.AND P1, PT, R235, -INF , PT ;  /* 0xff800000eb00780b */ /* 0x000fe20003f3d000 */
[----:B--2---:R-:W-:-:S06]  /*dcd0*/  FFMA.FTZ R2, R55, UR22, -R23 ;  /* 0x0000001637027c23 */ /* 0x004fcc0008010817 */
[----:B------:R2:W4:Y:S01]  /*dce0*/  MUFU.EX2 R41, R2 ;  /* 0x0000000200297308 */ /* 0x0005220000000800 */
[----:B------:R-:W-:Y:S02]  /*dcf0*/  IMAD.MOV.U32 R56, RZ, RZ, R19 ;  /* 0x000000ffff387224 */ /* 0x000fe400078e0013 */
[----:B-1----:R-:W-:-:S05]  /*dd00*/  FFMA.FTZ R0, R105, UR22, -R23 ;  /* 0x0000001669007c23 */ /* 0x002fca0008010817 */
[----:B------:R1:W-:Y:S01]  /*dd10*/  MUFU.EX2 R35, R0 ;  /* 0x0000000000237308 */ /* 0x0003e20000000800 */
[----:B--2---:R-:W-:Y:S02]  /*dd20*/  FSEL R2, R244, RZ, P0 ;  /* 0x000000fff4027208 */ /* 0x004fe40000000000 */
[----:B------:R-:W-:-:S03]  /*dd30*/  FSETP.NEU.FTZ.AND P0, PT, R234, -INF , PT ;  /* 0xff800000ea00780b */ /* 0x000fc60003f1d000 */
[----:B------:R-:W-:Y:S01]  /*dd40*/  FADD.FTZ R19, R103, -R2 ;  /* 0x8000000267137221 */ /* 0x000fe20000010000 */
[----:B------:R-:W-:Y:S02]  /*dd50*/  FSEL R2, R235, RZ, P1 ;  /* 0x000000ffeb027208 */ /* 0x000fe40000800000 */
[----:B-1----:R-:W-:Y:S02]  /*dd60*/  FSEL R0, R234, RZ, P0 ;  /* 0x000000ffea007208 */ /* 0x002fe40000000000 */
[----:B------:R-:W-:Y:S01]  /*dd70*/  MOV R46, R18 ;  /* 0x00000012002e7202 */ /* 0x000fe20000000f00 */
[----:B------:R-:W-:Y:S01]  /*dd80*/  FADD.FTZ R18, R102, -R2 ;  /* 0x8000000266127221 */ /* 0x000fe20000010000 */
[----:B------:R-:W-:Y:S01]  /*dd90*/  FFMA.FTZ R2, R100, UR22, -R23 ;  /* 0x0000001664027c23 */ /* 0x000fe20008010817 */
[----:B------:R-:W-:Y:S01]  /*dda0*/  FADD.FTZ R13, R101, -R0 ;  /* 0x80000000650d7221 */ /* 0x000fe20000010000 */
[----:B------:R-:W-:Y:S01]  /*ddb0*/  PRMT R47, R231, 0x7054, R231 ;  /* 0x00007054e72f7816 */ /* 0x000fe200000000e7 */
[----:B------:R-:W-:Y:S01]  /*ddc0*/  IMAD.MOV.U32 R101, RZ, RZ, R29 ;  /* 0x000000ffff657224 */ /* 0x000fe200078e001d */
[----:B------:R-:W-:Y:S01]  /*ddd0*/  MOV R100, R28 ;  /* 0x0000001c00647202 */ /* 0x000fe20000000f00 */
[----:B------:R-:W-:Y:S01]  /*dde0*/  IMAD.WIDE.U32 R4, R4, -0x326172a9, RZ ;  /* 0xcd9e8d5704047825 */ /* 0x000fe200078e00ff */
[----:B------:R1:W2:Y:S03]  /*ddf0*/  MUFU.EX2 R64, R2 ;  /* 0x0000000200407308 */ /* 0x0002a60000000800 */
[----:B------:R-:W-:Y:S01]  /*de00*/  IMAD.WIDE.U32 R28, R6, -0x326172a9, RZ ;  /* 0xcd9e8d57061c7825 */ /* 0x000fe200078e00ff */
[----:B------:R-:W-:-:S02]  /*de10*/  HSET2.LE.AND R10, R17, R47, PT ;  /* 0x0000002f110a7233 */ /* 0x000fc40003803000 */
[----:B---3--:R-:W-:Y:S02]  /*de20*/  F2FP.F16.F32.PACK_AB R0, R36, R54 ;  /* 0x000000362400723e */ /* 0x008fe400000000ff */
[----:B------:R-:W-:Y:S01]  /*de30*/  LOP3.LUT R4, R29, R4, R186, 0x96, !PT ;  /* 0x000000041d047212 */ /* 0x000fe200078e96ba */
[----:B------:R-:W-:Y:S01]  /*de40*/  FADD.FTZ R24, R104, -R3 ;  /* 0x8000000368187221 */ /* 0x000fe20000010000 */
[----:B------:R-:W-:Y:S01]  /*de50*/  IMAD.MOV.U32 R102, RZ, RZ, R30 ;  /* 0x000000ffff667224 */ /* 0x000fe200078e001e */
[----:B------:R-:W-:Y:S01]  /*de60*/  LOP3.LUT R10, R10, R0, RZ, 0xc0, !PT ;  /* 0x000000000a0a7212 */ /* 0x000fe200078ec0ff */
[----:B------:R-:W-:Y:S01]  /*de70*/  IMAD.MOV.U32 R103, RZ, RZ, R31 ;  /* 0x000000ffff677224 */ /* 0x000fe200078e001f */
[----:B------:R-:W-:Y:S02]  /*de80*/  HSET2.LE.AND R11, R16, R47, PT ;  /* 0x0000002f100b7233 */ /* 0x000fe40003803000 */
[----:B-1----:R-:W-:Y:S01]  /*de90*/  LOP3.LUT R2, R5, R26, R185, 0x96, !PT ;  /* 0x0000001a05027212 */ /* 0x002fe200078e96b9 */
[----:B------:R-:W-:Y:S01]  /*dea0*/  IMAD.WIDE.U32 R30, R4, -0x2daee0ad, RZ ;  /* 0xd2511f53041e7825 */ /* 0x000fe200078e00ff */
[----:B----4-:R-:W-:-:S03]  /*deb0*/  F2FP.F16.F32.PACK_AB R0, R37, R41 ;  /* 0x000000292500723e */ /* 0x010fc600000000ff */
[----:B------:R-:W-:Y:S01]  /*dec0*/  IMAD.WIDE.U32 R2, R2, -0x2daee0ad, RZ ;  /* 0xd2511f5302027825 */ /* 0x000fe200078e00ff */
[----:B------:R-:W-:Y:S02]  /*ded0*/  LOP3.LUT R11, R11, R0, RZ, 0xc0, !PT ;  /* 0x000000000b0b7212 */ /* 0x000fe400078ec0ff */
[--C-:B------:R-:W-:Y:S02]  /*dee0*/  HSET2.LE.AND R8, R15, R47.reuse, PT ;  /* 0x0000002f0f087233 */ /* 0x100fe40003803000 */
[----:B------:R-:W-:Y:S02]  /*def0*/  F2FP.F16.F32.PACK_AB R0, R63, R176 ;  /* 0x000000b03f00723e */ /* 0x000fe400000000ff */
[----:B------:R-:W-:Y:S02]  /*df00*/  LOP3.LUT R2, R31, R2, R43, 0x96, !PT ;  /* 0x000000021f027212 */ /* 0x000fe400078e962b */
[----:B------:R-:W-:Y:S02]  /*df10*/  LOP3.LUT R8, R8, R0, RZ, 0xc0, !PT ;  /* 0x0000000008087212 */ /* 0x000fe400078ec0ff */
[----:B------:R-:W-:-:S02]  /*df20*/  HSET2.LE.AND R9, R14, R47, PT ;  /* 0x0000002f0e097233 */ /* 0x000fc40003803000 */
[----:B------:R-:W-:Y:S01]  /*df30*/  LOP3.LUT R12, R3, R12, R187, 0x96, !PT ;  /* 0x0000000c030c7212 */ /* 0x000fe200078e96bb */
[----:B------:R-:W-:Y:S01]  /*df40*/  IMAD.WIDE.U32 R2, R2, -0x326172a9, RZ ;  /* 0xcd9e8d5702027825 */ /* 0x000fe200078e00ff */
[----:B--2---:R-:W-:-:S03]  /*df50*/  F2FP.F16.F32.PACK_AB R0, R64, R35 ;  /* 0x000000234000723e */ /* 0x004fc600000000ff */
[----:B------:R-:W-:Y:S01]  /*df60*/  IMAD.MOV.U32 R55, RZ, RZ, R20 ;  /* 0x000000ffff377224 */ /* 0x000fe200078e0014 */
[----:B------:R-:W-:Y:S01]  /*df70*/  LOP3.LUT R9, R9, R0, RZ, 0xc0, !PT ;  /* 0x0000000009097212 */ /* 0x000fe200078ec0ff */
[----:B------:R-:W-:Y:S01]  /*df80*/  FMUL.FTZ R20, R235, UR22 ;  /* 0x00000016eb147c20 */ /* 0x000fe20008410000 */
[----:B------:R-:W-:-:S04]  /*df90*/  LOP3.LUT R0, R2, 0xffff, RZ, 0xc0, !PT ;  /* 0x0000ffff02007812 */ /* 0x000fc800078ec0ff */
[----:B------:R-:W-:Y:S02]  /*dfa0*/  SHF.R.U32.HI R4, RZ, 0x8, R0 ;  /* 0x00000008ff047819 */ /* 0x000fe40000011600 */
[----:B------:R-:W-:Y:S02]  /*dfb0*/  LOP3.LUT R0, R2, 0xff, RZ, 0xc0, !PT ;  /* 0x000000ff02007812 */ /* 0x000fe400078ec0ff */
[----:B------:R-:W-:Y:S02]  /*dfc0*/  FSEL R20, R20, RZ, P1 ;  /* 0x000000ff14147208 */ /* 0x000fe40000800000 */
[----:B------:R-:W-:-:S03]  /*dfd0*/  PRMT R6, R0, 0x5410, R4 ;  /* 0x0000541000067816 */ /* 0x000fc60000000004 */
[--C-:B------:R-:W-:Y:S01]  /*dfe0*/  FFMA.FTZ R4, R106, UR22, -R20.reuse ;  /* 0x000000166a047c23 */ /* 0x100fe20008010814 */
[----:B------:R-:W-:-:S03]  /*dff0*/  FFMA.FTZ R0, R66, UR22, -R20 ;  /* 0x0000001642007c23 */ /* 0x000fc60008010814 */
[----:B------:R1:W-:Y:S08]  /*e000*/  MUFU.EX2 R42, R4 ;  /* 0x00000004002a7308 */ /* 0x0003f00000000800 */
[----:B------:R-:W2:Y:S01]  /*e010*/  MUFU.EX2 R38, R0 ;  /* 0x0000000000267308 */ /* 0x000ea20000000800 */
[----:B------:R-:W-:Y:S01]  /*e020*/  HSET2.LE.AND R6, R6, R47, PT ;  /* 0x0000002f06067233 */ /* 0x000fe20003803000 */
[----:B------:R-:W-:-:S04]  /*e030*/  IMAD.WIDE.U32 R16, R12, -0x326172a9, RZ ;  /* 0xcd9e8d570c107825 */ /* 0x000fc800078e00ff */
[----:B------:R-:W-:Y:S01]  /*e040*/  FMUL.FTZ R21, R234, UR22 ;  /* 0x00000016ea157c20 */ /* 0x000fe20008410000 */
[----:B-1----:R-:W-:Y:S02]  /*e050*/  SHF.R.U32.HI R4, RZ, 0x10, R2 ;  /* 0x00000010ff047819 */ /* 0x002fe40000011602 */
[----:B--2---:R-:W-:-:S04]  /*e060*/  F2FP.F16.F32.PACK_AB R0, R38, R42 ;  /* 0x0000002a2600723e */ /* 0x004fc800000000ff */
[----:B------:R-:W-:Y:S02]  /*e070*/  LOP3.LUT R6, R6, R0, RZ, 0xc0, !PT ;  /* 0x0000000006067212 */ /* 0x000fe400078ec0ff */
[----:B------:R-:W-:Y:S02]  /*e080*/  LOP3.LUT R0, R3, R16, R51, 0x96, !PT ;  /* 0x0000001003007212 */ /* 0x000fe400078e9633 */
[----:B------:R-:W-:Y:S02]  /*e090*/  SHF.R.U32.HI R3, RZ, 0x18, R2 ;  /* 0x00000018ff037819 */ /* 0x000fe40000011602 */
[----:B------:R-:W-:Y:S02]  /*e0a0*/  LOP3.LUT R2, R4, 0xff, RZ, 0xc0, !PT ;  /* 0x000000ff04027812 */ /* 0x000fe400078ec0ff */
[----:B------:R-:W-:Y:S02]  /*e0b0*/  FSEL R21, R21, RZ, P0 ;  /* 0x000000ff15157208 */ /* 0x000fe40000000000 */
[----:B------:R-:W-:-:S03]  /*e0c0*/  PRMT R7, R2, 0x5410, R3 ;  /* 0x0000541002077816 */ /* 0x000fc60000000003 */
[--C-:B------:R-:W-:Y:S01]  /*e0d0*/  FFMA.FTZ R3, R107, UR22, -R21.reuse ;  /* 0x000000166b037c23 */ /* 0x100fe20008010815 */
[----:B------:R-:W-:-:S03]  /*e0e0*/  FFMA.FTZ R2, R67, UR22, -R21 ;  /* 0x0000001643027c23 */ /* 0x000fc60008010815 */
[----:B------:R-:W-:Y:S08]  /*e0f0*/  MUFU.EX2 R104, R3 ;  /* 0x0000000300687308 */ /* 0x000ff00000000800 */
[----:B------:R-:W1:Y:S01]  /*e100*/  MUFU.EX2 R62, R2 ;  /* 0x00000002003e7308 */ /* 0x000e620000000800 */
[----:B------:R-:W-:Y:S02]  /*e110*/  HSET2.LE.AND R7, R7, R47, PT ;  /* 0x0000002f07077233 */ /* 0x000fe40003803000 */
[----:B------:R-:W-:-:S02]  /*e120*/  LOP3.LUT R4, R0, 0xff, RZ, 0xc0, !PT ;  /* 0x000000ff00047812 */ /* 0x000fc400078ec0ff */
[----:B-1----:R-:W-:-:S04]  /*e130*/  F2FP.F16.F32.PACK_AB R2, R62, R104 ;  /* 0x000000683e02723e */ /* 0x002fc800000000ff */
[----:B------:R-:W-:Y:S02]  /*e140*/  LOP3.LUT R7, R7, R2, RZ, 0xc0, !PT ;  /* 0x0000000207077212 */ /* 0x000fe400078ec0ff */
[----:B------:R-:W-:-:S04]  /*e150*/  LOP3.LUT R2, R0, 0xffff, RZ, 0xc0, !PT ;  /* 0x0000ffff00027812 */ /* 0x000fc800078ec0ff */
[----:B------:R-:W-:Y:S01]  /*e160*/  SHF.R.U32.HI R2, RZ, 0x8, R2 ;  /* 0x00000008ff027819 */ /* 0x000fe20000011602 */
[----:B------:R-:W-:-:S03]  /*e170*/  FFMA.FTZ R3, R109, UR22, -R20 ;  /* 0x000000166d037c23 */ /* 0x000fc60008010814 */
[----:B------:R-:W-:Y:S01]  /*e180*/  PRMT R4, R4, 0x5410, R2 ;  /* 0x0000541004047816 */ /* 0x000fe20000000002 */
[----:B------:R-:W-:Y:S01]  /*e190*/  FFMA.FTZ R2, R108, UR22, -R20 ;  /* 0x000000166c027c23 */ /* 0x000fe20008010814 */
[----:B------:R-:W-:Y:S08]  /*e1a0*/  MUFU.EX2 R109, R3 ;  /* 0x00000003006d7308 */ /* 0x000ff00000000800 */
[----:B------:R-:W1:Y:S01]  /*e1b0*/  MUFU.EX2 R65, R2 ;  /* 0x0000000200417308 */ /* 0x000e620000000800 */
[----:B------:R-:W-:-:S02]  /*e1c0*/  SHF.R.U32.HI R5, RZ, 0x10, R0 ;  /* 0x00000010ff057819 */ /* 0x000fc40000011600 */
[----:B------:R-:W-:Y:S02]  /*e1d0*/  HSET2.LE.AND R4, R4, R47, PT ;  /* 0x0000002f04047233 */ /* 0x000fe40003803000 */
[----:B------:R-:W-:Y:S02]  /*e1e0*/  SHF.R.U32.HI R0, RZ, 0x18, R0 ;  /* 0x00000018ff007819 */ /* 0x000fe40000011600 */
[----:B------:R-:W-:-:S04]  /*e1f0*/  LOP3.LUT R5, R5, 0xff, RZ, 0xc0, !PT ;  /* 0x000000ff05057812 */ /* 0x000fc800078ec0ff */
[----:B------:R-:W-:Y:S01]  /*e200*/  PRMT R5, R5, 0x5410, R0 ;  /* 0x0000541005057816 */ /* 0x000fe20000000000 */
[----:B------:R-:W-:Y:S01]  /*e210*/  FFMA.FTZ R0, R110, UR22, -R21 ;  /* 0x000000166e007c23 */ /* 0x000fe20008010815 */
[----:B-1----:R-:W-:-:S04]  /*e220*/  F2FP.F16.F32.PACK_AB R2, R65, R109 ;  /* 0x0000006d4102723e */ /* 0x002fc800000000ff */
[----:B------:R-:W-:Y:S01]  /*e230*/  LOP3.LUT R4, R4, R2, RZ, 0xc0, !PT ;  /* 0x0000000204047212 */ /* 0x000fe200078ec0ff */
[----:B------:R-:W-:Y:S01]  /*e240*/  FFMA.FTZ R2, R111, UR22, -R21 ;  /* 0x000000166f027c23 */ /* 0x000fe20008010815 */
[----:B------:R-:W-:Y:S01]  /*e250*/  MUFU.EX2 R58, R0 ;  /* 0x00000000003a7308 */ /* 0x000fe20000000800 */
[----:B------:R-:W-:-:S07]  /*e260*/  FMUL.FTZ R13, R13, UR22 ;  /* 0x000000160d0d7c20 */ /* 0x000fce0008410000 */
[----:B------:R-:W1:Y:S01]  /*e270*/  MUFU.EX2 R40, R2 ;  /* 0x0000000200287308 */ /* 0x000e620000000800 */
[----:B------:R-:W-:-:S07]  /*e280*/  HSET2.LE.AND R5, R5, R47, PT ;  /* 0x0000002f05057233 */ /* 0x000fce0003803000 */
[----:B------:R2:W-:Y:S01]  /*e290*/  MUFU.EX2 R47, R13 ;  /* 0x0000000d002f7308 */ /* 0x0005e20000000800 */
[----:B------:R-:W-:Y:S01]  /*e2a0*/  FMUL.FTZ R24, R24, UR22 ;  /* 0x0000001618187c20 */ /* 0x000fe20008410000 */
[----:B------:R-:W-:Y:S01]  /*e2b0*/  FMUL.FTZ R19, R19, UR22 ;  /* 0x0000001613137c20 */ /* 0x000fe20008410000 */
[----:B------:R-:W-:Y:S01]  /*e2c0*/  FMUL.FTZ R18, R18, UR22 ;  /* 0x0000001612127c20 */ /* 0x000fe20008410000 */
[----:B-1----:R-:W-:Y:S01]  /*e2d0*/  F2FP.F16.F32.PACK_AB R0, R58, R40 ;  /* 0x000000283a00723e */ /* 0x002fe200000000ff */
[----:B--2---:R-:W1:Y:S03]  /*e2e0*/  LDSM.16.MT88.4 R12, [R212+0x9000] ;  /* 0x00900000d40c783b */ /* 0x004e660000004200 */
[----:B------:R-:W-:Y:S01]  /*e2f0*/  LOP3.LUT R5, R5, R0, RZ, 0xc0, !PT ;  /* 0x0000000005057212 */ /* 0x000fe200078ec0ff */
[----:B------:R-:W-:Y:S01]  /*e300*/  IMAD.MOV.U32 R0, RZ, RZ, R62 ;  /* 0x000000ffff007224 */ /* 0x000fe200078e003e */
[----:B------:R-:W-:-:S02]  /*e310*/  MOV R62, R25 ;  /* 0x00000019003e7202 */ /* 0x000fc40000000f00 */
[----:B------:R-:W2:Y:S08]  /*e320*/  MUFU.EX2 R25, R24 ;  /* 0x0000001800197308 */ /* 0x000eb00000000800 */
[----:B------:R3:W4:Y:S02]  /*e330*/  MUFU.EX2 R24, R19 ;  /* 0x0000001300187308 */ /* 0x0007240000000800 */
[----:B---3--:R-:W-:-:S06]  /*e340*/  IMAD.MOV.U32 R19, RZ, RZ, R46 ;  /* 0x000000ffff137224 */ /* 0x008fcc00078e002e */
[----:B------:R-:W3:Y:S01]  /*e350*/  MUFU.EX2 R46, R18 ;  /* 0x00000012002e7308 */ /* 0x000ee20000000800 */
[-C--:B--2---:R-:W-:Y:S01]  /*e360*/  FMUL.FTZ R116, R116, R25.reuse ;  /* 0x0000001974747220 */ /* 0x084fe20000410000 */
[----:B------:R-:W-:Y:S01]  /*e370*/  FMUL.FTZ R117, R117, R25 ;  /* 0x0000001975757220 */ /* 0x000fe20000410000 */
[-C--:B----4-:R-:W-:Y:S01]  /*e380*/  FMUL.FTZ R118, R118, R24.reuse ;  /* 0x0000001876767220 */ /* 0x090fe20000410000 */
        /* <DEDUP_REMOVED lines=9> */
[-C--:B---3--:R-:W-:Y:S01]  /*e420*/  FMUL.FTZ R112, R112, R46.reuse ;  /* 0x0000002e70707220 */ /* 0x088fe20000410000 */
[-C--:B------:R-:W-:Y:S01]  /*e430*/  FMUL.FTZ R113, R113, R46.reuse ;  /* 0x0000002e71717220 */ /* 0x080fe20000410000 */
[-C--:B------:R-:W-:Y:S01]  /*e440*/  FMUL.FTZ R124, R124, R46.reuse ;  /* 0x0000002e7c7c7220 */ /* 0x080fe20000410000 */
[----:B------:R-:W-:Y:S01]  /*e450*/  FMUL.FTZ R125, R125, R46 ;  /* 0x0000002e7d7d7220 */ /* 0x000fe20000410000 */
[----:B------:R-:W-:Y:S01]  /*e460*/  IMAD.MOV.U32 R18, RZ, RZ, R104 ;  /* 0x000000ffff127224 */ /* 0x000fe200078e0068 */
        /* <DEDUP_REMOVED lines=21> */
[----:B------:R-:W-:Y:S01]  /*e5c0*/  IMAD.MOV.U32 R110, RZ, RZ, R100 ;  /* 0x000000ffff6e7224 */ /* 0x000fe200078e0064 */
[----:B------:R-:W-:Y:S01]  /*e5d0*/  MOV R111, R101 ;  /* 0x00000065006f7202 */ /* 0x000fe20000000f00 */
[----:B------:R-:W-:-:S02]  /*e5e0*/  IMAD.MOV.U32 R2, RZ, RZ, R102 ;  /* 0x000000ffff027224 */ /* 0x000fc400078e0066 */
[----:B------:R-:W-:Y:S01]  /*e5f0*/  IMAD.MOV.U32 R3, RZ, RZ, R103 ;  /* 0x000000ffff037224 */ /* 0x000fe200078e0067 */
        /* <DEDUP_REMOVED lines=65> */
[----:B------:R-:W-:Y:S01]  /*ea10*/  MOV R172, R43 ;  /* 0x0000002b00ac7202 */ /* 0x000fe20000000f00 */
[----:B------:R-:W-:Y:S01]  /*ea20*/  IMAD.MOV.U32 R173, RZ, RZ, R42 ;  /* 0x000000ffffad7224 */ /* 0x000fe200078e002a */
[----:B------:R-:W-:Y:S01]  /*ea30*/  MOV R175, R40 ;  /* 0x0000002800af7202 */ /* 0x000fe20000000f00 */
[----:B------:R-:W-:-:S02]  /*ea40*/  IMAD.MOV.U32 R174, RZ, RZ, R41 ;  /* 0x000000ffffae7224 */ /* 0x000fc400078e0029 */
[----:B------:R-:W-:Y:S02]  /*ea50*/  IMAD.MOV.U32 R125, RZ, RZ, R63 ;  /* 0x000000ffff7d7224 */ /* 0x000fe400078e003f */
[----:B------:R-:W-:Y:S02]  /*ea60*/  IMAD.MOV.U32 R124, RZ, RZ, R62 ;  /* 0x000000ffff7c7224 */ /* 0x000fe400078e003e */
[----:B------:R-:W-:Y:S01]  /*ea70*/  IMAD.MOV.U32 R130, RZ, RZ, R60 ;  /* 0x000000ffff827224 */ /* 0x000fe200078e003c */
[----:B------:R-:W-:Y:S01]  /*ea80*/  MOV R131, R58 ;  /* 0x0000003a00837202 */ /* 0x000fe20000000f00 */
[----:B------:R-:W-:Y:S02]  /*ea90*/  IMAD.MOV.U32 R108, RZ, RZ, R59 ;  /* 0x000000ffff6c7224 */ /* 0x000fe400078e003b */
[----:B------:R-:W-:Y:S02]  /*eaa0*/  IMAD.MOV.U32 R129, RZ, RZ, R57 ;  /* 0x000000ffff817224 */ /* 0x000fe400078e0039 */
[----:B------:R-:W-:Y:S01]  /*eab0*/  IMAD.MOV.U32 R128, RZ, RZ, R56 ;  /* 0x000000ffff807224 */ /* 0x000fe200078e0038 */
[----:B-1----:R-:W-:Y:S07]  /*eac0*/  HMMA.16816.F32 R40, R8, R12, R68 ;  /* 0x0000000c0828723c */ /* 0x002fee0000001844 */
[----:B------:R-:W-:-:S02]  /*ead0*/  IMAD.MOV.U32 R71, RZ, RZ, R61 ;  /* 0x000000ffff477224 */ /* 0x000fc400078e003d */
[C---:B------:R-:W-:Y:S06]  /*eae0*/  HMMA.16816.F32 R60, R4.reuse, R12, R72 ;  /* 0x0000000c043c723c */ /* 0x040fec0000001848 */
[----:B------:R-:W-:Y:S01]  /*eaf0*/  HMMA.16816.F32 R56, R4, R14, R76 ;  /* 0x0000000e0438723c */ /* 0x000fe2000000184c */
[----:B------:R-:W-:Y:S01]  /*eb00*/  IMAD.MOV.U32 R72, RZ, RZ, R39 ;  /* 0x000000ffff487224 */ /* 0x000fe200078e0027 */
[----:B------:R-:W-:Y:S01]  /*eb10*/  MOV R73, R38 ;  /* 0x0000002600497202 */ /* 0x000fe20000000f00 */
[----:B------:R-:W-:Y:S02]  /*eb20*/  IMAD.MOV.U32 R74, RZ, RZ, R37 ;  /* 0x000000ffff4a7224 */ /* 0x000fe400078e0025 */
[----:B------:R-:W-:-:S02]  /*eb30*/  IMAD.MOV.U32 R75, RZ, RZ, R36 ;  /* 0x000000ffff4b7224 */ /* 0x000fc400078e0024 */
[----:B------:R-:W-:Y:S01]  /*eb40*/  HMMA.16816.F32 R36, R8, R14, R80 ;  /* 0x0000000e0824723c */ /* 0x000fe20000001850 */
[----:B------:R-:W1:Y:S01]  /*eb50*/  LDSM.16.MT88.4 R12, [R214+0xb000] ;  /* 0x00b00000d60c783b */ /* 0x000e620000004200 */
[----:B------:R-:W-:Y:S01]  /*eb60*/  IMAD.MOV.U32 R79, RZ, RZ, R54 ;  /* 0x000000ffff4f7224 */ /* 0x000fe200078e0036 */
[----:B------:R-:W-:Y:S01]  /*eb70*/  IADD3 R54, R232, 0x1715609d, RZ ;  /* 0x1715609de8367810 */ /* 0x000fe20007ffe0ff */
[----:B------:R-:W-:Y:S02]  /*eb80*/  IMAD.MOV.U32 R68, RZ, RZ, R18 ;  /* 0x000000ffff447224 */ /* 0x000fe400078e0012 */
        /* <DEDUP_REMOVED lines=8> */
[----:B------:R-:W-:Y:S01]  /*ec10*/  IMAD.MOV.U32 R18, RZ, RZ, R2 ;  /* 0x000000ffff127224 */ /* 0x000fe200078e0002 */
        /* <DEDUP_REMOVED lines=9> */
[----:B------:R-:W-:-:S02]  /*ecb0*/  MOV R69, R19 ;  /* 0x0000001300457202 */ /* 0x000fc40000000f00 */
[----:B------:R-:W-:Y:S01]  /*ecc0*/  MOV R19, R3 ;  /* 0x0000000300137202 */ /* 0x000fe20000000f00 */
[----:B------:R-:W-:Y:S01]  /*ecd0*/  IMAD.WIDE.U32 R2, R2, -0x2daee0ad, RZ ;  /* 0xd2511f5302027825 */ /* 0x000fe200078e00ff */
[----:B------:R-:W-:-:S03]  /*ece0*/  MOV R78, R55 ;  /* 0x00000037004e7202 */ /* 0x000fc60000000f00 */
[----:B------:R-:W-:Y:S02]  /*ecf0*/  VIADD R55, R233, 0x646e171e ;  /* 0x646e171ee9377836 */ /* 0x000fe40000000000 */
[----:B------:R-:W-:Y:S02]  /*ed00*/  IMAD.MOV.U32 R70, RZ, RZ, R0 ;  /* 0x000000ffff467224 */ /* 0x000fe400078e0000 */
[----:B------:R-:W-:Y:S01]  /*ed10*/  FFMA.FTZ R0, R237, UR22, -R22 ;  /* 0x00000016ed007c23 */ /* 0x000fe20008010816 */
[----:B------:R-:W-:Y:S02]  /*ed20*/  IMAD.MOV.U32 R77, RZ, RZ, R71 ;  /* 0x000000ffff4d7224 */ /* 0x000fe400078e0047 */
[----:B------:R-:W-:Y:S01]  /*ed30*/  IMAD.MOV.U32 R71, RZ, RZ, R173 ;  /* 0x000000ffff477224 */ /* 0x000fe200078e00ad */
[C---:B-1----:R-:W-:Y:S06]  /*ed40*/  HMMA.16816.F32 R88, R4.reuse, R12, R88 ;  /* 0x0000000c0458723c */ /* 0x042fec0000001858 */
[----:B------:R-:W-:Y:S01]  /*ed50*/  HMMA.16816.F32 R92, R4, R14, R92 ;  /* 0x0000000e045c723c */ /* 0x000fe2000000185c */
[----:B------:R-:W-:Y:S01]  /*ed60*/  MOV R173, R175 ;  /* 0x000000af00ad7202 */ /* 0x000fe20000000f00 */
[----:B------:R1:W-:Y:S05]  /*ed70*/  MUFU.EX2 R237, R0 ;  /* 0x0000000000ed7308 */ /* 0x0003ea0000000800 */
[----:B------:R-:W-:Y:S01]  /*ed80*/  LOP3.LUT R5, R17, R28, R54, 0x96, !PT ;  /* 0x0000001c11057212 */ /* 0x000fe200078e9636 */
[----:B------:R-:W-:Y:S01]  /*ed90*/  HMMA.16816.F32 R84, R8, R12, R84 ;  /* 0x0000000c0854723c */ /* 0x000fe20000001854 */
[----:B------:R-:W-:-:S02]  /*eda0*/  LOP3.LUT R4, R3, R48, R55, 0x96, !PT ;  /* 0x0000003003047212 */ /* 0x000fc400078e9637 */
[----:B------:R-:W-:-:S03]  /*edb0*/  LOP3.LUT R7, R2, 0xffff, RZ, 0xc0, !PT ;  /* 0x0000ffff02077812 */ /* 0x000fc600078ec0ff */
[----:B------:R-:W-:Y:S01]  /*edc0*/  HMMA.16816.F32 R96, R8, R14, R96 ;  /* 0x0000000e0860723c */ /* 0x000fe20000001860 */
[----:B------:R-:W-:Y:S02]  /*edd0*/  LOP3.LUT R13, R2, 0xff, RZ, 0xc0, !PT ;  /* 0x000000ff020d7812 */ /* 0x000fe400078ec0ff */
[----:B------:R-:W-:Y:S01]  /*ede0*/  SHF.R.U32.HI R12, RZ, 0x10, R2 ;  /* 0x00000010ff0c7819 */ /* 0x000fe20000011602 */
[----:B------:R-:W-:Y:S02]  /*edf0*/  IMAD.MOV.U32 R175, RZ, RZ, R129 ;  /* 0x000000ffffaf7224 */ /* 0x000fe400078e0081 */
[----:B-1----:R-:W-:Y:S01]  /*ee00*/  FFMA.FTZ R0, R201, UR22, -R22 ;  /* 0x00000016c9007c23 */ /* 0x002fe20008010816 */
[----:B------:R-:W-:Y:S01]  /*ee10*/  SHF.R.U32.HI R11, RZ, 0x18, R2 ;  /* 0x00000018ff0b7819 */ /* 0x000fe20000011602 */
[----:B------:R-:W-:-:S04]  /*ee20*/  IMAD.WIDE.U32 R2, R5, -0x2daee0ad, RZ ;  /* 0xd2511f5305027825 */ /* 0x000fc800078e00ff */
[----:B------:R-:W-:Y:S01]  /*ee30*/  IMAD.MOV.U32 R129, RZ, RZ, R131 ;  /* 0x000000ffff817224 */ /* 0x000fe200078e0083 */
[----:B------:R-:W-:Y:S01]  /*ee40*/  MOV R131, R126 ;  /* 0x0000007e00837202 */ /* 0x000fe20000000f00 */
[----:B------:R-:W-:Y:S01]  /*ee50*/  IMAD.MOV.U32 R126, RZ, RZ, R110 ;  /* 0x000000ffff7e7224 */ /* 0x000fe200078e006e */
[C---:B------:R-:W-:Y:S01]  /*ee60*/  LOP3.LUT R6, R2.reuse, 0xffff, RZ, 0xc0, !PT ;  /* 0x0000ffff02067812 */ /* 0x040fe200078ec0ff */
[----:B------:R1:W-:Y:S01]  /*ee70*/  MUFU.EX2 R110, R0 ;  /* 0x00000000006e7308 */ /* 0x0003e20000000800 */
[----:B------:R-:W-:Y:S02]  /*ee80*/  LOP3.LUT R10, R2, 0xff, RZ, 0xc0, !PT ;  /* 0x000000ff020a7812 */ /* 0x000fe400078ec0ff */
[--C-:B------:R-:W-:Y:S02]  /*ee90*/  SHF.R.U32.HI R9, RZ, 0x10, R2.reuse ;  /* 0x00000010ff097819 */ /* 0x100fe40000011602 */
[----:B------:R-:W-:Y:S02]  /*eea0*/  SHF.R.U32.HI R8, RZ, 0x18, R2 ;  /* 0x00000018ff087819 */ /* 0x000fe40000011602 */
[----:B------:R-:W-:-:S04]  /*eeb0*/  SHF.R.U32.HI R2, RZ, 0x8, R7 ;  /* 0x00000008ff027819 */ /* 0x000fc80000011607 */
[----:B------:R-:W-:Y:S02]  /*eec0*/  PRMT R13, R13, 0x5410, R2 ;  /* 0x000054100d0d7816 */ /* 0x000fe40000000002 */
[----:B-1----:R-:W-:Y:S01]  /*eed0*/  LOP3.LUT R0, R3, R30, R55, 0x96, !PT ;  /* 0x0000001e03007212 */ /* 0x002fe200078e9637 */
[----:B------:R-:W-:Y:S01]  /*eee0*/  FFMA.FTZ R3, R178, UR22, -R22 ;  /* 0x00000016b2037c23 */ /* 0x000fe20008010816 */
[----:B------:R-:W-:-:S03]  /*eef0*/  LOP3.LUT R2, R12, 0xff, RZ, 0xc0, !PT ;  /* 0x000000ff0c027812 */ /* 0x000fc600078ec0ff */
[----:B------:R1:W2:Y:S01]  /*ef00*/  MUFU.EX2 R83, R3 ;  /* 0x0000000300537308 */ /* 0x0002a20000000800 */
[----:B------:R-:W-:Y:S02]  /*ef10*/  PRMT R7, R2, 0x5410, R11 ;  /* 0x0000541002077816 */ /* 0x000fe4000000000b */
[----:B------:R-:W-:Y:S02]  /*ef20*/  SHF.R.U32.HI R2, RZ, 0x8, R6 ;  /* 0x00000008ff027819 */ /* 0x000fe40000011606 */
[----:B------:R-:W-:Y:S02]  /*ef30*/  MOV R76, R172 ;  /* 0x000000ac004c7202 */ /* 0x000fe40000000f00 */
[----:B------:R-:W-:Y:S01]  /*ef40*/  PRMT R15, R10, 0x5410, R2 ;  /* 0x000054100a0f7816 */ /* 0x000fe20000000002 */
[----:B-1----:R-:W-:-:S04]  /*ef50*/  FFMA.FTZ R3, R239, UR22, -R23 ;  /* 0x00000016ef037c23 */ /* 0x002fc80008010817 */
[----:B------:R1:W-:Y:S01]  /*ef60*/  MUFU.EX2 R48, R3 ;  /* 0x0000000300307308 */ /* 0x0003e20000000800 */
[----:B------:R-:W-:Y:S01]  /*ef70*/  LOP3.LUT R2, R9, 0xff, RZ, 0xc0, !PT ;  /* 0x000000ff09027812 */ /* 0x000fe200078ec0ff */
[----:B------:R-:W-:Y:S02]  /*ef80*/  IMAD.MOV.U32 R172, RZ, RZ, R174 ;  /* 0x000000ffffac7224 */ /* 0x000fe400078e00ae */
[----:B------:R-:W-:Y:S01]  /*ef90*/  FFMA.FTZ R5, R183, UR22, -R22 ;  /* 0x00000016b7057c23 */ /* 0x000fe20008010816 */
[----:B------:R-:W-:Y:S01]  /*efa0*/  IMAD.MOV.U32 R174, RZ, RZ, R128 ;  /* 0x000000ffffae7224 */ /* 0x000fe200078e0080 */
[----:B------:R-:W-:Y:S01]  /*efb0*/  MOV R128, R130 ;  /* 0x0000008200807202 */ /* 0x000fe20000000f00 */
[----:B------:R-:W-:Y:S01]  /*efc0*/  IMAD.MOV.U32 R130, RZ, RZ, R124 ;  /* 0x000000ffff827224 */ /* 0x000fe200078e007c */
[----:B------:R-:W-:Y:S01]  /*efd0*/  PRMT R14, R2, 0x5410, R8 ;  /* 0x00005410020e7816 */ /* 0x000fe20000000008 */
[----:B------:R-:W-:Y:S02]  /*efe0*/  IMAD.MOV.U32 R124, RZ, RZ, R127 ;  /* 0x000000ffff7c7224 */ /* 0x000fe400078e007f */
[----:B-1----:R-:W-:-:S04]  /*eff0*/  FFMA.FTZ R3, R236, UR22, -R23 ;  /* 0x00000016ec037c23 */ /* 0x002fc80008010817 */
[----:B------:R1:W-:Y:S01]  /*f000*/  MUFU.EX2 R29, R3 ;  /* 0x00000003001d7308 */ /* 0x0003e20000000800 */
[C---:B------:R-:W-:Y:S01]  /*f010*/  LOP3.LUT R2, R4.reuse, 0xffff, RZ, 0xc0, !PT ;  /* 0x0000ffff04027812 */ /* 0x040fe200078ec0ff */
[----:B------:R-:W-:Y:S01]  /*f020*/  IMAD.MOV.U32 R127, RZ, RZ, R111 ;  /* 0x000000ffff7f7224 */ /* 0x000fe200078e006f */
[----:B------:R-:W-:-:S05]  /*f030*/  LOP3.LUT R6, R4, 0xff, RZ, 0xc0, !PT ;  /* 0x000000ff04067812 */ /* 0x000fca00078ec0ff */
[----:B------:R3:W4:Y:S01]  /*f040*/  MUFU.EX2 R111, R5 ;  /* 0x00000005006f7308 */ /* 0x0007220000000800 */
        /* <DEDUP_REMOVED lines=14> */
[----:B------:R1:W-:Y:S02]  /*f130*/  MUFU.EX2 R81, R3 ;  /* 0x0000000300517308 */ /* 0x0003e40000000800 */
[----:B-1----:R-:W-:Y:S02]  /*f140*/  SHF.R.U32.HI R3, RZ, 0x8, R2 ;  /* 0x00000008ff037819 */ /* 0x002fe40000011602 */
[----:B------:R-:W-:-:S04]  /*f150*/  LOP3.LUT R2, R0, 0xff, RZ, 0xc0, !PT ;  /* 0x000000ff00027812 */ /* 0x000fc800078ec0ff */
[----:B------:R-:W-:Y:S01]  /*f160*/  PRMT R4, R2, 0x5410, R3 ;  /* 0x0000541002047816 */ /* 0x000fe20000000003 */
[----:B------:R-:W-:Y:S01]  /*f170*/  FFMA.FTZ R2, R202, UR22, -R20 ;  /* 0x00000016ca027c23 */ /* 0x000fe20008010814 */
[--C-:B------:R-:W-:Y:S01]  /*f180*/  SHF.R.U32.HI R3, RZ, 0x10, R0.reuse ;  /* 0x00000010ff037819 */ /* 0x100fe20000011600 */
[----:B--2---:R-:W-:Y:S02]  /*f190*/  IMAD.MOV.U32 R202, RZ, RZ, R83 ;  /* 0x000000ffffca7224 */ /* 0x004fe400078e0053 */
[----:B------:R1:W-:Y:S01]  /*f1a0*/  MUFU.EX2 R236, R2 ;  /* 0x0000000200ec7308 */ /* 0x0003e20000000800 */
[----:B------:R-:W-:Y:S02]  /*f1b0*/  PRMT R83, R231, 0x7054, R231 ;  /* 0x00007054e7537816 */ /* 0x000fe400000000e7 */
[----:B-1----:R-:W-:Y:S02]  /*f1c0*/  SHF.R.U32.HI R2, RZ, 0x18, R0 ;  /* 0x00000018ff027819 */ /* 0x002fe40000011600 */
[----:B------:R-:W-:Y:S01]  /*f1d0*/  LOP3.LUT R0, R3, 0xff, RZ, 0xc0, !PT ;  /* 0x000000ff03007812 */ /* 0x000fe200078ec0ff */
[----:B------:R-:W-:-:S03]  /*f1e0*/  FFMA.FTZ R3, R182, UR22, -R20 ;  /* 0x00000016b6037c23 */ /* 0x000fc60008010814 */
[----:B------:R-:W-:Y:S01]  /*f1f0*/  PRMT R12, R0, 0x5410, R2 ;  /* 0x00005410000c7816 */ /* 0x000fe20000000002 */
[----:B------:R1:W2:Y:S01]  /*f200*/  MUFU.EX2 R8, R3 ;  /* 0x0000000300087308 */ /* 0x0002a20000000800 */
[----:B------:R-:W-:Y:S02]  /*f210*/  HSET2.LE.AND R0, R13, R83, PT ;  /* 0x000000530d007233 */ /* 0x000fe40003803000 */
[----:B----4-:R-:W-:-:S04]  /*f220*/  F2FP.F16.F32.PACK_AB R2, R202, R111 ;  /* 0x0000006fca02723e */ /* 0x010fc800000000ff */
[----:B------:R-:W-:Y:S02]  /*f230*/  LOP3.LUT R10, R0, R2, RZ, 0xc0, !PT ;  /* 0x00000002000a7212 */ /* 0x000fe400078ec0ff */
[----:B------:R-:W-:Y:S01]  /*f240*/  HSET2.LE.AND R0, R7, R83, PT ;  /* 0x0000005307007233 */ /* 0x000fe20003803000 */
[----:B-1----:R-:W-:Y:S01]  /*f250*/  FFMA.FTZ R3, R203, UR22, -R21 ;  /* 0x00000016cb037c23 */ /* 0x002fe20008010815 */
[----:B---3--:R-:W-:-:S03]  /*f260*/  IMAD.MOV.U32 R203, RZ, RZ, R82 ;  /* 0x000000ffffcb7224 */ /* 0x008fc600078e0052 */
[----:B------:R1:W-:Y:S02]  /*f270*/  MUFU.EX2 R179, R3 ;  /* 0x0000000300b37308 */ /* 0x0003e40000000800 */
[----:B------:R-:W-:-:S04]  /*f280*/  F2FP.F16.F32.PACK_AB R2, R203, R178 ;  /* 0x000000b2cb02723e */ /* 0x000fc800000000ff */
[----:B------:R-:W-:Y:S02]  /*f290*/  LOP3.LUT R11, R0, R2, RZ, 0xc0, !PT ;  /* 0x00000002000b7212 */ /* 0x000fe400078ec0ff */
[----:B------:R-:W-:Y:S02]  /*f2a0*/  HSET2.LE.AND R0, R6, R83, PT ;  /* 0x0000005306007233 */ /* 0x000fe40003803000 */
[----:B------:R-:W-:Y:S01]  /*f2b0*/  F2FP.F16.F32.PACK_AB R2, R110, R237 ;  /* 0x000000ed6e02723e */ /* 0x000fe200000000ff */
[----:B-1----:R-:W-:-:S04]  /*f2c0*/  FFMA.FTZ R3, R196, UR22, -R21 ;  /* 0x00000016c4037c23 */ /* 0x002fc80008010815 */
[----:B------:R1:W3:Y:S02]  /*f2d0*/  MUFU.EX2 R241, R3 ;  /* 0x0000000300f17308 */ /* 0x0002e40000000800 */
[----:B-1----:R-:W-:Y:S01]  /*f2e0*/  FFMA.FTZ R3, R242, UR22, -R21 ;  /* 0x00000016f2037c23 */ /* 0x002fe20008010815 */
[----:B--2---:R-:W-:Y:S01]  /*f2f0*/  IMAD.MOV.U32 R242, RZ, RZ, R8 ;  /* 0x000000fffff27224 */ /* 0x004fe200078e0008 */
[----:B------:R-:W-:Y:S02]  /*f300*/  LOP3.LUT R8, R0, R2, RZ, 0xc0, !PT ;  /* 0x0000000200087212 */ /* 0x000fe400078ec0ff */
[----:B------:R-:W-:Y:S02]  /*f310*/  HSET2.LE.AND R0, R5, R83, PT ;  /* 0x0000005305007233 */ /* 0x000fe40003803000 */
[----:B------:R-:W-:-:S04]  /*f320*/  F2FP.F16.F32.PACK_AB R2, R29, R48 ;  /* 0x000000301d02723e */ /* 0x000fc800000000ff */
[----:B------:R-:W-:Y:S02]  /*f330*/  LOP3.LUT R9, R0, R2, RZ, 0xc0, !PT ;  /* 0x0000000200097212 */ /* 0x000fe400078ec0ff */
[----:B------:R-:W-:Y:S02]  /*f340*/  HSET2.LE.AND R0, R15, R83, PT ;  /* 0x000000530f007233 */ /* 0x000fe40003803000 */
[----:B------:R-:W-:-:S04]  /*f350*/  F2FP.F16.F32.PACK_AB R2, R242, R236 ;  /* 0x000000ecf202723e */ /* 0x000fc800000000ff */
[----:B------:R-:W-:Y:S02]  /*f360*/  LOP3.LUT R6, R0, R2, RZ, 0xc0, !PT ;  /* 0x0000000200067212 */ /* 0x000fe400078ec0ff */
[--C-:B------:R-:W-:Y:S02]  /*f370*/  HSET2.LE.AND R0, R14, R83.reuse, PT ;  /* 0x000000530e007233 */ /* 0x100fe40003803000 */
[----:B---3--:R-:W-:Y:S02]  /*f380*/  F2FP.F16.F32.PACK_AB R2, R241, R179 ;  /* 0x000000b3f102723e */ /* 0x008fe400000000ff */
[----:B------:R-:W-:Y:S02]  /*f390*/  MOV R182, R81 ;  /* 0x0000005100b67202 */ /* 0x000fe40000000f00 */
[----:B------:R-:W-:Y:S02]  /*f3a0*/  LOP3.LUT R7, R0, R2, RZ, 0xc0, !PT ;  /* 0x0000000200077212 */ /* 0x000fe400078ec0ff */
[----:B------:R-:W-:-:S02]  /*f3b0*/  HSET2.LE.AND R0, R4, R83, PT ;  /* 0x0000005304007233 */ /* 0x000fc40003803000 */
[----:B------:R-:W-:-:S04]  /*f3c0*/  F2FP.F16.F32.PACK_AB R2, R28, R182 ;  /* 0x000000b61c02723e */ /* 0x000fc800000000ff */
[----:B------:R-:W-:Y:S02]  /*f3d0*/  LOP3.LUT R4, R0, R2, RZ, 0xc0, !PT ;  /* 0x0000000200047212 */ /* 0x000fe400078ec0ff */
[----:B------:R-:W-:Y:S02]  /*f3e0*/  HSET2.LE.AND R0, R12, R83, PT ;  /* 0x000000530c007233 */ /* 0x000fe40003803000 */
[----:B------:R-:W1:Y:S01]  /*f3f0*/  LDSM.16.MT88.4 R12, [R212+0x9400] ;  /* 0x00940000d40c783b */ /* 0x000e620000004200 */
[----:B------:R2:W-:Y:S02]  /*f400*/  MUFU.EX2 R239, R3 ;  /* 0x0000000300ef7308 */ /* 0x0005e40000000800 */
[----:B--2---:R-:W-:-:S06]  /*f410*/  FFMA.FTZ R3, R240, UR22, -R21 ;  /* 0x00000016f0037c23 */ /* 0x004fcc0008010815 */
[----:B------:R-:W2:Y:S01]  /*f420*/  MUFU.EX2 R238, R3 ;  /* 0x0000000300ee7308 */ /* 0x000ea20000000800 */
[----:B------:R-:W-:Y:S01]  /*f430*/  MOV R50, R79 ;  /* 0x0000004f00327202 */ /* 0x000fe20000000f00 */
[----:B------:R-:W-:Y:S01]  /*f440*/  IMAD.MOV.U32 R183, RZ, RZ, R72 ;  /* 0x000000ffffb77224 */ /* 0x000fe200078e0048 */
[----:B------:R-:W-:Y:S01]  /*f450*/  MOV R72, R74 ;  /* 0x0000004a00487202 */ /* 0x000fe20000000f00 */
[----:B------:R-:W-:Y:S01]  /*f460*/  IMAD.MOV.U32 R79, RZ, RZ, R73 ;  /* 0x000000ffff4f7224 */ /* 0x000fe200078e0049 */
[----:B------:R-:W-:Y:S01]  /*f470*/  MOV R30, R69 ;  /* 0x00000045001e7202 */ /* 0x000fe20000000f00 */
[----:B------:R-:W-:Y:S02]  /*f480*/  IMAD.MOV.U32 R73, RZ, RZ, R75 ;  /* 0x000000ffff497224 */ /* 0x000fe400078e004b */
[----:B------:R-:W-:Y:S01]  /*f490*/  IMAD.MOV.U32 R74, RZ, RZ, R68 ;  /* 0x000000ffff4a7224 */ /* 0x000fe200078e0044 */
[----:B--2---:R-:W-:-:S04]  /*f4a0*/  F2FP.F16.F32.PACK_AB R2, R238, R239 ;  /* 0x000000efee02723e */ /* 0x004fc800000000ff */
[----:B------:R-:W-:Y:S01]  /*f4b0*/  LOP3.LUT R5, R0, R2, RZ, 0xc0, !PT ;  /* 0x0000000200057212 */ /* 0x000fe200078ec0ff */
[----:B------:R-:W-:Y:S01]  /*f4c0*/  IMAD.MOV.U32 R240, RZ, RZ, R70 ;  /* 0x000000fffff07224 */ /* 0x000fe200078e0046 */
[----:B------:R-:W-:Y:S01]  /*f4d0*/  MOV R68, R172 ;  /* 0x000000ac00447202 */ /* 0x000fe20000000f00 */
[----:B------:R-:W-:Y:S01]  /*f4e0*/  IMAD.MOV.U32 R75, RZ, RZ, R71 ;  /* 0x000000ffff4b7224 */ /* 0x000fe200078e0047 */
[----:B------:R-:W-:Y:S01]  /*f4f0*/  MOV R71, R175 ;  /* 0x000000af00477202 */ /* 0x000fe20000000f00 */
[----:B------:R-:W-:Y:S01]  /*f500*/  IMAD.MOV.U32 R69, RZ, RZ, R173 ;  /* 0x000000ffff457224 */ /* 0x000fe200078e00ad */
[----:B-1----:R-:W-:Y:S01]  /*f510*/  HMMA.16816.F32 R116, R8, R12, R116 ;  /* 0x0000000c0874723c */ /* 0x002fe20000001874 */
[----:B------:R-:W-:-:S05]  /*f520*/  IMAD.MOV.U32 R70, RZ, RZ, R174 ;  /* 0x000000ffff467224 */ /* 0x000fca00078e00ae */
[C---:B------:R-:W-:Y:S06]  /*f530*/  HMMA.16816.F32 R112, R4.reuse, R12, R112 ;  /* 0x0000000c0470723c */ /* 0x040fec0000001870 */
[-C--:B------:R-:W-:Y:S06]  /*f540*/  HMMA.16816.F32 R104, R4, R14.reuse, R104 ;  /* 0x0000000e0468723c */ /* 0x080fec0000001868 */
[C---:B------:R-:W-:Y:S01]  /*f550*/  HMMA.16816.F32 R172, R8.reuse, R14, R120 ;  /* 0x0000000e08ac723c */ /* 0x040fe20000001878 */
[----:B------:R-:W1:Y:S05]  /*f560*/  LDSM.16.MT88.4 R12, [R214+0x9400] ;  /* 0x00940000d60c783b */ /* 0x000e6a0000004200 */
[-C--:B-1----:R-:W-:Y:S06]  /*f570*/  HMMA.16816.F32 R132, R8, R12.reuse, R132 ;  /* 0x0000000c0884723c */ /* 0x082fec0000001884 */
[C---:B------:R-:W-:Y:S06]  /*f580*/  HMMA.16816.F32 R100, R4.reuse, R12, R100 ;  /* 0x0000000c0464723c */ /* 0x040fec0000001864 */
[-C--:B------:R-:W-:Y:S06]  /*f590*/  HMMA.16816.F32 R80, R4, R14.reuse, R140 ;  /* 0x0000000e0450723c */ /* 0x080fec000000188c */
[----:B------:R-:W-:Y:S01]  /*f5a0*/  HMMA.16816.F32 R120, R8, R14, R136 ;  /* 0x0000000e0878723c */ /* 0x000fe20000001888 */
[----:B------:R-:W1:Y:S01]  /*f5b0*/  LDSM.16.MT88.4 R12, [R212+0xa400] ;  /* 0x00a40000d40c783b */ /* 0x000e620000004200 */
[----:B------:R-:W-:Y:S01]  /*f5c0*/  MOV R45, R76 ;  /* 0x0000004c002d7202 */ /* 0x000fe20000000f00 */
[----:B------:R-:W-:-:S02]  /*f5d0*/  IMAD.MOV.U32 R44, RZ, RZ, R77 ;  /* 0x000000ffff2c7224 */ /* 0x000fc400078e004d */
[----:B------:R-:W-:Y:S02]  /*f5e0*/  IMAD.MOV.U32 R49, RZ, RZ, R78 ;  /* 0x000000ffff317224 */ /* 0x000fe400078e004e */
[----:B------:R-:W-:Y:S01]  /*f5f0*/  IMAD.MOV.U32 R143, RZ, RZ, R79 ;  /* 0x000000ffff8f7224 */ /* 0x000fe200078e004f */
[----:B------:R-:W-:Y:S01]  /*f600*/  MOV R141, R73 ;  /* 0x00000049008d7202 */ /* 0x000fe20000000f00 */
[----:B------:R-:W-:Y:S02]  /*f610*/  IMAD.MOV.U32 R142, RZ, RZ, R72 ;  /* 0x000000ffff8e7224 */ /* 0x000fe400078e0048 */
[----:B------:R-:W-:Y:S01]  /*f620*/  IMAD.MOV.U32 R140, RZ, RZ, R74 ;  /* 0x000000ffff8c7224 */ /* 0x000fe200078e004a */
[-C--:B-1----:R-:W-:Y:S06]  /*f630*/  HMMA.16816.F32 R76, R4, R12.reuse, R144 ;  /* 0x0000000c044c723c */ /* 0x082fec0000001890 */
[----:B------:R-:W-:Y:S01]  /*f640*/  HMMA.16816.F32 R148, R8, R12, R148 ;  /* 0x0000000c0894723c */ /* 0x000fe20000001894 */
[----:B------:R-:W-:-:S05]  /*f650*/  IMAD.MOV.U32 R146, RZ, RZ, R75 ;  /* 0x000000ffff927224 */ /* 0x000fca00078e004b */
[-C--:B------:R-:W-:Y:S06]  /*f660*/  HMMA.16816.F32 R72, R4, R14.reuse, R156 ;  /* 0x0000000e0448723c */ /* 0x080fec000000189c */
[----:B------:R-:W-:Y:S01]  /*f670*/  HMMA.16816.F32 R152, R8, R14, R152 ;  /* 0x0000000e0898723c */ /* 0x000fe20000001898 */
[----:B------:R-:W1:Y:S01]  /*f680*/  LDSM.16.MT88.4 R12, [R214+0xa400] ;  /* 0x00a40000d60c783b */ /* 0x000e620000004200 */
[----:B------:R-:W-:Y:S01]  /*f690*/  MOV R147, R68 ;  /* 0x0000004400937202 */ /* 0x000fe20000000f00 */
[----:B------:R-:W-:Y:S01]  /*f6a0*/  IMAD.MOV.U32 R145, RZ, RZ, R69 ;  /* 0x000000ffff917224 */ /* 0x000fe200078e0045 */
[----:B------:R-:W-:Y:S01]  /*f6b0*/  MOV R200, R71 ;  /* 0x0000004700c87202 */ /* 0x000fe20000000f00 */
[----:B------:R-:W-:Y:S01]  /*f6c0*/  IMAD.MOV.U32 R201, RZ, RZ, R70 ;  /* 0x000000ffffc97224 */ /* 0x000fe200078e0046 */
[----:B------:R-:W-:Y:S01]  /*f6d0*/  UIADD3 UR4, UR4, 0x1, URZ ;  /* 0x0000000104047890 */ /* 0x000fe2000fffe03f */
[-C--:B-1----:R-:W-:Y:S06]  /*f6e0*/  HMMA.16816.F32 R68, R4, R12.reuse, R160 ;  /* 0x0000000c0444723c */ /* 0x082fec00000018a0 */
[----:B------:R-:W-:Y:S01]  /*f6f0*/  HMMA.16816.F32 R164, R8, R12, R164 ;  /* 0x0000000c08a4723c */ /* 0x000fe200000018a4 */
[----:B------:R-:W-:Y:S01]  /*f700*/  MOV R162, R18 ;  /* 0x0000001200a27202 */ /* 0x000fe20000000f00 */
[----:B------:R-:W-:-:S02]  /*f710*/  IMAD.MOV.U32 R163, RZ, RZ, R19 ;  /* 0x000000ffffa37224 */ /* 0x000fc400078e0013 */
[----:B------:R-:W1:Y:S02]  /*f720*/  LDSM.16.MT88.4 R16, [R212+0xb400] ;  /* 0x00b40000d410783b */ /* 0x000e640000004200 */
[-C--:B------:R-:W-:Y:S06]  /*f730*/  HMMA.16816.F32 R64, R4, R14.reuse, R64 ;  /* 0x0000000e0440723c */ /* 0x080fec0000001840 */
[----:B------:R-:W-:Y:S01]  /*f740*/  HMMA.16816.F32 R168, R8, R14, R168 ;  /* 0x0000000e08a8723c */ /* 0x000fe200000018a8 */
[----:B------:R-:W2:Y:S01]  /*f750*/  LDSM.16.MT88.4 R12, [R214+0xb400] ;  /* 0x00b40000d60c783b */ /* 0x000ea20000004200 */
[----:B------:R-:W-:Y:S01]  /*f760*/  LOP3.LUT R2, R177, UR4, R233, 0x96, !PT ;  /* 0x00000004b1027c12 */ /* 0x000fe2000f8e96e9 */
[----:B------:R-:W-:-:S04]  /*f770*/  IMAD.MOV.U32 R160, RZ, RZ, R126 ;  /* 0x000000ffffa07224 */ /* 0x000fc800078e007e */
[----:B------:R-:W-:Y:S01]  /*f780*/  IMAD.WIDE.U32 R2, R2, -0x326172a9, RZ ;  /* 0xcd9e8d5702027825 */ /* 0x000fe200078e00ff */
[----:B------:R-:W-:-:S04]  /*f790*/  MOV R144, R130 ;  /* 0x0000008200907202 */ /* 0x000fc80000000f00 */
[C-C-:B------:R-:W-:Y:S02]  /*f7a0*/  LOP3.LUT R0, R3.reuse, R160, R180.reuse, 0x96, !PT ;  /* 0x000000a003007212 */ /* 0x140fe400078e96b4 */
[----:B------:R-:W-:Y:S01]  /*f7b0*/  LOP3.LUT R3, R3, R162, R180, 0x96, !PT ;  /* 0x000000a203037212 */ /* 0x000fe200078e96b4 */
[----:B------:R-:W-:Y:S01]  /*f7c0*/  IMAD.MOV.U32 R31, RZ, RZ, R128 ;  /* 0x000000ffff1f7224 */ /* 0x000fe200078e0080 */
[----:B------:R-:W-:Y:S01]  /*f7d0*/  MOV R159, R125 ;  /* 0x0000007d009f7202 */ /* 0x000fe20000000f00 */
[----:B------:R-:W-:Y:S02]  /*f7e0*/  IMAD.MOV.U32 R196, RZ, RZ, R129 ;  /* 0x000000ffffc47224 */ /* 0x000fe400078e0081 */
[----:B------:R-:W-:Y:S02]  /*f7f0*/  IMAD.MOV.U32 R157, RZ, RZ, R131 ;  /* 0x000000ffff9d7224 */ /* 0x000fe400078e0083 */
[----:B------:R-:W-:Y:S02]  /*f800*/  IMAD.MOV.U32 R158, RZ, RZ, R124 ;  /* 0x000000ffff9e7224 */ /* 0x000fe400078e007c */
[----:B------:R-:W-:Y:S01]  /*f810*/  IMAD.MOV.U32 R161, RZ, RZ, R127 ;  /* 0x000000ffffa17224 */ /* 0x000fe200078e007f */
[C---:B-1----:R-:W-:Y:S06]  /*f820*/  HMMA.16816.F32 R60, R4.reuse, R16, R60 ;  /* 0x00000010043c723c */ /* 0x042fec000000183c */
[C---:B------:R-:W-:Y:S06]  /*f830*/  HMMA.16816.F32 R56, R4.reuse, R18, R56 ;  /* 0x000000120438723c */ /* 0x040fec0000001838 */
[C---:B--2---:R-:W-:Y:S06]  /*f840*/  HMMA.16816.F32 R88, R4.reuse, R12, R88 ;  /* 0x0000000c0458723c */ /* 0x044fec0000001858 */
[----:B------:R-:W-:Y:S07]  /*f850*/  HMMA.16816.F32 R92, R4, R14, R92 ;  /* 0x0000000e045c723c */ /* 0x000fee000000185c */
[----:B------:R-:W-:-:S02]  /*f860*/  LOP3.LUT R7, R33, R2, R53, 0x96, !PT ;  /* 0x0000000221077212 */ /* 0x000fc400078e9635 */
[----:B------:R-:W-:Y:S01]  /*f870*/  LOP3.LUT R6, R27, R2, R53, 0x96, !PT ;  /* 0x000000021b067212 */ /* 0x000fe200078e9635 */
[----:B------:R-:W-:Y:S01]  /*f880*/  HMMA.16816.F32 R136, R8, R16, R40 ;  /* 0x000000100888723c */ /* 0x000fe20000001828 */
[----:B------:R-:W-:-:S05]  /*f890*/  IMAD.WIDE.U32 R4, R0, -0x2daee0ad, RZ ;  /* 0xd2511f5300047825 */ /* 0x000fca00078e00ff */
[----:B------:R-:W-:Y:S01]  /*f8a0*/  HMMA.16816.F32 R124, R8, R18, R36 ;  /* 0x00000012087c723c */ /* 0x000fe20000001824 */
[----:B------:R-:W-:-:S05]  /*f8b0*/  IMAD.WIDE.U32 R2, R3, -0x2daee0ad, RZ ;  /* 0xd2511f5303027825 */ /* 0x000fca00078e00ff */
[C---:B------:R-:W-:Y:S06]  /*f8c0*/  HMMA.16816.F32 R84, R8.reuse, R12, R84 ;  /* 0x0000000c0854723c */ /* 0x040fec0000001854 */
[----:B------:R-:W-:Y:S01]  /*f8d0*/  HMMA.16816.F32 R128, R8, R14, R96 ;  /* 0x0000000e0880723c */ /* 0x000fe20000001860 */
[----:B------:R-:W-:Y:S01]  /*f8e0*/  LOP3.LUT R5, R5, R52, R181, 0x96, !PT ;  /* 0x0000003405057212 */ /* 0x000fe200078e96b5 */
[----:B------:R-:W-:Y:S01]  /*f8f0*/  FFMA.FTZ R0, R205, UR22, -R20 ;  /* 0x00000016cd007c23 */ /* 0x000fe20008010814 */
[----:B------:R-:W-:Y:S02]  /*f900*/  IMAD.MOV.U32 R161, RZ, RZ, R159 ;  /* 0x000000ffffa17224 */ /* 0x000fe400078e009f */
[----:B------:R-:W-:Y:S01]  /*f910*/  IMAD.MOV.U32 R162, RZ, RZ, R144 ;  /* 0x000000ffffa27224 */ /* 0x000fe200078e0090 */
[----:B------:R-:W-:Y:S01]  /*f920*/  MOV R163, R145 ;  /* 0x0000009100a37202 */ /* 0x000fe20000000f00 */
[----:B------:R-:W-:Y:S01]  /*f930*/  IMAD.WIDE.U32 R8, R7, -0x2daee0ad, RZ ;  /* 0xd2511f5307087825 */ /* 0x000fe200078e00ff */
[----:B------:R-:W-:Y:S01]  /*f940*/  MOV R160, R158 ;  /* 0x0000009e00a07202 */ /* 0x000fe20000000f00 */
[----:B------:R-:W-:Y:S02]  /*f950*/  LDSM.16.MT88.4 R16, [R212+0x9800] ;  /* 0x00980000d410783b */ /* 0x000fe40000004200 */
[----:B------:R-:W-:Y:S01]  /*f960*/  IMAD.WIDE.U32 R6, R6, -0x2daee0ad, RZ ;  /* 0xd2511f5306067825 */ /* 0x000fe200078e00ff */
[----:B------:R-:W-:-:S02]  /*f970*/  LOP3.LUT R10, R9, R4, R184, 0x96, !PT ;  /* 0x00000004090a7212 */ /* 0x000fc400078e96b8 */
[----:B------:R-:W-:Y:S02]  /*f980*/  LOP3.LUT R3, R3, R34, R181, 0x96, !PT ;  /* 0x0000002203037212 */ /* 0x000fe400078e96b5 */
[----:B------:R-:W-:Y:S01]  /*f990*/  LOP3.LUT R7, R7, R2, R184, 0x96, !PT ;  /* 0x0000000207077212 */ /* 0x000fe200078e96b8 */
[----:B------:R-:W-:Y:S01]  /*f9a0*/  IMAD.MOV.U32 R144, RZ, RZ, R141 ;  /* 0x000000ffff907224 */ /* 0x000fe200078e008d */
[----:B------:R-:W-:Y:S01]  /*f9b0*/  MOV R159, R142 ;  /* 0x0000008e009f7202 */ /* 0x000fe20000000f00 */
[----:B------:R-:W-:Y:S01]  /*f9c0*/  IMAD.MOV.U32 R142, RZ, RZ, R178 ;  /* 0x000000ffff8e7224 */ /* 0x000fe200078e00b2 */
[----:B------:R-:W-:Y:S01]  /*f9d0*/  MOV R141, R236 ;  /* 0x000000ec008d7202 */ /* 0x000fe20000000f00 */
[----:B------:R-:W-:Y:S01]  /*f9e0*/  IMAD.WIDE.U32 R4, R5, -0x326172a9, RZ ;  /* 0xcd9e8d5705047825 */ /* 0x000fe200078e00ff */
[----:B------:R1:W-:Y:S03]  /*f9f0*/  MUFU.EX2 R236, R0 ;  /* 0x0000000000ec7308 */ /* 0x0003e60000000800 */
[----:B------:R-:W-:-:S04]  /*fa00*/  IMAD.WIDE.U32 R10, R10, -0x326172a9, RZ ;  /* 0xcd9e8d570a0a7825 */ /* 0x000fc800078e00ff */
[----:B------:R-:W-:Y:S02]  /*fa10*/  IMAD.MOV.U32 R178, RZ, RZ, R44 ;  /* 0x000000ffffb27224 */ /* 0x000fe400078e002c */
[----:B------:R-:W-:Y:S02]  /*fa20*/  IMAD.MOV.U32 R42, RZ, RZ, R45 ;  /* 0x000000ffff2a7224 */ /* 0x000fe400078e002d */
[----:B------:R-:W-:Y:S01]  /*fa30*/  IMAD.WIDE.U32 R2, R3, -0x326172a9, RZ ;  /* 0xcd9e8d5703027825 */ /* 0x000fe200078e00ff */
[----:B------:R-:W-:-:S03]  /*fa40*/  LOP3.LUT R5, R5, R32, R185, 0x96, !PT ;  /* 0x0000002005057212 */ /* 0x000fc600078e96b9 */
[----:B------:R-:W-:-:S04]  /*fa50*/  IMAD.WIDE.U32 R44, R7, -0x326172a9, RZ ;  /* 0xcd9e8d57072c7825 */ /* 0x000fc800078e00ff */
[----:B-1----:R-:W-:Y:S01]  /*fa60*/  FFMA.FTZ R0, R197, UR22, -R20 ;  /* 0x00000016c5007c23 */ /* 0x002fe20008010814 */
[----:B------:R-:W-:Y:S01]  /*fa70*/  LOP3.LUT R7, R11, R4, R186, 0x96, !PT ;  /* 0x000000040b077212 */ /* 0x000fe200078e96ba */
[----:B------:R-:W-:Y:S01]  /*fa80*/  IMAD.MOV.U32 R145, RZ, RZ, R140 ;  /* 0x000000ffff917224 */ /* 0x000fe200078e008c */
[----:B------:R-:W-:Y:S01]  /*fa90*/  LOP3.LUT R9, R3, R26, R185, 0x96, !PT ;  /* 0x0000001a03097212 */ /* 0x000fe200078e96b9 */
[----:B------:R1:W2:Y:S01]  /*faa0*/  MUFU.EX2 R205, R0 ;  /* 0x0000000000cd7308 */ /* 0x0002a20000000800 */
[----:B------:R-:W-:Y:S01]  /*fab0*/  FFMA.FTZ R3, R192, UR22, -R20 ;  /* 0x00000016c0037c23 */ /* 0x000fe20008010814 */
[----:B------:R-:W-:Y:S02]  /*fac0*/  IMAD.MOV.U32 R43, RZ, RZ, R157 ;  /* 0x000000ffff2b7224 */ /* 0x000fe400078e009d */
[----:B------:R-:W-:Y:S02]  /*fad0*/  IMAD.MOV.U32 R158, RZ, RZ, R143 ;  /* 0x000000ffff9e7224 */ /* 0x000fe400078e008f */
[----:B------:R-:W-:Y:S01]  /*fae0*/  IMAD.MOV.U32 R140, RZ, RZ, R179 ;  /* 0x000000ffff8c7224 */ /* 0x000fe200078e00b3 */
[----:B------:R-:W-:Y:S01]  /*faf0*/  MOV R179, R49 ;  /* 0x0000003100b37202 */ /* 0x000fe20000000f00 */
[----:B------:R-:W-:Y:S01]  /*fb00*/  IMAD.MOV.U32 R157, RZ, RZ, R240 ;  /* 0x000000ffff9d7224 */ /* 0x000fe200078e00f0 */
[----:B------:R-:W-:Y:S01]  /*fb10*/  MOV R240, R203 ;  /* 0x000000cb00f07202 */ /* 0x000fe20000000f00 */
[----:B------:R-:W-:Y:S01]  /*fb20*/  IMAD.MOV.U32 R143, RZ, RZ, R48 ;  /* 0x000000ffff8f7224 */ /* 0x000fe200078e0030 */
[----:B------:R3:W-:Y:S01]  /*fb30*/  MUFU.EX2 R203, R3 ;  /* 0x0000000300cb7308 */ /* 0x0007e20000000800 */
[----:B------:R-:W-:Y:S01]  /*fb40*/  IMAD.WIDE.U32 R4, R5, -0x2daee0ad, RZ ;  /* 0xd2511f5305047825 */ /* 0x000fe200078e00ff */
[----:B-1----:R-:W-:-:S03]  /*fb50*/  LOP3.LUT R0, R45, R2, R186, 0x96, !PT ;  /* 0x000000022d007212 */ /* 0x002fc600078e96ba */
[----:B------:R-:W-:-:S04]  /*fb60*/  IMAD.WIDE.U32 R48, R7, -0x2daee0ad, RZ ;  /* 0xd2511f5307307825 */ /* 0x000fc800078e00ff */
[----:B------:R-:W-:Y:S01]  /*fb70*/  FFMA.FTZ R7, R188, UR22, -R20 ;  /* 0x00000016bc077c23 */ /* 0x000fe20008010814 */
[----:B------:R-:W-:Y:S01]  /*fb80*/  IMAD.WIDE.U32 R38, R0, -0x2daee0ad, RZ ;  /* 0xd2511f5300267825 */ /* 0x000fe200078e00ff */
[----:B------:R-:W-:-:S03]  /*fb90*/  LOP3.LUT R5, R5, R8, R187, 0x96, !PT ;  /* 0x0000000805057212 */ /* 0x000fc600078e96bb */
[----:B------:R-:W-:Y:S02]  /*fba0*/  IMAD.MOV.U32 R156, RZ, RZ, R202 ;  /* 0x000000ffff9c7224 */ /* 0x000fe400078e00ca */
[----:B---3--:R-:W-:Y:S01]  /*fbb0*/  IMAD.WIDE.U32 R2, R9, -0x2daee0ad, RZ ;  /* 0xd2511f5309027825 */ /* 0x008fe200078e00ff */
[----:B------:R1:W-:Y:S02]  /*fbc0*/  MUFU.EX2 R202, R7 ;  /* 0x0000000700ca7308 */ /* 0x0003e40000000800 */
[----:B------:R-:W-:Y:S02]  /*fbd0*/  LOP3.LUT R2, R39, R2, R42, 0x96, !PT ;  /* 0x0000000227027212 */ /* 0x000fe400078e962a */
[----:B------:R-:W-:-:S03]  /*fbe0*/  LOP3.LUT R0, R3, R6, R187, 0x96, !PT ;  /* 0x0000000603007212 */ /* 0x000fc600078e96bb */
[----:B------:R-:W-:Y:S01]  /*fbf0*/  IMAD.WIDE.U32 R2, R2, -0x326172a9, RZ ;  /* 0xcd9e8d5702027825 */ /* 0x000fe200078e00ff */
[----:B-1----:R-:W-:-:S03]  /*fc00*/  LOP3.LUT R7, R49, R4, R42, 0x96, !PT ;  /* 0x0000000431077212 */ /* 0x002fc600078e962a */
[----:B------:R-:W-:-:S04]  /*fc10*/  IMAD.WIDE.U32 R4, R5, -0x326172a9, RZ ;  /* 0xcd9e8d5705047825 */ /* 0x000fc800078e00ff */
[----:B------:R-:W-:Y:S01]  /*fc20*/  IMAD.WIDE.U32 R8, R7, -0x326172a9, RZ ;  /* 0xcd9e8d5707087825 */ /* 0x000fe200078e00ff */
[----:B------:R-:W-:-:S03]  /*fc30*/  LOP3.LUT R53, R5, R10, R54, 0x96, !PT ;  /* 0x0000000a05357212 */ /* 0x000fc600078e9636 */
[----:B------:R-:W-:Y:S01]  /*fc40*/  FFMA.FTZ R6, R246, UR22, -R21 ;  /* 0x00000016f6067c23 */ /* 0x000fe20008010815 */
[----:B------:R-:W-:Y:S01]  /*fc50*/  IMAD.WIDE.U32 R36, R0, -0x326172a9, RZ ;  /* 0xcd9e8d5700247825 */ /* 0x000fe200078e00ff */
[----:B------:R-:W-:Y:S02]  /*fc60*/  LOP3.LUT R10, R9, R4, R51, 0x96, !PT ;  /* 0x00000004090a7212 */ /* 0x000fe400078e9633 */
[----:B------:R-:W-:Y:S01]  /*fc70*/  LOP3.LUT R4, R2, 0xffff, RZ, 0xc0, !PT ;  /* 0x0000ffff02047812 */ /* 0x000fe200078ec0ff */
[----:B------:R-:W-:Y:S01]  /*fc80*/  IMAD.MOV.U32 R40, RZ, RZ, R201 ;  /* 0x000000ffff287224 */ /* 0x000fe200078e00c9 */
[----:B------:R-:W-:Y:S01]  /*fc90*/  LOP3.LUT R0, R3, R36, R51, 0x96, !PT ;  /* 0x0000002403007212 */ /* 0x000fe200078e9633 */
[----:B------:R1:W-:Y:S01]  /*fca0*/  MUFU.EX2 R201, R6 ;  /* 0x0000000600c97308 */ /* 0x0003e20000000800 */
[----:B------:R-:W-:Y:S02]  /*fcb0*/  SHF.R.U32.HI R3, RZ, 0x8, R4 ;  /* 0x00000008ff037819 */ /* 0x000fe40000011604 */
[----:B------:R-:W-:-:S02]  /*fcc0*/  SHF.R.U32.HI R11, RZ, 0x10, R2 ;  /* 0x00000010ff0b7819 */ /* 0x000fc40000011602 */
[----:B------:R-:W-:Y:S01]  /*fcd0*/  SHF.R.U32.HI R12, RZ, 0x18, R2 ;  /* 0x00000018ff0c7819 */ /* 0x000fe20000011602 */
[--C-:B------:R-:W-:Y:S01]  /*fce0*/  FFMA.FTZ R5, R243, UR22, -R21.reuse ;  /* 0x00000016f3057c23 */ /* 0x100fe20008010815 */
[----:B------:R-:W-:Y:S02]  /*fcf0*/  LOP3.LUT R7, R0, 0xff, RZ, 0xc0, !PT ;  /* 0x000000ff00077812 */ /* 0x000fe400078ec0ff */
[----:B------:R-:W-:Y:S02]  /*fd00*/  SHF.R.U32.HI R4, RZ, 0x10, R0 ;  /* 0x00000010ff047819 */ /* 0x000fe40000011600 */
[----:B-1----:R-:W-:Y:S01]  /*fd10*/  LOP3.LUT R6, R2, 0xff, RZ, 0xc0, !PT ;  /* 0x000000ff02067812 */ /* 0x002fe200078ec0ff */
[----:B------:R-:W-:-:S03]  /*fd20*/  FFMA.FTZ R2, R199, UR22, -R21 ;  /* 0x00000016c7027c23 */ /* 0x000fc60008010815 */
[----:B------:R-:W-:Y:S02]  /*fd30*/  PRMT R13, R6, 0x5410, R3 ;  /* 0x00005410060d7816 */ /* 0x000fe40000000003 */
[----:B------:R-:W-:Y:S01]  /*fd40*/  LOP3.LUT R3, R0, 0xffff, RZ, 0xc0, !PT ;  /* 0x0000ffff00037812 */ /* 0x000fe200078ec0ff */
[----:B------:R1:W-:Y:S01]  /*fd50*/  MUFU.EX2 R199, R2 ;  /* 0x0000000200c77308 */ /* 0x0003e20000000800 */
[----:B------:R-:W-:Y:S02]  /*fd60*/  SHF.R.U32.HI R6, RZ, 0x18, R0 ;  /* 0x00000018ff067819 */ /* 0x000fe40000011600 */
[----:B------:R-:W-:Y:S02]  /*fd70*/  LOP3.LUT R0, R11, 0xff, RZ, 0xc0, !PT ;  /* 0x000000ff0b007812 */ /* 0x000fe400078ec0ff */
[----:B------:R-:W-:Y:S02]  /*fd80*/  MOV R41, R200 ;  /* 0x000000c800297202 */ /* 0x000fe40000000f00 */
[----:B------:R-:W-:Y:S01]  /*fd90*/  PRMT R11, R0, 0x5410, R12 ;  /* 0x00005410000b7816 */ /* 0x000fe2000000000c */
[----:B------:R3:W-:Y:S01]  /*fda0*/  MUFU.EX2 R200, R5 ;  /* 0x0000000500c87308 */ /* 0x0007e20000000800 */
[----:B------:R-:W-:-:S02]  /*fdb0*/  PRMT R42, R231, 0x7054, R231 ;  /* 0x00007054e72a7816 */ /* 0x000fc400000000e7 */
[----:B-1----:R-:W-:Y:S02]  /*fdc0*/  SHF.R.U32.HI R2, RZ, 0x8, R3 ;  /* 0x00000008ff027819 */ /* 0x002fe40000011603 */
[----:B------:R-:W-:Y:S02]  /*fdd0*/  LOP3.LUT R3, R4, 0xff, RZ, 0xc0, !PT ;  /* 0x000000ff04037812 */ /* 0x000fe400078ec0ff */
[----:B------:R-:W-:Y:S01]  /*fde0*/  PRMT R0, R7, 0x5410, R2 ;  /* 0x0000541007007816 */ /* 0x000fe20000000002 */
[----:B---3--:R-:W-:-:S04]  /*fdf0*/  FFMA.FTZ R5, R189, UR22, -R21 ;  /* 0x00000016bd057c23 */ /* 0x008fc80008010815 */
[--C-:B------:R-:W-:Y:S01]  /*fe00*/  HSET2.LE.AND R0, R0, R42.reuse, PT ;  /* 0x0000002a00007233 */ /* 0x100fe20003803000 */
[----:B------:R1:W3:Y:S01]  /*fe10*/  MUFU.EX2 R197, R5 ;  /* 0x0000000500c57308 */ /* 0x0002e20000000800 */
[----:B--2---:R-:W-:Y:S01]  /*fe20*/  F2FP.F16.F32.PACK_AB R2, R205, R236 ;  /* 0x000000eccd02723e */ /* 0x004fe200000000ff */
[----:B------:R-:W-:Y:S02]  /*fe30*/  IMAD.MOV.U32 R36, RZ, RZ, R182 ;  /* 0x000000ffff247224 */ /* 0x000fe400078e00b6 */
[----:B------:R-:W-:Y:S01]  /*fe40*/  FFMA.FTZ R51, R40, R25, R176 ;  /* 0x0000001928337223 */ /* 0x000fe200000100b0 */
[----:B------:R-:W-:Y:S01]  /*fe50*/  FFMA.FTZ R52, R41, R24, R35 ;  /* 0x0000001829347223 */ /* 0x000fe20000010023 */
[----:B------:R-:W-:Y:S01]  /*fe60*/  LOP3.LUT R4, R0, R2, RZ, 0xc0, !PT ;  /* 0x0000000200047212 */ /* 0x000fe200078ec0ff */
[----:B------:R-:W-:Y:S01]  /*fe70*/  IMAD.MOV.U32 R186, RZ, RZ, R43 ;  /* 0x000000ffffba7224 */ /* 0x000fe200078e002b */
[----:B------:R-:W-:Y:S01]  /*fe80*/  HSET2.LE.AND R7, R11, R42, PT ;  /* 0x0000002a0b077233 */ /* 0x000fe20003803000 */
[----:B------:R-:W-:Y:S01]  /*fe90*/  IMAD.MOV.U32 R182, RZ, RZ, R30 ;  /* 0x000000ffffb67224 */ /* 0x000fe200078e001e */
[----:B------:R-:W-:Y:S01]  /*fea0*/  MOV R192, R31 ;  /* 0x0000001f00c07202 */ /* 0x000fe20000000f00 */
[----:B------:R-:W-:Y:S01]  /*feb0*/  IMAD.MOV.U32 R180, RZ, RZ, R28 ;  /* 0x000000ffffb47224 */ /* 0x000fe200078e001c */
[----:B------:R-:W-:Y:S01]  /*fec0*/  LDSM.16.MT88.4 R24, [R212+0xa800] ;  /* 0x00a80000d418783b */ /* 0x000fe20000004200 */
[----:B------:R-:W-:-:S03]  /*fed0*/  IMAD.MOV.U32 R181, RZ, RZ, R29 ;  /* 0x000000ffffb57224 */ /* 0x000fc600078e001d */
[----:B------:R-:W-:Y:S01]  /*fee0*/  LDSM.16.MT88.4 R28, [R214+0xa800] ;  /* 0x00a80000d61c783b */ /* 0x000fe20000004200 */
[----:B-1----:R-:W-:Y:S02]  /*fef0*/  PRMT R5, R3, 0x5410, R6 ;  /* 0x0000541003057816 */ /* 0x002fe40000000006 */
[--C-:B------:R-:W-:Y:S01]  /*ff00*/  HSET2.LE.AND R3, R13, R42.reuse, PT ;  /* 0x0000002a0d037233 */ /* 0x100fe20003803000 */
[----:B------:R-:W-:Y:S04]  /*ff10*/  LDSM.16.MT88.4 R32, [R212+0xb800] ;  /* 0x00b80000d420783b */ /* 0x000fe80000004200 */
[----:B------:R-:W1:Y:S01]  /*ff20*/  LDSM.16.MT88.4 R12, [R214+0x9800] ;  /* 0x00980000d60c783b */ /* 0x000e620000004200 */
[----:B------:R-:W-:-:S03]  /*ff30*/  HSET2.LE.AND R0, R5, R42, PT ;  /* 0x0000002a05007233 */ /* 0x000fc60003803000 */
[----:B------:R-:W2:Y:S01]  /*ff40*/  LDSM.16.MT88.4 R40, [R214+0xb800] ;  /* 0x00b80000d628783b */ /* 0x000ea20000004200 */
[----:B---3--:R-:W-:Y:S02]  /*ff50*/  F2FP.F16.F32.PACK_AB R11, R197, R199 ;  /* 0x000000c7c50b723e */ /* 0x008fe400000000ff */
[----:B------:R-:W-:Y:S02]  /*ff60*/  F2FP.F16.F32.PACK_AB R2, R200, R201 ;  /* 0x000000c9c802723e */ /* 0x000fe400000000ff */
[----:B------:R-:W-:Y:S02]  /*ff70*/  F2FP.F16.F32.PACK_AB R6, R202, R203 ;  /* 0x000000cbca06723e */ /* 0x000fe400000000ff */
[----:B------:R-:W-:Y:S02]  /*ff80*/  LOP3.LUT R7, R7, R11, RZ, 0xc0, !PT ;  /* 0x0000000b07077212 */ /* 0x000fe400078ec0ff */
[----:B------:R-:W-:Y:S02]  /*ff90*/  LOP3.LUT R5, R0, R2, RZ, 0xc0, !PT ;  /* 0x0000000200057212 */ /* 0x000fe400078ec0ff */
[----:B------:R-:W-:-:S02]  /*ffa0*/  MOV R49, R179 ;  /* 0x000000b300317202 */ /* 0x000fc40000000f00 */
[----:B------:R-:W-:Y:S02]  /*ffb0*/  LOP3.LUT R6, R3, R6, RZ, 0xc0, !PT ;  /* 0x0000000603067212 */ /* 0x000fe400078ec0ff */
[----:B------:R-:W-:Y:S02]  /*ffc0*/  MOV R11, R109 ;  /* 0x0000006d000b7202 */ /* 0x000fe40000000f00 */
[----:B------:R-:W-:Y:S02]  /*ffd0*/  MOV R187, R163 ;  /* 0x000000a300bb7202 */ /* 0x000fe40000000f00 */
[----:B------:R-:W-:Y:S01]  /*ffe0*/  MOV R189, R142 ;  /* 0x0000008e00bd7202 */ /* 0x000fe20000000f00 */
[----:B------:R-:W-:Y:S01]  /*fff0*/  IMAD.MOV.U32 R188, RZ, RZ, R161 ;  /* 0x000000ffffbc7224 */ /* 0x000fe200078e00a1 */
[----:B------:R-:W-:Y:S01]  /*10000*/  MOV R45, R160 ;  /* 0x000000a0002d7202 */ /* 0x000fe20000000f00 */
[----:B------:R-:W-:Y:S02]  /*10010*/  IMAD.MOV.U32 R39, RZ, RZ, R162 ;  /* 0x000000ffff277224 */ /* 0x000fe400078e00a2 */
[----:B------:R-:W-:Y:S01]  /*10020*/  FFMA.FTZ R49, R49, R46, R11 ;  /* 0x0000002e31317223 */ /* 0x000fe2000001000b */
[----:B------:R-:W-:Y:S01]  /*10030*/  IMAD.MOV.U32 R0, RZ, RZ, R143 ;  /* 0x000000ffff007224 */ /* 0x000fe200078e008f */
[----:B------:R-:W-:Y:S01]  /*10040*/  MOV R11, R189 ;  /* 0x000000bd000b7202 */ /* 0x000fe20000000f00 */
[----:B------:R-:W-:-:S02]  /*10050*/  IMAD.MOV.U32 R2, RZ, RZ, R178 ;  /* 0x000000ffff027224 */ /* 0x000fc400078e00b2 */
[----:B------:R-:W-:Y:S02]  /*10060*/  IMAD.MOV.U32 R246, RZ, RZ, R140 ;  /* 0x000000fffff67224 */ /* 0x000fe400078e008c */
[----:B------:R-:W-:Y:S02]  /*10070*/  IMAD.MOV.U32 R243, RZ, RZ, R141 ;  /* 0x000000fffff37224 */ /* 0x000fe400078e008d */
[----:B------:R-:W-:Y:S02]  /*10080*/  IMAD.MOV.U32 R3, RZ, RZ, R108 ;  /* 0x000000ffff037224 */ /* 0x000fe400078e006c */
[----:B------:R-:W-:Y:S01]  /*10090*/  IMAD.MOV.U32 R189, RZ, RZ, R187 ;  /* 0x000000ffffbd7224 */ /* 0x000fe200078e00bb */
[----:B-1----:R-:W-:Y:S01]  /*100a0*/  HMMA.16816.F32 R140, R4, R14, R80 ;  /* 0x0000000e048c723c */ /* 0x002fe20000001850 */
[----:B------:R-:W-:Y:S02]  /*100b0*/  IMAD.MOV.U32 R187, RZ, RZ, R39 ;  /* 0x000000ffffbb7224 */ /* 0x000fe400078e0027 */
[----:B------:R-:W-:Y:S01]  /*100c0*/  FFMA.FTZ R2, R2, UR22, -R22 ;  /* 0x0000001602027c23 */ /* 0x000fe20008010816 */
[----:B------:R-:W-:Y:S01]  /*100d0*/  MOV R39, R188 ;  /* 0x000000bc00277202 */ /* 0x000fe20000000f00 */
[----:B------:R-:W-:-:S02]  /*100e0*/  IMAD.MOV.U32 R188, RZ, RZ, R45 ;  /* 0x000000ffffbc7224 */ /* 0x000fc400078e002d */
[----:B------:R-:W-:Y:S01]  /*100f0*/  IMAD.MOV.U32 R83, RZ, RZ, R0 ;  /* 0x000000ffff537224 */ /* 0x000fe200078e0000 */
[----:B------:R-:W-:Y:S01]  /*10100*/  LOP3.LUT R0, R8, 0xffff, RZ, 0xc0, !PT ;  /* 0x0000ffff08007812 */ /* 0x000fe200078ec0ff */
[----:B------:R-:W-:Y:S01]  /*10110*/  IMAD.MOV.U32 R82, RZ, RZ, R3 ;  /* 0x000000ffff527224 */ /* 0x000fe200078e0003 */
[----:B------:R-:W-:Y:S01]  /*10120*/  MOV R184, R110 ;  /* 0x0000006e00b87202 */ /* 0x000fe20000000f00 */
[----:B------:R-:W-:Y:S01]  /*10130*/  IMAD.MOV.U32 R185, RZ, RZ, R111 ;  /* 0x000000ffffb97224 */ /* 0x000fe200078e006f */
[C---:B------:R-:W-:Y:S01]  /*10140*/  HMMA.16816.F32 R112, R4.reuse, R16, R112 ;  /* 0x000000100470723c */ /* 0x040fe20000001870 */
[----:B------:R-:W-:Y:S01]  /*10150*/  IMAD.MOV.U32 R45, RZ, RZ, R186 ;  /* 0x000000ffff2d7224 */ /* 0x000fe200078e00ba */
[----:B------:R-:W-:Y:S02]  /*10160*/  MOV R186, R196 ;  /* 0x000000c400ba7202 */ /* 0x000fe40000000f00 */
[----:B------:R1:W-:Y:S01]  /*10170*/  MUFU.EX2 R196, R2 ;  /* 0x0000000200c47308 */ /* 0x0003e20000000800 */
[----:B------:R-:W-:Y:S01]  /*10180*/  SHF.R.U32.HI R0, RZ, 0x8, R0 ;  /* 0x00000008ff007819 */ /* 0x000fe20000011600 */
[C---:B------:R-:W-:Y:S06]  /*10190*/  HMMA.16816.F32 R104, R4.reuse, R18, R104 ;  /* 0x000000120468723c */ /* 0x040fec0000001868 */
[C---:B------:R-:W-:Y:S06]  /*101a0*/  HMMA.16816.F32 R100, R4.reuse, R12, R100 ;  /* 0x0000000c0464723c */ /* 0x040fec0000001864 */
[----:B------:R-:W-:Y:S01]  /*101b0*/  HMMA.16816.F32 R76, R4, R24, R76 ;  /* 0x00000018044c723c */ /* 0x000fe2000000184c */
[----:B-1----:R-:W-:-:S05]  /*101c0*/  FFMA.FTZ R2, R82, UR22, -R22 ;  /* 0x0000001652027c23 */ /* 0x002fca0008010816 */
[C---:B------:R-:W-:Y:S06]  /*101d0*/  HMMA.16816.F32 R72, R4.reuse, R26, R72 ;  /* 0x0000001a0448723c */ /* 0x040fec0000001848 */
[C---:B------:R-:W-:Y:S06]  /*101e0*/  HMMA.16816.F32 R160, R4.reuse, R28, R68 ;  /* 0x0000001c04a0723c */ /* 0x040fec0000001844 */
[C---:B------:R-:W-:Y:S06]  /*101f0*/  HMMA.16816.F32 R64, R4.reuse, R30, R64 ;  /* 0x0000001e0440723c */ /* 0x040fec0000001840 */
[C---:B------:R-:W-:Y:S06]  /*10200*/  HMMA.16816.F32 R96, R4.reuse, R32, R60 ;  /* 0x000000200460723c */ /* 0x040fec000000183c */
[----:B------:R-:W-:Y:S01]  /*10210*/  HMMA.16816.F32 R176, R4, R34, R56 ;  /* 0x0000002204b0723c */ /* 0x000fe20000001838 */
[----:B------:R-:W-:-:S05]  /*10220*/  MOV R63, R192 ;  /* 0x000000c0003f7202 */ /* 0x000fca0000000f00 */
[C---:B--2---:R-:W-:Y:S06]  /*10230*/  HMMA.16816.F32 R88, R4.reuse, R40, R88 ;  /* 0x000000280458723c */ /* 0x044fec0000001858 */
[----:B------:R-:W-:Y:S01]  /*10240*/  HMMA.16816.F32 R108, R4, R42, R92 ;  /* 0x0000002a046c723c */ /* 0x000fe2000000185c */
[----:B------:R-:W-:Y:S01]  /*10250*/  SHF.R.U32.HI R3, RZ, 0x18, R8 ;  /* 0x00000018ff037819 */ /* 0x000fe20000011608 */
[----:B------:R1:W-:Y:S05]  /*10260*/  MUFU.EX2 R192, R2 ;  /* 0x0000000200c07308 */ /* 0x0003ea0000000800 */
[----:B------:R-:W-:-:S02]  /*10270*/  LOP3.LUT R5, R8, 0xff, RZ, 0xc0, !PT ;  /* 0x000000ff08057812 */ /* 0x000fc400078ec0ff */
[----:B------:R-:W-:Y:S02]  /*10280*/  SHF.R.U32.HI R4, RZ, 0x10, R8 ;  /* 0x00000010ff047819 */ /* 0x000fe40000011608 */
[----:B------:R-:W-:Y:S02]  /*10290*/  PRMT R6, R5, 0x5410, R0 ;  /* 0x0000541005067816 */ /* 0x000fe40000000000 */
[----:B------:R-:W-:Y:S02]  /*102a0*/  LOP3.LUT R0, R4, 0xff, RZ, 0xc0, !PT ;  /* 0x000000ff04007812 */ /* 0x000fe400078ec0ff */
[----:B------:R-:W-:Y:S01]  /*102b0*/  MOV R81, R189 ;  /* 0x000000bd00517202 */ /* 0x000fe20000000f00 */
[----:B-1----:R-:W-:Y:S01]  /*102c0*/  FFMA.FTZ R2, R250, UR22, -R22 ;  /* 0x00000016fa027c23 */ /* 0x002fe20008010816 */
[----:B------:R-:W-:Y:S02]  /*102d0*/  PRMT R7, R0, 0x5410, R3 ;  /* 0x0000541000077816 */ /* 0x000fe40000000003 */
[C---:B------:R-:W-:Y:S01]  /*102e0*/  LOP3.LUT R0, R10.reuse, 0xffff, RZ, 0xc0, !PT ;  /* 0x0000ffff0a007812 */ /* 0x040fe200078ec0ff */
[----:B------:R1:W-:Y:S01]  /*102f0*/  MUFU.EX2 R189, R2 ;  /* 0x0000000200bd7308 */ /* 0x0003e20000000800 */
[----:B------:R-:W-:-:S02]  /*10300*/  LOP3.LUT R5, R10, 0xff, RZ, 0xc0, !PT ;  /* 0x000000ff0a057812 */ /* 0x000fc400078ec0ff */
[----:B------:R-:W-:Y:S02]  /*10310*/  SHF.R.U32.HI R3, RZ, 0x8, R0 ;  /* 0x00000008ff037819 */ /* 0x000fe40000011600 */
[--C-:B------:R-:W-:Y:S02]  /*10320*/  SHF.R.U32.HI R4, RZ, 0x18, R10.reuse ;  /* 0x00000018ff047819 */ /* 0x100fe4000001160a */
[----:B------:R-:W-:Y:S02]  /*10330*/  PRMT R5, R5, 0x5410, R3 ;  /* 0x0000541005057816 */ /* 0x000fe40000000003 */
[----:B-1----:R-:W-:-:S04]  /*10340*/  SHF.R.U32.HI R2, RZ, 0x10, R10 ;  /* 0x00000010ff027819 */ /* 0x002fc8000001160a */
[----:B------:R-:W-:Y:S01]  /*10350*/  LOP3.LUT R0, R2, 0xff, RZ, 0xc0, !PT ;  /* 0x000000ff02007812 */ /* 0x000fe200078ec0ff */
[----:B------:R-:W-:-:S03]  /*10360*/  FFMA.FTZ R2, R247, UR22, -R22 ;  /* 0x00000016f7027c23 */ /* 0x000fc60008010816 */
[----:B------:R-:W-:Y:S01]  /*10370*/  PRMT R3, R0, 0x5410, R4 ;  /* 0x0000541000037816 */ /* 0x000fe20000000004 */
[----:B------:R-:W-:Y:S01]  /*10380*/  FFMA.FTZ R0, R252, UR22, -R23 ;  /* 0x00000016fc007c23 */ /* 0x000fe20008010817 */
[----:B------:R-:W-:Y:S01]  /*10390*/  MOV R70, R188 ;  /* 0x000000bc00467202 */ /* 0x000fe20000000f00 */
[----:B------:R-:W-:Y:S01]  /*103a0*/  IMAD.MOV.U32 R80, RZ, RZ, R187 ;  /* 0x000000ffff507224 */ /* 0x000fe200078e00bb */
[----:B------:R-:W1:Y:S01]  /*103b0*/  MUFU.EX2 R188, R2 ;  /* 0x0000000200bc7308 */ /* 0x000e620000000800 */
[----:B------:R-:W-:Y:S02]  /*103c0*/  IMAD.MOV.U32 R69, RZ, RZ, R45 ;  /* 0x000000ffff457224 */ /* 0x000fe400078e002d */
[----:B------:R-:W-:Y:S01]  /*103d0*/  IMAD.MOV.U32 R71, RZ, RZ, R39 ;  /* 0x000000ffff477224 */ /* 0x000fe200078e0027 */
[----:B------:R-:W-:-:S04]  /*103e0*/  MOV R61, R63 ;  /* 0x0000003f003d7202 */ /* 0x000fc80000000f00 */
[----:B------:R2:W-:Y:S01]  /*103f0*/  MUFU.EX2 R187, R0 ;  /* 0x0000000000bb7308 */ /* 0x0005e20000000800 */
[----:B------:R-:W-:Y:S02]  /*10400*/  IMAD.MOV.U32 R68, RZ, RZ, R186 ;  /* 0x000000ffff447224 */ /* 0x000fe400078e00ba */
[----:B------:R-:W-:Y:S02]  /*10410*/  IMAD.MOV.U32 R63, RZ, RZ, R69 ;  /* 0x000000ffff3f7224 */ /* 0x000fe400078e0045 */
[----:B------:R-:W-:Y:S02]  /*10420*/  IMAD.MOV.U32 R82, RZ, RZ, R83 ;  /* 0x000000ffff527224 */ /* 0x000fe400078e0053 */
[----:B------:R-:W-:Y:S02]  /*10430*/  IMAD.MOV.U32 R62, RZ, RZ, R182 ;  /* 0x000000ffff3e7224 */ /* 0x000fe400078e00b6 */
[----:B------:R-:W-:Y:S01]  /*10440*/  IMAD.MOV.U32 R69, RZ, RZ, R71 ;  /* 0x000000ffff457224 */ /* 0x000fe200078e0047 */
[----:B------:R-:W-:Y:S01]  /*10450*/  MOV R71, R81 ;  /* 0x0000005100477202 */ /* 0x000fe20000000f00 */
[----:B------:R-:W-:-:S02]  /*10460*/  IMAD.MOV.U32 R83, RZ, RZ, R11 ;  /* 0x000000ffff537224 */ /* 0x000fc400078e000b */
[----:B--2---:R-:W-:Y:S01]  /*10470*/  FFMA.FTZ R0, R249, UR22, -R23 ;  /* 0x00000016f9007c23 */ /* 0x004fe20008010817 */
[----:B------:R-:W-:Y:S02]  /*10480*/  IMAD.MOV.U32 R182, RZ, RZ, R50 ;  /* 0x000000ffffb67224 */ /* 0x000fe400078e0032 */
[--C-:B------:R-:W-:Y:S01]  /*10490*/  FFMA.FTZ R39, R208, UR22, -R22.reuse ;  /* 0x00000016d0277c23 */ /* 0x100fe20008010816 */
[----:B------:R2:W3:Y:S01]  /*104a0*/  MUFU.EX2 R186, R0 ;  /* 0x0000000000ba7308 */ /* 0x0004e20000000800 */
[--C-:B------:R-:W-:Y:S01]  /*104b0*/  FFMA.FTZ R45, R204, UR22, -R22.reuse ;  /* 0x00000016cc2d7c23 */ /* 0x100fe20008010816 */
[--C-:B------:R-:W-:Y:S01]  /*104c0*/  FFMA.FTZ R46, R194, UR22, -R22.reuse ;  /* 0x00000016c22e7c23 */ /* 0x100fe20008010816 */
[----:B------:R-:W-:Y:S01]  /*104d0*/  FFMA.FTZ R50, R190, UR22, -R22 ;  /* 0x00000016be327c23 */ /* 0x000fe20008010816 */
[--C-:B------:R-:W-:Y:S01]  /*104e0*/  FFMA.FTZ R11, R209, UR22, -R20.reuse ;  /* 0x00000016d10b7c23 */ /* 0x100fe20008010814 */
[--C-:B------:R-:W-:Y:S01]  /*104f0*/  FFMA.FTZ R9, R206, UR22, -R20.reuse ;  /* 0x00000016ce097c23 */ /* 0x100fe20008010814 */
[--C-:B------:R-:W-:Y:S01]  /*10500*/  FFMA.FTZ R8, R195, UR22, -R20.reuse ;  /* 0x00000016c3087c23 */ /* 0x100fe20008010814 */
[----:B------:R-:W-:Y:S01]  /*10510*/  FFMA.FTZ R10, R191, UR22, -R20 ;  /* 0x00000016bf0a7c23 */ /* 0x000fe20008010814 */
[----:B------:R-:W-:-:S02]  /*10520*/  IMAD.MOV.U32 R81, RZ, RZ, R36 ;  /* 0x000000ffff517224 */ /* 0x000fc400078e0024 */
[--C-:B------:R-:W-:Y:S01]  /*10530*/  FFMA.FTZ R20, R210, UR22, -R21.reuse ;  /* 0x00000016d2147c23 */ /* 0x100fe20008010815 */
[--C-:B------:R-:W-:Y:S01]  /*10540*/  FFMA.FTZ R22, R207, UR22, -R21.reuse ;  /* 0x00000016cf167c23 */ /* 0x100fe20008010815 */
[--C-:B------:R-:W-:Y:S01]  /*10550*/  FFMA.FTZ R36, R198, UR22, -R21.reuse ;  /* 0x00000016c6247c23 */ /* 0x100fe20008010815 */
[----:B------:R-:W-:Y:S01]  /*10560*/  FFMA.FTZ R21, R193, UR22, -R21 ;  /* 0x00000016c1157c23 */ /* 0x000fe20008010815 */
[----:B------:R-:W-:Y:S01]  /*10570*/  PRMT R193, R231, 0x7054, R231 ;  /* 0x00007054e7c17816 */ /* 0x000fe200000000e7 */
[--C-:B------:R-:W-:Y:S01]  /*10580*/  FFMA.FTZ R2, R61, UR22, -R23.reuse ;  /* 0x000000163d027c23 */ /* 0x100fe20008010817 */
[----:B--2---:R-:W-:Y:S01]  /*10590*/  FFMA.FTZ R0, R62, UR22, -R23 ;  /* 0x000000163e007c23 */ /* 0x004fe20008010817 */
[----:B------:R-:W-:Y:S01]  /*105a0*/  IMAD.MOV.U32 R62, RZ, RZ, R68 ;  /* 0x000000ffff3e7224 */ /* 0x000fe200078e0044 */
[----:B------:R-:W-:Y:S01]  /*105b0*/  MOV R68, R70 ;  /* 0x0000004600447202 */ /* 0x000fe20000000f00 */
[----:B------:R-:W-:Y:S01]  /*105c0*/  IMAD.MOV.U32 R70, RZ, RZ, R80 ;  /* 0x000000ffff467224 */ /* 0x000fe200078e0050 */
[----:B------:R-:W-:Y:S01]  /*105d0*/  MOV R95, R184 ;  /* 0x000000b8005f7202 */ /* 0x000fe20000000f00 */
[----:B------:R-:W-:Y:S01]  /*105e0*/  IMAD.MOV.U32 R80, RZ, RZ, R185 ;  /* 0x000000ffff507224 */ /* 0x000fe200078e00b9 */
[----:B------:R1:W-:Y:S08]  /*105f0*/  MUFU.EX2 R184, R2 ;  /* 0x0000000200b87308 */ /* 0x0003f00000000800 */
[----:B------:R2:W4:Y:S01]  /*10600*/  MUFU.EX2 R185, R0 ;  /* 0x0000000000b97308 */ /* 0x0005220000000800 */
[----:B-1----:R-:W-:-:S02]  /*10610*/  F2FP.F16.F32.PACK_AB R2, R188, R189 ;  /* 0x000000bdbc02723e */ /* 0x002fc400000000ff */
[----:B--2---:R-:W-:-:S05]  /*10620*/  HSET2.LE.AND R0, R6, R193, PT ;  /* 0x000000c106007233 */ /* 0x004fca0003803000 */
        /* <DEDUP_REMOVED lines=9> */
[----:B------:R-:W-:Y:S02]  /*106c0*/  LOP3.LUT R5, R0, R2, RZ, 0xc0, !PT ;  /* 0x0000000200057212 */ /* 0x000fe400078ec0ff */
[----:B------:R-:W-:-:S05]  /*106d0*/  LOP3.LUT R2, R37, R44, R54, 0x96, !PT ;  /* 0x0000002c25027212 */ /* 0x000fca00078e9636 */
[----:B------:R-:W-:-:S03]  /*106e0*/  IMAD.WIDE.U32 R2, R2, -0x2daee0ad, RZ ;  /* 0xd2511f5302027825 */ /* 0x000fc600078e00ff */
[----:B------:R-:W-:Y:S01]  /*106f0*/  LOP3.LUT R0, R2, 0xffff, RZ, 0xc0, !PT ;  /* 0x0000ffff02007812 */ /* 0x000fe200078ec0ff */
[----:B------:R-:W-:Y:S02]  /*10700*/  IMAD.MOV.U32 R94, RZ, RZ, R181 ;  /* 0x000000ffff5e7224 */ /* 0x000fe400078e00b5 */
[----:B------:R-:W-:Y:S01]  /*10710*/  IMAD.MOV.U32 R190, RZ, RZ, R183 ;  /* 0x000000ffffbe7224 */ /* 0x000fe200078e00b7 */
[----:B------:R1:W-:Y:S01]  /*10720*/  MUFU.EX2 R181, R8 ;  /* 0x0000000800b57308 */ /* 0x0003e20000000800 */
[----:B------:R-:W-:Y:S01]  /*10730*/  MOV R92, R182 ;  /* 0x000000b6005c7202 */ /* 0x000fe20000000f00 */
[----:B------:R-:W-:Y:S06]  /*10740*/  HMMA.16816.F32 R132, R4, R12, R132 ;  /* 0x0000000c0484723c */ /* 0x000fec0000001884 */
[----:B------:R2:W-:Y:S01]  /*10750*/  MUFU.EX2 R183, R9 ;  /* 0x0000000900b77308 */ /* 0x0005e20000000800 */
[----:B------:R-:W-:Y:S01]  /*10760*/  IMAD.MOV.U32 R93, RZ, RZ, R180 ;  /* 0x000000ffff5d7224 */ /* 0x000fe200078e00b4 */
[----:B-1----:R-:W-:-:S02]  /*10770*/  SHF.R.U32.HI R8, RZ, 0x8, R0 ;  /* 0x00000008ff087819 */ /* 0x002fc40000011600 */
[----:B------:R-:W-:-:S04]  /*10780*/  LOP3.LUT R0, R3, R38, R55, 0x96, !PT ;  /* 0x0000002603007212 */ /* 0x000fc800078e9637 */
[----:B------:R1:W3:Y:S01]  /*10790*/  MUFU.EX2 R182, R11 ;  /* 0x0000000b00b67308 */ /* 0x0002e20000000800 */
[----:B------:R-:W-:Y:S02]  /*107a0*/  SHF.R.U32.HI R3, RZ, 0x10, R2 ;  /* 0x00000010ff037819 */ /* 0x000fe40000011602 */
[----:B--2---:R-:W-:-:S05]  /*107b0*/  LOP3.LUT R9, R2, 0xff, RZ, 0xc0, !PT ;  /* 0x000000ff02097812 */ /* 0x004fca00078ec0ff */
[----:B------:R-:W-:Y:S01]  /*107c0*/  MUFU.EX2 R54, R20 ;  /* 0x0000001400367308 */ /* 0x000fe20000000800 */
[----:B------:R-:W-:Y:S02]  /*107d0*/  PRMT R12, R9, 0x5410, R8 ;  /* 0x00005410090c7816 */ /* 0x000fe40000000008 */
[----:B------:R-:W-:Y:S02]  /*107e0*/  LOP3.LUT R8, R3, 0xff, RZ, 0xc0, !PT ;  /* 0x000000ff03087812 */ /* 0x000fe400078ec0ff */
[----:B------:R-:W-:-:S03]  /*107f0*/  SHF.R.U32.HI R3, RZ, 0x10, R0 ;  /* 0x00000010ff037819 */ /* 0x000fc60000011600 */
[----:B------:R-:W2:Y:S01]  /*10800*/  MUFU.EX2 R44, R22 ;  /* 0x00000016002c7308 */ /* 0x000ea20000000800 */
[----:B-1----:R-:W-:Y:S02]  /*10810*/  SHF.R.U32.HI R11, RZ, 0x18, R2 ;  /* 0x00000018ff0b7819 */ /* 0x002fe40000011602 */
[----:B------:R-:W-:Y:S01]  /*10820*/  LOP3.LUT R2, R0, 0xffff, RZ, 0xc0, !PT ;  /* 0x0000ffff00027812 */ /* 0x000fe200078ec0ff */
[----:B------:R-:W-:-:S03]  /*10830*/  IMAD.MOV.U32 R204, RZ, RZ, R70 ;  /* 0x000000ffffcc7224 */ /* 0x000fc600078e0046 */
[----:B------:R-:W-:Y:S01]  /*10840*/  SHF.R.U32.HI R9, RZ, 0x8, R2 ;  /* 0x00000008ff097819 */ /* 0x000fe20000011602 */
[----:B------:R1:W4:Y:S01]  /*10850*/  MUFU.EX2 R180, R10 ;  /* 0x0000000a00b47308 */ /* 0x0003220000000800 */
[----:B------:R-:W-:Y:S01]  /*10860*/  SHF.R.U32.HI R2, RZ, 0x18, R0 ;  /* 0x00000018ff027819 */ /* 0x000fe20000011600 */
[----:B------:R-:W-:Y:S01]  /*10870*/  IMAD.MOV.U32 R194, RZ, RZ, R71 ;  /* 0x000000ffffc27224 */ /* 0x000fe200078e0047 */
[----:B------:R-:W-:Y:S01]  /*10880*/  MOV R250, R62 ;  /* 0x0000003e00fa7202 */ /* 0x000fe20000000f00 */
[----:B------:R-:W-:Y:S02]  /*10890*/  IMAD.MOV.U32 R247, RZ, RZ, R63 ;  /* 0x000000fffff77224 */ /* 0x000fe400078e003f */
[----:B------:R-:W-:Y:S01]  /*108a0*/  IMAD.MOV.U32 R252, RZ, RZ, R68 ;  /* 0x000000fffffc7224 */ /* 0x000fe200078e0044 */
[----:B------:R-:W-:Y:S01]  /*108b0*/  MOV R208, R69 ;  /* 0x0000004500d07202 */ /* 0x000fe20000000f00 */
[----:B------:R-:W-:Y:S01]  /*108c0*/  HMMA.16816.F32 R56, R4, R14, R120 ;  /* 0x0000000e0438723c */ /* 0x000fe20000001878 */
[----:B------:R5:W-:Y:S01]  /*108d0*/  MUFU.EX2 R38, R36 ;  /* 0x0000002400267308 */ /* 0x000be20000000800 */
[----:B------:R-:W-:Y:S01]  /*108e0*/  FFMA.FTZ R13, R190, UR22, -R23 ;  /* 0x00000016be0d7c23 */ /* 0x000fe20008010817 */
[----:B-1----:R-:W-:-:S03]  /*108f0*/  LOP3.LUT R10, R0, 0xff, RZ, 0xc0, !PT ;  /* 0x000000ff000a7812 */ /* 0x002fc600078ec0ff */
[C---:B------:R-:W-:Y:S01]  /*10900*/  HMMA.16816.F32 R148, R4.reuse, R24, R148 ;  /* 0x000000180494723c */ /* 0x040fe20000001894 */
[----:B------:R-:W-:Y:S01]  /*10910*/  LOP3.LUT R0, R3, 0xff, RZ, 0xc0, !PT ;  /* 0x000000ff03007812 */ /* 0x000fe200078ec0ff */
[----:B------:R-:W-:Y:S01]  /*10920*/  FFMA.FTZ R20, R251, UR22, -R23 ;  /* 0x00000016fb147c23 */ /* 0x000fe20008010817 */
[----:B------:R-:W-:Y:S01]  /*10930*/  PRMT R3, R8, 0x5410, R11 ;  /* 0x0000541008037816 */ /* 0x000fe2000000000b */
[----:B------:R-:W-:Y:S01]  /*10940*/  FFMA.FTZ R14, R248, UR22, -R23 ;  /* 0x00000016f80e7c23 */ /* 0x000fe20008010817 */
[----:B------:R-:W-:Y:S01]  /*10950*/  PRMT R2, R0, 0x5410, R2 ;  /* 0x0000541000027816 */ /* 0x000fe20000000002 */
[----:B------:R-:W-:Y:S01]  /*10960*/  FFMA.FTZ R0, R204, R47, R194 ;  /* 0x0000002fcc007223 */ /* 0x000fe200000100c2 */
[----:B------:R-:W-:Y:S01]  /*10970*/  PRMT R8, R10, 0x5410, R9 ;  /* 0x000054100a087816 */ /* 0x000fe20000000009 */
[----:B------:R-:W-:Y:S01]  /*10980*/  FFMA.FTZ R15, R211, UR22, -R23 ;  /* 0x00000016d30f7c23 */ /* 0x000fe20008010817 */
[----:B------:R-:W-:Y:S01]  /*10990*/  HMMA.16816.F32 R24, R4, R26, R152 ;  /* 0x0000001a0418723c */ /* 0x000fe20000001898 */
[----:B-----5:R-:W-:Y:S01]  /*109a0*/  FADD.FTZ R36, R252, R52 ;  /* 0x00000034fc247221 */ /* 0x020fe20000010000 */
[----:B------:R-:W-:Y:S01]  /*109b0*/  FADD.FTZ R23, R247, R49 ;  /* 0x00000031f7177221 */ /* 0x000fe20000010000 */
[----:B------:R-:W-:Y:S01]  /*109c0*/  IMAD.MOV.U32 R252, RZ, RZ, R80 ;  /* 0x000000fffffc7224 */ /* 0x000fe200078e0050 */
[----:B------:R-:W-:Y:S01]  /*109d0*/  MOV R190, R81 ;  /* 0x0000005100be7202 */ /* 0x000fe20000000f00 */
[----:B------:R-:W-:Y:S01]  /*109e0*/  IMAD.MOV.U32 R249, RZ, RZ, R82 ;  /* 0x000000fffff97224 */ /* 0x000fe200078e0052 */
[----:B------:R-:W1:Y:S01]  /*109f0*/  LDSM.16.MT88.4 R152, [R212+0xac00] ;  /* 0x00ac0000d498783b */ /* 0x000e620000004200 */
[----:B------:R-:W-:-:S02]  /*10a00*/  IMAD.MOV.U32 R247, RZ, RZ, R83 ;  /* 0x000000fffff77224 */ /* 0x000fc400078e0053 */
[----:B------:R-:W-:Y:S01]  /*10a10*/  FADD.FTZ R22, R250, R0 ;  /* 0x00000000fa167221 */ /* 0x000fe20000010000 */
[--C-:B------:R-:W-:Y:S01]  /*10a20*/  HSET2.LE.AND R11, R3, R193.reuse, PT ;  /* 0x000000c1030b7233 */ /* 0x100fe20003803000 */
[----:B------:R-:W5:Y:S01]  /*10a30*/  LDSM.16.MT88.4 R80, [R212+0xbc00] ;  /* 0x00bc0000d450783b */ /* 0x000f620000004200 */
[----:B------:R-:W-:Y:S01]  /*10a40*/  FADD.FTZ R9, R208, R51 ;  /* 0x00000033d0097221 */ /* 0x000fe20000010000 */
[--C-:B------:R-:W-:Y:S02]  /*10a50*/  HSET2.LE.AND R0, R8, R193.reuse, PT ;  /* 0x000000c108007233 */ /* 0x100fe40003803000 */
[----:B------:R-:W-:Y:S01]  /*10a60*/  HSET2.LE.AND R3, R2, R193, PT ;  /* 0x000000c102037233 */ /* 0x000fe20003803000 */
[----:B------:R4:W1:Y:S01]  /*10a70*/  MUFU.EX2 R37, R21 ;  /* 0x0000001500257308 */ /* 0x0008620000000800 */
[----:B---3--:R-:W-:Y:S01]  /*10a80*/  F2FP.F16.F32.PACK_AB R2, R183, R182 ;  /* 0x000000b6b702723e */ /* 0x008fe200000000ff */
[----:B------:R-:W-:Y:S01]  /*10a90*/  HMMA.16816.F32 R164, R4, R28, R164 ;  /* 0x0000001c04a4723c */ /* 0x000fe200000018a4 */
[----:B--2---:R-:W-:Y:S01]  /*10aa0*/  F2FP.F16.F32.PACK_AB R8, R44, R54 ;  /* 0x000000362c08723e */ /* 0x004fe200000000ff */
[----:B------:R-:W-:-:S04]  /*10ab0*/  IMAD.MOV.U32 R208, RZ, RZ, R93 ;  /* 0x000000ffffd07224 */ /* 0x000fc800078e005d */
[----:B------:R-:W-:Y:S01]  /*10ac0*/  MUFU.EX2 R46, R46 ;  /* 0x0000002e002e7308 */ /* 0x000fe20000000800 */
[----:B------:R-:W-:Y:S01]  /*10ad0*/  LOP3.LUT R93, R3, R8, RZ, 0xc0, !PT ;  /* 0x00000008035d7212 */ /* 0x000fe200078ec0ff */
[C---:B------:R-:W-:Y:S06]  /*10ae0*/  HMMA.16816.F32 R68, R4.reuse, R32, R136 ;  /* 0x000000200444723c */ /* 0x040fec0000001888 */
[----:B------:R-:W-:Y:S01]  /*10af0*/  HMMA.16816.F32 R84, R4, R40, R84 ;  /* 0x000000280454723c */ /* 0x000fe20000001854 */
[----:B----4-:R-:W-:Y:S01]  /*10b00*/  FADD.FTZ R21, R92, R9 ;  /* 0x000000095c157221 */ /* 0x010fe20000010000 */
[----:B------:R-:W-:Y:S01]  /*10b10*/  LOP3.LUT R92, R0, R2, RZ, 0xc0, !PT ;  /* 0x00000002005c7212 */ /* 0x000fe200078ec0ff */
[----:B------:R-:W-:-:S03]  /*10b20*/  IMAD.WIDE.U32 R2, R53, -0x2daee0ad, RZ ;  /* 0xd2511f5335027825 */ /* 0x000fc600078e00ff */
[----:B------:R-:W-:Y:S01]  /*10b30*/  HMMA.16816.F32 R116, R4, R16, R116 ;  /* 0x000000100474723c */ /* 0x000fe20000001874 */
[----:B------:R-:W2:Y:S01]  /*10b40*/  MUFU.EX2 R50, R50 ;  /* 0x0000003200327308 */ /* 0x000ea20000000800 */
[----:B------:R-:W-:-:S04]  /*10b50*/  LOP3.LUT R0, R3, R48, R55, 0x96, !PT ;  /* 0x0000003003007212 */ /* 0x000fc800078e9637 */
[C---:B------:R-:W-:Y:S01]  /*10b60*/  HMMA.16816.F32 R60, R4.reuse, R18, R172 ;  /* 0x00000012043c723c */ /* 0x040fe200000018ac */
[C---:B------:R-:W-:Y:S01]  /*10b70*/  LOP3.LUT R3, R2.reuse, 0xffff, RZ, 0xc0, !PT ;  /* 0x0000ffff02037812 */ /* 0x040fe200078ec0ff */
[----:B------:R-:W-:Y:S01]  /*10b80*/  IMAD.MOV.U32 R207, RZ, RZ, R146 ;  /* 0x000000ffffcf7224 */ /* 0x000fe200078e0092 */
[----:B------:R-:W-:Y:S01]  /*10b90*/  LOP3.LUT R8, R2, 0xff, RZ, 0xc0, !PT ;  /* 0x000000ff02087812 */ /* 0x000fe200078ec0ff */
[----:B------:R-:W-:Y:S01]  /*10ba0*/  MUFU.EX2 R13, R13 ;  /* 0x0000000d000d7308 */ /* 0x000fe20000000800 */
[----:B------:R-:W-:Y:S01]  /*10bb0*/  MOV R191, R144 ;  /* 0x0000009000bf7202 */ /* 0x000fe20000000f00 */
[----:B------:R-:W-:Y:S01]  /*10bc0*/  HMMA.16816.F32 R28, R4, R30, R168 ;  /* 0x0000001e041c723c */ /* 0x000fe200000018a8 */
[----:B------:R-:W-:Y:S01]  /*10bd0*/  F2FP.F16.F32.PACK_AB R10, R180, R181 ;  /* 0x000000b5b40a723e */ /* 0x000fe200000000ff */
[----:B------:R-:W-:Y:S01]  /*10be0*/  IMAD.MOV.U32 R206, RZ, RZ, R158 ;  /* 0x000000ffffce7224 */ /* 0x000fe200078e009e */
[----:B------:R-:W-:-:S03]  /*10bf0*/  MOV R198, R147 ;  /* 0x0000009300c67202 */ /* 0x000fc60000000f00 */
[----:B------:R-:W-:Y:S01]  /*10c00*/  MUFU.EX2 R39, R39 ;  /* 0x0000002700277308 */ /* 0x000fe20000000800 */
[----:B------:R-:W-:Y:S01]  /*10c10*/  HMMA.16816.F32 R32, R4, R34, R124 ;  /* 0x000000220420723c */ /* 0x000fe2000000187c */
[----:B------:R-:W-:Y:S01]  /*10c20*/  MOV R204, R94 ;  /* 0x0000005e00cc7202 */ /* 0x000fe20000000f00 */
[----:B------:R-:W-:-:S05]  /*10c30*/  IMAD.MOV.U32 R210, RZ, RZ, R145 ;  /* 0x000000ffffd27224 */ /* 0x000fca00078e0091 */
[----:B------:R-:W-:Y:S01]  /*10c40*/  MUFU.EX2 R45, R45 ;  /* 0x0000002d002d7308 */ /* 0x000fe20000000800 */
[----:B------:R-:W-:Y:S01]  /*10c50*/  HMMA.16816.F32 R40, R4, R42, R128 ;  /* 0x0000002a0428723c */ /* 0x000fe20000001880 */
[----:B------:R-:W-:Y:S01]  /*10c60*/  HSET2.LE.AND R9, R12, R193, PT ;  /* 0x000000c10c097233 */ /* 0x000fe20003803000 */
[----:B------:R-:W-:Y:S01]  /*10c70*/  IMAD.MOV.U32 R195, RZ, RZ, R159 ;  /* 0x000000ffffc37224 */ /* 0x000fe200078e009f */
[----:B------:R-:W-:Y:S01]  /*10c80*/  MOV R209, R157 ;  /* 0x0000009d00d17202 */ /* 0x000fe20000000f00 */
[----:B------:R-:W3:Y:S03]  /*10c90*/  LDSM.16.MT88.4 R120, [R212+0x9c00] ;  /* 0x009c0000d478783b */ /* 0x000ee60000004200 */
[--C-:B------:R-:W-:Y:S01]  /*10ca0*/  SHF.R.U32.HI R4, RZ, 0x10, R2.reuse ;  /* 0x00000010ff047819 */ /* 0x100fe20000011602 */
[----:B------:R-:W-:Y:S01]  /*10cb0*/  MUFU.EX2 R20, R20 ;  /* 0x0000001400147308 */ /* 0x000fe20000000800 */
[----:B------:R-:W-:Y:S01]  /*10cc0*/  SHF.R.U32.HI R7, RZ, 0x18, R2 ;  /* 0x00000018ff077819 */ /* 0x000fe20000011602 */
[----:B------:R-:W-:Y:S01]  /*10cd0*/  IMAD.MOV.U32 R194, RZ, RZ, R95 ;  /* 0x000000ffffc27224 */ /* 0x000fe200078e005f */
[----:B------:R-:W-:Y:S01]  /*10ce0*/  SHF.R.U32.HI R6, RZ, 0x8, R3 ;  /* 0x00000008ff067819 */ /* 0x000fe20000011603 */
[----:B------:R-:W4:Y:S01]  /*10cf0*/  LDSM.16.MT88.4 R136, [R214+0x9c00] ;  /* 0x009c0000d688783b */ /* 0x000f220000004200 */
[----:B------:R-:W-:-:S02]  /*10d00*/  LOP3.LUT R2, R0, 0xffff, RZ, 0xc0, !PT ;  /* 0x0000ffff00027812 */ /* 0x000fc400078ec0ff */
[----:B------:R-:W-:Y:S01]  /*10d10*/  SHF.R.U32.HI R3, RZ, 0x10, R0 ;  /* 0x00000010ff037819 */ /* 0x000fe20000011600 */
[----:B------:R-:W-:Y:S01]  /*10d20*/  MUFU.EX2 R14, R14 ;  /* 0x0000000e000e7308 */ /* 0x000fe20000000800 */
[----:B------:R-:W-:Y:S01]  /*10d30*/  LOP3.LUT R5, R0, 0xff, RZ, 0xc0, !PT ;  /* 0x000000ff00057812 */ /* 0x000fe200078ec0ff */
[----:B------:R-:W4:Y:S01]  /*10d40*/  LDSM.16.MT88.4 R168, [R214+0xac00] ;  /* 0x00ac0000d6a8783b */ /* 0x000f220000004200 */
[----:B------:R-:W-:Y:S02]  /*10d50*/  SHF.R.U32.HI R2, RZ, 0x8, R2 ;  /* 0x00000008ff027819 */ /* 0x000fe40000011602 */
[----:B------:R-:W-:Y:S01]  /*10d60*/  SHF.R.U32.HI R0, RZ, 0x18, R0 ;  /* 0x00000018ff007819 */ /* 0x000fe20000011600 */
[----:B------:R-:W4:Y:S01]  /*10d70*/  LDSM.16.MT88.4 R16, [R214+0xbc00] ;  /* 0x00bc0000d610783b */ /* 0x000f220000004200 */
[----:B------:R-:W-:Y:S01]  /*10d80*/  LOP3.LUT R3, R3, 0xff, RZ, 0xc0, !PT ;  /* 0x000000ff03037812 */ /* 0x000fe200078ec0ff */
[----:B------:R-:W5:Y:S01]  /*10d90*/  MUFU.EX2 R15, R15 ;  /* 0x0000000f000f7308 */ /* 0x000f620000000800 */
[----:B------:R-:W-:-:S02]  /*10da0*/  PRMT R5, R5, 0x5410, R2 ;  /* 0x0000541005057816 */ /* 0x000fc40000000002 */
[----:B------:R-:W-:Y:S02]  /*10db0*/  LOP3.LUT R4, R4, 0xff, RZ, 0xc0, !PT ;  /* 0x000000ff04047812 */ /* 0x000fe400078ec0ff */
[----:B------:R-:W-:Y:S02]  /*10dc0*/  PRMT R2, R3, 0x5410, R0 ;  /* 0x0000541003027816 */ /* 0x000fe40000000000 */
[----:B-1----:R-:W-:Y:S02]  /*10dd0*/  F2FP.F16.F32.PACK_AB R12, R37, R38 ;  /* 0x00000026250c723e */ /* 0x002fe400000000ff */
[----:B------:R-:W-:Y:S01]  /*10de0*/  PRMT R6, R8, 0x5410, R6 ;  /* 0x0000541008067816 */ /* 0x000fe20000000006 */
[----:B------:R-:W-:Y:S01]  /*10df0*/  FADD.FTZ R8, R207, R23 ;  /* 0x00000017cf087221 */ /* 0x000fe20000010000 */
[----:B------:R-:W-:Y:S02]  /*10e00*/  PRMT R4, R4, 0x5410, R7 ;  /* 0x0000541004047816 */ /* 0x000fe40000000007 */
[----:B------:R-:W-:Y:S01]  /*10e10*/  HSET2.LE.AND R7, R2, R193, PT ;  /* 0x000000c102077233 */ /* 0x000fe20003803000 */
[----:B------:R-:W-:Y:S01]  /*10e20*/  FADD.FTZ R2, R191, R21 ;  /* 0x00000015bf027221 */ /* 0x000fe20000010000 */
[----:B------:R-:W-:-:S02]  /*10e30*/  LOP3.LUT R94, R9, R10, RZ, 0xc0, !PT ;  /* 0x0000000a095e7212 */ /* 0x000fc400078ec0ff */
[----:B------:R-:W-:Y:S01]  /*10e40*/  LOP3.LUT R95, R11, R12, RZ, 0xc0, !PT ;  /* 0x0000000c0b5f7212 */ /* 0x000fe200078ec0ff */
[----:B------:R-:W-:Y:S01]  /*10e50*/  FADD.FTZ R10, R206, R8 ;  /* 0x00000008ce0a7221 */ /* 0x000fe20000010000 */
[----:B------:R-:W-:Y:S01]  /*10e60*/  MOV R250, R243 ;  /* 0x000000f300fa7202 */ /* 0x000fe20000000f00 */
[----:B------:R-:W-:Y:S01]  /*10e70*/  FADD.FTZ R8, R237, R2 ;  /* 0x00000002ed087221 */ /* 0x000fe20000010000 */
[--C-:B------:R-:W-:Y:S01]  /*10e80*/  HSET2.LE.AND R0, R6, R193.reuse, PT ;  /* 0x000000c106007233 */ /* 0x100fe20003803000 */
[----:B------:R-:W-:Y:S01]  /*10e90*/  IMAD.MOV.U32 R243, RZ, RZ, R246 ;  /* 0x000000fffff37224 */ /* 0x000fe200078e00f6 */
[----:B------:R-:W-:Y:S01]  /*10ea0*/  HSET2.LE.AND R3, R4, R193, PT ;  /* 0x000000c104037233 */ /* 0x000fe20003803000 */
[----:B------:R-:W-:Y:S01]  /*10eb0*/  IMAD.MOV.U32 R246, RZ, RZ, R156 ;  /* 0x000000fffff67224 */ /* 0x000fe200078e009c */
[----:B--2---:R-:W-:Y:S01]  /*10ec0*/  F2FP.F16.F32.PACK_AB R2, R50, R46 ;  /* 0x0000002e3202723e */ /* 0x004fe200000000ff */
[----:B------:R-:W-:Y:S01]  /*10ed0*/  FADD.FTZ R4, R198, R36 ;  /* 0x00000024c6047221 */ /* 0x000fe20000010000 */
[----:B------:R-:W-:Y:S01]  /*10ee0*/  HMMA.16816.F32 R156, R92, R154, R72 ;  /* 0x0000009a5c9c723c */ /* 0x000fe20000001848 */
[----:B------:R-:W-:-:S02]  /*10ef0*/  FADD.FTZ R6, R210, R22 ;  /* 0x00000016d2067221 */ /* 0x000fc40000010000 */
[----:B------:R-:W-:-:S03]  /*10f00*/  FADD.FTZ R11, R195, R4 ;  /* 0x00000004c30b7221 */ /* 0x000fc60000010000 */
[----:B-----5:R-:W-:Y:S01]  /*10f10*/  HMMA.16816.F32 R72, R92, R80, R96 ;  /* 0x000000505c48723c */ /* 0x020fe20000001860 */
[----:B------:R-:W-:Y:S01]  /*10f20*/  F2FP.F16.F32.PACK_AB R4, R15, R14 ;  /* 0x0000000e0f04723e */ /* 0x000fe200000000ff */
[----:B------:R-:W-:-:S05]  /*10f30*/  FADD.FTZ R9, R209, R6 ;  /* 0x00000006d1097221 */ /* 0x000fca0000010000 */
[----:B------:R-:W-:Y:S02]  /*10f40*/  LOP3.LUT R98, R0, R2, RZ, 0xc0, !PT ;  /* 0x0000000200627212 */ /* 0x000fe400078ec0ff */
[----:B------:R-:W-:Y:S01]  /*10f50*/  F2FP.F16.F32.PACK_AB R0, R20, R13 ;  /* 0x0000000d1400723e */ /* 0x000fe200000000ff */
[----:B------:R-:W-:Y:S01]  /*10f60*/  FADD.FTZ R2, R249, R11 ;  /* 0x0000000bf9027221 */ /* 0x000fe20000010000 */
[----:B------:R-:W-:Y:S02]  /*10f70*/  HSET2.LE.AND R5, R5, R193, PT ;  /* 0x000000c105057233 */ /* 0x000fe40003803000 */
[----:B------:R-:W-:Y:S01]  /*10f80*/  LOP3.LUT R97, R7, R0, RZ, 0xc0, !PT ;  /* 0x0000000007617212 */ /* 0x000fe200078ec0ff */
[----:B------:R-:W-:Y:S01]  /*10f90*/  FADD.FTZ R0, R190, R10 ;  /* 0x0000000abe007221 */ /* 0x000fe20000010000 */
[----:B------:R-:W-:Y:S01]  /*10fa0*/  LOP3.LUT R99, R3, R4, RZ, 0xc0, !PT ;  /* 0x0000000403637212 */ /* 0x000fe200078ec0ff */
[----:B------:R-:W-:Y:S01]  /*10fb0*/  FADD.FTZ R4, R239, R9 ;  /* 0x00000009ef047221 */ /* 0x000fe20000010000 */
[----:B------:R-:W-:Y:S01]  /*10fc0*/  F2FP.F16.F32.PACK_AB R6, R45, R39 ;  /* 0x000000272d06723e */ /* 0x000fe200000000ff */
        /* <DEDUP_REMOVED lines=49> */
[----:B------:R-:W-:Y:S01]  /*112e0*/  PLOP3.LUT P0, PT, PT, PT, UP0, 0x40, 0x0 ;  /* 0x000000000000781c */ /* 0x000fe20003f0e808 */
[C---:B------:R-:W-:Y:S06]  /*112f0*/  HMMA.16816.F32 R144, R92.reuse, R152, R76 ;  /* 0x000000985c90723c */ /* 0x040fec000000184c */
[C---:B---3--:R-:W-:Y:S06]  /*11300*/  HMMA.16816.F32 R112, R92.reuse, R120, R112 ;  /* 0x000000785c70723c */ /* 0x048fec0000001870 */
[C---:B------:R-:W-:Y:S06]  /*11310*/  HMMA.16816.F32 R124, R92.reuse, R122, R104 ;  /* 0x0000007a5c7c723c */ /* 0x040fec0000001868 */
[----:B----4-:R-:W-:Y:S01]  /*11320*/  HMMA.16816.F32 R128, R92, R136, R100 ;  /* 0x000000885c80723c */ /* 0x010fe20000001864 */
[----:B------:R-:W-:-:S05]  /*11330*/  IMAD.MOV.U32 R104, RZ, RZ, R245 ;  /* 0x000000ffff687224 */ /* 0x000fca00078e00f5 */
[----:B------:R-:W-:Y:S01]  /*11340*/  HMMA.16816.F32 R140, R92, R138, R140 ;  /* 0x0000008a5c8c723c */ /* 0x000fe2000000188c */
[----:B------:R-:W-:-:S05]  /*11350*/  IMAD.MOV.U32 R103, RZ, RZ, R244 ;  /* 0x000000ffff677224 */ /* 0x000fca00078e00f4 */
[----:B------:R-:W-:Y:S01]  /*11360*/  HMMA.16816.F32 R160, R92, R168, R160 ;  /* 0x000000a85ca0723c */ /* 0x000fe200000018a0 */
[----:B------:R-:W-:-:S05]  /*11370*/  MOV R101, R234 ;  /* 0x000000ea00657202 */ /* 0x000fca0000000f00 */
[----:B------:R-:W-:Y:S01]  /*11380*/  HMMA.16816.F32 R172, R92, R170, R64 ;  /* 0x000000aa5cac723c */ /* 0x000fe20000001840 */
[----:B------:R-:W-:-:S05]  /*11390*/  IMAD.MOV.U32 R102, RZ, RZ, R235 ;  /* 0x000000ffff667224 */ /* 0x000fca00078e00eb */
        /* <DEDUP_REMOVED lines=40> */
[----:B--2---:R-:W-:-:S02]  /*11620*/  LEA R0, P0, R2, R246, 0x6 ;  /* 0x000000f602007211 */ /* 0x004fc400078030ff */
[----:B------:R-:W2:Y:S02]  /*11630*/  S2R R246, SR_TID.X ;  /* 0x0000000000f67919 */ /* 0x000ea40000002100 */
[----:B---3--:R-:W-:Y:S02]  /*11640*/  LEA.HI.X R3, R2, R243, R3, 0x6, P0 ;  /* 0x000000f302037211 */ /* 0x008fe400000f3403 */
[C---:B-1----:R-:W-:Y:S02]  /*11650*/  @!P4 LEA R4, P0, R0.reuse, R4, 0x1 ;  /* 0x000000040004c211 */ /* 0x042fe400078008ff */
[C---:B----4-:R-:W-:Y:S02]  /*11660*/  @!P3 LEA R12, P1, R0.reuse, R12, 0x1 ;  /* 0x0000000c000cb211 */ /* 0x050fe400078208ff */
[C---:B------:R-:W-:Y:S02]  /*11670*/  @!P4 LEA.HI.X R5, R0.reuse, R5, R3, 0x1, P0 ;  /* 0x000000050005c211 */ /* 0x040fe400000f0c03 */
[----:B-----5:R-:W-:-:S02]  /*11680*/  @!P2 LEA R10, P0, R0, R10, 0x1 ;  /* 0x0000000a000aa211 */ /* 0x020fc400078008ff */
[C---:B------:R-:W-:Y:S01]  /*11690*/  IADD3 R2, P6, R0.reuse, UR24, RZ ;  /* 0x0000001800027c10 */ /* 0x040fe2000ffde0ff */
[----:B------:R-:W-:Y:S01]  /*116a0*/  @!PT LDS RZ, [RZ] ;  /* 0x00000000fffff984 */ /* 0x000fe20000000800 */
[----:B------:R-:W-:Y:S01]  /*116b0*/  @!PT LDS RZ, [RZ] ;  /* 0x00000000fffff984 */ /* 0x000fe20000000800 */
[----:B------:R-:W-:Y:S01]  /*116c0*/  @!PT LDS RZ, [RZ] ;  /* 0x00000000fffff984 */ /* 0x000fe20000000800 */
[----:B------:R1:W-:Y:S01]  /*116d0*/  @!P4 LDGSTS.E.BYPASS.LTC128B.128 [R218+0x9000], desc[UR26][R4.64] ;  /* 0x0900000004dacfae */ /* 0x0003e2000b901d5a */
[C-C-:B------:R-:W-:Y:S02]  /*116e0*/  @!P3 LEA.HI.X R13, R0.reuse, R13, R3.reuse, 0x1, P1 ;  /* 0x0000000d000db211 */ /* 0x140fe400008f0c03 */
[----:B------:R-:W-:Y:S01]  /*116f0*/  @!P2 LEA.HI.X R11, R0, R11, R3, 0x1, P0 ;  /* 0x0000000b000ba211 */ /* 0x000fe200000f0c03 */
[----:B------:R-:W-:Y:S01]  /*11700*/  @P3 STS.128 [R218+0xa000], RZ ;  /* 0x00a000ffda003388 */ /* 0x000fe20000000c00 */
[C---:B------:R-:W-:Y:S01]  /*11710*/  @!P4 LEA R8, P5, R2.reuse, R8, 0x1 ;  /* 0x000000080208c211 */ /* 0x040fe200078a08ff */
[----:B------:R-:W-:Y:S01]  /*11720*/  IMAD.U32 R0, RZ, RZ, UR20 ;  /* 0x00000014ff007e24 */ /* 0x000fe2000f8e00ff */
[----:B------:R-:W-:Y:S01]  /*11730*/  IADD3.X R3, R3, UR18, RZ, P6, !PT ;  /* 0x0000001203037c10 */ /* 0x000fe2000b7fe4ff */
[----:B------:R-:W-:Y:S01]  /*11740*/  @!PT LDS RZ, [RZ] ;  /* 0x00000000fffff984 */ /* 0x000fe20000000800 */
[----:B------:R-:W-:Y:S01]  /*11750*/  @!PT LDS RZ, [RZ] ;  /* 0x00000000fffff984 */ /* 0x000fe20000000800 */
[----:B------:R-:W-:Y:S01]  /*11760*/  @!PT LDS RZ, [RZ] ;  /* 0x00000000fffff984 */ /* 0x000fe20000000800 */
[----:B------:R-:W-:Y:S01]  /*11770*/  @!P3 LDGSTS.E.BYPASS.LTC128B.128 [R218+0xa000], desc[UR26][R12.64+0x40] ;  /* 0x0a0000400cdabfae */ /* 0x000fe2000b901d5a */
[----:B------:R-:W-:-:S02]  /*11780*/  @!P3 LEA R6, P1, R2, R6, 0x1 ;  /* 0x000000060206b211 */ /* 0x000fc400078208ff */
[C-C-:B------:R-:W-:Y:S01]  /*11790*/  @!P4 LEA.HI.X R9, R2.reuse, R9, R3.reuse, 0x1, P5 ;  /* 0x000000090209c211 */ /* 0x140fe200028f0c03 */
[----:B------:R-:W-:Y:S01]  /*117a0*/  @P2 STS.128 [R218+0xb000], RZ ;  /* 0x00b000ffda002388 */ /* 0x000fe20000000c00 */
[----:B------:R-:W-:-:S03]  /*117b0*/  @!P3 LEA.HI.X R7, R2, R7, R3, 0x1, P1 ;  /* 0x000000070207b211 */ /* 0x000fc600008f0c03 */
[----:B------:R-:W-:Y:S01]  /*117c0*/  @!PT LDS RZ, [RZ] ;  /* 0x00000000fffff984 */ /* 0x000fe20000000800 */
[----:B------:R-:W-:Y:S01]  /*117d0*/  @!PT LDS RZ, [RZ] ;  /* 0x00000000fffff984 */ /* 0x000fe20000000800 */
[----:B------:R-:W-:Y:S01]  /*117e0*/  @!PT LDS RZ, [RZ] ;  /* 0x00000000fffff984 */ /* 0x000fe20000000800 */
[----:B------:R-:W-:Y:S01]  /*117f0*/  @!P2 LDGSTS.E.BYPASS.LTC128B.128 [R218+0xb000], desc[UR26][R10.64+0x80] ;  /* 0x0b0000800adaafae */ /* 0x000fe2000b901d5a */
[----:B--2---:R-:W-:-:S03]  /*11800*/  IMAD.SHL.U32 R246, R246, 0x2, RZ ;  /* 0x00000002f6f67824 */ /* 0x004fc600078e00ff */
[----:B------:R-:W-:Y:S04]  /*11810*/  @P4 STS.128 [R218+0x9800], RZ ;  /* 0x009800ffda004388 */ /* 0x000fe80000000c00 */
[----:B------:R-:W-:Y:S01]  /*11820*/  @!PT LDS RZ, [RZ] ;  /* 0x00000000fffff984 */ /* 0x000fe20000000800 */
[----:B------:R-:W-:Y:S01]  /*11830*/  @!PT LDS RZ, [RZ] ;  /* 0x00000000fffff984 */ /* 0x000fe20000000800 */
[----:B------:R-:W-:Y:S01]  /*11840*/  @!PT LDS RZ, [RZ] ;  /* 0x00000000fffff984 */ /* 0x000fe20000000800 */
[----:B------:R2:W-:Y:S01]  /*11850*/  @!P4 LDGSTS.E.BYPASS.LTC128B.128 [R218+0x9800], desc[UR26][R8.64] ;  /* 0x0980000008dacfae */ /* 0x0005e2000b901d5a */
[----:B------:R-:W-:Y:S02]  /*11860*/  LOP3.LUT R246, R246, 0x6, RZ, 0xc0, !PT ;  /* 0x00000006f6f67812 */ /* 0x000fe400078ec0ff */
[----:B-1----:R-:W-:Y:S01]  /*11870*/  @!P2 LEA R4, P0, R2, R14, 0x1 ;  /* 0x0000000e0204a211 */ /* 0x002fe200078008ff */
[----:B------:R-:W-:Y:S02]  /*11880*/  @P3 STS.128 [R218+0xa800], RZ ;  /* 0x00a800ffda003388 */ /* 0x000fe40000000c00 */
[----:B------:R-:W-:Y:S01]  /*11890*/  IMAD R0, R0, 0x40, R246 ;  /* 0x0000004000007824 */ /* 0x000fe200078e02f6 */
[----:B------:R-:W-:Y:S01]  /*118a0*/  @!P2 LEA.HI.X R5, R2, R15, R3, 0x1, P0 ;  /* 0x0000000f0205a211 */ /* 0x000fe200000f0c03 */
[----:B------:R-:W-:Y:S01]  /*118b0*/  @!PT LDS RZ, [RZ] ;  /* 0x00000000fffff984 */ /* 0x000fe20000000800 */
[----:B------:R-:W-:Y:S01]  /*118c0*/  @!PT LDS RZ, [RZ] ;  /* 0x00000000fffff984 */ /* 0x000fe20000000800 */
[----:B------:R-:W-:Y:S01]  /*118d0*/  @!PT LDS RZ, [RZ] ;  /* 0x00000000fffff984 */ /* 0x000fe20000000800 */
[----:B------:R-:W-:Y:S02]  /*118e0*/  @!P3 LDGSTS.E.BYPASS.LTC128B.128 [R218+0xa800], desc[UR26][R6.64+0x40] ;  /* 0x0a80004006dabfae */ /* 0x000fe4000b901d5a */
[--C-:B------:R-:W-:Y:S01]  /*118f0*/  IMAD.IADD R3, R223, 0x1, -R0.reuse ;  /* 0x00000001df037824 */ /* 0x100fe200078e0a00 */
[C---:B------:R-:W-:Y:S01]  /*11900*/  ISETP.GE.AND P5, PT, R0.reuse, R228, PT ;  /* 0x000000e40000720c */ /* 0x040fe20003fa6270 */
[----:B------:R-:W-:Y:S01]  /*11910*/  @P2 STS.128 [R218+0xb800], RZ ;  /* 0x00b800ffda002388 */ /* 0x000fe20000000c00 */
[----:B------:R-:W-:Y:S01]  /*11920*/  IMAD.IADD R2, R225, 0x1, -R0 ;  /* 0x00000001e1027824 */ /* 0x000fe200078e0a00 */
[----:B------:R-:W-:-:S02]  /*11930*/  ISETP.GE.AND P1, PT, R0, R227, PT ;  /* 0x000000e30000720c */ /* 0x000fc40003f26270 */
[----:B------:R-:W-:Y:S01]  /*11940*/  @!PT LDS RZ, [RZ] ;  /* 0x00000000fffff984 */ /* 0x000fe20000000800 */
[----:B------:R-:W-:Y:S01]  /*11950*/  @!PT LDS RZ, [RZ] ;  /* 0x00000000fffff984 */ /* 0x000fe20000000800 */
[----:B------:R-:W-:Y:S01]  /*11960*/  @!PT LDS RZ, [RZ] ;  /* 0x00000000fffff984 */ /* 0x000fe20000000800 */
[----:B------:R1:W-:Y:S01]  /*11970*/  @!P2 LDGSTS.E.BYPASS.LTC128B.128 [R218+0xb800], desc[UR26][R4.64+0x80] ;  /* 0x0b80008004daafae */ /* 0x0003e2000b901d5a */
[C---:B------:R-:W-:Y:S02]  /*11980*/  ISETP.GE.AND P6, PT, R0.reuse, R229, PT ;  /* 0x000000e50000720c */ /* 0x040fe40003fc6270 */
[C---:B------:R-:W-:Y:S01]  /*11990*/  ISETP.LT.OR P5, PT, R0.reuse, R220, P5 ;  /* 0x000000dc0000720c */ /* 0x040fe20002fa1670 */
[----:B------:R-:W-:Y:S01]  /*119a0*/  LDSM.16.M88.4 R32, [R213+0x6000] ;  /* 0x00600000d520783b */ /* 0x000fe20000000200 */
[C---:B------:R-:W-:Y:S02]  /*119b0*/  ISETP.GE.AND P0, PT, R0.reuse, R230, PT ;  /* 0x000000e60000720c */ /* 0x040fe40003f06270 */
[C---:B------:R-:W-:Y:S01]  /*119c0*/  ISETP.LT.OR P1, PT, R0.reuse, R219, P1 ;  /* 0x000000db0000720c */ /* 0x040fe20000f21670 */
[----:B------:R-:W-:Y:S01]  /*119d0*/  LDSM.16.M88.4 R24, [R213+0x6800] ;  /* 0x00680000d518783b */ /* 0x000fe20000000200 */
[C---:B------:R-:W-:Y:S02]  /*119e0*/  ISETP.LT.OR P6, PT, R0.reuse, R221, P6 ;  /* 0x000000dd0000720c */ /* 0x040fe400037c1670 */
[----:B------:R-:W-:Y:S01]  /*119f0*/  ISETP.LT.OR P0, PT, R0, R222, P0 ;  /* 0x000000de0000720c */ /* 0x000fe20000701670 */
[----:B--2---:R-:W2:Y:S04]  /*11a00*/  LDSM.16.M88.4 R8, [R216+0x1000] ;  /* 0x00100000d808783b */ /* 0x004ea80000000200 */
[----:B------:R-:W3:Y:S04]  /*11a10*/  LDSM.16.M88.4 R28, [R213+0x6400] ;  /* 0x00640000d51c783b */ /* 0x000ee80000000200 */
[----:B------:R-:W4:Y:S04]  /*11a20*/  LDSM.16.M88.4 R20, [R213+0x6c00] ;  /* 0x006c0000d514783b */ /* 0x000f280000000200 */
[----:B------:R-:W5:Y:S04]  /*11a30*/  LDSM.16.M88.4 R12, [R216] ;  /* 0x00000000d80c783b */ /* 0x000f680000000200 */
[----:B------:R-:W-:Y:S04]  /*11a40*/  LDSM.16.M88.4 R48, [R215+0x6000] ;  /* 0x00600000d730783b */ /* 0x000fe80000000200 */
[----:B-1----:R-:W1:Y:S04]  /*11a50*/  LDSM.16.M88.4 R4, [R217+0x1000] ;  /* 0x00100000d904783b */ /* 0x002e680000000200 */
[----:B------:R-:W1:Y:S04]  /*11a60*/  LDSM.16.M88.4 R36, [R215+0x6800] ;  /* 0x00680000d724783b */ /* 0x000e680000000200 */
[----:B------:R-:W1:Y:S04]  /*11a70*/  LDSM.16.M88.4 R40, [R215+0x6400] ;  /* 0x00640000d728783b */ /* 0x000e680000000200 */
[----:B------:R-:W1:Y:S04]  /*11a80*/  LDSM.16.M88.4 R52, [R215+0x6c00] ;  /* 0x006c0000d734783b */ /* 0x000e680000000200 */
[----:B------:R-:W1:Y:S01]  /*11a90*/  LDSM.16.M88.4 R16, [R217] ;  /* 0x00000000d910783b */ /* 0x000e620000000200 */
[C---:B--2---:R-:W-:Y:S03]  /*11aa0*/  HMMA.16816.F32 R108, R8.reuse, R32, RZ ;  /* 0x00000020086c723c */ /* 0x044fe600000018ff */
[----:B------:R-:W0:Y:S03]  /*11ab0*/  LDGDEPBAR ;  /* 0x00000000000079af */ /* 0x000e260000000000 */
[C---:B------:R-:W-:Y:S06]  /*11ac0*/  HMMA.16816.F32 R60, R8.reuse, R24, RZ ;  /* 0x00000018083c723c */ /* 0x040fec00000018ff */
[C---:B---3--:R-:W-:Y:S06]  /*11ad0*/  HMMA.16816.F32 R100, R8.reuse, R28, RZ ;  /* 0x0000001c0864723c */ /* 0x048fec00000018ff */
[C---:B----4-:R-:W-:Y:S06]  /*11ae0*/  HMMA.16816.F32 R44, R8.reuse, R20, RZ ;  /* 0x00000014082c723c */ /* 0x050fec00000018ff */
[C---:B------:R-:W-:Y:S06]  /*11af0*/  HMMA.16816.F32 R104, R8.reuse, R34, RZ ;  /* 0x000000220868723c */ /* 0x040fec00000018ff */
[C---:B------:R-:W-:Y:S06]  /*11b00*/  HMMA.16816.F32 R64, R8.reuse, R30, RZ ;  /* 0x0000001e0840723c */ /* 0x040fec00000018ff */
[C---:B------:R-:W-:Y:S06]  /*11b10*/  HMMA.16816.F32 R56, R8.reuse, R26, RZ ;  /* 0x0000001a0838723c */ /* 0x040fec00000018ff */
[----:B------:R-:W-:Y:S06]  /*11b20*/  HMMA.16816.F32 R8, R8, R22, RZ ;  /* 0x000000160808723c */ /* 0x000fec00000018ff */
[C---:B-----5:R-:W-:Y:S06]  /*11b30*/  HMMA.16816.F32 R184, R12.reuse, R32, RZ ;  /* 0x000000200cb8723c */ /* 0x060fec00000018ff */
        /* <DEDUP_REMOVED lines=18> */
[----:B------:R-:W2:Y:S05]  /*11c60*/  LDSM.16.M88.4 R24, [R213+0x7800] ;  /* 0x00780000d518783b */ /* 0x000eaa0000000200 */
[----:B------:R-:W-:Y:S01]  /*11c70*/  HMMA.16816.F32 R192, R12, R34, RZ ;  /* 0x000000220cc0723c */ /* 0x000fe200000018ff */
[----:B------:R-:W3:Y:S05]  /*11c80*/  LDSM.16.M88.4 R12, [R216+0x2000] ;  /* 0x00200000d80c783b */ /* 0x000eea0000000200 */
[C---:B------:R-:W-:Y:S06]  /*11c90*/  HMMA.16816.F32 R32, R16.reuse, R48, R184 ;  /* 0x000000301020723c */ /* 0x040fec00000018b8 */
        /* <DEDUP_REMOVED lines=9> */
[C---:B--2---:R-:W-:Y:S06]  /*11d30*/  HMMA.16816.F32 R188, R4.reuse, R24, R108 ;  /* 0x0000001804bc723c */ /* 0x044fec000000186c */
[C---:B------:R-:W-:Y:S06]  /*11d40*/  HMMA.16816.F32 R196, R4.reuse, R8, R196 ;  /* 0x0000000804c4723c */ /* 0x040fec00000018c4 */
[C---:B------:R-:W-:Y:S06]  /*11d50*/  HMMA.16816.F32 R236, R4.reuse, R44, R100 ;  /* 0x0000002c04ec723c */ /* 0x040fec0000001864 */
[C---:B------:R-:W-:Y:S06]  /*11d60*/  HMMA.16816.F32 R184, R4.reuse, R10, R104 ;  /* 0x0000000a04b8723c */ /* 0x040fec0000001868 */
[C---:B------:R-:W-:Y:S06]  /*11d70*/  HMMA.16816.F32 R180, R4.reuse, R22, R64 ;  /* 0x0000001604b4723c */ /* 0x040fec0000001840 */
[C---:B------:R-:W-:Y:S06]  /*11d80*/  HMMA.16816.F32 R176, R4.reuse, R26, R60 ;  /* 0x0000001a04b0723c */ /* 0x040fec000000183c */
[----:B------:R-:W-:Y:S01]  /*11d90*/  HMMA.16816.F32 R16, R4, R46, R56 ;  /* 0x0000002e0410723c */ /* 0x000fe20000001838 */
[----:B------:R-:W-:Y:S05]  /*11da0*/  LDSM.16.M88.4 R4, [R217+0x3000] ;  /* 0x00300000d904783b */ /* 0x000fea0000000200 */
[C---:B---3--:R-:W-:Y:S01]  /*11db0*/  HMMA.16816.F32 R108, R12.reuse, R8, R32 ;  /* 0x000000080c6c723c */ /* 0x048fe20000001820 */
        /* <DEDUP_REMOVED lines=128> */
[----:B------:R-:W-:Y:S02]  /*125c0*/  ISETP.GE.AND P1, PT, R2, R227, PT ;  /* 0x000000e30200720c */ /* 0x000fe40003f26270 */
        /* <DEDUP_REMOVED lines=217> */
[----:B------:R1:W-:Y:S01]  /*13360*/  STL [R1+0x8], R20 ;  /* 0x0000081401007387 */ /* 0x0003e20000100800 */
        /* <DEDUP_REMOVED lines=12> */
[----:B-1----:R-:W-:Y:S01]  /*13430*/  IABS R20, R2 ;  /* 0x0000000200147213 */ /* 0x002fe20000000000 */
        /* <DEDUP_REMOVED lines=164> */
[----:B------:R-:W-:Y:S01]  /*13e80*/  IMAD.MOV.U32 R3, RZ, RZ, R7 ;  /* 0x000000ffff037224 */ /* 0x000fe200078e0007 */
[----:B------:R-:W-:Y:S01]  /*13e90*/  IABS R6, R6 ;  /* 0x0000000600067213 */ /* 0x000fe20000000000 */
[----:B------:R-:W-:Y:S01]  /*13ea0*/  IMAD.MOV.U32 R7, RZ, RZ, R4 ;  /* 0x000000ffff077224 */ /* 0x000fe200078e0004 */
[----:B------:R-:W-:Y:S02]  /*13eb0*/  I2FP.F32.S32 R4, R2 ;  /* 0x0000000200047245 */ /* 0x000fe40000201400 */
[----:B------:R-:W-:Y:S01]  /*13ec0*/  I2FP.F32.S32 R3, R3 ;  /* 0x0000000300037245 */ /* 0x000fe20000201400 */
[----:B------:R-:W-:Y:S01]  /*13ed0*/  IMAD.MOV.U32 R5, RZ, RZ, R6 ;  /* 0x000000ffff057224 */ /* 0x000fe200078e0006 */
[----:B------:R-:W-:Y:S01]  /*13ee0*/  I2FP.F32.S32 R7, R7 ;  /* 0x0000000700077245 */ /* 0x000fe20000201400 */
[----:B------:R-:W-:-:S02]  /*13ef0*/  IMAD.MOV.U32 R6, RZ, RZ, R8 ;  /* 0x000000ffff067224 */ /* 0x000fc400078e0008 */
[----:B------:R-:W-:Y:S01]  /*13f00*/  FFMA.FTZ R3, R3, -UR19, R14 ;  /* 0x8000001303037c23 */ /* 0x000fe2000801000e */
[----:B------:R-:W-:Y:S01]  /*13f10*/  I2FP.F32.S32 R5, R5 ;  /* 0x0000000500057245 */ /* 0x000fe20000201400 */
[----:B------:R-:W-:Y:S01]  /*13f20*/  FFMA.FTZ R2, R7, -UR19, R16 ;  /* 0x8000001307027c23 */ /* 0x000fe20008010010 */
[----:B------:R-:W-:Y:S01]  /*13f30*/  I2FP.F32.S32 R6, R6 ;  /* 0x0000000600067245 */ /* 0x000fe20000201400 */
[----:B------:R-:W-:Y:S01]  /*13f40*/  FFMA.FTZ R7, R4, -UR19, R13 ;  /* 0x8000001304077c23 */ /* 0x000fe2000801000d */
[----:B------:R-:W-:Y:S01]  /*13f50*/  FSEL R3, R3, -INF , !P6 ;  /* 0xff80000003037808 */ /* 0x000fe20007000000 */
[----:B------:R-:W-:Y:S01]  /*13f60*/  FFMA.FTZ R5, R5, -UR19, R12 ;  /* 0x8000001305057c23 */ /* 0x000fe2000801000c */
[----:B------:R-:W-:Y:S01]  /*13f70*/  FSEL R204, R2, -INF , !P5 ;  /* 0xff80000002cc7808 */ /* 0x000fe20006800000 */
[----:B------:R-:W-:Y:S02]  /*13f80*/  IMAD.IADD R2, R224, 0x1, -R0 ;  /* 0x00000001e0027824 */ /* 0x000fe400078e0a00 */
[----:B------:R-:W-:Y:S01]  /*13f90*/  FFMA.FTZ R6, R6, -UR19, R18 ;  /* 0x8000001306067c23 */ /* 0x000fe20008010012 */
[----:B------:R1:W-:Y:S01]  /*13fa0*/  STL [R1+0x4], R3 ;  /* 0x0000040301007387 */ /* 0x0003e20000100800 */
[----:B------:R-:W-:Y:S01]  /*13fb0*/  FSEL R203, R5, -INF , !P0 ;  /* 0xff80000005cb7808 */ /* 0x000fe20004000000 */
[----:B------:R-:W-:Y:S01]  /*13fc0*/  IMAD.IADD R5, R226, 0x1, -R0 ;  /* 0x00000001e2057824 */ /* 0x000fe200078e0a00 */
[----:B------:R-:W-:-:S02]  /*13fd0*/  ISETP.GE.AND P6, PT, R0, R229, PT ;  /* 0x000000e50000720c */ /* 0x000fc40003fc6270 */
[----:B------:R-:W-:Y:S02]  /*13fe0*/  FSEL R205, R6, -INF , !P1 ;  /* 0xff80000006cd7808 */ /* 0x000fe40004800000 */
[C---:B------:R-:W-:Y:S02]  /*13ff0*/  ISETP.GE.AND P0, PT, R0.reuse, R230, PT ;  /* 0x000000e60000720c */ /* 0x040fe40003f06270 */
[C---:B------:R-:W-:Y:S02]  /*14000*/  ISETP.GE.AND P5, PT, R0.reuse, R228, PT ;  /* 0x000000e40000720c */ /* 0x040fe40003fa6270 */
[C---:B------:R-:W-:Y:S02]  /*14010*/  ISETP.GE.AND P1, PT, R0.reuse, R227, PT ;  /* 0x000000e30000720c */ /* 0x040fe40003f26270 */
[C---:B------:R-:W-:Y:S02]  /*14020*/  ISETP.LT.OR P6, PT, R0.reuse, R221, P6 ;  /* 0x000000dd0000720c */ /* 0x040fe400037c1670 */
[----:B------:R-:W-:-:S02]  /*14030*/  ISETP.LT.OR P0, PT, R0, R222, P0 ;  /* 0x000000de0000720c */ /* 0x000fc40000701670 */
[C---:B------:R-:W-:Y:S02]  /*14040*/  ISETP.LT.OR P5, PT, R0.reuse, R220, P5 ;  /* 0x000000dc0000720c */ /* 0x040fe40002fa1670 */
[----:B------:R-:W-:Y:S02]  /*14050*/  ISETP.LT.OR P1, PT, R0, R219, P1 ;  /* 0x000000db0000720c */ /* 0x000fe40000f21670 */
[----:B------:R-:W-:Y:S02]  /*14060*/  FSEL R200, R7, -INF , !P0 ;  /* 0xff80000007c87808 */ /* 0x000fe40004000000 */
[----:B------:R-:W-:Y:S01]  /*14070*/  PLOP3.LUT P0, PT, PT, PT, UP0, 0x80, 0x0 ;  /* 0x000000000000781c */ /* 0x000fe20003f0f008 */
[----:B-1----:R-:W-:-:S05]  /*14080*/  IMAD.IADD R3, R225, 0x1, -R0 ;  /* 0x00000001e1037824 */ /* 0x002fca00078e0a00 */
[----:B------:R-:W-:Y:S02]  /*14090*/  IABS R4, R3 ;  /* 0x0000000300047213 */ /* 0x000fe40000000000 */
[----:B------:R-:W-:Y:S02]  /*140a0*/  IABS R3, R2 ;  /* 0x0000000200037213 */ /* 0x000fe40000000000 */
[----:B------:R-:W-:Y:S02]  /*140b0*/  I2FP.F32.S32 R4, R4 ;  /* 0x0000000400047245 */ /* 0x000fe40000201400 */
[----:B------:R-:W-:Y:S02]  /*140c0*/  IABS R2, R5 ;  /* 0x0000000500027213 */ /* 0x000fe40000000000 */
[----:B------:R-:W-:Y:S01]  /*140d0*/  I2FP.F32.S32 R3, R3 ;  /* 0x0000000300037245 */ /* 0x000fe20000201400 */
[----:B------:R-:W-:Y:S01]  /*140e0*/  FFMA.FTZ R4, R4, -UR19, R15 ;  /* 0x8000001304047c23 */ /* 0x000fe2000801000f */
[----:B------:R-:W-:-:S03]  /*140f0*/  I2FP.F32.S32 R0, R2 ;  /* 0x0000000200007245 */ /* 0x000fc60000201400 */
[----:B------:R-:W-:Y:S01]  /*14100*/  FFMA.FTZ R2, R3, -UR19, R17 ;  /* 0x8000001303027c23 */ /* 0x000fe20008010011 */
[----:B------:R-:W-:Y:S01]  /*14110*/  FSEL R3, R4, -INF , !P6 ;  /* 0xff80000004037808 */ /* 0x000fe20007000000 */
[----:B------:R-:W-:-:S03]  /*14120*/  FFMA.FTZ R0, R0, -UR19, R19 ;  /* 0x8000001300007c23 */ /* 0x000fc60008010013 */
[----:B------:R-:W-:Y:S01]  /*14130*/  FSEL R201, R2, -INF , !P5 ;  /* 0xff80000002c97808 */ /* 0x000fe20006800000 */
[----:B------:R1:W-:Y:S01]  /*14140*/  STL [R1], R3 ;  /* 0x0000000301007387 */ /* 0x0003e20000100800 */
[----:B------:R-:W-:Y:S01]  /*14150*/  FSEL R202, R0, -INF , !P1 ;  /* 0xff80000000ca7808 */ /* 0x000fe20004800000 */
[----:B------:R-:W-:Y:S06]  /*14160*/  @!P0 BRA `(.L_x_896) ;  /* 0x0000000400148947 */ /* 0x000fec0003800000 */
        /* <DEDUP_REMOVED lines=16> */
[----:B------:R-:W5:Y:S05]  /*14270*/  @!P2 LDC.64 R8, c[0x0][0x218] ;  /* 0x00008600ff08ab82 */ /* 0x000f6a0000000a00 */
[----:B-1----:R-:W-:-:S03]  /*14280*/  IMAD.U32 R3, RZ, RZ, UR4 ;  /* 0x00000004ff037e24 */ /* 0x002fc6000f8e00ff */
        /* <DEDUP_REMOVED lines=8> */
[----:B------:R-:W-:-:S02]  /*14310*/  @!P2 LEA R8, P1, R0, R8, 0x1 ;  /* 0x000000080008a211 */ /* 0x000fc400078208ff */
[--C-:B------:R-:W-:Y:S01]  /*14320*/  @!P3 LEA.HI.X R11, R0, R11, R3.reuse, 0x1, P0 ;  /* 0x0000000b000bb211 */ /* 0x100fe200000f0c03 */
[----:B------:R-:W-:Y:S01]  /*14330*/  @!PT LDS RZ, [RZ] ;  /* 0x00000000fffff984 */ /* 0x000fe20000000800 */
[----:B------:R-:W-:Y:S01]  /*14340*/  @!PT LDS RZ, [RZ] ;  /* 0x00000000fffff984 */ /* 0x000fe20000000800 */
[----:B------:R-:W-:Y:S01]  /*14350*/  @!PT LDS RZ, [RZ] ;  /* 0x00000000fffff984 */ /* 0x000fe20000000800 */
[----:B------:R2:W-:Y:S01]  /*14360*/  @!P4 LDGSTS.E.BYPASS.LTC128B.128 [R218+0x6000], desc[UR26][R14.64] ;  /* 0x060000000edacfae */ /* 0x0005e2000b901d5a */
[C---:B-1----:R-:W-:Y:S02]  /*14370*/  @!P4 LEA R12, P5, R2.reuse, R12, 0x1 ;  /* 0x0000000c020cc211 */ /* 0x042fe400078a08ff */
        /* <DEDUP_REMOVED lines=34> */
.L_x_898:
[----:B------:R-:W-:Y:S05]  /*145a0*/  BSYNC B0 ;  /* 0x0000000000007941 */ /* 0x000fea0003800000 */
.L_x_897:
[----:B------:R-:W0:Y:S02]  /*145b0*/  LDGDEPBAR ;  /* 0x00000000000079af */ /* 0x000e240000000000 */
.L_x_896:
[----:B------:R-:W3:Y:S04]  /*145c0*/  LDL R5, [R1+0x30] ;  /* 0x0000300001057983 */ /* 0x000ee80000100800 */
[----:B------:R-:W4:Y:S04]  /*145d0*/  LDL.LU R4, [R1+0x4c] ;  /* 0x00004c0001047983 */ /* 0x000f280000300800 */
[----:B-1----:R-:W4:Y:S04]  /*145e0*/  LDL.LU R3, [R1+0x48] ;  /* 0x0000480001037983 */ /* 0x002f280000300800 */
[----:B------:R-:W4:Y:S04]  /*145f0*/  LDL.LU R2, [R1+0x50] ;  /* 0x0000500001027983 */ /* 0x000f280000300800 */
[----:B------:R-:W4:Y:S04]  /*14600*/  LDL R0, [R1+0x10] ;  /* 0x0000100001007983 */ /* 0x000f280000100800 */
[----:B------:R-:W4:Y:S04]  /*14610*/  LDL R18, [R1+0xc] ;  /* 0x00000c0001127983 */ /* 0x000f280000100800 */
[----:B--2---:R-:W2:Y:S04]  /*14620*/  LDL R7, [R1+0x74] ;  /* 0x0000740001077983 */ /* 0x004ea80000100800 */
[----:B------:R1:W-:Y:S04]  /*14630*/  STL [R1+0xa0], R216 ;  /* 0x0000a0d801007387 */ /* 0x0003e80000100800 */
[----:B------:R1:W-:Y:S04]  /*14640*/  STL [R1+0x9c], R215 ;  /* 0x00009cd701007387 */ /* 0x0003e80000100800 */
[----:B------:R1:W-:Y:S04]  /*14650*/  STL [R1+0x98], R213 ;  /* 0x000098d501007387 */ /* 0x0003e80000100800 */
[----:B------:R-:W2:Y:S04]  /*14660*/  LDL R19, [R1+0x38] ;  /* 0x0000380001137983 */ /* 0x000ea80000100800 */
[----:B-1----:R-:W2:Y:S04]  /*14670*/  LDL.LU R216, [R1+0x8] ;  /* 0x0000080001d87983 */ /* 0x002ea80000300800 */
[----:B------:R-:W2:Y:S04]  /*14680*/  LDL.LU R215, [R1] ;  /* 0x0000000001d77983 */ /* 0x000ea80000300800 */
[----:B------:R-:W2:Y:S01]  /*14690*/  LDL.LU R213, [R1+0x4] ;  /* 0x0000040001d57983 */ /* 0x000ea20000300800 */
[----:B------:R-:W-:Y:S01]  /*146a0*/  USHF.L.U32 UR4, UR20, 0x1, URZ ;  /* 0x0000000114047899 */ /* 0x000fe2000800063f */
[----:B------:R-:W-:-:S02]  /*146b0*/  IMAD.MOV.U32 R43, RZ, RZ, R52 ;  /* 0x000000ffff2b7224 */ /* 0x000fc400078e0034 */
[C---:B------:R-:W-:Y:S02]  /*146c0*/  VIADD R10, R233.reuse, 0xbb67ae85 ;  /* 0xbb67ae85e90a7836 */ /* 0x040fe40000000000 */
[C---:B------:R-:W-:Y:S02]  /*146d0*/  VIADD R182, R232.reuse, 0x9e3779b9 ;  /* 0x9e3779b9e8b67836 */ /* 0x040fe40000000000 */
[C---:B------:R-:W-:Y:S02]  /*146e0*/  VIADD R183, R233.reuse, 0x76cf5d0a ;  /* 0x76cf5d0ae9b77836 */ /* 0x040fe40000000000 */
[C---:B------:R-:W-:Y:S01]  /*146f0*/  VIADD R189, R233.reuse, 0x32370b8f ;  /* 0x32370b8fe9bd7836 */ /* 0x040fe20000000000 */
[C---:B------:R-:W-:Y:S01]  /*14700*/  IADD3 R193, R232.reuse, -0x255992d5, RZ ;  /* 0xdaa66d2be8c17810 */ /* 0x040fe20007ffe0ff */
[C---:B------:R-:W-:Y:S02]  /*14710*/  VIADD R194, R232.reuse, 0x78dde6e4 ;  /* 0x78dde6e4e8c27836 */ /* 0x040fe40000000000 */
[----:B------:R-:W-:Y:S01]  /*14720*/  VIADD R196, R233, 0xed9eba14 ;  /* 0xed9eba14e9c47836 */ /* 0x000fe20000000000 */
[----:B------:R-:W-:Y:S01]  /*14730*/  IADD3 R190, R232, -0x4ab325aa, RZ ;  /* 0xb54cda56e8be7810 */ /* 0x000fe20007ffe0ff */
[----:B---3--:R-:W-:-:S02]  /*14740*/  IMAD.MOV.U32 R6, RZ, RZ, R5 ;  /* 0x000000ffff067224 */ /* 0x008fc400078e0005 */
[----:B----4-:R-:W-:Y:S01]  /*14750*/  IMAD.MOV.U32 R5, RZ, RZ, R4 ;  /* 0x000000ffff057224 */ /* 0x010fe200078e0004 */
[----:B------:R-:W-:Y:S01]  /*14760*/  MOV R4, R3 ;  /* 0x0000000300047202 */ /* 0x000fe20000000f00 */
[----:B------:R-:W-:Y:S02]  /*14770*/  IMAD.MOV.U32 R3, RZ, RZ, R2 ;  /* 0x000000ffff037224 */ /* 0x000fe400078e0002 */
        /* <DEDUP_REMOVED lines=10> */
[----:B------:R-:W-:Y:S01]  /*14820*/  IMAD.MOV.U32 R12, RZ, RZ, R5 ;  /* 0x000000ffff0c7224 */ /* 0x000fe200078e0005 */
[----:B------:R-:W-:Y:S01]  /*14830*/  IADD3 R53, R232, 0x3c6ef372, RZ ;  /* 0x3c6ef372e8357810 */ /* 0x000fe20007ffe0ff */
[----:B------:R-:W-:Y:S01]  /*14840*/  IMAD.WIDE.U32 R4, R4, -0x326172a9, RZ ;  /* 0xcd9e8d5704047825 */ /* 0x000fe200078e00ff */
[----:B------:R-:W-:-:S03]  /*14850*/  FMNMX.FTZ R0, R48, R0, !PT ;  /* 0x0000000030007209 */ /* 0x000fc60007810000 */
[----:B------:R-:W-:Y:S01]  /*14860*/  IMAD.WIDE.U32 R34, R2, -0x326172a9, RZ ;  /* 0xcd9e8d5702227825 */ /* 0x000fe200078e00ff */
[----:B------:R-:W-:Y:S02]  /*14870*/  LOP3.LUT R2, R5, R24, R182, 0x96, !PT ;  /* 0x0000001805027212 */ /* 0x000fe400078e96b6 */
[----:B------:R-:W-:Y:S02]  /*14880*/  FMNMX.FTZ R0, R240, R0, !PT ;  /* 0x00000000f0007209 */ /* 0x000fe40007810000 */
[----:B------:R-:W-:Y:S02]  /*14890*/  LOP3.LUT R8, R35, R4, R53, 0x96, !PT ;  /* 0x0000000423087212 */ /* 0x000fe400078e9635 */
[----:B------:R-:W-:Y:S01]  /*148a0*/  MOV R17, R3 ;  /* 0x0000000300117202 */ /* 0x000fe20000000f00 */
[----:B------:R-:W-:Y:S01]  /*148b0*/  IMAD.WIDE.U32 R2, R2, -0x2daee0ad, RZ ;  /* 0xd2511f5302027825 */ /* 0x000fe200078e00ff */
[----:B------:R-:W-:-:S03]  /*148c0*/  FMNMX.FTZ R0, R236, R0, !PT ;  /* 0x00000000ec007209 */ /* 0x000fc60007810000 */
[----:B------:R-:W-:Y:S01]  /*148d0*/  IMAD.WIDE.U32 R8, R8, -0x2daee0ad, RZ ;  /* 0xd2511f5308087825 */ /* 0x000fe200078e00ff */
[----:B------:R-:W-:Y:S02]  /*148e0*/  FMNMX.FTZ R7, R192, R0, !PT ;  /* 0x00000000c0077209 */ /* 0x000fe40007810000 */
[----:B------:R-:W-:Y:S02]  /*148f0*/  LOP3.LUT R3, R3, R52, R183, 0x96, !PT ;  /* 0x0000003403037212 */ /* 0x000fe400078e96b7 */
[----:B------:R-:W-:-:S03]  /*14900*/  LOP3.LUT R0, R9, R2, R189, 0x96, !PT ;  /* 0x0000000209007212 */ /* 0x000fc600078e96bd */
[----:B------:R-:W-:Y:S01]  /*14910*/  IMAD.WIDE.U32 R2, R3, -0x326172a9, RZ ;  /* 0xcd9e8d5703027825 */ /* 0x000fe200078e00ff */
[----:B------:R-:W-:-:S03]  /*14920*/  FMNMX.FTZ R7, R105, R7, !PT ;  /* 0x0000000769077209 */ /* 0x000fc60007810000 */
[----:B------:R-:W-:Y:S01]  /*14930*/  IMAD.WIDE.U32 R44, R0, -0x326172a9, RZ ;  /* 0xcd9e8d57002c7825 */ /* 0x000fe200078e00ff */
[----:B------:R-:W-:Y:S02]  /*14940*/  MOV R29, R6 ;  /* 0x00000006001d7202 */ /* 0x000fe40000000f00 */
[----:B------:R-:W-:Y:S02]  /*14950*/  LOP3.LUT R6, R3, R34, R193, 0x96, !PT ;  /* 0x0000002203067212 */ /* 0x000fe400078e96c1 */
[----:B------:R-:W-:Y:S02]  /*14960*/  LOP3.LUT R2, R45, R2, R194, 0x96, !PT ;  /* 0x000000022d027212 */ /* 0x000fe400078e96c2 */
[----:B------:R-:W-:Y:S01]  /*14970*/  FMNMX.FTZ R0, R216, R7, !PT ;  /* 0x00000007d8007209 */ /* 0x000fe20007810000 */
[----:B------:R-:W-:-:S03]  /*14980*/  IMAD.WIDE.U32 R6, R6, -0x2daee0ad, RZ ;  /* 0xd2511f5306067825 */ /* 0x000fc600078e00ff */
[----:B------:R-:W-:Y:S01]  /*14990*/  FMNMX.FTZ R0, R184, R0, !PT ;  /* 0x00000000b8007209 */ /* 0x000fe20007810000 */
[----:B------:R-:W-:-:S03]  /*149a0*/  IMAD.WIDE.U32 R38, R2, -0x2daee0ad, RZ ;  /* 0xd2511f5302267825 */ /* 0x000fc600078e00ff */
[----:B------:R-:W-:Y:S02]  /*149b0*/  FMNMX.FTZ R0, R186, R0, !PT ;  /* 0x00000000ba007209 */ /* 0x000fe40007810000 */
        /* <DEDUP_REMOVED lines=27> */
[----:B------:R-:W-:Y:S02]  /*14b70*/  FMNMX.FTZ R6, R246, R7, !PT ;  /* 0x00000007f6067209 */ /* 0x000fe40007810000 */
[----:B------:R-:W-:-:S02]  /*14b80*/  FMNMX.FTZ R7, R239, R2, !PT ;  /* 0x00000002ef077209 */ /* 0x000fc40007810000 */
[----:B------:R-:W-:Y:S02]  /*14b90*/  LOP3.LUT R2, R3, R30, R190, 0x96, !PT ;  /* 0x0000001e03027212 */ /* 0x000fe400078e96be */
[----:B------:R-:W-:Y:S02]  /*14ba0*/  FMNMX.FTZ R3, R241, R6, !PT ;  /* 0x00000006f1037209 */ /* 0x000fe40007810000 */
[----:B------:R-:W-:Y:S02]  /*14bb0*/  FMNMX.FTZ R6, R195, R7, !PT ;  /* 0x00000007c3067209 */ /* 0x000fe40007810000 */
[----:B------:R-:W-:Y:S02]  /*14bc0*/  FMNMX.FTZ R3, R237, R3, !PT ;  /* 0x00000003ed037209 */ /* 0x000fe40007810000 */
[----:B-1----:R-:W-:Y:S02]  /*14bd0*/  FMNMX.FTZ R104, R0, R104, !PT ;  /* 0x0000006800687209 */ /* 0x002fe40007810000 */
        /* <DEDUP_REMOVED lines=24> */
[----:B------:R-:W-:Y:S01]  /*14d60*/  LOP3.LUT R6, R2, 0xffff, RZ, 0xc0, !PT ;  /* 0x0000ffff02067812 */ /* 0x000fe200078ec0ff */
[----:B------:R-:W1:Y:S01]  /*14d70*/  SHFL.BFLY PT, R102, R0, 0x2, 0x1f ;  /* 0x0c401f0000667f89 */ /* 0x000e6200000e0000 */
[----:B------:R-:W-:-:S02]  /*14d80*/  FMNMX.FTZ R8, R250, R8, !PT ;  /* 0x00000008fa087209 */ /* 0x000fc40007810000 */
[----:B------:R-:W-:Y:S02]  /*14d90*/  FMNMX.FTZ R3, R60, R3, !PT ;  /* 0x000000033c037209 */ /* 0x000fe40007810000 */
[----:B------:R-:W-:Y:S02]  /*14da0*/  SHF.R.U32.HI R7, RZ, 0x8, R6 ;  /* 0x00000008ff077819 */ /* 0x000fe40000011606 */
[----:B------:R-:W-:Y:S02]  /*14db0*/  LOP3.LUT R6, R2, 0xff, RZ, 0xc0, !PT ;  /* 0x000000ff02067812 */ /* 0x000fe400078ec0ff */
[----:B------:R-:W-:Y:S02]  /*14dc0*/  FMNMX.FTZ R8, R208, R8, !PT ;  /* 0x00000008d0087209 */ /* 0x000fe40007810000 */
[----:B------:R-:W-:Y:S02]  /*14dd0*/  FMNMX.FTZ R3, R213, R3, !PT ;  /* 0x00000003d5037209 */ /* 0x000fe40007810000 */
[----:B------:R-:W-:-:S02]  /*14de0*/  PRMT R14, R6, 0x5410, R7 ;  /* 0x00005410060e7816 */ /* 0x000fc40000000007 */
[----:B------:R-:W-:Y:S02]  /*14df0*/  FMNMX.FTZ R6, R199, R8, !PT ;  /* 0x00000008c7067209 */ /* 0x000fe40007810000 */
[----:B------:R-:W-:Y:S02]  /*14e00*/  FMNMX.FTZ R3, R215, R3, !PT ;  /* 0x00000003d7037209 */ /* 0x000fe40007810000 */
[--C-:B------:R-:W-:Y:S02]  /*14e10*/  SHF.R.U32.HI R7, RZ, 0x10, R2.reuse ;  /* 0x00000010ff077819 */ /* 0x100fe40000011602 */
[----:B------:R-:W-:Y:S01]  /*14e20*/  FMNMX.FTZ R8, R252, R6, !PT ;  /* 0x00000006fc087209 */ /* 0x000fe20007810000 */
[----:B------:R-:W2:Y:S01]  /*14e30*/  SHFL.BFLY PT, R103, R3, 0x2, 0x1f ;  /* 0x0c401f0003677f89 */ /* 0x000ea200000e0000 */
[----:B------:R-:W-:Y:S02]  /*14e40*/  SHF.R.U32.HI R6, RZ, 0x18, R2 ;  /* 0x00000018ff067819 */ /* 0x000fe40000011602 */
[----:B------:R-:W-:-:S02]  /*14e50*/  LOP3.LUT R2, R7, 0xff, RZ, 0xc0, !PT ;  /* 0x000000ff07027812 */ /* 0x000fc400078ec0ff */
[----:B------:R-:W-:Y:S02]  /*14e60*/  FMNMX.FTZ R7, R209, R8, !PT ;  /* 0x00000008d1077209 */ /* 0x000fe40007810000 */
[----:B------:R-:W-:Y:S02]  /*14e70*/  PRMT R13, R2, 0x5410, R6 ;  /* 0x00005410020d7816 */ /* 0x000fe40000000006 */
[----:B------:R-:W-:Y:S01]  /*14e80*/  FMNMX.FTZ R2, R205, R7, !PT ;  /* 0x00000007cd027209 */ /* 0x000fe20007810000 */
[----:B------:R-:W3:Y:S01]  /*14e90*/  SHFL.BFLY PT, R9, R104, 0x1, 0x1f ;  /* 0x0c201f0068097f89 */ /* 0x000ee200000e0000 */
[----:B-1----:R-:W-:Y:S02]  /*14ea0*/  FMNMX.FTZ R102, R0, R102, !PT ;  /* 0x0000006600667209 */ /* 0x002fe40007810000 */
[----:B------:R-:W-:-:S05]  /*14eb0*/  FMNMX.FTZ R0, R202, R2, !PT ;  /* 0x00000002ca007209 */ /* 0x000fca0007810000 */
[----:B------:R-:W1:Y:S01]  /*14ec0*/  SHFL.BFLY PT, R7, R0, 0x2, 0x1f ;  /* 0x0c401f0000077f89 */ /* 0x000e6200000e0000 */
[----:B------:R-:W-:Y:S01]  /*14ed0*/  IMAD.WIDE.U32 R110, R19, -0x326172a9, RZ ;  /* 0xcd9e8d57136e7825 */ /* 0x000fe200078e00ff */
[----:B--2---:R-:W-:-:S04]  /*14ee0*/  FMNMX.FTZ R103, R3, R103, !PT ;  /* 0x0000006703677209 */ /* 0x004fc80007810000 */
[----:B------:R-:W-:Y:S01]  /*14ef0*/  LOP3.LUT R2, R111, R18, RZ, 0x3c, !PT ;  /* 0x000000126f027212 */ /* 0x000fe200078e3cff */
[----:B------:R-:W2:Y:S04]  /*14f00*/  SHFL.BFLY PT, R8, R103, 0x1, 0x1f ;  /* 0x0c201f0067087f89 */ /* 0x000ea800000e0000 */
[----:B------:R-:W-:Y:S01]  /*14f10*/  IMAD.WIDE.U32 R36, R2, -0x2daee0ad, RZ ;  /* 0xd2511f5302247825 */ /* 0x000fe200078e00ff */
[----:B---3--:R-:W-:-:S04]  /*14f20*/  FMNMX.FTZ R104, R104, R9, !PT ;  /* 0x0000000968687209 */ /* 0x008fc80007810000 */
[----:B------:R-:W-:Y:S02]  /*14f30*/  LOP3.LUT R2, R37, R106, R10, 0x96, !PT ;  /* 0x0000006a25027212 */ /* 0x000fe400078e960a */
[C---:B------:R-:W-:Y:S01]  /*14f40*/  FSETP.NEU.FTZ.AND P1, PT, R104.reuse, -INF , PT ;  /* 0xff8000006800780b */ /* 0x040fe20003f3d000 */
[----:B------:R-:W-:Y:S01]  /*14f50*/  FMUL.FTZ R20, R104, UR22 ;  /* 0x0000001668147c20 */ /* 0x000fe20008410000 */
[----:B-1----:R-:W-:Y:S01]  /*14f60*/  FMNMX.FTZ R0, R0, R7, !PT ;  /* 0x0000000700007209 */ /* 0x002fe20007810000 */
[----:B------:R-:W-:-:S03]  /*14f70*/  IMAD.WIDE.U32 R26, R2, -0x326172a9, RZ ;  /* 0xcd9e8d57021a7825 */ /* 0x000fc600078e00ff */
[----:B------:R-:W-:Y:S01]  /*14f80*/  FSEL R20, R20, RZ, P1 ;  /* 0x000000ff14147208 */ /* 0x000fe20000800000 */
[----:B------:R-:W1:Y:S01]  /*14f90*/  SHFL.BFLY PT, R101, R0, 0x1, 0x1f ;  /* 0x0c201f0000657f89 */ /* 0x000e6200000e0000 */
[----:B------:R-:W-:-:S03]  /*14fa0*/  LOP3.LUT R2, R5, R110, R182, 0x96, !PT ;  /* 0x0000006e05027212 */ /* 0x000fc600078e96b6 */
[----:B------:R-:W-:Y:S01]  /*14fb0*/  FFMA.FTZ R3, R64, UR22, -R20 ;  /* 0x0000001640037c23 */ /* 0x000fe20008010814 */
[----:B------:R-:W-:Y:S01]  /*14fc0*/  LOP3.LUT R6, R27, R4, R53, 0x96, !PT ;  /* 0x000000041b067212 */ /* 0x000fe200078e9635 */
[----:B------:R-:W3:Y:S02]  /*14fd0*/  SHFL.BFLY PT, R9, R102, 0x1, 0x1f ;  /* 0x0c201f0066097f89 */ /* 0x000ee400000e0000 */
[----:B------:R4:W3:Y:S01]  /*14fe0*/  MUFU.EX2 R28, R3 ;  /* 0x00000003001c7308 */ /* 0x0008e20000000800 */
[----:B--2---:R-:W-:Y:S01]  /*14ff0*/  FMNMX.FTZ R103, R103, R8, !PT ;  /* 0x0000000867677209 */ /* 0x004fe20007810000 */
[----:B------:R-:W-:-:S04]  /*15000*/  IMAD.WIDE.U32 R6, R6, -0x2daee0ad, RZ ;  /* 0xd2511f5306067825 */ /* 0x000fc800078e00ff */
[----:B------:R-:W-:Y:S02]  /*15010*/  IMAD.MOV.U32 R22, RZ, RZ, R12 ;  /* 0x000000ffff167224 */ /* 0x000fe400078e000c */
[C---:B------:R-:W-:Y:S01]  /*15020*/  FMUL.FTZ R23, R103.reuse, UR22 ;  /* 0x0000001667177c20 */ /* 0x040fe20008410000 */
[----:B------:R-:W-:Y:S01]  /*15030*/  FSETP.NEU.FTZ.AND P0, PT, R103, -INF , PT ;  /* 0xff8000006700780b */ /* 0x000fe20003f1d000 */
[----:B----4-:R-:W-:-:S03]  /*15040*/  IMAD.WIDE.U32 R2, R2, -0x2daee0ad, RZ ;  /* 0xd2511f5302027825 */ /* 0x010fc600078e00ff */
[----:B------:R-:W-:Y:S01]  /*15050*/  LOP3.LUT R12, R7, R2, R189, 0x96, !PT ;  /* 0x00000002070c7212 */ /* 0x000fe200078e96bd */
[----:B------:R-:W-:Y:S01]  /*15060*/  FFMA.FTZ R2, R50, UR22, -R20 ;  /* 0x0000001632027c23 */ /* 0x000fe20008010814 */
[----:B------:R-:W-:-:S03]  /*15070*/  FSEL R23, R23, RZ, P0 ;  /* 0x000000ff17177208 */ /* 0x000fc60000000000 */
[----:B------:R2:W-:Y:S01]  /*15080*/  MUFU.EX2 R185, R2 ;  /* 0x0000000200b97308 */ /* 0x0005e20000000800 */
[----:B------:R-:W-:Y:S01]  /*15090*/  FFMA.FTZ R4, R54, UR22, -R20 ;  /* 0x0000001636047c23 */ /* 0x000fe20008010814 */
[----:B-1----:R-:W-:Y:S01]  /*150a0*/  FMNMX.FTZ R101, R0, R101, !PT ;  /* 0x0000006500657209 */ /* 0x002fe20007810000 */
[----:B------:R-:W-:Y:S01]  /*150b0*/  FFMA.FTZ R0, R49, UR22, -R23 ;  /* 0x0000001631007c23 */ /* 0x000fe20008010817 */
[----:B---3--:R-:W-:-:S04]  /*150c0*/  FMNMX.FTZ R102, R102, R9, !PT ;  /* 0x0000000966667209 */ /* 0x008fc80007810000 */
        /* <DEDUP_REMOVED lines=9> */
[----:B-1----:R-:W-:-:S07]  /*15160*/  FFMA.FTZ R0, R67, UR22, -R23 ;  /* 0x0000001643007c23 */ /* 0x002fce0008010817 */
[----:B------:R1:W-:Y:S01]  /*15170*/  MUFU.EX2 R106, R0 ;  /* 0x00000000006a7308 */ /* 0x0003e20000000800 */
[----:B--2---:R-:W-:Y:S02]  /*15180*/  FSEL R2, R103, RZ, P0 ;  /* 0x000000ff67027208 */ /* 0x004fe40000000000 */
[----:B------:R-:W-:-:S03]  /*15190*/  FSETP.NEU.FTZ.AND P0, PT, R101, -INF , PT ;  /* 0xff8000006500780b */ /* 0x000fc60003f1d000 */
[----:B------:R-:W-:Y:S01]  /*151a0*/  FADD.FTZ R18, R244, -R2 ;  /* 0x80000002f4127221 */ /* 0x000fe20000010000 */
[----:B------:R-:W-:Y:S02]  /*151b0*/  FSEL R2, R102, RZ, P1 ;  /* 0x000000ff66027208 */ /* 0x000fe40000800000 */
[----:B-1----:R-:W-:Y:S01]  /*151c0*/  FSEL R0, R101, RZ, P0 ;  /* 0x000000ff65007208 */ /* 0x002fe20000000000 */
[----:B------:R-:W-:Y:S01]  /*151d0*/  IMAD.WIDE.U32 R4, R4, -0x326172a9, RZ ;  /* 0xcd9e8d5704047825 */ /* 0x000fe200078e00ff */
[----:B------:R-:W-:-:S03]  /*151e0*/  PRMT R244, R231, 0x7054, R231 ;  /* 0x00007054e7f47816 */ /* 0x000fc600000000e7 */
[----:B------:R-:W-:Y:S01]  /*151f0*/  FADD.FTZ R19, R235, -R2 ;  /* 0x80000002eb137221 */ /* 0x000fe20000010000 */
[----:B------:R-:W-:Y:S01]  /*15200*/  MOV R235, R29 ;  /* 0x0000001d00eb7202 */ /* 0x000fe20000000f00 */
[----:B------:R-:W-:Y:S01]  /*15210*/  FADD.FTZ R30, R234, -R0 ;  /* 0x80000000ea1e7221 */ /* 0x000fe20000010000 */
[----:B------:R-:W-:Y:S01]  /*15220*/  FFMA.FTZ R2, R66, UR22, -R23 ;  /* 0x0000001642027c23 */ /* 0x000fe20008010817 */
[----:B------:R-:W-:Y:S02]  /*15230*/  IMAD.MOV.U32 R234, RZ, RZ, R28 ;  /* 0x000000ffffea7224 */ /* 0x000fe400078e001c */
[----:B------:R-:W-:Y:S01]  /*15240*/  IMAD.WIDE.U32 R28, R12, -0x326172a9, RZ ;  /* 0xcd9e8d570c1c7825 */ /* 0x000fe200078e00ff */
[----:B------:R1:W2:Y:S01]  /*15250*/  MUFU.EX2 R51, R2 ;  /* 0x0000000200337308 */ /* 0x0002a20000000800 */
[----:B------:R-:W-:Y:S02]  /*15260*/  HSET2.LE.AND R10, R16, R244, PT ;  /* 0x000000f4100a7233 */ /* 0x000fe40003803000 */
[----:B---3--:R-:W-:-:S02]  /*15270*/  F2FP.F16.F32.PACK_AB R0, R57, R185 ;  /* 0x000000b93900723e */ /* 0x008fc400000000ff */
[----:B------:R-:W-:Y:S01]  /*15280*/  LOP3.LUT R4, R29, R4, R194, 0x96, !PT ;  /* 0x000000041d047212 */ /* 0x000fe200078e96c2 */
[----:B------:R-:W-:Y:S02]  /*15290*/  IMAD.MOV.U32 R21, RZ, RZ, R15 ;  /* 0x000000ffff157224 */ /* 0x000fe400078e000f */
[----:B------:R-:W-:Y:S01]  /*152a0*/  FADD.FTZ R15, R245, -R3 ;  /* 0x80000003f50f7221 */ /* 0x000fe20000010000 */
[----:B------:R-:W-:Y:S02]  /*152b0*/  LOP3.LUT R10, R10, R0, RZ, 0xc0, !PT ;  /* 0x000000000a0a7212 */ /* 0x000fe400078ec0ff */
[----:B------:R-:W-:Y:S01]  /*152c0*/  HSET2.LE.AND R11, R11, R244, PT ;  /* 0x000000f40b0b7233 */ /* 0x000fe20003803000 */
[----:B------:R-:W-:Y:S01]  /*152d0*/  IMAD.WIDE.U32 R32, R4, -0x2daee0ad, RZ ;  /* 0xd2511f5304207825 */ /* 0x000fe200078e00ff */
[----:B----4-:R-:W-:Y:S02]  /*152e0*/  F2FP.F16.F32.PACK_AB R0, R56, R63 ;  /* 0x0000003f3800723e */ /* 0x010fe400000000ff */
[----:B-1----:R-:W-:-:S05]  /*152f0*/  LOP3.LUT R2, R5, R26, R193, 0x96, !PT ;  /* 0x0000001a05027212 */ /* 0x002fca00078e96c1 */
        /* <DEDUP_REMOVED lines=22> */
[----:B------:R-:W-:Y:S01]  /*15460*/  IMAD.MOV.U32 R41, RZ, RZ, R17 ;  /* 0x000000ffff297224 */ /* 0x000fe200078e0011 */
[----:B------:R-:W-:Y:S01]  /*15470*/  HSET2.LE.AND R6, R6, R244, PT ;  /* 0x000000f406067233 */ /* 0x000fe20003803000 */
[----:B------:R-:W-:-:S04]  /*15480*/  IMAD.WIDE.U32 R16, R7, -0x326172a9, RZ ;  /* 0xcd9e8d5707107825 */ /* 0x000fc800078e00ff */
[----:B------:R-:W-:Y:S02]  /*15490*/  IMAD.MOV.U32 R61, RZ, RZ, R22 ;  /* 0x000000ffff3d7224 */ /* 0x000fe400078e0016 */
        /* <DEDUP_REMOVED lines=22> */
[----:B------:R-:W-:Y:S01]  /*15600*/  MUFU.EX2 R100, R3 ;  /* 0x0000000300647308 */ /* 0x000fe20000000800 */
[----:B------:R-:W-:-:S07]  /*15610*/  FMUL.FTZ R15, R15, UR22 ;  /* 0x000000160f0f7c20 */ /* 0x000fce0008410000 */
[----:B------:R-:W1:Y:S01]  /*15620*/  MUFU.EX2 R245, R2 ;  /* 0x0000000200f57308 */ /* 0x000e620000000800 */
[----:B------:R-:W-:Y:S01]  /*15630*/  IMAD.MOV.U32 R67, RZ, RZ, R25 ;  /* 0x000000ffff437224 */ /* 0x000fe200078e0019 */
[----:B------:R-:W-:Y:S02]  /*15640*/  SHF.R.U32.HI R5, RZ, 0x10, R0 ;  /* 0x00000010ff057819 */ /* 0x000fe40000011600 */
[----:B------:R-:W-:-:S04]  /*15650*/  HSET2.LE.AND R4, R4, R244, PT ;  /* 0x000000f404047233 */ /* 0x000fc80003803000 */
[----:B------:R2:W-:Y:S01]  /*15660*/  MUFU.EX2 R25, R15 ;  /* 0x0000000f00197308 */ /* 0x0005e20000000800 */
[----:B------:R-:W-:Y:S02]  /*15670*/  SHF.R.U32.HI R0, RZ, 0x18, R0 ;  /* 0x00000018ff007819 */ /* 0x000fe40000011600 */
[----:B------:R-:W-:Y:S02]  /*15680*/  LOP3.LUT R5, R5, 0xff, RZ, 0xc0, !PT ;  /* 0x000000ff05057812 */ /* 0x000fe400078ec0ff */
[----:B-1----:R-:W-:Y:S01]  /*15690*/  F2FP.F16.F32.PACK_AB R2, R245, R100 ;  /* 0x00000064f502723e */ /* 0x002fe200000000ff */
[----:B--2---:R-:W1:Y:S03]  /*156a0*/  LDSM.16.MT88.4 R12, [R212+0x9000] ;  /* 0x00900000d40c783b */ /* 0x004e660000004200 */
[----:B------:R-:W-:Y:S01]  /*156b0*/  LOP3.LUT R4, R4, R2, RZ, 0xc0, !PT ;  /* 0x0000000204047212 */ /* 0x000fe200078ec0ff */
[----:B------:R-:W-:Y:S01]  /*156c0*/  FFMA.FTZ R2, R180, UR22, -R22 ;  /* 0x00000016b4027c23 */ /* 0x000fe20008010816 */
[----:B------:R-:W-:Y:S01]  /*156d0*/  PRMT R5, R5, 0x5410, R0 ;  /* 0x0000541005057816 */ /* 0x000fe20000000000 */
[----:B------:R-:W-:Y:S01]  /*156e0*/  FFMA.FTZ R0, R179, UR22, -R22 ;  /* 0x00000016b3007c23 */ /* 0x000fe20008010816 */
[----:B------:R-:W-:Y:S01]  /*156f0*/  MOV R50, R184 ;  /* 0x000000b800327202 */ /* 0x000fe20000000f00 */
[----:B------:R-:W-:Y:S01]  /*15700*/  FMUL.FTZ R18, R18, UR22 ;  /* 0x0000001612127c20 */ /* 0x000fe20008410000 */
[----:B------:R-:W-:Y:S01]  /*15710*/  MUFU.EX2 R62, R2 ;  /* 0x00000002003e7308 */ /* 0x000fe20000000800 */
[----:B------:R-:W-:Y:S01]  /*15720*/  FMUL.FTZ R19, R19, UR22 ;  /* 0x0000001613137c20 */ /* 0x000fe20008410000 */
[----:B------:R-:W-:Y:S01]  /*15730*/  FMUL.FTZ R30, R30, UR22 ;  /* 0x000000161e1e7c20 */ /* 0x000fe20008410000 */
[----:B------:R-:W-:-:S05]  /*15740*/  MOV R66, R24 ;  /* 0x0000001800427202 */ /* 0x000fca0000000f00 */
[----:B------:R-:W2:Y:S08]  /*15750*/  MUFU.EX2 R184, R0 ;  /* 0x0000000000b87308 */ /* 0x000eb00000000800 */
[----:B------:R-:W3:Y:S08]  /*15760*/  MUFU.EX2 R24, R18 ;  /* 0x0000001200187308 */ /* 0x000ef00000000800 */
[----:B------:R-:W4:Y:S08]  /*15770*/  MUFU.EX2 R46, R19 ;  /* 0x00000013002e7308 */ /* 0x000f300000000800 */
[----:B------:R-:W1:Y:S01]  /*15780*/  MUFU.EX2 R47, R30 ;  /* 0x0000001e002f7308 */ /* 0x000e620000000800 */
[----:B------:R-:W-:-:S02]  /*15790*/  HSET2.LE.AND R5, R5, R244, PT ;  /* 0x000000f405057233 */ /* 0x000fc40003803000 */
[----:B--2---:R-:W-:Y:S01]  /*157a0*/  F2FP.F16.F32.PACK_AB R0, R184, R62 ;  /* 0x0000003eb800723e */ /* 0x004fe200000000ff */
[-C--:B------:R-:W-:Y:S01]  /*157b0*/  FMUL.FTZ R116, R116, R25.reuse ;  /* 0x0000001974747220 */ /* 0x080fe20000410000 */
[-C--:B------:R-:W-:Y:S01]  /*157c0*/  FMUL.FTZ R117, R117, R25.reuse ;  /* 0x0000001975757220 */ /* 0x080fe20000410000 */
[-C--:B---3--:R-:W-:Y:S01]  /*157d0*/  FMUL.FTZ R118, R118, R24.reuse ;  /* 0x0000001876767220 */ /* 0x088fe20000410000 */
[----:B------:R-:W-:Y:S01]  /*157e0*/  FMUL.FTZ R119, R119, R24 ;  /* 0x0000001877777220 */ /* 0x000fe20000410000 */
[----:B------:R-:W-:Y:S01]  /*157f0*/  LOP3.LUT R5, R5, R0, RZ, 0xc0, !PT ;  /* 0x0000000005057212 */ /* 0x000fe200078ec0ff */
[-C--:B----4-:R-:W-:Y:S01]  /*15800*/  FMUL.FTZ R112, R112, R46.reuse ;  /* 0x0000002e70707220 */ /* 0x090fe20000410000 */
[----:B------:R-:W-:Y:S01]  /*15810*/  FMUL.FTZ R113, R113, R46 ;  /* 0x0000002e71717220 */ /* 0x000fe20000410000 */
[-C--:B------:R-:W-:Y:S01]  /*15820*/  FMUL.FTZ R120, R120, R25.reuse ;  /* 0x0000001978787220 */ /* 0x080fe20000410000 */
[----:B------:R-:W-:Y:S01]  /*15830*/  FMUL.FTZ R121, R121, R25 ;  /* 0x0000001979797220 */ /* 0x000fe20000410000 */
[-C--:B------:R-:W-:Y:S01]  /*15840*/  FMUL.FTZ R122, R122, R24.reuse ;  /* 0x000000187a7a7220 */ /* 0x080fe20000410000 */
[----:B------:R-:W-:Y:S01]  /*15850*/  FMUL.FTZ R123, R123, R24 ;  /* 0x000000187b7b7220 */ /* 0x000fe20000410000 */
[-C--:B------:R-:W-:Y:S01]  /*15860*/  FMUL.FTZ R124, R124, R46.reuse ;  /* 0x0000002e7c7c7220 */ /* 0x080fe20000410000 */
[----:B------:R-:W-:Y:S01]  /*15870*/  FMUL.FTZ R125, R125, R46 ;  /* 0x0000002e7d7d7220 */ /* 0x000fe20000410000 */
[-C--:B-1----:R-:W-:Y:S01]  /*15880*/  FMUL.FTZ R114, R114, R47.reuse ;  /* 0x0000002f72727220 */ /* 0x082fe20000410000 */
[-C--:B------:R-:W-:Y:S01]  /*15890*/  FMUL.FTZ R115, R115, R47.reuse ;  /* 0x0000002f73737220 */ /* 0x080fe20000410000 */
[-C--:B------:R-:W-:Y:S01]  /*158a0*/  FMUL.FTZ R126, R126, R47.reuse ;  /* 0x0000002f7e7e7220 */ /* 0x080fe20000410000 */
[----:B------:R-:W-:Y:S01]  /*158b0*/  FMUL.FTZ R127, R127, R47 ;  /* 0x0000002f7f7f7220 */ /* 0x000fe20000410000 */
[-C--:B------:R-:W-:Y:S06]  /*158c0*/  HMMA.16816.F32 R176, R8, R12.reuse, R116 ;  /* 0x0000000c08b0723c */ /* 0x080fec0000001874 */
        /* <DEDUP_REMOVED lines=86> */
[----:B------:R-:W-:Y:S01]  /*15e30*/  MOV R124, R55 ;  /* 0x00000037007c7202 */ /* 0x000fe20000000f00 */
[----:B------:R-:W-:Y:S01]  /*15e40*/  IMAD.MOV.U32 R55, RZ, RZ, R51 ;  /* 0x000000ffff377224 */ /* 0x000fe200078e0033 */
[----:B------:R-:W-:Y:S01]  /*15e50*/  MOV R126, R49 ;  /* 0x00000031007e7202 */ /* 0x000fe20000000f00 */
[----:B------:R-:W-:-:S02]  /*15e60*/  IMAD.MOV.U32 R180, RZ, RZ, R50 ;  /* 0x000000ffffb47224 */ /* 0x000fc400078e0032 */
[----:B------:R-:W-:Y:S02]  /*15e70*/  IMAD.MOV.U32 R127, RZ, RZ, R48 ;  /* 0x000000ffff7f7224 */ /* 0x000fe400078e0030 */
[-C--:B------:R-:W-:Y:S01]  /*15e80*/  FMUL.FTZ R80, R80, R25.reuse ;  /* 0x0000001950507220 */ /* 0x080fe20000410000 */
[----:B------:R-:W-:Y:S02]  /*15e90*/  IMAD.MOV.U32 R0, RZ, RZ, R63 ;  /* 0x000000ffff007224 */ /* 0x000fe400078e003f */
[----:B------:R-:W-:Y:S01]  /*15ea0*/  FMUL.FTZ R81, R81, R25 ;  /* 0x0000001951517220 */ /* 0x000fe20000410000 */
[----:B------:R-:W-:Y:S02]  /*15eb0*/  IMAD.MOV.U32 R128, RZ, RZ, R60 ;  /* 0x000000ffff807224 */ /* 0x000fe400078e003c */
[-C--:B------:R-:W-:Y:S01]  /*15ec0*/  FMUL.FTZ R82, R82, R24.reuse ;  /* 0x0000001852527220 */ /* 0x080fe20000410000 */
[----:B------:R-:W-:Y:S01]  /*15ed0*/  FMUL.FTZ R83, R83, R24 ;  /* 0x0000001853537220 */ /* 0x000fe20000410000 */
[----:B------:R-:W-:Y:S01]  /*15ee0*/  MOV R129, R59 ;  /* 0x0000003b00817202 */ /* 0x000fe20000000f00 */
[----:B------:R-:W-:Y:S01]  /*15ef0*/  IMAD.MOV.U32 R172, RZ, RZ, R42 ;  /* 0x000000ffffac7224 */ /* 0x000fe200078e002a */
[----:B------:R-:W-:Y:S01]  /*15f00*/  MOV R175, R245 ;  /* 0x000000f500af7202 */ /* 0x000fe20000000f00 */
[----:B------:R-:W-:Y:S01]  /*15f10*/  IMAD.MOV.U32 R245, RZ, RZ, R41 ;  /* 0x000000fffff57224 */ /* 0x000fe200078e0029 */
[----:B-1----:R-:W-:Y:S07]  /*15f20*/  HMMA.16816.F32 R48, R8, R12, R68 ;  /* 0x0000000c0830723c */ /* 0x002fee0000001844 */
[----:B------:R-:W-:Y:S01]  /*15f30*/  MOV R70, R62 ;  /* 0x0000003e00467202 */ /* 0x000fe20000000f00 */
[----:B------:R-:W-:-:S02]  /*15f40*/  IMAD.MOV.U32 R71, RZ, RZ, R61 ;  /* 0x000000ffff477224 */ /* 0x000fc400078e003d */
[----:B------:R-:W-:Y:S01]  /*15f50*/  HMMA.16816.F32 R60, R4, R12, R72 ;  /* 0x0000000c043c723c */ /* 0x000fe20000001848 */
[----:B------:R-:W-:Y:S01]  /*15f60*/  IMAD.MOV.U32 R68, RZ, RZ, R58 ;  /* 0x000000ffff447224 */ /* 0x000fe200078e003a */
[----:B------:R-:W-:-:S05]  /*15f70*/  MOV R69, R43 ;  /* 0x0000002b00457202 */ /* 0x000fca0000000f00 */
[----:B------:R-:W-:Y:S01]  /*15f80*/  IMAD.MOV.U32 R73, RZ, RZ, R57 ;  /* 0x000000ffff497224 */ /* 0x000fe200078e0039 */
[----:B------:R-:W-:Y:S02]  /*15f90*/  MOV R72, R56 ;  /* 0x0000003800487202 */ /* 0x000fe40000000f00 */
[----:B------:R-:W-:Y:S07]  /*15fa0*/  HMMA.16816.F32 R56, R4, R14, R76 ;  /* 0x0000000e0438723c */ /* 0x000fee000000184c */
[----:B------:R-:W-:-:S02]  /*15fb0*/  IMAD.MOV.U32 R78, RZ, RZ, R127 ;  /* 0x000000ffff4e7224 */ /* 0x000fc400078e007f */
[----:B------:R-:W-:Y:S01]  /*15fc0*/  IMAD.MOV.U32 R127, RZ, RZ, R186 ;  /* 0x000000ffff7f7224 */ /* 0x000fe200078e00ba */
[----:B------:R-:W-:Y:S02]  /*15fd0*/  MOV R186, R40 ;  /* 0x0000002800ba7202 */ /* 0x000fe40000000f00 */
[----:B------:R-:W-:Y:S01]  /*15fe0*/  HMMA.16816.F32 R40, R8, R14, R80 ;  /* 0x0000000e0828723c */ /* 0x000fe20000001850 */
[----:B------:R-:W1:Y:S01]  /*15ff0*/  LDSM.16.MT88.4 R12, [R214+0xb000] ;  /* 0x00b00000d60c783b */ /* 0x000e620000004200 */
[----:B------:R-:W-:Y:S02]  /*16000*/  IMAD.MOV.U32 R79, RZ, RZ, R126 ;  /* 0x000000ffff4f7224 */ /* 0x000fe400078e007e */
[----:B------:R-:W-:Y:S02]  /*16010*/  IMAD.MOV.U32 R126, RZ, RZ, R54 ;  /* 0x000000ffff7e7224 */ /* 0x000fe400078e0036 */
[----:B------:R-:W-:Y:S02]  /*16020*/  VIADD R54, R232, 0x1715609d ;  /* 0x1715609de8367836 */ /* 0x000fe40000000000 */
[----:B------:R-:W-:Y:S01]  /*16030*/  FMUL.FTZ R88, R88, R46 ;  /* 0x0000002e58587220 */ /* 0x000fe20000410000 */
[----:B------:R-:W-:-:S02]  /*16040*/  IMAD.MOV.U32 R130, RZ, RZ, R18 ;  /* 0x000000ffff827224 */ /* 0x000fc400078e0012 */
[-C--:B------:R-:W-:Y:S01]  /*16050*/  FMUL.FTZ R89, R89, R46.reuse ;  /* 0x0000002e59597220 */ /* 0x080fe20000410000 */
[-C--:B------:R-:W-:Y:S01]  /*16060*/  FMUL.FTZ R90, R90, R47.reuse ;  /* 0x0000002f5a5a7220 */ /* 0x080fe20000410000 */
[-C--:B------:R-:W-:Y:S01]  /*16070*/  FMUL.FTZ R91, R91, R47.reuse ;  /* 0x0000002f5b5b7220 */ /* 0x080fe20000410000 */
[-C--:B------:R-:W-:Y:S01]  /*16080*/  FMUL.FTZ R92, R92, R46.reuse ;  /* 0x0000002e5c5c7220 */ /* 0x080fe20000410000 */
[----:B------:R-:W-:Y:S01]  /*16090*/  FMUL.FTZ R93, R93, R46 ;  /* 0x0000002e5d5d7220 */ /* 0x000fe20000410000 */
[-C--:B------:R-:W-:Y:S01]  /*160a0*/  FMUL.FTZ R94, R94, R47.reuse ;  /* 0x0000002f5e5e7220 */ /* 0x080fe20000410000 */
[----:B------:R-:W-:Y:S01]  /*160b0*/  FMUL.FTZ R95, R95, R47 ;  /* 0x0000002f5f5f7220 */ /* 0x000fe20000410000 */
[----:B------:R-:W-:Y:S02]  /*160c0*/  MOV R18, R2 ;  /* 0x0000000200127202 */ /* 0x000fe40000000f00 */
        /* <DEDUP_REMOVED lines=9> */
[----:B------:R-:W-:-:S02]  /*16160*/  IMAD.MOV.U32 R131, RZ, RZ, R19 ;  /* 0x000000ffff837224 */ /* 0x000fc400078e0013 */
[----:B------:R-:W-:Y:S02]  /*16170*/  IMAD.MOV.U32 R19, RZ, RZ, R3 ;  /* 0x000000ffff137224 */ /* 0x000fe400078e0003 */
[----:B------:R-:W-:Y:S01]  /*16180*/  IMAD.MOV.U32 R174, RZ, RZ, R55 ;  /* 0x000000ffffae7224 */ /* 0x000fe200078e0037 */
[----:B------:R-:W-:Y:S01]  /*16190*/  MOV R125, R0 ;  /* 0x00000000007d7202 */ /* 0x000fe20000000f00 */
[----:B------:R-:W-:-:S04]  /*161a0*/  IMAD.WIDE.U32 R2, R2, -0x2daee0ad, RZ ;  /* 0xd2511f5302027825 */ /* 0x000fc800078e00ff */
[----:B------:R-:W-:Y:S01]  /*161b0*/  FFMA.FTZ R0, R240, UR22, -R20 ;  /* 0x00000016f0007c23 */ /* 0x000fe20008010814 */
[----:B------:R-:W-:Y:S01]  /*161c0*/  VIADD R55, R233, 0x646e171e ;  /* 0x646e171ee9377836 */ /* 0x000fe20000000000 */
[C---:B-1----:R-:W-:Y:S06]  /*161d0*/  HMMA.16816.F32 R88, R4.reuse, R12, R88 ;  /* 0x0000000c0458723c */ /* 0x042fec0000001858 */
[----:B------:R-:W-:Y:S01]  /*161e0*/  HMMA.16816.F32 R92, R4, R14, R92 ;  /* 0x0000000e045c723c */ /* 0x000fe2000000185c */
[----:B------:R1:W-:Y:S06]  /*161f0*/  MUFU.EX2 R240, R0 ;  /* 0x0000000000f07308 */ /* 0x0003ec0000000800 */
[----:B------:R-:W-:Y:S01]  /*16200*/  LOP3.LUT R5, R17, R28, R54, 0x96, !PT ;  /* 0x0000001c11057212 */ /* 0x000fe200078e9636 */
[----:B------:R-:W-:Y:S01]  /*16210*/  HMMA.16816.F32 R84, R8, R12, R84 ;  /* 0x0000000c0854723c */ /* 0x000fe20000001854 */
[----:B------:R-:W-:-:S02]  /*16220*/  LOP3.LUT R4, R3, R38, R55, 0x96, !PT ;  /* 0x0000002603047212 */ /* 0x000fc400078e9637 */
[----:B------:R-:W-:-:S03]  /*16230*/  LOP3.LUT R7, R2, 0xffff, RZ, 0xc0, !PT ;  /* 0x0000ffff02077812 */ /* 0x000fc600078ec0ff */
[----:B------:R-:W-:Y:S01]  /*16240*/  HMMA.16816.F32 R96, R8, R14, R96 ;  /* 0x0000000e0860723c */ /* 0x000fe20000001860 */
[----:B------:R-:W-:Y:S02]  /*16250*/  LOP3.LUT R13, R2, 0xff, RZ, 0xc0, !PT ;  /* 0x000000ff020d7812 */ /* 0x000fe400078ec0ff */
[----:B------:R-:W-:Y:S01]  /*16260*/  SHF.R.U32.HI R12, RZ, 0x10, R2 ;  /* 0x00000010ff0c7819 */ /* 0x000fe20000011602 */
[----:B-1----:R-:W-:-:S03]  /*16270*/  FFMA.FTZ R0, R236, UR22, -R20 ;  /* 0x00000016ec007c23 */ /* 0x002fc60008010814 */
        /* <DEDUP_REMOVED lines=12> */
[----:B------:R1:W-:Y:S01]  /*16340*/  MUFU.EX2 R38, R3 ;  /* 0x0000000300267308 */ /* 0x0003e20000000800 */
[----:B------:R-:W-:Y:S02]  /*16350*/  FFMA.FTZ R5, R192, UR22, -R20 ;  /* 0x00000016c0057c23 */ /* 0x000fe40008010814 */
[----:B------:R-:W-:-:S02]  /*16360*/  PRMT R7, R2, 0x5410, R11 ;  /* 0x0000541002077816 */ /* 0x000fc4000000000b */
[----:B------:R-:W-:-:S04]  /*16370*/  SHF.R.U32.HI R2, RZ, 0x8, R6 ;  /* 0x00000008ff027819 */ /* 0x000fc80000011606 */
[----:B------:R-:W-:Y:S01]  /*16380*/  PRMT R15, R10, 0x5410, R2 ;  /* 0x000054100a0f7816 */ /* 0x000fe20000000002 */
[----:B-1----:R-:W-:-:S04]  /*16390*/  FFMA.FTZ R3, R242, UR22, -R23 ;  /* 0x00000016f2037c23 */ /* 0x002fc80008010817 */
[----:B------:R1:W-:Y:S01]  /*163a0*/  MUFU.EX2 R192, R3 ;  /* 0x0000000300c07308 */ /* 0x0003e20000000800 */
[----:B------:R-:W-:-:S04]  /*163b0*/  LOP3.LUT R2, R9, 0xff, RZ, 0xc0, !PT ;  /* 0x000000ff09027812 */ /* 0x000fc800078ec0ff */
[----:B------:R-:W-:Y:S02]  /*163c0*/  PRMT R14, R2, 0x5410, R8 ;  /* 0x00005410020e7816 */ /* 0x000fe40000000008 */
[----:B------:R-:W-:Y:S01]  /*163d0*/  LOP3.LUT R2, R4, 0xffff, RZ, 0xc0, !PT ;  /* 0x0000ffff04027812 */ /* 0x000fe200078ec0ff */
[----:B-1----:R-:W-:-:S04]  /*163e0*/  FFMA.FTZ R3, R239, UR22, -R23 ;  /* 0x00000016ef037c23 */ /* 0x002fc80008010817 */
[----:B------:R1:W-:Y:S01]  /*163f0*/  MUFU.EX2 R76, R3 ;  /* 0x00000003004c7308 */ /* 0x0003e20000000800 */
[----:B------:R-:W-:-:S07]  /*16400*/  LOP3.LUT R6, R4, 0xff, RZ, 0xc0, !PT ;  /* 0x000000ff04067812 */ /* 0x000fce00078ec0ff */
[----:B------:R2:W-:Y:S01]  /*16410*/  MUFU.EX2 R75, R5 ;  /* 0x00000005004b7308 */ /* 0x0005e20000000800 */
[----:B-1----:R-:W-:-:S07]  /*16420*/  FFMA.FTZ R3, R195, UR22, -R23 ;  /* 0x00000016c3037c23 */ /* 0x002fce0008010817 */
[----:B------:R1:W3:Y:S01]  /*16430*/  MUFU.EX2 R77, R3 ;  /* 0x00000003004d7308 */ /* 0x0002e20000000800 */
[--C-:B--2---:R-:W-:Y:S02]  /*16440*/  SHF.R.U32.HI R5, RZ, 0x18, R4.reuse ;  /* 0x00000018ff057819 */ /* 0x104fe40000011604 */
[----:B-1----:R-:W-:Y:S02]  /*16450*/  SHF.R.U32.HI R3, RZ, 0x10, R4 ;  /* 0x00000010ff037819 */ /* 0x002fe40000011604 */
[----:B------:R-:W-:Y:S02]  /*16460*/  SHF.R.U32.HI R4, RZ, 0x8, R2 ;  /* 0x00000008ff047819 */ /* 0x000fe40000011602 */
[----:B------:R-:W-:Y:S01]  /*16470*/  LOP3.LUT R2, R3, 0xff, RZ, 0xc0, !PT ;  /* 0x000000ff03027812 */ /* 0x000fe200078ec0ff */
[----:B------:R-:W-:-:S03]  /*16480*/  FFMA.FTZ R3, R181, UR22, -R23 ;  /* 0x00000016b5037c23 */ /* 0x000fc60008010817 */
[----:B------:R-:W-:Y:S01]  /*16490*/  PRMT R5, R2, 0x5410, R5 ;  /* 0x0000541002057816 */ /* 0x000fe20000000005 */
[----:B------:R1:W2:Y:S01]  /*164a0*/  MUFU.EX2 R32, R3 ;  /* 0x0000000300207308 */ /* 0x0002a20000000800 */
[----:B------:R-:W-:Y:S02]  /*164b0*/  LOP3.LUT R2, R0, 0xffff, RZ, 0xc0, !PT ;  /* 0x0000ffff00027812 */ /* 0x000fe400078ec0ff */
[----:B------:R-:W-:Y:S01]  /*164c0*/  PRMT R6, R6, 0x5410, R4 ;  /* 0x0000541006067816 */ /* 0x000fe20000000004 */
[----:B------:R-:W-:-:S04]  /*164d0*/  FFMA.FTZ R4, R241, UR22, -R21 ;  /* 0x00000016f1047c23 */ /* 0x000fc80008010815 */
[----:B------:R-:W-:Y:S01]  /*164e0*/  MUFU.EX2 R16, R4 ;  /* 0x0000000400107308 */ /* 0x000fe20000000800 */
[----:B-1----:R-:W-:-:S07]  /*164f0*/  FFMA.FTZ R3, R246, UR22, -R21 ;  /* 0x00000016f6037c23 */ /* 0x002fce0008010815 */
[----:B------:R1:W-:Y:S01]  /*16500*/  MUFU.EX2 R17, R3 ;  /* 0x0000000300117308 */ /* 0x0003e20000000800 */
[----:B---3--:R-:W-:Y:S01]  /*16510*/  MOV R181, R77 ;  /* 0x0000004d00b57202 */ /* 0x008fe20000000f00 */
[----:B------:R-:W-:Y:S01]  /*16520*/  IMAD.MOV.U32 R77, RZ, RZ, R78 ;  /* 0x000000ffff4d7224 */ /* 0x000fe200078e004e */
[----:B-1----:R-:W-:Y:S02]  /*16530*/  SHF.R.U32.HI R3, RZ, 0x8, R2 ;  /* 0x00000008ff037819 */ /* 0x002fe40000011602 */
[----:B------:R-:W-:-:S04]  /*16540*/  LOP3.LUT R2, R0, 0xff, RZ, 0xc0, !PT ;  /* 0x000000ff00027812 */ /* 0x000fc800078ec0ff */
[----:B------:R-:W-:Y:S01]  /*16550*/  PRMT R4, R2, 0x5410, R3 ;  /* 0x0000541002047816 */ /* 0x000fe20000000003 */
[----:B------:R-:W-:Y:S01]  /*16560*/  FFMA.FTZ R2, R237, UR22, -R21 ;  /* 0x00000016ed027c23 */ /* 0x000fe20008010815 */
[----:B------:R-:W-:-:S03]  /*16570*/  SHF.R.U32.HI R3, RZ, 0x10, R0 ;  /* 0x00000010ff037819 */ /* 0x000fc60000011600 */
[----:B------:R1:W3:Y:S01]  /*16580*/  MUFU.EX2 R8, R2 ;  /* 0x0000000200087308 */ /* 0x0002e20000000800 */
[----:B------:R-:W-:Y:S01]  /*16590*/  MOV R78, R79 ;  /* 0x0000004f004e7202 */ /* 0x000fe20000000f00 */
[----:B------:R-:W-:Y:S02]  /*165a0*/  IMAD.MOV.U32 R79, RZ, RZ, R72 ;  /* 0x000000ffff4f7224 */ /* 0x000fe400078e0048 */
[----:B------:R-:W-:Y:S01]  /*165b0*/  IMAD.MOV.U32 R72, RZ, RZ, R73 ;  /* 0x000000ffff487224 */ /* 0x000fe200078e0049 */
[----:B------:R-:W-:Y:S01]  /*165c0*/  MOV R73, R68 ;  /* 0x0000004400497202 */ /* 0x000fe20000000f00 */
[----:B------:R-:W-:Y:S01]  /*165d0*/  IMAD.MOV.U32 R68, RZ, RZ, R172 ;  /* 0x000000ffff447224 */ /* 0x000fe200078e00ac */
[----:B-1----:R-:W-:Y:S02]  /*165e0*/  SHF.R.U32.HI R2, RZ, 0x18, R0 ;  /* 0x00000018ff027819 */ /* 0x002fe40000011600 */
[----:B------:R-:W-:Y:S01]  /*165f0*/  LOP3.LUT R0, R3, 0xff, RZ, 0xc0, !PT ;  /* 0x000000ff03007812 */ /* 0x000fe200078ec0ff */
[----:B------:R-:W-:-:S04]  /*16600*/  FFMA.FTZ R3, R188, UR22, -R21 ;  /* 0x00000016bc037c23 */ /* 0x000fc80008010815 */
[----:B------:R1:W4:Y:S01]  /*16610*/  MUFU.EX2 R246, R3 ;  /* 0x0000000300f67308 */ /* 0x0003220000000800 */
[----:B------:R-:W-:Y:S01]  /*16620*/  PRMT R12, R0, 0x5410, R2 ;  /* 0x00005410000c7816 */ /* 0x000fe20000000002 */
[----:B------:R-:W-:Y:S01]  /*16630*/  IMAD.MOV.U32 R172, RZ, RZ, R245 ;  /* 0x000000ffffac7224 */ /* 0x000fe200078e00f5 */
[----:B------:R-:W-:Y:S02]  /*16640*/  HSET2.LE.AND R0, R13, R244, PT ;  /* 0x000000f40d007233 */ /* 0x000fe40003803000 */
[----:B------:R-:W-:-:S04]  /*16650*/  F2FP.F16.F32.PACK_AB R2, R38, R75 ;  /* 0x0000004b2602723e */ /* 0x000fc800000000ff */
[----:B------:R-:W-:Y:S01]  /*16660*/  LOP3.LUT R10, R0, R2, RZ, 0xc0, !PT ;  /* 0x00000002000a7212 */ /* 0x000fe200078ec0ff */
[----:B-1----:R-:W-:-:S04]  /*16670*/  FFMA.FTZ R3, R238, UR22, -R22 ;  /* 0x00000016ee037c23 */ /* 0x002fc80008010816 */
[----:B------:R1:W-:Y:S01]  /*16680*/  MUFU.EX2 R245, R3 ;  /* 0x0000000300f57308 */ /* 0x0003e20000000800 */
[----:B------:R-:W-:Y:S02]  /*16690*/  HSET2.LE.AND R0, R7, R244, PT ;  /* 0x000000f407007233 */ /* 0x000fe40003803000 */
[----:B--2---:R-:W-:-:S04]  /*166a0*/  F2FP.F16.F32.PACK_AB R2, R32, R181 ;  /* 0x000000b52002723e */ /* 0x004fc800000000ff */
[----:B------:R-:W-:Y:S01]  /*166b0*/  LOP3.LUT R11, R0, R2, RZ, 0xc0, !PT ;  /* 0x00000002000b7212 */ /* 0x000fe200078ec0ff */
[----:B-1----:R-:W-:-:S04]  /*166c0*/  FFMA.FTZ R3, R191, UR22, -R22 ;  /* 0x00000016bf037c23 */ /* 0x002fc80008010816 */
[----:B------:R1:W2:Y:S01]  /*166d0*/  MUFU.EX2 R242, R3 ;  /* 0x0000000300f27308 */ /* 0x0002a20000000800 */
[----:B------:R-:W-:Y:S01]  /*166e0*/  HSET2.LE.AND R0, R6, R244, PT ;  /* 0x000000f406007233 */ /* 0x000fe20003803000 */
[----:B---3--:R-:W-:Y:S01]  /*166f0*/  IMAD.MOV.U32 R188, RZ, RZ, R8 ;  /* 0x000000ffffbc7224 */ /* 0x008fe200078e0008 */
[----:B------:R-:W-:Y:S01]  /*16700*/  MOV R191, R76 ;  /* 0x0000004c00bf7202 */ /* 0x000fe20000000f00 */
[----:B-1----:R-:W-:Y:S01]  /*16710*/  FFMA.FTZ R3, R248, UR22, -R22 ;  /* 0x00000016f8037c23 */ /* 0x002fe20008010816 */
[----:B------:R-:W-:-:S04]  /*16720*/  MOV R248, R74 ;  /* 0x0000004a00f87202 */ /* 0x000fc80000000f00 */
[----:B------:R-:W-:-:S04]  /*16730*/  F2FP.F16.F32.PACK_AB R2, R248, R240 ;  /* 0x000000f0f802723e */ /* 0x000fc800000000ff */
[----:B------:R-:W-:Y:S02]  /*16740*/  LOP3.LUT R8, R0, R2, RZ, 0xc0, !PT ;  /* 0x0000000200087212 */ /* 0x000fe400078ec0ff */
[----:B------:R-:W-:Y:S02]  /*16750*/  HSET2.LE.AND R0, R5, R244, PT ;  /* 0x000000f405007233 */ /* 0x000fe40003803000 */
[----:B------:R-:W-:-:S04]  /*16760*/  F2FP.F16.F32.PACK_AB R2, R191, R192 ;  /* 0x000000c0bf02723e */ /* 0x000fc800000000ff */
[----:B------:R-:W-:Y:S02]  /*16770*/  LOP3.LUT R9, R0, R2, RZ, 0xc0, !PT ;  /* 0x0000000200097212 */ /* 0x000fe400078ec0ff */
[----:B------:R-:W-:Y:S02]  /*16780*/  HSET2.LE.AND R0, R15, R244, PT ;  /* 0x000000f40f007233 */ /* 0x000fe40003803000 */
[----:B----4-:R-:W-:-:S04]  /*16790*/  F2FP.F16.F32.PACK_AB R2, R246, R188 ;  /* 0x000000bcf602723e */ /* 0x010fc800000000ff */
        /* <DEDUP_REMOVED lines=22> */
[----:B-1----:R-:W-:Y:S01]  /*16900*/  HMMA.16816.F32 R184, R8, R12, R176 ;  /* 0x0000000c08b8723c */ /* 0x002fe200000018b0 */
[----:B------:R-:W-:-:S05]  /*16910*/  IMAD.MOV.U32 R75, RZ, RZ, R172 ;  /* 0x000000ffff4b7224 */ /* 0x000fca00078e00ac */
[----:B------:R-:W-:Y:S01]  /*16920*/  HMMA.16816.F32 R112, R4, R12, R112 ;  /* 0x0000000c0470723c */ /* 0x000fe20000001870 */
[----:B------:R-:W-:Y:S01]  /*16930*/  IMAD.MOV.U32 R178, RZ, RZ, R173 ;  /* 0x000000ffffb27224 */ /* 0x000fe200078e00ad */
[----:B------:R-:W-:Y:S01]  /*16940*/  MOV R177, R174 ;  /* 0x000000ae00b17202 */ /* 0x000fe20000000f00 */
[----:B------:R-:W-:-:S03]  /*16950*/  IMAD.MOV.U32 R176, RZ, RZ, R175 ;  /* 0x000000ffffb07224 */ /* 0x000fc600078e00af */
        /* <DEDUP_REMOVED lines=8> */
[----:B------:R-:W-:Y:S01]  /*169e0*/  IMAD.MOV.U32 R236, RZ, RZ, R77 ;  /* 0x000000ffffec7224 */ /* 0x000fe200078e004d */
[----:B------:R-:W-:Y:S01]  /*169f0*/  MOV R142, R72 ;  /* 0x00000048008e7202 */ /* 0x000fe20000000f00 */
[----:B------:R-:W-:Y:S01]  /*16a00*/  IMAD.MOV.U32 R33, RZ, RZ, R78 ;  /* 0x000000ffff217224 */ /* 0x000fe200078e004e */
[----:B------:R-:W-:Y:S01]  /*16a10*/  MOV R140, R74 ;  /* 0x0000004a008c7202 */ /* 0x000fe20000000f00 */
[----:B------:R-:W-:-:S02]  /*16a20*/  IMAD.MOV.U32 R143, RZ, RZ, R79 ;  /* 0x000000ffff8f7224 */ /* 0x000fc400078e004f */
[----:B------:R-:W-:Y:S02]  /*16a30*/  IMAD.MOV.U32 R195, RZ, RZ, R73 ;  /* 0x000000ffffc37224 */ /* 0x000fe400078e0049 */
[----:B------:R-:W-:Y:S01]  /*16a40*/  IMAD.MOV.U32 R45, RZ, RZ, R75 ;  /* 0x000000ffff2d7224 */ /* 0x000fe200078e004b */
[-C--:B-1----:R-:W-:Y:S06]  /*16a50*/  HMMA.16816.F32 R148, R8, R12.reuse, R148 ;  /* 0x0000000c0894723c */ /* 0x082fec0000001894 */
[C---:B------:R-:W-:Y:S06]  /*16a60*/  HMMA.16816.F32 R76, R4.reuse, R12, R144 ;  /* 0x0000000c044c723c */ /* 0x040fec0000001890 */
[-C--:B------:R-:W-:Y:S06]  /*16a70*/  HMMA.16816.F32 R72, R4, R14.reuse, R156 ;  /* 0x0000000e0448723c */ /* 0x080fec000000189c */
[----:B------:R-:W-:Y:S01]  /*16a80*/  HMMA.16816.F32 R152, R8, R14, R152 ;  /* 0x0000000e0898723c */ /* 0x000fe20000001898 */
[----:B------:R-:W1:Y:S01]  /*16a90*/  LDSM.16.MT88.4 R12, [R214+0xa400] ;  /* 0x00a40000d60c783b */ /* 0x000e620000004200 */
[----:B------:R-:W-:Y:S01]  /*16aa0*/  IMAD.MOV.U32 R44, RZ, RZ, R68 ;  /* 0x000000ffff2c7224 */ /* 0x000fe200078e0044 */
[----:B------:R-:W-:Y:S01]  /*16ab0*/  MOV R30, R69 ;  /* 0x00000045001e7202 */ /* 0x000fe20000000f00 */
[----:B------:R-:W-:-:S02]  /*16ac0*/  IMAD.MOV.U32 R31, RZ, RZ, R70 ;  /* 0x000000ffff1f7224 */ /* 0x000fc400078e0046 */
[----:B------:R-:W-:Y:S02]  /*16ad0*/  IMAD.MOV.U32 R39, RZ, RZ, R71 ;  /* 0x000000ffff277224 */ /* 0x000fe400078e0047 */
[----:B------:R-:W-:Y:S02]  /*16ae0*/  IMAD.MOV.U32 R179, RZ, RZ, R17 ;  /* 0x000000ffffb37224 */ /* 0x000fe400078e0011 */
[----:B------:R-:W-:Y:S02]  /*16af0*/  IMAD.MOV.U32 R141, RZ, RZ, R16 ;  /* 0x000000ffff8d7224 */ /* 0x000fe400078e0010 */
[----:B------:R-:W-:Y:S02]  /*16b00*/  IMAD.MOV.U32 R158, RZ, RZ, R18 ;  /* 0x000000ffff9e7224 */ /* 0x000fe400078e0012 */
[----:B------:R-:W-:Y:S02]  /*16b10*/  IMAD.MOV.U32 R159, RZ, RZ, R19 ;  /* 0x000000ffff9f7224 */ /* 0x000fe400078e0013 */
[----:B------:R-:W2:Y:S01]  /*16b20*/  LDSM.16.MT88.4 R16, [R212+0xb400] ;  /* 0x00b40000d410783b */ /* 0x000ea20000004200 */
[-C--:B-1----:R-:W-:Y:S06]  /*16b30*/  HMMA.16816.F32 R164, R8, R12.reuse, R164 ;  /* 0x0000000c08a4723c */ /* 0x082fec00000018a4 */
[C---:B------:R-:W-:Y:S06]  /*16b40*/  HMMA.16816.F32 R68, R4.reuse, R12, R160 ;  /* 0x0000000c0444723c */ /* 0x040fec00000018a0 */
[-C--:B------:R-:W-:Y:S06]  /*16b50*/  HMMA.16816.F32 R64, R4, R14.reuse, R64 ;  /* 0x0000000e0440723c */ /* 0x080fec0000001840 */
[----:B------:R-:W-:Y:S01]  /*16b60*/  HMMA.16816.F32 R168, R8, R14, R168 ;  /* 0x0000000e08a8723c */ /* 0x000fe200000018a8 */
[----:B------:R-:W1:Y:S01]  /*16b70*/  LDSM.16.MT88.4 R12, [R214+0xb400] ;  /* 0x00b40000d60c783b */ /* 0x000e620000004200 */
[----:B------:R-:W-:Y:S01]  /*16b80*/  UIADD3 UR4, UR4, 0x1, URZ ;  /* 0x0000000104047890 */ /* 0x000fe2000fffe03f */
[----:B------:R-:W-:-:S05]  /*16b90*/  IMAD.MOV.U32 R156, RZ, RZ, R130 ;  /* 0x000000ffff9c7224 */ /* 0x000fca00078e0082 */
[----:B------:R-:W-:-:S05]  /*16ba0*/  LOP3.LUT R2, R107, UR4, R233, 0x96, !PT ;  /* 0x000000046b027c12 */ /* 0x000fca000f8e96e9 */
[----:B------:R-:W-:Y:S01]  /*16bb0*/  IMAD.WIDE.U32 R2, R2, -0x326172a9, RZ ;  /* 0xcd9e8d5702027825 */ /* 0x000fe200078e00ff */
[C---:B--2---:R-:W-:Y:S04]  /*16bc0*/  HMMA.16816.F32 R60, R4.reuse, R16, R60 ;  /* 0x00000010043c723c */ /* 0x044fe8000000183c */
[C-C-:B------:R-:W-:Y:S02]  /*16bd0*/  LOP3.LUT R0, R3.reuse, R156, R182.reuse, 0x96, !PT ;  /* 0x0000009c03007212 */ /* 0x140fe400078e96b6 */
[----:B------:R-:W-:Y:S01]  /*16be0*/  HMMA.16816.F32 R56, R4, R18, R56 ;  /* 0x000000120438723c */ /* 0x000fe20000001838 */
[----:B------:R-:W-:Y:S01]  /*16bf0*/  LOP3.LUT R3, R3, R158, R182, 0x96, !PT ;  /* 0x0000009e03037212 */ /* 0x000fe200078e96b6 */
[----:B------:R-:W-:Y:S01]  /*16c00*/  IMAD.MOV.U32 R29, RZ, RZ, R129 ;  /* 0x000000ffff1d7224 */ /* 0x000fe200078e0081 */
[----:B------:R-:W-:-:S02]  /*16c10*/  MOV R28, R128 ;  /* 0x00000080001c7202 */ /* 0x000fc40000000f00 */
[----:B------:R-:W-:Y:S01]  /*16c20*/  MOV R157, R131 ;  /* 0x00000083009d7202 */ /* 0x000fe20000000f00 */
[C---:B------:R-:W-:Y:S06]  /*16c30*/  HMMA.16816.F32 R136, R8.reuse, R16, R48 ;  /* 0x000000100888723c */ /* 0x040fec0000001830 */
[----:B------:R-:W-:Y:S06]  /*16c40*/  HMMA.16816.F32 R128, R8, R18, R40 ;  /* 0x000000120880723c */ /* 0x000fec0000001828 */
[C---:B-1----:R-:W-:Y:S06]  /*16c50*/  HMMA.16816.F32 R88, R4.reuse, R12, R88 ;  /* 0x0000000c0458723c */ /* 0x042fec0000001858 */
[----:B------:R-:W-:Y:S06]  /*16c60*/  HMMA.16816.F32 R92, R4, R14, R92 ;  /* 0x0000000e045c723c */ /* 0x000fec000000185c */
[----:B------:R-:W-:Y:S01]  /*16c70*/  HMMA.16816.F32 R84, R8, R12, R84 ;  /* 0x0000000c0854723c */ /* 0x000fe20000001854 */
[----:B------:R-:W-:-:S05]  /*16c80*/  LOP3.LUT R7, R35, R2, R53, 0x96, !PT ;  /* 0x0000000223077212 */ /* 0x000fca00078e9635 */
[----:B------:R-:W-:Y:S01]  /*16c90*/  HMMA.16816.F32 R144, R8, R14, R96 ;  /* 0x0000000e0890723c */ /* 0x000fe20000001860 */
[----:B------:R-:W-:Y:S01]  /*16ca0*/  LOP3.LUT R6, R27, R2, R53, 0x96, !PT ;  /* 0x000000021b067212 */ /* 0x000fe200078e9635 */
[----:B------:R-:W-:Y:S01]  /*16cb0*/  IMAD.WIDE.U32 R4, R0, -0x2daee0ad, RZ ;  /* 0xd2511f5300047825 */ /* 0x000fe200078e00ff */
[----:B------:R-:W-:Y:S01]  /*16cc0*/  MOV R159, R178 ;  /* 0x000000b2009f7202 */ /* 0x000fe20000000f00 */
[----:B------:R-:W1:Y:S02]  /*16cd0*/  LDSM.16.MT88.4 R16, [R212+0x9800] ;  /* 0x00980000d410783b */ /* 0x000e640000004200 */
[----:B------:R-:W-:Y:S01]  /*16ce0*/  IMAD.WIDE.U32 R2, R3, -0x2daee0ad, RZ ;  /* 0xd2511f5303027825 */ /* 0x000fe200078e00ff */
[----:B------:R-:W-:Y:S01]  /*16cf0*/  MOV R156, R143 ;  /* 0x0000008f009c7202 */ /* 0x000fe20000000f00 */
[----:B------:R-:W-:Y:S02]  /*16d00*/  LDSM.16.MT88.4 R40, [R214+0xb800] ;  /* 0x00b80000d628783b */ /* 0x000fe40000004200 */
[----:B------:R-:W-:-:S04]  /*16d10*/  IMAD.WIDE.U32 R8, R7, -0x2daee0ad, RZ ;  /* 0xd2511f5307087825 */ /* 0x000fc800078e00ff */
[----:B------:R-:W-:Y:S01]  /*16d20*/  IMAD.WIDE.U32 R6, R6, -0x2daee0ad, RZ ;  /* 0xd2511f5306067825 */ /* 0x000fe200078e00ff */
[----:B------:R-:W-:-:S03]  /*16d30*/  LOP3.LUT R5, R5, R52, R183, 0x96, !PT ;  /* 0x0000003405057212 */ /* 0x000fc600078e96b7 */
[----:B------:R-:W-:Y:S01]  /*16d40*/  FFMA.FTZ R0, R249, UR22, -R21 ;  /* 0x00000016f9007c23 */ /* 0x000fe20008010815 */
[----:B------:R-:W-:Y:S01]  /*16d50*/  LOP3.LUT R3, R3, R36, R183, 0x96, !PT ;  /* 0x0000002403037212 */ /* 0x000fe200078e96b7 */
[----:B------:R-:W-:Y:S01]  /*16d60*/  IMAD.MOV.U32 R163, RZ, RZ, R142 ;  /* 0x000000ffffa37224 */ /* 0x000fe200078e008e */
[--C-:B------:R-:W-:Y:S02]  /*16d70*/  LOP3.LUT R10, R9, R4, R189.reuse, 0x96, !PT ;  /* 0x00000004090a7212 */ /* 0x100fe400078e96bd */
[----:B------:R-:W-:Y:S02]  /*16d80*/  MOV R142, R248 ;  /* 0x000000f8008e7202 */ /* 0x000fe40000000f00 */
[----:B------:R-:W-:Y:S01]  /*16d90*/  LOP3.LUT R7, R7, R2, R189, 0x96, !PT ;  /* 0x0000000207077212 */ /* 0x000fe200078e96bd */
[----:B------:R-:W-:Y:S01]  /*16da0*/  IMAD.MOV.U32 R178, RZ, RZ, R33 ;  /* 0x000000ffffb27224 */ /* 0x000fe200078e0021 */
[----:B------:R-:W-:Y:S01]  /*16db0*/  MOV R248, R32 ;  /* 0x0000002000f87202 */ /* 0x000fe20000000f00 */
[----:B------:R-:W-:Y:S01]  /*16dc0*/  IMAD.MOV.U32 R143, RZ, RZ, R238 ;  /* 0x000000ffff8f7224 */ /* 0x000fe200078e00ee */
[----:B------:R-:W-:Y:S01]  /*16dd0*/  MOV R32, R28 ;  /* 0x0000001c00207202 */ /* 0x000fe20000000f00 */
[----:B------:R-:W-:Y:S01]  /*16de0*/  IMAD.MOV.U32 R33, RZ, RZ, R29 ;  /* 0x000000ffff217224 */ /* 0x000fe200078e001d */
[----:B------:R-:W-:Y:S01]  /*16df0*/  MOV R29, R44 ;  /* 0x0000002c001d7202 */ /* 0x000fe20000000f00 */
[----:B------:R-:W-:Y:S01]  /*16e00*/  IMAD.MOV.U32 R28, RZ, RZ, R30 ;  /* 0x000000ffff1c7224 */ /* 0x000fe200078e001e */
[----:B------:R2:W-:Y:S01]  /*16e10*/  MUFU.EX2 R238, R0 ;  /* 0x0000000000ee7308 */ /* 0x0005e20000000800 */
[----:B------:R-:W-:-:S02]  /*16e20*/  IMAD.MOV.U32 R30, RZ, RZ, R45 ;  /* 0x000000ffff1e7224 */ /* 0x000fc400078e002d */
[----:B------:R-:W-:-:S04]  /*16e30*/  IMAD.WIDE.U32 R4, R5, -0x326172a9, RZ ;  /* 0xcd9e8d5705047825 */ /* 0x000fc800078e00ff */
[----:B------:R-:W-:-:S04]  /*16e40*/  IMAD.WIDE.U32 R2, R3, -0x326172a9, RZ ;  /* 0xcd9e8d5703027825 */ /* 0x000fc800078e00ff */
[----:B------:R-:W-:-:S04]  /*16e50*/  IMAD.WIDE.U32 R10, R10, -0x326172a9, RZ ;  /* 0xcd9e8d570a0a7825 */ /* 0x000fc800078e00ff */
[----:B------:R-:W-:-:S04]  /*16e60*/  IMAD.WIDE.U32 R44, R7, -0x326172a9, RZ ;  /* 0xcd9e8d57072c7825 */ /* 0x000fc800078e00ff */
[----:B--2---:R-:W-:Y:S01]  /*16e70*/  FFMA.FTZ R0, R247, UR22, -R21 ;  /* 0x00000016f7007c23 */ /* 0x004fe20008010815 */
[----:B------:R-:W-:Y:S01]  /*16e80*/  IMAD.MOV.U32 R157, RZ, RZ, R176 ;  /* 0x000000ffff9d7224 */ /* 0x000fe200078e00b0 */
[----:B------:R-:W-:Y:S01]  /*16e90*/  LOP3.LUT R9, R3, R26, R193, 0x96, !PT ;  /* 0x0000001a03097212 */ /* 0x000fe200078e96c1 */
[----:B------:R-:W-:Y:S01]  /*16ea0*/  IMAD.MOV.U32 R176, RZ, RZ, R237 ;  /* 0x000000ffffb07224 */ /* 0x000fe200078e00ed */
[----:B------:R-:W-:Y:S01]  /*16eb0*/  LOP3.LUT R7, R11, R4, R194, 0x96, !PT ;  /* 0x000000040b077212 */ /* 0x000fe200078e96c2 */
[----:B------:R2:W3:Y:S01]  /*16ec0*/  MUFU.EX2 R237, R0 ;  /* 0x0000000000ed7308 */ /* 0x0004e20000000800 */
[----:B------:R-:W-:Y:S01]  /*16ed0*/  LOP3.LUT R5, R5, R34, R193, 0x96, !PT ;  /* 0x0000002205057212 */ /* 0x000fe200078e96c1 */
[----:B------:R-:W-:Y:S01]  /*16ee0*/  FFMA.FTZ R3, R198, UR22, -R21 ;  /* 0x00000016c6037c23 */ /* 0x000fe20008010815 */
[----:B------:R-:W-:Y:S01]  /*16ef0*/  MOV R161, R140 ;  /* 0x0000008c00a17202 */ /* 0x000fe20000000f00 */
[----:B------:R-:W-:Y:S02]  /*16f00*/  IMAD.MOV.U32 R162, RZ, RZ, R141 ;  /* 0x000000ffffa27224 */ /* 0x000fe400078e008d */
[----:B------:R-:W-:Y:S01]  /*16f10*/  IMAD.MOV.U32 R158, RZ, RZ, R177 ;  /* 0x000000ffff9e7224 */ /* 0x000fe200078e00b1 */
[----:B------:R-:W-:Y:S01]  /*16f20*/  MOV R177, R105 ;  /* 0x0000006900b17202 */ /* 0x000fe20000000f00 */
[----:B------:R-:W-:-:S02]  /*16f30*/  IMAD.MOV.U32 R140, RZ, RZ, R179 ;  /* 0x000000ffff8c7224 */ /* 0x000fc400078e00b3 */
[----:B------:R-:W-:Y:S02]  /*16f40*/  IMAD.MOV.U32 R141, RZ, RZ, R243 ;  /* 0x000000ffff8d7224 */ /* 0x000fe400078e00f3 */
[----:B------:R-:W-:Y:S01]  /*16f50*/  IMAD.MOV.U32 R179, RZ, RZ, R236 ;  /* 0x000000ffffb37224 */ /* 0x000fe200078e00ec */
[----:B--2---:R-:W-:Y:S01]  /*16f60*/  LOP3.LUT R0, R45, R2, R194, 0x96, !PT ;  /* 0x000000022d007212 */ /* 0x004fe200078e96c2 */
[----:B------:R-:W-:Y:S01]  /*16f70*/  IMAD.MOV.U32 R243, RZ, RZ, R38 ;  /* 0x000000fffff37224 */ /* 0x000fe200078e0026 */
[----:B------:R2:W-:Y:S01]  /*16f80*/  MUFU.EX2 R236, R3 ;  /* 0x0000000300ec7308 */ /* 0x0005e20000000800 */
[----:B------:R-:W-:Y:S02]  /*16f90*/  IMAD.MOV.U32 R105, RZ, RZ, R39 ;  /* 0x000000ffff697224 */ /* 0x000fe400078e0027 */
[----:B------:R-:W-:-:S04]  /*16fa0*/  IMAD.WIDE.U32 R48, R7, -0x2daee0ad, RZ ;  /* 0xd2511f5307307825 */ /* 0x000fc800078e00ff */
[----:B------:R-:W-:Y:S01]  /*16fb0*/  FFMA.FTZ R7, R197, UR22, -R21 ;  /* 0x00000016c5077c23 */ /* 0x000fe20008010815 */
[----:B------:R-:W-:Y:S02]  /*16fc0*/  IMAD.MOV.U32 R160, RZ, RZ, R235 ;  /* 0x000000ffffa07224 */ /* 0x000fe400078e00eb */
[----:B------:R-:W-:-:S04]  /*16fd0*/  IMAD.WIDE.U32 R4, R5, -0x2daee0ad, RZ ;  /* 0xd2511f5305047825 */ /* 0x000fc800078e00ff */
[----:B------:R-:W-:-:S04]  /*16fe0*/  IMAD.WIDE.U32 R38, R0, -0x2daee0ad, RZ ;  /* 0xd2511f5300267825 */ /* 0x000fc800078e00ff */
[----:B--2---:R-:W-:Y:S01]  /*16ff0*/  IMAD.WIDE.U32 R2, R9, -0x2daee0ad, RZ ;  /* 0xd2511f5309027825 */ /* 0x004fe200078e00ff */
[----:B------:R2:W-:Y:S02]  /*17000*/  MUFU.EX2 R235, R7 ;  /* 0x0000000700eb7308 */ /* 0x0005e40000000800 */
[--C-:B------:R-:W-:Y:S02]  /*17010*/  LOP3.LUT R2, R39, R2, R160.reuse, 0x96, !PT ;  /* 0x0000000227027212 */ /* 0x100fe400078e96a0 */
[----:B--2---:R-:W-:Y:S02]  /*17020*/  LOP3.LUT R7, R49, R4, R160, 0x96, !PT ;  /* 0x0000000431077212 */ /* 0x004fe400078e96a0 */
[----:B------:R-:W2:Y:S01]  /*17030*/  LDL.LU R160, [R1+0x34] ;  /* 0x0000340001a07983 */ /* 0x000ea20000300800 */
[--C-:B------:R-:W-:Y:S02]  /*17040*/  LOP3.LUT R5, R5, R8, R196.reuse, 0x96, !PT ;  /* 0x0000000805057212 */ /* 0x100fe400078e96c4 */
[----:B------:R-:W-:Y:S01]  /*17050*/  LOP3.LUT R0, R3, R6, R196, 0x96, !PT ;  /* 0x0000000603007212 */ /* 0x000fe200078e96c4 */
[----:B------:R-:W-:-:S04]  /*17060*/  IMAD.WIDE.U32 R8, R7, -0x326172a9, RZ ;  /* 0xcd9e8d5707087825 */ /* 0x000fc800078e00ff */
[----:B------:R-:W-:-:S04]  /*17070*/  IMAD.WIDE.U32 R4, R5, -0x326172a9, RZ ;  /* 0xcd9e8d5705047825 */ /* 0x000fc800078e00ff */
[----:B------:R-:W-:Y:S01]  /*17080*/  IMAD.WIDE.U32 R2, R2, -0x326172a9, RZ ;  /* 0xcd9e8d5702027825 */ /* 0x000fe200078e00ff */
[----:B------:R-:W-:-:S03]  /*17090*/  LOP3.LUT R53, R5, R10, R54, 0x96, !PT ;  /* 0x0000000a05357212 */ /* 0x000fc600078e9636 */
[----:B------:R-:W-:Y:S01]  /*170a0*/  FFMA.FTZ R6, R251, UR22, -R22 ;  /* 0x00000016fb067c23 */ /* 0x000fe20008010816 */
[--C-:B------:R-:W-:Y:S01]  /*170b0*/  LOP3.LUT R10, R9, R4, R190.reuse, 0x96, !PT ;  /* 0x00000004090a7212 */ /* 0x100fe200078e96be */
[----:B------:R-:W-:Y:S01]  /*170c0*/  IMAD.WIDE.U32 R36, R0, -0x326172a9, RZ ;  /* 0xcd9e8d5700247825 */ /* 0x000fe200078e00ff */
[----:B------:R-:W-:Y:S02]  /*170d0*/  LOP3.LUT R4, R2, 0xffff, RZ, 0xc0, !PT ;  /* 0x0000ffff02047812 */ /* 0x000fe400078ec0ff */
[----:B------:R-:W-:Y:S02]  /*170e0*/  MOV R51, R234 ;  /* 0x000000ea00337202 */ /* 0x000fe40000000f00 */
[----:B------:R4:W-:Y:S01]  /*170f0*/  MUFU.EX2 R234, R6 ;  /* 0x0000000600ea7308 */ /* 0x0009e20000000800 */
[----:B------:R-:W-:Y:S02]  /*17100*/  LOP3.LUT R0, R3, R36, R190, 0x96, !PT ;  /* 0x0000002403007212 */ /* 0x000fe400078e96be */
[----:B------:R-:W-:Y:S01]  /*17110*/  SHF.R.U32.HI R3, RZ, 0x8, R4 ;  /* 0x00000008ff037819 */ /* 0x000fe20000011604 */
[----:B------:R-:W-:Y:S01]  /*17120*/  FFMA.FTZ R5, R250, UR22, -R22 ;  /* 0x00000016fa057c23 */ /* 0x000fe20008010816 */
[----:B------:R-:W-:-:S02]  /*17130*/  SHF.R.U32.HI R11, RZ, 0x10, R2 ;  /* 0x00000010ff0b7819 */ /* 0x000fc40000011602 */
[----:B------:R-:W-:Y:S02]  /*17140*/  SHF.R.U32.HI R12, RZ, 0x18, R2 ;  /* 0x00000018ff0c7819 */ /* 0x000fe40000011602 */
[----:B------:R-:W-:Y:S02]  /*17150*/  SHF.R.U32.HI R4, RZ, 0x10, R0 ;  /* 0x00000010ff047819 */ /* 0x000fe40000011600 */
[----:B----4-:R-:W-:Y:S01]  /*17160*/  LOP3.LUT R6, R2, 0xff, RZ, 0xc0, !PT ;  /* 0x000000ff02067812 */ /* 0x010fe200078ec0ff */
[----:B------:R-:W-:-:S03]  /*17170*/  FFMA.FTZ R2, R208, UR22, -R22 ;  /* 0x00000016d0027c23 */ /* 0x000fc60008010816 */
[----:B------:R-:W-:Y:S02]  /*17180*/  PRMT R13, R6, 0x5410, R3 ;  /* 0x00005410060d7816 */ /* 0x000fe40000000003 */
[C---:B------:R-:W-:Y:S01]  /*17190*/  LOP3.LUT R3, R0.reuse, 0xffff, RZ, 0xc0, !PT ;  /* 0x0000ffff00037812 */ /* 0x040fe200078ec0ff */
[----:B------:R4:W1:Y:S01]  /*171a0*/  MUFU.EX2 R198, R5 ;  /* 0x0000000500c67308 */ /* 0x0008620000000800 */
[----:B------:R-:W-:Y:S02]  /*171b0*/  LOP3.LUT R7, R0, 0xff, RZ, 0xc0, !PT ;  /* 0x000000ff00077812 */ /* 0x000fe400078ec0ff */
[----:B------:R-:W-:Y:S02]  /*171c0*/  SHF.R.U32.HI R6, RZ, 0x18, R0 ;  /* 0x00000018ff067819 */ /* 0x000fe40000011600 */
[----:B------:R-:W-:-:S03]  /*171d0*/  LOP3.LUT R0, R11, 0xff, RZ, 0xc0, !PT ;  /* 0x000000ff0b007812 */ /* 0x000fc600078ec0ff */
[----:B------:R3:W-:Y:S01]  /*171e0*/  MUFU.EX2 R197, R2 ;  /* 0x0000000200c57308 */ /* 0x0007e20000000800 */
[----:B------:R-:W-:Y:S01]  /*171f0*/  PRMT R11, R0, 0x5410, R12 ;  /* 0x00005410000b7816 */ /* 0x000fe2000000000c */
[----:B----4-:R-:W-:-:S06]  /*17200*/  FFMA.FTZ R5, R199, UR22, -R22 ;  /* 0x00000016c7057c23 */ /* 0x010fcc0008010816 */
[----:B------:R4:W1:Y:S01]  /*17210*/  MUFU.EX2 R196, R5 ;  /* 0x0000000500c47308 */ /* 0x0008620000000800 */
[----:B---3--:R-:W-:Y:S02]  /*17220*/  SHF.R.U32.HI R2, RZ, 0x8, R3 ;  /* 0x00000008ff027819 */ /* 0x008fe40000011603 */
[----:B------:R-:W-:Y:S01]  /*17230*/  LOP3.LUT R3, R4, 0xff, RZ, 0xc0, !PT ;  /* 0x000000ff04037812 */ /* 0x000fe200078ec0ff */
[----:B------:R-:W-:Y:S01]  /*17240*/  IMAD.MOV.U32 R49, RZ, RZ, R105 ;  /* 0x000000ffff317224 */ /* 0x000fe200078e0069 */
[----:B------:R-:W-:Y:S01]  /*17250*/  MOV R249, R188 ;  /* 0x000000bc00f97202 */ /* 0x000fe20000000f00 */
[----:B------:R-:W-:Y:S01]  /*17260*/  FFMA.FTZ R52, R161, R24, R106 ;  /* 0x00000018a1347223 */ /* 0x000fe2000001006a */
[----:B------:R-:W-:Y:S01]  /*17270*/  PRMT R0, R7, 0x5410, R2 ;  /* 0x0000541007007816 */ /* 0x000fe20000000002 */
[----:B------:R-:W-:Y:S01]  /*17280*/  IMAD.MOV.U32 R105, RZ, RZ, R33 ;  /* 0x000000ffff697224 */ /* 0x000fe200078e0021 */
[----:B------:R-:W-:Y:S01]  /*17290*/  MOV R188, R32 ;  /* 0x0000002000bc7202 */ /* 0x000fe20000000f00 */
[----:B------:R-:W-:Y:S01]  /*172a0*/  IMAD.MOV.U32 R107, RZ, RZ, R28 ;  /* 0x000000ffff6b7224 */ /* 0x000fe200078e001c */
[----:B------:R-:W-:Y:S01]  /*172b0*/  MOV R193, R29 ;  /* 0x0000001d00c17202 */ /* 0x000fe20000000f00 */
[----:B------:R-:W-:Y:S01]  /*172c0*/  IMAD.MOV.U32 R194, RZ, RZ, R30 ;  /* 0x000000ffffc27224 */ /* 0x000fe200078e001e */
[----:B------:R-:W-:Y:S01]  /*172d0*/  LDSM.16.MT88.4 R32, [R212+0xb800] ;  /* 0x00b80000d420783b */ /* 0x000fe20000004200 */
[----:B----4-:R-:W-:-:S02]  /*172e0*/  PRMT R5, R3, 0x5410, R6 ;  /* 0x0000541003057816 */ /* 0x010fc40000000006 */
[----:B------:R-:W-:Y:S02]  /*172f0*/  HSET2.LE.AND R3, R13, R244, PT ;  /* 0x000000f40d037233 */ /* 0x000fe40003803000 */
[----:B------:R-:W3:Y:S01]  /*17300*/  LDSM.16.MT88.4 R12, [R214+0x9800] ;  /* 0x00980000d60c783b */ /* 0x000ee20000004200 */
[----:B------:R-:W-:-:S03]  /*17310*/  IMAD.MOV.U32 R36, RZ, RZ, R31 ;  /* 0x000000ffff247224 */ /* 0x000fc600078e001f */
[----:B------:R-:W4:Y:S01]  /*17320*/  LDSM.16.MT88.4 R28, [R214+0xa800] ;  /* 0x00a80000d61c783b */ /* 0x000f220000004200 */
[--C-:B------:R-:W-:Y:S02]  /*17330*/  HSET2.LE.AND R0, R0, R244.reuse, PT ;  /* 0x000000f400007233 */ /* 0x100fe40003803000 */
[----:B------:R-:W-:Y:S02]  /*17340*/  F2FP.F16.F32.PACK_AB R2, R237, R238 ;  /* 0x000000eeed02723e */ /* 0x000fe400000000ff */
[--C-:B------:R-:W-:Y:S02]  /*17350*/  HSET2.LE.AND R7, R11, R244.reuse, PT ;  /* 0x000000f40b077233 */ /* 0x100fe40003803000 */
[----:B------:R-:W-:Y:S02]  /*17360*/  LOP3.LUT R4, R0, R2, RZ, 0xc0, !PT ;  /* 0x0000000200047212 */ /* 0x000fe400078ec0ff */
[----:B------:R-:W-:Y:S02]  /*17370*/  HSET2.LE.AND R0, R5, R244, PT ;  /* 0x000000f405007233 */ /* 0x000fe40003803000 */
[----:B-1----:R-:W-:-:S02]  /*17380*/  F2FP.F16.F32.PACK_AB R2, R198, R234 ;  /* 0x000000eac602723e */ /* 0x002fc400000000ff */
[----:B------:R-:W-:Y:S02]  /*17390*/  F2FP.F16.F32.PACK_AB R6, R235, R236 ;  /* 0x000000eceb06723e */ /* 0x000fe400000000ff */
[----:B------:R-:W-:Y:S02]  /*173a0*/  F2FP.F16.F32.PACK_AB R11, R196, R197 ;  /* 0x000000c5c40b723e */ /* 0x000fe400000000ff */
[----:B------:R-:W-:Y:S02]  /*173b0*/  LOP3.LUT R5, R0, R2, RZ, 0xc0, !PT ;  /* 0x0000000200057212 */ /* 0x000fe400078ec0ff */
[----:B------:R-:W-:Y:S02]  /*173c0*/  LOP3.LUT R6, R3, R6, RZ, 0xc0, !PT ;  /* 0x0000000603067212 */ /* 0x000fe400078ec0ff */
[----:B------:R-:W-:Y:S01]  /*173d0*/  LOP3.LUT R7, R7, R11, RZ, 0xc0, !PT ;  /* 0x0000000b07077212 */ /* 0x000fe200078ec0ff */
[----:B------:R-:W-:Y:S01]  /*173e0*/  IMAD.MOV.U32 R2, RZ, RZ, R157 ;  /* 0x000000ffff027224 */ /* 0x000fe200078e009d */
[----:B------:R-:W-:Y:S01]  /*173f0*/  MOV R0, R159 ;  /* 0x0000009f00007202 */ /* 0x000fe20000000f00 */
[----:B------:R-:W-:Y:S01]  /*17400*/  IMAD.MOV.U32 R190, RZ, RZ, R158 ;  /* 0x000000ffffbe7224 */ /* 0x000fe200078e009e */
[----:B------:R-:W-:Y:S01]  /*17410*/  MOV R158, R124 ;  /* 0x0000007c009e7202 */ /* 0x000fe20000000f00 */
[----:B------:R-:W-:Y:S01]  /*17420*/  IMAD.MOV.U32 R159, RZ, RZ, R125 ;  /* 0x000000ffff9f7224 */ /* 0x000fe200078e007d */
[----:B------:R-:W-:Y:S01]  /*17430*/  MOV R11, R127 ;  /* 0x0000007f000b7202 */ /* 0x000fe20000000f00 */
[----:B------:R-:W-:-:S02]  /*17440*/  IMAD.MOV.U32 R157, RZ, RZ, R126 ;  /* 0x000000ffff9d7224 */ /* 0x000fc400078e007e */
[----:B------:R-:W-:Y:S01]  /*17450*/  HMMA.16816.F32 R124, R4, R18, R116 ;  /* 0x00000012047c723c */ /* 0x000fe20000001874 */
[----:B------:R-:W-:-:S06]  /*17460*/  IMAD.MOV.U32 R3, RZ, RZ, R143 ;  /* 0x000000ffff037224 */ /* 0x000fcc00078e008f */
[----:B------:R-:W-:-:S04]  /*17470*/  IMAD.MOV.U32 R119, RZ, RZ, R180 ;  /* 0x000000ffff777224 */ /* 0x000fc800078e00b4 */
        /* <DEDUP_REMOVED lines=11> */
[----:B---3--:R-:W-:Y:S01]  /*17530*/  HMMA.16816.F32 R140, R4, R14, R80 ;  /* 0x0000000e048c723c */ /* 0x008fe20000001850 */
[----:B------:R-:W-:-:S02]  /*17540*/  IMAD.MOV.U32 R11, RZ, RZ, R0 ;  /* 0x000000ffff0b7224 */ /* 0x000fc400078e0000 */
[----:B------:R-:W-:Y:S01]  /*17550*/  FFMA.FTZ R2, R216, UR22, -R20 ;  /* 0x00000016d8027c23 */ /* 0x000fe20008010814 */
[----:B------:R-:W-:Y:S01]  /*17560*/  LOP3.LUT R0, R8, 0xffff, RZ, 0xc0, !PT ;  /* 0x0000ffff08007812 */ /* 0x000fe200078ec0ff */
[----:B------:R-:W-:Y:S01]  /*17570*/  IMAD.MOV.U32 R117, RZ, RZ, R3 ;  /* 0x000000ffff757224 */ /* 0x000fe200078e0003 */
[----:B------:R-:W-:Y:S01]  /*17580*/  MOV R199, R177 ;  /* 0x000000b100c77202 */ /* 0x000fe20000000f00 */
        /* <DEDUP_REMOVED lines=11> */
[----:B------:R-:W-:Y:S01]  /*17640*/  FFMA.FTZ R49, R49, R46, R100 ;  /* 0x0000002e31317223 */ /* 0x000fe20000010064 */
[----:B------:R-:W-:Y:S01]  /*17650*/  IMAD.MOV.U32 R119, RZ, RZ, R250 ;  /* 0x000000ffff777224 */ /* 0x000fe200078e00fa */
[C---:B----4-:R-:W-:Y:S01]  /*17660*/  HMMA.16816.F32 R64, R4.reuse, R30, R64 ;  /* 0x0000001e0440723c */ /* 0x050fe20000001840 */
[----:B------:R1:W-:Y:S01]  /*17670*/  MUFU.EX2 R195, R2 ;  /* 0x0000000200c37308 */ /* 0x0003e20000000800 */
[----:B------:R-:W-:Y:S01]  /*17680*/  SHF.R.U32.HI R0, RZ, 0x8, R0 ;  /* 0x00000008ff007819 */ /* 0x000fe20000011600 */
[----:B------:R-:W-:Y:S01]  /*17690*/  IMAD.MOV.U32 R81, RZ, RZ, R83 ;  /* 0x000000ffff517224 */ /* 0x000fe200078e0053 */
[----:B------:R3:W5:Y:S02]  /*176a0*/  LDL.LU R216, [R1+0xa0] ;  /* 0x0000a00001d87983 */ /* 0x0007640000300800 */
[----:B------:R-:W-:Y:S01]  /*176b0*/  HMMA.16816.F32 R96, R4, R32, R60 ;  /* 0x000000200460723c */ /* 0x000fe2000000183c */
[----:B------:R-:W-:-:S02]  /*176c0*/  IMAD.MOV.U32 R83, RZ, RZ, R117 ;  /* 0x000000ffff537224 */ /* 0x000fc400078e0075 */
[----:B------:R-:W-:-:S03]  /*176d0*/  IMAD.MOV.U32 R117, RZ, RZ, R119 ;  /* 0x000000ffff757224 */ /* 0x000fc600078e0077 */
[----:B------:R-:W-:Y:S01]  /*176e0*/  HMMA.16816.F32 R180, R4, R34, R56 ;  /* 0x0000002204b4723c */ /* 0x000fe20000001838 */
[----:B------:R-:W-:-:S05]  /*176f0*/  IMAD.MOV.U32 R119, RZ, RZ, R193 ;  /* 0x000000ffff777224 */ /* 0x000fca00078e00c1 */
[----:B------:R-:W-:Y:S01]  /*17700*/  HMMA.16816.F32 R88, R4, R40, R88 ;  /* 0x000000280458723c */ /* 0x000fe20000001858 */
[----:B-1----:R-:W-:Y:S01]  /*17710*/  FFMA.FTZ R2, R82, UR22, -R20 ;  /* 0x0000001652027c23 */ /* 0x002fe20008010814 */
[----:B------:R-:W-:-:S04]  /*17720*/  MOV R82, R116 ;  /* 0x0000007400527202 */ /* 0x000fc80000000f00 */
[----:B------:R-:W-:Y:S01]  /*17730*/  HMMA.16816.F32 R176, R4, R42, R92 ;  /* 0x0000002a04b0723c */ /* 0x000fe2000000185c */
[----:B------:R-:W-:Y:S01]  /*17740*/  MOV R116, R106 ;  /* 0x0000006a00747202 */ /* 0x000fe20000000f00 */
[----:B------:R-:W-:Y:S01]  /*17750*/  IMAD.MOV.U32 R106, RZ, RZ, R194 ;  /* 0x000000ffff6a7224 */ /* 0x000fe200078e00c2 */
[----:B------:R-:W-:Y:S01]  /*17760*/  MOV R193, R107 ;  /* 0x0000006b00c17202 */ /* 0x000fe20000000f00 */
[----:B------:R1:W-:Y:S01]  /*17770*/  MUFU.EX2 R194, R2 ;  /* 0x0000000200c27308 */ /* 0x0003e20000000800 */
[----:B------:R-:W-:Y:S01]  /*17780*/  SHF.R.U32.HI R3, RZ, 0x18, R8 ;  /* 0x00000018ff037819 */ /* 0x000fe20000011608 */
[----:B------:R-:W-:Y:S02]  /*17790*/  IMAD.MOV.U32 R80, RZ, RZ, R82 ;  /* 0x000000ffff507224 */ /* 0x000fe400078e0052 */
[----:B------:R-:W-:Y:S01]  /*177a0*/  IMAD.MOV.U32 R82, RZ, RZ, R116 ;  /* 0x000000ffff527224 */ /* 0x000fe200078e0074 */
[----:B------:R-:W-:Y:S01]  /*177b0*/  MOV R116, R157 ;  /* 0x0000009d00747202 */ /* 0x000fe20000000f00 */
[----:B-1----:R-:W-:Y:S01]  /*177c0*/  FFMA.FTZ R2, R81, UR22, -R20 ;  /* 0x0000001651027c23 */ /* 0x002fe20008010814 */
[----:B------:R-:W-:Y:S01]  /*177d0*/  MOV R81, R83 ;  /* 0x0000005300517202 */ /* 0x000fe20000000f00 */
[----:B------:R-:W-:-:S02]  /*177e0*/  IMAD.MOV.U32 R83, RZ, RZ, R193 ;  /* 0x000000ffff537224 */ /* 0x000fc400078e00c1 */
[----:B------:R1:W-:Y:S02]  /*177f0*/  MUFU.EX2 R193, R2 ;  /* 0x0000000200c17308 */ /* 0x0003e40000000800 */
[----:B-1----:R-:W-:Y:S01]  /*17800*/  SHF.R.U32.HI R2, RZ, 0x10, R10 ;  /* 0x00000010ff027819 */ /* 0x002fe2000001160a */
[----:B--2---:R-:W-:Y:S02]  /*17810*/  FFMA.FTZ R51, R160, R25, R51 ;  /* 0x00000019a0337223 */ /* 0x004fe40000010033 */
[----:B------:R-:W1:Y:S01]  /*17820*/  LDSM.16.MT88.4 R24, [R212+0xa800] ;  /* 0x00a80000d418783b */ /* 0x000e620000004200 */
[----:B------:R-:W-:Y:S01]  /*17830*/  HMMA.16816.F32 R160, R4, R28, R68 ;  /* 0x0000001c04a0723c */ /* 0x000fe20000001844 */
[----:B------:R-:W-:-:S05]  /*17840*/  IMAD.MOV.U32 R250, RZ, RZ, R189 ;  /* 0x000000fffffa7224 */ /* 0x000fca00078e00bd */
[C---:B-1----:R-:W-:Y:S06]  /*17850*/  HMMA.16816.F32 R76, R4.reuse, R24, R76 ;  /* 0x00000018044c723c */ /* 0x042fec000000184c */
[----:B------:R-:W-:Y:S07]  /*17860*/  HMMA.16816.F32 R72, R4, R26, R72 ;  /* 0x0000001a0448723c */ /* 0x000fee0000001848 */
[----:B------:R-:W-:-:S02]  /*17870*/  LOP3.LUT R5, R8, 0xff, RZ, 0xc0, !PT ;  /* 0x000000ff08057812 */ /* 0x000fc400078ec0ff */
[----:B------:R-:W-:Y:S02]  /*17880*/  SHF.R.U32.HI R4, RZ, 0x10, R8 ;  /* 0x00000010ff047819 */ /* 0x000fe40000011608 */
[----:B------:R-:W-:Y:S02]  /*17890*/  PRMT R6, R5, 0x5410, R0 ;  /* 0x0000541005067816 */ /* 0x000fe40000000000 */
[----:B------:R-:W-:-:S04]  /*178a0*/  LOP3.LUT R0, R4, 0xff, RZ, 0xc0, !PT ;  /* 0x000000ff04007812 */ /* 0x000fc800078ec0ff */
[----:B------:R-:W-:Y:S02]  /*178b0*/  PRMT R7, R0, 0x5410, R3 ;  /* 0x0000541000077816 */ /* 0x000fe40000000003 */
[----:B------:R-:W-:-:S04]  /*178c0*/  LOP3.LUT R0, R10, 0xffff, RZ, 0xc0, !PT ;  /* 0x0000ffff0a007812 */ /* 0x000fc800078ec0ff */
[----:B------:R-:W-:Y:S02]  /*178d0*/  SHF.R.U32.HI R3, RZ, 0x8, R0 ;  /* 0x00000008ff037819 */ /* 0x000fe40000011600 */
[----:B------:R-:W-:Y:S01]  /*178e0*/  LOP3.LUT R0, R2, 0xff, RZ, 0xc0, !PT ;  /* 0x000000ff02007812 */ /* 0x000fe200078ec0ff */
[----:B------:R-:W-:Y:S01]  /*178f0*/  FFMA.FTZ R2, R80, UR22, -R20 ;  /* 0x0000001650027c23 */ /* 0x000fe20008010814 */
[----:B------:R-:W-:Y:S01]  /*17900*/  IMAD.MOV.U32 R80, RZ, RZ, R81 ;  /* 0x000000ffff507224 */ /* 0x000fe200078e0051 */
[----:B------:R-:W-:Y:S01]  /*17910*/  MOV R81, R82 ;  /* 0x0000005200517202 */ /* 0x000fe20000000f00 */
[----:B------:R-:W-:Y:S01]  /*17920*/  IMAD.MOV.U32 R82, RZ, RZ, R83 ;  /* 0x000000ffff527224 */ /* 0x000fe200078e0053 */
[----:B------:R-:W-:Y:S01]  /*17930*/  LOP3.LUT R5, R10, 0xff, RZ, 0xc0, !PT ;  /* 0x000000ff0a057812 */ /* 0x000fe200078ec0ff */
[----:B------:R-:W-:Y:S01]  /*17940*/  IMAD.MOV.U32 R83, RZ, RZ, R116 ;  /* 0x000000ffff537224 */ /* 0x000fe200078e0074 */
[----:B------:R-:W-:Y:S02]  /*17950*/  SHF.R.U32.HI R4, RZ, 0x18, R10 ;  /* 0x00000018ff047819 */ /* 0x000fe4000001160a */
[----:B------:R-:W-:Y:S01]  /*17960*/  MOV R116, R199 ;  /* 0x000000c700747202 */ /* 0x000fe20000000f00 */
[----:B------:R-:W-:Y:S01]  /*17970*/  IMAD.MOV.U32 R199, RZ, RZ, R208 ;  /* 0x000000ffffc77224 */ /* 0x000fe200078e00d0 */
[----:B------:R-:W-:Y:S01]  /*17980*/  PRMT R5, R5, 0x5410, R3 ;  /* 0x0000541005057816 */ /* 0x000fe20000000003 */
[----:B------:R-:W-:Y:S01]  /*17990*/  IMAD.MOV.U32 R208, RZ, RZ, R251 ;  /* 0x000000ffffd07224 */ /* 0x000fe200078e00fb */
[----:B------:R-:W-:Y:S01]  /*179a0*/  PRMT R3, R0, 0x5410, R4 ;  /* 0x0000541000037816 */ /* 0x000fe20000000004 */
[----:B------:R-:W-:Y:S01]  /*179b0*/  FFMA.FTZ R0, R80, UR22, -R23 ;  /* 0x0000001650007c23 */ /* 0x000fe20008010817 */
[----:B------:R-:W-:Y:S01]  /*179c0*/  IMAD.MOV.U32 R70, RZ, RZ, R82 ;  /* 0x000000ffff467224 */ /* 0x000fe200078e0052 */
[----:B------:R-:W-:Y:S01]  /*179d0*/  MOV R71, R83 ;  /* 0x0000005300477202 */ /* 0x000fe20000000f00 */
[----:B------:R-:W-:Y:S01]  /*179e0*/  IMAD.MOV.U32 R69, RZ, RZ, R81 ;  /* 0x000000ffff457224 */ /* 0x000fe200078e0051 */
[----:B------:R-:W-:Y:S01]  /*179f0*/  MOV R251, R192 ;  /* 0x000000c000fb7202 */ /* 0x000fe20000000f00 */
[----:B------:R-:W-:Y:S01]  /*17a00*/  IMAD.MOV.U32 R83, RZ, RZ, R116 ;  /* 0x000000ffff537224 */ /* 0x000fe200078e0074 */
[----:B------:R-:W-:Y:S01]  /*17a10*/  MOV R81, R208 ;  /* 0x000000d000517202 */ /* 0x000fe20000000f00 */
[----:B------:R-:W-:Y:S01]  /*17a20*/  IMAD.MOV.U32 R116, RZ, RZ, R39 ;  /* 0x000000ffff747224 */ /* 0x000fe200078e0027 */
[----:B------:R-:W1:Y:S01]  /*17a30*/  MUFU.EX2 R192, R2 ;  /* 0x0000000200c07308 */ /* 0x000e620000000800 */
[----:B------:R-:W-:Y:S01]  /*17a40*/  IMAD.MOV.U32 R208, RZ, RZ, R191 ;  /* 0x000000ffffd07224 */ /* 0x000fe200078e00bf */
[----:B------:R-:W-:Y:S01]  /*17a50*/  MOV R68, R70 ;  /* 0x0000004600447202 */ /* 0x000fe20000000f00 */
[----:B------:R-:W-:-:S02]  /*17a60*/  IMAD.MOV.U32 R70, RZ, RZ, R116 ;  /* 0x000000ffff467224 */ /* 0x000fc400078e0074 */
[----:B------:R-:W-:-:S03]  /*17a70*/  IMAD.MOV.U32 R116, RZ, RZ, R118 ;  /* 0x000000ffff747224 */ /* 0x000fc600078e0076 */
[----:B------:R2:W-:Y:S01]  /*17a80*/  MUFU.EX2 R191, R0 ;  /* 0x0000000000bf7308 */ /* 0x0005e20000000800 */
[----:B------:R-:W-:Y:S01]  /*17a90*/  MOV R118, R190 ;  /* 0x000000be00767202 */ /* 0x000fe20000000f00 */
[----:B------:R-:W-:Y:S02]  /*17aa0*/  IMAD.MOV.U32 R189, RZ, RZ, R215 ;  /* 0x000000ffffbd7224 */ /* 0x000fe400078e00d7 */
[----:B------:R-:W-:Y:S01]  /*17ab0*/  FFMA.FTZ R8, R204, UR22, -R21 ;  /* 0x00000016cc087c23 */ /* 0x000fe20008010815 */
[----:B------:R-:W-:Y:S01]  /*17ac0*/  MOV R204, R188 ;  /* 0x000000bc00cc7202 */ /* 0x000fe20000000f00 */
[----:B------:R-:W-:Y:S02]  /*17ad0*/  IMAD.MOV.U32 R107, RZ, RZ, R213 ;  /* 0x000000ffff6b7224 */ /* 0x000fe400078e00d5 */
[--C-:B------:R-:W-:Y:S01]  /*17ae0*/  FFMA.FTZ R9, R207, UR22, -R21.reuse ;  /* 0x00000016cf097c23 */ /* 0x100fe20008010815 */
[----:B------:R-:W-:Y:S01]  /*17af0*/  FFMA.FTZ R10, R201, UR22, -R21 ;  /* 0x00000016c90a7c23 */ /* 0x000fe20008010815 */
[----:B--2---:R-:W-:Y:S01]  /*17b00*/  FFMA.FTZ R0, R69, UR22, -R23 ;  /* 0x0000001645007c23 */ /* 0x004fe20008010817 */
[----:B------:R-:W-:-:S02]  /*17b10*/  IMAD.MOV.U32 R69, RZ, RZ, R71 ;  /* 0x000000ffff457224 */ /* 0x000fc400078e0047 */
[----:B------:R-:W-:Y:S01]  /*17b20*/  IMAD.MOV.U32 R82, RZ, RZ, R199 ;  /* 0x000000ffff527224 */ /* 0x000fe200078e00c7 */
[----:B------:R2:W4:Y:S01]  /*17b30*/  MUFU.EX2 R190, R0 ;  /* 0x0000000000be7308 */ /* 0x0005220000000800 */
[----:B------:R-:W-:Y:S02]  /*17b40*/  IMAD.MOV.U32 R63, RZ, RZ, R69 ;  /* 0x000000ffff3f7224 */ /* 0x000fe400078e0045 */
[----:B------:R-:W-:Y:S02]  /*17b50*/  IMAD.MOV.U32 R80, RZ, RZ, R251 ;  /* 0x000000ffff507224 */ /* 0x000fe400078e00fb */
[--C-:B------:R-:W-:Y:S01]  /*17b60*/  FFMA.FTZ R39, R210, UR22, -R20.reuse ;  /* 0x00000016d2277c23 */ /* 0x100fe20008010814 */
[----:B------:R-:W-:Y:S01]  /*17b70*/  FFMA.FTZ R2, R63, UR22, -R23 ;  /* 0x000000163f027c23 */ /* 0x000fe20008010817 */
[----:B------:R-:W-:Y:S01]  /*17b80*/  FFMA.FTZ R46, R203, UR22, -R20 ;  /* 0x00000016cb2e7c23 */ /* 0x000fe20008010814 */
[----:B------:R-:W-:Y:S01]  /*17b90*/  IMAD.MOV.U32 R157, RZ, RZ, R231 ;  /* 0x000000ffff9d7224 */ /* 0x000fe200078e00e7 */
[----:B------:R3:W5:Y:S01]  /*17ba0*/  LDL.LU R215, [R1+0x9c] ;  /* 0x00009c0001d77983 */ /* 0x0007620000300800 */
[----:B------:R1:W-:Y:S01]  /*17bb0*/  MUFU.EX2 R188, R2 ;  /* 0x0000000200bc7308 */ /* 0x0003e20000000800 */
[----:B--2---:R-:W-:Y:S01]  /*17bc0*/  FFMA.FTZ R0, R68, UR22, -R23 ;  /* 0x0000001644007c23 */ /* 0x004fe20008010817 */
[----:B------:R-:W-:Y:S01]  /*17bd0*/  IMAD.MOV.U32 R68, RZ, RZ, R70 ;  /* 0x000000ffff447224 */ /* 0x000fe200078e0046 */
[----:B------:R-:W-:Y:S01]  /*17be0*/  MOV R71, R117 ;  /* 0x0000007500477202 */ /* 0x000fe20000000f00 */
[----:B------:R-:W-:Y:S01]  /*17bf0*/  IMAD.MOV.U32 R70, RZ, RZ, R116 ;  /* 0x000000ffff467224 */ /* 0x000fe200078e0074 */
[----:B------:R-:W-:Y:S01]  /*17c00*/  MOV R116, R118 ;  /* 0x0000007600747202 */ /* 0x000fe20000000f00 */
[----:B------:R-:W-:Y:S01]  /*17c10*/  IMAD.MOV.U32 R118, RZ, RZ, R106 ;  /* 0x000000ffff767224 */ /* 0x000fe200078e006a */
[----:B------:R-:W-:Y:S01]  /*17c20*/  MOV R251, R45 ;  /* 0x0000002d00fb7202 */ /* 0x000fe20000000f00 */
[----:B------:R-:W-:-:S02]  /*17c30*/  IMAD.MOV.U32 R106, RZ, RZ, R189 ;  /* 0x000000ffff6a7224 */ /* 0x000fc400078e00bd */
[----:B------:R-:W-:Y:S01]  /*17c40*/  IMAD.MOV.U32 R201, RZ, RZ, R105 ;  /* 0x000000ffffc97224 */ /* 0x000fe200078e0069 */
[----:B------:R2:W3:Y:S01]  /*17c50*/  MUFU.EX2 R189, R0 ;  /* 0x0000000000bd7308 */ /* 0x0004e20000000800 */
[----:B-1----:R-:W-:Y:S01]  /*17c60*/  F2FP.F16.F32.PACK_AB R2, R192, R193 ;  /* 0x000000c1c002723e */ /* 0x002fe200000000ff */
[----:B------:R-:W-:Y:S01]  /*17c70*/  IMAD.MOV.U32 R199, RZ, RZ, R50 ;  /* 0x000000ffffc77224 */ /* 0x000fe200078e0032 */
[----:B------:R1:W5:Y:S01]  /*17c80*/  LDL.LU R213, [R1+0x98] ;  /* 0x0000980001d57983 */ /* 0x0003620000300800 */
[----:B------:R-:W-:Y:S01]  /*17c90*/  IMAD.MOV.U32 R207, RZ, RZ, R107 ;  /* 0x000000ffffcf7224 */ /* 0x000fe200078e006b */
[----:B------:R-:W1:Y:S01]  /*17ca0*/  LDC.U8 R231, c[0x0][0x388] ;  /* 0x0000e200ffe77b82 */ /* 0x000e620000000000 */
        /* <DEDUP_REMOVED lines=9> */
[----:B---3--:R-:W-:-:S04]  /*17d40*/  F2FP.F16.F32.PACK_AB R2, R188, R189 ;  /* 0x000000bdbc02723e */ /* 0x008fc800000000ff */
[----:B------:R-:W-:Y:S02]  /*17d50*/  LOP3.LUT R5, R0, R2, RZ, 0xc0, !PT ;  /* 0x0000000200057212 */ /* 0x000fe400078ec0ff */
[----:B------:R-:W-:-:S05]  /*17d60*/  LOP3.LUT R2, R37, R44, R54, 0x96, !PT ;  /* 0x0000002c25027212 */ /* 0x000fca00078e9636 */
[----:B------:R-:W-:Y:S01]  /*17d70*/  IMAD.WIDE.U32 R2, R2, -0x2daee0ad, RZ ;  /* 0xd2511f5302027825 */ /* 0x000fe200078e00ff */
[----:B------:R2:W-:Y:S02]  /*17d80*/  MUFU.EX2 R105, R8 ;  /* 0x0000000800697308 */ /* 0x0005e40000000800 */
[----:B------:R-:W-:Y:S01]  /*17d90*/  LOP3.LUT R0, R2, 0xffff, RZ, 0xc0, !PT ;  /* 0x0000ffff02007812 */ /* 0x000fe200078ec0ff */
[----:B------:R-:W-:Y:S02]  /*17da0*/  IMAD.MOV.U32 R117, RZ, RZ, R11 ;  /* 0x000000ffff757224 */ /* 0x000fe400078e000b */
[----:B------:R-:W-:Y:S01]  /*17db0*/  FFMA.FTZ R11, R211, UR22, -R21 ;  /* 0x00000016d30b7c23 */ /* 0x000fe20008010815 */
[--C-:B------:R-:W-:Y:S01]  /*17dc0*/  FFMA.FTZ R45, R206, UR22, -R20.reuse ;  /* 0x00000016ce2d7c23 */ /* 0x100fe20008010814 */
[----:B------:R-:W-:Y:S01]  /*17dd0*/  FFMA.FTZ R50, R200, UR22, -R20 ;  /* 0x00000016c8327c23 */ /* 0x000fe20008010814 */
[----:B------:R3:W-:Y:S01]  /*17de0*/  MUFU.EX2 R107, R9 ;  /* 0x00000009006b7308 */ /* 0x0007e20000000800 */
[--C-:B------:R-:W-:Y:S01]  /*17df0*/  FFMA.FTZ R20, R252, UR22, -R22.reuse ;  /* 0x00000016fc147c23 */ /* 0x100fe20008010816 */
[----:B------:R-:W-:Y:S01]  /*17e00*/  FFMA.FTZ R21, R209, UR22, -R22 ;  /* 0x00000016d1157c23 */ /* 0x000fe20008010816 */
[----:B------:R-:W-:Y:S01]  /*17e10*/  MOV R211, R106 ;  /* 0x0000006a00d37202 */ /* 0x000fe20000000f00 */
[----:B------:R-:W-:Y:S01]  /*17e20*/  HMMA.16816.F32 R132, R4, R12, R132 ;  /* 0x0000000c0484723c */ /* 0x000fe20000001884 */
[----:B--2---:R-:W-:-:S02]  /*17e30*/  SHF.R.U32.HI R8, RZ, 0x8, R0 ;  /* 0x00000008ff087819 */ /* 0x004fc40000011600 */
[----:B------:R-:W-:Y:S01]  /*17e40*/  LOP3.LUT R0, R3, R38, R55, 0x96, !PT ;  /* 0x0000002603007212 */ /* 0x000fe200078e9637 */
[----:B------:R2:W4:Y:S01]  /*17e50*/  MUFU.EX2 R106, R11 ;  /* 0x0000000b006a7308 */ /* 0x0005220000000800 */
[----:B------:R-:W-:Y:S02]  /*17e60*/  SHF.R.U32.HI R3, RZ, 0x10, R2 ;  /* 0x00000010ff037819 */ /* 0x000fe40000011602 */
[----:B------:R-:W-:Y:S02]  /*17e70*/  MOV R69, R71 ;  /* 0x0000004700457202 */ /* 0x000fe40000000f00 */
[----:B---3--:R-:W-:Y:S01]  /*17e80*/  LOP3.LUT R9, R2, 0xff, RZ, 0xc0, !PT ;  /* 0x000000ff02097812 */ /* 0x008fe200078ec0ff */
[----:B------:R-:W-:Y:S02]  /*17e90*/  IMAD.MOV.U32 R71, RZ, RZ, R117 ;  /* 0x000000ffff477224 */ /* 0x000fe400078e0075 */
[----:B------:R-:W-:Y:S01]  /*17ea0*/  MUFU.EX2 R54, R20 ;  /* 0x0000001400367308 */ /* 0x000fe20000000800 */
[----:B------:R-:W-:Y:S01]  /*17eb0*/  IMAD.MOV.U32 R117, RZ, RZ, R119 ;  /* 0x000000ffff757224 */ /* 0x000fe200078e0077 */
[----:B------:R-:W-:-:S02]  /*17ec0*/  PRMT R12, R9, 0x5410, R8 ;  /* 0x00005410090c7816 */ /* 0x000fc40000000008 */
[----:B------:R-:W-:Y:S02]  /*17ed0*/  LOP3.LUT R8, R3, 0xff, RZ, 0xc0, !PT ;  /* 0x000000ff03087812 */ /* 0x000fe400078ec0ff */
[----:B------:R-:W-:Y:S02]  /*17ee0*/  MOV R119, R36 ;  /* 0x0000002400777202 */ /* 0x000fe40000000f00 */
[----:B------:R-:W3:Y:S01]  /*17ef0*/  MUFU.EX2 R44, R21 ;  /* 0x00000015002c7308 */ /* 0x000ee20000000800 */
[----:B--2---:R-:W-:Y:S02]  /*17f00*/  SHF.R.U32.HI R11, RZ, 0x18, R2 ;  /* 0x00000018ff0b7819 */ /* 0x004fe40000011602 */
[----:B------:R-:W-:Y:S02]  /*17f10*/  LOP3.LUT R2, R0, 0xffff, RZ, 0xc0, !PT ;  /* 0x0000ffff00027812 */ /* 0x000fe400078ec0ff */
[----:B------:R-:W-:Y:S02]  /*17f20*/  SHF.R.U32.HI R3, RZ, 0x10, R0 ;  /* 0x00000010ff037819 */ /* 0x000fe40000011600 */
[----:B------:R-:W-:Y:S01]  /*17f30*/  SHF.R.U32.HI R9, RZ, 0x8, R2 ;  /* 0x00000008ff097819 */ /* 0x000fe20000011602 */
[----:B------:R2:W1:Y:S01]  /*17f40*/  MUFU.EX2 R100, R10 ;  /* 0x0000000a00647308 */ /* 0x0004620000000800 */
[----:B------:R-:W-:Y:S01]  /*17f50*/  SHF.R.U32.HI R2, RZ, 0x18, R0 ;  /* 0x00000018ff027819 */ /* 0x000fe20000011600 */
[----:B------:R-:W-:Y:S01]  /*17f60*/  IMAD.MOV.U32 R200, RZ, RZ, R119 ;  /* 0x000000ffffc87224 */ /* 0x000fe200078e0077 */
[----:B------:R-:W-:Y:S01]  /*17f70*/  MOV R203, R118 ;  /* 0x0000007600cb7202 */ /* 0x000fe20000000f00 */
[----:B------:R-:W-:Y:S01]  /*17f80*/  FFMA.FTZ R36, R205, UR22, -R22 ;  /* 0x00000016cd247c23 */ /* 0x000fe20008010816 */
[----:B------:R-:W-:-:S02]  /*17f90*/  IMAD.MOV.U32 R206, RZ, RZ, R117 ;  /* 0x000000ffffce7224 */ /* 0x000fc400078e0075 */
[----:B------:R-:W-:Y:S01]  /*17fa0*/  FFMA.FTZ R22, R202, UR22, -R22 ;  /* 0x00000016ca167c23 */ /* 0x000fe20008010816 */
[----:B------:R-:W-:Y:S01]  /*17fb0*/  MOV R93, R70 ;  /* 0x00000046005d7202 */ /* 0x000fe20000000f00 */
[----:B------:R-:W-:Y:S01]  /*17fc0*/  HMMA.16816.F32 R56, R4, R14, R120 ;  /* 0x0000000e0438723c */ /* 0x000fe20000001878 */
[----:B--2---:R-:W-:-:S05]  /*17fd0*/  LOP3.LUT R10, R0, 0xff, RZ, 0xc0, !PT ;  /* 0x000000ff000a7812 */ /* 0x004fca00078ec0ff */
[C---:B------:R-:W-:Y:S01]  /*17fe0*/  HMMA.16816.F32 R148, R4.reuse, R24, R148 ;  /* 0x000000180494723c */ /* 0x040fe20000001894 */
[----:B------:R-:W-:Y:S01]  /*17ff0*/  LOP3.LUT R0, R3, 0xff, RZ, 0xc0, !PT ;  /* 0x000000ff03007812 */ /* 0x000fe200078ec0ff */
[----:B------:R-:W-:Y:S01]  /*18000*/  FFMA.FTZ R15, R211, UR22, -R23 ;  /* 0x00000016d30f7c23 */ /* 0x000fe20008010817 */
[----:B------:R-:W-:Y:S01]  /*18010*/  PRMT R3, R8, 0x5410, R11 ;  /* 0x0000541008037816 */ /* 0x000fe2000000000b */
[----:B------:R2:W-:Y:S01]  /*18020*/  MUFU.EX2 R37, R22 ;  /* 0x0000001600257308 */ /* 0x0005e20000000800 */
[----:B------:R-:W-:Y:S01]  /*18030*/  PRMT R2, R0, 0x5410, R2 ;  /* 0x0000541000027816 */ /* 0x000fe20000000002 */
[----:B------:R-:W-:Y:S01]  /*18040*/  FFMA.FTZ R0, R203, R47, R200 ;  /* 0x0000002fcb007223 */ /* 0x000fe200000100c8 */
[----:B------:R-:W-:Y:S01]  /*18050*/  PRMT R8, R10, 0x5410, R9 ;  /* 0x000054100a087816 */ /* 0x000fe20000000009 */
[C---:B------:R-:W-:Y:S01]  /*18060*/  HMMA.16816.F32 R24, R4.reuse, R26, R152 ;  /* 0x0000001a0418723c */ /* 0x040fe20000001898 */
[----:B------:R-:W-:Y:S01]  /*18070*/  FADD.FTZ R9, R206, R51 ;  /* 0x00000033ce097221 */ /* 0x000fe20000010000 */
[----:B------:R-:W-:Y:S01]  /*18080*/  IMAD.MOV.U32 R206, RZ, RZ, R80 ;  /* 0x000000ffffce7224 */ /* 0x000fe200078e0050 */
[----:B------:R-:W-:Y:S01]  /*18090*/  MOV R203, R81 ;  /* 0x0000005100cb7202 */ /* 0x000fe20000000f00 */
[----:B------:R-:W-:Y:S01]  /*180a0*/  IMAD.MOV.U32 R200, RZ, RZ, R82 ;  /* 0x000000ffffc87224 */ /* 0x000fe200078e0052 */
[----:B------:R-:W-:Y:S01]  /*180b0*/  MOV R211, R83 ;  /* 0x0000005300d37202 */ /* 0x000fe20000000f00 */
[----:B------:R-:W1:Y:S01]  /*180c0*/  LDSM.16.MT88.4 R152, [R212+0xac00] ;  /* 0x00ac0000d498783b */ /* 0x000e620000004200 */
[--C-:B------:R-:W-:Y:S01]  /*180d0*/  HSET2.LE.AND R11, R3, R244.reuse, PT ;  /* 0x000000f4030b7233 */ /* 0x100fe20003803000 */
[----:B------:R-:W-:Y:S01]  /*180e0*/  IMAD.MOV.U32 R92, RZ, RZ, R71 ;  /* 0x000000ffff5c7224 */ /* 0x000fe200078e0047 */
[--C-:B------:R-:W-:Y:S01]  /*180f0*/  HSET2.LE.AND R3, R2, R244.reuse, PT ;  /* 0x000000f402037233 */ /* 0x100fe20003803000 */
[----:B------:R-:W1:Y:S01]  /*18100*/  LDSM.16.MT88.4 R80, [R212+0xbc00] ;  /* 0x00bc0000d450783b */ /* 0x000e620000004200 */
[----:B----4-:R-:W-:Y:S01]  /*18110*/  F2FP.F16.F32.PACK_AB R2, R107, R106 ;  /* 0x0000006a6b02723e */ /* 0x010fe200000000ff */
[----:B--2---:R-:W-:Y:S01]  /*18120*/  FADD.FTZ R22, R93, R0 ;  /* 0x000000005d167221 */ /* 0x004fe20000010000 */
[----:B------:R-:W-:Y:S01]  /*18130*/  HSET2.LE.AND R0, R8, R244, PT ;  /* 0x000000f408007233 */ /* 0x000fe20003803000 */
[--C-:B------:R-:W-:Y:S01]  /*18140*/  FFMA.FTZ R13, R201, UR22, -R23.reuse ;  /* 0x00000016c90d7c23 */ /* 0x100fe20008010817 */
[----:B---3--:R-:W-:Y:S01]  /*18150*/  F2FP.F16.F32.PACK_AB R8, R44, R54 ;  /* 0x000000362c08723e */ /* 0x008fe200000000ff */
[--C-:B------:R-:W-:Y:S01]  /*18160*/  FFMA.FTZ R20, R204, UR22, -R23.reuse ;  /* 0x00000016cc147c23 */ /* 0x100fe20008010817 */
[----:B------:R-:W-:Y:S01]  /*18170*/  FFMA.FTZ R14, R207, UR22, -R23 ;  /* 0x00000016cf0e7c23 */ /* 0x000fe20008010817 */
[----:B------:R-:W-:Y:S01]  /*18180*/  FADD.FTZ R23, R92, R49 ;  /* 0x000000315c177221 */ /* 0x000fe20000010000 */
[----:B------:R-:W-:Y:S01]  /*18190*/  LOP3.LUT R92, R0, R2, RZ, 0xc0, !PT ;  /* 0x00000002005c7212 */ /* 0x000fe200078ec0ff */
[----:B------:R2:W3:Y:S01]  /*181a0*/  MUFU.EX2 R38, R36 ;  /* 0x0000002400267308 */ /* 0x0004e20000000800 */
[----:B------:R-:W-:Y:S01]  /*181b0*/  LOP3.LUT R93, R3, R8, RZ, 0xc0, !PT ;  /* 0x00000008035d7212 */ /* 0x000fe200078ec0ff */
[----:B------:R-:W-:Y:S01]  /*181c0*/  IMAD.WIDE.U32 R2, R53, -0x2daee0ad, RZ ;  /* 0xd2511f5335027825 */ /* 0x000fe200078e00ff */
[----:B------:R-:W-:Y:S01]  /*181d0*/  MOV R95, R68 ;  /* 0x00000044005f7202 */ /* 0x000fe20000000f00 */
[----:B------:R-:W-:Y:S01]  /*181e0*/  HMMA.16816.F32 R164, R4, R28, R164 ;  /* 0x0000001c04a4723c */ /* 0x000fe200000018a4 */
[----:B------:R-:W-:Y:S01]  /*181f0*/  MOV R210, R116 ;  /* 0x0000007400d27202 */ /* 0x000fe20000000f00 */
[----:B------:R-:W-:Y:S01]  /*18200*/  IMAD.MOV.U32 R94, RZ, RZ, R69 ;  /* 0x000000ffff5e7224 */ /* 0x000fe200078e0045 */
[----:B------:R-:W-:-:S03]  /*18210*/  LOP3.LUT R0, R3, R48, R55, 0x96, !PT ;  /* 0x0000003003007212 */ /* 0x000fc600078e9637 */
[----:B------:R-:W-:Y:S01]  /*18220*/  HMMA.16816.F32 R84, R4, R40, R84 ;  /* 0x000000280454723c */ /* 0x000fe20000001854 */
[----:B------:R-:W-:-:S05]  /*18230*/  LOP3.LUT R3, R2, 0xffff, RZ, 0xc0, !PT ;  /* 0x0000ffff02037812 */ /* 0x000fca00078ec0ff */
[C---:B------:R-:W-:Y:S01]  /*18240*/  HMMA.16816.F32 R60, R4.reuse, R18, R172 ;  /* 0x00000012043c723c */ /* 0x040fe200000018ac */
[----:B------:R-:W-:Y:S01]  /*18250*/  LOP3.LUT R8, R2, 0xff, RZ, 0xc0, !PT ;  /* 0x000000ff02087812 */ /* 0x000fe200078ec0ff */
[----:B------:R-:W-:Y:S08]  /*18260*/  MUFU.EX2 R46, R46 ;  /* 0x0000002e002e7308 */ /* 0x000ff00000000800 */
[----:B------:R-:W4:Y:S01]  /*18270*/  MUFU.EX2 R50, R50 ;  /* 0x0000003200327308 */ /* 0x000f220000000800 */
[C---:B------:R-:W-:Y:S01]  /*18280*/  HMMA.16816.F32 R68, R4.reuse, R32, R136 ;  /* 0x000000200444723c */ /* 0x040fe20000001888 */
[----:B------:R-:W-:Y:S01]  /*18290*/  MOV R252, R159 ;  /* 0x0000009f00fc7202 */ /* 0x000fe20000000f00 */
[----:B------:R-:W4:Y:S04]  /*182a0*/  LDSM.16.MT88.4 R120, [R212+0x9c00] ;  /* 0x009c0000d478783b */ /* 0x000f280000004200 */
[C---:B------:R-:W-:Y:S06]  /*182b0*/  HMMA.16816.F32 R116, R4.reuse, R16, R184 ;  /* 0x000000100474723c */ /* 0x040fec00000018b8 */
[----:B------:R-:W-:Y:S01]  /*182c0*/  HMMA.16816.F32 R28, R4, R30, R168 ;  /* 0x0000001e041c723c */ /* 0x000fe200000018a8 */
[----:B------:R-:W-:Y:S01]  /*182d0*/  MUFU.EX2 R13, R13 ;  /* 0x0000000d000d7308 */ /* 0x000fe20000000800 */
[----:B------:R-:W-:-:S04]  /*182e0*/  FADD.FTZ R21, R94, R9 ;  /* 0x000000095e157221 */ /* 0x000fc80000010000 */
[C---:B------:R-:W-:Y:S06]  /*182f0*/  HMMA.16816.F32 R32, R4.reuse, R34, R128 ;  /* 0x000000220420723c */ /* 0x040fec0000001880 */
[----:B------:R-:W-:Y:S01]  /*18300*/  HMMA.16816.F32 R40, R4, R42, R144 ;  /* 0x0000002a0428723c */ /* 0x000fe20000001890 */
[----:B------:R-:W-:Y:S01]  /*18310*/  MUFU.EX2 R20, R20 ;  /* 0x0000001400147308 */ /* 0x000fe20000000800 */
[----:B------:R-:W-:Y:S01]  /*18320*/  IMAD.MOV.U32 R201, RZ, RZ, R158 ;  /* 0x000000ffffc97224 */ /* 0x000fe200078e009e */
[----:B-1----:R-:W-:Y:S01]  /*18330*/  F2FP.F16.F32.PACK_AB R10, R100, R105 ;  /* 0x00000069640a723e */ /* 0x002fe200000000ff */
[----:B------:R-:W-:-:S02]  /*18340*/  IMAD.MOV.U32 R207, RZ, RZ, R156 ;  /* 0x000000ffffcf7224 */ /* 0x000fc400078e009c */
[----:B--2---:R-:W-:-:S03]  /*18350*/  FADD.FTZ R36, R210, R52 ;  /* 0x00000034d2247221 */ /* 0x004fc60000010000 */
[----:B------:R-:W-:Y:S01]  /*18360*/  MUFU.EX2 R15, R15 ;  /* 0x0000000f000f7308 */ /* 0x000fe20000000800 */
[--C-:B------:R-:W-:Y:S01]  /*18370*/  SHF.R.U32.HI R4, RZ, 0x10, R2.reuse ;  /* 0x00000010ff047819 */ /* 0x100fe20000011602 */
[----:B------:R-:W1:Y:S01]  /*18380*/  LDSM.16.MT88.4 R136, [R214+0x9c00] ;  /* 0x009c0000d688783b */ /* 0x000e620000004200 */
[----:B------:R-:W-:Y:S02]  /*18390*/  SHF.R.U32.HI R7, RZ, 0x18, R2 ;  /* 0x00000018ff077819 */ /* 0x000fe40000011602 */
[----:B------:R-:W-:Y:S01]  /*183a0*/  SHF.R.U32.HI R6, RZ, 0x8, R3 ;  /* 0x00000008ff067819 */ /* 0x000fe20000011603 */
[----:B------:R-:W2:Y:S01]  /*183b0*/  LDSM.16.MT88.4 R168, [R214+0xac00] ;  /* 0x00ac0000d6a8783b */ /* 0x000ea20000004200 */
[C---:B------:R-:W-:Y:S02]  /*183c0*/  LOP3.LUT R2, R0.reuse, 0xffff, RZ, 0xc0, !PT ;  /* 0x0000ffff00027812 */ /* 0x040fe400078ec0ff */
[----:B------:R-:W-:Y:S01]  /*183d0*/  SHF.R.U32.HI R3, RZ, 0x10, R0 ;  /* 0x00000010ff037819 */ /* 0x000fe20000011600 */
[----:B------:R-:W4:Y:S01]  /*183e0*/  MUFU.EX2 R14, R14 ;  /* 0x0000000e000e7308 */ /* 0x000f220000000800 */
[----:B------:R-:W-:Y:S01]  /*183f0*/  LOP3.LUT R5, R0, 0xff, RZ, 0xc0, !PT ;  /* 0x000000ff00057812 */ /* 0x000fe200078ec0ff */
[----:B------:R-:W2:Y:S01]  /*18400*/  LDSM.16.MT88.4 R16, [R214+0xbc00] ;  /* 0x00bc0000d610783b */ /* 0x000ea20000004200 */
[----:B------:R-:W-:-:S02]  /*18410*/  SHF.R.U32.HI R2, RZ, 0x8, R2 ;  /* 0x00000008ff027819 */ /* 0x000fc40000011602 */
[----:B------:R-:W-:Y:S02]  /*18420*/  SHF.R.U32.HI R0, RZ, 0x18, R0 ;  /* 0x00000018ff007819 */ /* 0x000fe40000011600 */
[----:B------:R-:W-:Y:S02]  /*18430*/  LOP3.LUT R3, R3, 0xff, RZ, 0xc0, !PT ;  /* 0x000000ff03037812 */ /* 0x000fe400078ec0ff */
[----:B------:R-:W-:Y:S02]  /*18440*/  PRMT R5, R5, 0x5410, R2 ;  /* 0x0000541005057816 */ /* 0x000fe40000000002 */
[----:B------:R-:W-:Y:S02]  /*18450*/  LOP3.LUT R4, R4, 0xff, RZ, 0xc0, !PT ;  /* 0x000000ff04047812 */ /* 0x000fe400078ec0ff */
[----:B------:R-:W-:Y:S02]  /*18460*/  PRMT R2, R3, 0x5410, R0 ;  /* 0x0000541003027816 */ /* 0x000fe40000000000 */
[----:B------:R-:W-:-:S02]  /*18470*/  HSET2.LE.AND R9, R12, R244, PT ;  /* 0x000000f40c097233 */ /* 0x000fc40003803000 */
[----:B---3--:R-:W-:Y:S01]  /*18480*/  F2FP.F16.F32.PACK_AB R12, R37, R38 ;  /* 0x00000026250c723e */ /* 0x008fe200000000ff */
[----:B------:R-:W-:Y:S01]  /*18490*/  MUFU.EX2 R39, R39 ;  /* 0x0000002700277308 */ /* 0x000fe20000000800 */
[----:B------:R-:W-:Y:S01]  /*184a0*/  PRMT R6, R8, 0x5410, R6 ;  /* 0x0000541008067816 */ /* 0x000fe20000000006 */
[----:B------:R-:W-:Y:S01]  /*184b0*/  FADD.FTZ R8, R201, R23 ;  /* 0x00000017c9087221 */ /* 0x000fe20000010000 */
[----:B------:R-:W-:Y:S02]  /*184c0*/  PRMT R4, R4, 0x5410, R7 ;  /* 0x0000541004047816 */ /* 0x000fe40000000007 */
[----:B------:R-:W-:Y:S02]  /*184d0*/  MOV R210, R95 ;  /* 0x0000005f00d27202 */ /* 0x000fe40000000f00 */
[--C-:B------:R-:W-:Y:S01]  /*184e0*/  HSET2.LE.AND R7, R2, R244.reuse, PT ;  /* 0x000000f402077233 */ /* 0x100fe20003803000 */
[----:B------:R-:W3:Y:S01]  /*184f0*/  MUFU.EX2 R45, R45 ;  /* 0x0000002d002d7308 */ /* 0x000ee20000000800 */
[----:B------:R-:W-:Y:S01]  /*18500*/  LOP3.LUT R94, R9, R10, RZ, 0xc0, !PT ;  /* 0x0000000a095e7212 */ /* 0x000fe200078ec0ff */
[----:B------:R-:W-:Y:S01]  /*18510*/  FADD.FTZ R2, R207, R21 ;  /* 0x00000015cf027221 */ /* 0x000fe20000010000 */
[----:B------:R-:W-:Y:S01]  /*18520*/  LOP3.LUT R95, R11, R12, RZ, 0xc0, !PT ;  /* 0x0000000c0b5f7212 */ /* 0x000fe200078ec0ff */
[----:B------:R-:W-:Y:S01]  /*18530*/  FADD.FTZ R10, R200, R8 ;  /* 0x00000008c80a7221 */ /* 0x000fe20000010000 */
[----:B------:R-:W-:Y:S01]  /*18540*/  MOV R204, R157 ;  /* 0x0000009d00cc7202 */ /* 0x000fe20000000f00 */
[----:B------:R-:W-:Y:S01]  /*18550*/  FADD.FTZ R8, R240, R2 ;  /* 0x00000002f0087221 */ /* 0x000fe20000010000 */
[----:B------:R-:W-:-:S02]  /*18560*/  HSET2.LE.AND R0, R6, R244, PT ;  /* 0x000000f406007233 */ /* 0x000fc40003803000 */
[----:B------:R-:W-:Y:S01]  /*18570*/  HSET2.LE.AND R3, R4, R244, PT ;  /* 0x000000f404037233 */ /* 0x000fe20003803000 */
[----:B------:R-:W-:Y:S01]  /*18580*/  FADD.FTZ R4, R252, R36 ;  /* 0x00000024fc047221 */ /* 0x000fe20000010000 */
[----:B----4-:R-:W-:Y:S01]  /*18590*/  F2FP.F16.F32.PACK_AB R2, R50, R46 ;  /* 0x0000002e3202723e */ /* 0x010fe200000000ff */
[----:B------:R-:W-:Y:S01]  /*185a0*/  HMMA.16816.F32 R156, R92, R154, R72 ;  /* 0x0000009a5c9c723c */ /* 0x000fe20000001848 */
[----:B------:R-:W-:Y:S01]  /*185b0*/  FADD.FTZ R6, R204, R22 ;  /* 0x00000016cc067221 */ /* 0x000fe20000010000 */
[----:B------:R-:W-:Y:S01]  /*185c0*/  FADD.FTZ R11, R211, R4 ;  /* 0x00000004d30b7221 */ /* 0x000fe20000010000 */
[----:B------:R-:W-:-:S03]  /*185d0*/  F2FP.F16.F32.PACK_AB R4, R15, R14 ;  /* 0x0000000e0f04723e */ /* 0x000fc600000000ff */
[----:B------:R-:W-:Y:S01]  /*185e0*/  HMMA.16816.F32 R72, R92, R80, R96 ;  /* 0x000000505c48723c */ /* 0x000fe20000001860 */
[----:B------:R-:W-:-:S06]  /*185f0*/  FADD.FTZ R9, R203, R6 ;  /* 0x00000006cb097221 */ /* 0x000fcc0000010000 */
        /* <DEDUP_REMOVED lines=8> */
[----:B---3--:R-:W-:Y:S01]  /*18680*/  F2FP.F16.F32.PACK_AB R6, R45, R39 ;  /* 0x000000272d06723e */ /* 0x008fe200000000ff */
        /* <DEDUP_REMOVED lines=52> */
[C---:B-1----:R-:W-:Y:S06]  /*189d0*/  HMMA.16816.F32 R128, R92.reuse, R136, R108 ;  /* 0x000000885c80723c */ /* 0x042fec000000186c */
[C---:B------:R-:W-:Y:S06]  /*189e0*/  HMMA.16816.F32 R140, R92.reuse, R138, R140 ;  /* 0x0000008a5c8c723c */ /* 0x040fec000000188c */
[C---:B--2---:R-:W-:Y:S06]  /*189f0*/  HMMA.16816.F32 R160, R92.reuse, R168, R160 ;  /* 0x000000a85ca0723c */ /* 0x044fec00000018a0 */
        /* <DEDUP_REMOVED lines=17> */
.L_x_892:
        /* <DEDUP_REMOVED lines=40> */
.L_x_902:
        /* <DEDUP_REMOVED lines=22> */
[C---:B-1----:R-:W-:Y:S02]  /*18ef0*/  @!P2 LEA R104, P0, R0.reuse, R104, 0x1 ;  /* 0x000000680068a211 */ /* 0x042fe400078008ff */
        /* <DEDUP_REMOVED lines=44> */
.L_x_900:
[----:B-12---:R-:W2:Y:S01]  /*191c0*/  LDL R3, [R1+0x54] ;  /* 0x0000540001037983 */ /* 0x006ea20000100800 */
[----:B------:R-:W-:Y:S04]  /*191d0*/  DEPBAR.LE SB0, 0x0 ;  /* 0x000080000000791a */ /* 0x000fe80000000000 */
[----:B------:R-:W3:Y:S01]  /*191e0*/  LDL R2, [R1+0x70] ;  /* 0x0000700001027983 */ /* 0x000ee20000100800 */
[----:B------:R-:W-:Y:S04]  /*191f0*/  UIADD3 UR11, UR20, -0x1, URZ ;  /* 0xffffffff140b7890 */ /* 0x000fe8000fffe03f */
[----:B------:R-:W4:Y:S01]  /*19200*/  LDL.64 R18, [R1+0x58] ;  /* 0x0000580001127983 */ /* 0x000f220000100a00 */
[----:B------:R-:W-:Y:S02]  /*19210*/  USHF.R.S32.HI UR13, URZ, 0x1f, UR11 ;  /* 0x0000001f3f0d7899 */ /* 0x000fe4000801140b */
[----:B------:R-:W-:Y:S02]  /*19220*/  UIMAD UR12, UR8, UR11, URZ ;  /* 0x0000000b080c72a4 */ /* 0x000fe4000f8e023f */
[----:B------:R-:W4:Y:S01]  /*19230*/  LDL R4, [R1+0x68] ;  /* 0x0000680001047983 */ /* 0x000f220000100800 */
[----:B------:R-:W-:Y:S02]  /*19240*/  UISETP.GT.AND UP0, UPT, UR11, UR14, UPT ;  /* 0x0000000e0b00728c */ /* 0x000fe4000bf04270 */
[----:B------:R-:W-:Y:S02]  /*19250*/  UIMAD UR12, UR13, UR9, UR12 ;  /* 0x000000090d0c72a4 */ /* 0x000fe4000f8e020c */
[----:B------:R-:W4:Y:S05]  /*19260*/  LDL R0, [R1+0x6c] ;  /* 0x00006c0001007983 */ /* 0x000f2a0000100800 */
[----:B------:R-:W4:Y:S05]  /*19270*/  LDL R6, [R1+0x60] ;  /* 0x0000600001067983 */ /* 0x000f2a0000100800 */
[----:B------:R-:W4:Y:S01]  /*19280*/  LDL R16, [R1+0x64] ;  /* 0x0000640001107983 */ /* 0x000f220000100800 */
[----:B------:R-:W-:Y:S06]  /*19290*/  BAR.SYNC.DEFER_BLOCKING 0x0 ;  /* 0x0000000000007b1d */ /* 0x000fec0000010000 */
[----:B-----5:R-:W-:Y:S05]  /*192a0*/  @P2 STS [R218+0x9000], RZ ;  /* 0x009000ffda002388 */ /* 0x020fea0000000800 */
[----:B------:R-:W-:Y:S05]  /*192b0*/  @P2 STS [R218+0x9004], RZ ;  /* 0x009004ffda002388 */ /* 0x000fea0000000800 */
[----:B------:R-:W-:Y:S05]  /*192c0*/  @P2 STS.64 [R218+0x9008], RZ ;  /* 0x009008ffda002388 */ /* 0x000fea0000000a00 */
[----:B------:R-:W4:Y:S05]  /*192d0*/  LDL.64 R242, [R1+0x18] ;  /* 0x0000180001f27983 */ /* 0x000f2a0000100a00 */
[----:B------:R-:W4:Y:S05]  /*192e0*/  LDL.64 R234, [R1+0x20] ;  /* 0x0000200001ea7983 */ /* 0x000f2a0000100a00 */
[----:B------:R-:W4:Y:S05]  /*192f0*/  LDL.64 R250, [R1+0x38] ;  /* 0x0000380001fa7983 */ /* 0x000f2a0000100a00 */
[----:B------:R-:W4:Y:S01]  /*19300*/  LDL.64 R236, [R1+0x28] ;  /* 0x0000280001ec7983 */ /* 0x000f220000100a00 */
        /* <DEDUP_REMOVED lines=36> */
[C---:B------:R-:W-:Y:S04]  /*19550*/  @!P4 LEA.HI.X R5, R0.reuse, R13, R3, 0x1, P1 ;  /* 0x0000000d0005c211 */ /* 0x040fe800008f0c03 */
[----:B------:R-:W-:Y:S01]  /*19560*/  @!PT LDS RZ, [RZ] ;  /* 0x00000000fffff984 */ /* 0x000fe20000000800 */
[----:B------:R-:W-:Y:S01]  /*19570*/  @!PT LDS RZ, [RZ] ;  /* 0x00000000fffff984 */ /* 0x000fe20000000800 */
[----:B------:R-:W-:Y:S01]  /*19580*/  @!PT LDS RZ, [RZ] ;  /* 0x00000000fffff984 */ /* 0x000fe20000000800 */
[----:B------:R-:W-:Y:S01]  /*19590*/  @!P2 LDGSTS.E.BYPASS.LTC128B.128 [R218+0x9800], desc[UR26][R6.64] ;  /* 0x0980000006daafae */ /* 0x000fe2000b901d5a */
[C---:B-1----:R-:W-:Y:S02]  /*195a0*/  @!P3 LEA R2, P0, R0.reuse, R14, 0x1 ;  /* 0x0000000e0002b211 */ /* 0x042fe400078008ff */
[----:B------:R-:W-:Y:S02]  /*195b0*/  LOP3.LUT R102, R243, UR12, R233, 0x96, !PT ;  /* 0x0000000cf3667c12 */ /* 0x000fe4000f8e96e9 */
[----:B------:R-:W-:Y:S01]  /*195c0*/  @P4 STS.128 [R218+0xa800], RZ ;  /* 0x00a800ffda004388 */ /* 0x000fe20000000c00 */
[----:B------:R-:W-:Y:S01]  /*195d0*/  @!P3 LEA.HI.X R3, R0, R15, R3, 0x1, P0 ;  /* 0x0000000f0003b211 */ /* 0x000fe200000f0c03 */
[----:B------:R-:W-:Y:S01]  /*195e0*/  VIADD R0, R233, 0xbb67ae85 ;  /* 0xbb67ae85e9007836 */ /* 0x000fe20000000000 */
[----:B------:R-:W-:Y:S02]  /*195f0*/  PLOP3.LUT P0, PT, PT, PT, UP0, 0x80, 0x0 ;  /* 0x000000000000781c */ /* 0x000fe40003f0f008 */
[----:B------:R-:W-:Y:S01]  /*19600*/  @!PT LDS RZ, [RZ] ;  /* 0x00000000fffff984 */ /* 0x000fe20000000800 */
[----:B------:R-:W-:Y:S01]  /*19610*/  @!PT LDS RZ, [RZ] ;  /* 0x00000000fffff984 */ /* 0x000fe20000000800 */
[----:B------:R-:W-:Y:S01]  /*19620*/  @!PT LDS RZ, [RZ] ;  /* 0x00000000fffff984 */ /* 0x000fe20000000800 */
[----:B------:R-:W-:Y:S01]  /*19630*/  @!P4 LDGSTS.E.BYPASS.LTC128B.128 [R218+0xa800], desc[UR26][R4.64+0x40] ;  /* 0x0a80004004dacfae */ /* 0x000fe2000b901d5a */
[----:B------:R-:W-:Y:S04]  /*19640*/  IMAD.WIDE.U32 R102, R102, -0x326172a9, RZ ;  /* 0xcd9e8d5766667825 */ /* 0x000fe800078e00ff */
[----:B------:R-:W-:Y:S05]  /*19650*/  @P3 STS.128 [R218+0xb800], RZ ;  /* 0x00b800ffda003388 */ /* 0x000fea0000000c00 */
[----:B------:R-:W-:Y:S01]  /*19660*/  @!PT LDS RZ, [RZ] ;  /* 0x00000000fffff984 */ /* 0x000fe20000000800 */
[----:B------:R-:W-:Y:S01]  /*19670*/  @!PT LDS RZ, [RZ] ;  /* 0x00000000fffff984 */ /* 0x000fe20000000800 */
[----:B------:R-:W-:Y:S01]  /*19680*/  @!PT LDS RZ, [RZ] ;  /* 0x00000000fffff984 */ /* 0x000fe20000000800 */
[----:B------:R1:W-:Y:S05]  /*19690*/  @!P3 LDGSTS.E.BYPASS.LTC128B.128 [R218+0xb800], desc[UR26][R2.64+0x80] ;  /* 0x0b80008002dabfae */ /* 0x0003ea000b901d5a */
[----:B------:R-:W-:Y:S05]  /*196a0*/  LDSM.16.M88.4 R64, [R216] ;  /* 0x00000000d840783b */ /* 0x000fea0000000200 */
[----:B------:R-:W2:Y:S05]  /*196b0*/  LDSM.16.M88.4 R16, [R213+0x6000] ;  /* 0x00600000d510783b */ /* 0x000eaa0000000200 */
[----:B------:R-:W3:Y:S05]  /*196c0*/  LDSM.16.M88.4 R60, [R216+0x1000] ;  /* 0x00100000d83c783b */ /* 0x000eea0000000200 */
[----:B------:R-:W4:Y:S05]  /*196d0*/  LDSM.16.M88.4 R32, [R213+0x6400] ;  /* 0x00640000d520783b */ /* 0x000f2a0000000200 */
[----:B------:R-:W0:Y:S01]  /*196e0*/  LDGDEPBAR ;  /* 0x00000000000079af */ /* 0x000e220000000000 */
[-CC-:B-1----:R-:W-:Y:S04]  /*196f0*/  LOP3.LUT R2, R235, R242.reuse, R0.reuse, 0x96, !PT ;  /* 0x000000f2eb027212 */ /* 0x182fe800078e9600 */
[----:B------:R-:W1:Y:S01]  /*19700*/  LDSM.16.M88.4 R48, [R213+0x6800] ;  /* 0x00680000d530783b */ /* 0x000e620000000200 */
[----:B------:R-:W-:Y:S04]  /*19710*/  LOP3.LUT R0, R237, R242, R0, 0x96, !PT ;  /* 0x000000f2ed007212 */ /* 0x000fe800078e9600 */
[----:B------:R-:W1:Y:S05]  /*19720*/  LDSM.16.M88.4 R176, [R213+0x6c00] ;  /* 0x006c0000d5b0783b */ /* 0x000e6a0000000200 */
[----:B------:R-:W-:Y:S05]  /*19730*/  LDSM.16.M88.4 R180, [R217] ;  /* 0x00000000d9b4783b */ /* 0x000fea0000000200 */
[----:B------:R-:W1:Y:S05]  /*19740*/  LDSM.16.M88.4 R184, [R215+0x6000] ;  /* 0x00600000d7b8783b */ /* 0x000e6a0000000200 */
[----:B------:R-:W1:Y:S01]  /*19750*/  LDSM.16.M88.4 R188, [R217+0x1000] ;  /* 0x00100000d9bc783b */ /* 0x000e620000000200 */
[-C--:B--2---:R-:W-:Y:S04]  /*19760*/  HMMA.16816.F32 R4, R64, R16.reuse, RZ ;  /* 0x000000104004723c */ /* 0x084fe800000018ff */
[----:B------:R-:W2:Y:S02]  /*19770*/  LDSM.16.M88.4 R192, [R215+0x6400] ;  /* 0x00640000d7c0783b */ /* 0x000ea40000000200 */
[C---:B---3--:R-:W-:Y:S03]  /*19780*/  HMMA.16816.F32 R8, R60.reuse, R16, RZ ;  /* 0x000000103c08723c */ /* 0x048fe600000018ff */
[----:B------:R-:W3:Y:S03]  /*19790*/  LDSM.16.M88.4 R196, [R215+0x6800] ;  /* 0x00680000d7c4783b */ /* 0x000ee60000000200 */
[-C--:B------:R-:W-:Y:S02]  /*197a0*/  HMMA.16816.F32 R12, R60, R18.reuse, RZ ;  /* 0x000000123c0c723c */ /* 0x080fe400000018ff */
[----:B------:R-:W-:Y:S04]  /*197b0*/  LDSM.16.M88.4 R200, [R216+0x2000] ;  /* 0x00200000d8c8783b */ /* 0x000fe80000000200 */
[C---:B------:R-:W-:Y:S01]  /*197c0*/  HMMA.16816.F32 R16, R64.reuse, R18, RZ ;  /* 0x000000124010723c */ /* 0x040fe200000018ff */
[----:B------:R-:W-:Y:S05]  /*197d0*/  LDSM.16.M88.4 R204, [R213+0x7000] ;  /* 0x00700000d5cc783b */ /* 0x000fea0000000200 */
[-C--:B----4-:R-:W-:Y:S01]  /*197e0*/  HMMA.16816.F32 R20, R64, R32.reuse, RZ ;  /* 0x000000204014723c */ /* 0x090fe200000018ff */
[----:B------:R-:W-:Y:S05]  /*197f0*/  LDSM.16.M88.4 R208, [R216+0x3000] ;  /* 0x00300000d8d0783b */ /* 0x000fea0000000200 */
[C---:B------:R-:W-:Y:S06]  /*19800*/  HMMA.16816.F32 R24, R60.reuse, R32, RZ ;  /* 0x000000203c18723c */ /* 0x040fec00000018ff */
[-C--:B------:R-:W-:Y:S06]  /*19810*/  HMMA.16816.F32 R28, R60, R34.reuse, RZ ;  /* 0x000000223c1c723c */ /* 0x080fec00000018ff */
[C---:B------:R-:W-:Y:S06]  /*19820*/  HMMA.16816.F32 R32, R64.reuse, R34, RZ ;  /* 0x000000224020723c */ /* 0x040fec00000018ff */
        /* <DEDUP_REMOVED lines=30> */
[-C--:B------:R-:W-:Y:S01]  /*19a10*/  HMMA.16816.F32 R4, R200, R204.reuse, R4 ;  /* 0x000000ccc804723c */ /* 0x080fe20000001804 */
        /* <DEDUP_REMOVED lines=21> */
[-C--:B---3--:R-:W-:Y:S01]  /*19b70*/  HMMA.16816.F32 R4, R180, R188.reuse, R4 ;  /* 0x000000bcb404723c */ /* 0x088fe20000001804 */
        /* <DEDUP_REMOVED lines=22> */
[----:B------:R-:W2:Y:S05]  /*19ce0*/  LDSM.16.M88.4 R180, [R217+0x4000] ;  /* 0x00400000d9b4783b */ /* 0x000eaa0000000200 */
[C---:B------:R-:W-:Y:S06]  /*19cf0*/  HMMA.16816.F32 R8, R200.reuse, R192, R8 ;  /* 0x000000c0c808723c */ /* 0x040fec0000001808 */
[-C--:B------:R-:W-:Y:S06]  /*19d00*/  HMMA.16816.F32 R12, R200, R194.reuse, R12 ;  /* 0x000000c2c80c723c */ /* 0x080fec000000180c */
[C---:B------:R-:W-:Y:S01]  /*19d10*/  HMMA.16816.F32 R16, R188.reuse, R194, R16 ;  /* 0x000000c2bc10723c */ /* 0x040fe20000001810 */
[----:B------:R-:W4:Y:S05]  /*19d20*/  LDSM.16.M88.4 R192, [R217+0x5000] ;  /* 0x00500000d9c0783b */ /* 0x000f2a0000000200 */
        /* <DEDUP_REMOVED lines=15> */
[----:B------:R-:W-:Y:S05]  /*19e20*/  HMMA.16816.F32 R64, R188, R178, R64 ;  /* 0x000000b2bc40723c */ /* 0x000fea0000001840 */
[C---:B------:R-:W-:Y:S01]  /*19e30*/  VIADD R200, R233.reuse, 0x32370b8f ;  /* 0x32370b8fe9c87836 */ /* 0x040fe20000000000 */
[-C--:B--2---:R-:W-:Y:S05]  /*19e40*/  HMMA.16816.F32 R4, R180, R184.reuse, R4 ;  /* 0x000000b8b404723c */ /* 0x084fea0000001804 */
[----:B------:R-:W-:Y:S01]  /*19e50*/  IMAD.WIDE.U32 R190, R2, -0x326172a9, RZ ;  /* 0xcd9e8d5702be7825 */ /* 0x000fe200078e00ff */
[C---:B----4-:R-:W-:Y:S05]  /*19e60*/  HMMA.16816.F32 R8, R192.reuse, R184, R8 ;  /* 0x000000b8c008723c */ /* 0x050fea0000001808 */
[----:B------:R-:W-:Y:S01]  /*19e70*/  IMAD.WIDE.U32 R188, R0, -0x326172a9, RZ ;  /* 0xcd9e8d5700bc7825 */ /* 0x000fe200078e00ff */
[-C--:B------:R-:W-:Y:S06]  /*19e80*/  HMMA.16816.F32 R12, R192, R186.reuse, R12 ;  /* 0x000000bac00c723c */ /* 0x080fec000000180c */
[C---:B------:R-:W-:Y:S06]  /*19e90*/  HMMA.16816.F32 R16, R180.reuse, R186, R16 ;  /* 0x000000bab410723c */ /* 0x040fec0000001810 */
[-C--:B------:R-:W-:Y:S06]  /*19ea0*/  HMMA.16816.F32 R20, R180, R196.reuse, R20 ;  /* 0x000000c4b414723c */ /* 0x080fec0000001814 */
[C---:B------:R-:W-:Y:S06]  /*19eb0*/  HMMA.16816.F32 R24, R192.reuse, R196, R24 ;  /* 0x000000c4c018723c */ /* 0x040fec0000001818 */
[-C--:B------:R-:W-:Y:S05]  /*19ec0*/  HMMA.16816.F32 R28, R192, R198.reuse, R28 ;  /* 0x000000c6c01c723c */ /* 0x080fea000000181c */
[----:B------:R-:W-:Y:S01]  /*19ed0*/  VIADD R197, R233, 0x76cf5d0a ;  /* 0x76cf5d0ae9c57836 */ /* 0x000fe20000000000 */
[C---:B------:R-:W-:Y:S05]  /*19ee0*/  HMMA.16816.F32 R32, R180.reuse, R198, R32 ;  /* 0x000000c6b420723c */ /* 0x040fea0000001820 */
[C---:B------:R-:W-:Y:S01]  /*19ef0*/  VIADD R196, R232.reuse, 0xdaa66d2b ;  /* 0xdaa66d2be8c47836 */ /* 0x040fe20000000000 */
[-C--:B---3--:R-:W-:Y:S05]  /*19f00*/  HMMA.16816.F32 R36, R180, R204.reuse, R36 ;  /* 0x000000ccb424723c */ /* 0x088fea0000001824 */
[C---:B------:R-:W-:Y:S01]  /*19f10*/  VIADD R198, R232.reuse, 0x9e3779b9 ;  /* 0x9e3779b9e8c67836 */ /* 0x040fe20000000000 */
[C---:B------:R-:W-:Y:S05]  /*19f20*/  HMMA.16816.F32 R40, R192.reuse, R204, R40 ;  /* 0x000000ccc028723c */ /* 0x040fea0000001828 */
[----:B------:R-:W-:Y:S01]  /*19f30*/  LOP3.LUT R110, R103, R250, R198, 0x96, !PT ;  /* 0x000000fa676e7212 */ /* 0x000fe200078e96c6 */
[-C--:B------:R-:W-:Y:S05]  /*19f40*/  HMMA.16816.F32 R44, R192, R206.reuse, R44 ;  /* 0x000000cec02c723c */ /* 0x080fea000000182c */
[----:B------:R-:W-:Y:S01]  /*19f50*/  VIADD R199, R232, 0x3c6ef372 ;  /* 0x3c6ef372e8c77836 */ /* 0x000fe20000000000 */
[C---:B------:R-:W-:Y:S05]  /*19f60*/  HMMA.16816.F32 R48, R180.reuse, R206, R48 ;  /* 0x000000ceb430723c */ /* 0x040fea0000001830 */
[----:B------:R-:W-:Y:S01]  /*19f70*/  IMAD.WIDE.U32 R110, R110, -0x2daee0ad, RZ ;  /* 0xd2511f536e6e7825 */ /* 0x000fe200078e00ff */
[-C--:B------:R-:W-:Y:S05]  /*19f80*/  HMMA.16816.F32 R52, R180, R208.reuse, R52 ;  /* 0x000000d0b434723c */ /* 0x080fea0000001834 */
[----:B------:R-:W-:Y:S01]  /*19f90*/  LOP3.LUT R104, R191, R102, R199, 0x96, !PT ;  /* 0x00000066bf687212 */ /* 0x000fe200078e96c7 */
[C---:B------:R-:W-:Y:S05]  /*19fa0*/  HMMA.16816.F32 R56, R192.reuse, R208, R56 ;  /* 0x000000d0c038723c */ /* 0x040fea0000001838 */
[----:B------:R-:W-:Y:S01]  /*19fb0*/  IMAD.WIDE.U32 R104, R104, -0x2daee0ad, RZ ;  /* 0xd2511f5368687825 */ /* 0x000fe200078e00ff */
[-C--:B------:R-:W-:Y:S05]  /*19fc0*/  HMMA.16816.F32 R60, R192, R210.reuse, R60 ;  /* 0x000000d2c03c723c */ /* 0x080fea000000183c */
[----:B------:R-:W-:Y:S01]  /*19fd0*/  LOP3.LUT R2, R111, R234, R197, 0x96, !PT ;  /* 0x000000ea6f027212 */ /* 0x000fe200078e96c5 */
[----:B------:R-:W-:Y:S05]  /*19fe0*/  HMMA.16816.F32 R64, R180, R210, R64 ;  /* 0x000000d2b440723c */ /* 0x000fea0000001840 */
[----:B------:R-:W-:Y:S01]  /*19ff0*/  IMAD.WIDE.U32 R2, R2, -0x326172a9, RZ ;  /* 0xcd9e8d5702027825 */ /* 0x000fe200078e00ff */
[----:B------:R-:W-:Y:S05]  /*1a000*/  LOP3.LUT R184, R105, R110, R200, 0x96, !PT ;  /* 0x0000006e69b87212 */ /* 0x000fea00078e96c8 */
[----:B------:R-:W-:Y:S01]  /*1a010*/  IMAD.WIDE.U32 R184, R184, -0x326172a9, RZ ;  /* 0xcd9e8d57b8b87825 */ /* 0x000fe200078e00ff */
[----:B------:R-:W-:Y:S03]  /*1a020*/  LOP3.LUT R186, R3, R190, R196, 0x96, !PT ;  /* 0x000000be03ba7212 */ /* 0x000fe600078e96c4 */
[----:B------:R-:W-:Y:S02]  /*1a030*/  VIADD R192, R232, 0x78dde6e4 ;  /* 0x78dde6e4e8c07836 */ /* 0x000fe40000000000 */
[----:B------:R-:W-:Y:S03]  /*1a040*/  IMAD.WIDE.U32 R186, R186, -0x2daee0ad, RZ ;  /* 0xd2511f53baba7825 */ /* 0x000fe600078e00ff */
[----:B------:R-:W-:Y:S01]  /*1a050*/  LOP3.LUT R109, R185, R2, R192, 0x96, !PT ;  /* 0x00000002b96d7212 */ /* 0x000fe200078e96c0 */
[----:B------:R-:W-:Y:S05]  /*1a060*/  VIADD R193, R233, 0xed9eba14 ;  /* 0xed9eba14e9c17836 */ /* 0x000fea0000000000 */
[----:B------:R-:W-:Y:S01]  /*1a070*/  LOP3.LUT R101, R187, R104, R193, 0x96, !PT ;  /* 0x00000068bb657212 */ /* 0x000fe200078e96c1 */
[----:B------:R-:W-:Y:S06]  /*1a080*/  @P0 BRA `(.L_x_902) ;  /* 0xffffffec00400947 */ /* 0x000fec000383ffff */
.L_x_901:
[----:B------:R-:W-:Y:S01]  /*1a090*/  LOP3.LUT R102, R189, R102, R199, 0x96, !PT ;  /* 0x00000066bd667212 */ /* 0x000fe200078e96c7 */
[----:B------:R-:W3:Y:S01]  /*1a0a0*/  LDL R231, [R1+0x30] ;  /* 0x0000300001e77983 */ /* 0x000ee20000100800 */
[----:B--2---:R-:W-:Y:S01]  /*1a0b0*/  IMAD.WIDE.U32 R104, R109, -0x2daee0ad, RZ ;  /* 0xd2511f536d687825 */ /* 0x004fe200078e00ff */
[----:B------:R-:W-:Y:S02]  /*1a0c0*/  UIADD3 UR12, UR12, 0x1, URZ ;  /* 0x000000010c0c7890 */ /* 0x000fe4000fffe03f */
[----:B------:R-:W2:Y:S01]  /*1a0d0*/  LDL.64 R246, [R1+0x40] ;  /* 0x0000400001f67983 */ /* 0x000ea20000100a00 */
[----:B------:R-:W-:Y:S01]  /*1a0e0*/  VIADD R241, R232, 0xb54cda56 ;  /* 0xb54cda56e8f17836 */ /* 0x000fe20000000000 */
[----:B------:R-:W-:Y:S01]  /*1a0f0*/  UISETP.GT.AND UP0, UPT, UR11, UR14, UPT ;  /* 0x0000000e0b00728c */ /* 0x000fe2000bf04270 */
[----:B------:R-:W-:Y:S01]  /*1a100*/  IMAD.WIDE.U32 R2, R101, -0x326172a9, RZ ;  /* 0xcd9e8d5765027825 */ /* 0x000fe200078e00ff */
[----:B------:R-:W-:Y:S01]  /*1a110*/  UMOV UR20, UR11 ;  /* 0x0000000b00147c82 */ /* 0x000fe20008000000 */
[----:B------:R-:W1:Y:S02]  /*1a120*/  S2R R178, SR_TID.X ;  /* 0x0000000000b27919 */ /* 0x000e640000002100 */
[----:B------:R-:W-:Y:S01]  /*1a130*/  IMAD.WIDE.U32 R204, R102, -0x2daee0ad, RZ ;  /* 0xd2511f5366cc7825 */ /* 0x000fe200078e00ff */
[----:B------:R4:W-:Y:S03]  /*1a140*/  STL [R1+0xa8], R218 ;  /* 0x0000a8da01007387 */ /* 0x0009e60000100800 */
[----:B------:R-:W-:Y:S02]  /*1a150*/  IMAD.U32 R0, RZ, RZ, UR11 ;  /* 0x0000000bff007e24 */ /* 0x000fe4000f8e00ff */
[----:B------:R-:W-:Y:S01]  /*1a160*/  VIADD R211, R233, 0x646e171e ;  /* 0x646e171ee9d37836 */ /* 0x000fe20000000000 */
[----:B------:R1:W-:Y:S01]  /*1a170*/  STL [R1+0xa4], R217 ;  /* 0x0000a4d901007387 */ /* 0x0003e20000100800 */
[----:B------:R-:W-:Y:S02]  /*1a180*/  IMAD.MOV.U32 R208, RZ, RZ, R234 ;  /* 0x000000ffffd07224 */ /* 0x000fe400078e00ea */
[----:B------:R-:W-:Y:S01]  /*1a190*/  IMAD.MOV.U32 R209, RZ, RZ, R235 ;  /* 0x000000ffffd17224 */ /* 0x000fe200078e00eb */
[----:B------:R1:W-:Y:S04]  /*1a1a0*/  STL [R1+0xa0], R216 ;  /* 0x0000a0d801007387 */ /* 0x0003e80000100800 */
[----:B------:R2:W-:Y:S04]  /*1a1b0*/  STL [R1+0x9c], R215 ;  /* 0x00009cd701007387 */ /* 0x0005e80000100800 */
[----:B------:R2:W-:Y:S04]  /*1a1c0*/  STL [R1+0x98], R213 ;  /* 0x000098d501007387 */ /* 0x0005e80000100800 */
[----:B------:R-:W-:Y:S04]  /*1a1d0*/  STL [R1+0xac], R223 ;  /* 0x0000acdf01007387 */ /* 0x000fe80000100800 */
[----:B------:R-:W-:Y:S01]  /*1a1e0*/  STL [R1+0xb0], R225 ;  /* 0x0000b0e101007387 */ /* 0x000fe20000100800 */
[----:B----4-:R-:W-:Y:S03]  /*1a1f0*/  VIADD R218, R232, 0x1715609d ;  /* 0x1715609de8da7836 */ /* 0x010fe60000000000 */
[----:B------:R-:W-:Y:S01]  /*1a200*/  STL [R1+0xb4], R222 ;  /* 0x0000b4de01007387 */ /* 0x000fe20000100800 */
[----:B-1----:R-:W-:Y:S03]  /*1a210*/  IMAD.MOV.U32 R217, RZ, RZ, R237 ;  /* 0x000000ffffd97224 */ /* 0x002fe600078e00ed */
[----:B------:R-:W-:Y:S01]  /*1a220*/  STL [R1+0xb8], R221 ;  /* 0x0000b8dd01007387 */ /* 0x000fe20000100800 */
[----:B------:R-:W-:Y:S03]  /*1a230*/  IMAD.MOV.U32 R216, RZ, RZ, R236 ;  /* 0x000000ffffd87224 */ /* 0x000fe600078e00ec */
[----:B------:R-:W-:Y:S04]  /*1a240*/  STL [R1+0xbc], R230 ;  /* 0x0000bce601007387 */ /* 0x000fe80000100800 */
[----:B------:R-:W-:Y:S04]  /*1a250*/  STL [R1+0xc0], R229 ;  /* 0x0000c0e501007387 */ /* 0x000fe80000100800 */
[----:B------:R-:W-:Y:S01]  /*1a260*/  STL [R1+0xc4], R220 ;  /* 0x0000c4dc01007387 */ /* 0x000fe20000100800 */
[----:B---3--:R-:W-:Y:S01]  /*1a270*/  LOP3.LUT R110, R105, R186, R231, 0x96, !PT ;  /* 0x000000ba696e7212 */ /* 0x008fe200078e96e7 */
[----:B------:R-:W-:Y:S01]  /*1a280*/  IMAD.SHL.U32 R178, R178, 0x2, RZ ;  /* 0x00000002b2b27824 */ /* 0x000fe200078e00ff */
[----:B--2---:R-:W-:Y:S03]  /*1a290*/  LOP3.LUT R101, R103, R246, R198, 0x96, !PT ;  /* 0x000000f667657212 */ /* 0x004fe600078e96c6 */
[----:B------:R-:W-:Y:S01]  /*1a2a0*/  IMAD.WIDE.U32 R110, R110, -0x326172a9, RZ ;  /* 0xcd9e8d576e6e7825 */ /* 0x000fe200078e00ff */
[----:B------:R-:W-:Y:S02]  /*1a2b0*/  LOP3.LUT R178, R178, 0x6, RZ, 0xc0, !PT ;  /* 0x00000006b2b27812 */ /* 0x000fe400078ec0ff */
[----:B------:R-:W-:Y:S01]  /*1a2c0*/  LOP3.LUT R103, R3, R184, R218, 0x96, !PT ;  /* 0x000000b803677212 */ /* 0x000fe200078e96da */
[----:B------:R-:W-:Y:S01]  /*1a2d0*/  IMAD.WIDE.U32 R176, R101, -0x2daee0ad, RZ ;  /* 0xd2511f5365b07825 */ /* 0x000fe200078e00ff */
[----:B------:R-:W-:Y:S02]  /*1a2e0*/  LOP3.LUT R2, R111, R2, R241, 0x96, !PT ;  /* 0x000000026f027212 */ /* 0x000fe400078e96f1 */
[----:B------:R-:W-:Y:S01]  /*1a2f0*/  SHF.R.U32.HI R105, RZ, 0x10, R110 ;  /* 0x00000010ff697819 */ /* 0x000fe2000001166e */
[----:B------:R-:W-:Y:S01]  /*1a300*/  IMAD R0, R0, 0x40, R178 ;  /* 0x0000004000007824 */ /* 0x000fe200078e02b2 */
[----:B------:R-:W-:Y:S01]  /*1a310*/  SHF.R.U32.HI R101, RZ, 0x10, R2 ;  /* 0x00000010ff657819 */ /* 0x000fe20000011602 */
[----:B------:R-:W-:Y:S01]  /*1a320*/  IMAD.WIDE.U32 R102, R103, -0x2daee0ad, RZ ;  /* 0xd2511f5367667825 */ /* 0x000fe200078e00ff */
[----:B------:R-:W-:Y:S02]  /*1a330*/  LOP3.LUT R109, R110, 0xffff, RZ, 0xc0, !PT ;  /* 0x0000ffff6e6d7812 */ /* 0x000fe400078ec0ff */
[----:B------:R-:W-:Y:S01]  /*1a340*/  LOP3.LUT R101, R101, 0xff, RZ, 0xc0, !PT ;  /* 0x000000ff65657812 */ /* 0x000fe200078ec0ff */
[----:B------:R-:W-:Y:S01]  /*1a350*/  IMAD.IADD R3, R223, 0x1, -R0 ;  /* 0x00000001df037824 */ /* 0x000fe200078e0a00 */
[----:B------:R-:W-:Y:S02]  /*1a360*/  LOP3.LUT R181, R103, R104, R211, 0x96, !PT ;  /* 0x0000006867b57212 */ /* 0x000fe400078e96d3 */
[C---:B------:R-:W-:Y:S02]  /*1a370*/  LOP3.LUT R201, R102.reuse, 0xffff, RZ, 0xc0, !PT ;  /* 0x0000ffff66c97812 */ /* 0x040fe400078ec0ff */
[----:B------:R-:W-:Y:S02]  /*1a380*/  IABS R3, R3 ;  /* 0x0000000300037213 */ /* 0x000fe40000000000 */
[----:B------:R-:W-:Y:S02]  /*1a390*/  LOP3.LUT R206, R102, 0xff, RZ, 0xc0, !PT ;  /* 0x000000ff66ce7812 */ /* 0x000fe400078ec0ff */
[--C-:B------:R-:W-:Y:S02]  /*1a3a0*/  SHF.R.U32.HI R210, RZ, 0x10, R102.reuse ;  /* 0x00000010ffd27819 */ /* 0x100fe40000011666 */
[----:B------:R-:W-:Y:S02]  /*1a3b0*/  SHF.R.U32.HI R207, RZ, 0x18, R102 ;  /* 0x00000018ffcf7819 */ /* 0x000fe40000011666 */
[C---:B------:R-:W-:Y:S02]  /*1a3c0*/  LOP3.LUT R102, R2.reuse, 0xffff, RZ, 0xc0, !PT ;  /* 0x0000ffff02667812 */ /* 0x040fe400078ec0ff */
[----:B------:R-:W-:Y:S02]  /*1a3d0*/  LOP3.LUT R104, R2, 0xff, RZ, 0xc0, !PT ;  /* 0x000000ff02687812 */ /* 0x000fe400078ec0ff */
[----:B------:R-:W-:Y:S02]  /*1a3e0*/  SHF.R.U32.HI R103, RZ, 0x18, R2 ;  /* 0x00000018ff677819 */ /* 0x000fe40000011602 */
[----:B------:R-:W-:Y:S01]  /*1a3f0*/  I2FP.F32.S32 R2, R3 ;  /* 0x0000000300027245 */ /* 0x000fe20000201400 */
[--C-:B------:R-:W-:Y:S01]  /*1a400*/  IMAD.IADD R3, R224, 0x1, -R0.reuse ;  /* 0x00000001e0037824 */ /* 0x100fe200078e0a00 */
[----:B------:R-:W-:Y:S01]  /*1a410*/  PRMT R203, R101, 0x5410, R103 ;  /* 0x0000541065cb7816 */ /* 0x000fe20000000067 */
[----:B------:R-:W-:Y:S01]  /*1a420*/  IMAD.IADD R101, R225, 0x1, -R0 ;  /* 0x00000001e1657824 */ /* 0x000fe200078e0a00 */
[----:B------:R-:W-:Y:S01]  /*1a430*/  SHF.R.U32.HI R102, RZ, 0x8, R102 ;  /* 0x00000008ff667819 */ /* 0x000fe20000011666 */
[----:B------:R-:W-:Y:S01]  /*1a440*/  FFMA.FTZ R4, R2, -UR19, R4 ;  /* 0x8000001302047c23 */ /* 0x000fe20008010004 */
[----:B------:R-:W-:Y:S01]  /*1a450*/  LOP3.LUT R111, R110, 0xff, RZ, 0xc0, !PT ;  /* 0x000000ff6e6f7812 */ /* 0x000fe200078ec0ff */
[----:B------:R-:W-:Y:S01]  /*1a460*/  VIADD R2, R0, 0x1 ;  /* 0x0000000100027836 */ /* 0x000fe20000000000 */
[----:B------:R-:W-:Y:S01]  /*1a470*/  PRMT R202, R104, 0x5410, R102 ;  /* 0x0000541068ca7816 */ /* 0x000fe20000000066 */
[----:B------:R-:W-:Y:S01]  /*1a480*/  IMAD.IADD R103, R226, 0x1, -R0 ;  /* 0x00000001e2677824 */ /* 0x000fe200078e0a00 */
[----:B------:R-:W-:Y:S01]  /*1a490*/  IABS R104, R101 ;  /* 0x0000006500687213 */ /* 0x000fe20000000000 */
[----:B------:R-:W-:Y:S01]  /*1a4a0*/  IMAD.IADD R102, R223, 0x1, -R2 ;  /* 0x00000001df667824 */ /* 0x000fe200078e0a02 */
[----:B------:R-:W-:Y:S01]  /*1a4b0*/  SHF.R.U32.HI R110, RZ, 0x18, R110 ;  /* 0x00000018ff6e7819 */ /* 0x000fe2000001166e */
[----:B------:R-:W-:Y:S01]  /*1a4c0*/  IMAD.IADD R101, R225, 0x1, -R2 ;  /* 0x00000001e1657824 */ /* 0x000fe200078e0a02 */
[----:B------:R-:W-:Y:S02]  /*1a4d0*/  LOP3.LUT R105, R105, 0xff, RZ, 0xc0, !PT ;  /* 0x000000ff69697812 */ /* 0x000fe400078ec0ff */
[----:B------:R-:W-:Y:S02]  /*1a4e0*/  IABS R102, R102 ;  /* 0x0000006600667213 */ /* 0x000fe40000000000 */
[----:B------:R-:W-:Y:S02]  /*1a4f0*/  IABS R101, R101 ;  /* 0x0000006500657213 */ /* 0x000fe40000000000 */
[----:B------:R-:W-:Y:S02]  /*1a500*/  PRMT R245, R105, 0x5410, R110 ;  /* 0x0000541069f57816 */ /* 0x000fe4000000006e */
        /* <DEDUP_REMOVED lines=10> */
[C---:B------:R-:W-:Y:S01]  /*1a5b0*/  ISETP.GE.AND P3, PT, R2.reuse, R222, PT ;  /* 0x000000de0200720c */ /* 0x040fe20003f66270 */
[----:B------:R-:W-:Y:S01]  /*1a5c0*/  FFMA.FTZ R8, R101, -UR19, R8 ;  /* 0x8000001365087c23 */ /* 0x000fe20008010008 */
[----:B------:R-:W-:Y:S01]  /*1a5d0*/  ISETP.GE.AND P0, PT, R2, R221, PT ;  /* 0x000000dd0200720c */ /* 0x000fe20003f06270 */
[----:B------:R-:W-:Y:S01]  /*1a5e0*/  VIADD R101, R0, 0x8 ;  /* 0x0000000800657836 */ /* 0x000fe20000000000 */
[C---:B------:R-:W-:Y:S01]  /*1a5f0*/  ISETP.GE.AND P6, PT, R2.reuse, R220, PT ;  /* 0x000000dc0200720c */ /* 0x040fe20003fc6270 */
[----:B------:R-:W-:Y:S01]  /*1a600*/  FFMA.FTZ R10, R3, -UR19, R10 ;  /* 0x80000013030a7c23 */ /* 0x000fe2000801000a */
[----:B------:R-:W-:Y:S01]  /*1a610*/  ISETP.GE.AND P4, PT, R2, R219, PT ;  /* 0x000000db0200720c */ /* 0x000fe20003f86270 */
[----:B------:R-:W-:Y:S01]  /*1a620*/  IMAD.IADD R102, R224, 0x1, -R101 ;  /* 0x00000001e0667824 */ /* 0x000fe200078e0a65 */
[----:B------:R-:W-:Y:S01]  /*1a630*/  ISETP.GE.OR P3, PT, R2, R230, !P3 ;  /* 0x000000e60200720c */ /* 0x000fe20005f66670 */
[--C-:B------:R-:W-:Y:S01]  /*1a640*/  IMAD.IADD R3, R224, 0x1, -R2.reuse ;  /* 0x00000001e0037824 */ /* 0x100fe200078e0a02 */
[C---:B------:R-:W-:Y:S02]  /*1a650*/  ISETP.GE.OR P0, PT, R2.reuse, R229, !P0 ;  /* 0x000000e50200720c */ /* 0x040fe40004706670 */
[C---:B------:R-:W-:Y:S02]  /*1a660*/  ISETP.GE.OR P6, PT, R2.reuse, R228, !P6 ;  /* 0x000000e40200720c */ /* 0x040fe400077c6670 */
[----:B------:R-:W-:Y:S01]  /*1a670*/  ISETP.GE.OR P4, PT, R2, R227, !P4 ;  /* 0x000000e30200720c */ /* 0x000fe20006786670 */
[----:B------:R-:W-:Y:S01]  /*1a680*/  IMAD.IADD R2, R226, 0x1, -R2 ;  /* 0x00000001e2027824 */ /* 0x000fe200078e0a02 */
[----:B------:R-:W-:Y:S02]  /*1a690*/  SHF.R.U32.HI R109, RZ, 0x8, R109 ;  /* 0x00000008ff6d7819 */ /* 0x000fe4000001166d */
[----:B------:R-:W-:Y:S02]  /*1a6a0*/  LOP3.LUT R182, R205, R176, R200, 0x96, !PT ;  /* 0x000000b0cdb67212 */ /* 0x000fe400078e96c8 */
[----:B------:R-:W-:Y:S02]  /*1a6b0*/  PRMT R205, R111, 0x5410, R109 ;  /* 0x000054106fcd7816 */ /* 0x000fe4000000006d */
[----:B------:R-:W-:Y:S01]  /*1a6c0*/  IABS R105, R3 ;  /* 0x0000000300697213 */ /* 0x000fe20000000000 */
[----:B------:R-:W-:Y:S01]  /*1a6d0*/  VIADD R3, R0, 0x9 ;  /* 0x0000000900037836 */ /* 0x000fe20000000000 */
[----:B------:R-:W-:Y:S01]  /*1a6e0*/  IABS R109, R2 ;  /* 0x00000002006d7213 */ /* 0x000fe20000000000 */
[----:B------:R-:W-:Y:S01]  /*1a6f0*/  IMAD.IADD R2, R226, 0x1, -R101 ;  /* 0x00000001e2027824 */ /* 0x000fe200078e0a65 */
[----:B------:R-:W-:Y:S01]  /*1a700*/  IABS R102, R102 ;  /* 0x0000006600667213 */ /* 0x000fe20000000000 */
[--C-:B------:R-:W-:Y:S01]  /*1a710*/  IMAD.IADD R103, R224, 0x1, -R3.reuse ;  /* 0x00000001e0677824 */ /* 0x100fe200078e0a03 */
[C---:B------:R-:W-:Y:S02]  /*1a720*/  ISETP.GE.AND P1, PT, R0.reuse, R222, PT ;  /* 0x000000de0000720c */ /* 0x040fe40003f26270 */
[----:B------:R-:W-:Y:S01]  /*1a730*/  IABS R2, R2 ;  /* 0x0000000200027213 */ /* 0x000fe20000000000 */
[----:B------:R-:W-:Y:S01]  /*1a740*/  IMAD.MOV.U32 R104, RZ, RZ, R102 ;  /* 0x000000ffff687224 */ /* 0x000fe200078e0066 */
[----:B------:R-:W-:Y:S02]  /*1a750*/  IABS R102, R103 ;  /* 0x0000006700667213 */ /* 0x000fe40000000000 */
[C---:B------:R-:W-:Y:S01]  /*1a760*/  ISETP.GE.AND P5, PT, R0.reuse, R221, PT ;  /* 0x000000dd0000720c */ /* 0x040fe20003fa6270 */
[----:B------:R-:W-:Y:S01]  /*1a770*/  IMAD.MOV.U32 R103, RZ, RZ, R2 ;  /* 0x000000ffff677224 */ /* 0x000fe200078e0002 */
[----:B------:R-:W-:Y:S01]  /*1a780*/  ISETP.GE.OR P1, PT, R0, R230, !P1 ;  /* 0x000000e60000720c */ /* 0x000fe20004f26670 */
[----:B------:R-:W-:Y:S01]  /*1a790*/  IMAD.IADD R2, R226, 0x1, -R3 ;  /* 0x00000001e2027824 */ /* 0x000fe200078e0a03 */
[----:B------:R-:W-:Y:S02]  /*1a7a0*/  ISETP.GE.OR P5, PT, R0, R229, !P5 ;  /* 0x000000e50000720c */ /* 0x000fe40006fa6670 */
[----:B------:R-:W-:Y:S02]  /*1a7b0*/  I2FP.F32.S32 R105, R105 ;  /* 0x0000006900697245 */ /* 0x000fe40000201400 */
[----:B------:R-:W-:Y:S02]  /*1a7c0*/  I2FP.F32.S32 R109, R109 ;  /* 0x0000006d006d7245 */ /* 0x000fe40000201400 */
[----:B------:R-:W-:Y:S01]  /*1a7d0*/  I2FP.F32.S32 R104, R104 ;  /* 0x0000006800687245 */ /* 0x000fe20000201400 */
[----:B------:R-:W-:Y:S01]  /*1a7e0*/  FFMA.FTZ R9, R105, -UR19, R9 ;  /* 0x8000001369097c23 */ /* 0x000fe20008010009 */
[----:B------:R-:W-:Y:S01]  /*1a7f0*/  I2FP.F32.S32 R103, R103 ;  /* 0x0000006700677245 */ /* 0x000fe20000201400 */
[----:B------:R-:W-:Y:S01]  /*1a800*/  FFMA.FTZ R11, R109, -UR19, R11 ;  /* 0x800000136d0b7c23 */ /* 0x000fe2000801000b */
[----:B------:R-:W-:Y:S01]  /*1a810*/  LOP3.LUT R180, R177, R216, R197, 0x96, !PT ;  /* 0x000000d8b1b47212 */ /* 0x000fe200078e96c5 */
[----:B------:R-:W-:Y:S01]  /*1a820*/  FFMA.FTZ R12, R104, -UR19, R12 ;  /* 0x80000013680c7c23 */ /* 0x000fe2000801000c */
[----:B------:R-:W-:Y:S01]  /*1a830*/  FSEL R176, R5, -INF , !P3 ;  /* 0xff80000005b07808 */ /* 0x000fe20005800000 */
[----:B------:R-:W-:Y:S01]  /*1a840*/  IMAD.IADD R5, R223, 0x1, -R3 ;  /* 0x00000001df057824 */ /* 0x000fe200078e0a03 */
[----:B------:R-:W-:Y:S01]  /*1a850*/  FSEL R183, R7, -INF , !P0 ;  /* 0xff80000007b77808 */ /* 0x000fe20004000000 */
[----:B------:R-:W-:Y:S01]  /*1a860*/  FFMA.FTZ R14, R103, -UR19, R14 ;  /* 0x80000013670e7c23 */ /* 0x000fe2000801000e */
[----:B------:R-:W-:Y:S02]  /*1a870*/  FSEL R177, R4, -INF , !P1 ;  /* 0xff80000004b17808 */ /* 0x000fe40004800000 */
[----:B------:R-:W-:Y:S01]  /*1a880*/  FSEL R179, R6, -INF , !P5 ;  /* 0xff80000006b37808 */ /* 0x000fe20006800000 */
[----:B------:R-:W-:Y:S01]  /*1a890*/  IMAD.IADD R6, R223, 0x1, -R101 ;  /* 0x00000001df067824 */ /* 0x000fe200078e0a65 */
[C---:B------:R-:W-:Y:S02]  /*1a8a0*/  ISETP.GE.AND P3, PT, R101.reuse, R220, PT ;  /* 0x000000dc6500720c */ /* 0x040fe40003f66270 */
[CC--:B------:R-:W-:Y:S02]  /*1a8b0*/  ISETP.GE.AND P0, PT, R101.reuse, R219.reuse, PT ;  /* 0x000000db6500720c */ /* 0x0c0fe40003f06270 */
[----:B------:R-:W-:Y:S02]  /*1a8c0*/  IABS R2, R2 ;  /* 0x0000000200027213 */ /* 0x000fe40000000000 */
[C---:B------:R-:W-:Y:S02]  /*1a8d0*/  ISETP.GE.AND P1, PT, R0.reuse, R220, PT ;  /* 0x000000dc0000720c */ /* 0x040fe40003f26270 */
[C---:B------:R-:W-:Y:S02]  /*1a8e0*/  ISETP.GE.AND P5, PT, R0.reuse, R219, PT ;  /* 0x000000db0000720c */ /* 0x040fe40003fa6270 */
[C---:B------:R-:W-:Y:S02]  /*1a8f0*/  ISETP.GE.OR P3, PT, R101.reuse, R228, !P3 ;  /* 0x000000e46500720c */ /* 0x040fe40005f66670 */
[-C--:B------:R-:W-:Y:S02]  /*1a900*/  ISETP.GE.OR P0, PT, R101, R227.reuse, !P0 ;  /* 0x000000e36500720c */ /* 0x080fe40004706670 */
[----:B------:R-:W-:Y:S02]  /*1a910*/  I2FP.F32.S32 R2, R2 ;  /* 0x0000000200027245 */ /* 0x000fe40000201400 */
[C---:B------:R-:W-:Y:S02]  /*1a920*/  ISETP.GE.OR P1, PT, R0.reuse, R228, !P1 ;  /* 0x000000e40000720c */ /* 0x040fe40004f26670 */
[----:B------:R-:W-:Y:S01]  /*1a930*/  ISETP.GE.OR P5, PT, R0, R227, !P5 ;  /* 0x000000e30000720c */ /* 0x000fe20006fa6670 */
[----:B------:R-:W-:Y:S01]  /*1a940*/  FFMA.FTZ R15, R2, -UR19, R15 ;  /* 0x80000013020f7c23 */ /* 0x000fe2000801000f */
[----:B------:R-:W-:Y:S01]  /*1a950*/  FSEL R184, R9, -INF , !P6 ;  /* 0xff80000009b87808 */ /* 0x000fe20007000000 */
[----:B------:R-:W-:Y:S01]  /*1a960*/  VIADD R2, R0, 0x10 ;  /* 0x0000001000027836 */ /* 0x000fe20000000000 */
[----:B------:R-:W-:Y:S02]  /*1a970*/  FSEL R186, R11, -INF , !P4 ;  /* 0xff8000000bba7808 */ /* 0x000fe40006000000 */
[----:B------:R-:W-:Y:S01]  /*1a980*/  FSEL R187, R12, -INF , !P3 ;  /* 0xff8000000cbb7808 */ /* 0x000fe20005800000 */
[----:B------:R-:W-:Y:S01]  /*1a990*/  IMAD.IADD R4, R223, 0x1, -R2 ;  /* 0x00000001df047824 */ /* 0x000fe200078e0a02 */
[----:B------:R-:W-:Y:S02]  /*1a9a0*/  FSEL R195, R14, -INF , !P0 ;  /* 0xff8000000ec37808 */ /* 0x000fe40004000000 */
[----:B------:R-:W-:Y:S02]  /*1a9b0*/  FSEL R185, R8, -INF , !P1 ;  /* 0xff80000008b97808 */ /* 0x000fe40004800000 */
[----:B------:R-:W-:Y:S02]  /*1a9c0*/  FSEL R194, R10, -INF , !P5 ;  /* 0xff8000000ac27808 */ /* 0x000fe40006800000 */
[C---:B------:R-:W-:Y:S02]  /*1a9d0*/  ISETP.GE.AND P6, PT, R3.reuse, R220, PT ;  /* 0x000000dc0300720c */ /* 0x040fe40003fc6270 */
[C---:B------:R-:W-:Y:S02]  /*1a9e0*/  ISETP.GE.AND P4, PT, R3.reuse, R219, PT ;  /* 0x000000db0300720c */ /* 0x040fe40003f86270 */
[CC--:B------:R-:W-:Y:S02]  /*1a9f0*/  ISETP.GE.AND P3, PT, R3.reuse, R222.reuse, PT ;  /* 0x000000de0300720c */ /* 0x0c0fe40003f66270 */
[-C--:B------:R-:W-:Y:S02]  /*1aa00*/  ISETP.GE.AND P0, PT, R3, R221.reuse, PT ;  /* 0x000000dd0300720c */ /* 0x080fe40003f06270 */
[C---:B------:R-:W-:Y:S02]  /*1aa10*/  ISETP.GE.AND P1, PT, R101.reuse, R222, PT ;  /* 0x000000de6500720c */ /* 0x040fe40003f26270 */
[----:B------:R-:W-:Y:S02]  /*1aa20*/  ISETP.GE.AND P5, PT, R101, R221, PT ;  /* 0x000000dd6500720c */ /* 0x000fe40003fa6270 */
[C---:B------:R-:W-:Y:S02]  /*1aa30*/  ISETP.GE.OR P6, PT, R3.reuse, R228, !P6 ;  /* 0x000000e40300720c */ /* 0x040fe400077c6670 */
[C---:B------:R-:W-:Y:S02]  /*1aa40*/  ISETP.GE.OR P4, PT, R3.reuse, R227, !P4 ;  /* 0x000000e30300720c */ /* 0x040fe40006786670 */
[CC--:B------:R-:W-:Y:S02]  /*1aa50*/  ISETP.GE.OR P3, PT, R3.reuse, R230.reuse, !P3 ;  /* 0x000000e60300720c */ /* 0x0c0fe40005f66670 */
[-C--:B------:R-:W-:Y:S01]  /*1aa60*/  ISETP.GE.OR P0, PT, R3, R229.reuse, !P0 ;  /* 0x000000e50300720c */ /* 0x080fe20004706670 */
[----:B------:R-:W-:Y:S01]  /*1aa70*/  IMAD.IADD R3, R225, 0x1, -R3 ;  /* 0x00000001e1037824 */ /* 0x000fe200078e0a03 */
[C---:B------:R-:W-:Y:S02]  /*1aa80*/  ISETP.GE.OR P1, PT, R101.reuse, R230, !P1 ;  /* 0x000000e66500720c */ /* 0x040fe40004f26670 */
[----:B------:R-:W-:Y:S01]  /*1aa90*/  ISETP.GE.OR P5, PT, R101, R229, !P5 ;  /* 0x000000e56500720c */ /* 0x000fe20006fa6670 */
[----:B------:R-:W-:Y:S01]  /*1aaa0*/  IMAD.IADD R101, R225, 0x1, -R101 ;  /* 0x00000001e1657824 */ /* 0x000fe200078e0a65 */
[----:B------:R-:W-:Y:S02]  /*1aab0*/  IABS R8, R6 ;  /* 0x0000000600087213 */ /* 0x000fe40000000000 */
[----:B------:R-:W-:Y:S02]  /*1aac0*/  IABS R7, R3 ;  /* 0x0000000300077213 */ /* 0x000fe40000000000 */
[----:B------:R-:W-:Y:S02]  /*1aad0*/  IABS R101, R101 ;  /* 0x0000006500657213 */ /* 0x000fe40000000000 */
[----:B------:R-:W-:Y:S01]  /*1aae0*/  IABS R3, R4 ;  /* 0x0000000400037213 */ /* 0x000fe20000000000 */
[----:B------:R-:W-:Y:S01]  /*1aaf0*/  IMAD.MOV.U32 R4, RZ, RZ, R8 ;  /* 0x000000ffff047224 */ /* 0x000fe200078e0008 */
[----:B------:R-:W-:Y:S01]  /*1ab00*/  IABS R6, R5 ;  /* 0x0000000500067213 */ /* 0x000fe20000000000 */
[----:B------:R-:W-:Y:S01]  /*1ab10*/  IMAD.MOV.U32 R5, RZ, RZ, R101 ;  /* 0x000000ffff057224 */ /* 0x000fe200078e0065 */
[----:B------:R-:W-:Y:S01]  /*1ab20*/  I2FP.F32.S32 R3, R3 ;  /* 0x0000000300037245 */ /* 0x000fe20000201400 */
[----:B------:R-:W-:Y:S01]  /*1ab30*/  IMAD.IADD R8, R224, 0x1, -R2 ;  /* 0x00000001e0087824 */ /* 0x000fe200078e0a02 */
[----:B------:R-:W-:Y:S02]  /*1ab40*/  I2FP.F32.S32 R4, R4 ;  /* 0x0000000400047245 */ /* 0x000fe40000201400 */
[----:B------:R-:W-:Y:S01]  /*1ab50*/  I2FP.F32.S32 R5, R5 ;  /* 0x0000000500057245 */ /* 0x000fe20000201400 */
[----:B------:R-:W-:Y:S01]  /*1ab60*/  FFMA.FTZ R20, R3, -UR19, R20 ;  /* 0x8000001303147c23 */ /* 0x000fe20008010014 */
[----:B------:R-:W-:Y:S01]  /*1ab70*/  I2FP.F32.S32 R102, R102 ;  /* 0x0000006600667245 */ /* 0x000fe20000201400 */
[----:B------:R-:W-:Y:S01]  /*1ab80*/  FFMA.FTZ R16, R4, -UR19, R16 ;  /* 0x8000001304107c23 */ /* 0x000fe20008010010 */
[----:B------:R-:W-:Y:S01]  /*1ab90*/  I2FP.F32.S32 R7, R7 ;  /* 0x0000000700077245 */ /* 0x000fe20000201400 */
[----:B------:R-:W-:Y:S01]  /*1aba0*/  IMAD.IADD R3, R225, 0x1, -R2 ;  /* 0x00000001e1037824 */ /* 0x000fe200078e0a02 */
[----:B------:R-:W-:Y:S01]  /*1abb0*/  I2FP.F32.S32 R6, R6 ;  /* 0x0000000600067245 */ /* 0x000fe20000201400 */
[----:B------:R-:W-:Y:S01]  /*1abc0*/  VIADD R4, R0, 0x11 ;  /* 0x0000001100047836 */ /* 0x000fe20000000000 */
[----:B------:R-:W-:Y:S01]  /*1abd0*/  FSEL R178, R15, -INF , !P4 ;  /* 0xff8000000fb27808 */ /* 0x000fe20006000000 */
[----:B------:R-:W-:Y:S01]  /*1abe0*/  FFMA.FTZ R18, R5, -UR19, R18 ;  /* 0x8000001305127c23 */ /* 0x000fe20008010012 */
[----:B------:R-:W-:Y:S01]  /*1abf0*/  IABS R9, R3 ;  /* 0x0000000300097213 */ /* 0x000fe20000000000 */
[--C-:B------:R-:W-:Y:S01]  /*1ac00*/  IMAD.IADD R5, R223, 0x1, -R4.reuse ;  /* 0x00000001df057824 */ /* 0x100fe200078e0a04 */
[----:B------:R-:W-:Y:S01]  /*1ac10*/  FSEL R16, R16, -INF , !P1 ;  /* 0xff80000010107808 */ /* 0x000fe20004800000 */
[----:B------:R-:W-:Y:S01]  /*1ac20*/  FFMA.FTZ R13, R102, -UR19, R13 ;  /* 0x80000013660d7c23 */ /* 0x000fe2000801000d */
[----:B------:R-:W-:Y:S01]  /*1ac30*/  FSEL R18, R18, -INF , !P5 ;  /* 0xff80000012127808 */ /* 0x000fe20006800000 */
[----:B------:R-:W-:Y:S01]  /*1ac40*/  IMAD.WIDE.U32 R14, R182, -0x326172a9, RZ ;  /* 0xcd9e8d57b60e7825 */ /* 0x000fe200078e00ff */
[----:B------:R-:W-:Y:S02]  /*1ac50*/  IABS R3, R5 ;  /* 0x0000000500037213 */ /* 0x000fe40000000000 */
[----:B------:R-:W-:Y:S01]  /*1ac60*/  FSEL R109, R13, -INF , !P6 ;  /* 0xff8000000d6d7808 */ /* 0x000fe20007000000 */
[----:B------:R-:W-:Y:S01]  /*1ac70*/  IMAD.MOV.U32 R5, RZ, RZ, R9 ;  /* 0x000000ffff057224 */ /* 0x000fe200078e0009 */
[C---:B------:R-:W-:Y:S01]  /*1ac80*/  ISETP.GE.AND P6, PT, R2.reuse, R222, PT ;  /* 0x000000de0200720c */ /* 0x040fe20003fc6270 */
[----:B------:R-:W-:Y:S01]  /*1ac90*/  FFMA.FTZ R19, R7, -UR19, R19 ;  /* 0x8000001307137c23 */ /* 0x000fe20008010013 */
[C---:B------:R-:W-:Y:S01]  /*1aca0*/  ISETP.GE.AND P4, PT, R2.reuse, R221, PT ;  /* 0x000000dd0200720c */ /* 0x040fe20003f86270 */
[----:B------:R-:W-:Y:S01]  /*1acb0*/  IMAD.IADD R7, R225, 0x1, -R4 ;  /* 0x00000001e1077824 */ /* 0x000fe200078e0a04 */
[----:B------:R-:W-:Y:S01]  /*1acc0*/  ISETP.GE.AND P1, PT, R2, R220, PT ;  /* 0x000000dc0200720c */ /* 0x000fe20003f26270 */
[----:B------:R-:W-:Y:S01]  /*1acd0*/  FFMA.FTZ R17, R6, -UR19, R17 ;  /* 0x8000001306117c23 */ /* 0x000fe20008010011 */
[----:B------:R-:W-:Y:S01]  /*1ace0*/  ISETP.GE.AND P5, PT, R2, R219, PT ;  /* 0x000000db0200720c */ /* 0x000fe20003fa6270 */
[----:B------:R-:W-:Y:S01]  /*1acf0*/  IMAD.IADD R6, R226, 0x1, -R2 ;  /* 0x00000001e2067824 */ /* 0x000fe200078e0a02 */
[----:B------:R-:W-:Y:S02]  /*1ad00*/  I2FP.F32.S32 R5, R5 ;  /* 0x0000000500057245 */ /* 0x000fe40000201400 */
[C---:B------:R-:W-:Y:S02]  /*1ad10*/  ISETP.GE.OR P6, PT, R2.reuse, R230, !P6 ;  /* 0x000000e60200720c */ /* 0x040fe400077c6670 */
[C---:B------:R-:W-:Y:S01]  /*1ad20*/  ISETP.GE.OR P4, PT, R2.reuse, R229, !P4 ;  /* 0x000000e50200720c */ /* 0x040fe20006786670 */
[----:B------:R-:W-:Y:S01]  /*1ad30*/  FFMA.FTZ R22, R5, -UR19, R22 ;  /* 0x8000001305167c23 */ /* 0x000fe20008010016 */
[C---:B------:R-:W-:Y:S02]  /*1ad40*/  ISETP.GE.OR P1, PT, R2.reuse, R228, !P1 ;  /* 0x000000e40200720c */ /* 0x040fe40004f26670 */
[----:B------:R-:W-:Y:S02]  /*1ad50*/  ISETP.GE.OR P5, PT, R2, R227, !P5 ;  /* 0x000000e30200720c */ /* 0x000fe40006fa6670 */
[----:B------:R-:W-:Y:S02]  /*1ad60*/  IABS R8, R8 ;  /* 0x0000000800087213 */ /* 0x000fe40000000000 */
[----:B------:R-:W-:Y:S02]  /*1ad70*/  IABS R2, R7 ;  /* 0x0000000700027213 */ /* 0x000fe40000000000 */
[----:B------:R-:W-:Y:S01]  /*1ad80*/  IABS R7, R6 ;  /* 0x0000000600077213 */ /* 0x000fe20000000000 */
[----:B------:R-:W-:Y:S01]  /*1ad90*/  IMAD.MOV.U32 R6, RZ, RZ, R8 ;  /* 0x000000ffff067224 */ /* 0x000fe200078e0008 */
[----:B------:R-:W-:Y:S02]  /*1ada0*/  I2FP.F32.S32 R3, R3 ;  /* 0x0000000300037245 */ /* 0x000fe40000201400 */
[----:B------:R-:W-:Y:S02]  /*1adb0*/  I2FP.F32.S32 R7, R7 ;  /* 0x0000000700077245 */ /* 0x000fe40000201400 */
[----:B------:R-:W-:Y:S01]  /*1adc0*/  I2FP.F32.S32 R2, R2 ;  /* 0x0000000200027245 */ /* 0x000fe20000201400 */
[----:B------:R-:W-:Y:S01]  /*1add0*/  FFMA.FTZ R21, R3, -UR19, R21 ;  /* 0x8000001303157c23 */ /* 0x000fe20008010015 */
[----:B------:R-:W-:Y:S01]  /*1ade0*/  FSEL R17, R17, -INF , !P3 ;  /* 0xff80000011117808 */ /* 0x000fe20005800000 */
[----:B------:R-:W-:Y:S01]  /*1adf0*/  FFMA.FTZ R26, R7, -UR19, R26 ;  /* 0x80000013071a7c23 */ /* 0x000fe2000801001a */
[----:B------:R-:W-:Y:S01]  /*1ae00*/  FSEL R19, R19, -INF , !P0 ;  /* 0xff80000013137808 */ /* 0x000fe20004000000 */
[----:B------:R-:W-:Y:S01]  /*1ae10*/  FFMA.FTZ R23, R2, -UR19, R23 ;  /* 0x8000001302177c23 */ /* 0x000fe20008010017 */
[----:B------:R-:W-:Y:S01]  /*1ae20*/  FSEL R20, R20, -INF , !P6 ;  /* 0xff80000014147808 */ /* 0x000fe20007000000 */
[----:B------:R-:W-:Y:S01]  /*1ae30*/  VIADD R3, R0, 0x18 ;  /* 0x0000001800037836 */ /* 0x000fe20000000000 */
[----:B------:R-:W-:Y:S01]  /*1ae40*/  FSEL R22, R22, -INF , !P4 ;  /* 0xff80000016167808 */ /* 0x000fe20006000000 */
[----:B------:R-:W-:Y:S01]  /*1ae50*/  VIADD R2, R0, 0x19 ;  /* 0x0000001900027836 */ /* 0x000fe20000000000 */
[----:B------:R-:W-:Y:S01]  /*1ae60*/  ISETP.GE.AND P3, PT, R4, R222, PT ;  /* 0x000000de0400720c */ /* 0x000fe20003f66270 */
[--C-:B------:R-:W-:Y:S01]  /*1ae70*/  IMAD.IADD R5, R224, 0x1, -R3.reuse ;  /* 0x00000001e0057824 */ /* 0x100fe200078e0a03 */
[----:B------:R-:W-:Y:S01]  /*1ae80*/  ISETP.GE.AND P0, PT, R4, R221, PT ;  /* 0x000000dd0400720c */ /* 0x000fe20003f06270 */
[----:B------:R-:W-:Y:S01]  /*1ae90*/  IMAD.IADD R8, R224, 0x1, -R2 ;  /* 0x00000001e0087824 */ /* 0x000fe200078e0a02 */
[----:B------:R-:W-:Y:S01]  /*1aea0*/  ISETP.GE.AND P6, PT, R4, R220, PT ;  /* 0x000000dc0400720c */ /* 0x000fe20003fc6270 */
[----:B------:R-:W-:Y:S01]  /*1aeb0*/  IMAD.IADD R7, R224, 0x1, -R4 ;  /* 0x00000001e0077824 */ /* 0x000fe200078e0a04 */
[C---:B------:R-:W-:Y:S02]  /*1aec0*/  ISETP.GE.AND P4, PT, R4.reuse, R219, PT ;  /* 0x000000db0400720c */ /* 0x040fe40003f86270 */
[----:B------:R-:W-:Y:S02]  /*1aed0*/  I2FP.F32.S32 R6, R6 ;  /* 0x0000000600067245 */ /* 0x000fe40000201400 */
[C---:B------:R-:W-:Y:S02]  /*1aee0*/  ISETP.GE.OR P3, PT, R4.reuse, R230, !P3 ;  /* 0x000000e60400720c */ /* 0x040fe40005f66670 */
[----:B------:R-:W-:Y:S01]  /*1aef0*/  ISETP.GE.OR P0, PT, R4, R229, !P0 ;  /* 0x000000e50400720c */ /* 0x000fe20004706670 */
[----:B------:R-:W-:Y:S01]  /*1af00*/  FFMA.FTZ R24, R6, -UR19, R24 ;  /* 0x8000001306187c23 */ /* 0x000fe20008010018 */
[----:B------:R-:W-:Y:S01]  /*1af10*/  ISETP.GE.OR P6, PT, R4, R228, !P6 ;  /* 0x000000e40400720c */ /* 0x000fe200077c6670 */
[----:B------:R-:W-:Y:S01]  /*1af20*/  IMAD.IADD R6, R226, 0x1, -R3 ;  /* 0x00000001e2067824 */ /* 0x000fe200078e0a03 */
[----:B------:R-:W-:Y:S01]  /*1af30*/  ISETP.GE.OR P4, PT, R4, R227, !P4 ;  /* 0x000000e30400720c */ /* 0x000fe20006786670 */
[----:B------:R-:W-:Y:S01]  /*1af40*/  IMAD.IADD R4, R226, 0x1, -R4 ;  /* 0x00000001e2047824 */ /* 0x000fe200078e0a04 */
[----:B------:R-:W-:Y:S02]  /*1af50*/  IABS R7, R7 ;  /* 0x0000000700077213 */ /* 0x000fe40000000000 */
[----:B------:R-:W-:Y:S02]  /*1af60*/  IABS R5, R5 ;  /* 0x0000000500057213 */ /* 0x000fe40000000000 */
        /* <DEDUP_REMOVED lines=8> */
[----:B------:R-:W-:Y:S01]  /*1aff0*/  I2FP.F32.S32 R4, R4 ;  /* 0x0000000400047245 */ /* 0x000fe20000201400 */
[----:B------:R-:W-:Y:S01]  /*1b000*/  FFMA.FTZ R28, R5, -UR19, R28 ;  /* 0x80000013051c7c23 */ /* 0x000fe2000801001c */
[----:B------:R-:W-:Y:S01]  /*1b010*/  FSEL R21, R21, -INF , !P3 ;  /* 0xff80000015157808 */ /* 0x000fe20005800000 */
[----:B------:R-:W-:Y:S01]  /*1b020*/  IMAD.IADD R5, R223, 0x1, -R2 ;  /* 0x00000001df057824 */ /* 0x000fe200078e0a02 */
[----:B------:R-:W-:Y:S01]  /*1b030*/  FSEL R23, R23, -INF , !P0 ;  /* 0xff80000017177808 */ /* 0x000fe20004000000 */
[----:B------:R-:W-:Y:S01]  /*1b040*/  FFMA.FTZ R30, R4, -UR19, R30 ;  /* 0x80000013041e7c23 */ /* 0x000fe2000801001e */
[----:B------:R-:W-:Y:S01]  /*1b050*/  I2FP.F32.S32 R6, R6 ;  /* 0x0000000600067245 */ /* 0x000fe20000201400 */
[----:B------:R-:W-:Y:S01]  /*1b060*/  IMAD.IADD R4, R225, 0x1, -R3 ;  /* 0x00000001e1047824 */ /* 0x000fe200078e0a03 */
[C---:B------:R-:W-:Y:S01]  /*1b070*/  ISETP.GE.AND P3, PT, R3.reuse, R220, PT ;  /* 0x000000dc0300720c */ /* 0x040fe20003f66270 */
[----:B------:R-:W-:Y:S01]  /*1b080*/  FFMA.FTZ R27, R8, -UR19, R27 ;  /* 0x80000013081b7c23 */ /* 0x000fe2000801001b */
[C---:B------:R-:W-:Y:S01]  /*1b090*/  ISETP.GE.AND P0, PT, R3.reuse, R219, PT ;  /* 0x000000db0300720c */ /* 0x040fe20003f06270 */
[----:B------:R-:W-:Y:S01]  /*1b0a0*/  FFMA.FTZ R29, R6, -UR19, R29 ;  /* 0x80000013061d7c23 */ /* 0x000fe2000801001d */
[----:B------:R-:W-:Y:S01]  /*1b0b0*/  ISETP.GE.OR P3, PT, R3, R228, !P3 ;  /* 0x000000e40300720c */ /* 0x000fe20005f66670 */
[----:B------:R-:W-:Y:S01]  /*1b0c0*/  IMAD.IADD R6, R223, 0x1, -R3 ;  /* 0x00000001df067824 */ /* 0x000fe200078e0a03 */
[C---:B------:R-:W-:Y:S02]  /*1b0d0*/  ISETP.GE.OR P0, PT, R3.reuse, R227, !P0 ;  /* 0x000000e30300720c */ /* 0x040fe40004706670 */
[----:B------:R-:W-:Y:S02]  /*1b0e0*/  FSEL R24, R24, -INF , !P1 ;  /* 0xff80000018187808 */ /* 0x000fe40004800000 */
[----:B------:R-:W-:Y:S01]  /*1b0f0*/  FSEL R238, R26, -INF , !P5 ;  /* 0xff8000001aee7808 */ /* 0x000fe20006800000 */
[----:B------:R-:W-:Y:S01]  /*1b100*/  IMAD.MOV.U32 R26, RZ, RZ, R208 ;  /* 0x000000ffff1a7224 */ /* 0x000fe200078e00d0 */
[C---:B------:R-:W-:Y:S02]  /*1b110*/  ISETP.GE.AND P1, PT, R3.reuse, R222, PT ;  /* 0x000000de0300720c */ /* 0x040fe40003f26270 */
[----:B------:R-:W-:Y:S02]  /*1b120*/  ISETP.GE.AND P5, PT, R3, R221, PT ;  /* 0x000000dd0300720c */ /* 0x000fe40003fa6270 */
[----:B------:R-:W-:Y:S02]  /*1b130*/  FSEL R25, R25, -INF , !P6 ;  /* 0xff80000019197808 */ /* 0x000fe40007000000 */
[----:B------:R-:W-:Y:S01]  /*1b140*/  FSEL R239, R27, -INF , !P4 ;  /* 0xff8000001bef7808 */ /* 0x000fe20006000000 */
[----:B------:R-:W-:Y:S01]  /*1b150*/  IMAD.MOV.U32 R27, RZ, RZ, R209 ;  /* 0x000000ffff1b7224 */ /* 0x000fe200078e00d1 */
[----:B------:R-:W-:Y:S02]  /*1b160*/  FSEL R28, R28, -INF , !P3 ;  /* 0xff8000001c1c7808 */ /* 0x000fe40005800000 */
[----:B------:R-:W-:Y:S02]  /*1b170*/  FSEL R237, R30, -INF , !P0 ;  /* 0xff8000001eed7808 */ /* 0x000fe40004000000 */
[C---:B------:R-:W-:Y:S02]  /*1b180*/  ISETP.GE.AND P6, PT, R2.reuse, R220, PT ;  /* 0x000000dc0200720c */ /* 0x040fe40003fc6270 */
[C---:B------:R-:W-:Y:S02]  /*1b190*/  ISETP.GE.AND P4, PT, R2.reuse, R219, PT ;  /* 0x000000db0200720c */ /* 0x040fe40003f86270 */
[C---:B------:R-:W-:Y:S02]  /*1b1a0*/  ISETP.GE.AND P3, PT, R2.reuse, R222, PT ;  /* 0x000000de0200720c */ /* 0x040fe40003f66270 */
[----:B------:R-:W-:Y:S02]  /*1b1b0*/  ISETP.GE.AND P0, PT, R2, R221, PT ;  /* 0x000000dd0200720c */ /* 0x000fe40003f06270 */
[C---:B------:R-:W-:Y:S02]  /*1b1c0*/  ISETP.GE.OR P1, PT, R3.reuse, R230, !P1 ;  /* 0x000000e60300720c */ /* 0x040fe40004f26670 */
[----:B------:R-:W-:Y:S01]  /*1b1d0*/  ISETP.GE.OR P5, PT, R3, R229, !P5 ;  /* 0x000000e50300720c */ /* 0x000fe20006fa6670 */
[--C-:B------:R-:W-:Y:S01]  /*1b1e0*/  IMAD.IADD R3, R226, 0x1, -R2.reuse ;  /* 0x00000001e2037824 */ /* 0x100fe200078e0a02 */
[----:B------:R-:W-:Y:S02]  /*1b1f0*/  IABS R9, R6 ;  /* 0x0000000600097213 */ /* 0x000fe40000000000 */
[C---:B------:R-:W-:Y:S02]  /*1b200*/  ISETP.GE.OR P6, PT, R2.reuse, R228, !P6 ;  /* 0x000000e40200720c */ /* 0x040fe400077c6670 */
[C---:B------:R-:W-:Y:S02]  /*1b210*/  ISETP.GE.OR P4, PT, R2.reuse, R227, !P4 ;  /* 0x000000e30200720c */ /* 0x040fe40006786670 */
[C---:B------:R-:W-:Y:S02]  /*1b220*/  ISETP.GE.OR P3, PT, R2.reuse, R230, !P3 ;  /* 0x000000e60200720c */ /* 0x040fe40005f66670 */
[----:B------:R-:W-:Y:S01]  /*1b230*/  ISETP.GE.OR P0, PT, R2, R229, !P0 ;  /* 0x000000e50200720c */ /* 0x000fe20004706670 */
[----:B------:R-:W-:Y:S01]  /*1b240*/  IMAD.IADD R2, R225, 0x1, -R2 ;  /* 0x00000001e1027824 */ /* 0x000fe200078e0a02 */
[----:B------:R-:W-:Y:S01]  /*1b250*/  IABS R8, R4 ;  /* 0x0000000400087213 */ /* 0x000fe20000000000 */
[----:B------:R-:W-:Y:S01]  /*1b260*/  IMAD.MOV.U32 R4, RZ, RZ, R9 ;  /* 0x000000ffff047224 */ /* 0x000fe200078e0009 */
[----:B------:R-:W-:Y:S02]  /*1b270*/  IABS R3, R3 ;  /* 0x0000000300037213 */ /* 0x000fe40000000000 */
[----:B------:R-:W-:Y:S01]  /*1b280*/  IABS R6, R5 ;  /* 0x0000000500067213 */ /* 0x000fe20000000000 */
[----:B------:R-:W-:Y:S01]  /*1b290*/  IMAD.MOV.U32 R5, RZ, RZ, R8 ;  /* 0x000000ffff057224 */ /* 0x000fe200078e0008 */
        /* <DEDUP_REMOVED lines=10> */
[----:B------:R-:W-:Y:S01]  /*1b340*/  VIADD R4, R0, 0x20 ;  /* 0x0000002000047836 */ /* 0x000fe20000000000 */
[----:B------:R-:W-:Y:S01]  /*1b350*/  FSEL R234, R31, -INF , !P4 ;  /* 0xff8000001fea7808 */ /* 0x000fe20006000000 */
[----:B------:R-:W-:Y:S01]  /*1b360*/  FFMA.FTZ R35, R3, -UR19, R35 ;  /* 0x8000001303237c23 */ /* 0x000fe20008010023 */
[----:B------:R-:W-:Y:S01]  /*1b370*/  FSEL R32, R32, -INF , !P1 ;  /* 0xff80000020207808 */ /* 0x000fe20004800000 */
[--C-:B------:R-:W-:Y:S01]  /*1b380*/  IMAD.IADD R5, R223, 0x1, -R4.reuse ;  /* 0x00000001df057824 */ /* 0x100fe200078e0a04 */
[C---:B------:R-:W-:Y:S01]  /*1b390*/  ISETP.GE.AND P6, PT, R4.reuse, R222, PT ;  /* 0x000000de0400720c */ /* 0x040fe20003fc6270 */
[C---:B------:R-:W-:Y:S01]  /*1b3a0*/  IMAD.IADD R3, R225.reuse, 0x1, -R4 ;  /* 0x00000001e1037824 */ /* 0x040fe200078e0a04 */
[----:B------:R-:W-:Y:S01]  /*1b3b0*/  ISETP.GE.AND P4, PT, R4, R221, PT ;  /* 0x000000dd0400720c */ /* 0x000fe20003f86270 */
[----:B------:R-:W-:Y:S01]  /*1b3c0*/  FFMA.FTZ R33, R2, -UR19, R33 ;  /* 0x8000001302217c23 */ /* 0x000fe20008010021 */
[----:B------:R-:W-:Y:S01]  /*1b3d0*/  IABS R9, R5 ;  /* 0x0000000500097213 */ /* 0x000fe20000000000 */
[----:B------:R-:W-:Y:S01]  /*1b3e0*/  VIADD R2, R0, 0x21 ;  /* 0x0000002100027836 */ /* 0x000fe20000000000 */
[----:B------:R-:W-:Y:S01]  /*1b3f0*/  IABS R6, R3 ;  /* 0x0000000300067213 */ /* 0x000fe20000000000 */
[----:B------:R-:W-:Y:S01]  /*1b400*/  IMAD.MOV.U32 R31, RZ, RZ, R231 ;  /* 0x000000ffff1f7224 */ /* 0x000fe200078e00e7 */
[----:B------:R-:W-:Y:S01]  /*1b410*/  I2FP.F32.S32 R9, R9 ;  /* 0x0000000900097245 */ /* 0x000fe20000201400 */
[--C-:B------:R-:W-:Y:S01]  /*1b420*/  IMAD.IADD R8, R225, 0x1, -R2.reuse ;  /* 0x00000001e1087824 */ /* 0x100fe200078e0a02 */
[----:B------:R-:W-:Y:S01]  /*1b430*/  I2FP.F32.S32 R6, R6 ;  /* 0x0000000600067245 */ /* 0x000fe20000201400 */
[----:B------:R-:W-:Y:S01]  /*1b440*/  IMAD.IADD R7, R223, 0x1, -R2 ;  /* 0x00000001df077824 */ /* 0x000fe200078e0a02 */
[----:B------:R-:W-:Y:S01]  /*1b450*/  ISETP.GE.OR P6, PT, R4, R230, !P6 ;  /* 0x000000e60400720c */ /* 0x000fe200077c6670 */
[----:B------:R-:W-:Y:S01]  /*1b460*/  IMAD.IADD R10, R224, 0x1, -R4 ;  /* 0x00000001e00a7824 */ /* 0x000fe200078e0a04 */
[----:B------:R-:W-:Y:S01]  /*1b470*/  IABS R3, R8 ;  /* 0x0000000800037213 */ /* 0x000fe20000000000 */
[----:B------:R-:W-:Y:S01]  /*1b480*/  FFMA.FTZ R38, R6, -UR19, R38 ;  /* 0x8000001306267c23 */ /* 0x000fe20008010026 */
[----:B------:R-:W-:Y:S01]  /*1b490*/  IABS R7, R7 ;  /* 0x0000000700077213 */ /* 0x000fe20000000000 */
[----:B------:R-:W-:Y:S01]  /*1b4a0*/  FFMA.FTZ R36, R9, -UR19, R36 ;  /* 0x8000001309247c23 */ /* 0x000fe20008010024 */
[----:B------:R-:W-:Y:S01]  /*1b4b0*/  ISETP.GE.OR P4, PT, R4, R229, !P4 ;  /* 0x000000e50400720c */ /* 0x000fe20006786670 */
[----:B------:R-:W-:Y:S01]  /*1b4c0*/  IMAD.IADD R6, R226, 0x1, -R4 ;  /* 0x00000001e2067824 */ /* 0x000fe200078e0a04 */
[----:B------:R-:W-:Y:S02]  /*1b4d0*/  IABS R5, R10 ;  /* 0x0000000a00057213 */ /* 0x000fe40000000000 */
        /* <DEDUP_REMOVED lines=10> */
[----:B------:R-:W-:Y:S02]  /*1b580*/  I2FP.F32.S32 R5, R5 ;  /* 0x0000000500057245 */ /* 0x000fe40000201400 */
[C---:B------:R-:W-:Y:S02]  /*1b590*/  ISETP.GE.AND P3, PT, R2.reuse, R222, PT ;  /* 0x000000de0200720c */ /* 0x040fe40003f66270 */
[C---:B------:R-:W-:Y:S01]  /*1b5a0*/  ISETP.GE.AND P0, PT, R2.reuse, R221, PT ;  /* 0x000000dd0200720c */ /* 0x040fe20003f06270 */
[----:B------:R-:W-:Y:S01]  /*1b5b0*/  FFMA.FTZ R40, R5, -UR19, R40 ;  /* 0x8000001305287c23 */ /* 0x000fe20008010028 */
[----:B------:R-:W-:Y:S01]  /*1b5c0*/  ISETP.GE.AND P6, PT, R2, R220, PT ;  /* 0x000000dc0200720c */ /* 0x000fe20003fc6270 */
[--C-:B------:R-:W-:Y:S01]  /*1b5d0*/  IMAD.IADD R5, R226, 0x1, -R3.reuse ;  /* 0x00000001e2057824 */ /* 0x100fe200078e0a03 */
[C---:B------:R-:W-:Y:S02]  /*1b5e0*/  ISETP.GE.AND P4, PT, R2.reuse, R219, PT ;  /* 0x000000db0200720c */ /* 0x040fe40003f86270 */
[C---:B------:R-:W-:Y:S02]  /*1b5f0*/  ISETP.GE.OR P3, PT, R2.reuse, R230, !P3 ;  /* 0x000000e60200720c */ /* 0x040fe40005f66670 */
[C---:B------:R-:W-:Y:S02]  /*1b600*/  ISETP.GE.OR P0, PT, R2.reuse, R229, !P0 ;  /* 0x000000e50200720c */ /* 0x040fe40004706670 */
[C---:B------:R-:W-:Y:S02]  /*1b610*/  ISETP.GE.OR P6, PT, R2.reuse, R228, !P6 ;  /* 0x000000e40200720c */ /* 0x040fe400077c6670 */
[----:B------:R-:W-:Y:S01]  /*1b620*/  ISETP.GE.OR P4, PT, R2, R227, !P4 ;  /* 0x000000e30200720c */ /* 0x000fe20006786670 */
[----:B------:R-:W-:Y:S01]  /*1b630*/  IMAD.IADD R2, R226, 0x1, -R2 ;  /* 0x00000001e2027824 */ /* 0x000fe200078e0a02 */
[----:B------:R-:W-:Y:S02]  /*1b640*/  FSEL R34, R34, -INF , !P5 ;  /* 0xff80000022227808 */ /* 0x000fe40006800000 */
[C---:B------:R-:W-:Y:S02]  /*1b650*/  ISETP.GE.AND P1, PT, R4.reuse, R220, PT ;  /* 0x000000dc0400720c */ /* 0x040fe40003f26270 */
[C---:B------:R-:W-:Y:S02]  /*1b660*/  ISETP.GE.AND P5, PT, R4.reuse, R219, PT ;  /* 0x000000db0400720c */ /* 0x040fe40003fa6270 */
[----:B------:R-:W-:Y:S02]  /*1b670*/  IABS R8, R6 ;  /* 0x0000000600087213 */ /* 0x000fe40000000000 */
[----:B------:R-:W-:Y:S02]  /*1b680*/  IABS R6, R7 ;  /* 0x0000000700067213 */ /* 0x000fe40000000000 */
[----:B------:R-:W-:Y:S02]  /*1b690*/  IABS R7, R2 ;  /* 0x0000000200077213 */ /* 0x000fe40000000000 */
[C---:B------:R-:W-:Y:S02]  /*1b6a0*/  ISETP.GE.OR P1, PT, R4.reuse, R228, !P1 ;  /* 0x000000e40400720c */ /* 0x040fe40004f26670 */
[----:B------:R-:W-:Y:S01]  /*1b6b0*/  ISETP.GE.OR P5, PT, R4, R227, !P5 ;  /* 0x000000e30400720c */ /* 0x000fe20006fa6670 */
[--C-:B------:R-:W-:Y:S01]  /*1b6c0*/  IMAD.IADD R4, R224, 0x1, -R3.reuse ;  /* 0x00000001e0047824 */ /* 0x100fe200078e0a03 */
[----:B------:R-:W-:Y:S01]  /*1b6d0*/  IABS R2, R5 ;  /* 0x0000000500027213 */ /* 0x000fe20000000000 */
[----:B------:R-:W-:Y:S01]  /*1b6e0*/  IMAD.MOV.U32 R5, RZ, RZ, R8 ;  /* 0x000000ffff057224 */ /* 0x000fe200078e0008 */
[----:B------:R-:W-:Y:S01]  /*1b6f0*/  I2FP.F32.S32 R7, R7 ;  /* 0x0000000700077245 */ /* 0x000fe20000201400 */
[----:B------:R-:W-:Y:S01]  /*1b700*/  IMAD.IADD R8, R223, 0x1, -R3 ;  /* 0x00000001df087824 */ /* 0x000fe200078e0a03 */
[----:B------:R-:W-:Y:S02]  /*1b710*/  IABS R4, R4 ;  /* 0x0000000400047213 */ /* 0x000fe40000000000 */
[----:B------:R-:W-:Y:S01]  /*1b720*/  I2FP.F32.S32 R5, R5 ;  /* 0x0000000500057245 */ /* 0x000fe20000201400 */
[----:B------:R-:W-:Y:S01]  /*1b730*/  FFMA.FTZ R43, R7, -UR19, R43 ;  /* 0x80000013072b7c23 */ /* 0x000fe2000801002b */
[----:B------:R-:W-:Y:S02]  /*1b740*/  I2FP.F32.S32 R2, R2 ;  /* 0x0000000200027245 */ /* 0x000fe40000201400 */
        /* <DEDUP_REMOVED lines=14> */
[C---:B------:R-:W-:Y:S01]  /*1b830*/  ISETP.GE.AND P0, PT, R3.reuse, R219, PT ;  /* 0x000000db0300720c */ /* 0x040fe20003f06270 */
[----:B------:R-:W-:Y:S01]  /*1b840*/  FFMA.FTZ R41, R6, -UR19, R41 ;  /* 0x8000001306297c23 */ /* 0x000fe20008010029 */
[----:B------:R-:W-:Y:S01]  /*1b850*/  ISETP.GE.AND P1, PT, R3, R222, PT ;  /* 0x000000de0300720c */ /* 0x000fe20003f26270 */
[----:B------:R-:W-:Y:S01]  /*1b860*/  IMAD.IADD R6, R225, 0x1, -R3 ;  /* 0x00000001e1067824 */ /* 0x000fe200078e0a03 */
[C---:B------:R-:W-:Y:S02]  /*1b870*/  ISETP.GE.AND P5, PT, R3.reuse, R221, PT ;  /* 0x000000dd0300720c */ /* 0x040fe40003fa6270 */
[C---:B------:R-:W-:Y:S02]  /*1b880*/  ISETP.GE.OR P3, PT, R3.reuse, R228, !P3 ;  /* 0x000000e40300720c */ /* 0x040fe40005f66670 */
[C---:B------:R-:W-:Y:S02]  /*1b890*/  ISETP.GE.OR P0, PT, R3.reuse, R227, !P0 ;  /* 0x000000e30300720c */ /* 0x040fe40004706670 */
[C---:B------:R-:W-:Y:S02]  /*1b8a0*/  ISETP.GE.OR P1, PT, R3.reuse, R230, !P1 ;  /* 0x000000e60300720c */ /* 0x040fe40004f26670 */
[----:B------:R-:W-:Y:S02]  /*1b8b0*/  ISETP.GE.OR P5, PT, R3, R229, !P5 ;  /* 0x000000e50300720c */ /* 0x000fe40006fa6670 */
        /* <DEDUP_REMOVED lines=18> */
[C---:B------:R-:W-:Y:S01]  /*1b9e0*/  ISETP.GE.AND P6, PT, R2.reuse, R220, PT ;  /* 0x000000dc0200720c */ /* 0x040fe20003fc6270 */
[--C-:B------:R-:W-:Y:S01]  /*1b9f0*/  IMAD.IADD R6, R225, 0x1, -R4.reuse ;  /* 0x00000001e1067824 */ /* 0x100fe200078e0a04 */
[C---:B------:R-:W-:Y:S01]  /*1ba00*/  ISETP.GE.AND P4, PT, R2.reuse, R219, PT ;  /* 0x000000db0200720c */ /* 0x040fe20003f86270 */
[----:B------:R-:W-:Y:S01]  /*1ba10*/  IMAD.IADD R5, R223, 0x1, -R4 ;  /* 0x00000001df057824 */ /* 0x000fe200078e0a04 */
[C---:B------:R-:W-:Y:S01]  /*1ba20*/  ISETP.GE.AND P3, PT, R2.reuse, R222, PT ;  /* 0x000000de0200720c */ /* 0x040fe20003f66270 */
[--C-:B------:R-:W-:Y:S01]  /*1ba30*/  IMAD.IADD R9, R225, 0x1, -R3.reuse ;  /* 0x00000001e1097824 */ /* 0x100fe200078e0a03 */
[C---:B------:R-:W-:Y:S02]  /*1ba40*/  ISETP.GE.AND P0, PT, R2.reuse, R221, PT ;  /* 0x000000dd0200720c */ /* 0x040fe40003f06270 */
[----:B------:R-:W-:Y:S02]  /*1ba50*/  I2FP.F32.S32 R8, R8 ;  /* 0x0000000800087245 */ /* 0x000fe40000201400 */
[C---:B------:R-:W-:Y:S02]  /*1ba60*/  ISETP.GE.OR P6, PT, R2.reuse, R228, !P6 ;  /* 0x000000e40200720c */ /* 0x040fe400077c6670 */
[----:B------:R-:W-:Y:S01]  /*1ba70*/  ISETP.GE.OR P4, PT, R2, R227, !P4 ;  /* 0x000000e30200720c */ /* 0x000fe20006786670 */
[----:B------:R-:W-:Y:S01]  /*1ba80*/  FFMA.FTZ R50, R8, -UR19, R50 ;  /* 0x8000001308327c23 */ /* 0x000fe20008010032 */
[C---:B------:R-:W-:Y:S01]  /*1ba90*/  ISETP.GE.OR P3, PT, R2.reuse, R230, !P3 ;  /* 0x000000e60200720c */ /* 0x040fe20005f66670 */
[----:B------:R-:W-:Y:S01]  /*1baa0*/  IMAD.IADD R8, R223, 0x1, -R3 ;  /* 0x00000001df087824 */ /* 0x000fe200078e0a03 */
[----:B------:R-:W-:Y:S01]  /*1bab0*/  ISETP.GE.OR P0, PT, R2, R229, !P0 ;  /* 0x000000e50200720c */ /* 0x000fe20004706670 */
[----:B------:R-:W-:Y:S01]  /*1bac0*/  IMAD.IADD R2, R225, 0x1, -R2 ;  /* 0x00000001e1027824 */ /* 0x000fe200078e0a02 */
[----:B------:R-:W-:Y:S02]  /*1bad0*/  I2FP.F32.S32 R7, R7 ;  /* 0x0000000700077245 */ /* 0x000fe40000201400 */
[----:B------:R-:W-:Y:S02]  /*1bae0*/  FSEL R45, R45, -INF , !P6 ;  /* 0xff8000002d2d7808 */ /* 0x000fe40007000000 */
[----:B------:R-:W-:Y:S01]  /*1baf0*/  IABS R10, R2 ;  /* 0x00000002000a7213 */ /* 0x000fe20000000000 */
[----:B------:R-:W-:Y:S01]  /*1bb00*/  FFMA.FTZ R48, R7, -UR19, R48 ;  /* 0x8000001307307c23 */ /* 0x000fe20008010030 */
[----:B------:R-:W-:Y:S02]  /*1bb10*/  IABS R2, R6 ;  /* 0x0000000600027213 */ /* 0x000fe40000000000 */
[----:B------:R-:W-:Y:S01]  /*1bb20*/  IABS R6, R8 ;  /* 0x0000000800067213 */ /* 0x000fe20000000000 */
[----:B------:R-:W-:Y:S01]  /*1bb30*/  IMAD.MOV.U32 R8, RZ, RZ, R10 ;  /* 0x000000ffff087224 */ /* 0x000fe200078e000a */
[----:B------:R-:W-:Y:S01]  /*1bb40*/  IABS R7, R5 ;  /* 0x0000000500077213 */ /* 0x000fe20000000000 */
[----:B------:R-:W-:Y:S01]  /*1bb50*/  IMAD.WIDE.U32 R10, R180, -0x326172a9, RZ ;  /* 0xcd9e8d57b40a7825 */ /* 0x000fe200078e00ff */
[----:B------:R-:W-:Y:S02]  /*1bb60*/  I2FP.F32.S32 R2, R2 ;  /* 0x0000000200027245 */ /* 0x000fe40000201400 */
[----:B------:R-:W-:Y:S02]  /*1bb70*/  I2FP.F32.S32 R8, R8 ;  /* 0x0000000800087245 */ /* 0x000fe40000201400 */
[----:B------:R-:W-:Y:S01]  /*1bb80*/  I2FP.F32.S32 R7, R7 ;  /* 0x0000000700077245 */ /* 0x000fe20000201400 */
[----:B------:R-:W-:Y:S01]  /*1bb90*/  FFMA.FTZ R54, R2, -UR19, R54 ;  /* 0x8000001302367c23 */ /* 0x000fe20008010036 */
[----:B------:R-:W-:Y:S01]  /*1bba0*/  FSEL R248, R47, -INF , !P4 ;  /* 0xff8000002ff87808 */ /* 0x000fe20006000000 */
[----:B------:R-:W-:Y:S01]  /*1bbb0*/  VIADD R2, R0, 0x38 ;  /* 0x0000003800027836 */ /* 0x000fe20000000000 */
[C---:B------:R-:W-:Y:S01]  /*1bbc0*/  ISETP.GE.AND P6, PT, R4.reuse, R222, PT ;  /* 0x000000de0400720c */ /* 0x040fe20003fc6270 */
[----:B------:R-:W-:Y:S01]  /*1bbd0*/  FFMA.FTZ R52, R7, -UR19, R52 ;  /* 0x8000001307347c23 */ /* 0x000fe20008010034 */
[----:B------:R-:W-:Y:S01]  /*1bbe0*/  ISETP.GE.AND P4, PT, R4, R221, PT ;  /* 0x000000dd0400720c */ /* 0x000fe20003f86270 */
[----:B------:R-:W-:Y:S01]  /*1bbf0*/  FFMA.FTZ R51, R8, -UR19, R51 ;  /* 0x8000001308337c23 */ /* 0x000fe20008010033 */
[----:B------:R-:W-:Y:S01]  /*1bc00*/  IABS R5, R9 ;  /* 0x0000000900057213 */ /* 0x000fe20000000000 */
[----:B------:R-:W-:Y:S01]  /*1bc10*/  VIADD R0, R0, 0x39 ;  /* 0x0000003900007836 */ /* 0x000fe20000000000 */
[C---:B------:R-:W-:Y:S01]  /*1bc20*/  ISETP.GE.OR P6, PT, R4.reuse, R230, !P6 ;  /* 0x000000e60400720c */ /* 0x040fe200077c6670 */
[----:B------:R-:W-:Y:S01]  /*1bc30*/  IMAD.MOV.U32 R47, RZ, RZ, R235 ;  /* 0x000000ffff2f7224 */ /* 0x000fe200078e00eb */
[----:B------:R-:W-:Y:S01]  /*1bc40*/  ISETP.GE.OR P4, PT, R4, R229, !P4 ;  /* 0x000000e50400720c */ /* 0x000fe20006786670 */
[--C-:B------:R-:W-:Y:S01]  /*1bc50*/  IMAD.IADD R7, R224, 0x1, -R4.reuse ;  /* 0x00000001e0077824 */ /* 0x100fe200078e0a04 */
[----:B------:R-:W-:Y:S02]  /*1bc60*/  I2FP.F32.S32 R6, R6 ;  /* 0x0000000600067245 */ /* 0x000fe40000201400 */
[----:B------:R-:W-:Y:S02]  /*1bc70*/  I2FP.F32.S32 R5, R5 ;  /* 0x0000000500057245 */ /* 0x000fe40000201400 */
[----:B------:R-:W-:Y:S01]  /*1bc80*/  FSEL R49, R49, -INF , !P3 ;  /* 0xff80000031317808 */ /* 0x000fe20005800000 */
[----:B------:R-:W-:Y:S01]  /*1bc90*/  FFMA.FTZ R53, R6, -UR19, R53 ;  /* 0x8000001306357c23 */ /* 0x000fe20008010035 */
[----:B------:R-:W-:Y:S01]  /*1bca0*/  FSEL R51, R51, -INF , !P0 ;  /* 0xff80000033337808 */ /* 0x000fe20004000000 */
[----:B------:R-:W-:Y:S01]  /*1bcb0*/  FFMA.FTZ R55, R5, -UR19, R55 ;  /* 0x8000001305377c23 */ /* 0x000fe20008010037 */
[----:B------:R-:W-:Y:S01]  /*1bcc0*/  FSEL R52, R52, -INF , !P6 ;  /* 0xff80000034347808 */ /* 0x000fe20007000000 */
[--C-:B------:R-:W-:Y:S01]  /*1bcd0*/  IMAD.IADD R6, R224, 0x1, -R3.reuse ;  /* 0x00000001e0067824 */ /* 0x100fe200078e0a03 */
[----:B------:R-:W-:Y:S01]  /*1bce0*/  FSEL R54, R54, -INF , !P4 ;  /* 0xff80000036367808 */ /* 0x000fe20006000000 */
[----:B------:R-:W-:Y:S01]  /*1bcf0*/  IMAD.IADD R5, R226, 0x1, -R4 ;  /* 0x00000001e2057824 */ /* 0x000fe200078e0a04 */
[----:B------:R-:W-:Y:S02]  /*1bd00*/  FSEL R48, R48, -INF , !P1 ;  /* 0xff80000030307808 */ /* 0x000fe40004800000 */
[----:B------:R-:W-:Y:S02]  /*1bd10*/  FSEL R50, R50, -INF , !P5 ;  /* 0xff80000032327808 */ /* 0x000fe40006800000 */
[C---:B------:R-:W-:Y:S02]  /*1bd20*/  ISETP.GE.AND P3, PT, R3.reuse, R222, PT ;  /* 0x000000de0300720c */ /* 0x040fe40003f66270 */
[C---:B------:R-:W-:Y:S02]  /*1bd30*/  ISETP.GE.AND P0, PT, R3.reuse, R221, PT ;  /* 0x000000dd0300720c */ /* 0x040fe40003f06270 */
[CC--:B------:R-:W-:Y:S02]  /*1bd40*/  ISETP.GE.AND P6, PT, R3.reuse, R220.reuse, PT ;  /* 0x000000dc0300720c */ /* 0x0c0fe40003fc6270 */
[CC--:B------:R-:W-:Y:S02]  /*1bd50*/  ISETP.GE.AND P4, PT, R3.reuse, R219.reuse, PT ;  /* 0x000000db0300720c */ /* 0x0c0fe40003f86270 */
        /* <DEDUP_REMOVED lines=19> */
[----:B------:R-:W-:Y:S01]  /*1be90*/  IABS R5, R5 ;  /* 0x0000000500057213 */ /* 0x000fe20000000000 */
[----:B------:R-:W-:Y:S01]  /*1bea0*/  FFMA.FTZ R60, R3, -UR19, R60 ;  /* 0x80000013033c7c23 */ /* 0x000fe2000801003c */
[----:B------:R-:W-:Y:S01]  /*1beb0*/  I2FP.F32.S32 R7, R7 ;  /* 0x0000000700077245 */ /* 0x000fe20000201400 */
[----:B------:R-:W-:Y:S01]  /*1bec0*/  FFMA.FTZ R56, R4, -UR19, R56 ;  /* 0x8000001304387c23 */ /* 0x000fe20008010038 */
[----:B------:R-:W-:Y:S01]  /*1bed0*/  I2FP.F32.S32 R5, R5 ;  /* 0x0000000500057245 */ /* 0x000fe20000201400 */
[--C-:B------:R-:W-:Y:S01]  /*1bee0*/  IMAD.IADD R4, R223, 0x1, -R2.reuse ;  /* 0x00000001df047824 */ /* 0x100fe200078e0a02 */
[----:B------:R-:W-:Y:S01]  /*1bef0*/  FSEL R53, R53, -INF , !P3 ;  /* 0xff80000035357808 */ /* 0x000fe20005800000 */
[----:B------:R-:W-:Y:S01]  /*1bf00*/  IMAD.IADD R3, R225, 0x1, -R2 ;  /* 0x00000001e1037824 */ /* 0x000fe200078e0a02 */
[C---:B------:R-:W-:Y:S01]  /*1bf10*/  ISETP.GE.AND P3, PT, R2.reuse, R222, PT ;  /* 0x000000de0200720c */ /* 0x040fe20003f66270 */
[----:B------:R-:W-:Y:S01]  /*1bf20*/  FFMA.FTZ R57, R7, -UR19, R57 ;  /* 0x8000001307397c23 */ /* 0x000fe20008010039 */
[----:B------:R-:W-:Y:S01]  /*1bf30*/  IABS R6, R4 ;  /* 0x0000000400067213 */ /* 0x000fe20000000000 */
[----:B------:R-:W-:Y:S01]  /*1bf40*/  IMAD.IADD R7, R225, 0x1, -R0 ;  /* 0x00000001e1077824 */ /* 0x000fe200078e0a00 */
[----:B------:R-:W-:Y:S01]  /*1bf50*/  IABS R4, R3 ;  /* 0x0000000300047213 */ /* 0x000fe20000000000 */
[----:B------:R-:W-:Y:S01]  /*1bf60*/  FFMA.FTZ R58, R5, -UR19, R58 ;  /* 0x80000013053a7c23 */ /* 0x000fe2000801003a */
[----:B------:R-:W-:Y:S01]  /*1bf70*/  I2FP.F32.S32 R6, R6 ;  /* 0x0000000600067245 */ /* 0x000fe20000201400 */
[----:B------:R-:W-:Y:S01]  /*1bf80*/  IMAD.IADD R5, R223, 0x1, -R0 ;  /* 0x00000001df057824 */ /* 0x000fe200078e0a00 */
[----:B------:R-:W-:Y:S02]  /*1bf90*/  I2FP.F32.S32 R4, R4 ;  /* 0x0000000400047245 */ /* 0x000fe40000201400 */
[----:B------:R-:W-:Y:S01]  /*1bfa0*/  ISETP.GE.OR P3, PT, R2, R230, !P3 ;  /* 0x000000e60200720c */ /* 0x000fe20005f66670 */
[----:B------:R-:W-:Y:S01]  /*1bfb0*/  FFMA.FTZ R64, R6, -UR19, R64 ;  /* 0x8000001306407c23 */ /* 0x000fe20008010040 */
[----:B------:R-:W-:Y:S01]  /*1bfc0*/  IABS R3, R7 ;  /* 0x0000000700037213 */ /* 0x000fe20000000000 */
[----:B------:R-:W-:Y:S01]  /*1bfd0*/  FFMA.FTZ R66, R4, -UR19, R66 ;  /* 0x8000001304427c23 */ /* 0x000fe20008010042 */
[----:B------:R-:W-:Y:S02]  /*1bfe0*/  FSEL R55, R55, -INF , !P0 ;  /* 0xff80000037377808 */ /* 0x000fe40004000000 */
[----:B------:R-:W-:Y:S02]  /*1bff0*/  ISETP.GE.AND P0, PT, R2, R221, PT ;  /* 0x000000dd0200720c */ /* 0x000fe40003f06270 */
[----:B------:R-:W-:Y:S02]  /*1c000*/  FSEL R58, R58, -INF , !P5 ;  /* 0xff8000003a3a7808 */ /* 0x000fe40006800000 */
[----:B------:R-:W-:Y:S02]  /*1c010*/  FSEL R64, R64, -INF , !P3 ;  /* 0xff80000040407808 */ /* 0x000fe40005800000 */
[----:B------:R-:W-:Y:S02]  /*1c020*/  IABS R5, R5 ;  /* 0x0000000500057213 */ /* 0x000fe40000000000 */
[----:B------:R-:W-:Y:S02]  /*1c030*/  I2FP.F32.S32 R3, R3 ;  /* 0x0000000300037245 */ /* 0x000fe40000201400 */
[C---:B------:R-:W-:Y:S02]  /*1c040*/  ISETP.GE.AND P5, PT, R2.reuse, R220, PT ;  /* 0x000000dc0200720c */ /* 0x040fe40003fa6270 */
[C---:B------:R-:W-:Y:S01]  /*1c050*/  ISETP.GE.AND P3, PT, R2.reuse, R219, PT ;  /* 0x000000db0200720c */ /* 0x040fe20003f66270 */
[----:B------:R-:W-:Y:S01]  /*1c060*/  FFMA.FTZ R67, R3, -UR19, R67 ;  /* 0x8000001303437c23 */ /* 0x000fe20008010043 */
[----:B------:R-:W-:Y:S01]  /*1c070*/  ISETP.GE.OR P0, PT, R2, R229, !P0 ;  /* 0x000000e50200720c */ /* 0x000fe20004706670 */
[----:B------:R-:W-:Y:S01]  /*1c080*/  IMAD.IADD R3, R224, 0x1, -R0 ;  /* 0x00000001e0037824 */ /* 0x000fe200078e0a00 */
[----:B------:R-:W-:Y:S02]  /*1c090*/  LOP3.LUT R7, R11, R188, R196, 0x96, !PT ;  /* 0x000000bc0b077212 */ /* 0x000fe400078e96c4 */
[----:B------:R-:W-:Y:S02]  /*1c0a0*/  I2FP.F32.S32 R5, R5 ;  /* 0x0000000500057245 */ /* 0x000fe40000201400 */
[C---:B------:R-:W-:Y:S01]  /*1c0b0*/  ISETP.GE.OR P5, PT, R2.reuse, R228, !P5 ;  /* 0x000000e40200720c */ /* 0x040fe20006fa6670 */
[----:B------:R-:W-:Y:S01]  /*1c0c0*/  IMAD.WIDE.U32 R12, R7, -0x2daee0ad, RZ ;  /* 0xd2511f53070c7825 */ /* 0x000fe200078e00ff */
[----:B------:R-:W-:Y:S02]  /*1c0d0*/  ISETP.GE.OR P3, PT, R2, R227, !P3 ;  /* 0x000000e30200720c */ /* 0x000fe40005f66670 */
[----:B------:R-:W-:Y:S01]  /*1c0e0*/  FSEL R56, R56, -INF , !P1 ;  /* 0xff80000038387808 */ /* 0x000fe20004800000 */
[----:B------:R-:W-:Y:S01]  /*1c0f0*/  FFMA.FTZ R65, R5, -UR19, R65 ;  /* 0x8000001305417c23 */ /* 0x000fe20008010041 */
[----:B------:R-:W-:Y:S01]  /*1c100*/  FSEL R66, R66, -INF , !P0 ;  /* 0xff80000042427808 */ /* 0x000fe20004000000 */
[----:B------:R-:W-:Y:S01]  /*1c110*/  IMAD.IADD R2, R226, 0x1, -R2 ;  /* 0x00000001e2027824 */ /* 0x000fe200078e0a02 */
[----:B------:R-:W-:Y:S01]  /*1c120*/  ISETP.GE.AND P1, PT, R0, R222, PT ;  /* 0x000000de0000720c */ /* 0x000fe20003f26270 */
[----:B------:R-:W-:Y:S01]  /*1c130*/  IMAD.IADD R5, R226, 0x1, -R0 ;  /* 0x00000001e2057824 */ /* 0x000fe200078e0a00 */
[C---:B------:R-:W-:Y:S02]  /*1c140*/  ISETP.GE.AND P0, PT, R0.reuse, R221, PT ;  /* 0x000000dd0000720c */ /* 0x040fe40003f06270 */
[----:B------:R-:W-:Y:S02]  /*1c150*/  FMNMX.FTZ R4, R177, R100, !PT ;  /* 0x00000064b1047209 */ /* 0x000fe40007810000 */
[C---:B------:R-:W-:Y:S02]  /*1c160*/  ISETP.GE.OR P1, PT, R0.reuse, R230, !P1 ;  /* 0x000000e60000720c */ /* 0x040fe40004f26670 */
[----:B------:R-:W-:Y:S02]  /*1c170*/  ISETP.GE.OR P0, PT, R0, R229, !P0 ;  /* 0x000000e50000720c */ /* 0x000fe40004706670 */
[----:B------:R-:W-:Y:S02]  /*1c180*/  IABS R7, R2 ;  /* 0x0000000200077213 */ /* 0x000fe40000000000 */
[----:B------:R-:W-:Y:S02]  /*1c190*/  IABS R2, R3 ;  /* 0x0000000300027213 */ /* 0x000fe40000000000 */
        /* <DEDUP_REMOVED lines=50> */
[----:B------:R-:W-:Y:S01]  /*1c4c0*/  IABS R5, R5 ;  /* 0x0000000500057213 */ /* 0x000fe20000000000 */
[----:B------:R-:W-:Y:S01]  /*1c4d0*/  FFMA.FTZ R62, R7, -UR19, R62 ;  /* 0x80000013073e7c23 */ /* 0x000fe2000801003e */
[----:B------:R-:W-:Y:S02]  /*1c4e0*/  FMNMX.FTZ R2, R40, R2, !PT ;  /* 0x0000000228027209 */ /* 0x000fe40007810000 */
[----:B------:R-:W-:Y:S01]  /*1c4f0*/  FMNMX.FTZ R4, R55, R4, !PT ;  /* 0x0000000437047209 */ /* 0x000fe20007810000 */
[----:B------:R-:W-:Y:S01]  /*1c500*/  IMAD.MOV.U32 R7, RZ, RZ, R5 ;  /* 0x000000ffff077224 */ /* 0x000fe200078e0005 */
        /* <DEDUP_REMOVED lines=10> */
[----:B------:R-:W-:Y:S03]  /*1c5b0*/  I2FP.F32.S32 R6, R7 ;  /* 0x0000000700067245 */ /* 0x000fe60000201400 */
[----:B------:R-:W2:Y:S01]  /*1c5c0*/  SHFL.BFLY PT, R103, R3, 0x2, 0x1f ;  /* 0x0c401f0003677f89 */ /* 0x000ea200000e0000 */
[----:B------:R-:W-:Y:S02]  /*1c5d0*/  FMNMX.FTZ R0, R213, R0, !PT ;  /* 0x00000000d5007209 */ /* 0x000fe40007810000 */
[----:B------:R-:W-:Y:S01]  /*1c5e0*/  FSEL R209, R59, -INF , !P4 ;  /* 0xff8000003bd17808 */ /* 0x000fe20006000000 */
[----:B------:R-:W-:Y:S01]  /*1c5f0*/  FFMA.FTZ R63, R6, -UR19, R63 ;  /* 0x80000013063f7c23 */ /* 0x000fe2000801003f */
[----:B------:R-:W-:Y:S02]  /*1c600*/  FMNMX.FTZ R0, R248, R0, !PT ;  /* 0x00000000f8007209 */ /* 0x000fe40007810000 */
[----:B------:R-:W-:Y:S02]  /*1c610*/  FMNMX.FTZ R4, R45, R4, !PT ;  /* 0x000000042d047209 */ /* 0x000fe40007810000 */
[----:B------:R-:W-:Y:S02]  /*1c620*/  FMNMX.FTZ R0, R58, R0, !PT ;  /* 0x000000003a007209 */ /* 0x000fe40007810000 */
[----:B------:R-:W-:Y:S01]  /*1c630*/  FSEL R208, R62, -INF , !P3 ;  /* 0xff8000003ed07808 */ /* 0x000fe20005800000 */
[----:B------:R-:W-:Y:S01]  /*1c640*/  IMAD.MOV.U32 R62, RZ, RZ, R26 ;  /* 0x000000ffff3e7224 */ /* 0x000fe200078e001a */
[----:B------:R-:W-:Y:S02]  /*1c650*/  FMNMX.FTZ R0, R209, R0, !PT ;  /* 0x00000000d1007209 */ /* 0x000fe40007810000 */
[----:B------:R-:W-:Y:S02]  /*1c660*/  FSEL R57, R57, -INF , !P6 ;  /* 0xff80000039397808 */ /* 0x000fe40007000000 */
[----:B------:R-:W-:Y:S02]  /*1c670*/  FMNMX.FTZ R4, R56, R4, !PT ;  /* 0x0000000438047209 */ /* 0x000fe40007810000 */
[----:B------:R-:W-:Y:S01]  /*1c680*/  FSEL R105, R63, -INF , !P0 ;  /* 0xff8000003f697808 */ /* 0x000fe20004000000 */
[----:B------:R-:W-:Y:S01]  /*1c690*/  IMAD.MOV.U32 R63, RZ, RZ, R27 ;  /* 0x000000ffff3f7224 */ /* 0x000fe200078e001b */
[----:B------:R-:W-:Y:S02]  /*1c6a0*/  FMNMX.FTZ R0, R208, R0, !PT ;  /* 0x00000000d0007209 */ /* 0x000fe40007810000 */
[----:B------:R-:W-:Y:S02]  /*1c6b0*/  FSEL R60, R60, -INF , !P5 ;  /* 0xff8000003c3c7808 */ /* 0x000fe40006800000 */
[----:B------:R-:W-:Y:S02]  /*1c6c0*/  FMNMX.FTZ R4, R57, R4, !PT ;  /* 0x0000000439047209 */ /* 0x000fe40007810000 */
[----:B------:R-:W-:Y:S02]  /*1c6d0*/  FMNMX.FTZ R0, R105, R0, !PT ;  /* 0x0000000069007209 */ /* 0x000fe40007810000 */
[----:B-1----:R-:W-:Y:S02]  /*1c6e0*/  FMNMX.FTZ R104, R2, R104, !PT ;  /* 0x0000006802687209 */ /* 0x002fe40007810000 */
[----:B------:R-:W-:Y:S01]  /*1c6f0*/  FSEL R61, R61, -INF , !P1 ;  /* 0xff8000003d3d7808 */ /* 0x000fe20004800000 */
[----:B------:R-:W1:Y:S01]  /*1c700*/  SHFL.BFLY PT, R2, R0, 0x2, 0x1f ;  /* 0x0c401f0000027f89 */ /* 0x000e6200000e0000 */
[----:B------:R-:W-:Y:S02]  /*1c710*/  FMNMX.FTZ R8, R60, R4, !PT ;  /* 0x000000043c087209 */ /* 0x000fe40007810000 */
[----:B--2---:R-:W-:Y:S02]  /*1c720*/  FMNMX.FTZ R103, R3, R103, !PT ;  /* 0x0000006703677209 */ /* 0x004fe40007810000 */
[----:B------:R-:W-:Y:S03]  /*1c730*/  FMNMX.FTZ R8, R61, R8, !PT ;  /* 0x000000083d087209 */ /* 0x000fe60007810000 */
[----:B------:R-:W2:Y:S01]  /*1c740*/  SHFL.BFLY PT, R3, R104, 0x1, 0x1f ;  /* 0x0c201f0068037f89 */ /* 0x000ea200000e0000 */
[----:B------:R-:W-:Y:S01]  /*1c750*/  LOP3.LUT R10, R15, R10, R192, 0x96, !PT ;  /* 0x0000000a0f0a7212 */ /* 0x000fe200078e96c0 */
[----:B------:R-:W-:Y:S01]  /*1c760*/  IMAD.MOV.U32 R15, RZ, RZ, R247 ;  /* 0x000000ffff0f7224 */ /* 0x000fe200078e00f7 */
[----:B------:R-:W-:Y:S05]  /*1c770*/  SHF.R.U32.HI R4, RZ, 0x8, R201 ;  /* 0x00000008ff047819 */ /* 0x000fea00000116c9 */
[----:B------:R-:W3:Y:S01]  /*1c780*/  SHFL.BFLY PT, R102, R8, 0x2, 0x1f ;  /* 0x0c401f0008667f89 */ /* 0x000ee200000e0000 */
[----:B------:R-:W-:Y:S01]  /*1c790*/  LOP3.LUT R9, R13, R204, R193, 0x96, !PT ;  /* 0x000000cc0d097212 */ /* 0x000fe200078e96c1 */
[----:B------:R-:W-:Y:S01]  /*1c7a0*/  IMAD.WIDE.U32 R10, R10, -0x2daee0ad, RZ ;  /* 0xd2511f530a0a7825 */ /* 0x000fe200078e00ff */
[----:B------:R-:W-:Y:S03]  /*1c7b0*/  PRMT R30, R206, 0x5410, R4 ;  /* 0x00005410ce1e7816 */ /* 0x000fe60000000004 */
[----:B------:R-:W-:Y:S01]  /*1c7c0*/  IMAD.WIDE.U32 R6, R9, -0x326172a9, RZ ;  /* 0xcd9e8d5709067825 */ /* 0x000fe200078e00ff */
[----:B------:R-:W-:Y:S03]  /*1c7d0*/  LOP3.LUT R4, R11, R12, R31, 0x96, !PT ;  /* 0x0000000c0b047212 */ /* 0x000fe600078e961f */
[----:B------:R-:W-:Y:S01]  /*1c7e0*/  IMAD.MOV.U32 R12, RZ, RZ, R216 ;  /* 0x000000ffff0c7224 */ /* 0x000fe200078e00d8 */
[----:B------:R-:W-:Y:S01]  /*1c7f0*/  LOP3.LUT R9, R7, R14, R218, 0x96, !PT ;  /* 0x0000000e07097212 */ /* 0x000fe200078e96da */
[----:B------:R-:W-:Y:S01]  /*1c800*/  IMAD.WIDE.U32 R4, R4, -0x326172a9, RZ ;  /* 0xcd9e8d5704047825 */ /* 0x000fe200078e00ff */
[----:B-1----:R-:W-:Y:S03]  /*1c810*/  FMNMX.FTZ R0, R0, R2, !PT ;  /* 0x0000000200007209 */ /* 0x002fe60007810000 */
[----:B------:R-:W-:Y:S01]  /*1c820*/  IMAD.MOV.U32 R13, RZ, RZ, R217 ;  /* 0x000000ffff0d7224 */ /* 0x000fe200078e00d9 */
[----:B------:R-:W-:Y:S01]  /*1c830*/  LOP3.LUT R2, R4, 0xffff, RZ, 0xc0, !PT ;  /* 0x0000ffff04027812 */ /* 0x000fe200078ec0ff */
[----:B------:R-:W-:Y:S01]  /*1c840*/  IMAD.MOV.U32 R14, RZ, RZ, R246 ;  /* 0x000000ffff0e7224 */ /* 0x000fe200078e00f6 */
[----:B------:R-:W-:Y:S01]  /*1c850*/  LOP3.LUT R7, R5, R6, R241, 0x96, !PT ;  /* 0x0000000605077212 */ /* 0x000fe200078e96f1 */
[----:B------:R-:W-:Y:S01]  /*1c860*/  IMAD.MOV.U32 R206, RZ, RZ, R242 ;  /* 0x000000ffffce7224 */ /* 0x000fe200078e00f2 */
[----:B--2---:R-:W-:Y:S02]  /*1c870*/  FMNMX.FTZ R104, R104, R3, !PT ;  /* 0x0000000368687209 */ /* 0x004fe40007810000 */
[----:B------:R-:W-:Y:S01]  /*1c880*/  LOP3.LUT R5, R4, 0xff, RZ, 0xc0, !PT ;  /* 0x000000ff04057812 */ /* 0x000fe200078ec0ff */
[----:B------:R-:W1:Y:S01]  /*1c890*/  SHFL.BFLY PT, R3, R0, 0x1, 0x1f ;  /* 0x0c201f0000037f89 */ /* 0x000e6200000e0000 */
[----:B------:R-:W-:Y:S01]  /*1c8a0*/  SHF.R.U32.HI R2, RZ, 0x8, R2 ;  /* 0x00000008ff027819 */ /* 0x000fe20000011602 */
[----:B------:R-:W-:Y:S01]  /*1c8b0*/  FMUL.FTZ R6, R104, UR4 ;  /* 0x0000000468067c20 */ /* 0x000fe20008410000 */
[----:B---3--:R-:W-:Y:S02]  /*1c8c0*/  FMNMX.FTZ R102, R8, R102, !PT ;  /* 0x0000006608667209 */ /* 0x008fe40007810000 */
[----:B------:R-:W-:Y:S03]  /*1c8d0*/  FSETP.NEU.FTZ.AND P0, PT, R104, -INF , PT ;  /* 0xff8000006800780b */ /* 0x000fe60003f1d000 */
[----:B------:R-:W2:Y:S01]  /*1c8e0*/  SHFL.BFLY PT, R8, R103, 0x1, 0x1f ;  /* 0x0c201f0067087f89 */ /* 0x000ea200000e0000 */
[----:B------:R-:W-:Y:S02]  /*1c8f0*/  PRMT R110, R5, 0x5410, R2 ;  /* 0x00005410056e7816 */ /* 0x000fe40000000002 */
[----:B------:R-:W-:Y:S05]  /*1c900*/  LOP3.LUT R5, R210, 0xff, RZ, 0xc0, !PT ;  /* 0x000000ffd2057812 */ /* 0x000fea00078ec0ff */
[----:B------:R-:W3:Y:S01]  /*1c910*/  SHFL.BFLY PT, R11, R102, 0x1, 0x1f ;  /* 0x0c201f00660b7f89 */ /* 0x000ee200000e0000 */
[----:B------:R-:W-:Y:S02]  /*1c920*/  FSEL R6, R6, RZ, P0 ;  /* 0x000000ff06067208 */ /* 0x000fe40000000000 */
[----:B------:R-:W-:Y:S01]  /*1c930*/  PRMT R229, R5, 0x5410, R207 ;  /* 0x0000541005e57816 */ /* 0x000fe200000000cf */
[----:B------:R-:W-:Y:S01]  /*1c940*/  IMAD.MOV.U32 R207, RZ, RZ, R243 ;  /* 0x000000ffffcf7224 */ /* 0x000fe200078e00f3 */
[----:B------:R-:W-:Y:S01]  /*1c950*/  SHF.R.U32.HI R2, RZ, 0x10, R4 ;  /* 0x00000010ff027819 */ /* 0x000fe20000011604 */
[----:B------:R-:W-:Y:S01]  /*1c960*/  FFMA.FTZ R5, R16, UR4, -R6 ;  /* 0x0000000410057c23 */ /* 0x000fe20008010806 */
[----:B------:R-:W-:Y:S01]  /*1c970*/  SHF.R.U32.HI R4, RZ, 0x18, R4 ;  /* 0x00000018ff047819 */ /* 0x000fe20000011604 */
[--C-:B------:R-:W-:Y:S01]  /*1c980*/  FFMA.FTZ R221, R49, UR4, -R6.reuse ;  /* 0x0000000431dd7c23 */ /* 0x100fe20008010806 */
[----:B------:R-:W-:Y:S01]  /*1c990*/  LOP3.LUT R2, R2, 0xff, RZ, 0xc0, !PT ;  /* 0x000000ff02027812 */ /* 0x000fe200078ec0ff */
[----:B------:R4:W-:Y:S01]  /*1c9a0*/  MUFU.EX2 R230, R5 ;  /* 0x0000000500e67308 */ /* 0x0009e20000000800 */
[--C-:B------:R-:W-:Y:S01]  /*1c9b0*/  FFMA.FTZ R225, R37, UR4, -R6.reuse ;  /* 0x0000000425e17c23 */ /* 0x100fe20008010806 */
[----:B------:R-:W-:Y:S01]  /*1c9c0*/  FFMA.FTZ R222, R65, UR4, -R6 ;  /* 0x0000000441de7c23 */ /* 0x000fe20008010806 */
[----:B------:R-:W-:Y:S01]  /*1c9d0*/  PRMT R111, R2, 0x5410, R4 ;  /* 0x00005410026f7816 */ /* 0x000fe20000000004 */
[--C-:B------:R-:W-:Y:S01]  /*1c9e0*/  FFMA.FTZ R27, R48, UR4, -R6.reuse ;  /* 0x00000004301b7c23 */ /* 0x100fe20008010806 */
[----:B------:R-:W-:Y:S01]  /*1c9f0*/  FSEL R2, R104, RZ, P0 ;  /* 0x000000ff68027208 */ /* 0x000fe20000000000 */
[--C-:B------:R-:W-:Y:S01]  /*1ca00*/  FFMA.FTZ R26, R36, UR4, -R6.reuse ;  /* 0x00000004241a7c23 */ /* 0x100fe20008010806 */
[----:B-1----:R-:W-:Y:S01]  /*1ca10*/  FMNMX.FTZ R101, R0, R3, !PT ;  /* 0x0000000300657209 */ /* 0x002fe20007810000 */
[--C-:B------:R-:W-:Y:S01]  /*1ca20*/  FFMA.FTZ R3, R17, UR4, -R6.reuse ;  /* 0x0000000411037c23 */ /* 0x100fe20008010806 */
[----:B------:R-:W-:Y:S01]  /*1ca30*/  FFMA.FTZ R17, R53, UR4, -R6 ;  /* 0x0000000435117c23 */ /* 0x000fe20008010806 */
[----:B--2---:R-:W-:Y:S01]  /*1ca40*/  FMNMX.FTZ R103, R103, R8, !PT ;  /* 0x0000000867677209 */ /* 0x004fe20007810000 */
[----:B------:R-:W-:Y:S04]  /*1ca50*/  IMAD.WIDE.U32 R8, R9, -0x2daee0ad, RZ ;  /* 0xd2511f5309087825 */ /* 0x000fe800078e00ff */
[----:B------:R-:W-:Y:S01]  /*1ca60*/  FADD.FTZ R4, -R2, R100 ;  /* 0x0000006402047221 */ /* 0x000fe20000010100 */
[----:B------:R1:W2:Y:S01]  /*1ca70*/  MUFU.EX2 R46, R3 ;  /* 0x00000003002e7308 */ /* 0x0002a20000000800 */
[C---:B------:R-:W-:Y:S01]  /*1ca80*/  FSETP.NEU.FTZ.AND P0, PT, R103.reuse, -INF , PT ;  /* 0xff8000006700780b */ /* 0x040fe20003f1d000 */
[--C-:B------:R-:W-:Y:S01]  /*1ca90*/  FFMA.FTZ R231, R20, UR4, -R6.reuse ;  /* 0x0000000414e77c23 */ /* 0x100fe20008010806 */
[C---:B------:R-:W-:Y:S01]  /*1caa0*/  LOP3.LUT R0, R8.reuse, 0xffff, RZ, 0xc0, !PT ;  /* 0x0000ffff08007812 */ /* 0x040fe200078ec0ff */
[----:B----4-:R-:W-:Y:S01]  /*1cab0*/  FMUL.FTZ R5, R103, UR4 ;  /* 0x0000000467057c20 */ /* 0x010fe20008410000 */
[----:B------:R-:W-:Y:S01]  /*1cac0*/  LOP3.LUT R10, R9, R10, R211, 0x96, !PT ;  /* 0x0000000a090a7212 */ /* 0x000fe200078e96d3 */
[--C-:B------:R-:W-:Y:S01]  /*1cad0*/  FFMA.FTZ R211, R21, UR4, -R6.reuse ;  /* 0x0000000415d37c23 */ /* 0x100fe20008010806 */
[----:B------:R-:W-:Y:S01]  /*1cae0*/  LOP3.LUT R9, R8, 0xff, RZ, 0xc0, !PT ;  /* 0x000000ff08097812 */ /* 0x000fe200078ec0ff */
[--C-:B------:R-:W-:Y:S01]  /*1caf0*/  FFMA.FTZ R43, R64, UR4, -R6.reuse ;  /* 0x00000004402b7c23 */ /* 0x100fe20008010806 */
[----:B------:R-:W-:Y:S01]  /*1cb00*/  FSEL R5, R5, RZ, P0 ;  /* 0x000000ff05057208 */ /* 0x000fe20000000000 */
[----:B------:R-:W-:Y:S01]  /*1cb10*/  FFMA.FTZ R243, R32, UR4, -R6 ;  /* 0x0000000420f37c23 */ /* 0x000fe20008010806 */
[----:B------:R-:W-:Y:S01]  /*1cb20*/  SHF.R.U32.HI R2, RZ, 0x8, R0 ;  /* 0x00000008ff027819 */ /* 0x000fe20000011600 */
[----:B------:R-:W-:Y:S01]  /*1cb30*/  FFMA.FTZ R247, R33, UR4, -R6 ;  /* 0x0000000421f77c23 */ /* 0x000fe20008010806 */
[----:B---3--:R-:W-:Y:S01]  /*1cb40*/  FMNMX.FTZ R102, R102, R11, !PT ;  /* 0x0000000b66667209 */ /* 0x008fe20007810000 */
[----:B------:R-:W-:Y:S01]  /*1cb50*/  IMAD.MOV.U32 R21, RZ, RZ, R13 ;  /* 0x000000ffff157224 */ /* 0x000fe200078e000d */
[----:B------:R-:W-:Y:S01]  /*1cb60*/  PRMT R236, R9, 0x5410, R2 ;  /* 0x0000541009ec7816 */ /* 0x000fe20000000002 */
[----:B------:R-:W-:Y:S01]  /*1cb70*/  FFMA.FTZ R9, R18, UR4, -R5 ;  /* 0x0000000412097c23 */ /* 0x000fe20008010805 */
[--C-:B------:R-:W-:Y:S01]  /*1cb80*/  SHF.R.U32.HI R2, RZ, 0x10, R8.reuse ;  /* 0x00000010ff027819 */ /* 0x100fe20000011608 */
[----:B------:R-:W-:Y:S01]  /*1cb90*/  IMAD.MOV.U32 R13, RZ, RZ, R251 ;  /* 0x000000ffff0d7224 */ /* 0x000fe200078e00fb */
[----:B------:R-:W-:Y:S01]  /*1cba0*/  SHF.R.U32.HI R11, RZ, 0x18, R8 ;  /* 0x00000018ff0b7819 */ /* 0x000fe20000011608 */
[----:B------:R3:W4:Y:S01]  /*1cbb0*/  MUFU.EX2 R42, R9 ;  /* 0x00000009002a7308 */ /* 0x0007220000000800 */
[----:B------:R-:W-:Y:S01]  /*1cbc0*/  LOP3.LUT R8, R2, 0xff, RZ, 0xc0, !PT ;  /* 0x000000ff02087812 */ /* 0x000fe200078ec0ff */
[----:B------:R-:W-:Y:S01]  /*1cbd0*/  IMAD.MOV.U32 R48, RZ, RZ, R14 ;  /* 0x000000ffff307224 */ /* 0x000fe200078e000e */
[----:B------:R-:W-:Y:S01]  /*1cbe0*/  FSEL R0, R103, RZ, P0 ;  /* 0x000000ff67007208 */ /* 0x000fe20000000000 */
[----:B------:R-:W-:Y:S01]  /*1cbf0*/  IMAD.MOV.U32 R49, RZ, RZ, R15 ;  /* 0x000000ffff317224 */ /* 0x000fe200078e000f */
[----:B------:R-:W-:Y:S01]  /*1cc00*/  PRMT R235, R8, 0x5410, R11 ;  /* 0x0000541008eb7816 */ /* 0x000fe2000000000b */
[----:B------:R-:W-:Y:S01]  /*1cc10*/  FFMA.FTZ R8, R176, UR4, -R6 ;  /* 0x00000004b0087c23 */ /* 0x000fe20008010806 */
[C---:B------:R-:W-:Y:S01]  /*1cc20*/  FSETP.NEU.FTZ.AND P0, PT, R101.reuse, -INF , PT ;  /* 0xff8000006500780b */ /* 0x040fe20003f1d000 */
[----:B-1----:R-:W-:Y:S01]  /*1cc30*/  FADD.FTZ R3, -R0, R106 ;  /* 0x0000006a00037221 */ /* 0x002fe20000010100 */
[----:B------:R-:W-:Y:S01]  /*1cc40*/  FSETP.NEU.FTZ.AND P1, PT, R102, -INF , PT ;  /* 0xff8000006600780b */ /* 0x000fe20003f3d000 */
[----:B------:R1:W-:Y:S01]  /*1cc50*/  MUFU.EX2 R204, R8 ;  /* 0x0000000800cc7308 */ /* 0x0003e20000000800 */
[----:B------:R-:W-:Y:S01]  /*1cc60*/  FSEL R0, R101, RZ, P0 ;  /* 0x000000ff65007208 */ /* 0x000fe20000000000 */
[----:B------:R-:W2:Y:S01]  /*1cc70*/  LDC.U8 R15, c[0x0][0x388] ;  /* 0x0000e200ff0f7b82 */ /* 0x000ea20000000000 */
[----:B------:R-:W-:Y:S01]  /*1cc80*/  LOP3.LUT R11, R7, 0xff, RZ, 0xc0, !PT ;  /* 0x000000ff070b7812 */ /* 0x000fe200078ec0ff */
[--C-:B------:R-:W-:Y:S01]  /*1cc90*/  FFMA.FTZ R210, R22, UR4, -R5.reuse ;  /* 0x0000000416d27c23 */ /* 0x100fe20008010805 */
[----:B------:R-:W-:Y:S01]  /*1cca0*/  FSEL R2, R102, RZ, P1 ;  /* 0x000000ff66027208 */ /* 0x000fe20000800000 */
[----:B------:R-:W-:Y:S01]  /*1ccb0*/  FADD.FTZ R0, -R0, R108 ;  /* 0x0000006c00007221 */ /* 0x000fe20000010100 */
[----:B---3--:R-:W-:Y:S01]  /*1ccc0*/  FFMA.FTZ R9, R19, UR4, -R5 ;  /* 0x0000000413097c23 */ /* 0x008fe20008010805 */
[----:B------:R-:W-:Y:S02]  /*1ccd0*/  FFMA.FTZ R19, R52, UR4, -R6 ;  /* 0x0000000434137c23 */ /* 0x000fe40008010806 */
[----:B------:R-:W2:Y:S01]  /*1cce0*/  LDC.U8 R14, c[0x0][0x388] ;  /* 0x0000e200ff0e7b82 */ /* 0x000ea20000000000 */
[----:B------:R-:W-:Y:S01]  /*1ccf0*/  FADD.FTZ R2, -R2, R107 ;  /* 0x0000006b02027221 */ /* 0x000fe20000010100 */
[----:B------:R3:W-:Y:S01]  /*1cd00*/  MUFU.EX2 R216, R9 ;  /* 0x0000000900d87308 */ /* 0x0007e20000000800 */
[----:B------:R-:W-:Y:S01]  /*1cd10*/  FMUL.FTZ R107, R101, UR4 ;  /* 0x00000004656b7c20 */ /* 0x000fe20008410000 */
[--C-:B------:R-:W-:Y:S01]  /*1cd20*/  FFMA.FTZ R106, R23, UR4, -R5.reuse ;  /* 0x00000004176a7c23 */ /* 0x100fe20008010805 */
[--C-:B------:R-:W-:Y:S01]  /*1cd30*/  FFMA.FTZ R223, R38, UR4, -R5.reuse ;  /* 0x0000000426df7c23 */ /* 0x100fe20008010805 */
[--C-:B------:R-:W-:Y:S01]  /*1cd40*/  FFMA.FTZ R218, R39, UR4, -R5.reuse ;  /* 0x0000000427da7c23 */ /* 0x100fe20008010805 */
[--C-:B------:R-:W-:Y:S01]  /*1cd50*/  FFMA.FTZ R220, R67, UR4, -R5.reuse ;  /* 0x0000000443dc7c23 */ /* 0x100fe20008010805 */
[--C-:B-1----:R-:W-:Y:S01]  /*1cd60*/  FFMA.FTZ R8, R179, UR4, -R5.reuse ;  /* 0x00000004b3087c23 */ /* 0x102fe20008010805 */
[----:B------:R-:W-:Y:S01]  /*1cd70*/  FSEL R107, R107, RZ, P0 ;  /* 0x000000ff6b6b7208 */ /* 0x000fe20000000000 */
[--C-:B------:R-:W-:Y:S01]  /*1cd80*/  FFMA.FTZ R54, R54, UR4, -R5.reuse ;  /* 0x0000000436367c23 */ /* 0x100fe20008010805 */
[--C-:B------:R-:W-:Y:S01]  /*1cd90*/  FFMA.FTZ R55, R55, UR4, -R5.reuse ;  /* 0x0000000437377c23 */ /* 0x100fe20008010805 */
[----:B------:R1:W-:Y:S01]  /*1cda0*/  MUFU.EX2 R182, R8 ;  /* 0x0000000800b67308 */ /* 0x0003e20000000800 */
[--C-:B------:R-:W-:Y:S01]  /*1cdb0*/  FFMA.FTZ R244, R34, UR4, -R5.reuse ;  /* 0x0000000422f47c23 */ /* 0x100fe20008010805 */
[--C-:B------:R-:W-:Y:S01]  /*1cdc0*/  FFMA.FTZ R249, R35, UR4, -R5.reuse ;  /* 0x0000000423f97c23 */ /* 0x100fe20008010805 */
[--C-:B------:R-:W-:Y:S01]  /*1cdd0*/  FFMA.FTZ R240, R50, UR4, -R5.reuse ;  /* 0x0000000432f07c23 */ /* 0x100fe20008010805 */
[--C-:B------:R-:W-:Y:S01]  /*1cde0*/  FFMA.FTZ R242, R51, UR4, -R5.reuse ;  /* 0x0000000433f27c23 */ /* 0x100fe20008010805 */
[----:B------:R-:W-:Y:S01]  /*1cdf0*/  FFMA.FTZ R16, R66, UR4, -R5 ;  /* 0x0000000442107c23 */ /* 0x000fe20008010805 */
[----:B------:R-:W-:Y:S02]  /*1ce00*/  IMAD.MOV.U32 R20, RZ, RZ, R12 ;  /* 0x000000ffff147224 */ /* 0x000fe400078e000c */
[----:B---3--:R-:W-:Y:S01]  /*1ce10*/  FFMA.FTZ R9, R177, UR4, -R6 ;  /* 0x00000004b1097c23 */ /* 0x008fe20008010806 */
[----:B------:R-:W-:Y:S01]  /*1ce20*/  LOP3.LUT R6, R7, 0xffff, RZ, 0xc0, !PT ;  /* 0x0000ffff07067812 */ /* 0x000fe200078ec0ff */
[----:B------:R-:W-:Y:S02]  /*1ce30*/  IMAD.MOV.U32 R176, RZ, RZ, R206 ;  /* 0x000000ffffb07224 */ /* 0x000fe400078e00ce */
[----:B------:R-:W-:Y:S01]  /*1ce40*/  FMUL.FTZ R3, R3, UR4 ;  /* 0x0000000403037c20 */ /* 0x000fe20008410000 */
[----:B------:R3:W-:Y:S01]  /*1ce50*/  MUFU.EX2 R180, R9 ;  /* 0x0000000900b47308 */ /* 0x0007e20000000800 */
[----:B------:R-:W-:Y:S01]  /*1ce60*/  IMAD.MOV.U32 R177, RZ, RZ, R207 ;  /* 0x000000ffffb17224 */ /* 0x000fe200078e00cf */
[----:B--2---:R-:W-:Y:S01]  /*1ce70*/  PRMT R14, R14, 0x7054, R15 ;  /* 0x000070540e0e7816 */ /* 0x004fe2000000000f */
[----:B------:R-:W-:Y:S02]  /*1ce80*/  IMAD.MOV.U32 R12, RZ, RZ, R250 ;  /* 0x000000ffff0c7224 */ /* 0x000fe400078e00fa */
[----:B------:R-:W-:Y:S01]  /*1ce90*/  FMUL.FTZ R4, R4, UR4 ;  /* 0x0000000404047c20 */ /* 0x000fe20008410000 */
[----:B------:R-:W-:Y:S01]  /*1cea0*/  IMAD.MOV.U32 R32, RZ, RZ, R62 ;  /* 0x000000ffff207224 */ /* 0x000fe200078e003e */
[----:B-1----:R-:W-:Y:S01]  /*1ceb0*/  SHF.R.U32.HI R8, RZ, 0x8, R6 ;  /* 0x00000008ff087819 */ /* 0x002fe20000011606 */
[----:B------:R-:W-:Y:S01]  /*1cec0*/  IMAD.MOV.U32 R33, RZ, RZ, R63 ;  /* 0x000000ffff217224 */ /* 0x000fe200078e003f */
[--C-:B------:R-:W-:Y:S01]  /*1ced0*/  HSET2.LE.AND R110, R110, R14.reuse, PT ;  /* 0x0000000e6e6e7233 */ /* 0x100fe20003803000 */
[----:B------:R-:W-:Y:S01]  /*1cee0*/  IMAD.MOV.U32 R65, RZ, RZ, R46 ;  /* 0x000000ffff417224 */ /* 0x000fe200078e002e */
[----:B------:R-:W-:Y:S01]  /*1cef0*/  PRMT R108, R11, 0x5410, R8 ;  /* 0x000054100b6c7816 */ /* 0x000fe20000000008 */
[----:B------:R-:W-:Y:S01]  /*1cf00*/  IMAD.MOV.U32 R36, RZ, RZ, R176 ;  /* 0x000000ffff247224 */ /* 0x000fe200078e00b0 */
[--C-:B------:R-:W-:Y:S01]  /*1cf10*/  HSET2.LE.AND R176, R202, R14.reuse, PT ;  /* 0x0000000ecab07233 */ /* 0x100fe20003803000 */
[----:B------:R-:W-:Y:S01]  /*1cf20*/  IMAD.MOV.U32 R37, RZ, RZ, R177 ;  /* 0x000000ffff257224 */ /* 0x000fe200078e00b1 */
[--C-:B------:R-:W-:Y:S01]  /*1cf30*/  HSET2.LE.AND R111, R111, R14.reuse, PT ;  /* 0x0000000e6f6f7233 */ /* 0x100fe20003803000 */
[----:B------:R-:W-:Y:S01]  /*1cf40*/  IMAD.MOV.U32 R21, RZ, RZ, R13 ;  /* 0x000000ffff157224 */ /* 0x000fe200078e000d */
[--C-:B------:R-:W-:Y:S01]  /*1cf50*/  HSET2.LE.AND R108, R108, R14.reuse, PT ;  /* 0x0000000e6c6c7233 */ /* 0x100fe20003803000 */
[----:B---3--:R-:W-:Y:S01]  /*1cf60*/  FMUL.FTZ R9, R102, UR4 ;  /* 0x0000000466097c20 */ /* 0x008fe20008410000 */
[--C-:B------:R-:W-:Y:S01]  /*1cf70*/  HSET2.LE.AND R177, R203, R14.reuse, PT ;  /* 0x0000000ecbb17233 */ /* 0x100fe20003803000 */
[----:B------:R-:W1:Y:S01]  /*1cf80*/  MUFU.EX2 R3, R3 ;  /* 0x0000000300037308 */ /* 0x000e620000000800 */
[--C-:B------:R-:W-:Y:S01]  /*1cf90*/  HSET2.LE.AND R179, R245, R14.reuse, PT ;  /* 0x0000000ef5b37233 */ /* 0x100fe20003803000 */
[----:B------:R-:W-:Y:S01]  /*1cfa0*/  FMUL.FTZ R2, R2, UR4 ;  /* 0x0000000402027c20 */ /* 0x000fe20008410000 */
[----:B------:R-:W-:Y:S01]  /*1cfb0*/  FSEL R6, R9, RZ, P1 ;  /* 0x000000ff09067208 */ /* 0x000fe20000800000 */
[----:B------:R-:W-:Y:S01]  /*1cfc0*/  FFMA.FTZ R9, R183, UR4, -R5 ;  /* 0x00000004b7097c23 */ /* 0x000fe20008010805 */
[----:B------:R-:W-:Y:S01]  /*1cfd0*/  FFMA.FTZ R5, R186, UR4, -R107 ;  /* 0x00000004ba057c23 */ /* 0x000fe2000801086b */
[----:B------:R-:W-:Y:S01]  /*1cfe0*/  FMUL.FTZ R0, R0, UR4 ;  /* 0x0000000400007c20 */ /* 0x000fe20008410000 */
[----:B------:R-:W-:Y:S03]  /*1cff0*/  IMAD.MOV.U32 R66, RZ, RZ, R19 ;  /* 0x000000ffff427224 */ /* 0x000fe600078e0013 */
[----:B------:R2:W-:Y:S01]  /*1d000*/  MUFU.EX2 R251, R9 ;  /* 0x0000000900fb7308 */ /* 0x0005e20000000800 */
[--C-:B------:R-:W-:Y:S01]  /*1d010*/  FFMA.FTZ R8, R184, UR4, -R6.reuse ;  /* 0x00000004b8087c23 */ /* 0x100fe20008010806 */
[----:B------:R-:W-:Y:S01]  /*1d020*/  FFMA.FTZ R18, R56, UR4, -R6 ;  /* 0x0000000438127c23 */ /* 0x000fe20008010806 */
[----:B----4-:R-:W-:Y:S02]  /*1d030*/  IMAD.MOV.U32 R56, RZ, RZ, R42 ;  /* 0x000000ffff387224 */ /* 0x010fe400078e002a */
[--C-:B------:R-:W-:Y:S01]  /*1d040*/  FFMA.FTZ R217, R61, UR4, -R6.reuse ;  /* 0x000000043dd97c23 */ /* 0x100fe20008010806 */
[--C-:B------:R-:W-:Y:S01]  /*1d050*/  FFMA.FTZ R246, R28, UR4, -R6.reuse ;  /* 0x000000041cf67c23 */ /* 0x100fe20008010806 */
[--C-:B------:R-:W-:Y:S01]  /*1d060*/  FFMA.FTZ R250, R29, UR4, -R6.reuse ;  /* 0x000000041dfa7c23 */ /* 0x100fe20008010806 */
[--C-:B------:R-:W-:Y:S02]  /*1d070*/  FFMA.FTZ R207, R24, UR4, -R6.reuse ;  /* 0x0000000418cf7c23 */ /* 0x100fe40008010806 */
[----:B------:R3:W-:Y:S01]  /*1d080*/  MUFU.EX2 R201, R8 ;  /* 0x0000000800c97308 */ /* 0x0007e20000000800 */
        /* <DEDUP_REMOVED lines=8> */
[----:B--2---:R-:W-:Y:S01]  /*1d110*/  FFMA.FTZ R9, R185, UR4, -R6 ;  /* 0x00000004b9097c23 */ /* 0x004fe20008010806 */
[----:B------:R-:W-:Y:S01]  /*1d120*/  MUFU.EX2 R46, R11 ;  /* 0x0000000b002e7308 */ /* 0x000fe20000000800 */
[----:B------:R-:W-:Y:S02]  /*1d130*/  IMAD.MOV.U32 R245, RZ, RZ, R18 ;  /* 0x000000fffff57224 */ /* 0x000fe400078e0012 */
[C---:B-1----:R-:W-:Y:S01]  /*1d140*/  FMUL.FTZ R18, R3.reuse, R122 ;  /* 0x0000007a03127220 */ /* 0x042fe20000410000 */
[C---:B------:R-:W-:Y:S01]  /*1d150*/  FMUL.FTZ R19, R3.reuse, R123 ;  /* 0x0000007b03137220 */ /* 0x040fe20000410000 */
[----:B------:R-:W-:Y:S02]  /*1d160*/  IMAD.MOV.U32 R64, RZ, RZ, R27 ;  /* 0x000000ffff407224 */ /* 0x000fe400078e001b */
[C---:B------:R-:W-:Y:S01]  /*1d170*/  FMUL.FTZ R34, R3.reuse, R138 ;  /* 0x0000008a03227220 */ /* 0x040fe20000410000 */
[----:B------:R-:W-:Y:S02]  /*1d180*/  IMAD.MOV.U32 R67, RZ, RZ, R26 ;  /* 0x000000ffff437224 */ /* 0x000fe400078e001a */
[----:B---3--:R-:W-:Y:S01]  /*1d190*/  FFMA.FTZ R8, R194, UR4, -R107 ;  /* 0x00000004c2087c23 */ /* 0x008fe2000801086b */
[----:B------:R1:W2:Y:S01]  /*1d1a0*/  MUFU.EX2 R183, R9 ;  /* 0x0000000900b77308 */ /* 0x0002a20000000800 */
[----:B------:R-:W-:Y:S02]  /*1d1b0*/  IMAD.MOV.U32 R138, RZ, RZ, R62 ;  /* 0x000000ffff8a7224 */ /* 0x000fe400078e003e */
[C---:B------:R-:W-:Y:S01]  /*1d1c0*/  FMUL.FTZ R35, R3.reuse, R139 ;  /* 0x0000008b03237220 */ /* 0x040fe20000410000 */
[----:B------:R-:W-:Y:S02]  /*1d1d0*/  IMAD.MOV.U32 R49, RZ, RZ, R30 ;  /* 0x000000ffff317224 */ /* 0x000fe400078e001e */
[C---:B------:R-:W-:Y:S01]  /*1d1e0*/  FMUL.FTZ R70, R3.reuse, R70 ;  /* 0x0000004603467220 */ /* 0x040fe20000410000 */
[----:B------:R-:W-:Y:S02]  /*1d1f0*/  IMAD.MOV.U32 R139, RZ, RZ, R47 ;  /* 0x000000ffff8b7224 */ /* 0x000fe400078e002f */
[C---:B------:R-:W-:Y:S01]  /*1d200*/  FMUL.FTZ R71, R3.reuse, R71 ;  /* 0x0000004703477220 */ /* 0x040fe20000410000 */
[C---:B------:R-:W-:Y:S01]  /*1d210*/  FMUL.FTZ R82, R3.reuse, R82 ;  /* 0x0000005203527220 */ /* 0x040fe20000410000 */
[----:B------:R3:W-:Y:S01]  /*1d220*/  MUFU.EX2 R184, R8 ;  /* 0x0000000800b87308 */ /* 0x0007e20000000800 */
[C---:B------:R-:W-:Y:S01]  /*1d230*/  FMUL.FTZ R83, R3.reuse, R83 ;  /* 0x0000005303537220 */ /* 0x040fe20000410000 */
[C---:B------:R-:W-:Y:S01]  /*1d240*/  FMUL.FTZ R86, R3.reuse, R86 ;  /* 0x0000005603567220 */ /* 0x040fe20000410000 */
[C---:B------:R-:W-:Y:S01]  /*1d250*/  FMUL.FTZ R87, R3.reuse, R87 ;  /* 0x0000005703577220 */ /* 0x040fe20000410000 */
[C---:B------:R-:W-:Y:S01]  /*1d260*/  FMUL.FTZ R98, R3.reuse, R98 ;  /* 0x0000006203627220 */ /* 0x040fe20000410000 */
[----:B------:R-:W-:Y:S01]  /*1d270*/  FMUL.FTZ R99, R3, R99 ;  /* 0x0000006303637220 */ /* 0x000fe20000410000 */
[----:B------:R-:W-:Y:S01]  /*1d280*/  IMAD.MOV.U32 R123, RZ, RZ, R56 ;  /* 0x000000ffff7b7224 */ /* 0x000fe200078e0038 */
[----:B------:R-:W-:Y:S03]  /*1d290*/  PLOP3.LUT P0, PT, PT, PT, UP0, 0x80, 0x0 ;  /* 0x000000000000781c */ /* 0x000fe60003f0f008 */
[----:B------:R4:W-:Y:S01]  /*1d2a0*/  MUFU.EX2 R185, R5 ;  /* 0x0000000500b97308 */ /* 0x0009e20000000800 */
[----:B-1----:R-:W-:Y:S01]  /*1d2b0*/  FFMA.FTZ R9, R187, UR4, -R6 ;  /* 0x00000004bb097c23 */ /* 0x002fe20008010806 */
[--C-:B------:R-:W-:Y:S08]  /*1d2c0*/  SHF.R.U32.HI R6, RZ, 0x10, R7.reuse ;  /* 0x00000010ff067819 */ /* 0x100ff00000011607 */
[----:B------:R-:W1:Y:S01]  /*1d2d0*/  MUFU.EX2 R57, R9 ;  /* 0x0000000900397308 */ /* 0x000e620000000800 */
[----:B---3--:R-:W-:Y:S02]  /*1d2e0*/  SHF.R.U32.HI R8, RZ, 0x18, R7 ;  /* 0x00000018ff087819 */ /* 0x008fe40000011607 */
[----:B------:R-:W-:Y:S02]  /*1d2f0*/  LOP3.LUT R7, R6, 0xff, RZ, 0xc0, !PT ;  /* 0x000000ff06077812 */ /* 0x000fe400078ec0ff */
[----:B------:R-:W-:Y:S02]  /*1d300*/  F2FP.F16.F32.PACK_AB R6, R204, R180 ;  /* 0x000000b4cc06723e */ /* 0x000fe400000000ff */
[----:B------:R-:W-:Y:S03]  /*1d310*/  PRMT R7, R7, 0x5410, R8 ;  /* 0x0000541007077816 */ /* 0x000fe60000000008 */
[----:B------:R-:W3:Y:S01]  /*1d320*/  MUFU.EX2 R100, R4 ;  /* 0x0000000400647308 */ /* 0x000ee20000000800 */
[----:B------:R-:W-:Y:S02]  /*1d330*/  LOP3.LUT R108, R108, R6, RZ, 0xc0, !PT ;  /* 0x000000066c6c7212 */ /* 0x000fe400078ec0ff */
[----:B--2---:R-:W-:Y:S02]  /*1d340*/  F2FP.F16.F32.PACK_AB R6, R201, R183 ;  /* 0x000000b7c906723e */ /* 0x004fe400000000ff */
[--C-:B------:R-:W-:Y:S01]  /*1d350*/  HSET2.LE.AND R109, R7, R14.reuse, PT ;  /* 0x0000000e076d7233 */ /* 0x100fe20003803000 */
[--C-:B------:R-:W-:Y:S01]  /*1d360*/  FFMA.FTZ R7, R195, UR4, -R107.reuse ;  /* 0x00000004c3077c23 */ /* 0x100fe2000801086b */
[----:B----4-:R-:W-:Y:S03]  /*1d370*/  F2FP.F16.F32.PACK_AB R5, R65, R230 ;  /* 0x000000e64105723e */ /* 0x010fe600000000ff */
[----:B------:R-:W2:Y:S01]  /*1d380*/  MUFU.EX2 R2, R2 ;  /* 0x0000000200027308 */ /* 0x000ea20000000800 */
[----:B------:R-:W-:Y:S01]  /*1d390*/  LOP3.LUT R176, R176, R6, RZ, 0xc0, !PT ;  /* 0x00000006b0b07212 */ /* 0x000fe200078ec0ff */
[----:B------:R-:W-:Y:S01]  /*1d3a0*/  FFMA.FTZ R6, R178, UR4, -R107 ;  /* 0x00000004b2067c23 */ /* 0x000fe2000801086b */
[----:B------:R-:W-:Y:S01]  /*1d3b0*/  LOP3.LUT R110, R110, R5, RZ, 0xc0, !PT ;  /* 0x000000056e6e7212 */ /* 0x000fe200078ec0ff */
[----:B-1----:R-:W-:Y:S01]  /*1d3c0*/  IMAD.MOV.U32 R122, RZ, RZ, R57 ;  /* 0x000000ffff7a7224 */ /* 0x002fe200078e0039 */
[----:B------:R-:W-:Y:S02]  /*1d3d0*/  F2FP.F16.F32.PACK_AB R5, R216, R56 ;  /* 0x00000038d805723e */ /* 0x000fe400000000ff */
[----:B------:R-:W-:Y:S03]  /*1d3e0*/  HSET2.LE.AND R178, R205, R14, PT ;  /* 0x0000000ecdb27233 */ /* 0x000fe60003803000 */
[----:B------:R1:W-:Y:S01]  /*1d3f0*/  MUFU.EX2 R252, R7 ;  /* 0x0000000700fc7308 */ /* 0x0003e20000000800 */
[----:B------:R-:W-:Y:S01]  /*1d400*/  LOP3.LUT R111, R111, R5, RZ, 0xc0, !PT ;  /* 0x000000056f6f7212 */ /* 0x000fe200078ec0ff */
[C---:B---3--:R-:W-:Y:S01]  /*1d410*/  FMUL.FTZ R4, R100.reuse, R116 ;  /* 0x0000007464047220 */ /* 0x048fe20000410000 */
[----:B------:R-:W-:Y:S01]  /*1d420*/  F2FP.F16.F32.PACK_AB R5, R251, R182 ;  /* 0x000000b6fb05723e */ /* 0x000fe200000000ff */
[----:B------:R-:W-:Y:S01]  /*1d430*/  FMUL.FTZ R33, R100, R137 ;  /* 0x0000008964217220 */ /* 0x000fe20000410000 */
[----:B------:R-:W-:Y:S01]  /*1d440*/  LOP3.LUT R8, R10, 0xff, RZ, 0xc0, !PT ;  /* 0x000000ff0a087812 */ /* 0x000fe200078ec0ff */
[----:B------:R-:W-:Y:S01]  /*1d450*/  IMAD.MOV.U32 R116, RZ, RZ, R67 ;  /* 0x000000ffff747224 */ /* 0x000fe200078e0043 */
[----:B------:R-:W-:Y:S03]  /*1d460*/  LOP3.LUT R109, R109, R5, RZ, 0xc0, !PT ;  /* 0x000000056d6d7212 */ /* 0x000fe600078ec0ff */
[----:B------:R3:W4:Y:S01]  /*1d470*/  MUFU.EX2 R59, R6 ;  /* 0x00000006003b7308 */ /* 0x0007220000000800 */
[----:B------:R-:W-:Y:S01]  /*1d480*/  F2FP.F16.F32.PACK_AB R5, R185, R184 ;  /* 0x000000b8b905723e */ /* 0x000fe200000000ff */
[C---:B--2---:R-:W-:Y:S01]  /*1d490*/  FMUL.FTZ R24, R2.reuse, R128 ;  /* 0x0000008002187220 */ /* 0x044fe20000410000 */
[C---:B------:R-:W-:Y:S01]  /*1d4a0*/  FMUL.FTZ R25, R2.reuse, R129 ;  /* 0x0000008102197220 */ /* 0x040fe20000410000 */
[C---:B------:R-:W-:Y:S01]  /*1d4b0*/  FMUL.FTZ R28, R2.reuse, R140 ;  /* 0x0000008c021c7220 */ /* 0x040fe20000410000 */
[----:B------:R-:W-:Y:S01]  /*1d4c0*/  LOP3.LUT R177, R177, R5, RZ, 0xc0, !PT ;  /* 0x00000005b1b17212 */ /* 0x000fe200078ec0ff */
[----:B------:R-:W-:Y:S01]  /*1d4d0*/  FMUL.FTZ R29, R2, R141 ;  /* 0x0000008d021d7220 */ /* 0x000fe20000410000 */
[----:B------:R-:W-:Y:S03]  /*1d4e0*/  F2FP.F16.F32.PACK_AB R5, R46, R57 ;  /* 0x000000392e05723e */ /* 0x000fe600000000ff */
[----:B------:R-:W2:Y:S01]  /*1d4f0*/  MUFU.EX2 R0, R0 ;  /* 0x0000000000007308 */ /* 0x000ea20000000800 */
[----:B-1----:R-:W-:Y:S01]  /*1d500*/  LOP3.LUT R7, R10, 0xffff, RZ, 0xc0, !PT ;  /* 0x0000ffff0a077812 */ /* 0x002fe200078ec0ff */
[----:B------:R-:W-:Y:S01]  /*1d510*/  FMUL.FTZ R67, R3, R171 ;  /* 0x000000ab03437220 */ /* 0x000fe20000410000 */
[----:B------:R-:W-:Y:S01]  /*1d520*/  LOP3.LUT R178, R178, R5, RZ, 0xc0, !PT ;  /* 0x00000005b2b27212 */ /* 0x000fe200078ec0ff */
[C---:B------:R-:W-:Y:S01]  /*1d530*/  FMUL.FTZ R56, R2.reuse, R160 ;  /* 0x000000a002387220 */ /* 0x040fe20000410000 */
[--C-:B------:R-:W-:Y:S01]  /*1d540*/  SHF.R.U32.HI R5, RZ, 0x10, R10.reuse ;  /* 0x00000010ff057819 */ /* 0x100fe2000001160a */
[----:B------:R-:W-:Y:S01]  /*1d550*/  FMUL.FTZ R57, R2, R161 ;  /* 0x000000a102397220 */ /* 0x000fe20000410000 */
[----:B------:R-:W-:Y:S01]  /*1d560*/  SHF.R.U32.HI R10, RZ, 0x18, R10 ;  /* 0x00000018ff0a7819 */ /* 0x000fe2000001160a */
[C---:B------:R-:W-:Y:S01]  /*1d570*/  FMUL.FTZ R68, R100.reuse, R68 ;  /* 0x0000004464447220 */ /* 0x040fe20000410000 */
[----:B---3--:R-:W-:Y:S01]  /*1d580*/  SHF.R.U32.HI R6, RZ, 0x8, R7 ;  /* 0x00000008ff067819 */ /* 0x008fe20000011607 */
[----:B------:R-:W-:Y:S01]  /*1d590*/  FMUL.FTZ R69, R100, R69 ;  /* 0x0000004564457220 */ /* 0x000fe20000410000 */
[C---:B------:R-:W-:Y:S01]  /*1d5a0*/  FMUL.FTZ R72, R2.reuse, R72 ;  /* 0x0000004802487220 */ /* 0x040fe20000410000 */
[----:B------:R-:W-:Y:S01]  /*1d5b0*/  FMUL.FTZ R73, R2, R73 ;  /* 0x0000004902497220 */ /* 0x000fe20000410000 */
[----:B------:R-:W-:Y:S01]  /*1d5c0*/  PRMT R203, R8, 0x5410, R6 ;  /* 0x0000541008cb7816 */ /* 0x000fe20000000006 */
[C---:B------:R-:W-:Y:S01]  /*1d5d0*/  FMUL.FTZ R76, R2.reuse, R76 ;  /* 0x0000004c024c7220 */ /* 0x040fe20000410000 */
[----:B------:R-:W-:Y:S01]  /*1d5e0*/  LOP3.LUT R6, R5, 0xff, RZ, 0xc0, !PT ;  /* 0x000000ff05067812 */ /* 0x000fe200078ec0ff */
[----:B------:R-:W-:Y:S01]  /*1d5f0*/  FMUL.FTZ R77, R2, R77 ;  /* 0x0000004d024d7220 */ /* 0x000fe20000410000 */
[----:B----4-:R-:W-:Y:S01]  /*1d600*/  F2FP.F16.F32.PACK_AB R5, R59, R252 ;  /* 0x000000fc3b05723e */ /* 0x010fe200000000ff */
[----:B--2---:R-:W-:Y:S01]  /*1d610*/  FMUL.FTZ R26, R0, R130 ;  /* 0x00000082001a7220 */ /* 0x004fe20000410000 */
[----:B------:R-:W-:Y:S01]  /*1d620*/  PRMT R202, R6, 0x5410, R10 ;  /* 0x0000541006ca7816 */ /* 0x000fe2000000000a */
[C---:B------:R-:W-:Y:S01]  /*1d630*/  FMUL.FTZ R27, R0.reuse, R131 ;  /* 0x00000083001b7220 */ /* 0x040fe20000410000 */
[----:B------:R-:W-:Y:S01]  /*1d640*/  LOP3.LUT R179, R179, R5, RZ, 0xc0, !PT ;  /* 0x00000005b3b37212 */ /* 0x000fe200078ec0ff */
[----:B------:R-:W-:Y:S01]  /*1d650*/  IMAD.MOV.U32 R131, RZ, RZ, R41 ;  /* 0x000000ffff837224 */ /* 0x000fe200078e0029 */
[C---:B------:R-:W-:Y:S01]  /*1d660*/  LOP3.LUT R5, R181.reuse, 0xffff, RZ, 0xc0, !PT ;  /* 0x0000ffffb5057812 */ /* 0x040fe200078ec0ff */
[----:B------:R-:W-:Y:S01]  /*1d670*/  FMUL.FTZ R30, R0, R142 ;  /* 0x0000008e001e7220 */ /* 0x000fe20000410000 */
[----:B------:R-:W-:Y:S01]  /*1d680*/  LOP3.LUT R6, R181, 0xff, RZ, 0xc0, !PT ;  /* 0x000000ffb5067812 */ /* 0x000fe200078ec0ff */
[----:B------:R-:W-:Y:S01]  /*1d690*/  FMUL.FTZ R41, R2, R145 ;  /* 0x0000009102297220 */ /* 0x000fe20000410000 */
[----:B------:R-:W-:Y:S01]  /*1d6a0*/  SHF.R.U32.HI R5, RZ, 0x8, R5 ;  /* 0x00000008ff057819 */ /* 0x000fe20000011605 */
[C---:B------:R-:W-:Y:S01]  /*1d6b0*/  FMUL.FTZ R47, R0.reuse, R159 ;  /* 0x0000009f002f7220 */ /* 0x040fe20000410000 */
[----:B------:R-:W-:Y:S02]  /*1d6c0*/  IMAD.MOV.U32 R142, RZ, RZ, R63 ;  /* 0x000000ffff8e7224 */ /* 0x000fe400078e003f */
[----:B------:R-:W-:Y:S01]  /*1d6d0*/  FMUL.FTZ R62, R0, R174 ;  /* 0x000000ae003e7220 */ /* 0x000fe20000410000 */
[----:B------:R-:W-:Y:S01]  /*1d6e0*/  PRMT R205, R6, 0x5410, R5 ;  /* 0x0000541006cd7816 */ /* 0x000fe20000000005 */
[C---:B------:R-:W-:Y:S01]  /*1d6f0*/  FMUL.FTZ R63, R0.reuse, R175 ;  /* 0x000000af003f7220 */ /* 0x040fe20000410000 */
[--C-:B------:R-:W-:Y:S01]  /*1d700*/  SHF.R.U32.HI R5, RZ, 0x10, R181.reuse ;  /* 0x00000010ff057819 */ /* 0x100fe200000116b5 */
[C---:B------:R-:W-:Y:S01]  /*1d710*/  FMUL.FTZ R74, R0.reuse, R74 ;  /* 0x0000004a004a7220 */ /* 0x040fe20000410000 */
[----:B------:R-:W-:Y:S01]  /*1d720*/  SHF.R.U32.HI R6, RZ, 0x18, R181 ;  /* 0x00000018ff067819 */ /* 0x000fe200000116b5 */
[C---:B------:R-:W-:Y:S01]  /*1d730*/  FMUL.FTZ R75, R0.reuse, R75 ;  /* 0x0000004b004b7220 */ /* 0x040fe20000410000 */
[----:B------:R-:W-:Y:S01]  /*1d740*/  LOP3.LUT R5, R5, 0xff, RZ, 0xc0, !PT ;  /* 0x000000ff05057812 */ /* 0x000fe200078ec0ff */
[C---:B------:R-:W-:Y:S01]  /*1d750*/  FMUL.FTZ R78, R0.reuse, R78 ;  /* 0x0000004e004e7220 */ /* 0x040fe20000410000 */
[----:B------:R-:W-:Y:S01]  /*1d760*/  FMUL.FTZ R79, R0, R79 ;  /* 0x0000004f004f7220 */ /* 0x000fe20000410000 */
[C---:B------:R-:W-:Y:S01]  /*1d770*/  FMUL.FTZ R80, R100.reuse, R80 ;  /* 0x0000005064507220 */ /* 0x040fe20000410000 */
[----:B------:R-:W-:Y:S01]  /*1d780*/  PRMT R181, R5, 0x5410, R6 ;  /* 0x0000541005b57816 */ /* 0x000fe20000000006 */
[C---:B------:R-:W-:Y:S01]  /*1d790*/  FMUL.FTZ R81, R100.reuse, R81 ;  /* 0x0000005164517220 */ /* 0x040fe20000410000 */
[----:B------:R-:W-:Y:S01]  /*1d7a0*/  LOP3.LUT R5, R37, UR12, R233, 0x96, !PT ;  /* 0x0000000c25057c12 */ /* 0x000fe2000f8e96e9 */
[C---:B------:R-:W-:Y:S01]  /*1d7b0*/  FMUL.FTZ R84, R100.reuse, R84 ;  /* 0x0000005464547220 */ /* 0x040fe20000410000 */
[----:B------:R-:W-:Y:S01]  /*1d7c0*/  LDSM.16.MT88.4 R36, [R214+0x9000] ;  /* 0x00900000d624783b */ /* 0x000fe20000004200 */
[----:B------:R-:W-:Y:S01]  /*1d7d0*/  FMUL.FTZ R85, R100, R85 ;  /* 0x0000005564557220 */ /* 0x000fe20000410000 */
[C---:B------:R-:W-:Y:S01]  /*1d7e0*/  FMUL.FTZ R88, R2.reuse, R88 ;  /* 0x0000005802587220 */ /* 0x040fe20000410000 */
[----:B------:R-:W-:Y:S04]  /*1d7f0*/  IMAD.WIDE.U32 R10, R5, -0x326172a9, RZ ;  /* 0xcd9e8d57050a7825 */ /* 0x000fe800078e00ff */
[----:B------:R-:W-:Y:S01]  /*1d800*/  FMUL.FTZ R89, R2, R89 ;  /* 0x0000005902597220 */ /* 0x000fe20000410000 */
[----:B------:R-:W-:Y:S01]  /*1d810*/  MUFU.EX2 R243, R243 ;  /* 0x000000f300f37308 */ /* 0x000fe20000000800 */
[C---:B------:R-:W-:Y:S01]  /*1d820*/  FMUL.FTZ R90, R0.reuse, R90 ;  /* 0x0000005a005a7220 */ /* 0x040fe20000410000 */
[----:B------:R-:W-:Y:S01]  /*1d830*/  FMUL.FTZ R91, R0, R91 ;  /* 0x0000005b005b7220 */ /* 0x000fe20000410000 */
[----:B------:R-:W-:Y:S01]  /*1d840*/  LOP3.LUT R6, R11, R48, R198, 0x96, !PT ;  /* 0x000000300b067212 */ /* 0x000fe200078e96c6 */
[----:B------:R-:W-:Y:S01]  /*1d850*/  FMUL.FTZ R92, R2, R92 ;  /* 0x0000005c025c7220 */ /* 0x000fe20000410000 */
[----:B------:R-:W-:Y:S01]  /*1d860*/  LOP3.LUT R5, R189, R10, R199, 0x96, !PT ;  /* 0x0000000abd057212 */ /* 0x000fe200078e96c7 */
[----:B------:R-:W-:Y:S02]  /*1d870*/  IMAD.MOV.U32 R189, RZ, RZ, R17 ;  /* 0x000000ffffbd7224 */ /* 0x000fe400078e0011 */
[----:B------:R-:W-:Y:S01]  /*1d880*/  FMUL.FTZ R17, R100, R121 ;  /* 0x0000007964117220 */ /* 0x000fe20000410000 */
[----:B------:R-:W-:Y:S04]  /*1d890*/  IMAD.WIDE.U32 R6, R6, -0x2daee0ad, RZ ;  /* 0xd2511f5306067825 */ /* 0x000fe800078e00ff */
[----:B------:R-:W-:Y:S01]  /*1d8a0*/  FMUL.FTZ R93, R2, R93 ;  /* 0x0000005d025d7220 */ /* 0x000fe20000410000 */
[----:B------:R-:W-:Y:S01]  /*1d8b0*/  MUFU.EX2 R247, R247 ;  /* 0x000000f700f77308 */ /* 0x000fe20000000800 */
[C---:B------:R-:W-:Y:S01]  /*1d8c0*/  FMUL.FTZ R94, R0.reuse, R94 ;  /* 0x0000005e005e7220 */ /* 0x040fe20000410000 */
[----:B------:R-:W-:Y:S01]  /*1d8d0*/  FMUL.FTZ R95, R0, R95 ;  /* 0x0000005f005f7220 */ /* 0x000fe20000410000 */
[----:B------:R-:W-:Y:S01]  /*1d8e0*/  LOP3.LUT R8, R7, R20, R197, 0x96, !PT ;  /* 0x0000001407087212 */ /* 0x000fe200078e96c5 */
[----:B------:R-:W-:Y:S02]  /*1d8f0*/  IMAD.MOV.U32 R20, RZ, RZ, R12 ;  /* 0x000000ffff147224 */ /* 0x000fe400078e000c */
[C---:B------:R-:W-:Y:S01]  /*1d900*/  FMUL.FTZ R96, R100.reuse, R96 ;  /* 0x0000006064607220 */ /* 0x040fe20000410000 */
[----:B------:R-:W-:Y:S04]  /*1d910*/  IMAD.WIDE.U32 R12, R5, -0x2daee0ad, RZ ;  /* 0xd2511f53050c7825 */ /* 0x000fe800078e00ff */
[----:B------:R-:W-:Y:S01]  /*1d920*/  FMUL.FTZ R97, R100, R97 ;  /* 0x0000006164617220 */ /* 0x000fe20000410000 */
[----:B------:R-:W-:Y:S01]  /*1d930*/  MUFU.EX2 R244, R244 ;  /* 0x000000f400f47308 */ /* 0x000fe20000000800 */
[----:B------:R-:W-:Y:S01]  /*1d940*/  IMAD.WIDE.U32 R8, R8, -0x326172a9, RZ ;  /* 0xcd9e8d5708087825 */ /* 0x000fe200078e00ff */
[----:B------:R-:W-:Y:S03]  /*1d950*/  LOP3.LUT R5, R13, R6, R200, 0x96, !PT ;  /* 0x000000060d057212 */ /* 0x000fe600078e96c8 */
[----:B------:R-:W-:Y:S01]  /*1d960*/  FMUL.FTZ R13, R2, R125 ;  /* 0x0000007d020d7220 */ /* 0x000fe20000410000 */
[----:B------:R-:W-:Y:S01]  /*1d970*/  IMAD.MOV.U32 R128, RZ, RZ, R245 ;  /* 0x000000ffff807224 */ /* 0x000fe200078e00f5 */
[----:B------:R-:W-:Y:S01]  /*1d980*/  LOP3.LUT R7, R9, R188, R196, 0x96, !PT ;  /* 0x000000bc09077212 */ /* 0x000fe200078e96c4 */
[----:B------:R-:W-:Y:S02]  /*1d990*/  IMAD.WIDE.U32 R50, R5, -0x326172a9, RZ ;  /* 0xcd9e8d5705327825 */ /* 0x000fe400078e00ff */
[----:B------:R-:W1:Y:S02]  /*1d9a0*/  MUFU.EX2 R249, R249 ;  /* 0x000000f900f97308 */ /* 0x000e640000000800 */
[----:B------:R-:W-:Y:S01]  /*1d9b0*/  IMAD.WIDE.U32 R6, R7, -0x2daee0ad, RZ ;  /* 0xd2511f5307067825 */ /* 0x000fe200078e00ff */
[----:B------:R-:W-:Y:S03]  /*1d9c0*/  LOP3.LUT R8, R51, R8, R192, 0x96, !PT ;  /* 0x0000000833087212 */ /* 0x000fe600078e96c0 */
[----:B------:R-:W-:Y:S01]  /*1d9d0*/  IMAD.MOV.U32 R188, RZ, RZ, R15 ;  /* 0x000000ffffbc7224 */ /* 0x000fe200078e000f */
[----:B------:R-:W-:Y:S01]  /*1d9e0*/  LOP3.LUT R9, R7, R12, R193, 0x96, !PT ;  /* 0x0000000c07097212 */ /* 0x000fe200078e96c1 */
[----:B------:R-:W-:Y:S04]  /*1d9f0*/  IMAD.WIDE.U32 R52, R8, -0x2daee0ad, RZ ;  /* 0xd2511f5308347825 */ /* 0x000fe800078e00ff */
[----:B------:R-:W-:Y:S01]  /*1da00*/  FMUL.FTZ R12, R2, R124 ;  /* 0x0000007c020c7220 */ /* 0x000fe20000410000 */
[----:B------:R-:W-:Y:S01]  /*1da10*/  MUFU.EX2 R140, R231 ;  /* 0x000000e7008c7308 */ /* 0x000fe20000000800 */
[----:B------:R-:W-:Y:S01]  /*1da20*/  FMUL.FTZ R15, R0, R127 ;  /* 0x0000007f000f7220 */ /* 0x000fe20000410000 */
[----:B------:R-:W-:Y:S01]  /*1da30*/  IMAD.WIDE.U32 R194, R9, -0x326172a9, RZ ;  /* 0xcd9e8d5709c27825 */ /* 0x000fe200078e00ff */
[----:B------:R-:W-:Y:S03]  /*1da40*/  LOP3.LUT R6, R53, R6, R31, 0x96, !PT ;  /* 0x0000000635067212 */ /* 0x000fe600078e961f */
[----:B------:R-:W-:Y:S02]  /*1da50*/  IMAD.MOV.U32 R129, RZ, RZ, R188 ;  /* 0x000000ffff817224 */ /* 0x000fe400078e00bc */
[----:B------:R-:W-:Y:S02]  /*1da60*/  IMAD.WIDE.U32 R6, R6, -0x326172a9, RZ ;  /* 0xcd9e8d5706067825 */ /* 0x000fe400078e00ff */
[----:B------:R-:W-:Y:S02]  /*1da70*/  MUFU.EX2 R141, R210 ;  /* 0x000000d2008d7308 */ /* 0x000fe40000000800 */
[----:B------:R-:W-:Y:S01]  /*1da80*/  IMAD.MOV.U32 R188, RZ, RZ, R46 ;  /* 0x000000ffffbc7224 */ /* 0x000fe200078e002e */
[----:B------:R-:W-:Y:S01]  /*1da90*/  LOP3.LUT R5, R6, 0xffff, RZ, 0xc0, !PT ;  /* 0x0000ffff06057812 */ /* 0x000fe200078ec0ff */
[----:B------:R-:W-:Y:S01]  /*1daa0*/  FMUL.FTZ R46, R0, R158 ;  /* 0x0000009e002e7220 */ /* 0x000fe20000410000 */
[----:B------:R-:W-:Y:S02]  /*1dab0*/  IMAD.MOV.U32 R137, RZ, RZ, R51 ;  /* 0x000000ffff897224 */ /* 0x000fe400078e0033 */
[----:B------:R-:W-:Y:S01]  /*1dac0*/  FMUL.FTZ R51, R3, R155 ;  /* 0x0000009b03337220 */ /* 0x000fe20000410000 */
[----:B------:R-:W-:Y:S01]  /*1dad0*/  SHF.R.U32.HI R8, RZ, 0x8, R5 ;  /* 0x00000008ff087819 */ /* 0x000fe20000011605 */
[----:B------:R-:W-:Y:S01]  /*1dae0*/  IMAD.MOV.U32 R127, RZ, RZ, R65 ;  /* 0x000000ffff7f7224 */ /* 0x000fe200078e0041 */
[----:B------:R-:W-:Y:S01]  /*1daf0*/  LOP3.LUT R5, R6, 0xff, RZ, 0xc0, !PT ;  /* 0x000000ff06057812 */ /* 0x000fe200078ec0ff */
[----:B------:R-:W-:Y:S01]  /*1db00*/  FMUL.FTZ R65, R100, R169 ;  /* 0x000000a964417220 */ /* 0x000fe20000410000 */
[----:B------:R-:W-:Y:S01]  /*1db10*/  IMAD.MOV.U32 R158, RZ, RZ, R116 ;  /* 0x000000ffff9e7224 */ /* 0x000fe200078e0074 */
[----:B------:R-:W-:Y:S01]  /*1db20*/  MUFU.EX2 R246, R246 ;  /* 0x000000f600f67308 */ /* 0x000fe20000000800 */
[----:B------:R-:W-:Y:S02]  /*1db30*/  PRMT R44, R5, 0x5410, R8 ;  /* 0x00005410052c7816 */ /* 0x000fe40000000008 */
[--C-:B------:R-:W-:Y:S02]  /*1db40*/  SHF.R.U32.HI R8, RZ, 0x10, R6.reuse ;  /* 0x00000010ff087819 */ /* 0x100fe40000011606 */
[----:B------:R-:W-:Y:S02]  /*1db50*/  LOP3.LUT R5, R7, R194, R241, 0x96, !PT ;  /* 0x000000c207057212 */ /* 0x000fe400078e96f1 */
[----:B------:R-:W-:Y:S03]  /*1db60*/  SHF.R.U32.HI R7, RZ, 0x18, R6 ;  /* 0x00000018ff077819 */ /* 0x000fe60000011606 */
[----:B------:R-:W-:Y:S01]  /*1db70*/  MUFU.EX2 R250, R250 ;  /* 0x000000fa00fa7308 */ /* 0x000fe20000000800 */
[----:B------:R-:W-:Y:S02]  /*1db80*/  LOP3.LUT R6, R8, 0xff, RZ, 0xc0, !PT ;  /* 0x000000ff08067812 */ /* 0x000fe400078ec0ff */
[----:B------:R-:W-:Y:S02]  /*1db90*/  LOP3.LUT R8, R11, R20, R198, 0x96, !PT ;  /* 0x000000140b087212 */ /* 0x000fe400078e96c6 */
[----:B------:R-:W-:Y:S01]  /*1dba0*/  PRMT R45, R6, 0x5410, R7 ;  /* 0x00005410062d7816 */ /* 0x000fe20000000007 */
[----:B------:R-:W2:Y:S01]  /*1dbb0*/  LDSM.16.MT88.4 R20, [R212+0x9000] ;  /* 0x00900000d414783b */ /* 0x000ea20000004200 */
[C---:B------:R-:W-:Y:S01]  /*1dbc0*/  LOP3.LUT R6, R5.reuse, 0xffff, RZ, 0xc0, !PT ;  /* 0x0000ffff05067812 */ /* 0x040fe200078ec0ff */
[----:B------:R-:W-:Y:S02]  /*1dbd0*/  IMAD.WIDE.U32 R8, R8, -0x2daee0ad, RZ ;  /* 0xd2511f5308087825 */ /* 0x000fe400078e00ff */
[----:B------:R-:W-:Y:S01]  /*1dbe0*/  MUFU.EX2 R145, R206 ;  /* 0x000000ce00917308 */ /* 0x000fe20000000800 */
[----:B------:R-:W-:Y:S01]  /*1dbf0*/  SHF.R.U32.HI R7, RZ, 0x8, R6 ;  /* 0x00000008ff077819 */ /* 0x000fe20000011606 */
[----:B------:R-:W-:Y:S01]  /*1dc00*/  IMAD.MOV.U32 R125, RZ, RZ, R45 ;  /* 0x000000ffff7d7224 */ /* 0x000fe200078e002d */
[----:B------:R-:W-:Y:S01]  /*1dc10*/  LOP3.LUT R6, R5, 0xff, RZ, 0xc0, !PT ;  /* 0x000000ff05067812 */ /* 0x000fe200078ec0ff */
[----:B------:R-:W-:Y:S03]  /*1dc20*/  FMUL.FTZ R45, R2, R157 ;  /* 0x0000009d022d7220 */ /* 0x000fe60000410000 */
[----:B------:R-:W-:Y:S03]  /*1dc30*/  PRMT R194, R6, 0x5410, R7 ;  /* 0x0000541006c27816 */ /* 0x000fe60000000007 */
[----:B------:R-:W-:Y:S01]  /*1dc40*/  MUFU.EX2 R240, R240 ;  /* 0x000000f000f07308 */ /* 0x000fe20000000800 */
[--C-:B------:R-:W-:Y:S02]  /*1dc50*/  SHF.R.U32.HI R7, RZ, 0x10, R5.reuse ;  /* 0x00000010ff077819 */ /* 0x100fe40000011605 */
[----:B------:R-:W-:Y:S02]  /*1dc60*/  SHF.R.U32.HI R6, RZ, 0x18, R5 ;  /* 0x00000018ff067819 */ /* 0x000fe40000011605 */
[----:B------:R-:W-:Y:S05]  /*1dc70*/  LOP3.LUT R5, R7, 0xff, RZ, 0xc0, !PT ;  /* 0x000000ff07057812 */ /* 0x000fea00078ec0ff */
[----:B------:R-:W-:Y:S01]  /*1dc80*/  MUFU.EX2 R242, R242 ;  /* 0x000000f200f27308 */ /* 0x000fe20000000800 */
[----:B------:R-:W-:Y:S02]  /*1dc90*/  PRMT R48, R5, 0x5410, R6 ;  /* 0x0000541005307816 */ /* 0x000fe40000000006 */
[----:B------:R-:W-:Y:S02]  /*1dca0*/  LOP3.LUT R5, R191, R10, R199, 0x96, !PT ;  /* 0x0000000abf057212 */ /* 0x000fe400078e96c7 */
[----:B------:R-:W-:Y:S01]  /*1dcb0*/  LOP3.LUT R6, R9, R32, R197, 0x96, !PT ;  /* 0x0000002009067212 */ /* 0x000fe200078e96c5 */
[----:B------:R-:W-:Y:S02]  /*1dcc0*/  IMAD.MOV.U32 R197, RZ, RZ, R16 ;  /* 0x000000ffffc57224 */ /* 0x000fe400078e0010 */
[C---:B------:R-:W-:Y:S01]  /*1dcd0*/  FMUL.FTZ R16, R100.reuse, R120 ;  /* 0x0000007864107220 */ /* 0x040fe20000410000 */
[----:B------:R-:W-:Y:S04]  /*1dce0*/  IMAD.WIDE.U32 R10, R5, -0x2daee0ad, RZ ;  /* 0xd2511f53050a7825 */ /* 0x000fe800078e00ff */
[----:B------:R-:W-:Y:S01]  /*1dcf0*/  FMUL.FTZ R32, R100, R136 ;  /* 0x0000008864207220 */ /* 0x000fe20000410000 */
[----:B------:R-:W-:Y:S01]  /*1dd00*/  IMAD.WIDE.U32 R6, R6, -0x326172a9, RZ ;  /* 0xcd9e8d5706067825 */ /* 0x000fe200078e00ff */
[----:B------:R-:W-:Y:S03]  /*1dd10*/  LOP3.LUT R8, R11, R8, R200, 0x96, !PT ;  /* 0x000000080b087212 */ /* 0x000fe600078e96c8 */
[----:B------:R-:W-:Y:S01]  /*1dd20*/  FMUL.FTZ R11, R0, R115 ;  /* 0x00000073000b7220 */ /* 0x000fe20000410000 */
[----:B------:R-:W-:Y:S01]  /*1dd30*/  IMAD.MOV.U32 R200, RZ, RZ, R189 ;  /* 0x000000ffffc87224 */ /* 0x000fe200078e00bd */
[----:B------:R-:W-:Y:S01]  /*1dd40*/  LOP3.LUT R7, R7, R190, R196, 0x96, !PT ;  /* 0x000000be07077212 */ /* 0x000fe200078e96c4 */
[----:B------:R-:W-:Y:S04]  /*1dd50*/  IMAD.WIDE.U32 R190, R8, -0x326172a9, RZ ;  /* 0xcd9e8d5708be7825 */ /* 0x000fe800078e00ff */
[----:B------:R-:W-:Y:S01]  /*1dd60*/  IMAD.MOV.U32 R196, RZ, RZ, R14 ;  /* 0x000000ffffc47224 */ /* 0x000fe200078e000e */
[----:B------:R-:W-:Y:S01]  /*1dd70*/  LOP3.LUT R5, R191, R6, R192, 0x96, !PT ;  /* 0x00000006bf057212 */ /* 0x000fe200078e96c0 */
[----:B------:R-:W-:Y:S04]  /*1dd80*/  IMAD.WIDE.U32 R6, R7, -0x2daee0ad, RZ ;  /* 0xd2511f5307067825 */ /* 0x000fe800078e00ff */
[C---:B------:R-:W-:Y:S01]  /*1dd90*/  FMUL.FTZ R14, R0.reuse, R126 ;  /* 0x0000007e000e7220 */ /* 0x040fe20000410000 */
[----:B------:R-:W-:Y:S01]  /*1dda0*/  MUFU.EX2 R200, R200 ;  /* 0x000000c800c87308 */ /* 0x000fe20000000800 */
[----:B------:R-:W-:Y:S01]  /*1ddb0*/  IMAD.WIDE.U32 R60, R5, -0x2daee0ad, RZ ;  /* 0xd2511f53053c7825 */ /* 0x000fe200078e00ff */
[----:B------:R-:W-:Y:S03]  /*1ddc0*/  LOP3.LUT R7, R7, R10, R193, 0x96, !PT ;  /* 0x0000000a07077212 */ /* 0x000fe600078e96c1 */
[C---:B------:R-:W-:Y:S01]  /*1ddd0*/  FMUL.FTZ R10, R0.reuse, R114 ;  /* 0x00000072000a7220 */ /* 0x040fe20000410000 */
[----:B------:R-:W-:Y:S01]  /*1dde0*/  IMAD.MOV.U32 R189, RZ, RZ, R43 ;  /* 0x000000ffffbd7224 */ /* 0x000fe200078e002b */
[----:B------:R-:W-:Y:S01]  /*1ddf0*/  LOP3.LUT R6, R61, R6, R31, 0x96, !PT ;  /* 0x000000063d067212 */ /* 0x000fe200078e961f */
[----:B------:R-:W-:Y:S04]  /*1de00*/  IMAD.WIDE.U32 R186, R7, -0x326172a9, RZ ;  /* 0xcd9e8d5707ba7825 */ /* 0x000fe800078e00ff */
[C---:B------:R-:W-:Y:S01]  /*1de10*/  FMUL.FTZ R43, R0.reuse, R147 ;  /* 0x00000093002b7220 */ /* 0x040fe20000410000 */
[----:B------:R-:W-:Y:S01]  /*1de20*/  FMUL.FTZ R31, R0, R143 ;  /* 0x0000008f001f7220 */ /* 0x000fe20000410000 */
[----:B------:R-:W-:Y:S01]  /*1de30*/  IMAD.WIDE.U32 R6, R6, -0x326172a9, RZ ;  /* 0xcd9e8d5706067825 */ /* 0x000fe200078e00ff */
[----:B------:R-:W-:Y:S03]  /*1de40*/  MUFU.EX2 R143, R207 ;  /* 0x000000cf008f7308 */ /* 0x000fe60000000800 */
[----:B------:R-:W-:Y:S01]  /*1de50*/  IMAD.MOV.U32 R126, RZ, RZ, R44 ;  /* 0x000000ffff7e7224 */ /* 0x000fe200078e002c */
[----:B------:R-:W-:Y:S01]  /*1de60*/  LOP3.LUT R5, R7, R186, R241, 0x96, !PT ;  /* 0x000000ba07057212 */ /* 0x000fe200078e96f1 */
[----:B------:R-:W-:Y:S01]  /*1de70*/  FMUL.FTZ R44, R2, R156 ;  /* 0x0000009c022c7220 */ /* 0x000fe20000410000 */
[----:B------:R-:W-:Y:S02]  /*1de80*/  IMAD.MOV.U32 R156, RZ, RZ, R131 ;  /* 0x000000ffff9c7224 */ /* 0x000fe400078e0083 */
[C---:B------:R-:W-:Y:S01]  /*1de90*/  LOP3.LUT R8, R5.reuse, 0xffff, RZ, 0xc0, !PT ;  /* 0x0000ffff05087812 */ /* 0x040fe200078ec0ff */
[----:B------:R-:W-:Y:S02]  /*1dea0*/  IMAD.MOV.U32 R241, RZ, RZ, R55 ;  /* 0x000000fffff17224 */ /* 0x000fe400078e0037 */
[----:B------:R-:W-:Y:S01]  /*1deb0*/  IMAD.MOV.U32 R192, RZ, RZ, R42 ;  /* 0x000000ffffc07224 */ /* 0x000fe200078e002a */
[----:B------:R-:W-:Y:S01]  /*1dec0*/  SHF.R.U32.HI R9, RZ, 0x8, R8 ;  /* 0x00000008ff097819 */ /* 0x000fe20000011608 */
[----:B------:R-:W-:Y:S01]  /*1ded0*/  FMUL.FTZ R42, R0, R146 ;  /* 0x00000092002a7220 */ /* 0x000fe20000410000 */
[----:B------:R-:W-:Y:S01]  /*1dee0*/  LOP3.LUT R8, R5, 0xff, RZ, 0xc0, !PT ;  /* 0x000000ff05087812 */ /* 0x000fe200078ec0ff */
[----:B------:R-:W-:Y:S02]  /*1def0*/  IMAD.MOV.U32 R136, RZ, RZ, R50 ;  /* 0x000000ffff887224 */ /* 0x000fe400078e0032 */
[----:B------:R-:W-:Y:S01]  /*1df00*/  FMUL.FTZ R50, R3, R154 ;  /* 0x0000009a03327220 */ /* 0x000fe20000410000 */
[----:B------:R-:W-:Y:S01]  /*1df10*/  IMAD.MOV.U32 R124, RZ, RZ, R48 ;  /* 0x000000ffff7c7224 */ /* 0x000fe200078e0030 */
[----:B------:R-:W-:Y:S01]  /*1df20*/  PRMT R186, R8, 0x5410, R9 ;  /* 0x0000541008ba7816 */ /* 0x000fe20000000009 */
[----:B------:R-:W-:Y:S01]  /*1df30*/  FMUL.FTZ R48, R100, R152 ;  /* 0x0000009864307220 */ /* 0x000fe20000410000 */
[--C-:B------:R-:W-:Y:S01]  /*1df40*/  SHF.R.U32.HI R9, RZ, 0x10, R5.reuse ;  /* 0x00000010ff097819 */ /* 0x100fe20000011605 */
[----:B------:R-:W-:Y:S01]  /*1df50*/  IMAD.MOV.U32 R193, RZ, RZ, R58 ;  /* 0x000000ffffc17224 */ /* 0x000fe200078e003a */
[----:B------:R-:W-:Y:S01]  /*1df60*/  SHF.R.U32.HI R8, RZ, 0x18, R5 ;  /* 0x00000018ff087819 */ /* 0x000fe20000011605 */
[----:B------:R-:W-:Y:S01]  /*1df70*/  FMUL.FTZ R58, R0, R162 ;  /* 0x000000a2003a7220 */ /* 0x000fe20000410000 */
[----:B------:R-:W-:Y:S01]  /*1df80*/  LOP3.LUT R5, R9, 0xff, RZ, 0xc0, !PT ;  /* 0x000000ff09057812 */ /* 0x000fe200078ec0ff */
[C---:B------:R-:W-:Y:S01]  /*1df90*/  FMUL.FTZ R9, R2.reuse, R113 ;  /* 0x0000007102097220 */ /* 0x040fe20000410000 */
[----:B------:R-:W-:Y:S02]  /*1dfa0*/  IMAD.MOV.U32 R120, RZ, RZ, R60 ;  /* 0x000000ffff787224 */ /* 0x000fe400078e003c */
[C---:B------:R-:W-:Y:S01]  /*1dfb0*/  FMUL.FTZ R60, R2.reuse, R172 ;  /* 0x000000ac023c7220 */ /* 0x040fe20000410000 */
[----:B------:R-:W-:Y:S01]  /*1dfc0*/  PRMT R199, R5, 0x5410, R8 ;  /* 0x0000541005c77816 */ /* 0x000fe20000000008 */
[----:B------:R-:W-:Y:S01]  /*1dfd0*/  FMUL.FTZ R8, R2, R112 ;  /* 0x0000007002087220 */ /* 0x000fe20000410000 */
[----:B------:R-:W-:Y:S01]  /*1dfe0*/  LOP3.LUT R5, R6, 0xffff, RZ, 0xc0, !PT ;  /* 0x0000ffff06057812 */ /* 0x000fe200078ec0ff */
[----:B------:R-:W-:Y:S01]  /*1dff0*/  LDSM.16.MT88.4 R112, [R214+0xa000] ;  /* 0x00a00000d670783b */ /* 0x000fe20000004200 */
[----:B------:R-:W-:Y:S02]  /*1e000*/  IMAD.MOV.U32 R121, RZ, RZ, R61 ;  /* 0x000000ffff797224 */ /* 0x000fe400078e003d */
[----:B------:R-:W-:Y:S01]  /*1e010*/  FMUL.FTZ R61, R2, R173 ;  /* 0x000000ad023d7220 */ /* 0x000fe20000410000 */
[----:B------:R-:W-:Y:S01]  /*1e020*/  SHF.R.U32.HI R7, RZ, 0x8, R5 ;  /* 0x00000008ff077819 */ /* 0x000fe20000011605 */
[----:B------:R-:W-:Y:S01]  /*1e030*/  IMAD.MOV.U32 R146, RZ, RZ, R139 ;  /* 0x000000ffff927224 */ /* 0x000fe200078e008b */
[----:B------:R-:W-:Y:S01]  /*1e040*/  LOP3.LUT R5, R6, 0xff, RZ, 0xc0, !PT ;  /* 0x000000ff06057812 */ /* 0x000fe200078ec0ff */
[----:B------:R-:W-:Y:S02]  /*1e050*/  IMAD.MOV.U32 R139, RZ, RZ, R142 ;  /* 0x000000ffff8b7224 */ /* 0x000fe400078e008e */
[----:B------:R-:W-:Y:S01]  /*1e060*/  FFMA.FTZ R193, R193, UR4, -R107 ;  /* 0x00000004c1c17c23 */ /* 0x000fe2000801086b */
[----:B------:R-:W-:Y:S01]  /*1e070*/  IMAD.MOV.U32 R130, RZ, RZ, R197 ;  /* 0x000000ffff827224 */ /* 0x000fe200078e00c5 */
[----:B------:R-:W-:Y:S01]  /*1e080*/  PRMT R198, R5, 0x5410, R7 ;  /* 0x0000541005c67816 */ /* 0x000fe20000000007 */
[----:B------:R-:W-:Y:S01]  /*1e090*/  FMUL.FTZ R7, R3, R119 ;  /* 0x0000007703077220 */ /* 0x000fe20000410000 */
[----:B------:R-:W-:Y:S01]  /*1e0a0*/  SHF.R.U32.HI R5, RZ, 0x10, R6 ;  /* 0x00000010ff057819 */ /* 0x000fe20000011606 */
[----:B------:R-:W-:Y:S01]  /*1e0b0*/  IMAD.MOV.U32 R119, RZ, RZ, R40 ;  /* 0x000000ffff777224 */ /* 0x000fe200078e0028 */
[----:B------:R-:W-:Y:S01]  /*1e0c0*/  SHF.R.U32.HI R6, RZ, 0x18, R6 ;  /* 0x00000018ff067819 */ /* 0x000fe20000011606 */
[----:B------:R-:W-:Y:S01]  /*1e0d0*/  FMUL.FTZ R40, R2, R144 ;  /* 0x0000009002287220 */ /* 0x000fe20000410000 */
[----:B------:R-:W-:Y:S01]  /*1e0e0*/  LOP3.LUT R5, R5, 0xff, RZ, 0xc0, !PT ;  /* 0x000000ff05057812 */ /* 0x000fe200078ec0ff */
[----:B------:R-:W-:Y:S01]  /*1e0f0*/  IMAD.MOV.U32 R131, RZ, RZ, R119 ;  /* 0x000000ffff837224 */ /* 0x000fe200078e0077 */
[----:B------:R-:W-:Y:S01]  /*1e100*/  MUFU.EX2 R197, R211 ;  /* 0x000000d300c57308 */ /* 0x000fe20000000800 */
[----:B------:R-:W-:Y:S01]  /*1e110*/  IMAD.MOV.U32 R154, RZ, RZ, R120 ;  /* 0x000000ffff9a7224 */ /* 0x000fe200078e0078 */
[----:B------:R-:W-:Y:S01]  /*1e120*/  PRMT R191, R5, 0x5410, R6 ;  /* 0x0000541005bf7816 */ /* 0x000fe20000000006 */
[C---:B------:R-:W-:Y:S01]  /*1e130*/  FMUL.FTZ R6, R3.reuse, R118 ;  /* 0x0000007603067220 */ /* 0x040fe20000410000 */
[C---:B------:R-:W-:Y:S01]  /*1e140*/  FMUL.FTZ R5, R100.reuse, R117 ;  /* 0x0000007564057220 */ /* 0x040fe20000410000 */
[----:B------:R-:W-:Y:S02]  /*1e150*/  IMAD.MOV.U32 R157, RZ, RZ, R131 ;  /* 0x000000ffff9d7224 */ /* 0x000fe400078e0083 */
[----:B------:R-:W-:Y:S03]  /*1e160*/  IMAD.MOV.U32 R155, RZ, RZ, R121 ;  /* 0x000000ffff9b7224 */ /* 0x000fe600078e0079 */
[----:B------:R-:W-:Y:S01]  /*1e170*/  MUFU.EX2 R193, R193 ;  /* 0x000000c100c17308 */ /* 0x000fe20000000800 */
[----:B------:R-:W-:Y:S02]  /*1e180*/  IMAD.MOV.U32 R117, RZ, RZ, R66 ;  /* 0x000000ffff757224 */ /* 0x000fe400078e0042 */
[C---:B------:R-:W-:Y:S01]  /*1e190*/  FMUL.FTZ R66, R3.reuse, R170 ;  /* 0x000000aa03427220 */ /* 0x040fe20000410000 */
[-C--:B--2---:R-:W-:Y:S05]  /*1e1a0*/  HMMA.16816.F32 R4, R108, R20.reuse, R4 ;  /* 0x000000146c04723c */ /* 0x084fea0000001804 */
[----:B------:R-:W-:Y:S01]  /*1e1b0*/  IMAD.MOV.U32 R162, RZ, RZ, R136 ;  /* 0x000000ffffa27224 */ /* 0x000fe200078e0088 */
[C---:B------:R-:W-:Y:S05]  /*1e1c0*/  HMMA.16816.F32 R8, R176.reuse, R20, R8 ;  /* 0x00000014b008723c */ /* 0x040fea0000001808 */
[----:B------:R-:W-:Y:S01]  /*1e1d0*/  IMAD.MOV.U32 R118, RZ, RZ, R49 ;  /* 0x000000ffff767224 */ /* 0x000fe200078e0031 */
[-C--:B------:R-:W-:Y:S05]  /*1e1e0*/  HMMA.16816.F32 R12, R176, R22.reuse, R12 ;  /* 0x00000016b00c723c */ /* 0x080fea000000180c */
[C---:B------:R-:W-:Y:S01]  /*1e1f0*/  FMUL.FTZ R20, R100.reuse, R132 ;  /* 0x0000008464147220 */ /* 0x040fe20000410000 */
[C---:B------:R-:W-:Y:S01]  /*1e200*/  HMMA.16816.F32 R16, R108.reuse, R22, R16 ;  /* 0x000000166c10723c */ /* 0x040fe20000001810 */
[----:B------:R-:W2:Y:S04]  /*1e210*/  LDL.LU R132, [R1+0x34] ;  /* 0x0000340001847983 */ /* 0x000ea80000300800 */
[C---:B------:R-:W-:Y:S01]  /*1e220*/  FMUL.FTZ R21, R100.reuse, R133 ;  /* 0x0000008564157220 */ /* 0x040fe20000410000 */
[----:B------:R-:W-:Y:S01]  /*1e230*/  FMUL.FTZ R49, R100, R153 ;  /* 0x0000009964317220 */ /* 0x000fe20000410000 */
[C---:B------:R-:W-:Y:S01]  /*1e240*/  FMUL.FTZ R22, R3.reuse, R134 ;  /* 0x0000008603167220 */ /* 0x040fe20000410000 */
[C---:B------:R-:W-:Y:S03]  /*1e250*/  FMUL.FTZ R23, R3.reuse, R135 ;  /* 0x0000008703177220 */ /* 0x040fe60000410000 */
[----:B------:R-:W-:Y:S02]  /*1e260*/  IMAD.MOV.U32 R134, RZ, RZ, R54 ;  /* 0x000000ffff867224 */ /* 0x000fe400078e0036 */
[----:B------:R-:W-:Y:S02]  /*1e270*/  IMAD.MOV.U32 R133, RZ, RZ, R59 ;  /* 0x000000ffff857224 */ /* 0x000fe400078e003b */
[----:B------:R-:W-:Y:S01]  /*1e280*/  FMUL.FTZ R59, R0, R163 ;  /* 0x000000a3003b7220 */ /* 0x000fe20000410000 */
[-C--:B------:R-:W-:Y:S03]  /*1e290*/  HMMA.16816.F32 R20, R108, R36.reuse, R20 ;  /* 0x000000246c14723c */ /* 0x080fe60000001814 */
[----:B------:R-:W-:Y:S02]  /*1e2a0*/  IMAD.MOV.U32 R135, RZ, RZ, R64 ;  /* 0x000000ffff877224 */ /* 0x000fe400078e0040 */
[C---:B------:R-:W-:Y:S01]  /*1e2b0*/  FMUL.FTZ R64, R100.reuse, R168 ;  /* 0x000000a864407220 */ /* 0x040fe20000410000 */
[----:B------:R-:W-:Y:S01]  /*1e2c0*/  IMAD.MOV.U32 R163, RZ, RZ, R137 ;  /* 0x000000ffffa37224 */ /* 0x000fe200078e0089 */
[C---:B------:R-:W-:Y:S01]  /*1e2d0*/  HMMA.16816.F32 R24, R176.reuse, R36, R24 ;  /* 0x00000024b018723c */ /* 0x040fe20000001818 */
[----:B------:R-:W-:Y:S03]  /*1e2e0*/  LDSM.16.MT88.4 R168, [R214+0xac00] ;  /* 0x00ac0000d6a8783b */ /* 0x000fe60000004200 */
[----:B------:R-:W-:Y:S02]  /*1e2f0*/  IMAD.MOV.U32 R159, RZ, RZ, R135 ;  /* 0x000000ffff9f7224 */ /* 0x000fe400078e0087 */
[-C--:B------:R-:W-:Y:S05]  /*1e300*/  HMMA.16816.F32 R28, R176, R38.reuse, R28 ;  /* 0x00000026b01c723c */ /* 0x080fea000000181c */
[C---:B------:R-:W-:Y:S01]  /*1e310*/  FMUL.FTZ R37, R100.reuse, R149 ;  /* 0x0000009564257220 */ /* 0x040fe20000410000 */
[C---:B------:R-:W-:Y:S05]  /*1e320*/  HMMA.16816.F32 R32, R108.reuse, R38, R32 ;  /* 0x000000266c20723c */ /* 0x040fea0000001820 */
[----:B------:R-:W-:Y:S02]  /*1e330*/  IMAD.MOV.U32 R149, RZ, RZ, R248 ;  /* 0x000000ffff957224 */ /* 0x000fe400078e00f8 */
[----:B------:R-:W-:Y:S01]  /*1e340*/  FMUL.FTZ R36, R100, R148 ;  /* 0x0000009464247220 */ /* 0x000fe20000410000 */
[----:B------:R-:W-:Y:S03]  /*1e350*/  IMAD.MOV.U32 R148, RZ, RZ, R196 ;  /* 0x000000ffff947224 */ /* 0x000fe600078e00c4 */
[C---:B------:R-:W-:Y:S01]  /*1e360*/  FMUL.FTZ R38, R3.reuse, R150 ;  /* 0x0000009603267220 */ /* 0x040fe20000410000 */
[----:B------:R3:W4:Y:S01]  /*1e370*/  MUFU.EX2 R196, R106 ;  /* 0x0000006a00c47308 */ /* 0x0007220000000800 */
[----:B------:R-:W-:Y:S01]  /*1e380*/  IMAD.MOV.U32 R147, RZ, RZ, R149 ;  /* 0x000000ffff937224 */ /* 0x000fe200078e0095 */
[--C-:B------:R-:W-:Y:S01]  /*1e390*/  HSET2.LE.AND R119, R229, R148.reuse, PT ;  /* 0x00000094e5777233 */ /* 0x100fe20003803000 */
[----:B------:R-:W-:Y:S02]  /*1e3a0*/  IMAD.MOV.U32 R149, RZ, RZ, R138 ;  /* 0x000000ffff957224 */ /* 0x000fe400078e008a */
[----:B------:R-:W-:Y:S01]  /*1e3b0*/  FMUL.FTZ R39, R3, R151 ;  /* 0x0000009703277220 */ /* 0x000fe20000410000 */
[----:B------:R-:W-:Y:S01]  /*1e3c0*/  IMAD.MOV.U32 R138, RZ, RZ, R220 ;  /* 0x000000ffff8a7224 */ /* 0x000fe200078e00dc */
[--C-:B------:R-:W-:Y:S01]  /*1e3d0*/  HSET2.LE.AND R118, R118, R148.reuse, PT ;  /* 0x0000009476767233 */ /* 0x100fe20003803000 */
[----:B------:R1:W5:Y:S01]  /*1e3e0*/  LDL.LU R220, [R1+0xc4] ;  /* 0x0000c40001dc7983 */ /* 0x0003620000300800 */
[----:B------:R-:W-:Y:S01]  /*1e3f0*/  IMAD.MOV.U32 R150, RZ, RZ, R52 ;  /* 0x000000ffff967224 */ /* 0x000fe200078e0034 */
[--C-:B------:R-:W-:Y:S01]  /*1e400*/  HSET2.LE.AND R116, R205, R148.reuse, PT ;  /* 0x00000094cd747233 */ /* 0x100fe20003803000 */
[----:B------:R-:W-:Y:S01]  /*1e410*/  IMAD.MOV.U32 R151, RZ, RZ, R53 ;  /* 0x000000ffff977224 */ /* 0x000fe200078e0035 */
[----:B------:R1:W5:Y:S01]  /*1e420*/  LDL.LU R229, [R1+0xc0] ;  /* 0x0000c00001e57983 */ /* 0x0003620000300800 */
[----:B------:R-:W-:Y:S01]  /*1e430*/  IMAD.MOV.U32 R152, RZ, RZ, R159 ;  /* 0x000000ffff987224 */ /* 0x000fe200078e009f */
[--C-:B------:R-:W-:Y:S01]  /*1e440*/  HSET2.LE.AND R126, R126, R148.reuse, PT ;  /* 0x000000947e7e7233 */ /* 0x100fe20003803000 */
[----:B------:R-:W-:Y:S01]  /*1e450*/  IMAD.MOV.U32 R159, RZ, RZ, R158 ;  /* 0x000000ffff9f7224 */ /* 0x000fe200078e009e */
[----:B------:R-:W2:Y:S01]  /*1e460*/  LDL.LU R131, [R1+0x48] ;  /* 0x0000480001837983 */ /* 0x000ea20000300800 */
[----:B---3--:R-:W-:Y:S01]  /*1e470*/  FFMA.FTZ R106, R237, UR4, -R107 ;  /* 0x00000004ed6a7c23 */ /* 0x008fe2000801086b */
[----:B------:R-:W-:Y:S01]  /*1e480*/  IMAD.MOV.U32 R158, RZ, RZ, R157 ;  /* 0x000000ffff9e7224 */ /* 0x000fe200078e009d */
[----:B------:R-:W-:Y:S01]  /*1e490*/  MUFU.EX2 R237, R225 ;  /* 0x000000e100ed7308 */ /* 0x000fe20000000800 */
[----:B------:R-:W3:Y:S01]  /*1e4a0*/  LDSM.16.MT88.4 R52, [R212+0xa000] ;  /* 0x00a00000d434783b */ /* 0x000ee20000004200 */
[----:B------:R-:W-:Y:S01]  /*1e4b0*/  IMAD.MOV.U32 R135, RZ, RZ, R117 ;  /* 0x000000ffff877224 */ /* 0x000fe200078e0075 */
[--C-:B------:R-:W-:Y:S01]  /*1e4c0*/  HSET2.LE.AND R117, R181, R148.reuse, PT ;  /* 0x00000094b5757233 */ /* 0x100fe20003803000 */
[----:B------:R-:W-:Y:S02]  /*1e4d0*/  IMAD.MOV.U32 R157, RZ, RZ, R156 ;  /* 0x000000ffff9d7224 */ /* 0x000fe400078e009c */
[----:B------:R-:W-:Y:S04]  /*1e4e0*/  IMAD.MOV.U32 R156, RZ, RZ, R147 ;  /* 0x000000ffff9c7224 */ /* 0x000fe800078e0093 */
[----:B------:R4:W-:Y:S01]  /*1e4f0*/  MUFU.EX2 R245, R106 ;  /* 0x0000006a00f57308 */ /* 0x0009e20000000800 */
[----:B------:R-:W-:Y:S02]  /*1e500*/  IMAD.MOV.U32 R147, RZ, RZ, R146 ;  /* 0x000000ffff937224 */ /* 0x000fe400078e0092 */
        /* <DEDUP_REMOVED lines=8> */
[--C-:B----4-:R-:W-:Y:S01]  /*1e590*/  FFMA.FTZ R106, R234, UR4, -R107.reuse ;  /* 0x00000004ea6a7c23 */ /* 0x110fe2000801086b */
[----:B------:R-:W-:Y:S03]  /*1e5a0*/  IMAD.MOV.U32 R128, RZ, RZ, R230 ;  /* 0x000000ffff807224 */ /* 0x000fe600078e00e6 */
[----:B------:R4:W1:Y:S01]  /*1e5b0*/  MUFU.EX2 R248, R106 ;  /* 0x0000006a00f87308 */ /* 0x0008620000000800 */
[-C--:B---3--:R-:W-:Y:S06]  /*1e5c0*/  HMMA.16816.F32 R36, R108, R52.reuse, R36 ;  /* 0x000000346c24723c */ /* 0x088fec0000001824 */
[C---:B------:R-:W-:Y:S05]  /*1e5d0*/  HMMA.16816.F32 R40, R176.reuse, R52, R40 ;  /* 0x00000034b028723c */ /* 0x040fea0000001828 */
[----:B----4-:R-:W-:Y:S01]  /*1e5e0*/  FFMA.FTZ R106, R238, UR4, -R107 ;  /* 0x00000004ee6a7c23 */ /* 0x010fe2000801086b */
[-C--:B------:R-:W-:Y:S01]  /*1e5f0*/  HMMA.16816.F32 R44, R176, R54.reuse, R44 ;  /* 0x00000036b02c723c */ /* 0x080fe2000000182c */
[----:B------:R-:W-:Y:S04]  /*1e600*/  MUFU.EX2 R238, R218 ;  /* 0x000000da00ee7308 */ /* 0x000fe80000000800 */
[C---:B------:R-:W-:Y:S01]  /*1e610*/  FMUL.FTZ R52, R100.reuse, R164 ;  /* 0x000000a464347220 */ /* 0x040fe20000410000 */
[C---:B------:R-:W-:Y:S05]  /*1e620*/  HMMA.16816.F32 R48, R108.reuse, R54, R48 ;  /* 0x000000366c30723c */ /* 0x040fea0000001830 */
[----:B------:R1:W-:Y:S01]  /*1e630*/  MUFU.EX2 R142, R106 ;  /* 0x0000006a008e7308 */ /* 0x0003e20000000800 */
[----:B------:R-:W-:Y:S01]  /*1e640*/  FMUL.FTZ R53, R100, R165 ;  /* 0x000000a564357220 */ /* 0x000fe20000410000 */
[----:B------:R-:W-:Y:S04]  /*1e650*/  IMAD.MOV.U32 R165, RZ, RZ, R152 ;  /* 0x000000ffffa57224 */ /* 0x000fe800078e0098 */
[C---:B------:R-:W-:Y:S01]  /*1e660*/  FMUL.FTZ R54, R3.reuse, R166 ;  /* 0x000000a603367220 */ /* 0x040fe20000410000 */
[----:B------:R-:W-:Y:S01]  /*1e670*/  FMUL.FTZ R55, R3, R167 ;  /* 0x000000a703377220 */ /* 0x000fe20000410000 */
[----:B------:R-:W-:Y:S02]  /*1e680*/  IMAD.MOV.U32 R152, RZ, RZ, R157 ;  /* 0x000000ffff987224 */ /* 0x000fe400078e009d */
[----:B------:R-:W-:Y:S04]  /*1e690*/  IMAD.MOV.U32 R157, RZ, RZ, R146 ;  /* 0x000000ffff9d7224 */ /* 0x000fe800078e0092 */
[-C--:B------:R-:W-:Y:S03]  /*1e6a0*/  HMMA.16816.F32 R52, R108, R112.reuse, R52 ;  /* 0x000000706c34723c */ /* 0x080fe60000001834 */
[----:B------:R-:W-:Y:S02]  /*1e6b0*/  IMAD.MOV.U32 R146, RZ, RZ, R138 ;  /* 0x000000ffff927224 */ /* 0x000fe400078e008a */
[----:B------:R-:W-:Y:S01]  /*1e6c0*/  IMAD.MOV.U32 R138, RZ, RZ, R123 ;  /* 0x000000ffff8a7224 */ /* 0x000fe200078e007b */
[C---:B------:R-:W-:Y:S05]  /*1e6d0*/  HMMA.16816.F32 R56, R176.reuse, R112, R56 ;  /* 0x00000070b038723c */ /* 0x040fea0000001838 */
[----:B-1----:R-:W-:Y:S01]  /*1e6e0*/  F2FP.F16.F32.PACK_AB R106, R249, R244 ;  /* 0x000000f4f96a723e */ /* 0x002fe200000000ff */
[-C--:B------:R-:W-:Y:S05]  /*1e6f0*/  HMMA.16816.F32 R60, R176, R114.reuse, R60 ;  /* 0x00000072b03c723c */ /* 0x080fea000000183c */
[----:B------:R-:W-:Y:S01]  /*1e700*/  IMAD.MOV.U32 R164, RZ, RZ, R159 ;  /* 0x000000ffffa47224 */ /* 0x000fe200078e009f */
[C---:B------:R-:W-:Y:S01]  /*1e710*/  HMMA.16816.F32 R64, R108.reuse, R114, R64 ;  /* 0x000000726c40723c */ /* 0x040fe20000001840 */
[----:B------:R-:W1:Y:S04]  /*1e720*/  LDSM.16.MT88.4 R112, [R212+0xb000] ;  /* 0x00b00000d470783b */ /* 0x000e680000004200 */
[----:B------:R-:W-:Y:S02]  /*1e730*/  IMAD.MOV.U32 R159, RZ, RZ, R156 ;  /* 0x000000ffff9f7224 */ /* 0x000fe400078e009c */
[----:B------:R-:W-:Y:S04]  /*1e740*/  IMAD.MOV.U32 R156, RZ, RZ, R149 ;  /* 0x000000ffff9c7224 */ /* 0x000fe800078e0095 */
[----:B------:R-:W-:Y:S02]  /*1e750*/  IMAD.MOV.U32 R149, RZ, RZ, R129 ;  /* 0x000000ffff957224 */ /* 0x000fe400078e0081 */
[----:B------:R-:W-:Y:S02]  /*1e760*/  IMAD.MOV.U32 R129, RZ, RZ, R122 ;  /* 0x000000ffff817224 */ /* 0x000fe400078e007a */
[----:B------:R-:W-:Y:S01]  /*1e770*/  LDSM.16.MT88.4 R120, [R212+0xb400] ;  /* 0x00b40000d478783b */ /* 0x000fe20000004200 */
        /* <DEDUP_REMOVED lines=9> */
[----:B------:R-:W1:Y:S06]  /*1e810*/  LDSM.16.MT88.4 R112, [R212+0x9400] ;  /* 0x00940000d470783b */ /* 0x000e6c0000004200 */
[--C-:B------:R-:W-:Y:S04]  /*1e820*/  HSET2.LE.AND R110, R236, R148.reuse, PT ;  /* 0x00000094ec6e7233 */ /* 0x100fe80003803000 */
[--C-:B------:R-:W-:Y:S02]  /*1e830*/  HSET2.LE.AND R111, R235, R148.reuse, PT ;  /* 0x00000094eb6f7233 */ /* 0x100fe40003803000 */
[----:B------:R-:W-:Y:S01]  /*1e840*/  MUFU.EX2 R235, R223 ;  /* 0x000000df00eb7308 */ /* 0x000fe20000000800 */
[--C-:B------:R-:W-:Y:S02]  /*1e850*/  HSET2.LE.AND R108, R203, R148.reuse, PT ;  /* 0x00000094cb6c7233 */ /* 0x100fe40003803000 */
[----:B------:R-:W-:Y:S02]  /*1e860*/  LOP3.LUT R111, R111, R106, RZ, 0xc0, !PT ;  /* 0x0000006a6f6f7212 */ /* 0x000fe400078ec0ff */
[--C-:B------:R-:W-:Y:S02]  /*1e870*/  HSET2.LE.AND R109, R202, R148.reuse, PT ;  /* 0x00000094ca6d7233 */ /* 0x100fe40003803000 */
[----:B------:R-:W-:Y:S04]  /*1e880*/  F2FP.F16.F32.PACK_AB R106, R196, R141 ;  /* 0x0000008dc46a723e */ /* 0x000fe800000000ff */
[----:B------:R-:W-:Y:S02]  /*1e890*/  LOP3.LUT R109, R109, R106, RZ, 0xc0, !PT ;  /* 0x0000006a6d6d7212 */ /* 0x000fe400078ec0ff */
[----:B------:R-:W-:Y:S01]  /*1e8a0*/  F2FP.F16.F32.PACK_AB R106, R248, R245 ;  /* 0x000000f5f86a723e */ /* 0x000fe200000000ff */
[----:B--2---:R-:W-:Y:S01]  /*1e8b0*/  FFMA.FTZ R132, R100, R132, R180 ;  /* 0x0000008464847223 */ /* 0x004fe200000100b4 */
[----:B------:R-:W-:Y:S02]  /*1e8c0*/  F2FP.F16.F32.PACK_AB R100, R247, R243 ;  /* 0x000000f3f764723e */ /* 0x000fe400000000ff */
[----:B------:R-:W-:Y:S02]  /*1e8d0*/  LOP3.LUT R119, R119, R106, RZ, 0xc0, !PT ;  /* 0x0000006a77777212 */ /* 0x000fe400078ec0ff */
[----:B------:R-:W-:Y:S01]  /*1e8e0*/  LOP3.LUT R110, R110, R100, RZ, 0xc0, !PT ;  /* 0x000000646e6e7212 */ /* 0x000fe200078ec0ff */
[----:B------:R-:W-:Y:S02]  /*1e8f0*/  FFMA.FTZ R100, R239, UR4, -R107 ;  /* 0x00000004ef647c23 */ /* 0x000fe4000801086b */
[----:B------:R2:W-:Y:S10]  /*1e900*/  MUFU.EX2 R239, R165 ;  /* 0x000000a500ef7308 */ /* 0x0005f40000000800 */
[----:B------:R3:W4:Y:S01]  /*1e910*/  MUFU.EX2 R144, R100 ;  /* 0x0000006400907308 */ /* 0x0007220000000800 */
[----:B--2---:R-:W-:Y:S02]  /*1e920*/  IMAD.MOV.U32 R165, RZ, RZ, R164 ;  /* 0x000000ffffa57224 */ /* 0x004fe400078e00a4 */
[----:B------:R-:W-:Y:S02]  /*1e930*/  IMAD.MOV.U32 R164, RZ, RZ, R153 ;  /* 0x000000ffffa47224 */ /* 0x000fe400078e0099 */
[----:B------:R-:W-:Y:S02]  /*1e940*/  IMAD.MOV.U32 R153, RZ, RZ, R152 ;  /* 0x000000ffff997224 */ /* 0x000fe400078e0098 */
[----:B------:R-:W-:Y:S02]  /*1e950*/  IMAD.MOV.U32 R152, RZ, RZ, R159 ;  /* 0x000000ffff987224 */ /* 0x000fe400078e009f */
[----:B------:R-:W-:Y:S01]  /*1e960*/  IMAD.MOV.U32 R159, RZ, RZ, R158 ;  /* 0x000000ffff9f7224 */ /* 0x000fe200078e009e */
[----:B---3--:R-:W-:Y:S01]  /*1e970*/  F2FP.F16.F32.PACK_AB R100, R197, R140 ;  /* 0x0000008cc564723e */ /* 0x008fe200000000ff */
[----:B------:R-:W-:Y:S01]  /*1e980*/  IMAD.MOV.U32 R158, RZ, RZ, R157 ;  /* 0x000000ffff9e7224 */ /* 0x000fe200078e009d */
[----:B----4-:R-:W-:Y:S01]  /*1e990*/  F2FP.F16.F32.PACK_AB R106, R144, R142 ;  /* 0x0000008e906a723e */ /* 0x010fe200000000ff */
[----:B------:R-:W-:Y:S01]  /*1e9a0*/  IMAD.MOV.U32 R157, RZ, RZ, R156 ;  /* 0x000000ffff9d7224 */ /* 0x000fe200078e009c */
[----:B------:R-:W-:Y:S01]  /*1e9b0*/  LOP3.LUT R108, R108, R100, RZ, 0xc0, !PT ;  /* 0x000000646c6c7212 */ /* 0x000fe200078ec0ff */
[----:B------:R-:W-:Y:S01]  /*1e9c0*/  IMAD.MOV.U32 R156, RZ, RZ, R147 ;  /* 0x000000ffff9c7224 */ /* 0x000fe200078e0093 */
[----:B------:R-:W-:Y:S01]  /*1e9d0*/  F2FP.F16.F32.PACK_AB R100, R250, R246 ;  /* 0x000000f6fa64723e */ /* 0x000fe200000000ff */
[----:B------:R-:W-:Y:S01]  /*1e9e0*/  IMAD.MOV.U32 R147, RZ, RZ, R146 ;  /* 0x000000ffff937224 */ /* 0x000fe200078e0092 */
[----:B------:R-:W-:Y:S01]  /*1e9f0*/  LOP3.LUT R117, R117, R106, RZ, 0xc0, !PT ;  /* 0x0000006a75757212 */ /* 0x000fe200078ec0ff */
[----:B------:R-:W-:Y:S01]  /*1ea00*/  IMAD.MOV.U32 R146, RZ, RZ, R149 ;  /* 0x000000ffff927224 */ /* 0x000fe200078e0095 */
[----:B------:R-:W-:Y:S01]  /*1ea10*/  LOP3.LUT R118, R118, R100, RZ, 0xc0, !PT ;  /* 0x0000006476767212 */ /* 0x000fe200078ec0ff */
[-C--:B-1----:R-:W-:Y:S03]  /*1ea20*/  HMMA.16816.F32 R4, R108, R112.reuse, R4 ;  /* 0x000000706c04723c */ /* 0x082fe60000001804 */
[----:B------:R-:W-:Y:S01]  /*1ea30*/  IMAD.MOV.U32 R149, RZ, RZ, R139 ;  /* 0x000000ffff957224 */ /* 0x000fe200078e008b */
[----:B------:R-:W-:Y:S01]  /*1ea40*/  F2FP.F16.F32.PACK_AB R100, R145, R143 ;  /* 0x0000008f9164723e */ /* 0x000fe200000000ff */
[----:B------:R-:W-:Y:S02]  /*1ea50*/  IMAD.MOV.U32 R139, RZ, RZ, R138 ;  /* 0x000000ffff8b7224 */ /* 0x000fe400078e008a */
[----:B------:R-:W-:Y:S01]  /*1ea60*/  IMAD.MOV.U32 R138, RZ, RZ, R129 ;  /* 0x000000ffff8a7224 */ /* 0x000fe200078e0081 */
[----:B------:R-:W-:Y:S03]  /*1ea70*/  LOP3.LUT R116, R116, R100, RZ, 0xc0, !PT ;  /* 0x0000006474747212 */ /* 0x000fe600078ec0ff */
[----:B------:R-:W-:Y:S02]  /*1ea80*/  IMAD.MOV.U32 R129, RZ, RZ, R128 ;  /* 0x000000ffff817224 */ /* 0x000fe400078e0080 */
[----:B------:R-:W-:Y:S01]  /*1ea90*/  FFMA.FTZ R131, R3, R131, R182 ;  /* 0x0000008303837223 */ /* 0x000fe200000100b6 */
[----:B------:R-:W-:Y:S01]  /*1eaa0*/  IMAD.MOV.U32 R166, RZ, RZ, R165 ;  /* 0x000000ffffa67224 */ /* 0x000fe200078e00a5 */
[----:B------:R-:W2:Y:S01]  /*1eab0*/  LDL.LU R3, [R1+0x4c] ;  /* 0x00004c0001037983 */ /* 0x000ea20000300800 */
[C---:B------:R-:W-:Y:S02]  /*1eac0*/  HMMA.16816.F32 R8, R116.reuse, R112, R8 ;  /* 0x000000707408723c */ /* 0x040fe40000001808 */
[----:B------:R-:W1:Y:S01]  /*1ead0*/  MUFU.EX2 R234, R166 ;  /* 0x000000a600ea7308 */ /* 0x000e620000000800 */
[----:B------:R3:W5:Y:S01]  /*1eae0*/  LDL.LU R230, [R1+0xbc] ;  /* 0x0000bc0001e67983 */ /* 0x0007620000300800 */
[----:B------:R-:W-:Y:S02]  /*1eaf0*/  IMAD.MOV.U32 R128, RZ, RZ, R241 ;  /* 0x000000ffff807224 */ /* 0x000fe400078e00f1 */
[-C--:B------:R-:W-:Y:S06]  /*1eb00*/  HMMA.16816.F32 R12, R116, R114.reuse, R12 ;  /* 0x00000072740c723c */ /* 0x080fec000000180c */
[----:B------:R4:W-:Y:S01]  /*1eb10*/  MUFU.EX2 R241, R221 ;  /* 0x000000dd00f17308 */ /* 0x0009e20000000800 */
[----:B------:R-:W-:Y:S01]  /*1eb20*/  IMAD.MOV.U32 R165, RZ, RZ, R164 ;  /* 0x000000ffffa57224 */ /* 0x000fe200078e00a4 */
[C---:B------:R-:W-:Y:S01]  /*1eb30*/  HMMA.16816.F32 R16, R108.reuse, R114, R16 ;  /* 0x000000726c10723c */ /* 0x040fe20000001810 */
[----:B------:R-:W1:Y:S03]  /*1eb40*/  LDSM.16.MT88.4 R112, [R214+0x9400] ;  /* 0x00940000d670783b */ /* 0x000e660000004200 */
[----:B------:R-:W-:Y:S02]  /*1eb50*/  IMAD.MOV.U32 R164, RZ, RZ, R153 ;  /* 0x000000ffffa47224 */ /* 0x000fe400078e0099 */
[----:B------:R-:W-:Y:S02]  /*1eb60*/  IMAD.MOV.U32 R153, RZ, RZ, R152 ;  /* 0x000000ffff997224 */ /* 0x000fe400078e0098 */
[----:B------:R-:W-:Y:S03]  /*1eb70*/  IMAD.MOV.U32 R152, RZ, RZ, R159 ;  /* 0x000000ffff987224 */ /* 0x000fe600078e009f */
[----:B------:R-:W-:Y:S02]  /*1eb80*/  IMAD.MOV.U32 R159, RZ, RZ, R158 ;  /* 0x000000ffff9f7224 */ /* 0x000fe400078e009e */
[----:B------:R-:W-:Y:S01]  /*1eb90*/  IMAD.MOV.U32 R158, RZ, RZ, R157 ;  /* 0x000000ffff9e7224 */ /* 0x000fe200078e009d */
[----:B----4-:R3:W5:Y:S01]  /*1eba0*/  LDL.LU R221, [R1+0xb8] ;  /* 0x0000b80001dd7983 */ /* 0x0107620000300800 */
        /* <DEDUP_REMOVED lines=10> */
[----:B------:R-:W-:Y:S01]  /*1ec50*/  IMAD.MOV.U32 R165, RZ, RZ, R164 ;  /* 0x000000ffffa57224 */ /* 0x000fe200078e00a4 */
[----:B------:R3:W5:Y:S01]  /*1ec60*/  LDL.LU R222, [R1+0xb4] ;  /* 0x0000b40001de7983 */ /* 0x0007620000300800 */
[----:B------:R-:W-:Y:S01]  /*1ec70*/  IMAD.MOV.U32 R164, RZ, RZ, R153 ;  /* 0x000000ffffa47224 */ /* 0x000fe200078e0099 */
[----:B------:R4:W-:Y:S01]  /*1ec80*/  MUFU.EX2 R236, R166 ;  /* 0x000000a600ec7308 */ /* 0x0009e20000000800 */
[-C--:B-1----:R-:W-:Y:S01]  /*1ec90*/  HMMA.16816.F32 R20, R108, R112.reuse, R20 ;  /* 0x000000706c14723c */ /* 0x082fe20000001814 */
[----:B------:R3:W5:Y:S02]  /*1eca0*/  LDL.LU R225, [R1+0xb0] ;  /* 0x0000b00001e17983 */ /* 0x0007640000300800 */
[----:B------:R-:W-:Y:S02]  /*1ecb0*/  IMAD.MOV.U32 R153, RZ, RZ, R152 ;  /* 0x000000ffff997224 */ /* 0x000fe400078e0098 */
[----:B------:R-:W-:Y:S01]  /*1ecc0*/  IMAD.MOV.U32 R152, RZ, RZ, R159 ;  /* 0x000000ffff987224 */ /* 0x000fe200078e009f */
[C---:B------:R-:W-:Y:S01]  /*1ecd0*/  HMMA.16816.F32 R24, R116.reuse, R112, R24 ;  /* 0x000000707418723c */ /* 0x040fe20000001818 */
[----:B------:R3:W5:Y:S04]  /*1ece0*/  LDL.LU R223, [R1+0xac] ;  /* 0x0000ac0001df7983 */ /* 0x0007680000300800 */
[----:B------:R-:W-:Y:S01]  /*1ecf0*/  IMAD.MOV.U32 R159, RZ, RZ, R158 ;  /* 0x000000ffff9f7224 */ /* 0x000fe200078e009e */
[-C--:B------:R-:W-:Y:S01]  /*1ed00*/  HMMA.16816.F32 R28, R116, R114.reuse, R28 ;  /* 0x00000072741c723c */ /* 0x080fe2000000181c */
[----:B------:R3:W5:Y:S04]  /*1ed10*/  LDL.LU R218, [R1+0xa8] ;  /* 0x0000a80001da7983 */ /* 0x0007680000300800 */
[----:B------:R-:W-:Y:S01]  /*1ed20*/  IMAD.MOV.U32 R158, RZ, RZ, R157 ;  /* 0x000000ffff9e7224 */ /* 0x000fe200078e009d */
[C---:B------:R-:W-:Y:S01]  /*1ed30*/  HMMA.16816.F32 R32, R108.reuse, R114, R32 ;  /* 0x000000726c20723c */ /* 0x040fe20000001820 */
[----:B------:R-:W1:Y:S04]  /*1ed40*/  LDSM.16.MT88.4 R112, [R212+0xa400] ;  /* 0x00a40000d470783b */ /* 0x000e680000004200 */
[----:B------:R-:W-:Y:S02]  /*1ed50*/  IMAD.MOV.U32 R157, RZ, RZ, R156 ;  /* 0x000000ffff9d7224 */ /* 0x000fe400078e009c */
[----:B------:R-:W-:Y:S04]  /*1ed60*/  IMAD.MOV.U32 R156, RZ, RZ, R147 ;  /* 0x000000ffff9c7224 */ /* 0x000fe800078e0093 */
        /* <DEDUP_REMOVED lines=9> */
[----:B------:R3:W5:Y:S01]  /*1ee00*/  LDL.LU R217, [R1+0xa4] ;  /* 0x0000a40001d97983 */ /* 0x0007620000300800 */
[----:B----4-:R-:W-:Y:S02]  /*1ee10*/  IMAD.MOV.U32 R166, RZ, RZ, R165 ;  /* 0x000000ffffa67224 */ /* 0x010fe400078e00a5 */
[----:B------:R-:W-:Y:S02]  /*1ee20*/  IMAD.MOV.U32 R165, RZ, RZ, R164 ;  /* 0x000000ffffa57224 */ /* 0x000fe400078e00a4 */
[----:B------:R-:W-:Y:S02]  /*1ee30*/  IMAD.MOV.U32 R164, RZ, RZ, R153 ;  /* 0x000000ffffa47224 */ /* 0x000fe400078e0099 */
[----:B------:R-:W-:Y:S01]  /*1ee40*/  FFMA.FTZ R106, R165, UR4, -R107 ;  /* 0x00000004a56a7c23 */ /* 0x000fe2000801086b */
[----:B------:R-:W-:Y:S02]  /*1ee50*/  IMAD.MOV.U32 R167, RZ, RZ, R166 ;  /* 0x000000ffffa77224 */ /* 0x000fe400078e00a6 */
[----:B------:R-:W-:Y:S01]  /*1ee60*/  IMAD.MOV.U32 R166, RZ, RZ, R164 ;  /* 0x000000ffffa67224 */ /* 0x000fe200078e00a4 */
[----:B------:R-:W-:Y:S01]  /*1ee70*/  MUFU.EX2 R206, R106 ;  /* 0x0000006a00ce7308 */ /* 0x000fe20000000800 */
[-C--:B-1----:R-:W-:Y:S03]  /*1ee80*/  HMMA.16816.F32 R36, R108, R112.reuse, R36 ;  /* 0x000000706c24723c */ /* 0x082fe60000001824 */
[----:B------:R-:W-:Y:S02]  /*1ee90*/  IMAD.MOV.U32 R153, RZ, RZ, R152 ;  /* 0x000000ffff997224 */ /* 0x000fe400078e0098 */
[----:B------:R-:W-:Y:S01]  /*1eea0*/  IMAD.MOV.U32 R152, RZ, RZ, R159 ;  /* 0x000000ffff987224 */ /* 0x000fe200078e009f */
[C---:B------:R-:W-:Y:S03]  /*1eeb0*/  HMMA.16816.F32 R40, R116.reuse, R112, R40 ;  /* 0x000000707428723c */ /* 0x040fe60000001828 */
[----:B------:R1:W-:Y:S02]  /*1eec0*/  MUFU.EX2 R231, R167 ;  /* 0x000000a700e77308 */ /* 0x0003e40000000800 */
[----:B------:R-:W-:Y:S01]  /*1eed0*/  IMAD.MOV.U32 R159, RZ, RZ, R158 ;  /* 0x000000ffff9f7224 */ /* 0x000fe200078e009e */
[-C--:B------:R-:W-:Y:S05]  /*1eee0*/  HMMA.16816.F32 R44, R116, R114.reuse, R44 ;  /* 0x00000072742c723c */ /* 0x080fea000000182c */
[----:B------:R-:W-:Y:S01]  /*1eef0*/  IMAD.MOV.U32 R158, RZ, RZ, R157 ;  /* 0x000000ffff9e7224 */ /* 0x000fe200078e009d */
[C---:B------:R-:W-:Y:S01]  /*1ef00*/  HMMA.16816.F32 R48, R108.reuse, R114, R48 ;  /* 0x000000726c30723c */ /* 0x040fe20000001830 */
[----:B------:R-:W4:Y:S04]  /*1ef10*/  LDSM.16.MT88.4 R112, [R214+0xa400] ;  /* 0x00a40000d670783b */ /* 0x000f280000004200 */
[----:B------:R-:W-:Y:S02]  /*1ef20*/  IMAD.MOV.U32 R157, RZ, RZ, R147 ;  /* 0x000000ffff9d7224 */ /* 0x000fe400078e0093 */
[----:B-1----:R-:W-:Y:S04]  /*1ef30*/  IMAD.MOV.U32 R167, RZ, RZ, R166 ;  /* 0x000000ffffa77224 */ /* 0x002fe800078e00a6 */
[----:B------:R-:W-:Y:S02]  /*1ef40*/  IMAD.MOV.U32 R166, RZ, RZ, R213 ;  /* 0x000000ffffa67224 */ /* 0x000fe400078e00d5 */
[----:B------:R-:W-:Y:S02]  /*1ef50*/  IMAD.MOV.U32 R147, RZ, RZ, R146 ;  /* 0x000000ffff937224 */ /* 0x000fe400078e0092 */
[----:B------:R-:W-:Y:S01]  /*1ef60*/  FFMA.FTZ R100, R166, UR4, -R107 ;  /* 0x00000004a6647c23 */ /* 0x000fe2000801086b */
[----:B------:R-:W-:Y:S02]  /*1ef70*/  IMAD.MOV.U32 R166, RZ, RZ, R150 ;  /* 0x000000ffffa67224 */ /* 0x000fe400078e0096 */
[----:B------:R-:W-:Y:S01]  /*1ef80*/  IMAD.MOV.U32 R146, RZ, RZ, R149 ;  /* 0x000000ffff927224 */ /* 0x000fe200078e0095 */
[----:B------:R-:W1:Y:S01]  /*1ef90*/  MUFU.EX2 R207, R100 ;  /* 0x0000006400cf7308 */ /* 0x000e620000000800 */
        /* <DEDUP_REMOVED lines=11> */
[-C--:B----4-:R-:W-:Y:S03]  /*1f050*/  HMMA.16816.F32 R52, R108, R112.reuse, R52 ;  /* 0x000000706c34723c */ /* 0x090fe60000001834 */
[----:B------:R-:W-:Y:S02]  /*1f060*/  IMAD.MOV.U32 R149, RZ, RZ, R139 ;  /* 0x000000ffff957224 */ /* 0x000fe400078e008b */
[----:B------:R-:W-:Y:S01]  /*1f070*/  IMAD.MOV.U32 R139, RZ, RZ, R138 ;  /* 0x000000ffff8b7224 */ /* 0x000fe200078e008a */
[C---:B------:R-:W-:Y:S05]  /*1f080*/  HMMA.16816.F32 R56, R116.reuse, R112, R56 ;  /* 0x000000707438723c */ /* 0x040fea0000001838 */
[----:B------:R-:W-:Y:S01]  /*1f090*/  IMAD.MOV.U32 R138, RZ, RZ, R128 ;  /* 0x000000ffff8a7224 */ /* 0x000fe200078e0080 */
[-C--:B------:R-:W-:Y:S05]  /*1f0a0*/  HMMA.16816.F32 R60, R116, R114.reuse, R60 ;  /* 0x00000072743c723c */ /* 0x080fea000000183c */
[----:B------:R-:W-:Y:S01]  /*1f0b0*/  IMAD.MOV.U32 R160, RZ, RZ, R164 ;  /* 0x000000ffffa07224 */ /* 0x000fe200078e00a4 */
[C---:B------:R-:W-:Y:S01]  /*1f0c0*/  HMMA.16816.F32 R64, R108.reuse, R114, R64 ;  /* 0x000000726c40723c */ /* 0x040fe20000001840 */
[----:B------:R-:W4:Y:S04]  /*1f0d0*/  LDSM.16.MT88.4 R112, [R214+0xb400] ;  /* 0x00b40000d670783b */ /* 0x000f280000004200 */
[----:B------:R-:W-:Y:S01]  /*1f0e0*/  IMAD.MOV.U32 R128, RZ, RZ, R135 ;  /* 0x000000ffff807224 */ /* 0x000fe200078e0087 */
[-C--:B------:R-:W-:Y:S05]  /*1f0f0*/  HMMA.16816.F32 R68, R108, R120.reuse, R68 ;  /* 0x000000786c44723c */ /* 0x080fea0000001844 */
[----:B------:R-:W-:Y:S01]  /*1f100*/  IMAD.MOV.U32 R135, RZ, RZ, R127 ;  /* 0x000000ffff877224 */ /* 0x000fe200078e007f */
[C---:B------:R-:W-:Y:S05]  /*1f110*/  HMMA.16816.F32 R72, R116.reuse, R120, R72 ;  /* 0x000000787448723c */ /* 0x040fea0000001848 */
[----:B------:R-:W-:Y:S01]  /*1f120*/  IMAD.MOV.U32 R127, RZ, RZ, R192 ;  /* 0x000000ffff7f7224 */ /* 0x000fe200078e00c0 */
[-C--:B------:R-:W-:Y:S05]  /*1f130*/  HMMA.16816.F32 R76, R116, R122.reuse, R76 ;  /* 0x0000007a744c723c */ /* 0x080fea000000184c */
[----:B------:R-:W-:Y:S01]  /*1f140*/  IMAD.MOV.U32 R164, RZ, RZ, R152 ;  /* 0x000000ffffa47224 */ /* 0x000fe200078e0098 */
[C---:B------:R-:W-:Y:S01]  /*1f150*/  HMMA.16816.F32 R80, R108.reuse, R122, R80 ;  /* 0x0000007a6c50723c */ /* 0x040fe20000001850 */
[----:B------:R-:W3:Y:S04]  /*1f160*/  LDSM.16.MT88.4 R120, [R212+0x9800] ;  /* 0x00980000d478783b */ /* 0x000ee80000004200 */
[----:B------:R-:W-:Y:S02]  /*1f170*/  IMAD.MOV.U32 R152, RZ, RZ, R158 ;  /* 0x000000ffff987224 */ /* 0x000fe400078e009e */
[----:B------:R-:W-:Y:S04]  /*1f180*/  IMAD.MOV.U32 R158, RZ, RZ, R157 ;  /* 0x000000ffff9e7224 */ /* 0x000fe800078e009d */
        /* <DEDUP_REMOVED lines=8> */
[-C--:B------:R-:W-:Y:S01]  /*1f210*/  HMMA.16816.F32 R92, R116, R114.reuse, R92 ;  /* 0x00000072745c723c */ /* 0x080fe2000000185c */
[----:B------:R-:W-:Y:S04]  /*1f220*/  LDSM.16.MT88.4 R116, [R212+0xa800] ;  /* 0x00a80000d474783b */ /* 0x000fe80000004200 */
[----:B------:R-:W-:Y:S01]  /*1f230*/  FFMA.FTZ R189, R208, UR4, -R107 ;  /* 0x00000004d0bd7c23 */ /* 0x000fe2000801086b */
[----:B------:R-:W-:Y:S01]  /*1f240*/  HMMA.16816.F32 R96, R108, R114, R96 ;  /* 0x000000726c60723c */ /* 0x000fe20000001860 */
[----:B------:R4:W-:Y:S02]  /*1f250*/  MUFU.EX2 R208, R165 ;  /* 0x000000a500d07308 */ /* 0x0009e40000000800 */
[----:B------:R-:W-:Y:S02]  /*1f260*/  LDSM.16.MT88.4 R108, [R214+0xa800] ;  /* 0x00a80000d66c783b */ /* 0x000fe40000004200 */
[----:B------:R-:W-:Y:S02]  /*1f270*/  IMAD.MOV.U32 R153, RZ, RZ, R159 ;  /* 0x000000ffff997224 */ /* 0x000fe400078e009f */
[----:B------:R-:W-:Y:S04]  /*1f280*/  IMAD.MOV.U32 R159, RZ, RZ, R146 ;  /* 0x000000ffff9f7224 */ /* 0x000fe800078e0092 */
[----:B------:R-:W-:Y:S01]  /*1f290*/  MUFU.EX2 R189, R189 ;  /* 0x000000bd00bd7308 */ /* 0x000fe20000000800 */
[----:B------:R-:W-:Y:S01]  /*1f2a0*/  IMAD.MOV.U32 R146, RZ, RZ, R139 ;  /* 0x000000ffff927224 */ /* 0x000fe200078e008b */
[----:B------:R-:W-:Y:S01]  /*1f2b0*/  LDSM.16.MT88.4 R112, [R212+0xb800] ;  /* 0x00b80000d470783b */ /* 0x000fe20000004200 */
[----:B------:R-:W-:Y:S02]  /*1f2c0*/  IMAD.MOV.U32 R150, RZ, RZ, R128 ;  /* 0x000000ffff967224 */ /* 0x000fe400078e0080 */
[----:B------:R-:W-:Y:S01]  /*1f2d0*/  IMAD.MOV.U32 R139, RZ, RZ, R127 ;  /* 0x000000ffff8b7224 */ /* 0x000fe200078e007f */
[--C-:B------:R-:W-:Y:S01]  /*1f2e0*/  HSET2.LE.AND R127, R125, R148.reuse, PT ;  /* 0x000000947d7f7233 */ /* 0x100fe20003803000 */
[----:B------:R-:W-:Y:S01]  /*1f2f0*/  IMAD.MOV.U32 R125, RZ, RZ, R124 ;  /* 0x000000ffff7d7224 */ /* 0x000fe200078e007c */
[--C-:B------:R-:W-:Y:S01]  /*1f300*/  HSET2.LE.AND R124, R194, R148.reuse, PT ;  /* 0x00000094c27c7233 */ /* 0x100fe20003803000 */
[----:B----4-:R-:W-:Y:S02]  /*1f310*/  IMAD.MOV.U32 R165, RZ, RZ, R147 ;  /* 0x000000ffffa57224 */ /* 0x010fe400078e0093 */
[----:B------:R-:W-:Y:S01]  /*1f320*/  IMAD.MOV.U32 R147, RZ, RZ, R150 ;  /* 0x000000ffff937224 */ /* 0x000fe200078e0096 */
[--C-:B------:R-:W-:Y:S01]  /*1f330*/  HSET2.LE.AND R125, R125, R148.reuse, PT ;  /* 0x000000947d7d7233 */ /* 0x100fe20003803000 */
[----:B------:R-:W-:Y:S02]  /*1f340*/  IMAD.MOV.U32 R174, RZ, RZ, R135 ;  /* 0x000000ffffae7224 */ /* 0x000fe400078e0087 */
[----:B------:R-:W-:Y:S02]  /*1f350*/  IMAD.MOV.U32 R150, RZ, RZ, R133 ;  /* 0x000000ffff967224 */ /* 0x000fe400078e0085 */
[----:B------:R-:W-:Y:S02]  /*1f360*/  IMAD.MOV.U32 R128, RZ, RZ, R188 ;  /* 0x000000ffff807224 */ /* 0x000fe400078e00bc */
[----:B------:R-:W-:Y:S01]  /*1f370*/  FFMA.FTZ R188, R105, UR4, -R107 ;  /* 0x0000000469bc7c23 */ /* 0x000fe2000801086b */
[----:B------:R-:W-:Y:S01]  /*1f380*/  IMAD.MOV.U32 R172, RZ, RZ, R164 ;  /* 0x000000ffffac7224 */ /* 0x000fe200078e00a4 */
[----:B------:R-:W-:Y:S01]  /*1f390*/  MUFU.EX2 R205, R174 ;  /* 0x000000ae00cd7308 */ /* 0x000fe20000000800 */
[----:B------:R-:W-:Y:S09]  /*1f3a0*/  IMAD.MOV.U32 R173, RZ, RZ, R146 ;  /* 0x000000ffffad7224 */ /* 0x000ff200078e0092 */
[----:B------:R-:W-:Y:S10]  /*1f3b0*/  MUFU.EX2 R202, R172 ;  /* 0x000000ac00ca7308 */ /* 0x000ff40000000800 */
[----:B------:R-:W-:Y:S01]  /*1f3c0*/  MUFU.EX2 R188, R188 ;  /* 0x000000bc00bc7308 */ /* 0x000fe20000000800 */
[----:B--2---:R-:W-:Y:S01]  /*1f3d0*/  FFMA.FTZ R130, R2, R3, R183 ;  /* 0x0000000302827223 */ /* 0x004fe200000100b7 */
[----:B------:R-:W-:Y:S01]  /*1f3e0*/  F2FP.F16.F32.PACK_AB R3, R237, R234 ;  /* 0x000000eaed03723e */ /* 0x000fe200000000ff */
[----:B------:R-:W2:Y:S02]  /*1f3f0*/  LDL.LU R2, [R1+0x50] ;  /* 0x0000500001027983 */ /* 0x000ea40000300800 */
[----:B------:R-:W-:Y:S01]  /*1f400*/  FADD.FTZ R137, R201, R130 ;  /* 0x00000082c9897221 */ /* 0x000fe20000010000 */
[----:B------:R-:W-:Y:S01]  /*1f410*/  LOP3.LUT R124, R124, R3, RZ, 0xc0, !PT ;  /* 0x000000037c7c7212 */ /* 0x000fe200078ec0ff */
[----:B------:R4:W5:Y:S01]  /*1f420*/  LDL.LU R216, [R1+0xa0] ;  /* 0x0000a00001d87983 */ /* 0x0009620000300800 */
[--C-:B------:R-:W-:Y:S02]  /*1f430*/  HSET2.LE.AND R130, R198, R148.reuse, PT ;  /* 0x00000094c6827233 */ /* 0x100fe40003803000 */
[----:B-1----:R-:W-:Y:S01]  /*1f440*/  F2FP.F16.F32.PACK_AB R3, R206, R207 ;  /* 0x000000cfce03723e */ /* 0x002fe200000000ff */
[----:B------:R-:W-:Y:S01]  /*1f450*/  MUFU.EX2 R198, R165 ;  /* 0x000000a500c67308 */ /* 0x000fe20000000800 */
[----:B--2---:R-:W-:Y:S01]  /*1f460*/  FFMA.FTZ R129, R0, R2, R184 ;  /* 0x0000000200817223 */ /* 0x004fe200000100b8 */
[----:B------:R-:W-:Y:S01]  /*1f470*/  FFMA.FTZ R0, R215, UR4, -R107 ;  /* 0x00000004d7007c23 */ /* 0x000fe2000801086b */
[----:B------:R-:W-:Y:S01]  /*1f480*/  F2FP.F16.F32.PACK_AB R2, R242, R240 ;  /* 0x000000f0f202723e */ /* 0x000fe200000000ff */
[----:B------:R4:W5:Y:S01]  /*1f490*/  LDL.LU R215, [R1+0x9c] ;  /* 0x00009c0001d77983 */ /* 0x0009620000300800 */
[----:B------:R-:W-:Y:S05]  /*1f4a0*/  FADD.FTZ R136, R185, R129 ;  /* 0x00000081b9887221 */ /* 0x000fea0000010000 */
[----:B------:R1:W-:Y:S01]  /*1f4b0*/  MUFU.EX2 R210, R0 ;  /* 0x0000000000d27308 */ /* 0x0003e20000000800 */
[----:B------:R-:W-:Y:S01]  /*1f4c0*/  LOP3.LUT R127, R127, R2, RZ, 0xc0, !PT ;  /* 0x000000027f7f7212 */ /* 0x000fe200078ec0ff */
[----:B------:R4:W5:Y:S01]  /*1f4d0*/  LDL.LU R213, [R1+0x98] ;  /* 0x0000980001d57983 */ /* 0x0009620000300800 */
[--C-:B------:R-:W-:Y:S01]  /*1f4e0*/  HSET2.LE.AND R129, R199, R148.reuse, PT ;  /* 0x00000094c7817233 */ /* 0x100fe20003803000 */
[----:B-1----:R-:W-:Y:S01]  /*1f4f0*/  FFMA.FTZ R0, R167, UR4, -R107 ;  /* 0x00000004a7007c23 */ /* 0x002fe2000801086b */
[----:B------:R-:W-:Y:S02]  /*1f500*/  IMAD.MOV.U32 R167, RZ, RZ, R151 ;  /* 0x000000ffffa77224 */ /* 0x000fe400078e0097 */
[----:B------:R-:W-:Y:S03]  /*1f510*/  IMAD.MOV.U32 R151, RZ, RZ, R138 ;  /* 0x000000ffff977224 */ /* 0x000fe600078e008a */
[----:B------:R1:W-:Y:S01]  /*1f520*/  MUFU.EX2 R211, R0 ;  /* 0x0000000000d37308 */ /* 0x0003e20000000800 */
[----:B------:R-:W-:Y:S02]  /*1f530*/  IMAD.MOV.U32 R138, RZ, RZ, R192 ;  /* 0x000000ffff8a7224 */ /* 0x000fe400078e00c0 */
[----:B------:R-:W-:Y:S01]  /*1f540*/  FFMA.FTZ R192, R209, UR4, -R107 ;  /* 0x00000004d1c07c23 */ /* 0x000fe2000801086b */
[----:B------:R-:W-:Y:S02]  /*1f550*/  IMAD.MOV.U32 R161, RZ, RZ, R167 ;  /* 0x000000ffffa17224 */ /* 0x000fe400078e00a7 */
[----:B------:R-:W-:Y:S02]  /*1f560*/  IMAD.MOV.U32 R167, RZ, RZ, R153 ;  /* 0x000000ffffa77224 */ /* 0x000fe400078e0099 */
[----:B------:R-:W-:Y:S02]  /*1f570*/  IMAD.MOV.U32 R153, RZ, RZ, R152 ;  /* 0x000000ffff997224 */ /* 0x000fe400078e0098 */
[----:B------:R2:W3:Y:S01]  /*1f580*/  MUFU.EX2 R209, R160 ;  /* 0x000000a000d17308 */ /* 0x0004e20000000800 */
[----:B------:R-:W-:Y:S02]  /*1f590*/  IMAD.MOV.U32 R152, RZ, RZ, R139 ;  /* 0x000000ffff987224 */ /* 0x000fe400078e008b */
[----:B------:R-:W-:Y:S01]  /*1f5a0*/  FADD.FTZ R139, R204, R132 ;  /* 0x00000084cc8b7221 */ /* 0x000fe20000010000 */
[----:B------:R-:W-:Y:S02]  /*1f5b0*/  IMAD.MOV.U32 R164, RZ, RZ, R151 ;  /* 0x000000ffffa47224 */ /* 0x000fe400078e0097 */
[----:B------:R-:W-:Y:S01]  /*1f5c0*/  IMAD.MOV.U32 R151, RZ, RZ, R128 ;  /* 0x000000ffff977224 */ /* 0x000fe200078e0080 */
[--C-:B------:R-:W-:Y:S01]  /*1f5d0*/  HSET2.LE.AND R128, R186, R148.reuse, PT ;  /* 0x00000094ba807233 */ /* 0x100fe20003803000 */
[----:B------:R-:W-:Y:S02]  /*1f5e0*/  IMAD.MOV.U32 R146, RZ, RZ, R138 ;  /* 0x000000ffff927224 */ /* 0x000fe400078e008a */
[----:B------:R-:W-:Y:S01]  /*1f5f0*/  FADD.FTZ R138, R251, R131 ;  /* 0x00000083fb8a7221 */ /* 0x000fe20000010000 */
[----:B-1----:R-:W-:Y:S01]  /*1f600*/  F2FP.F16.F32.PACK_AB R0, R241, R239 ;  /* 0x000000eff100723e */ /* 0x002fe200000000ff */
[----:B------:R-:W-:Y:S01]  /*1f610*/  MUFU.EX2 R194, R153 ;  /* 0x0000009900c27308 */ /* 0x000fe20000000800 */
[--C-:B------:R-:W-:Y:S02]  /*1f620*/  HSET2.LE.AND R131, R191, R148.reuse, PT ;  /* 0x00000094bf837233 */ /* 0x100fe40003803000 */
[----:B------:R-:W-:Y:S02]  /*1f630*/  LOP3.LUT R126, R126, R0, RZ, 0xc0, !PT ;  /* 0x000000007e7e7212 */ /* 0x000fe400078ec0ff */
[----:B------:R-:W-:Y:S01]  /*1f640*/  F2FP.F16.F32.PACK_AB R0, R238, R235 ;  /* 0x000000ebee00723e */ /* 0x000fe200000000ff */
[----:B--2---:R-:W-:Y:S01]  /*1f650*/  IMAD.MOV.U32 R160, RZ, RZ, R166 ;  /* 0x000000ffffa07224 */ /* 0x004fe200078e00a6 */
[----:B---3--:R-:W-:Y:S01]  /*1f660*/  F2FP.F16.F32.PACK_AB R2, R208, R209 ;  /* 0x000000d1d002723e */ /* 0x008fe200000000ff */
[----:B------:R-:W-:Y:S01]  /*1f670*/  IMAD.MOV.U32 R166, RZ, RZ, R134 ;  /* 0x000000ffffa67224 */ /* 0x000fe200078e0086 */
[----:B------:R-:W-:Y:S01]  /*1f680*/  LOP3.LUT R125, R125, R0, RZ, 0xc0, !PT ;  /* 0x000000007d7d7212 */ /* 0x000fe200078ec0ff */
[----:B------:R-:W1:Y:S01]  /*1f690*/  LDSM.16.MT88.4 R132, [R214+0x9800] ;  /* 0x00980000d684783b */ /* 0x000e620000004200 */
[----:B------:R-:W-:Y:S01]  /*1f6a0*/  F2FP.F16.F32.PACK_AB R0, R231, R236 ;  /* 0x000000ece700723e */ /* 0x000fe200000000ff */
[----:B------:R-:W2:Y:S01]  /*1f6b0*/  MUFU.EX2 R204, R173 ;  /* 0x000000ad00cc7308 */ /* 0x000ea20000000800 */
[----:B------:R-:W-:Y:S02]  /*1f6c0*/  LOP3.LUT R130, R130, R2, RZ, 0xc0, !PT ;  /* 0x0000000282827212 */ /* 0x000fe400078ec0ff */
[----:B------:R-:W-:Y:S01]  /*1f6d0*/  LOP3.LUT R128, R128, R0, RZ, 0xc0, !PT ;  /* 0x0000000080807212 */ /* 0x000fe200078ec0ff */
[-C--:B------:R-:W-:Y:S06]  /*1f6e0*/  HMMA.16816.F32 R4, R124, R120.reuse, R4 ;  /* 0x000000787c04723c */ /* 0x080fec0000001804 */
[----:B------:R3:W4:Y:S01]  /*1f6f0*/  MUFU.EX2 R203, R167 ;  /* 0x000000a700cb7308 */ /* 0x0007220000000800 */
[----:B------:R-:W-:Y:S04]  /*1f700*/  F2FP.F16.F32.PACK_AB R0, R211, R210 ;  /* 0x000000d2d300723e */ /* 0x000fe800000000ff */
[----:B------:R-:W-:Y:S02]  /*1f710*/  LOP3.LUT R131, R131, R3, RZ, 0xc0, !PT ;  /* 0x0000000383837212 */ /* 0x000fe400078ec0ff */
[----:B------:R-:W-:Y:S03]  /*1f720*/  LOP3.LUT R129, R129, R0, RZ, 0xc0, !PT ;  /* 0x0000000081817212 */ /* 0x000fe600078ec0ff */
[----:B------:R2:W4:Y:S04]  /*1f730*/  MUFU.EX2 R201, R164 ;  /* 0x000000a400c97308 */ /* 0x0005280000000800 */
[C---:B------:R-:W-:Y:S06]  /*1f740*/  HMMA.16816.F32 R8, R128.reuse, R120, R8 ;  /* 0x000000788008723c */ /* 0x040fec0000001808 */
[----:B------:R-:W-:Y:S01]  /*1f750*/  MUFU.EX2 R191, R156 ;  /* 0x0000009c00bf7308 */ /* 0x000fe20000000800 */
[----:B---3--:R-:W-:Y:S01]  /*1f760*/  VIADD R167, R232, 0x1715609d ;  /* 0x1715609de8a77836 */ /* 0x008fe20000000000 */
[-C--:B------:R-:W-:Y:S08]  /*1f770*/  HMMA.16816.F32 R12, R128, R122.reuse, R12 ;  /* 0x0000007a800c723c */ /* 0x080ff0000000180c */
[----:B------:R-:W-:Y:S03]  /*1f780*/  MUFU.EX2 R192, R192 ;  /* 0x000000c000c07308 */ /* 0x000fe60000000800 */
[--C-:B------:R-:W-:Y:S01]  /*1f790*/  LOP3.LUT R106, R187, R190, R167.reuse, 0x96, !PT ;  /* 0x000000bebb6a7212 */ /* 0x100fe200078e96a7 */
[C---:B------:R-:W-:Y:S01]  /*1f7a0*/  HMMA.16816.F32 R16, R124.reuse, R122, R16 ;  /* 0x0000007a7c10723c */ /* 0x040fe20000001810 */
[----:B------:R-:W-:Y:S03]  /*1f7b0*/  LDSM.16.MT88.4 R184, [R212+0xbc00] ;  /* 0x00bc0000d4b8783b */ /* 0x000fe60000004200 */
[----:B------:R-:W-:Y:S02]  /*1f7c0*/  LOP3.LUT R2, R195, R162, R167, 0x96, !PT ;  /* 0x000000a2c3027212 */ /* 0x000fe400078e96a7 */
[-C--:B-1----:R-:W-:Y:S01]  /*1f7d0*/  HMMA.16816.F32 R20, R124, R132.reuse, R20 ;  /* 0x000000847c14723c */ /* 0x082fe20000001814 */
[----:B------:R1:W-:Y:S04]  /*1f7e0*/  MUFU.EX2 R195, R152 ;  /* 0x0000009800c37308 */ /* 0x0003e80000000800 */
[----:B------:R-:W-:Y:S01]  /*1f7f0*/  IMAD.WIDE.U32 R2, R2, -0x2daee0ad, RZ ;  /* 0xd2511f5302027825 */ /* 0x000fe200078e00ff */
[C---:B------:R-:W-:Y:S05]  /*1f800*/  HMMA.16816.F32 R24, R128.reuse, R132, R24 ;  /* 0x000000848018723c */ /* 0x040fea0000001818 */
[----:B------:R-:W-:Y:S01]  /*1f810*/  MUFU.EX2 R190, R149 ;  /* 0x0000009500be7308 */ /* 0x000fe20000000800 */
[----:B------:R-:W-:Y:S01]  /*1f820*/  SHF.R.U32.HI R120, RZ, 0x10, R2 ;  /* 0x00000010ff787819 */ /* 0x000fe20000011602 */
[-C--:B------:R-:W-:Y:S04]  /*1f830*/  HMMA.16816.F32 R28, R128, R134.reuse, R28 ;  /* 0x00000086801c723c */ /* 0x080fe8000000181c */
[----:B------:R-:W-:Y:S02]  /*1f840*/  LOP3.LUT R100, R2, 0xffff, RZ, 0xc0, !PT ;  /* 0x0000ffff02647812 */ /* 0x000fe400078ec0ff */
[C---:B------:R-:W-:Y:S02]  /*1f850*/  HMMA.16816.F32 R32, R124.reuse, R134, R32 ;  /* 0x000000867c20723c */ /* 0x040fe40000001820 */
[----:B------:R-:W3:Y:S03]  /*1f860*/  MUFU.EX2 R199, R166 ;  /* 0x000000a600c77308 */ /* 0x000ee60000000800 */
[----:B------:R-:W-:Y:S01]  /*1f870*/  SHF.R.U32.HI R105, RZ, 0x8, R100 ;  /* 0x00000008ff697819 */ /* 0x000fe20000011664 */
[-C--:B------:R-:W-:Y:S05]  /*1f880*/  HMMA.16816.F32 R36, R124, R116.reuse, R36 ;  /* 0x000000747c24723c */ /* 0x080fea0000001824 */
[----:B------:R-:W-:Y:S01]  /*1f890*/  LOP3.LUT R100, R120, 0xff, RZ, 0xc0, !PT ;  /* 0x000000ff78647812 */ /* 0x000fe200078ec0ff */
[C---:B------:R-:W-:Y:S05]  /*1f8a0*/  HMMA.16816.F32 R40, R128.reuse, R116, R40 ;  /* 0x000000748028723c */ /* 0x040fea0000001828 */
[----:B------:R-:W-:Y:S01]  /*1f8b0*/  LOP3.LUT R122, R2, 0xff, RZ, 0xc0, !PT ;  /* 0x000000ff027a7812 */ /* 0x000fe200078ec0ff */
[-C--:B------:R-:W-:Y:S05]  /*1f8c0*/  HMMA.16816.F32 R44, R128, R118.reuse, R44 ;  /* 0x00000076802c723c */ /* 0x080fea000000182c */
[----:B------:R-:W-:Y:S01]  /*1f8d0*/  PRMT R122, R122, 0x5410, R105 ;  /* 0x000054107a7a7816 */ /* 0x000fe20000000069 */
[C---:B------:R-:W-:Y:S05]  /*1f8e0*/  HMMA.16816.F32 R48, R124.reuse, R118, R48 ;  /* 0x000000767c30723c */ /* 0x040fea0000001830 */
[--C-:B------:R-:W-:Y:S01]  /*1f8f0*/  HSET2.LE.AND R178, R122, R148.reuse, PT ;  /* 0x000000947ab27233 */ /* 0x100fe20003803000 */
[-C--:B------:R-:W-:Y:S05]  /*1f900*/  HMMA.16816.F32 R52, R124, R108.reuse, R52 ;  /* 0x0000006c7c34723c */ /* 0x080fea0000001834 */
[----:B------:R-:W-:Y:S01]  /*1f910*/  SHF.R.U32.HI R121, RZ, 0x18, R2 ;  /* 0x00000018ff797819 */ /* 0x000fe20000011602 */
[C---:B------:R-:W-:Y:S05]  /*1f920*/  HMMA.16816.F32 R56, R128.reuse, R108, R56 ;  /* 0x0000006c8038723c */ /* 0x040fea0000001838 */
[----:B------:R-:W-:Y:S01]  /*1f930*/  PRMT R121, R100, 0x5410, R121 ;  /* 0x0000541064797816 */ /* 0x000fe20000000079 */
[-C--:B------:R-:W-:Y:S05]  /*1f940*/  HMMA.16816.F32 R60, R128, R110.reuse, R60 ;  /* 0x0000006e803c723c */ /* 0x080fea000000183c */
[--C-:B------:R-:W-:Y:S01]  /*1f950*/  HSET2.LE.AND R179, R121, R148.reuse, PT ;  /* 0x0000009479b37233 */ /* 0x100fe20003803000 */
[C---:B------:R-:W-:Y:S01]  /*1f960*/  HMMA.16816.F32 R64, R124.reuse, R110, R64 ;  /* 0x0000006e7c40723c */ /* 0x040fe20000001840 */
[----:B------:R-:W4:Y:S04]  /*1f970*/  LDSM.16.MT88.4 R108, [R214+0xb800] ;  /* 0x00b80000d66c783b */ /* 0x000f280000004200 */
[----:B--2---:R-:W-:Y:S01]  /*1f980*/  VIADD R164, R233, 0x646e171e ;  /* 0x646e171ee9a47836 */ /* 0x004fe20000000000 */
[-C--:B------:R-:W-:Y:S03]  /*1f990*/  HMMA.16816.F32 R68, R124, R112.reuse, R68 ;  /* 0x000000707c44723c */ /* 0x080fe60000001844 */
[----:B------:R-:W2:Y:S02]  /*1f9a0*/  LDSM.16.MT88.4 R120, [R212+0x9c00] ;  /* 0x009c0000d478783b */ /* 0x000ea40000004200 */
[----:B------:R-:W-:Y:S01]  /*1f9b0*/  IMAD.WIDE.U32 R106, R106, -0x2daee0ad, RZ ;  /* 0xd2511f536a6a7825 */ /* 0x000fe200078e00ff */
[C---:B------:R-:W-:Y:S05]  /*1f9c0*/  HMMA.16816.F32 R72, R128.reuse, R112, R72 ;  /* 0x000000708048723c */ /* 0x040fea0000001848 */
[----:B------:R-:W-:Y:S01]  /*1f9d0*/  LOP3.LUT R0, R3, R160, R164, 0x96, !PT ;  /* 0x000000a003007212 */ /* 0x000fe200078e96a4 */
[-C--:B------:R-:W-:Y:S05]  /*1f9e0*/  HMMA.16816.F32 R76, R128, R114.reuse, R76 ;  /* 0x00000072804c723c */ /* 0x080fea000000184c */
[--C-:B------:R-:W-:Y:S01]  /*1f9f0*/  SHF.R.U32.HI R3, RZ, 0x10, R106.reuse ;  /* 0x00000010ff037819 */ /* 0x100fe2000001166a */
[C---:B------:R-:W-:Y:S05]  /*1fa00*/  HMMA.16816.F32 R80, R124.reuse, R114, R80 ;  /* 0x000000727c50723c */ /* 0x040fea0000001850 */
[C---:B------:R-:W-:Y:S02]  /*1fa10*/  LOP3.LUT R2, R106.reuse, 0xffff, RZ, 0xc0, !PT ;  /* 0x0000ffff6a027812 */ /* 0x040fe400078ec0ff */
[----:B------:R-:W-:Y:S04]  /*1fa20*/  SHF.R.U32.HI R116, RZ, 0x18, R106 ;  /* 0x00000018ff747819 */ /* 0x000fe8000001166a */
[----:B------:R-:W-:Y:S02]  /*1fa30*/  LOP3.LUT R3, R3, 0xff, RZ, 0xc0, !PT ;  /* 0x000000ff03037812 */ /* 0x000fe400078ec0ff */
[----:B------:R-:W-:Y:S02]  /*1fa40*/  LOP3.LUT R117, R106, 0xff, RZ, 0xc0, !PT ;  /* 0x000000ff6a757812 */ /* 0x000fe400078ec0ff */
[----:B------:R-:W-:Y:S01]  /*1fa50*/  SHF.R.U32.HI R2, RZ, 0x8, R2 ;  /* 0x00000008ff027819 */ /* 0x000fe20000011602 */
[-C--:B----4-:R-:W-:Y:S03]  /*1fa60*/  HMMA.16816.F32 R84, R124, R108.reuse, R84 ;  /* 0x0000006c7c54723c */ /* 0x090fe60000001854 */
[----:B------:R-:W-:Y:S01]  /*1fa70*/  PRMT R183, R3, 0x5410, R116 ;  /* 0x0000541003b77816 */ /* 0x000fe20000000074 */
[----:B------:R-:W-:Y:S01]  /*1fa80*/  FADD.FTZ R116, R158, R138 ;  /* 0x0000008a9e747221 */ /* 0x000fe20000010000 */
[----:B------:R-:W-:Y:S01]  /*1fa90*/  LOP3.LUT R106, R107, R154, R164, 0x96, !PT ;  /* 0x0000009a6b6a7212 */ /* 0x000fe200078e96a4 */
[C---:B------:R-:W-:Y:S01]  /*1faa0*/  HMMA.16816.F32 R88, R128.reuse, R108, R88 ;  /* 0x0000006c8058723c */ /* 0x040fe20000001858 */
[----:B-1----:R-:W-:Y:S04]  /*1fab0*/  LDSM.16.MT88.4 R152, [R212+0xac00] ;  /* 0x00ac0000d498783b */ /* 0x002fe80000004200 */
[----:B------:R-:W-:Y:S01]  /*1fac0*/  SHF.R.U32.HI R3, RZ, 0x10, R0 ;  /* 0x00000010ff037819 */ /* 0x000fe20000011600 */
[-C--:B------:R-:W-:Y:S05]  /*1fad0*/  HMMA.16816.F32 R92, R128, R110.reuse, R92 ;  /* 0x0000006e805c723c */ /* 0x080fea000000185c */
[----:B------:R-:W-:Y:S01]  /*1fae0*/  PRMT R117, R117, 0x5410, R2 ;  /* 0x0000541075757816 */ /* 0x000fe20000000002 */
[----:B------:R-:W-:Y:S01]  /*1faf0*/  HMMA.16816.F32 R96, R124, R110, R96 ;  /* 0x0000006e7c60723c */ /* 0x000fe20000001860 */
[----:B------:R-:W-:Y:S04]  /*1fb00*/  LDSM.16.MT88.4 R108, [R214+0xbc00] ;  /* 0x00bc0000d66c783b */ /* 0x000fe80000004200 */
[----:B------:R-:W-:Y:S01]  /*1fb10*/  LOP3.LUT R105, R0, 0xff, RZ, 0xc0, !PT ;  /* 0x000000ff00697812 */ /* 0x000fe200078ec0ff */
[----:B------:R-:W-:Y:S01]  /*1fb20*/  FADD.FTZ R116, R146, R116 ;  /* 0x0000007492747221 */ /* 0x000fe20000010000 */
[----:B------:R-:W-:Y:S04]  /*1fb30*/  SHF.R.U32.HI R107, RZ, 0x18, R0 ;  /* 0x00000018ff6b7819 */ /* 0x000fe80000011600 */
[----:B------:R-:W-:Y:S02]  /*1fb40*/  LOP3.LUT R2, R0, 0xffff, RZ, 0xc0, !PT ;  /* 0x0000ffff00027812 */ /* 0x000fe400078ec0ff */
[----:B------:R-:W-:Y:S02]  /*1fb50*/  LOP3.LUT R3, R3, 0xff, RZ, 0xc0, !PT ;  /* 0x000000ff03037812 */ /* 0x000fe400078ec0ff */
[C---:B------:R-:W-:Y:S02]  /*1fb60*/  LOP3.LUT R0, R106.reuse, 0xffff, RZ, 0xc0, !PT ;  /* 0x0000ffff6a007812 */ /* 0x040fe400078ec0ff */
[----:B------:R-:W-:Y:S02]  /*1fb70*/  LOP3.LUT R100, R106, 0xff, RZ, 0xc0, !PT ;  /* 0x000000ff6a647812 */ /* 0x000fe400078ec0ff */
[----:B------:R-:W-:Y:S01]  /*1fb80*/  PRMT R177, R3, 0x5410, R107 ;  /* 0x0000541003b17816 */ /* 0x000fe2000000006b */
[----:B------:R-:W-:Y:S01]  /*1fb90*/  FADD.FTZ R107, R157, R137 ;  /* 0x000000899d6b7221 */ /* 0x000fe20000010000 */
[----:B------:R-:W-:Y:S02]  /*1fba0*/  SHF.R.U32.HI R2, RZ, 0x8, R2 ;  /* 0x00000008ff027819 */ /* 0x000fe40000011602 */
[----:B------:R-:W-:Y:S01]  /*1fbb0*/  SHF.R.U32.HI R0, RZ, 0x8, R0 ;  /* 0x00000008ff007819 */ /* 0x000fe20000011600 */
[----:B------:R-:W-:Y:S01]  /*1fbc0*/  FADD.FTZ R107, R151, R107 ;  /* 0x0000006b976b7221 */ /* 0x000fe20000010000 */
[----:B------:R-:W-:Y:S02]  /*1fbd0*/  SHF.R.U32.HI R3, RZ, 0x10, R106 ;  /* 0x00000010ff037819 */ /* 0x000fe4000001166a */
[----:B------:R-:W-:Y:S01]  /*1fbe0*/  PRMT R176, R105, 0x5410, R2 ;  /* 0x0000541069b07816 */ /* 0x000fe20000000002 */
[----:B------:R-:W-:Y:S01]  /*1fbf0*/  FADD.FTZ R105, R252, R136 ;  /* 0x00000088fc697221 */ /* 0x000fe20000010000 */
[----:B------:R-:W-:Y:S01]  /*1fc00*/  PRMT R180, R100, 0x5410, R0 ;  /* 0x0000541064b47816 */ /* 0x000fe20000000000 */
[----:B------:R-:W-:Y:S01]  /*1fc10*/  FADD.FTZ R100, R159, R139 ;  /* 0x0000008b9f647221 */ /* 0x000fe20000010000 */
[----:B------:R-:W-:Y:S01]  /*1fc20*/  F2FP.F16.F32.PACK_AB R0, R204, R205 ;  /* 0x000000cdcc00723e */ /* 0x000fe200000000ff */
[----:B------:R-:W1:Y:S01]  /*1fc30*/  LDSM.16.MT88.4 R136, [R214+0x9c00] ;  /* 0x009c0000d688783b */ /* 0x000e620000004200 */
[----:B------:R-:W-:Y:S01]  /*1fc40*/  F2FP.F16.F32.PACK_AB R2, R202, R203 ;  /* 0x000000cbca02723e */ /* 0x000fe200000000ff */
[----:B------:R-:W-:Y:S01]  /*1fc50*/  FADD.FTZ R105, R150, R105 ;  /* 0x0000006996697221 */ /* 0x000fe20000010000 */
[----:B------:R-:W-:Y:S02]  /*1fc60*/  LOP3.LUT R3, R3, 0xff, RZ, 0xc0, !PT ;  /* 0x000000ff03037812 */ /* 0x000fe400078ec0ff */
[----:B------:R-:W-:Y:S02]  /*1fc70*/  SHF.R.U32.HI R106, RZ, 0x18, R106 ;  /* 0x00000018ff6a7819 */ /* 0x000fe4000001166a */
[----:B------:R-:W-:Y:S02]  /*1fc80*/  LOP3.LUT R178, R178, R0, RZ, 0xc0, !PT ;  /* 0x00000000b2b27212 */ /* 0x000fe400078ec0ff */
[----:B------:R-:W-:Y:S02]  /*1fc90*/  LOP3.LUT R179, R179, R2, RZ, 0xc0, !PT ;  /* 0x00000002b3b37212 */ /* 0x000fe400078ec0ff */
[--C-:B------:R-:W-:Y:S02]  /*1fca0*/  HSET2.LE.AND R176, R176, R148.reuse, PT ;  /* 0x00000094b0b07233 */ /* 0x100fe40003803000 */
[--C-:B------:R-:W-:Y:S02]  /*1fcb0*/  HSET2.LE.AND R177, R177, R148.reuse, PT ;  /* 0x00000094b1b17233 */ /* 0x100fe40003803000 */
[----:B------:R-:W-:Y:S01]  /*1fcc0*/  PRMT R106, R3, 0x5410, R106 ;  /* 0x00005410036a7816 */ /* 0x000fe2000000006a */
[----:B------:R-:W-:Y:S01]  /*1fcd0*/  FADD.FTZ R3, R147, R100 ;  /* 0x0000006493037221 */ /* 0x000fe20000010000 */
[----:B------:R-:W-:Y:S02]  /*1fce0*/  F2FP.F16.F32.PACK_AB R0, R200, R201 ;  /* 0x000000c9c800723e */ /* 0x000fe400000000ff */
[----:B---3--:R-:W-:Y:S01]  /*1fcf0*/  F2FP.F16.F32.PACK_AB R2, R198, R199 ;  /* 0x000000c7c602723e */ /* 0x008fe200000000ff */
        /* <DEDUP_REMOVED lines=10> */
[--C-:B------:R-:W-:Y:S02]  /*1fda0*/  HSET2.LE.AND R182, R117, R148.reuse, PT ;  /* 0x0000009475b67233 */ /* 0x100fe40003803000 */
[-C--:B--2---:R-:W-:Y:S05]  /*1fdb0*/  HMMA.16816.F32 R116, R176, R120.reuse, R4 ;  /* 0x00000078b074723c */ /* 0x084fea0000001804 */
[--C-:B------:R-:W-:Y:S02]  /*1fdc0*/  HSET2.LE.AND R180, R180, R148.reuse, PT ;  /* 0x00000094b4b47233 */ /* 0x100fe40003803000 */
[--C-:B------:R-:W-:Y:S01]  /*1fdd0*/  HSET2.LE.AND R181, R106, R148.reuse, PT ;  /* 0x000000946ab57233 */ /* 0x100fe20003803000 */
[----:B------:R-:W-:Y:S03]  /*1fde0*/  FADD.FTZ R4, R245, R105 ;  /* 0x00000069f5047221 */ /* 0x000fe60000010000 */
[----:B------:R-:W-:Y:S01]  /*1fdf0*/  HSET2.LE.AND R183, R183, R148, PT ;  /* 0x00000094b7b77233 */ /* 0x000fe20003803000 */
[----:B------:R-:W-:Y:S01]  /*1fe00*/  IMAD.MOV.U32 R106, RZ, RZ, R103 ;  /* 0x000000ffff6a7224 */ /* 0x000fe200078e0067 */
[----:B------:R-:W-:Y:S02]  /*1fe10*/  F2FP.F16.F32.PACK_AB R3, R190, R191 ;  /* 0x000000bfbe03723e */ /* 0x000fe400000000ff */
[----:B------:R-:W-:Y:S02]  /*1fe20*/  F2FP.F16.F32.PACK_AB R0, R195, R194 ;  /* 0x000000c2c300723e */ /* 0x000fe400000000ff */
[----:B------:R-:W-:Y:S02]  /*1fe30*/  F2FP.F16.F32.PACK_AB R2, R192, R193 ;  /* 0x000000c1c002723e */ /* 0x000fe400000000ff */
[----:B------:R-:W-:Y:S02]  /*1fe40*/  F2FP.F16.F32.PACK_AB R100, R188, R189 ;  /* 0x000000bdbc64723e */ /* 0x000fe400000000ff */
[----:B------:R-:W-:Y:S01]  /*1fe50*/  LOP3.LUT R182, R182, R3, RZ, 0xc0, !PT ;  /* 0x00000003b6b67212 */ /* 0x000fe200078ec0ff */
[----:B------:R-:W-:Y:S01]  /*1fe60*/  FADD.FTZ R3, R246, R107 ;  /* 0x0000006bf6037221 */ /* 0x000fe20000010000 */
[----:B------:R-:W-:Y:S01]  /*1fe70*/  LOP3.LUT R180, R180, R0, RZ, 0xc0, !PT ;  /* 0x00000000b4b47212 */ /* 0x000fe200078ec0ff */
[----:B------:R-:W-:Y:S01]  /*1fe80*/  FADD.FTZ R0, R243, R197 ;  /* 0x000000c5f3007221 */ /* 0x000fe20000010000 */
[----:B------:R-:W-:Y:S01]  /*1fe90*/  LOP3.LUT R181, R181, R2, RZ, 0xc0, !PT ;  /* 0x00000002b5b57212 */ /* 0x000fe200078ec0ff */
[----:B------:R-:W-:Y:S01]  /*1fea0*/  FADD.FTZ R2, R244, R196 ;  /* 0x000000c4f4027221 */ /* 0x000fe20000010000 */
[----:B------:R-:W-:Y:S01]  /*1feb0*/  LOP3.LUT R183, R183, R100, RZ, 0xc0, !PT ;  /* 0x00000064b7b77212 */ /* 0x000fe200078ec0ff */
[----:B------:R-:W-:Y:S01]  /*1fec0*/  FADD.FTZ R5, R247, R0 ;  /* 0x00000000f7057221 */ /* 0x000fe20000010000 */
[----:B------:R-:W-:Y:S02]  /*1fed0*/  IMAD.MOV.U32 R100, RZ, RZ, R104 ;  /* 0x000000ffff647224 */ /* 0x000fe400078e0068 */
[----:B------:R-:W-:Y:S01]  /*1fee0*/  FADD.FTZ R0, R249, R2 ;  /* 0x00000002f9007221 */ /* 0x000fe20000010000 */
[----:B------:R-:W-:Y:S01]  /*1fef0*/  FADD.FTZ R2, R250, R3 ;  /* 0x00000003fa027221 */ /* 0x000fe20000010000 */
[----:B------:R-:W-:Y:S01]  /*1ff00*/  FADD.FTZ R3, R248, R4 ;  /* 0x00000004f8037221 */ /* 0x000fe20000010000 */
        /* <DEDUP_REMOVED lines=48> */
[----:B------:R2:W-:Y:S01]  /*20210*/  STL [R1+0x34], R4 ;  /* 0x0000340401007387 */ /* 0x0005e20000100800 */
[----:B------:R-:W-:Y:S01]  /*20220*/  FADD.FTZ R3, R203, R5 ;  /* 0x00000005cb037221 */ /* 0x000fe20000010000 */
[----:B------:R-:W-:Y:S01]  /*20230*/  FADD.FTZ R2, R191, R2 ;  /* 0x00000002bf027221 */ /* 0x000fe20000010000 */
[----:B------:R-:W-:Y:S01]  /*20240*/  FADD.FTZ R0, R189, R0 ;  /* 0x00000000bd007221 */ /* 0x000fe20000010000 */
[----:B------:R-:W-:Y:S04]  /*20250*/  HMMA.16816.F32 R96, R176, R110, R96 ;  /* 0x0000006eb060723c */ /* 0x000fe80000001860 */
[----:B------:R-:W-:Y:S01]  /*20260*/  FADD.FTZ R3, R202, R3 ;  /* 0x00000003ca037221 */ /* 0x000fe20000010000 */
[----:B------:R-:W-:Y:S01]  /*20270*/  FADD.FTZ R2, R190, R2 ;  /* 0x00000002be027221 */ /* 0x000fe20000010000 */
[----:B------:R-:W-:Y:S01]  /*20280*/  FADD.FTZ R0, R188, R0 ;  /* 0x00000000bc007221 */ /* 0x000fe20000010000 */
[----:B------:R-:W-:Y:S02]  /*20290*/  IMAD.MOV.U32 R108, RZ, RZ, R101 ;  /* 0x000000ffff6c7224 */ /* 0x000fe400078e0065 */
[----:B------:R2:W-:Y:S02]  /*202a0*/  STL [R1+0x48], R3 ;  /* 0x0000480301007387 */ /* 0x0005e40000100800 */
[----:B------:R-:W-:Y:S02]  /*202b0*/  IMAD.MOV.U32 R107, RZ, RZ, R102 ;  /* 0x000000ffff6b7224 */ /* 0x000fe400078e0066 */
[----:B------:R2:W-:Y:S04]  /*202c0*/  STL [R1+0x4c], R2 ;  /* 0x00004c0201007387 */ /* 0x0005e80000100800 */
[----:B------:R2:W-:Y:S01]  /*202d0*/  STL [R1+0x50], R0 ;  /* 0x0000500001007387 */ /* 0x0005e20000100800 */
[----:B------:R-:W-:Y:S06]  /*202e0*/  @P0 BRA `(.L_x_900) ;  /* 0xffffff8c00b40947 */ /* 0x000fec000383ffff */
.L_x_899:
        /* <DEDUP_REMOVED lines=8> */
[----:B-1----:R-:W-:-:S04]  /*20370*/  SHF.R.S32.HI R44, RZ, 0x1f, R45 ;  /* 0x0000001fff2c7819 */ /* 0x002fc8000001142d */
[CC--:B------:R-:W-:Y:S02]  /*20380*/  LEA.HI R38, R44.reuse, R45.reuse, RZ, 0x2 ;  /* 0x0000002d2c267211 */ /* 0x0c0fe400078f10ff */
[----:B------:R-:W-:Y:S01]  /*20390*/  LEA.HI R44, R44, R45, RZ, 0x5 ;  /* 0x0000002d2c2c7211 */ /* 0x000fe200078f28ff */
[----:B--2---:R-:W1:Y:S04]  /*203a0*/  SHFL.BFLY PT, R0, R3, 0x2, 0x1f ;  /* 0x0c401f0003007f89 */ /* 0x004e6800000e0000 */
[----:B---3--:R-:W2:Y:S01]  /*203b0*/  SHFL.BFLY PT, R4, R2, 0x2, 0x1f ;  /* 0x0c401f0002047f89 */ /* 0x008ea200000e0000 */
[----:B-1----:R-:W-:-:S03]  /*203c0*/  FADD.FTZ R0, R0, R3 ;  /* 0x0000000300007221 */ /* 0x002fc60000010000 */
[----:B----4-:R-:W1:Y:S01]  /*203d0*/  SHFL.BFLY PT, R3, R8, 0x2, 0x1f ;  /* 0x0c401f0008037f89 */ /* 0x010e6200000e0000 */
[----:B--2---:R-:W-:-:S03]  /*203e0*/  FADD.FTZ R4, R4, R2 ;  /* 0x0000000204047221 */ /* 0x004fc60000010000 */
[----:B------:R-:W2:Y:S04]  /*203f0*/  SHFL.BFLY PT, R2, R7, 0x2, 0x1f ;  /* 0x0c401f0007027f89 */ /* 0x000ea800000e0000 */
[----:B------:R-:W3:Y:S04]  /*20400*/  SHFL.BFLY PT, R5, R0, 0x1, 0x1f ;  /* 0x0c201f0000057f89 */ /* 0x000ee800000e0000 */
[----:B------:R-:W4:Y:S01]  /*20410*/  SHFL.BFLY PT, R6, R4, 0x1, 0x1f ;  /* 0x0c201f0004067f89 */ /* 0x000f2200000e0000 */
[----:B-1----:R-:W-:Y:S01]  /*20420*/  FADD.FTZ R3, R3, R8 ;  /* 0x0000000803037221 */ /* 0x002fe20000010000 */
[----:B--2---:R-:W-:-:S04]  /*20430*/  FADD.FTZ R2, R2, R7 ;  /* 0x0000000702027221 */ /* 0x004fc80000010000 */
[----:B------:R-:W1:Y:S01]  /*20440*/  SHFL.BFLY PT, R8, R3, 0x1, 0x1f ;  /* 0x0c201f0003087f89 */ /* 0x000e6200000e0000 */
[----:B---3--:R-:W-:-:S03]  /*20450*/  FADD.FTZ R40, R0, R5 ;  /* 0x0000000500287221 */ /* 0x008fc60000010000 */
[----:B------:R-:W2:Y:S01]  /*20460*/  SHFL.BFLY PT, R7, R2, 0x1, 0x1f ;  /* 0x0c201f0002077f89 */ /* 0x000ea200000e0000 */
[----:B------:R-:W-:Y:S01]  /*20470*/  MOV R0, 0x3f800000 ;  /* 0x3f80000000007802 */ /* 0x000fe20000000f00 */
[----:B----4-:R-:W-:Y:S01]  /*20480*/  FADD.FTZ R39, R4, R6 ;  /* 0x0000000604277221 */ /* 0x010fe20000010000 */
[----:B------:R-:W-:Y:S02]  /*20490*/  FSETP.NE.FTZ.AND P5, PT, R40, RZ, PT ;  /* 0x000000ff2800720b */ /* 0x000fe40003fb5000 */
[----:B------:R-:W-:Y:S02]  /*204a0*/  LOP3.LUT R6, R38, 0xfffffffc, RZ, 0xc0, !PT ;  /* 0xfffffffc26067812 */ /* 0x000fe400078ec0ff */
[----:B------:R-:W-:Y:S02]  /*204b0*/  FSETP.NE.FTZ.AND P4, PT, R39, RZ, PT ;  /* 0x000000ff2700720b */ /* 0x000fe40003f95000 */
[----:B------:R-:W-:Y:S02]  /*204c0*/  SHF.R.S32.HI R5, RZ, 0x5, R44 ;  /* 0x00000005ff057819 */ /* 0x000fe4000001142c */
[----:B------:R-:W-:-:S02]  /*204d0*/  IADD3 R6, -R6, R45, RZ ;  /* 0x0000002d06067210 */ /* 0x000fc40007ffe1ff */
[----:B------:R-:W-:Y:S02]  /*204e0*/  MOV R4, 0x3f800000 ;  /* 0x3f80000000047802 */ /* 0x000fe40000000f00 */
[----:B------:R-:W-:Y:S01]  /*204f0*/  LEA R43, R5, R6, 0x8 ;  /* 0x00000006052b7211 */ /* 0x000fe200078e40ff */
[----:B------:R-:W3:Y:S01]  /*20500*/  @P5 MUFU.RCP R0, R40 ;  /* 0x0000002800005308 */ /* 0x000ee20000001000 */
[----:B------:R-:W-:Y:S01]  /*20510*/  SHF.R.S32.HI R38, RZ, 0x2, R38 ;  /* 0x00000002ff267819 */ /* 0x000fe20000011426 */
[----:B-1----:R-:W-:Y:S01]  /*20520*/  FADD.FTZ R41, R3, R8 ;  /* 0x0000000803297221 */ /* 0x002fe20000010000 */
[----:B--2---:R-:W-:-:S04]  /*20530*/  FADD.FTZ R42, R2, R7 ;  /* 0x00000007022a7221 */ /* 0x004fc80000010000 */
[----:B------:R-:W-:Y:S01]  /*20540*/  FSETP.NE.FTZ.AND P3, PT, R41, RZ, PT ;  /* 0x000000ff2900720b */ /* 0x000fe20003f75000 */
[----:B------:R-:W-:Y:S01]  /*20550*/  @P4 MUFU.RCP R4, R39 ;  /* 0x0000002700044308 */ /* 0x000fe20000001000 */
[----:B------:R-:W-:Y:S02]  /*20560*/  MOV R2, 0x3f800000 ;  /* 0x3f80000000027802 */ /* 0x000fe40000000f00 */
[----:B------:R-:W-:Y:S01]  /*20570*/  FSETP.NE.FTZ.AND P2, PT, R42, RZ, PT ;  /* 0x000000ff2a00720b */ /* 0x000fe20003f55000 */
[----:B---3--:R-:W-:-:S08]  /*20580*/  FMUL.FTZ R0, R0, UR4 ;  /* 0x0000000400007c20 */ /* 0x008fd00008410000 */
        /* <DEDUP_REMOVED lines=26> */
[----:B-1----:R-:W-:Y:S01]  /*20730*/  FMUL.FTZ R2, R2, UR4 ;  /* 0x0000000402027c20 */ /* 0x002fe20008410000 */
[----:B------:R-:W-:Y:S01]  /*20740*/  FMUL.FTZ R3, R4, UR4 ;  /* 0x0000000404037c20 */ /* 0x000fe20008410000 */
        /* <DEDUP_REMOVED lines=29> */
[C---:B------:R-:W-:Y:S01]  /*20920*/  FMUL.FTZ R118, R3.reuse, R118 ;  /* 0x0000007603767220 */ /* 0x040fe20000410000 */
        /* <DEDUP_REMOVED lines=28> */
[C---:B------:R-:W-:Y:S01]  /*20af0*/  FMUL.FTZ R34, R3.reuse, R119 ;  /* 0x0000007703227220 */ /* 0x040fe20000410000 */
        /* <DEDUP_REMOVED lines=24> */
[----:B-1----:R-:W-:Y:S01]  /*20c80*/  ULEA UR4, UR4, UR6, 0x18 ;  /* 0x0000000604047291 */ /* 0x002fe2000f8ec03f */
[----:B------:R-:W-:-:S02]  /*20c90*/  SHF.L.U32 R3, R4, 0x6, RZ ;  /* 0x0000000604037819 */ /* 0x000fc400000006ff */
[----:B------:R-:W-:Y:S01]  /*20ca0*/  IADD3 R0, R2, -R0, RZ ;  /* 0x8000000002007210 */ /* 0x000fe20007ffe0ff */
[----:B------:R-:W-:Y:S01]  /*20cb0*/  @UP0 ULDC.64 UR6, c[0x0][0x298] ;  /* 0x0000a60000060ab9 */ /* 0x000fe20000000a00 */
[----:B------:R-:W-:Y:S01]  /*20cc0*/  LOP3.LUT R2, R3, 0xc0, RZ, 0xc0, !PT ;  /* 0x000000c003027812 */ /* 0x000fe200078ec0ff */
[----:B------:R-:W-:Y:S01]  /*20cd0*/  @UP0 UIMAD.WIDE.U32 UR10, UR15, UR6, URZ ;  /* 0x000000060f0a02a5 */ /* 0x000fe2000f8e003f */
        /* <DEDUP_REMOVED lines=43> */
[----:B------:R-:W-:Y:S01]  /*20f90*/  STS [R3], R26 ;  /* 0x0000001a03007388 */ /* 0x000fe20000000800 */
        /* <DEDUP_REMOVED lines=26> */
[----:B------:R-:W-:Y:S04]  /*21140*/  STS [R0+0x3000], R19 ;  /* 0x0030001300007388 */ /* 0x000fe80000000800 */
[----:B------:R4:W-:Y:S04]  /*21150*/  STS [R2+0x3000], R15 ;  /* 0x0030000f02007388 */ /* 0x0009e80000000800 */
[----:B------:R4:W-:Y:S04]  /*21160*/  STS [R2+0x3200], R14 ;  /* 0x0032000e02007388 */ /* 0x0009e80000000800 */
[----:B------:R4:W-:Y:S01]  /*21170*/  STS [R4+0x2000], R13 ;  /* 0x0020000d04007388 */ /* 0x0009e20000000800 */
[----:B-1----:R-:W-:-:S03]  /*21180*/  F2FP.F16.F32.PACK_AB R17, R93, R92 ;  /* 0x0000005c5d11723e */ /* 0x002fc600000000ff */
[----:B------:R1:W-:Y:S01]  /*21190*/  STS [R4+0x2200], R12 ;  /* 0x0022000c04007388 */ /* 0x0003e20000000800 */
[----:B--2---:R-:W-:-:S03]  /*211a0*/  F2FP.F16.F32.PACK_AB R16, R95, R94 ;  /* 0x0000005e5f10723e */ /* 0x004fc600000000ff */
[----:B------:R2:W-:Y:S01]  /*211b0*/  STS [R3+0x2000], R9 ;  /* 0x0020000903007388 */ /* 0x0005e20000000800 */
[----:B---3--:R-:W3:Y:S03]  /*211c0*/  S2R R18, SR_TID.X ;  /* 0x0000000000127919 */ /* 0x008ee60000002100 */
[----:B------:R2:W-:Y:S01]  /*211d0*/  STS [R3+0x2200], R8 ;  /* 0x0022000803007388 */ /* 0x0005e20000000800 */
[----:B----4-:R-:W-:-:S03]  /*211e0*/  F2FP.F16.F32.PACK_AB R15, R75, R74 ;  /* 0x0000004a4b0f723e */ /* 0x010fc600000000ff */
[----:B------:R4:W-:Y:S01]  /*211f0*/  STS [R4+0x3000], R11 ;  /* 0x0030000b04007388 */ /* 0x0009e20000000800 */
[----:B------:R-:W-:-:S03]  /*21200*/  F2FP.F16.F32.PACK_AB R14, R81, R80 ;  /* 0x00000050510e723e */ /* 0x000fc600000000ff */
[----:B------:R3:W-:Y:S01]  /*21210*/  STS [R4+0x3200], R10 ;  /* 0x0032000a04007388 */ /* 0x0007e20000000800 */
[----:B------:R-:W-:-:S03]  /*21220*/  F2FP.F16.F32.PACK_AB R13, R83, R82 ;  /* 0x00000052530d723e */ /* 0x000fc600000000ff */
[----:B------:R3:W-:Y:S01]  /*21230*/  STS [R3+0x3000], R7 ;  /* 0x0030000703007388 */ /* 0x0007e20000000800 */
[----:B-1----:R-:W-:-:S03]  /*21240*/  F2FP.F16.F32.PACK_AB R12, R77, R76 ;  /* 0x0000004c4d0c723e */ /* 0x002fc600000000ff */
[----:B------:R1:W-:Y:S01]  /*21250*/  STS [R3+0x3200], R6 ;  /* 0x0032000603007388 */ /* 0x0003e20000000800 */
[----:B--2---:R-:W-:-:S03]  /*21260*/  F2FP.F16.F32.PACK_AB R9, R87, R86 ;  /* 0x000000565709723e */ /* 0x004fc600000000ff */
[----:B------:R2:W-:Y:S01]  /*21270*/  STS [R0+0x4000], R5 ;  /* 0x0040000500007388 */ /* 0x0005e20000000800 */
[----:B------:R-:W-:Y:S02]  /*21280*/  F2FP.F16.F32.PACK_AB R8, R89, R88 ;  /* 0x000000585908723e */ /* 0x000fe400000000ff */
[----:B----4-:R-:W-:Y:S02]  /*21290*/  F2FP.F16.F32.PACK_AB R11, R79, R78 ;  /* 0x0000004e4f0b723e */ /* 0x010fe400000000ff */
[----:B---3--:R-:W-:Y:S02]  /*212a0*/  F2FP.F16.F32.PACK_AB R10, R85, R84 ;  /* 0x00000054550a723e */ /* 0x008fe400000000ff */
[----:B------:R-:W-:Y:S02]  /*212b0*/  F2FP.F16.F32.PACK_AB R7, R91, R90 ;  /* 0x0000005a5b07723e */ /* 0x000fe400000000ff */
[----:B-1----:R-:W-:Y:S02]  /*212c0*/  F2FP.F16.F32.PACK_AB R6, R97, R96 ;  /* 0x000000606106723e */ /* 0x002fe400000000ff */
        /* <DEDUP_REMOVED lines=9> */
.L_x_903:
        /* <DEDUP_REMOVED lines=45> */
.L_x_904:
[----:B------:R-:W-:Y:S05]  /*21630*/  @P1 BRA `(.L_x_905) ;  /* 0x0000000000181947 */ /* 0x000fea0003800000 */
[----:B------:R-:W1:Y:S01]  /*21640*/  LDC R0, c[0x0][0x2c4] ;  /* 0x0000b100ff007b82 */ /* 0x000e620000000800 */
[----:B------:R-:W-:Y:S02]  /*21650*/  ISETP.NE.AND P0, PT, RZ, UR9, PT ;  /* 0x00000009ff007c0c */ /* 0x000fe4000bf05270 */
[----:B------:R-:W-:-:S05]  /*21660*/  MOV R11, 0x1 ;  /* 0x00000001000b7802 */ /* 0x000fca0000000f00 */
[----:B------:R-:W2:Y:S08]  /*21670*/  LDC R4, c[0x0][0x270] ;  /* 0x00009c00ff047b82 */ /* 0x000eb00000000800 */
[----:B-1----:R-:W2:Y:S02]  /*21680*/  @P0 LDC R0, c[0x0][0x2e4] ;  /* 0x0000b900ff000b82 */ /* 0x002ea40000000800 */
[----:B--2---:R-:W-:-:S07]  /*21690*/  IMAD R4, R0, R4, RZ ;  /* 0x0000000400047224 */ /* 0x004fce00078e02ff */
.L_x_905:
        /* <DEDUP_REMOVED lines=85> */
.L_x_907:
[----:B------:R-:W-:Y:S05]  /*21bf0*/  BSYNC B0 ;  /* 0x0000000000007941 */ /* 0x000fea0003800000 */
.L_x_906:
        /* <DEDUP_REMOVED lines=42> */
.L_x_909:
[----:B------:R-:W-:Y:S05]  /*21ea0*/  BSYNC B0 ;  /* 0x0000000000007941 */ /* 0x000fea0003800000 */
.L_x_908:
        /* <DEDUP_REMOVED lines=24> */
.L_x_911:
[----:B------:R-:W-:Y:S05]  /*22030*/  BSYNC B0 ;  /* 0x0000000000007941 */ /* 0x000fea0003800000 */
.L_x_910:
        /* <DEDUP_REMOVED lines=24> */
.L_x_913:
[----:B------:R-:W-:Y:S05]  /*221c0*/  BSYNC B0 ;  /* 0x0000000000007941 */ /* 0x000fea0003800000 */
.L_x_912:
        /* <DEDUP_REMOVED lines=23> */
.L_x_914:
        /* <DEDUP_REMOVED lines=12> */
.L_x_1225:


//--------------------- .text._ZN5flash16flash_fwd_kernelI23Flash_fwd_kernel_traitsILi96ELi128ELi64ELi4ELb0ELb0EN7cutlass6half_tE19Flash_kernel_traitsILi96ELi128ELi64ELi4ES3_EELb1ELb0ELb1ELb0ELb0ELb0ELb0ELb1EEEvNS_16Flash_fwd_paramsE --------------------------
	.section	.text._ZN5flash16flash_fwd_kernelI23Flash_fwd_kernel_traitsILi96ELi128ELi64ELi4ELb0ELb0EN7cutlass6half_tE19Flash_kernel_traitsILi96ELi128ELi64ELi4ES3_EELb1ELb0ELb1ELb0ELb0ELb0ELb0ELb1EEEvNS_16Flash_fwd_paramsE,"ax",@progbits
	.align	128
        .global         _ZN5flash16flash_fwd_kernelI23Flash_fwd_kernel_traitsILi96ELi128ELi64ELi4ELb0ELb0EN7cutlass6half_tE19Flash_kernel_traitsILi96ELi128ELi64ELi4ES3_EELb1ELb0ELb1ELb0ELb0ELb0ELb0ELb1EEEvNS_16Flash_fwd_paramsE
        .type           _ZN5flash16flash_fwd_kernelI23Flash_fwd_kernel_traitsILi96ELi128ELi64ELi4ELb0ELb0EN7cutlass6half_tE19Flash_kernel_traitsILi96ELi128ELi64ELi4ES3_EELb1ELb0ELb1ELb0ELb0ELb0ELb0ELb1EEEvNS_16Flash_fwd_paramsE,@function
        .size           _ZN5flash16flash_fwd_kernelI23Flash_fwd_kernel_traitsILi96ELi128ELi64ELi4ELb0ELb0EN7cutlass6half_tE19Flash_kernel_traitsILi96ELi128ELi64ELi4ES3_EELb1ELb0ELb1ELb0ELb0ELb0ELb0ELb1EEEvNS_16Flash_fwd_paramsE,(.L_x_1203 - _ZN5flash16flash_fwd_kernelI23Flash_fwd_kernel_traitsILi96ELi128ELi64ELi4ELb0ELb0EN7cutlass6half_tE19Flash_kernel_traitsILi96ELi128ELi64ELi4ES3_EELb1ELb0ELb1ELb0ELb0ELb0ELb0ELb1EEEvNS_16Flash_fwd_paramsE)
        .other          _ZN5flash16flash_fwd_kernelI23Flash_fwd_kernel_traitsILi96ELi128ELi64ELi4ELb0ELb0EN7cutlass6half_tE19Flash_kernel_traitsILi96ELi128ELi64ELi4ES3_EELb1ELb0ELb1ELb0ELb0ELb0ELb0ELb1EEEvNS_16Flash_fwd_paramsE,@"STO_CUDA_ENTRY STV_DEFAULT"
_ZN5flash16flash_fwd_kernelI23Flash_fwd_kernel_traitsILi96ELi128ELi64ELi4ELb0ELb0EN7cutlass6half_tE19Flash_kernel_traitsILi96ELi128ELi64ELi4ES3_EELb1ELb0ELb1ELb0ELb0ELb0ELb0ELb1EEEvNS_16Flash_fwd_paramsE:
.text._ZN5flash16flash_fwd_kernelI23Flash_fwd_kernel_traitsILi96ELi128ELi64ELi4ELb0ELb0EN7cutlass6half_tE19Flash_kernel_traitsILi96ELi128ELi64ELi4ES3_EELb1ELb0ELb1ELb0ELb0ELb0ELb0ELb1EEEvNS_16Flash_fwd_paramsE:
[----:B------:R-:W1:Y:S08]  /*0000*/  LDC R1, c[0x0][0x28] ;  /* 0x00000a00ff017b82 */ /* 0x000e700000000800 */
[----:B------:R-:W2:Y:S01]  /*0010*/  LDC.64 R172, c[0x0][0x198] ;  /* 0x00006600ffac7b82 */ /* 0x000ea20000000a00 */
[----:B------:R-:W-:Y:S01]  /*0020*/  BSSY B2, `(.L_x_915) ;  /* 0x0000003000027945 */ /* 0x000fe20003800000 */
[----:B-1----:R-:W-:-:S06]  /*0030*/  IADD3 R1, R1, -0x2a0, RZ ;  /* 0xfffffd6001017810 */ /* 0x002fcc0007ffe0ff */
[----:B--2---:R-:W-:Y:S05]  /*0040*/  CALL.REL.NOINC `($_ZN5flash16flash_fwd_kernelI23Flash_fwd_kernel_traitsILi96ELi128ELi64ELi4ELb0ELb0EN7cutlass6half_tE19Flash_kernel_traitsILi96ELi128ELi64ELi4ES3_EELb1ELb0ELb1ELb0ELb0ELb0ELb0ELb1EEEvNS_16Flash_fwd_paramsE$_ZN5flash22compute_attn_1rowblockI23Flash_fwd_kernel_traitsILi96ELi128ELi64ELi4ELb0ELb0EN7cutlass6half_tE19Flash_kernel_traitsILi96ELi128ELi64ELi4ES3_EELb1ELb0ELb1ELb0ELb0ELb0ELb0ELb1ENS_16Flash_fwd_paramsEEEvRKT8_iii) ;  /* 0x0000000000087944 */ /* 0x004fea0003c00000 */
[----:B------:R-:W-:Y:S05]  /*0050*/  BSYNC B2 ;  /* 0x0000000000027941 */ /* 0x000fea0003800000 */
.L_x_915:
[----:B------:R-:W-:Y:S05]  /*0060*/  EXIT ;  /* 0x000000000000794d */ /* 0x000fea0003800000 */
        .type           $_ZN5flash16flash_fwd_kernelI23Flash_fwd_kernel_traitsILi96ELi128ELi64ELi4ELb0ELb0EN7cutlass6half_tE19Flash_kernel_traitsILi96ELi128ELi64ELi4ES3_EELb1ELb0ELb1ELb0ELb0ELb0ELb0ELb1EEEvNS_16Flash_fwd_paramsE$_ZN5flash22compute_attn_1rowblockI23Flash_fwd_kernel_traitsILi96ELi128ELi64ELi4ELb0ELb0EN7cutlass6half_tE19Flash_kernel_traitsILi96ELi128ELi64ELi4ES3_EELb1ELb0ELb1ELb0ELb0ELb0ELb0ELb1ENS_16Flash_fwd_paramsEEEvRKT8_iii,@function
        .size           $_ZN5flash16flash_fwd_kernelI23Flash_fwd_kernel_traitsILi96ELi128ELi64ELi4ELb0ELb0EN7cutlass6half_tE19Flash_kernel_traitsILi96ELi128ELi64ELi4ES3_EELb1ELb0ELb1ELb0ELb0ELb0ELb0ELb1EEEvNS_16Flash_fwd_paramsE$_ZN5flash22compute_attn_1rowblockI23Flash_fwd_kernel_traitsILi96ELi128ELi64ELi4ELb0ELb0EN7cutlass6half_tE19Flash_kernel_traitsILi96ELi128ELi64ELi4ES3_EELb1ELb0ELb1ELb0ELb0ELb0ELb0ELb1ENS_16Flash_fwd_paramsEEEvRKT8_iii,(.L_x_1203 - $_ZN5flash16flash_fwd_kernelI23Flash_fwd_kernel_traitsILi96ELi128ELi64ELi4ELb0ELb0EN7cutlass6half_tE19Flash_kernel_traitsILi96ELi128ELi64ELi4ES3_EELb1ELb0ELb1ELb0ELb0ELb0ELb0ELb1EEEvNS_16Flash_fwd_paramsE$_ZN5flash22compute_attn_1rowblockI23Flash_fwd_kernel_traitsILi96ELi128ELi64ELi4ELb0ELb0EN7cutlass6half_tE19Flash_kernel_traitsILi96ELi128ELi64ELi4ES3_EELb1ELb0ELb1ELb0ELb0ELb0ELb0ELb1ENS_16Flash_fwd_paramsEEEvRKT8_iii)
$_ZN5flash16flash_fwd_kernelI23Flash_fwd_kernel_traitsILi96ELi128ELi64ELi4ELb0ELb0EN7cutlass6half_tE19Flash_kernel_traitsILi96ELi128ELi64ELi4ES3_EELb1ELb0ELb1ELb0ELb0ELb0ELb0ELb1EEEvNS_16Flash_fwd_paramsE$_ZN5flash22compute_attn_1rowblockI23Flash_fwd_kernel_traitsILi96ELi128ELi64ELi4ELb0ELb0EN7cutlass6half_tE19Flash_kernel_traitsILi96ELi128ELi64ELi4ES3_EELb1ELb0ELb1ELb0ELb0ELb0ELb0ELb1ENS_16Flash_fwd_paramsEEEvRKT8_iii:
[----:B------:R-:W-:Y:S02]  /*0070*/  ULDC.64 UR4, c[0x0][0x208] ;  /* 0x0000820000047ab9 */ /* 0x000fe40000000a00 */
[----:B------:R-:W2:Y:S04]  /*0080*/  LD.E.U8 R0, desc[UR4][R172.64+0x1a4] ;  /* 0x0001a404ac007980 */ /* 0x000ea8000c101100 */
[----:B------:R-:W3:Y:S01]  /*0090*/  LD.E.64 R160, desc[UR4][R172.64+0x190] ;  /* 0x00019004aca07980 */ /* 0x000ee2000c101b00 */
[----:B------:R-:W-:Y:S01]  /*00a0*/  S2UR UR8, SR_CTAID.Y ;  /* 0x00000000000879c3 */ /* 0x000fe20000002600 */
[----:B------:R-:W1:Y:S02]  /*00b0*/  S2R R149, SR_TID.X ;  /* 0x0000000000957919 */ /* 0x000e640000002100 */
[----:B------:R-:W4:Y:S05]  /*00c0*/  LD.E.64 R4, desc[UR4][R172.64+0x198] ;  /* 0x00019804ac047980 */ /* 0x000f2a000c101b00 */
[----:B------:R-:W-:Y:S01]  /*00d0*/  S2UR UR7, SR_CTAID.X ;  /* 0x00000000000779c3 */ /* 0x000fe20000002500 */
[----:B------:R-:W4:Y:S04]  /*00e0*/  LD.E R8, desc[UR4][R172.64+0x60] ;  /* 0x00006004ac087980 */ /* 0x000f28000c101900 */
[----:B------:R-:W5:Y:S03]  /*00f0*/  LD.E.U8 R192, desc[UR4][R172.64+0x178] ;  /* 0x00017804acc07980 */ /* 0x000f66000c101100 */
[----:B------:R-:W1:Y:S02]  /*0100*/  S2UR UR6, SR_CTAID.Z ;  /* 0x00000000000679c3 */ /* 0x000e640000002700 */
[----:B-1----:R-:W-:-:S06]  /*0110*/  ULOP3.LUT UR6, UR6, UR7, UR8, 0xfe, !UPT ;  /* 0x0000000706067292 */ /* 0x002fcc000f8efe08 */
[----:B------:R-:W-:-:S13]  /*0120*/  LOP3.LUT P2, RZ, R149, UR6, RZ, 0xfc, !PT ;  /* 0x0000000695ff7c12 */ /* 0x000fda000f84fcff */
[----:B------:R-:W4:Y:S01]  /*0130*/  @!P2 LD.E.64 R6, desc[UR4][R172.64+0x1a8] ;  /* 0x0001a804ac06a980 */ /* 0x000f22000c101b00 */
[----:B--2---:R-:W-:-:S13]  /*0140*/  ISETP.NE.AND P1, PT, R0, RZ, PT ;  /* 0x000000ff0000720c */ /* 0x004fda0003f25270 */
[----:B---3--:R-:W2:Y:S04]  /*0150*/  @P1 LD.E.64 R160, desc[UR4][R160.64] ;  /* 0x00000004a0a01980 */ /* 0x008ea8000c101b00 */
[----:B------:R-:W3:Y:S04]  /*0160*/  @P1 LD.E R0, desc[UR4][R172.64+0x1a0] ;  /* 0x0001a004ac001980 */ /* 0x000ee8000c101900 */
[----:B----4-:R-:W3:Y:S04]  /*0170*/  @P1 LD.E.64 R2, desc[UR4][R4.64] ;  /* 0x0000000404021980 */ /* 0x010ee8000c101b00 */
[----:B--2---:R1:W-:Y:S04]  /*0180*/  @!P2 ST.E.64 desc[UR4][R6.64], R160 ;  /* 0x000000a00600a985 */ /* 0x0043e8000c101b04 */
[----:B-1----:R-:W2:Y:S01]  /*0190*/  @!P2 LD.E.64 R6, desc[UR4][R172.64+0x1a8] ;  /* 0x0001a804ac06a980 */ /* 0x002ea2000c101b00 */
[----:B---3--:R-:W-:-:S05]  /*01a0*/  @P1 IADD3 R0, P0, R0, R2, RZ ;  /* 0x0000000200001210 */ /* 0x008fca0007f1e0ff */
[----:B------:R-:W-:Y:S02]  /*01b0*/  @P1 IMAD.X R2, RZ, RZ, R3, P0 ;  /* 0x000000ffff021224 */ /* 0x000fe400000e0603 */
[----:B------:R-:W-:Y:S02]  /*01c0*/  @P1 IMAD.MOV.U32 R4, RZ, RZ, R0 ;  /* 0x000000ffff041224 */ /* 0x000fe400078e0000 */
[----:B------:R-:W-:Y:S02]  /*01d0*/  @P1 IMAD.MOV.U32 R5, RZ, RZ, R2 ;  /* 0x000000ffff051224 */ /* 0x000fe400078e0002 */
[----:B------:R-:W-:Y:S02]  /*01e0*/  @!P2 IMAD.MOV.U32 R2, RZ, RZ, R4 ;  /* 0x000000ffff02a224 */ /* 0x000fe400078e0004 */
[----:B------:R-:W-:Y:S01]  /*01f0*/  @!P2 IMAD.MOV.U32 R3, RZ, RZ, R5 ;  /* 0x000000ffff03a224 */ /* 0x000fe200078e0005 */
[----:B------:R-:W1:Y:S04]  /*0200*/  S2R R159, SR_CTAID.Y ;  /* 0x00000000009f7919 */ /* 0x000e680000002600 */
[----:B--2---:R2:W-:Y:S04]  /*0210*/  @!P2 ST.E.64 desc[UR4][R6.64+0x8], R2 ;  /* 0x000008020600a985 */ /* 0x0045e8000c101b04 */
[----:B--2---:R-:W2:Y:S01]  /*0220*/  LD.E.64 R2, desc[UR4][R172.64+0xe0] ;  /* 0x0000e004ac027980 */ /* 0x004ea2000c101b00 */
[----:B------:R-:W-:-:S03]  /*0230*/  IMAD.MOV.U32 R9, RZ, RZ, -0x1 ;  /* 0xffffffffff097424 */ /* 0x000fc600078e00ff */
[----:B------:R-:W3:Y:S01]  /*0240*/  LD.E.64 R6, desc[UR4][R172.64+0xf0] ;  /* 0x0000f004ac067980 */ /* 0x000ee2000c101b00 */
[----:B--2---:R-:W-:-:S04]  /*0250*/  ISETP.NE.U32.AND P1, PT, R2, RZ, PT ;  /* 0x000000ff0200720c */ /* 0x004fc80003f25070 */
[----:B------:R-:W-:Y:S01]  /*0260*/  ISETP.NE.AND.EX P1, PT, R3, RZ, PT, P1 ;  /* 0x000000ff0300720c */ /* 0x000fe20003f25310 */
[----:B-1----:R-:W-:-:S12]  /*0270*/  IMAD.WIDE R2, R159, 0x4, R2 ;  /* 0x000000049f027825 */ /* 0x002fd800078e0202 */
[----:B------:R-:W2:Y:S04]  /*0280*/  @P1 LD.E R9, desc[UR4][R2.64] ;  /* 0x0000000402091980 */ /* 0x000ea8000c101900 */
[----:B------:R-:W4:Y:S04]  /*0290*/  @P1 LD.E R0, desc[UR4][R2.64+0x4] ;  /* 0x0000040402001980 */ /* 0x000f28000c101900 */
[----:B------:R-:W3:Y:S01]  /*02a0*/  LD.E.64 R2, desc[UR4][R172.64+0xe8] ;  /* 0x0000e804ac027980 */ /* 0x000ee2000c101b00 */
[----:B------:R-:W1:Y:S01]  /*02b0*/  S2R R162, SR_CTAID.Z ;  /* 0x0000000000a27919 */ /* 0x000e620000002700 */
[----:B--2---:R-:W-:-:S05]  /*02c0*/  MOV R34, R9 ;  /* 0x0000000900227202 */ /* 0x004fca0000000f00 */
[----:B----4-:R-:W-:-:S06]  /*02d0*/  @P1 IMAD.IADD R178, R0, 0x1, -R34 ;  /* 0x0000000100b21824 */ /* 0x010fcc00078e0a22 */
[----:B------:R-:W2:Y:S01]  /*02e0*/  @!P1 LD.E R178, desc[UR4][R172.64+0xb4] ;  /* 0x0000b404acb29980 */ /* 0x000ea2000c101900 */
[----:B---3--:R-:W-:-:S04]  /*02f0*/  ISETP.NE.U32.AND P0, PT, R6, RZ, PT ;  /* 0x000000ff0600720c */ /* 0x008fc80003f05070 */
[----:B------:R-:W-:Y:S01]  /*0300*/  ISETP.NE.AND.EX P0, PT, R7, RZ, PT, P0 ;  /* 0x000000ff0700720c */ /* 0x000fe20003f05300 */
[----:B------:R-:W-:Y:S01]  /*0310*/  IMAD.MOV.U32 R24, RZ, RZ, RZ ;  /* 0x000000ffff187224 */ /* 0x000fe200078e00ff */
[----:B------:R-:W-:Y:S01]  /*0320*/  SHF.R.S32.HI R28, RZ, 0x1f, R149 ;  /* 0x0000001fff1c7819 */ /* 0x000fe20000011495 */
[----:B-1----:R-:W-:-:S03]  /*0330*/  IMAD R0, R159, R8, R162 ;  /* 0x000000089f007224 */ /* 0x002fc600078e02a2 */
[----:B------:R-:W-:-:S07]  /*0340*/  LEA.HI R148, R28, R149, RZ, 0x5 ;  /* 0x000000951c947211 */ /* 0x000fce00078f28ff */
[----:B------:R-:W-:-:S05]  /*0350*/  @P0 IMAD.WIDE R6, R159, 0x4, R6 ;  /* 0x000000049f060825 */ /* 0x000fca00078e0206 */
[----:B------:R1:W5:Y:S01]  /*0360*/  @P0 LD.E R24, desc[UR4][R6.64] ;  /* 0x0000000406180980 */ /* 0x000362000c101900 */
[----:B------:R-:W-:-:S03]  /*0370*/  IMAD.SHL.U32 R0, R0, 0x20, RZ ;  /* 0x0000002000007824 */ /* 0x000fc600078e00ff */
[----:B------:R3:W-:Y:S01]  /*0380*/  STL.64 [R1+0x160], R160 ;  /* 0x000160a001007387 */ /* 0x0007e20000100a00 */
[----:B------:R-:W-:-:S03]  /*0390*/  ISETP.NE.U32.AND P2, PT, R2, RZ, PT ;  /* 0x000000ff0200720c */ /* 0x000fc60003f45070 */
[----:B------:R3:W-:Y:S01]  /*03a0*/  STL [R1+0x1c4], R9 ;  /* 0x0001c40901007387 */ /* 0x0007e20000100800 */
[----:B-1----:R-:W-:-:S04]  /*03b0*/  LOP3.LUT R6, R148, 0xffffffe0, RZ, 0xc0, !PT ;  /* 0xffffffe094067812 */ /* 0x002fc800078ec0ff */
[----:B------:R-:W-:-:S04]  /*03c0*/  IADD3 R89, -R6, R149, RZ ;  /* 0x0000009506597210 */ /* 0x000fc80007ffe1ff */
[----:B------:R-:W-:-:S05]  /*03d0*/  IADD3 R157, P1, P0, R0, R4, R89 ;  /* 0x00000004009d7210 */ /* 0x000fca000783e059 */
[----:B------:R3:W-:Y:S01]  /*03e0*/  STL [R1+0x1d0], R157 ;  /* 0x0001d09d01007387 */ /* 0x0007e20000100800 */
[----:B------:R-:W-:Y:S01]  /*03f0*/  ISETP.NE.AND.EX P2, PT, R3, RZ, PT, P2 ;  /* 0x000000ff0300720c */ /* 0x000fe20003f45320 */
[----:B------:R-:W-:Y:S01]  /*0400*/  BSSY B0, `(.L_x_916) ;  /* 0x000000b000007945 */ /* 0x000fe20003800000 */
[----:B------:R-:W-:Y:S01]  /*0410*/  IMAD.MOV.U32 R30, RZ, RZ, -0x1 ;  /* 0xffffffffff1e7424 */ /* 0x000fe200078e00ff */
[----:B------:R-:W-:Y:S01]  /*0420*/  SHF.R.S32.HI R6, RZ, 0x1f, R0 ;  /* 0x0000001fff067819 */ /* 0x000fe20000011400 */
[----:B------:R-:W-:Y:S01]  /*0430*/  IMAD.WIDE R2, R159, 0x4, R2 ;  /* 0x000000049f027825 */ /* 0x000fe200078e0202 */
[----:B------:R-:W-:Y:S01]  /*0440*/  SHF.R.S32.HI R7, RZ, 0x1f, R89 ;  /* 0x0000001fff077819 */ /* 0x000fe20000011459 */
[----:B--2---:R3:W-:Y:S07]  /*0450*/  STL [R1+0x1e0], R178 ;  /* 0x0001e0b201007387 */ /* 0x0047ee0000100800 */
[----:B------:R-:W-:Y:S05]  /*0460*/  @!P2 BRA `(.L_x_917) ;  /* 0x000000000010a947 */ /* 0x000fea0003800000 */
[----:B------:R-:W2:Y:S02]  /*0470*/  LD.E.U8 R0, desc[UR4][R172.64+0x1b2] ;  /* 0x0001b204ac007980 */ /* 0x000ea4000c101100 */
[----:B--2---:R-:W-:-:S13]  /*0480*/  ISETP.NE.AND P3, PT, R0, RZ, PT ;  /* 0x000000ff0000720c */ /* 0x004fda0003f65270 */
[----:B------:R-:W-:Y:S05]  /*0490*/  @!P3 BRA `(.L_x_917) ;  /* 0x000000000004b947 */ /* 0x000fea0003800000 */
[----:B------:R1:W5:Y:S02]  /*04a0*/  LD.E R30, desc[UR4][R2.64] ;  /* 0x00000004021e7980 */ /* 0x000364000c101900 */
.L_x_917:
[----:B------:R-:W-:Y:S05]  /*04b0*/  BSYNC B0 ;  /* 0x0000000000007941 */ /* 0x000fea0003800000 */
.L_x_916:
[----:B------:R-:W-:Y:S01]  /*04c0*/  BSSY B0, `(.L_x_918) ;  /* 0x000000a000007945 */ /* 0x000fe20003800000 */
[----:B------:R-:W-:-:S03]  /*04d0*/  IADD3.X R154, R6, R5, R7, P1, P0 ;  /* 0x00000005069a7210 */ /* 0x000fc60000fe0407 */
[----:B------:R-:W-:Y:S05]  /*04e0*/  @!P2 BRA `(.L_x_919) ;  /* 0x000000000018a947 */ /* 0x000fea0003800000 */
[----:B------:R-:W2:Y:S02]  /*04f0*/  LD.E.U8 R0, desc[UR4][R172.64+0x1b2] ;  /* 0x0001b204ac007980 */ /* 0x000ea4000c101100 */
[----:B--2---:R-:W-:-:S13]  /*0500*/  ISETP.NE.AND P0, PT, R0, RZ, PT ;  /* 0x000000ff0000720c */ /* 0x004fda0003f05270 */
[----:B------:R-:W2:Y:S02]  /*0510*/  @P0 LD.E R4, desc[UR4][R2.64+0x4] ;  /* 0x0000040402040980 */ /* 0x000ea4000c101900 */
[----:B--2--5:R-:W-:-:S06]  /*0520*/  @P0 IADD3 R4, R4, -R30, RZ ;  /* 0x8000001e04040210 */ /* 0x024fcc0007ffe0ff */
[----:B------:R4:W5:Y:S01]  /*0530*/  @!P0 LD.E R4, desc[UR4][R2.64] ;  /* 0x0000000402048980 */ /* 0x000962000c101900 */
[----:B------:R-:W-:Y:S05]  /*0540*/  BRA `(.L_x_920) ;  /* 0x0000000000047947 */ /* 0x000fea0003800000 */
.L_x_919:
[----:B------:R2:W5:Y:S02]  /*0550*/  LD.E R4, desc[UR4][R172.64+0xb8] ;  /* 0x0000b804ac047980 */ /* 0x000564000c101900 */
.L_x_920:
[----:B------:R-:W-:Y:S05]  /*0560*/  BSYNC B0 ;  /* 0x0000000000007941 */ /* 0x000fea0003800000 */
.L_x_918:
[----:B-1--4-:R-:W4:Y:S01]  /*0570*/  LD.E.64 R2, desc[UR4][R172.64+0xf8] ;  /* 0x0000f804ac027980 */ /* 0x012f22000c101b00 */
[----:B------:R-:W-:Y:S01]  /*0580*/  BSSY B1, `(.L_x_921) ;  /* 0x0000011000017945 */ /* 0x000fe20003800000 */
[----:B----4-:R-:W-:-:S04]  /*0590*/  ISETP.NE.U32.AND P0, PT, R2, RZ, PT ;  /* 0x000000ff0200720c */ /* 0x010fc80003f05070 */
[----:B------:R-:W-:-:S13]  /*05a0*/  ISETP.NE.AND.EX P0, PT, R3, RZ, PT, P0 ;  /* 0x000000ff0300720c */ /* 0x000fda0003f05300 */
[----:B------:R-:W-:Y:S05]  /*05b0*/  @!P0 BRA `(.L_x_922) ;  /* 0x0000000000108947 */ /* 0x000fea0003800000 */
[----:B------:R-:W-:-:S05]  /*05c0*/  IMAD.WIDE R2, R159, 0x4, R2 ;  /* 0x000000049f027825 */ /* 0x000fca00078e0202 */
[----:B------:R-:W4:Y:S02]  /*05d0*/  LD.E R0, desc[UR4][R2.64] ;  /* 0x0000000402007980 */ /* 0x000f24000c101900 */
[----:B----45:R-:W-:Y:S01]  /*05e0*/  IADD3 R60, R0, -R24, RZ ;  /* 0x80000018003c7210 */ /* 0x030fe20007ffe0ff */
[----:B------:R-:W-:Y:S05]  /*05f0*/  BRA `(.L_x_923) ;  /* 0x0000000000247947 */ /* 0x000fea0003800000 */
.L_x_922:
[----:B------:R-:W4:Y:S01]  /*0600*/  LD.E.64 R2, desc[UR4][R172.64+0x108] ;  /* 0x00010804ac027980 */ /* 0x000f22000c101b00 */
[----:B------:R-:W-:Y:S01]  /*0610*/  BSSY B0, `(.L_x_924) ;  /* 0x0000006000007945 */ /* 0x000fe20003800000 */
[----:B------:R-:W-:Y:S01]  /*0620*/  IMAD.MOV.U32 R0, RZ, RZ, RZ ;  /* 0x000000ffff007224 */ /* 0x000fe200078e00ff */
[----:B----4-:R-:W-:-:S04]  /*0630*/  ISETP.NE.U32.AND P0, PT, R2, RZ, PT ;  /* 0x000000ff0200720c */ /* 0x010fc80003f05070 */
[----:B------:R-:W-:-:S13]  /*0640*/  ISETP.NE.AND.EX P0, PT, R3, RZ, PT, P0 ;  /* 0x000000ff0300720c */ /* 0x000fda0003f05300 */
[----:B------:R-:W-:Y:S05]  /*0650*/  @!P0 BRA `(.L_x_925) ;  /* 0x0000000000048947 */ /* 0x000fea0003800000 */
[----:B------:R1:W5:Y:S02]  /*0660*/  LD.E R0, desc[UR4][R172.64+0xbc] ;  /* 0x0000bc04ac007980 */ /* 0x000364000c101900 */
.L_x_925:
[----:B------:R-:W-:Y:S05]  /*0670*/  BSYNC B0 ;  /* 0x0000000000007941 */ /* 0x000fea0003800000 */
.L_x_924:
[----:B-----5:R-:W-:Y:S02]  /*0680*/  IADD3 R60, R0, R4, -R24 ;  /* 0x00000004003c7210 */ /* 0x020fe40007ffe818 */
.L_x_923:
[----:B------:R-:W-:Y:S05]  /*0690*/  BSYNC B1 ;  /* 0x0000000000017941 */ /* 0x000fea0003800000 */
.L_x_921:
[----:B------:R-:W4:Y:S01]  /*06a0*/  S2R R174, SR_CTAID.X ;  /* 0x0000000000ae7919 */ /* 0x000f220000002500 */
[----:B------:R-:W-:Y:S01]  /*06b0*/  MOV R32, 0x50 ;  /* 0x0000005000207802 */ /* 0x000fe20000000f00 */
[----:B------:R-:W-:-:S03]  /*06c0*/  IMAD.MOV.U32 R3, RZ, RZ, 0x0 ;  /* 0x00000000ff037424 */ /* 0x000fc600078e00ff */
[----:B------:R-:W-:Y:S01]  /*06d0*/  MOV R2, R32 ;  /* 0x0000002000027202 */ /* 0x000fe20000000f00 */
[----:B----4-:R-:W-:-:S05]  /*06e0*/  IMAD.SHL.U32 R156, R174, 0x80, RZ ;  /* 0x00000080ae9c7824 */ /* 0x010fca00078e00ff */
[----:B------:R-:W-:-:S13]  /*06f0*/  ISETP.GT.AND P0, PT, R178, R156, PT ;  /* 0x0000009cb200720c */ /* 0x000fda0003f04270 */
[----:B-123--:R-:W-:Y:S05]  /*0700*/  @!P0 RET.REL.NODEC R2 `(_ZN5flash16flash_fwd_kernelI23Flash_fwd_kernel_traitsILi96ELi128ELi64ELi4ELb0ELb0EN7cutlass6half_tE19Flash_kernel_traitsILi96ELi128ELi64ELi4ES3_EELb1ELb0ELb1ELb0ELb0ELb0ELb0ELb1EEEvNS_16Flash_fwd_paramsE) ;  /* 0xfffffff8023c8950 */ /* 0x00efea0003c3ffff */
[----:B------:R-:W2:Y:S04]  /*0710*/  LD.E R0, desc[UR4][R172.64+0x188] ;  /* 0x00018804ac007980 */ /* 0x000ea8000c101900 */
[----:B------:R-:W3:Y:S01]  /*0720*/  LD.E R4, desc[UR4][R172.64+0x184] ;  /* 0x00018404ac047980 */ /* 0x000ee2000c101900 */
[----:B------:R-:W-:Y:S01]  /*0730*/  IADD3 R3, -R178, 0xbf, R156 ;  /* 0x000000bfb2037810 */ /* 0x000fe20007ffe19c */
[C---:B------:R-:W-:Y:S01]  /*0740*/  VIADD R2, R60.reuse, 0x3f ;  /* 0x0000003f3c027836 */ /* 0x040fe20000000000 */
[----:B------:R-:W-:Y:S02]  /*0750*/  IADD3 R5, R60, R156, -R178 ;  /* 0x0000009c3c057210 */ /* 0x000fe40007ffe8b2 */
[----:B--2---:R-:W-:-:S03]  /*0760*/  IADD3 R0, R0, R3, R60 ;  /* 0x0000000300007210 */ /* 0x004fc60007ffe03c */
[----:B---3--:R-:W-:Y:S01]  /*0770*/  IMAD.IADD R3, R5, 0x1, -R4 ;  /* 0x0000000105037824 */ /* 0x008fe200078e0a04 */
[----:B------:R-:W-:Y:S02]  /*0780*/  SHF.R.S32.HI R5, RZ, 0x1f, R2 ;  /* 0x0000001fff057819 */ /* 0x000fe40000011402 */
[----:B------:R-:W-:Y:S02]  /*0790*/  SHF.R.S32.HI R4, RZ, 0x1f, R0 ;  /* 0x0000001fff047819 */ /* 0x000fe40000011400 */
[----:B------:R-:W-:Y:S02]  /*07a0*/  SHF.R.S32.HI R6, RZ, 0x1f, R3 ;  /* 0x0000001fff067819 */ /* 0x000fe40000011403 */
[----:B------:R-:W-:Y:S02]  /*07b0*/  LEA.HI R5, R5, R2, RZ, 0x6 ;  /* 0x0000000205057211 */ /* 0x000fe400078f30ff */
[----:B------:R-:W-:Y:S02]  /*07c0*/  LEA.HI R0, R4, R0, RZ, 0x6 ;  /* 0x0000000004007211 */ /* 0x000fe400078f30ff */
[----:B------:R-:W-:-:S02]  /*07d0*/  LEA.HI R2, R6, R3, RZ, 0x6 ;  /* 0x0000000306027211 */ /* 0x000fc400078f30ff */
[----:B------:R-:W-:Y:S02]  /*07e0*/  SHF.R.S32.HI R3, RZ, 0x6, R5 ;  /* 0x00000006ff037819 */ /* 0x000fe40000011405 */
[----:B------:R-:W-:Y:S02]  /*07f0*/  SHF.R.S32.HI R0, RZ, 0x6, R0 ;  /* 0x00000006ff007819 */ /* 0x000fe40000011400 */
[----:B------:R-:W-:Y:S02]  /*0800*/  SHF.R.S32.HI R2, RZ, 0x6, R2 ;  /* 0x00000006ff027819 */ /* 0x000fe40000011402 */
[----:B------:R-:W-:Y:S02]  /*0810*/  VIMNMX R158, R3, R0, PT ;  /* 0x00000000039e7248 */ /* 0x000fe40003fe0100 */
[----:B------:R-:W-:-:S03]  /*0820*/  VIMNMX R176, RZ, R2, !PT ;  /* 0x00000002ffb07248 */ /* 0x000fc60007fe0100 */
[----:B------:R1:W-:Y:S01]  /*0830*/  STL [R1+0x2c], R158 ;  /* 0x00002c9e01007387 */ /* 0x0003e20000100800 */
[----:B------:R-:W-:-:S03]  /*0840*/  ISETP.GT.AND P0, PT, R158, R176, PT ;  /* 0x000000b09e00720c */ /* 0x000fc60003f04270 */
[----:B------:R1:W-:Y:S10]  /*0850*/  STL [R1+0x198], R176 ;  /* 0x000198b001007387 */ /* 0x0003f40000100800 */
[----:B------:R-:W-:Y:S05]  /*0860*/  @P0 BRA `(.L_x_926) ;  /* 0x0000000c00040947 */ /* 0x000fea0003800000 */
[----:B------:R-:W-:Y:S01]  /*0870*/  ISETP.NE.AND P0, PT, R34, -0x1, PT ;  /* 0xffffffff2200780c */ /* 0x000fe20003f05270 */
[----:B------:R-:W2:Y:S04]  /*0880*/  LD.E.U16 R0, desc[UR4][R172.64+0x1c8] ;  /* 0x0001c804ac007980 */ /* 0x000ea8000c101500 */
[----:B------:R-:W3:Y:S04]  /*0890*/  LD.E.64 R2, desc[UR4][R172.64+0x88] ;  /* 0x00008804ac027980 */ /* 0x000ee8000c101b00 */
[----:B------:R4:W5:Y:S04]  /*08a0*/  LD.E.64 R10, desc[UR4][R172.64+0x70] ;  /* 0x00007004ac0a7980 */ /* 0x000968000c101b00 */
[----:B------:R-:W4:Y:S04]  /*08b0*/  @!P0 LD.E.64 R4, desc[UR4][R172.64+0x80] ;  /* 0x00008004ac048980 */ /* 0x000f28000c101b00 */
[----:B------:R1:W5:Y:S01]  /*08c0*/  LD.E.64 R12, desc[UR4][R172.64+0x90] ;  /* 0x00009004ac0c7980 */ /* 0x000362000c101b00 */
[----:B------:R-:W-:Y:S01]  /*08d0*/  @!P0 SHF.R.S32.HI R14, RZ, 0x1f, R159 ;  /* 0x0000001fff0e8819 */ /* 0x000fe2000001149f */
[----:B------:R-:W-:Y:S01]  /*08e0*/  BSSY B1, `(.L_x_927) ;  /* 0x000001b000017945 */ /* 0x000fe20003800000 */
[----:B------:R-:W-:-:S02]  /*08f0*/  PLOP3.LUT P1, PT, PT, PT, PT, 0x8, 0x0 ;  /* 0x000000000000781c */ /* 0x000fc40003f2e170 */
[----:B------:R-:W-:Y:S01]  /*0900*/  CS2R R22, SRZ ;  /* 0x0000000000167805 */ /* 0x000fe2000001ff00 */
[----:B----4-:R-:W-:Y:S01]  /*0910*/  @!P0 IMAD R9, R5, R159, RZ ;  /* 0x0000009f05098224 */ /* 0x010fe200078e02ff */
[C---:B--2---:R-:W-:Y:S02]  /*0920*/  PRMT R5, R0.reuse, 0x7770, RZ ;  /* 0x0000777000057816 */ /* 0x044fe400000000ff */
[----:B------:R-:W-:Y:S02]  /*0930*/  PRMT R0, R0, 0x7771, RZ ;  /* 0x0000777100007816 */ /* 0x000fe400000000ff */
[----:B------:R-:W-:-:S04]  /*0940*/  ISETP.NE.AND P4, PT, R5, RZ, PT ;  /* 0x000000ff0500720c */ /* 0x000fc80003f85270 */
[----:B------:R-:W-:Y:S01]  /*0950*/  ISETP.NE.OR P2, PT, R0, RZ, !P4 ;  /* 0x000000ff0000720c */ /* 0x000fe20006745670 */
[-C--:B---3--:R-:W-:Y:S02]  /*0960*/  @P0 IMAD R8, R3, R34.reuse, RZ ;  /* 0x0000002203080224 */ /* 0x088fe400078e02ff */
[----:B------:R-:W-:-:S04]  /*0970*/  @P0 IMAD.WIDE.U32 R6, R2, R34, RZ ;  /* 0x0000002202060225 */ /* 0x000fc800078e00ff */
[C---:B------:R-:W-:Y:S02]  /*0980*/  @!P0 IMAD R9, R4.reuse, R14, R9 ;  /* 0x0000000e04098224 */ /* 0x040fe400078e0209 */
[----:B------:R-:W-:-:S04]  /*0990*/  @!P0 IMAD.WIDE.U32 R4, R4, R159, RZ ;  /* 0x0000009f04048225 */ /* 0x000fc800078e00ff */
[----:B------:R-:W-:Y:S02]  /*09a0*/  @P0 IMAD.IADD R7, R7, 0x1, R8 ;  /* 0x0000000107070824 */ /* 0x000fe400078e0208 */
[----:B------:R-:W-:Y:S02]  /*09b0*/  @!P0 IMAD.MOV.U32 R6, RZ, RZ, R4 ;  /* 0x000000ffff068224 */ /* 0x000fe400078e0004 */
[----:B------:R-:W-:Y:S01]  /*09c0*/  @!P0 IMAD.IADD R7, R5, 0x1, R9 ;  /* 0x0000000105078824 */ /* 0x000fe200078e0209 */
[----:B-1----:R-:W-:Y:S06]  /*09d0*/  @P2 BRA `(.L_x_928) ;  /* 0x00000000002c2947 */ /* 0x002fec0003800000 */
[----:B------:R-:W-:Y:S01]  /*09e0*/  ISETP.NE.AND P0, PT, R34, -0x1, PT ;  /* 0xffffffff2200780c */ /* 0x000fe20003f05270 */
[----:B------:R-:W-:Y:S01]  /*09f0*/  BSSY B0, `(.L_x_929) ;  /* 0x0000006000007945 */ /* 0x000fe20003800000 */
[----:B------:R-:W-:-:S11]  /*0a00*/  PLOP3.LUT P1, PT, PT, PT, PT, 0x80, 0x0 ;  /* 0x000000000000781c */ /* 0x000fd60003f2f070 */
[----:B------:R-:W-:Y:S05]  /*0a10*/  @P0 BRA `(.L_x_930) ;  /* 0x00000000000c0947 */ /* 0x000fea0003800000 */
[----:B------:R-:W2:Y:S02]  /*0a20*/  LD.E R0, desc[UR4][R172.64+0xb4] ;  /* 0x0000b404ac007980 */ /* 0x000ea4000c101900 */
[----:B--2---:R-:W-:-:S05]  /*0a30*/  IMAD R34, R159, R0, RZ ;  /* 0x000000009f227224 */ /* 0x004fca00078e02ff */
[----:B------:R1:W-:Y:S02]  /*0a40*/  STL [R1+0x1c4], R34 ;  /* 0x0001c42201007387 */ /* 0x0003e40000100800 */
.L_x_930:
[----:B------:R-:W-:Y:S05]  /*0a50*/  BSYNC B0 ;  /* 0x0000000000007941 */ /* 0x000fea0003800000 */
.L_x_929:
[----:B------:R-:W-:Y:S01]  /*0a60*/  PRMT R0, RZ, 0x7610, R0 ;  /* 0x00007610ff007816 */ /* 0x000fe20000000000 */
[--C-:B------:R-:W-:Y:S01]  /*0a70*/  IMAD.MOV.U32 R22, RZ, RZ, R34.reuse ;  /* 0x000000ffff167224 */ /* 0x100fe200078e0022 */
[----:B------:R-:W-:Y:S02]  /*0a80*/  SHF.R.S32.HI R23, RZ, 0x1f, R34 ;  /* 0x0000001fff177819 */ /* 0x000fe40000011422 */
.L_x_928:
[----:B------:R-:W-:Y:S05]  /*0a90*/  BSYNC B1 ;  /* 0x0000000000017941 */ /* 0x000fea0003800000 */
.L_x_927:
[----:B------:R-:W-:Y:S01]  /*0aa0*/  LOP3.LUT P3, RZ, R0, 0xff, RZ, 0xc0, !PT ;  /* 0x000000ff00ff7812 */ /* 0x000fe2000786c0ff */
[----:B------:R2:W5:Y:S04]  /*0ab0*/  LD.E.64 R20, desc[UR4][R172.64+0xa0] ;  /* 0x0000a004ac147980 */ /* 0x000568000c101b00 */
[----:B------:R2:W5:Y:S08]  /*0ac0*/  LD.E R0, desc[UR4][R172.64+0xc0] ;  /* 0x0000c004ac007980 */ /* 0x000570000c101900 */
[----:B------:R-:W3:Y:S01]  /*0ad0*/  @P3 LD.E.64 R26, desc[UR4][R172.64+0xb0] ;  /* 0x0000b004ac1a3980 */ /* 0x000ee2000c101b00 */
[----:B------:R-:W-:-:S04]  /*0ae0*/  LEA.HI R8, R28, R149, RZ, 0x2 ;  /* 0x000000951c087211 */ /* 0x000fc800078f10ff */
[----:B------:R-:W-:-:S05]  /*0af0*/  LOP3.LUT R18, R8, 0xfffffffc, RZ, 0xc0, !PT ;  /* 0xfffffffc08127812 */ /* 0x000fca00078ec0ff */
[----:B------:R-:W-:-:S05]  /*0b00*/  IMAD.IADD R18, R149, 0x1, -R18 ;  /* 0x0000000195127824 */ /* 0x000fca00078e0a12 */
[C---:B------:R-:W-:Y:S01]  /*0b10*/  ISETP.NE.AND P6, PT, R18.reuse, RZ, PT ;  /* 0x000000ff1200720c */ /* 0x040fe20003fc5270 */
[----:B------:R-:W-:Y:S01]  /*0b20*/  IMAD.SHL.U32 R18, R18, 0x8, RZ ;  /* 0x0000000812127824 */ /* 0x000fe200078e00ff */
[----:B------:R-:W-:-:S04]  /*0b30*/  SHF.R.S32.HI R8, RZ, 0x2, R8 ;  /* 0x00000002ff087819 */ /* 0x000fc80000011408 */
[----:B------:R-:W-:Y:S01]  /*0b40*/  IADD3 R16, P0, R18, R6, RZ ;  /* 0x0000000612107210 */ /* 0x000fe20007f1e0ff */
[----:B------:R-:W-:Y:S01]  /*0b50*/  IMAD.IADD R19, R178, 0x1, -R156 ;  /* 0x00000001b2137824 */ /* 0x000fe200078e0a9c */
[----:B------:R-:W-:Y:S01]  /*0b60*/  SHF.R.S32.HI R5, RZ, 0x1f, R162 ;  /* 0x0000001fff057819 */ /* 0x000fe200000114a2 */
[----:B-----5:R-:W-:Y:S01]  /*0b70*/  IMAD R4, R13, R162, RZ ;  /* 0x000000a20d047224 */ /* 0x020fe200078e02ff */
[----:B------:R-:W-:Y:S01]  /*0b80*/  SHF.R.S32.HI R9, RZ, 0x1f, R8 ;  /* 0x0000001fff097819 */ /* 0x000fe20000011408 */
[----:B------:R-:W-:Y:S01]  /*0b90*/  VIADD R28, R8, 0x20 ;  /* 0x00000020081c7836 */ /* 0x000fe20000000000 */
[----:B------:R-:W-:Y:S01]  /*0ba0*/  LEA.HI.X.SX32 R17, R18, R7, 0x1, P0 ;  /* 0x0000000712117211 */ /* 0x000fe200000f0eff */
[----:B------:R-:W-:Y:S01]  /*0bb0*/  BSSY B0, `(.L_x_931) ;  /* 0x000000e000007945 */ /* 0x000fe20003800000 */
[----:B------:R-:W-:Y:S01]  /*0bc0*/  IMAD R7, R12, R5, R4 ;  /* 0x000000050c077224 */ /* 0x000fe200078e0204 */
[-C--:B------:R-:W-:Y:S01]  /*0bd0*/  ISETP.GE.AND P2, PT, R8, R19.reuse, PT ;  /* 0x000000130800720c */ /* 0x080fe20003f46270 */
[----:B------:R-:W-:Y:S01]  /*0be0*/  IMAD.WIDE R4, R174, 0x80, R8 ;  /* 0x00000080ae047825 */ /* 0x000fe200078e0208 */
[----:B------:R-:W-:-:S03]  /*0bf0*/  ISETP.GE.AND P0, PT, R28, R19, PT ;  /* 0x000000131c00720c */ /* 0x000fc60003f06270 */
[----:B------:R-:W-:-:S04]  /*0c00*/  IMAD.WIDE.U32 R16, R162, R12, R16 ;  /* 0x0000000ca2107225 */ /* 0x000fc800078e0010 */
[----:B------:R-:W-:Y:S02]  /*0c10*/  @P3 IMAD.MOV.U32 R25, RZ, RZ, 0x1 ;  /* 0x00000001ff193424 */ /* 0x000fe400078e00ff */
[----:B---3--:R-:W-:Y:S01]  /*0c20*/  @P3 IMAD R24, R26, R27, RZ ;  /* 0x0000001b1a183224 */ /* 0x008fe200078e02ff */
[----:B--2---:R-:W-:Y:S06]  /*0c30*/  @P3 BRA `(.L_x_932) ;  /* 0x0000000000143947 */ /* 0x004fec0003800000 */
[----:B------:R-:W2:Y:S04]  /*0c40*/  @P4 LD.E R24, desc[UR4][R172.64+0xd4] ;  /* 0x0000d404ac184980 */ /* 0x000ea8000c101900 */
[----:B------:R-:W2:Y:S04]  /*0c50*/  LD.E R6, desc[UR4][R172.64+0x60] ;  /* 0x00006004ac067980 */ /* 0x000ea8000c101900 */
[----:B------:R-:W2:Y:S01]  /*0c60*/  @!P4 LD.E R24, desc[UR4][R172.64+0xb4] ;  /* 0x0000b404ac18c980 */ /* 0x000ea2000c101900 */
[----:B------:R-:W-:Y:S01]  /*0c70*/  MOV R26, 0x1 ;  /* 0x00000001001a7802 */ /* 0x000fe20000000f00 */
[----:B--2---:R-:W-:-:S02]  /*0c80*/  IMAD R25, R24, R6, RZ ;  /* 0x0000000618197224 */ /* 0x004fc400078e02ff */
.L_x_932:
[----:B------:R-:W-:Y:S05]  /*0c90*/  BSYNC B0 ;  /* 0x0000000000007941 */ /* 0x000fea0003800000 */
.L_x_931:
[----:B------:R-:W-:Y:S01]  /*0ca0*/  BSSY B0, `(.L_x_933) ;  /* 0x0000013000007945 */ /* 0x000fe20003800000 */
[----:B------:R-:W-:Y:S01]  /*0cb0*/  VIADD R27, R8, 0x40 ;  /* 0x00000040081b7836 */ /* 0x000fe20000000000 */
[C---:B------:R-:W-:Y:S01]  /*0cc0*/  IADD3 R30, R18.reuse, 0x40, RZ ;  /* 0x00000040121e7810 */ /* 0x040fe20007ffe0ff */
[----:B------:R-:W-:Y:S01]  /*0cd0*/  VIADD R31, R18, 0x20 ;  /* 0x00000020121f7836 */ /* 0x000fe20000000000 */
[----:B------:R-:W-:Y:S01]  /*0ce0*/  IADD3 R7, R17, R7, RZ ;  /* 0x0000000711077210 */ /* 0x000fe20007ffe0ff */
[----:B------:R-:W-:Y:S06]  /*0cf0*/  @P2 BRA `(.L_x_934) ;  /* 0x0000000000342947 */ /* 0x000fec0003800000 */
[----:B------:R-:W-:Y:S01]  /*0d00*/  IMAD R12, R5, R2, RZ ;  /* 0x00000002050c7224 */ /* 0x000fe200078e02ff */
[-C--:B------:R-:W-:Y:S01]  /*0d10*/  ISETP.GE.AND P5, PT, R18, R0.reuse, PT ;  /* 0x000000001200720c */ /* 0x080fe20003fa6270 */
[----:B------:R-:W-:Y:S01]  /*0d20*/  IMAD.MOV.U32 R6, RZ, RZ, R16 ;  /* 0x000000ffff067224 */ /* 0x000fe200078e0010 */
[-C--:B------:R-:W-:Y:S01]  /*0d30*/  ISETP.GE.AND P4, PT, R31, R0.reuse, PT ;  /* 0x000000001f00720c */ /* 0x080fe20003f86270 */
[----:B------:R-:W-:Y:S01]  /*0d40*/  IMAD R12, R4, R3, R12 ;  /* 0x00000003040c7224 */ /* 0x000fe200078e020c */
[----:B------:R-:W-:Y:S01]  /*0d50*/  ISETP.GE.AND P3, PT, R30, R0, PT ;  /* 0x000000001e00720c */ /* 0x000fe20003f66270 */
[----:B------:R-:W-:-:S04]  /*0d60*/  IMAD.WIDE.U32 R14, R4, R2, R6 ;  /* 0x00000002040e7225 */ /* 0x000fc800078e0006 */
[----:B------:R-:W-:Y:S01]  /*0d70*/  IMAD.IADD R13, R15, 0x1, R12 ;  /* 0x000000010f0d7824 */ /* 0x000fe200078e020c */
[----:B------:R-:W-:-:S04]  /*0d80*/  LEA R12, P2, R14, R10, 0x1 ;  /* 0x0000000a0e0c7211 */ /* 0x000fc800078408ff */
[----:B------:R-:W-:-:S05]  /*0d90*/  LEA.HI.X R13, R14, R11, R13, 0x1, P2 ;  /* 0x0000000b0e0d7211 */ /* 0x000fca00010f0c0d */
[----:B------:R2:W-:Y:S04]  /*0da0*/  @!P5 ST.E.128 desc[UR4][R12.64], RZ ;  /* 0x000000ff0c00d985 */ /* 0x0005e8000c101d04 */
[----:B------:R2:W-:Y:S04]  /*0db0*/  @!P4 ST.E.128 desc[UR4][R12.64+0x40], RZ ;  /* 0x000040ff0c00c985 */ /* 0x0005e8000c101d04 */
[----:B------:R2:W-:Y:S02]  /*0dc0*/  @!P3 ST.E.128 desc[UR4][R12.64+0x80], RZ ;  /* 0x000080ff0c00b985 */ /* 0x0005e4000c101d04 */
.L_x_934:
[----:B------:R-:W-:Y:S05]  /*0dd0*/  BSYNC B0 ;  /* 0x0000000000007941 */ /* 0x000fea0003800000 */
.L_x_933:
[----:B------:R-:W-:Y:S01]  /*0de0*/  BSSY B0, `(.L_x_935) ;  /* 0x0000014000007945 */ /* 0x000fe20003800000 */
[----:B------:R-:W-:Y:S02]  /*0df0*/  ISETP.GE.AND P2, PT, R27, R19, PT ;  /* 0x000000131b00720c */ /* 0x000fe40003f46270 */
[----:B------:R-:W-:Y:S01]  /*0e00*/  IADD3 R29, R8, 0x60, RZ ;  /* 0x00000060081d7810 */ /* 0x000fe20007ffe0ff */
[----:B------:R-:W-:Y:S05]  /*0e10*/  @P0 BRA `(.L_x_936) ;  /* 0x0000000000400947 */ /* 0x000fea0003800000 */
[----:B--2---:R-:W-:Y:S01]  /*0e20*/  IADD3 R12, P0, R4, 0x20, RZ ;  /* 0x00000020040c7810 */ /* 0x004fe20007f1e0ff */
[----:B------:R-:W-:Y:S01]  /*0e30*/  IMAD.MOV.U32 R14, RZ, RZ, R16 ;  /* 0x000000ffff0e7224 */ /* 0x000fe200078e0010 */
[----:B------:R-:W-:Y:S02]  /*0e40*/  MOV R15, R7 ;  /* 0x00000007000f7202 */ /* 0x000fe40000000f00 */
[-C--:B------:R-:W-:Y:S01]  /*0e50*/  ISETP.GE.AND P4, PT, R18, R0.reuse, PT ;  /* 0x000000001200720c */ /* 0x080fe20003f86270 */
[----:B------:R-:W-:Y:S01]  /*0e60*/  IMAD.X R13, RZ, RZ, R5, P0 ;  /* 0x000000ffff0d7224 */ /* 0x000fe200000e0605 */
[----:B------:R-:W-:Y:S01]  /*0e70*/  ISETP.GE.AND P3, PT, R31, R0, PT ;  /* 0x000000001f00720c */ /* 0x000fe20003f66270 */
[----:B------:R-:W-:Y:S01]  /*0e80*/  IMAD.WIDE.U32 R14, R2, R12, R14 ;  /* 0x0000000c020e7225 */ /* 0x000fe200078e000e */
[----:B------:R-:W-:-:S03]  /*0e90*/  ISETP.GE.AND P0, PT, R30, R0, PT ;  /* 0x000000001e00720c */ /* 0x000fc60003f06270 */
[----:B------:R-:W-:-:S04]  /*0ea0*/  IMAD R13, R13, R2, RZ ;  /* 0x000000020d0d7224 */ /* 0x000fc800078e02ff */
[----:B------:R-:W-:Y:S01]  /*0eb0*/  IMAD R13, R3, R12, R13 ;  /* 0x0000000c030d7224 */ /* 0x000fe200078e020d */
[----:B------:R-:W-:-:S03]  /*0ec0*/  LEA R12, P5, R14, R10, 0x1 ;  /* 0x0000000a0e0c7211 */ /* 0x000fc600078a08ff */
[----:B------:R-:W-:-:S05]  /*0ed0*/  IMAD.IADD R13, R15, 0x1, R13 ;  /* 0x000000010f0d7824 */ /* 0x000fca00078e020d */
[----:B------:R-:W-:-:S05]  /*0ee0*/  LEA.HI.X R13, R14, R11, R13, 0x1, P5 ;  /* 0x0000000b0e0d7211 */ /* 0x000fca00028f0c0d */
[----:B------:R3:W-:Y:S04]  /*0ef0*/  @!P4 ST.E.128 desc[UR4][R12.64], RZ ;  /* 0x000000ff0c00c985 */ /* 0x0007e8000c101d04 */
[----:B------:R3:W-:Y:S04]  /*0f00*/  @!P3 ST.E.128 desc[UR4][R12.64+0x40], RZ ;  /* 0x000040ff0c00b985 */ /* 0x0007e8000c101d04 */
[----:B------:R3:W-:Y:S02]  /*0f10*/  @!P0 ST.E.128 desc[UR4][R12.64+0x80], RZ ;  /* 0x000080ff0c008985 */ /* 0x0007e4000c101d04 */
.L_x_936:
[----:B------:R-:W-:Y:S05]  /*0f20*/  BSYNC B0 ;  /* 0x0000000000007941 */ /* 0x000fea0003800000 */
.L_x_935:
[----:B------:R-:W-:Y:S01]  /*0f30*/  BSSY B0, `(.L_x_937) ;  /* 0x0000014000007945 */ /* 0x000fe20003800000 */
[----:B------:R-:W-:Y:S01]  /*0f40*/  ISETP.GE.AND P0, PT, R29, R19, PT ;  /* 0x000000131d00720c */ /* 0x000fe20003f06270 */
[----:B------:R-:W-:Y:S02]  /*0f50*/  IMAD R25, R159, R25, RZ ;  /* 0x000000199f197224 */ /* 0x000fe400078e02ff */
[----:B------:R-:W-:Y:S10]  /*0f60*/  @P2 BRA `(.L_x_938) ;  /* 0x0000000000402947 */ /* 0x000ff40003800000 */
[----:B--23--:R-:W-:Y:S01]  /*0f70*/  IADD3 R12, P2, R4, 0x40, RZ ;  /* 0x00000040040c7810 */ /* 0x00cfe20007f5e0ff */
        /* <DEDUP_REMOVED lines=15> */
.L_x_938:
[----:B------:R-:W-:Y:S05]  /*1070*/  BSYNC B0 ;  /* 0x0000000000007941 */ /* 0x000fea0003800000 */
.L_x_937:
[----:B--234-:R-:W-:Y:S01]  /*1080*/  SEL R12, R25, RZ, !P1 ;  /* 0x000000ff190c7207 */ /* 0x01cfe20004800000 */
[----:B------:R-:W-:Y:S01]  /*1090*/  BSSY B0, `(.L_x_939) ;  /* 0x0000017000007945 */ /* 0x000fe20003800000 */
[-C--:B------:R-:W-:Y:S02]  /*10a0*/  ISETP.GE.OR P5, PT, R8, R19.reuse, P6 ;  /* 0x000000130800720c */ /* 0x080fe400037a6670 */
[-C--:B------:R-:W-:Y:S01]  /*10b0*/  ISETP.GE.OR P4, PT, R28, R19.reuse, P6 ;  /* 0x000000131c00720c */ /* 0x080fe20003786670 */
[----:B------:R-:W-:Y:S01]  /*10c0*/  IMAD R24, R162, R24, R12 ;  /* 0x00000018a2187224 */ /* 0x000fe200078e020c */
[----:B------:R-:W-:Y:S01]  /*10d0*/  ISETP.GE.OR P3, PT, R27, R19, P6 ;  /* 0x000000131b00720c */ /* 0x000fe20003766670 */
[----:B------:R-:W-:Y:S01]  /*10e0*/  IMAD R12, R156, R26, RZ ;  /* 0x0000001a9c0c7224 */ /* 0x000fe200078e02ff */
[----:B------:R-:W-:Y:S11]  /*10f0*/  @P0 BRA `(.L_x_940) ;  /* 0x0000000000400947 */ /* 0x000ff60003800000 */
[----:B------:R-:W-:Y:S02]  /*1100*/  IADD3 R6, P0, R4, 0x60, RZ ;  /* 0x0000006004067810 */ /* 0x000fe40007f1e0ff */
[-C--:B------:R-:W-:Y:S02]  /*1110*/  ISETP.GE.AND P2, PT, R18, R0.reuse, PT ;  /* 0x000000001200720c */ /* 0x080fe40003f46270 */
[----:B------:R-:W-:Y:S01]  /*1120*/  ISETP.GE.AND P1, PT, R31, R0, PT ;  /* 0x000000001f00720c */ /* 0x000fe20003f26270 */
[----:B------:R-:W-:Y:S01]  /*1130*/  IMAD.X R4, RZ, RZ, R5, P0 ;  /* 0x000000ffff047224 */ /* 0x000fe200000e0605 */
[----:B------:R-:W-:-:S03]  /*1140*/  MOV R5, R7 ;  /* 0x0000000700057202 */ /* 0x000fc60000000f00 */
[----:B------:R-:W-:Y:S02]  /*1150*/  IMAD R13, R4, R2, RZ ;  /* 0x00000002040d7224 */ /* 0x000fe400078e02ff */
[----:B------:R-:W-:Y:S02]  /*1160*/  IMAD.MOV.U32 R4, RZ, RZ, R16 ;  /* 0x000000ffff047224 */ /* 0x000fe400078e0010 */
[-C--:B------:R-:W-:Y:S02]  /*1170*/  IMAD R3, R3, R6.reuse, R13 ;  /* 0x0000000603037224 */ /* 0x080fe400078e020d */
[----:B------:R-:W-:-:S04]  /*1180*/  IMAD.WIDE.U32 R4, R2, R6, R4 ;  /* 0x0000000602047225 */ /* 0x000fc800078e0004 */
[----:B------:R-:W-:Y:S01]  /*1190*/  IMAD.IADD R3, R5, 0x1, R3 ;  /* 0x0000000105037824 */ /* 0x000fe200078e0203 */
[----:B------:R-:W-:-:S04]  /*11a0*/  LEA R2, P0, R4, R10, 0x1 ;  /* 0x0000000a04027211 */ /* 0x000fc800078008ff */
[----:B------:R-:W-:Y:S02]  /*11b0*/  LEA.HI.X R3, R4, R11, R3, 0x1, P0 ;  /* 0x0000000b04037211 */ /* 0x000fe400000f0c03 */
[----:B------:R-:W-:-:S03]  /*11c0*/  ISETP.GE.AND P0, PT, R30, R0, PT ;  /* 0x000000001e00720c */ /* 0x000fc60003f06270 */
[----:B------:R2:W-:Y:S04]  /*11d0*/  @!P2 ST.E.128 desc[UR4][R2.64], RZ ;  /* 0x000000ff0200a985 */ /* 0x0005e8000c101d04 */
[----:B------:R2:W-:Y:S06]  /*11e0*/  @!P1 ST.E.128 desc[UR4][R2.64+0x40], RZ ;  /* 0x000040ff02009985 */ /* 0x0005ec000c101d04 */
[----:B------:R2:W-:Y:S02]  /*11f0*/  @!P0 ST.E.128 desc[UR4][R2.64+0x80], RZ ;  /* 0x000080ff02008985 */ /* 0x0005e4000c101d04 */
.L_x_940:
[----:B------:R-:W-:Y:S05]  /*1200*/  BSYNC B0 ;  /* 0x0000000000007941 */ /* 0x000fea0003800000 */
.L_x_939:
[----:B------:R-:W-:Y:S01]  /*1210*/  IADD3 R9, P1, P0, R12, R22, R24 ;  /* 0x000000160c097210 */ /* 0x000fe2000783e018 */
[-C--:B------:R-:W-:Y:S01]  /*1220*/  @!P5 IMAD R0, R8, R26.reuse, RZ ;  /* 0x0000001a0800d224 */ /* 0x080fe200078e02ff */
[----:B--2---:R-:W-:Y:S01]  /*1230*/  SHF.R.S32.HI R2, RZ, 0x1f, R12 ;  /* 0x0000001fff027819 */ /* 0x004fe2000001140c */
[-C--:B------:R-:W-:Y:S01]  /*1240*/  @!P4 IMAD R3, R28, R26.reuse, RZ ;  /* 0x0000001a1c03c224 */ /* 0x080fe200078e02ff */
[----:B------:R-:W-:Y:S01]  /*1250*/  SHF.R.S32.HI R22, RZ, 0x1f, R24 ;  /* 0x0000001fff167819 */ /* 0x000fe20000011418 */
[----:B------:R-:W-:Y:S01]  /*1260*/  @!P3 IMAD R5, R27, R26, RZ ;  /* 0x0000001a1b05b224 */ /* 0x000fe200078e02ff */
[----:B------:R-:W-:Y:S02]  /*1270*/  ISETP.GE.OR P6, PT, R29, R19, P6 ;  /* 0x000000131d00720c */ /* 0x000fe400037c6670 */
[----:B------:R-:W-:Y:S02]  /*1280*/  IADD3.X R22, R2, R23, R22, P1, P0 ;  /* 0x0000001702167210 */ /* 0x000fe40000fe0416 */
[----:B------:R-:W-:-:S02]  /*1290*/  @!P5 IADD3 R2, P0, R0, R9, RZ ;  /* 0x000000090002d210 */ /* 0x000fc40007f1e0ff */
[-C--:B------:R-:W-:Y:S02]  /*12a0*/  @!P4 IADD3 R8, P1, R3, R9.reuse, RZ ;  /* 0x000000090308c210 */ /* 0x080fe40007f3e0ff */
[----:B------:R-:W-:Y:S02]  /*12b0*/  @!P5 LEA.HI.X.SX32 R4, R0, R22, 0x1, P0 ;  /* 0x000000160004d211 */ /* 0x000fe400000f0eff */
[C---:B------:R-:W-:Y:S02]  /*12c0*/  @!P5 LEA R6, P2, R2.reuse, R20, 0x2 ;  /* 0x000000140206d211 */ /* 0x040fe400078410ff */
[----:B------:R-:W-:Y:S02]  /*12d0*/  @!P3 IADD3 R0, P0, R5, R9, RZ ;  /* 0x000000090500b210 */ /* 0x000fe40007f1e0ff */
[----:B------:R-:W-:Y:S02]  /*12e0*/  @!P4 LEA.HI.X.SX32 R10, R3, R22, 0x1, P1 ;  /* 0x00000016030ac211 */ /* 0x000fe400008f0eff */
[----:B------:R-:W-:-:S02]  /*12f0*/  @!P5 LEA.HI.X R7, R2, R21, R4, 0x2, P2 ;  /* 0x000000150207d211 */ /* 0x000fc400010f1404 */
[----:B------:R-:W-:Y:S02]  /*1300*/  @!P4 LEA R4, P1, R8, R20, 0x2 ;  /* 0x000000140804c211 */ /* 0x000fe400078210ff */
[----:B------:R-:W-:Y:S02]  /*1310*/  @!P3 LEA.HI.X.SX32 R3, R5, R22, 0x1, P0 ;  /* 0x000000160503b211 */ /* 0x000fe400000f0eff */
[----:B------:R-:W-:Y:S02]  /*1320*/  @!P3 LEA R2, P0, R0, R20, 0x2 ;  /* 0x000000140002b211 */ /* 0x000fe400078010ff */
[-C--:B------:R-:W-:Y:S01]  /*1330*/  @!P4 LEA.HI.X R5, R8, R21.reuse, R10, 0x2, P1 ;  /* 0x000000150805c211 */ /* 0x080fe200008f140a */
[----:B------:R-:W-:Y:S01]  /*1340*/  @!P5 IMAD.MOV.U32 R10, RZ, RZ, 0x7f800000 ;  /* 0x7f800000ff0ad424 */ /* 0x000fe200078e00ff */
[----:B------:R-:W-:Y:S01]  /*1350*/  @!P3 LEA.HI.X R3, R0, R21, R3, 0x2, P0 ;  /* 0x000000150003b211 */ /* 0x000fe200000f1403 */
[----:B------:R-:W-:Y:S02]  /*1360*/  @!P4 IMAD.MOV.U32 R8, RZ, RZ, 0x7f800000 ;  /* 0x7f800000ff08c424 */ /* 0x000fe400078e00ff */
[----:B------:R-:W-:Y:S01]  /*1370*/  @!P3 IMAD.MOV.U32 R0, RZ, RZ, 0x7f800000 ;  /* 0x7f800000ff00b424 */ /* 0x000fe200078e00ff */
[----:B------:R-:W-:Y:S04]  /*1380*/  @!P5 ST.E desc[UR4][R6.64], R10 ;  /* 0x0000000a0600d985 */ /* 0x000fe8000c101904 */
[----:B------:R-:W-:Y:S04]  /*1390*/  @!P4 ST.E desc[UR4][R4.64], R8 ;  /* 0x000000080400c985 */ /* 0x000fe8000c101904 */
[----:B------:R2:W-:Y:S02]  /*13a0*/  @!P3 ST.E desc[UR4][R2.64], R0 ;  /* 0x000000000200b985 */ /* 0x0005e4000c101904 */
[----:B--2---:R-:W-:-:S02]  /*13b0*/  IMAD.MOV.U32 R2, RZ, RZ, R32 ;  /* 0x000000ffff027224 */ /* 0x004fc400078e0020 */
[----:B------:R-:W-:-:S04]  /*13c0*/  IMAD.MOV.U32 R3, RZ, RZ, 0x0 ;  /* 0x00000000ff037424 */ /* 0x000fc800078e00ff */
[----:B-1----:R-:W-:Y:S05]  /*13d0*/  @P6 RET.REL.NODEC R2 `(_ZN5flash16flash_fwd_kernelI23Flash_fwd_kernel_traitsILi96ELi128ELi64ELi4ELb0ELb0EN7cutlass6half_tE19Flash_kernel_traitsILi96ELi128ELi64ELi4ES3_EELb1ELb0ELb1ELb0ELb0ELb0ELb0ELb1EEEvNS_16Flash_fwd_paramsE) ;  /* 0xffffffec02086950 */ /* 0x002fea0003c3ffff */
[----:B------:R-:W-:-:S05]  /*13e0*/  IMAD R0, R29, R26, RZ ;  /* 0x0000001a1d007224 */ /* 0x000fca00078e02ff */
[----:B------:R-:W-:-:S04]  /*13f0*/  IADD3 R3, P0, R0, R9, RZ ;  /* 0x0000000900037210 */ /* 0x000fc80007f1e0ff */
[----:B------:R-:W-:Y:S02]  /*1400*/  LEA.HI.X.SX32 R0, R0, R22, 0x1, P0 ;  /* 0x0000001600007211 */ /* 0x000fe400000f0eff */
[----:B------:R-:W-:-:S04]  /*1410*/  LEA R2, P0, R3, R20, 0x2 ;  /* 0x0000001403027211 */ /* 0x000fc800078010ff */
[----:B------:R-:W-:Y:S01]  /*1420*/  LEA.HI.X R3, R3, R21, R0, 0x2, P0 ;  /* 0x0000001503037211 */ /* 0x000fe200000f1400 */
[----:B------:R-:W-:-:S05]  /*1430*/  IMAD.MOV.U32 R0, RZ, RZ, 0x7f800000 ;  /* 0x7f800000ff007424 */ /* 0x000fca00078e00ff */
[----:B------:R1:W-:Y:S02]  /*1440*/  ST.E desc[UR4][R2.64], R0 ;  /* 0x0000000002007985 */ /* 0x0003e4000c101904 */
[----:B-1----:R-:W-:Y:S02]  /*1450*/  IMAD.MOV.U32 R2, RZ, RZ, R32 ;  /* 0x000000ffff027224 */ /* 0x002fe400078e0020 */
[----:B------:R-:W-:-:S04]  /*1460*/  IMAD.MOV.U32 R3, RZ, RZ, 0x0 ;  /* 0x00000000ff037424 */ /* 0x000fc800078e00ff */
[----:B------:R-:W-:Y:S05]  /*1470*/  RET.REL.NODEC R2 `(_ZN5flash16flash_fwd_kernelI23Flash_fwd_kernel_traitsILi96ELi128ELi64ELi4ELb0ELb0EN7cutlass6half_tE19Flash_kernel_traitsILi96ELi128ELi64ELi4ES3_EELb1ELb0ELb1ELb0ELb0ELb0ELb0ELb1EEEvNS_16Flash_fwd_paramsE) ;  /* 0xffffffe802e07950 */ /* 0x000fea0003c3ffff */
.L_x_926:
[----:B------:R-:W2:Y:S01]  /*1480*/  LD.E R20, desc[UR4][R172.64+0x68] ;  /* 0x00006804ac147980 */ /* 0x000ea2000c101900 */
[----:B------:R-:W-:-:S03]  /*1490*/  ISETP.NE.AND P4, PT, R30, -0x1, PT ;  /* 0xffffffff1e00780c */ /* 0x000fc60003f85270 */
[----:B------:R-:W3:Y:S01]  /*14a0*/  LD.E.64 R10, desc[UR4][R172.64+0x38] ;  /* 0x00003804ac0a7980 */ /* 0x000ee2000c101b00 */
[----:B------:R-:W-:-:S03]  /*14b0*/  ISETP.NE.AND P2, PT, R34, -0x1, PT ;  /* 0xffffffff2200780c */ /* 0x000fc60003f45270 */
[----:B------:R-:W4:Y:S01]  /*14c0*/  LD.E.64 R4, desc[UR4][R172.64+0x30] ;  /* 0x00003004ac047980 */ /* 0x000f22000c101b00 */
[CC--:B------:R-:W-:Y:S01]  /*14d0*/  LEA.HI R17, R28.reuse, R149.reuse, RZ, 0x2 ;  /* 0x000000951c117211 */ /* 0x0c0fe200078f10ff */
[----:B------:R-:W1:Y:S04]  /*14e0*/  S2R R22, SR_CgaCtaId ;  /* 0x0000000000167919 */ /* 0x000e680000008800 */
[----:B------:R-:W4:Y:S01]  /*14f0*/  @!P4 LD.E.64 R12, desc[UR4][R172.64+0x20] ;  /* 0x00002004ac0cc980 */ /* 0x000f22000c101b00 */
[----:B------:R-:W-:Y:S02]  /*1500*/  LEA.HI R41, R28, R149, RZ, 0x3 ;  /* 0x000000951c297211 */ /* 0x000fe400078f18ff */
[----:B------:R-:W-:Y:S01]  /*1510*/  LOP3.LUT R0, R17, 0xfffffffc, RZ, 0xc0, !PT ;  /* 0xfffffffc11007812 */ /* 0x000fe200078ec0ff */
[----:B------:R-:W-:Y:S01]  /*1520*/  IMAD.IADD R35, R178, 0x1, -R156 ;  /* 0x00000001b2237824 */ /* 0x000fe200078e0a9c */
[----:B------:R-:W-:Y:S01]  /*1530*/  SHF.R.S32.HI R40, RZ, 0x3, R41 ;  /* 0x00000003ff287819 */ /* 0x000fe20000011429 */
[----:B------:R-:W4:Y:S02]  /*1540*/  @!P2 LD.E.64 R14, desc[UR4][R172.64+0x18] ;  /* 0x00001804ac0ea980 */ /* 0x000f24000c101b00 */
[----:B------:R-:W-:-:S02]  /*1550*/  IMAD.IADD R0, R149, 0x1, -R0 ;  /* 0x0000000195007824 */ /* 0x000fc400078e0a00 */
[----:B------:R-:W-:Y:S01]  /*1560*/  IMAD.SHL.U32 R3, R40, 0x40, RZ ;  /* 0x0000004028037824 */ /* 0x000fe200078e00ff */
[----:B------:R-:W-:Y:S01]  /*1570*/  MOV R21, 0x400 ;  /* 0x0000040000157802 */ /* 0x000fe20000000f00 */
[----:B------:R-:W4:Y:S01]  /*1580*/  LD.E.64 R18, desc[UR4][R172.64+0x48] ;  /* 0x00004804ac127980 */ /* 0x000f22000c101b00 */
[----:B------:R-:W-:Y:S02]  /*1590*/  SHF.L.U32 R171, R0, 0x3, RZ ;  /* 0x0000000300ab7819 */ /* 0x000fe400000006ff */
[----:B------:R-:W-:Y:S01]  /*15a0*/  LOP3.LUT R0, R3, 0xc0, RZ, 0xc0, !PT ;  /* 0x000000c003007812 */ /* 0x000fe200078ec0ff */
[----:B------:R-:W4:Y:S01]  /*15b0*/  LD.E.64 R44, desc[UR4][R172.64+0x40] ;  /* 0x00004004ac2c7980 */ /* 0x000f22000c101b00 */
[----:B------:R-:W-:Y:S02]  /*15c0*/  SHF.R.S32.HI R6, RZ, 0x2, R17 ;  /* 0x00000002ff067819 */ /* 0x000fe40000011411 */
[----:B------:R-:W-:Y:S01]  /*15d0*/  SHF.R.S32.HI R155, RZ, 0x5, R148 ;  /* 0x00000005ff9b7819 */ /* 0x000fe20000011494 */
[----:B------:R-:W4:Y:S01]  /*15e0*/  LD.E R217, desc[UR4][R172.64+0xc8] ;  /* 0x0000c804acd97980 */ /* 0x000f22000c101900 */
[----:B------:R-:W-:-:S03]  /*15f0*/  IADD3 R7, R6, 0x40, RZ ;  /* 0x0000004006077810 */ /* 0x000fc60007ffe0ff */
[----:B------:R1:W5:Y:S01]  /*1600*/  LD.E.64 R26, desc[UR4][R172.64+0x50] ;  /* 0x00005004ac1a7980 */ /* 0x000362000c101b00 */
[----:B------:R-:W-:Y:S02]  /*1610*/  ISETP.GE.AND P1, PT, R7, R35, PT ;  /* 0x000000230700720c */ /* 0x000fe40003f26270 */
[----:B------:R-:W-:Y:S01]  /*1620*/  LEA.HI R28, R28, R149, RZ, 0x4 ;  /* 0x000000951c1c7211 */ /* 0x000fe200078f20ff */
[----:B------:R1:W5:Y:S03]  /*1630*/  @!P4 LD.E.64 R32, desc[UR4][R172.64+0x28] ;  /* 0x00002804ac20c980 */ /* 0x000366000c101b00 */
[----:B------:R-:W-:Y:S01]  /*1640*/  SHF.R.S32.HI R25, RZ, 0x4, R28 ;  /* 0x00000004ff197819 */ /* 0x000fe2000001141c */
[----:B------:R1:W5:Y:S04]  /*1650*/  LD.E.64 R36, desc[UR4][R172.64+0x58] ;  /* 0x00005804ac247980 */ /* 0x000368000c101b00 */
[----:B------:R1:W5:Y:S04]  /*1660*/  LD.E R152, desc[UR4][R172.64+0x60] ;  /* 0x00006004ac987980 */ /* 0x000368000c101900 */
[----:B------:R1:W5:Y:S04]  /*1670*/  LD.E R153, desc[UR4][R172.64+0xc4] ;  /* 0x0000c404ac997980 */ /* 0x000368000c101900 */
[----:B------:R1:W5:Y:S04]  /*1680*/  LD.E R200, desc[UR4][R172.64+0xc0] ;  /* 0x0000c004acc87980 */ /* 0x000368000c101900 */
[----:B------:R1:W5:Y:S04]  /*1690*/  LD.E.64 R206, desc[UR4][R172.64+0x8] ;  /* 0x00000804acce7980 */ /* 0x000368000c101b00 */
[----:B------:R1:W5:Y:S04]  /*16a0*/  LD.E.64 R210, desc[UR4][R172.64+0x10] ;  /* 0x00001004acd27980 */ /* 0x000368000c101b00 */
[----:B------:R1:W5:Y:S01]  /*16b0*/  LD.E.64 R150, desc[UR4][R172.64+0x98] ;  /* 0x00009804ac967980 */ /* 0x000362000c101b00 */
[----:B--2---:R-:W-:-:S04]  /*16c0*/  IABS R2, R20 ;  /* 0x0000001400027213 */ /* 0x004fc80000000000 */
[----:B------:R-:W2:Y:S08]  /*16d0*/  I2F.RP R8, R2 ;  /* 0x0000000200087306 */ /* 0x000eb00000209400 */
[----:B--2---:R-:W2:Y:S02]  /*16e0*/  MUFU.RCP R8, R8 ;  /* 0x0000000800087308 */ /* 0x004ea40000001000 */
[----:B--2---:R-:W-:-:S06]  /*16f0*/  VIADD R8, R8, 0xffffffe ;  /* 0x0ffffffe08087836 */ /* 0x004fcc0000000000 */
[----:B------:R-:W2:Y:S01]  /*1700*/  F2I.FTZ.U32.TRUNC.NTZ R9, R8 ;  /* 0x0000000800097305 */ /* 0x000ea2000021f000 */
[----:B------:R-:W-:Y:S01]  /*1710*/  IABS R7, R20 ;  /* 0x0000001400077213 */ /* 0x000fe20000000000 */
[----:B--2---:R-:W-:Y:S01]  /*1720*/  IMAD.MOV R3, RZ, RZ, -R9 ;  /* 0x000000ffff037224 */ /* 0x004fe200078e0a09 */
[----:B------:R-:W-:Y:S02]  /*1730*/  LOP3.LUT R8, R0, 0x18, R171, 0xf8, !PT ;  /* 0x0000001800087812 */ /* 0x000fe400078ef8ab */
[----:B------:R-:W-:Y:S01]  /*1740*/  SHF.R.U32.HI R0, RZ, 0x3, R0 ;  /* 0x00000003ff007819 */ /* 0x000fe20000011600 */
[----:B------:R-:W-:-:S03]  /*1750*/  IMAD.MOV.U32 R16, RZ, RZ, R3 ;  /* 0x000000ffff107224 */ /* 0x000fc600078e0003 */
[----:B------:R-:W-:Y:S01]  /*1760*/  LOP3.LUT R23, R8, R0, RZ, 0x3c, !PT ;  /* 0x0000000008177212 */ /* 0x000fe200078e3cff */
[----:B------:R-:W-:Y:S02]  /*1770*/  IMAD R0, R16, R2, RZ ;  /* 0x0000000210007224 */ /* 0x000fe400078e02ff */
[----:B------:R-:W-:Y:S01]  /*1780*/  IMAD.MOV.U32 R8, RZ, RZ, RZ ;  /* 0x000000ffff087224 */ /* 0x000fe200078e00ff */
[----:B-1----:R-:W-:-:S03]  /*1790*/  LEA R3, R22, R21, 0x18 ;  /* 0x0000001516037211 */ /* 0x002fc600078ec0ff */
[----:B------:R-:W-:Y:S01]  /*17a0*/  IMAD.HI.U32 R8, R9, R0, R8 ;  /* 0x0000000009087227 */ /* 0x000fe200078e0008 */
[----:B------:R-:W-:Y:S02]  /*17b0*/  IADD3 R0, RZ, -R7, RZ ;  /* 0x80000007ff007210 */ /* 0x000fe40007ffe0ff */
[----:B------:R-:W-:-:S03]  /*17c0*/  IABS R21, R162 ;  /* 0x000000a200157213 */ /* 0x000fc60000000000 */
[----:B------:R-:W-:Y:S02]  /*17d0*/  IMAD.MOV.U32 R7, RZ, RZ, R0 ;  /* 0x000000ffff077224 */ /* 0x000fe400078e0000 */
[----:B------:R-:W-:Y:S01]  /*17e0*/  IMAD.HI.U32 R0, R8, R21, RZ ;  /* 0x0000001508007227 */ /* 0x000fe200078e00ff */
[----:B------:R-:W-:-:S03]  /*17f0*/  LEA.HI R8, R17, R6, RZ, 0x1 ;  /* 0x0000000611087211 */ /* 0x000fc600078f08ff */
[----:B------:R-:W-:Y:S01]  /*1800*/  IMAD R7, R0, R7, R21 ;  /* 0x0000000700077224 */ /* 0x000fe200078e0215 */
[----:B------:R-:W-:-:S04]  /*1810*/  LOP3.LUT R21, R8, 0x7fffffe, RZ, 0xc0, !PT ;  /* 0x07fffffe08157812 */ /* 0x000fc800078ec0ff */
[----:B------:R-:W-:Y:S01]  /*1820*/  ISETP.GT.U32.AND P6, PT, R2, R7, PT ;  /* 0x000000070200720c */ /* 0x000fe20003fc4070 */
[----:B---3--:R-:W-:Y:S01]  /*1830*/  @!P4 IMAD R9, R11, R24, RZ ;  /* 0x000000180b09c224 */ /* 0x008fe200078e02ff */
[----:B------:R-:W-:Y:S01]  /*1840*/  @!P4 SHF.R.S32.HI R16, RZ, 0x1f, R24 ;  /* 0x0000001fff10c819 */ /* 0x000fe20000011418 */
[----:B------:R-:W-:Y:S01]  /*1850*/  IMAD.IADD R21, R6, 0x1, -R21 ;  /* 0x0000000106157824 */ /* 0x000fe200078e0a15 */
[----:B------:R-:W-:-:S03]  /*1860*/  LEA.HI R17, R28, R25, RZ, 0x1 ;  /* 0x000000191c117211 */ /* 0x000fc600078f08ff */
[----:B------:R-:W-:Y:S01]  /*1870*/  @!P4 IMAD R22, R10, R16, R9 ;  /* 0x000000100a16c224 */ /* 0x000fe200078e0209 */
[----:B------:R-:W-:Y:S01]  /*1880*/  IADD3 R16, R6, 0x60, RZ ;  /* 0x0000006006107810 */ /* 0x000fe20007ffe0ff */
[----:B------:R-:W-:Y:S02]  /*1890*/  IMAD R21, R155, 0x8, R21 ;  /* 0x000000089b157824 */ /* 0x000fe400078e0215 */
[----:B------:R-:W-:Y:S02]  /*18a0*/  @!P4 IMAD.WIDE.U32 R8, R10, R24, RZ ;  /* 0x000000180a08c225 */ /* 0x000fe400078e00ff */
[----:B------:R-:W-:Y:S02]  /*18b0*/  @!P6 IADD3 R7, R7, -R2, RZ ;  /* 0x800000020707e210 */ /* 0x000fe40007ffe0ff */
[----:B------:R-:W-:Y:S01]  /*18c0*/  ISETP.GE.AND P0, PT, R16, R35, PT ;  /* 0x000000231000720c */ /* 0x000fe20003f06270 */
[----:B------:R-:W-:Y:S01]  /*18d0*/  IMAD.U32 R193, R21, 0x20, R23 ;  /* 0x0000002015c17824 */ /* 0x000fe200078e0017 */
[----:B------:R-:W-:Y:S01]  /*18e0*/  LOP3.LUT R17, R17, 0xfffffffe, RZ, 0xc0, !PT ;  /* 0xfffffffe11117812 */ /* 0x000fe200078ec0ff */
[----:B----4-:R-:W-:Y:S01]  /*18f0*/  @!P4 IMAD R13, R13, R159, RZ ;  /* 0x0000009f0d0dc224 */ /* 0x010fe200078e02ff */
[----:B------:R-:W-:-:S02]  /*1900*/  @P4 IADD3 R16, R24, R30, RZ ;  /* 0x0000001e18104210 */ /* 0x000fc40007ffe0ff */
[----:B------:R-:W-:Y:S01]  /*1910*/  @!P4 SHF.R.S32.HI R21, RZ, 0x1f, R159 ;  /* 0x0000001fff15c819 */ /* 0x000fe2000001149f */
[----:B------:R-:W-:Y:S01]  /*1920*/  @!P4 IMAD.IADD R9, R9, 0x1, R22 ;  /* 0x000000010909c824 */ /* 0x000fe200078e0216 */
[----:B------:R-:W-:Y:S02]  /*1930*/  ISETP.GE.U32.AND P3, PT, R7, R2, PT ;  /* 0x000000020700720c */ /* 0x000fe40003f66070 */
[----:B------:R-:W-:Y:S01]  /*1940*/  LOP3.LUT R2, R162, R20, RZ, 0x3c, !PT ;  /* 0x00000014a2027212 */ /* 0x000fe200078e3cff */
[----:B------:R-:W-:Y:S02]  /*1950*/  IMAD.IADD R38, R25, 0x1, -R17 ;  /* 0x0000000119267824 */ /* 0x000fe400078e0a11 */
[-C--:B------:R-:W-:Y:S01]  /*1960*/  @P4 IMAD R22, R11, R16.reuse, RZ ;  /* 0x000000100b164224 */ /* 0x080fe200078e02ff */
[----:B------:R-:W-:Y:S01]  /*1970*/  ISETP.GE.AND P5, PT, R2, RZ, PT ;  /* 0x000000ff0200720c */ /* 0x000fe20003fa6270 */
[----:B------:R-:W-:Y:S02]  /*1980*/  @!P4 IMAD R21, R12, R21, R13 ;  /* 0x000000150c15c224 */ /* 0x000fe400078e020d */
[----:B------:R-:W-:-:S04]  /*1990*/  @P4 IMAD.WIDE.U32 R16, R10, R16, RZ ;  /* 0x000000100a104225 */ /* 0x000fc800078e00ff */
[----:B------:R-:W-:-:S04]  /*19a0*/  @!P4 IMAD.WIDE.U32 R12, R159, R12, R8 ;  /* 0x0000000c9f0cc225 */ /* 0x000fc800078e0008 */
[----:B------:R-:W-:-:S04]  /*19b0*/  @P2 IMAD.WIDE.U32 R8, R4, R34, RZ ;  /* 0x0000002204082225 */ /* 0x000fc800078e00ff */
[----:B------:R-:W-:Y:S02]  /*19c0*/  @P2 IMAD R2, R5, R34, RZ ;  /* 0x0000002205022224 */ /* 0x000fe400078e02ff */
[----:B------:R-:W-:Y:S02]  /*19d0*/  @P4 IMAD.IADD R23, R17, 0x1, R22 ;  /* 0x0000000111174824 */ /* 0x000fe400078e0216 */
[----:B------:R-:W-:Y:S01]  /*19e0*/  @P4 IMAD.MOV.U32 R22, RZ, RZ, R16 ;  /* 0x000000ffff164224 */ /* 0x000fe200078e0010 */
[----:B------:R-:W-:Y:S01]  /*19f0*/  @P2 IADD3 R2, R9, R2, RZ ;  /* 0x0000000209022210 */ /* 0x000fe20007ffe0ff */
[----:B------:R-:W-:Y:S01]  /*1a00*/  @P2 IMAD.MOV.U32 R16, RZ, RZ, R8 ;  /* 0x000000ffff102224 */ /* 0x000fe200078e0008 */
[----:B------:R-:W-:Y:S01]  /*1a10*/  @P2 MOV R9, R5 ;  /* 0x0000000500092202 */ /* 0x000fe20000000f00 */
[--C-:B------:R-:W-:Y:S02]  /*1a20*/  @P2 IMAD.MOV.U32 R8, RZ, RZ, R4.reuse ;  /* 0x000000ffff082224 */ /* 0x100fe400078e0004 */
[----:B------:R-:W-:-:S02]  /*1a30*/  @!P2 IMAD.MOV.U32 R8, RZ, RZ, R4 ;  /* 0x000000ffff08a224 */ /* 0x000fc400078e0004 */
[----:B------:R-:W-:Y:S02]  /*1a40*/  @!P2 IMAD.MOV.U32 R9, RZ, RZ, R5 ;  /* 0x000000ffff09a224 */ /* 0x000fe400078e0005 */
[----:B------:R1:W5:Y:S01]  /*1a50*/  LD.E.64 R4, desc[UR4][R172.64] ;  /* 0x00000004ac047980 */ /* 0x000362000c101b00 */
[----:B------:R-:W-:Y:S01]  /*1a60*/  @!P4 IADD3 R23, R13, R21, RZ ;  /* 0x000000150d17c210 */ /* 0x000fe20007ffe0ff */
[----:B------:R-:W-:Y:S01]  /*1a70*/  @!P2 IMAD R7, R15, R159, RZ ;  /* 0x0000009f0f07a224 */ /* 0x000fe200078e02ff */
[----:B------:R-:W-:-:S05]  /*1a80*/  @!P2 SHF.R.S32.HI R13, RZ, 0x1f, R159 ;  /* 0x0000001fff0da819 */ /* 0x000fca000001149f */
[C---:B------:R-:W-:Y:S02]  /*1a90*/  @!P2 IMAD R7, R14.reuse, R13, R7 ;  /* 0x0000000d0e07a224 */ /* 0x040fe400078e0207 */
[----:B------:R-:W-:-:S04]  /*1aa0*/  @!P2 IMAD.WIDE.U32 R14, R14, R159, RZ ;  /* 0x0000009f0e0ea225 */ /* 0x000fc800078e00ff */
[----:B------:R-:W-:Y:S01]  /*1ab0*/  @!P2 IMAD.MOV.U32 R16, RZ, RZ, R14 ;  /* 0x000000ffff10a224 */ /* 0x000fe200078e000e */
[----:B------:R-:W-:Y:S01]  /*1ac0*/  @!P2 IADD3 R2, R15, R7, RZ ;  /* 0x000000070f02a210 */ /* 0x000fe20007ffe0ff */
[----:B------:R-:W-:Y:S01]  /*1ad0*/  IMAD R14, R19, R162, RZ ;  /* 0x000000a2130e7224 */ /* 0x000fe200078e02ff */
[----:B------:R-:W-:-:S05]  /*1ae0*/  SHF.R.S32.HI R7, RZ, 0x1f, R162 ;  /* 0x0000001fff077819 */ /* 0x000fca00000114a2 */
[----:B------:R-:W-:Y:S01]  /*1af0*/  IMAD R14, R18, R7, R14 ;  /* 0x00000007120e7224 */ /* 0x000fe200078e020e */
[--C-:B------:R-:W-:Y:S01]  /*1b00*/  SHF.R.S32.HI R7, RZ, 0x1f, R6.reuse ;  /* 0x0000001fff077819 */ /* 0x100fe20000011406 */
[C---:B------:R-:W-:Y:S01]  /*1b10*/  VIADD R170, R171.reuse, 0x20 ;  /* 0x00000020abaa7836 */ /* 0x040fe20000000000 */
[----:B------:R1:W-:Y:S01]  /*1b20*/  STL [R1+0x158], R171 ;  /* 0x000158ab01007387 */ /* 0x0003e20000100800 */
[----:B------:R-:W-:Y:S02]  /*1b30*/  @!P6 VIADD R0, R0, 0x1 ;  /* 0x000000010000e836 */ /* 0x000fe40000000000 */
[----:B------:R-:W-:Y:S01]  /*1b40*/  IMAD.WIDE R46, R174, 0x80, R6 ;  /* 0x00000080ae2e7825 */ /* 0x000fe200078e0206 */
[----:B------:R1:W-:Y:S03]  /*1b50*/  STL [R1+0x1e4], R35 ;  /* 0x0001e42301007387 */ /* 0x0003e60000100800 */
[----:B------:R-:W-:Y:S01]  /*1b60*/  VIADD R169, R171, 0x40 ;  /* 0x00000040aba97836 */ /* 0x000fe20000000000 */
[----:B------:R1:W-:Y:S01]  /*1b70*/  STL.64 [R1+0x150], R44 ;  /* 0x0001502c01007387 */ /* 0x0003e20000100a00 */
[----:B------:R-:W-:Y:S01]  /*1b80*/  @P3 VIADD R0, R0, 0x1 ;  /* 0x0000000100003836 */ /* 0x000fe20000000000 */
[----:B------:R-:W-:-:S02]  /*1b90*/  SHF.R.S32.HI R42, RZ, 0x1f, R171 ;  /* 0x0000001fff2a7819 */ /* 0x000fc400000114ab */
[----:B------:R1:W-:Y:S01]  /*1ba0*/  STL.64 [R1+0x1d8], R46 ;  /* 0x0001d82e01007387 */ /* 0x0003e20000100a00 */
[----:B------:R-:W-:-:S03]  /*1bb0*/  IADD3 R16, P3, R171, R16, RZ ;  /* 0x00000010ab107210 */ /* 0x000fc60007f7e0ff */
[----:B------:R1:W-:Y:S04]  /*1bc0*/  STL [R1+0x24], R170 ;  /* 0x000024aa01007387 */ /* 0x0003e80000100800 */
[----:B------:R1:W-:Y:S04]  /*1bd0*/  STL [R1+0x28], R169 ;  /* 0x000028a901007387 */ /* 0x0003e80000100800 */
[----:B------:R1:W-:Y:S01]  /*1be0*/  STL [R1+0x1a0], R217 ;  /* 0x0001a0d901007387 */ /* 0x0003e20000100800 */
[----:B------:R-:W-:Y:S01]  /*1bf0*/  IMAD.X R17, R42, 0x1, R2, P3 ;  /* 0x000000012a117824 */ /* 0x000fe200018e0602 */
[----:B------:R-:W-:-:S02]  /*1c00*/  ISETP.GE.AND P3, PT, R6, R35, PT ;  /* 0x000000230600720c */ /* 0x000fc40003f66270 */
[----:B------:R-:W-:Y:S02]  /*1c10*/  ISETP.NE.AND P6, PT, R20, RZ, PT ;  /* 0x000000ff1400720c */ /* 0x000fe40003fc5270 */
[----:B------:R-:W-:Y:S01]  /*1c20*/  @!P4 MOV R22, R12 ;  /* 0x0000000c0016c202 */ /* 0x000fe20000000f00 */
[----:B------:R-:W-:Y:S01]  /*1c30*/  IMAD.MOV.U32 R25, RZ, RZ, R0 ;  /* 0x000000ffff197224 */ /* 0x000fe200078e0000 */
[----:B------:R-:W-:Y:S02]  /*1c40*/  LOP3.LUT R0, R28, 0xfffffff0, RZ, 0xc0, !PT ;  /* 0xfffffff01c007812 */ /* 0x000fe400078ec0ff */
[----:B------:R-:W-:Y:S01]  /*1c50*/  IADD3 R12, P2, R171, R22, RZ ;  /* 0x00000016ab0c7210 */ /* 0x000fe20007f5e0ff */
[----:B------:R-:W-:Y:S01]  /*1c60*/  IMAD.WIDE.U32 R16, R162, R18, R16 ;  /* 0x00000012a2107225 */ /* 0x000fe200078e0010 */
[----:B------:R-:W-:Y:S02]  /*1c70*/  BSSY B0, `(.L_x_941) ;  /* 0x000002f000007945 */ /* 0x000fe40003800000 */
[----:B------:R-:W-:Y:S01]  /*1c80*/  IADD3.X R13, R42, R23, RZ, P2, !PT ;  /* 0x000000172a0d7210 */ /* 0x000fe200017fe4ff */
[----:B------:R-:W-:-:S02]  /*1c90*/  IMAD.IADD R0, R149, 0x1, -R0 ;  /* 0x0000000195007824 */ /* 0x000fc400078e0a00 */
[----:B------:R-:W-:Y:S01]  /*1ca0*/  IMAD R2, R11, R6, RZ ;  /* 0x000000060b027224 */ /* 0x000fe200078e02ff */
[----:B------:R-:W-:Y:S01]  /*1cb0*/  IADD3 R88, R158, -0x1, RZ ;  /* 0xffffffff9e587810 */ /* 0x000fe20007ffe0ff */
[----:B------:R-:W-:Y:S01]  /*1cc0*/  @!P5 IMAD.MOV R25, RZ, RZ, -R25 ;  /* 0x000000ffff19d224 */ /* 0x000fe200078e0a19 */
[----:B------:R-:W-:Y:S01]  /*1cd0*/  @!P6 LOP3.LUT R25, RZ, R20, RZ, 0x33, !PT ;  /* 0x00000014ff19e212 */ /* 0x000fe200078e33ff */
[----:B------:R-:W-:Y:S01]  /*1ce0*/  VIADD R31, R6, 0x20 ;  /* 0x00000020061f7836 */ /* 0x000fe20000000000 */
[----:B------:R-:W-:Y:S01]  /*1cf0*/  LEA.HI R29, R0, R0, RZ, 0x1 ;  /* 0x00000000001d7211 */ /* 0x000fe200078f08ff */
[C---:B------:R-:W-:Y:S01]  /*1d00*/  IMAD R28, R10.reuse, R7, R2 ;  /* 0x000000070a1c7224 */ /* 0x040fe200078e0202 */
[----:B------:R-:W-:Y:S01]  /*1d10*/  SHF.R.S32.HI R34, RZ, 0x1f, R0 ;  /* 0x0000001fff227819 */ /* 0x000fe20000011400 */
[----:B------:R-:W-:Y:S01]  /*1d20*/  IMAD.WIDE.U32 R22, R10, R6, R12 ;  /* 0x000000060a167225 */ /* 0x000fe200078e000c */
[----:B------:R-:W-:-:S03]  /*1d30*/  LEA R193, R193, R3, 0x1 ;  /* 0x00000003c1c17211 */ /* 0x000fc600078e08ff */
[----:B------:R-:W-:Y:S01]  /*1d40*/  IMAD.IADD R15, R17, 0x1, R14 ;  /* 0x00000001110f7824 */ /* 0x000fe200078e020e */
[----:B-1----:R-:W-:Y:S06]  /*1d50*/  @P3 BRA `(.L_x_942) ;  /* 0x0000000000803947 */ /* 0x002fec0003800000 */
[----:B-----5:R-:W-:Y:S01]  /*1d60*/  ISETP.GE.AND P6, PT, R171, R200, PT ;  /* 0x000000c8ab00720c */ /* 0x020fe20003fc6270 */
[----:B------:R-:W-:Y:S01]  /*1d70*/  IMAD R2, R47, R8, RZ ;  /* 0x000000082f027224 */ /* 0x000fe200078e02ff */
[-C--:B------:R-:W-:Y:S01]  /*1d80*/  ISETP.GE.AND P5, PT, R170, R200.reuse, PT ;  /* 0x000000c8aa00720c */ /* 0x080fe20003fa6270 */
[----:B------:R-:W-:Y:S01]  /*1d90*/  IMAD.MOV.U32 R14, RZ, RZ, R16 ;  /* 0x000000ffff0e7224 */ /* 0x000fe200078e0010 */
[----:B------:R-:W-:Y:S01]  /*1da0*/  ISETP.GE.AND P3, PT, R169, R200, PT ;  /* 0x000000c8a900720c */ /* 0x000fe20003f66270 */
[C---:B------:R-:W-:Y:S02]  /*1db0*/  IMAD R2, R46.reuse, R9, R2 ;  /* 0x000000092e027224 */ /* 0x040fe400078e0202 */
[----:B------:R-:W-:-:S04]  /*1dc0*/  IMAD.WIDE.U32 R12, R46, R8, R14 ;  /* 0x000000082e0c7225 */ /* 0x000fc800078e000e */
[----:B------:R-:W-:Y:S02]  /*1dd0*/  IMAD.IADD R2, R13, 0x1, R2 ;  /* 0x000000010d027824 */ /* 0x000fe400078e0202 */
[CC--:B------:R-:W-:Y:S01]  /*1de0*/  @!P6 LEA R20, P2, R12.reuse, R4.reuse, 0x1 ;  /* 0x000000040c14e211 */ /* 0x0c0fe200078408ff */
[----:B------:R1:W-:Y:S03]  /*1df0*/  @P6 STS [R193], RZ ;  /* 0x000000ffc1006388 */ /* 0x0003e60000000800 */
[C---:B------:R-:W-:Y:S01]  /*1e00*/  @!P6 LEA.HI.X R21, R12.reuse, R5, R2, 0x1, P2 ;  /* 0x000000050c15e211 */ /* 0x040fe200010f0c02 */
[----:B------:R1:W-:Y:S01]  /*1e10*/  @P6 STS [R193+0x4], RZ ;  /* 0x000004ffc1006388 */ /* 0x0003e20000000800 */
[----:B------:R-:W-:-:S03]  /*1e20*/  @!P5 LEA R18, P2, R12, R4, 0x1 ;  /* 0x000000040c12d211 */ /* 0x000fc600078408ff */
[----:B------:R1:W-:Y:S01]  /*1e30*/  @P6 STS.64 [R193+0x8], RZ ;  /* 0x000008ffc1006388 */ /* 0x0003e20000000a00 */
[----:B------:R-:W-:-:S03]  /*1e40*/  @!P5 LEA.HI.X R19, R12, R5, R2, 0x1, P2 ;  /* 0x000000050c13d211 */ /* 0x000fc600010f0c02 */
[----:B------:R-:W-:Y:S01]  /*1e50*/  @!PT LDS RZ, [RZ] ;  /* 0x00000000fffff984 */ /* 0x000fe20000000800 */
[----:B------:R-:W-:Y:S01]  /*1e60*/  @!PT LDS RZ, [RZ] ;  /* 0x00000000fffff984 */ /* 0x000fe20000000800 */
[----:B------:R-:W-:Y:S01]  /*1e70*/  @!PT LDS RZ, [RZ] ;  /* 0x00000000fffff984 */ /* 0x000fe20000000800 */
[----:B------:R1:W-:Y:S04]  /*1e80*/  @!P6 LDGSTS.E.BYPASS.LTC128B.128 [R193], desc[UR4][R20.64] ;  /* 0x0000000014c1efae */ /* 0x0003e8000b901d44 */
[----:B------:R1:W-:Y:S04]  /*1e90*/  @P5 STS.128 [R193+0x2000], RZ ;  /* 0x002000ffc1005388 */ /* 0x0003e80000000c00 */
[----:B------:R-:W-:Y:S01]  /*1ea0*/  @!PT LDS RZ, [RZ] ;  /* 0x00000000fffff984 */ /* 0x000fe20000000800 */
[----:B------:R-:W-:Y:S01]  /*1eb0*/  @!PT LDS RZ, [RZ] ;  /* 0x00000000fffff984 */ /* 0x000fe20000000800 */
[----:B------:R-:W-:Y:S01]  /*1ec0*/  @!PT LDS RZ, [RZ] ;  /* 0x00000000fffff984 */ /* 0x000fe20000000800 */
[----:B------:R1:W-:Y:S04]  /*1ed0*/  @!P5 LDGSTS.E.BYPASS.LTC128B.128 [R193+0x2000], desc[UR4][R18.64+0x40] ;  /* 0x0200004012c1dfae */ /* 0x0003e8000b901d44 */
[----:B------:R1:W-:Y:S01]  /*1ee0*/  @P3 STS.128 [R193+0x4000], RZ ;  /* 0x004000ffc1003388 */ /* 0x0003e20000000c00 */
[----:B------:R-:W-:Y:S05]  /*1ef0*/  @P3 BRA `(.L_x_942) ;  /* 0x0000000000183947 */ /* 0x000fea0003800000 */
[----:B-1----:R-:W-:-:S04]  /*1f00*/  LEA R18, P2, R12, R4, 0x1 ;  /* 0x000000040c127211 */ /* 0x002fc800078408ff */
[----:B------:R-:W-:-:S05]  /*1f10*/  LEA.HI.X R19, R12, R5, R2, 0x1, P2 ;  /* 0x000000050c137211 */ /* 0x000fca00010f0c02 */
[----:B------:R-:W-:Y:S01]  /*1f20*/  @!PT LDS RZ, [RZ] ;  /* 0x00000000fffff984 */ /* 0x000fe20000000800 */
[----:B------:R-:W-:Y:S01]  /*1f30*/  @!PT LDS RZ, [RZ] ;  /* 0x00000000fffff984 */ /* 0x000fe20000000800 */
[----:B------:R-:W-:Y:S01]  /*1f40*/  @!PT LDS RZ, [RZ] ;  /* 0x00000000fffff984 */ /* 0x000fe20000000800 */
[----:B------:R2:W-:Y:S04]  /*1f50*/  LDGSTS.E.BYPASS.LTC128B.128 [R193+0x4000], desc[UR4][R18.64+0x80] ;  /* 0x0400008012c17fae */ /* 0x0005e8000b901d44 */
.L_x_942:
[----:B------:R-:W-:Y:S05]  /*1f60*/  BSYNC B0 ;  /* 0x0000000000007941 */ /* 0x000fea0003800000 */
.L_x_941:
[----:B------:R-:W-:Y:S01]  /*1f70*/  LOP3.LUT R12, R29, 0x7fffffe, RZ, 0xc0, !PT ;  /* 0x07fffffe1d0c7812 */ /* 0x000fe200078ec0ff */
[----:B-----5:R-:W-:Y:S01]  /*1f80*/  IMAD R2, R27, R25, RZ ;  /* 0x000000191b027224 */ /* 0x020fe200078e02ff */
[----:B------:R-:W-:Y:S01]  /*1f90*/  IADD3 R13, R23, R28, RZ ;  /* 0x0000001c170d7210 */ /* 0x000fe20007ffe0ff */
[----:B------:R-:W-:Y:S01]  /*1fa0*/  BSSY B0, `(.L_x_943) ;  /* 0x000002c000007945 */ /* 0x000fe20003800000 */
[----:B------:R-:W-:Y:S01]  /*1fb0*/  IADD3 R63, R0, -R12, RZ ;  /* 0x8000000c003f7210 */ /* 0x000fe20007ffe0ff */
[----:B------:R-:W-:Y:S01]  /*1fc0*/  IMAD R27, R88, -0x40, R60 ;  /* 0xffffffc0581b7824 */ /* 0x000fe200078e023c */
[----:B------:R-:W-:Y:S02]  /*1fd0*/  MOV R12, R22 ;  /* 0x00000016000c7202 */ /* 0x000fe40000000f00 */
[----:B------:R-:W-:Y:S02]  /*1fe0*/  ISETP.GE.AND P2, PT, R31, R35, PT ;  /* 0x000000231f00720c */ /* 0x000fe40003f46270 */
[----:B------:R-:W-:Y:S01]  /*1ff0*/  SHF.R.S32.HI R35, RZ, 0x1f, R25 ;  /* 0x0000001fff237819 */ /* 0x000fe20000011419 */
[----:B------:R-:W-:Y:S01]  /*2000*/  IMAD.WIDE.U32 R48, R26, R25, R12 ;  /* 0x000000191a307225 */ /* 0x000fe200078e000c */
[----:B------:R-:W-:-:S03]  /*2010*/  LEA.HI R39, R34, R0, RZ, 0x3 ;  /* 0x0000000022277211 */ /* 0x000fc600078f18ff */
[----:B------:R-:W-:Y:S01]  /*2020*/  IMAD R28, R26, R35, R2 ;  /* 0x000000231a1c7224 */ /* 0x000fe200078e0202 */
[----:B------:R3:W-:Y:S05]  /*2030*/  STL.64 [R1+0x1c8], R48 ;  /* 0x0001c83001007387 */ /* 0x0007ea0000100a00 */
[----:B------:R-:W-:Y:S05]  /*2040*/  @P2 BRA `(.L_x_944) ;  /* 0x0000000000842947 */ /* 0x000fea0003800000 */
[----:B------:R-:W-:Y:S01]  /*2050*/  IADD3 R0, P2, R46, 0x20, RZ ;  /* 0x000000202e007810 */ /* 0x000fe20007f5e0ff */
[----:B------:R-:W-:Y:S01]  /*2060*/  IMAD.MOV.U32 R12, RZ, RZ, R16 ;  /* 0x000000ffff0c7224 */ /* 0x000fe200078e0010 */
[-C--:B------:R-:W-:Y:S01]  /*2070*/  ISETP.GE.AND P6, PT, R171, R200.reuse, PT ;  /* 0x000000c8ab00720c */ /* 0x080fe20003fc6270 */
[----:B------:R-:W-:Y:S01]  /*2080*/  IMAD.MOV.U32 R13, RZ, RZ, R15 ;  /* 0x000000ffff0d7224 */ /* 0x000fe200078e000f */
[-C--:B------:R-:W-:Y:S01]  /*2090*/  ISETP.GE.AND P5, PT, R170, R200.reuse, PT ;  /* 0x000000c8aa00720c */ /* 0x080fe20003fa6270 */
[----:B------:R-:W-:Y:S01]  /*20a0*/  IMAD.X R2, RZ, RZ, R47, P2 ;  /* 0x000000ffff027224 */ /* 0x000fe200010e062f */
[----:B------:R-:W-:Y:S01]  /*20b0*/  ISETP.GE.AND P2, PT, R169, R200, PT ;  /* 0x000000c8a900720c */ /* 0x000fe20003f46270 */
[----:B------:R-:W-:-:S04]  /*20c0*/  IMAD.WIDE.U32 R12, R8, R0, R12 ;  /* 0x00000000080c7225 */ /* 0x000fc800078e000c */
[----:B------:R-:W-:-:S04]  /*20d0*/  IMAD R2, R2, R8, RZ ;  /* 0x0000000802027224 */ /* 0x000fc800078e02ff */
[----:B------:R-:W-:Y:S01]  /*20e0*/  IMAD R0, R9, R0, R2 ;  /* 0x0000000009007224 */ /* 0x000fe200078e0202 */
[----:B-1----:R-:W-:Y:S01]  /*20f0*/  @!P6 LEA R20, P3, R12, R4, 0x1 ;  /* 0x000000040c14e211 */ /* 0x002fe200078608ff */
[----:B------:R4:W-:Y:S02]  /*2100*/  @P6 STS.128 [R193+0x800], RZ ;  /* 0x000800ffc1006388 */ /* 0x0009e40000000c00 */
[----:B------:R-:W-:-:S05]  /*2110*/  IMAD.IADD R0, R13, 0x1, R0 ;  /* 0x000000010d007824 */ /* 0x000fca00078e0200 */
        /* <DEDUP_REMOVED lines=14> */
[----:B----4-:R-:W-:-:S04]  /*2200*/  LEA R18, P2, R12, R4, 0x1 ;  /* 0x000000040c127211 */ /* 0x010fc800078408ff */
[----:B------:R-:W-:-:S05]  /*2210*/  LEA.HI.X R19, R12, R5, R0, 0x1, P2 ;  /* 0x000000050c137211 */ /* 0x000fca00010f0c00 */
[----:B------:R-:W-:Y:S01]  /*2220*/  @!PT LDS RZ, [RZ] ;  /* 0x00000000fffff984 */ /* 0x000fe20000000800 */
[----:B------:R-:W-:Y:S01]  /*2230*/  @!PT LDS RZ, [RZ] ;  /* 0x00000000fffff984 */ /* 0x000fe20000000800 */
[----:B------:R-:W-:Y:S01]  /*2240*/  @!PT LDS RZ, [RZ] ;  /* 0x00000000fffff984 */ /* 0x000fe20000000800 */
[----:B------:R1:W-:Y:S04]  /*2250*/  LDGSTS.E.BYPASS.LTC128B.128 [R193+0x4800], desc[UR4][R18.64+0x80] ;  /* 0x0480008012c17fae */ /* 0x0003e8000b901d44 */
.L_x_944:
[----:B------:R-:W-:Y:S05]  /*2260*/  BSYNC B0 ;  /* 0x0000000000007941 */ /* 0x000fea0003800000 */
.L_x_943:
[C---:B------:R-:W-:Y:S01]  /*2270*/  SHF.L.U64.HI R168, R10.reuse, 0x6, R11 ;  /* 0x000000060aa87819 */ /* 0x040fe2000001020b */
[----:B------:R-:W-:Y:S01]  /*2280*/  IMAD.SHL.U32 R165, R10, 0x40, RZ ;  /* 0x000000400aa57824 */ /* 0x000fe200078e00ff */
[----:B------:R-:W-:Y:S01]  /*2290*/  BSSY B0, `(.L_x_945) ;  /* 0x000002a000007945 */ /* 0x000fe20003800000 */
[----:B------:R-:W-:Y:S01]  /*22a0*/  ISETP.GE.AND P6, PT, R6, R27, PT ;  /* 0x0000001b0600720c */ /* 0x000fe20003fc6270 */
[----:B------:R-:W-:Y:S01]  /*22b0*/  @!P4 IMAD R26, R45, R24, RZ ;  /* 0x000000182d1ac224 */ /* 0x000fe200078e02ff */
[----:B------:R1:W-:Y:S01]  /*22c0*/  STL [R1+0x1d4], R168 ;  /* 0x0001d4a801007387 */ /* 0x0003e20000100800 */
[----:B------:R-:W-:Y:S01]  /*22d0*/  @!P4 SHF.R.S32.HI R22, RZ, 0x1f, R24 ;  /* 0x0000001fff16c819 */ /* 0x000fe20000011418 */
[----:B------:R-:W-:Y:S01]  /*22e0*/  IMAD R23, R168, R88, RZ ;  /* 0x00000058a8177224 */ /* 0x000fe200078e02ff */
[----:B------:R-:W-:Y:S01]  /*22f0*/  SHF.R.S32.HI R34, RZ, 0x1f, R88 ;  /* 0x0000001fff227819 */ /* 0x000fe20000011458 */
[----:B------:R1:W-:Y:S01]  /*2300*/  STL [R1+0x19c], R165 ;  /* 0x00019ca501007387 */ /* 0x0003e20000100800 */
        /* <DEDUP_REMOVED lines=11> */
[----:B-1--4-:R-:W-:Y:S01]  /*23c0*/  @!P5 LEA R20, P2, R12, R4, 0x1 ;  /* 0x000000040c14d211 */ /* 0x012fe200078408ff */
        /* <DEDUP_REMOVED lines=22> */
.L_x_946:
[----:B------:R-:W-:Y:S05]  /*2530*/  BSYNC B0 ;  /* 0x0000000000007941 */ /* 0x000fea0003800000 */
.L_x_945:
[C---:B------:R-:W-:Y:S01]  /*2540*/  SHF.L.U64.HI R163, R10.reuse, 0x5, R11 ;  /* 0x000000050aa37819 */ /* 0x040fe2000001020b */
[----:B------:R-:W-:Y:S01]  /*2550*/  BSSY B0, `(.L_x_947) ;  /* 0x000002c000007945 */ /* 0x000fe20003800000 */
[----:B------:R-:W-:Y:S01]  /*2560*/  SHF.L.U32 R164, R10, 0x5, RZ ;  /* 0x000000050aa47819 */ /* 0x000fe200000006ff */
[----:B------:R-:W-:Y:S01]  /*2570*/  @!P4 IMAD R22, R44, R22, R26 ;  /* 0x000000162c16c224 */ /* 0x000fe200078e021a */
[----:B------:R-:W-:Y:S01]  /*2580*/  IADD3 R167, R49, R28, RZ ;  /* 0x0000001c31a77210 */ /* 0x000fe20007ffe0ff */
[----:B------:R1:W-:Y:S01]  /*2590*/  STL [R1+0x1c0], R163 ;  /* 0x0001c0a301007387 */ /* 0x0003e20000100800 */
[----:B------:R-:W-:Y:S01]  /*25a0*/  MOV R166, R48 ;  /* 0x0000003000a67202 */ /* 0x000fe20000000f00 */
[----:B------:R-:W-:Y:S01]  /*25b0*/  IMAD R23, R34, R165, R23 ;  /* 0x000000a522177224 */ /* 0x000fe200078e0217 */
[----:B------:R-:W-:Y:S01]  /*25c0*/  ISETP.GE.AND P5, PT, R31, R27, PT ;  /* 0x0000001b1f00720c */ /* 0x000fe20003fa6270 */
[----:B------:R1:W-:Y:S02]  /*25d0*/  STL [R1+0x1a4], R164 ;  /* 0x0001a4a401007387 */ /* 0x0003e40000100800 */
[----:B------:R-:W-:-:S02]  /*25e0*/  IMAD.WIDE.U32 R10, R88, R165, R166 ;  /* 0x000000a5580a7225 */ /* 0x000fc400078e00a6 */
[----:B------:R1:W-:Y:S01]  /*25f0*/  STL.64 [R1+0x1a8], R166 ;  /* 0x0001a8a601007387 */ /* 0x0003e20000100a00 */
[----:B------:R-:W-:Y:S05]  /*2600*/  @P0 BRA `(.L_x_948) ;  /* 0x0000000000800947 */ /* 0x000fea0003800000 */
[----:B------:R-:W-:Y:S01]  /*2610*/  IADD3 R0, P0, R46, 0x60, RZ ;  /* 0x000000602e007810 */ /* 0x000fe20007f1e0ff */
[----:B------:R-:W-:Y:S01]  /*2620*/  IMAD.MOV.U32 R14, RZ, RZ, R16 ;  /* 0x000000ffff0e7224 */ /* 0x000fe200078e0010 */
[-C--:B------:R-:W-:Y:S02]  /*2630*/  ISETP.GE.AND P3, PT, R171, R200.reuse, PT ;  /* 0x000000c8ab00720c */ /* 0x080fe40003f66270 */
[-C--:B------:R-:W-:Y:S01]  /*2640*/  ISETP.GE.AND P2, PT, R170, R200.reuse, PT ;  /* 0x000000c8aa00720c */ /* 0x080fe20003f46270 */
[----:B------:R-:W-:Y:S01]  /*2650*/  IMAD.X R2, RZ, RZ, R47, P0 ;  /* 0x000000ffff027224 */ /* 0x000fe200000e062f */
[----:B------:R-:W-:Y:S01]  /*2660*/  ISETP.GE.AND P0, PT, R169, R200, PT ;  /* 0x000000c8a900720c */ /* 0x000fe20003f06270 */
[----:B------:R-:W-:-:S04]  /*2670*/  IMAD.WIDE.U32 R14, R8, R0, R14 ;  /* 0x00000000080e7225 */ /* 0x000fc800078e000e */
[----:B------:R-:W-:-:S04]  /*2680*/  IMAD R2, R2, R8, RZ ;  /* 0x0000000802027224 */ /* 0x000fc800078e02ff */
[----:B------:R-:W-:Y:S01]  /*2690*/  IMAD R0, R9, R0, R2 ;  /* 0x0000000009007224 */ /* 0x000fe200078e0202 */
[----:B------:R-:W-:Y:S01]  /*26a0*/  @!P3 LEA R12, P1, R14, R4, 0x1 ;  /* 0x000000040e0cb211 */ /* 0x000fe200078208ff */
[----:B------:R1:W-:Y:S02]  /*26b0*/  @P3 STS.128 [R193+0x1800], RZ ;  /* 0x001800ffc1003388 */ /* 0x0003e40000000c00 */
[----:B------:R-:W-:-:S05]  /*26c0*/  IMAD.IADD R0, R15, 0x1, R0 ;  /* 0x000000010f007824 */ /* 0x000fca00078e0200 */
[C---:B------:R-:W-:Y:S02]  /*26d0*/  @!P3 LEA.HI.X R13, R14.reuse, R5, R0, 0x1, P1 ;  /* 0x000000050e0db211 */ /* 0x040fe400008f0c00 */
[----:B------:R-:W-:-:S03]  /*26e0*/  @!P2 LEA R8, P1, R14, R4, 0x1 ;  /* 0x000000040e08a211 */ /* 0x000fc600078208ff */
        /* <DEDUP_REMOVED lines=12> */
[----:B------:R-:W-:-:S04]  /*27b0*/  LEA R4, P0, R14, R4, 0x1 ;  /* 0x000000040e047211 */ /* 0x000fc800078008ff */
[----:B------:R-:W-:-:S05]  /*27c0*/  LEA.HI.X R5, R14, R5, R0, 0x1, P0 ;  /* 0x000000050e057211 */ /* 0x000fca00000f0c00 */
[----:B------:R-:W-:Y:S01]  /*27d0*/  @!PT LDS RZ, [RZ] ;  /* 0x00000000fffff984 */ /* 0x000fe20000000800 */
[----:B------:R-:W-:Y:S01]  /*27e0*/  @!PT LDS RZ, [RZ] ;  /* 0x00000000fffff984 */ /* 0x000fe20000000800 */
[----:B------:R-:W-:Y:S01]  /*27f0*/  @!PT LDS RZ, [RZ] ;  /* 0x00000000fffff984 */ /* 0x000fe20000000800 */
[----:B------:R1:W-:Y:S04]  /*2800*/  LDGSTS.E.BYPASS.LTC128B.128 [R193+0x5800], desc[UR4][R4.64+0x80] ;  /* 0x0580008004c17fae */ /* 0x0003e8000b901d44 */
.L_x_948:
[----:B------:R-:W-:Y:S05]  /*2810*/  BSYNC B0 ;  /* 0x0000000000007941 */ /* 0x000fea0003800000 */
.L_x_947:
[----:B------:R-:W-:Y:S01]  /*2820*/  BSSY B0, `(.L_x_949) ;  /* 0x0000020000007945 */ /* 0x000fe20003800000 */
[----:B------:R-:W-:Y:S01]  /*2830*/  @P4 IADD3 R16, R24, R30, RZ ;  /* 0x0000001e18104210 */ /* 0x000fe20007ffe0ff */
[----:B------:R-:W-:Y:S01]  /*2840*/  @!P4 IMAD.WIDE.U32 R14, R44, R24, RZ ;  /* 0x000000182c0ec225 */ /* 0x000fe200078e00ff */
[----:B------:R-:W-:Y:S01]  /*2850*/  IADD3 R0, R11, R23, RZ ;  /* 0x000000170b007210 */ /* 0x000fe20007ffe0ff */
[----:B------:R-:W-:Y:S06]  /*2860*/  @P6 BRA `(.L_x_950) ;  /* 0x00000000006c6947 */ /* 0x000fec0003800000 */
[-C--:B------:R-:W-:Y:S02]  /*2870*/  ISETP.GE.AND P3, PT, R171, R200.reuse, PT ;  /* 0x000000c8ab00720c */ /* 0x080fe40003f66270 */
[-C--:B------:R-:W-:Y:S02]  /*2880*/  ISETP.GE.AND P2, PT, R170, R200.reuse, PT ;  /* 0x000000c8aa00720c */ /* 0x080fe40003f46270 */
[----:B------:R-:W-:-:S09]  /*2890*/  ISETP.GE.AND P0, PT, R169, R200, PT ;  /* 0x000000c8a900720c */ /* 0x000fd20003f06270 */
[CC--:B-1----:R-:W-:Y:S01]  /*28a0*/  @!P3 LEA R8, P6, R10.reuse, R206.reuse, 0x1 ;  /* 0x000000ce0a08b211 */ /* 0x0c2fe200078c08ff */
[----:B------:R1:W-:Y:S01]  /*28b0*/  @P3 STS [R193+0x6000], RZ ;  /* 0x006000ffc1003388 */ /* 0x0003e20000000800 */
[C---:B------:R-:W-:Y:S02]  /*28c0*/  @!P2 LEA R4, P1, R10.reuse, R206, 0x1 ;  /* 0x000000ce0a04a211 */ /* 0x040fe400078208ff */
[CCC-:B------:R-:W-:Y:S01]  /*28d0*/  @!P3 LEA.HI.X R9, R10.reuse, R207.reuse, R0.reuse, 0x1, P6 ;  /* 0x000000cf0a09b211 */ /* 0x1c0fe200030f0c00 */
[----:B------:R1:W-:Y:S01]  /*28e0*/  @P3 STS [R193+0x6004], RZ ;  /* 0x006004ffc1003388 */ /* 0x0003e20000000800 */
[----:B------:R-:W-:-:S03]  /*28f0*/  @!P2 LEA.HI.X R5, R10, R207, R0, 0x1, P1 ;  /* 0x000000cf0a05a211 */ /* 0x000fc600008f0c00 */
[----:B------:R1:W-:Y:S04]  /*2900*/  @P3 STS.64 [R193+0x6008], RZ ;  /* 0x006008ffc1003388 */ /* 0x0003e80000000a00 */
        /* <DEDUP_REMOVED lines=17> */
.L_x_950:
[----:B------:R-:W-:Y:S05]  /*2a20*/  BSYNC B0 ;  /* 0x0000000000007941 */ /* 0x000fea0003800000 */
.L_x_949:
[----:B------:R-:W-:Y:S04]  /*2a30*/  BSSY B0, `(.L_x_951) ;  /* 0x000001c000007945 */ /* 0x000fe80003800000 */
[----:B------:R-:W-:Y:S05]  /*2a40*/  @P5 BRA `(.L_x_952) ;  /* 0x0000000000685947 */ /* 0x000fea0003800000 */
[-C--:B------:R-:W-:Y:S02]  /*2a50*/  ISETP.GE.AND P5, PT, R171, R200.reuse, PT ;  /* 0x000000c8ab00720c */ /* 0x080fe40003fa6270 */
[-C--:B------:R-:W-:Y:S02]  /*2a60*/  ISETP.GE.AND P3, PT, R170, R200.reuse, PT ;  /* 0x000000c8aa00720c */ /* 0x080fe40003f66270 */
[----:B------:R-:W-:Y:S02]  /*2a70*/  ISETP.GE.AND P1, PT, R169, R200, PT ;  /* 0x000000c8a900720c */ /* 0x000fe40003f26270 */
[----:B------:R-:W-:-:S05]  /*2a80*/  IADD3 R10, P0, R164, R10, RZ ;  /* 0x0000000aa40a7210 */ /* 0x000fca0007f1e0ff */
[----:B------:R-:W-:Y:S02]  /*2a90*/  IMAD.X R0, R163, 0x1, R0, P0 ;  /* 0x00000001a3007824 */ /* 0x000fe400000e0600 */
[CC--:B-1----:R-:W-:Y:S01]  /*2aa0*/  @!P5 LEA R12, P6, R10.reuse, R206.reuse, 0x1 ;  /* 0x000000ce0a0cd211 */ /* 0x0c2fe200078c08ff */
[----:B------:R1:W-:Y:S01]  /*2ab0*/  @P5 STS.128 [R193+0x6800], RZ ;  /* 0x006800ffc1005388 */ /* 0x0003e20000000c00 */
[CC--:B------:R-:W-:Y:S02]  /*2ac0*/  @!P3 LEA R8, P2, R10.reuse, R206.reuse, 0x1 ;  /* 0x000000ce0a08b211 */ /* 0x0c0fe400078408ff */
[C---:B------:R-:W-:Y:S02]  /*2ad0*/  @!P1 LEA R4, P0, R10.reuse, R206, 0x1 ;  /* 0x000000ce0a049211 */ /* 0x040fe400078008ff */
[CCC-:B------:R-:W-:Y:S02]  /*2ae0*/  @!P5 LEA.HI.X R13, R10.reuse, R207.reuse, R0.reuse, 0x1, P6 ;  /* 0x000000cf0a0dd211 */ /* 0x1c0fe400030f0c00 */
[----:B------:R-:W-:-:S02]  /*2af0*/  @!P3 LEA.HI.X R9, R10, R207, R0, 0x1, P2 ;  /* 0x000000cf0a09b211 */ /* 0x000fc400010f0c00 */
        /* <DEDUP_REMOVED lines=14> */
[----:B------:R1:W-:Y:S02]  /*2be0*/  @!P1 LDGSTS.E.BYPASS.LTC128B.128 [R193+0x8800], desc[UR4][R4.64+0x80] ;  /* 0x0880008004c19fae */ /* 0x0003e4000b901d44 */
.L_x_952:
[----:B------:R-:W-:Y:S05]  /*2bf0*/  BSYNC B0 ;  /* 0x0000000000007941 */ /* 0x000fea0003800000 */
.L_x_951:
[----:B------:R-:W0:Y:S01]  /*2c00*/  LDGDEPBAR ;  /* 0x00000000000079af */ /* 0x000e220000000000 */
[----:B-1----:R-:W-:Y:S01]  /*2c10*/  @!P4 IMAD.IADD R5, R15, 0x1, R22 ;  /* 0x000000010f05c824 */ /* 0x002fe200078e0216 */
[----:B------:R-:W-:Y:S01]  /*2c20*/  @!P4 SHF.R.S32.HI R0, RZ, 0x1f, R159 ;  /* 0x0000001fff00c819 */ /* 0x000fe2000001149f */
[----:B------:R-:W-:Y:S01]  /*2c30*/  @!P4 IMAD.MOV.U32 R4, RZ, RZ, R14 ;  /* 0x000000ffff04c224 */ /* 0x000fe200078e000e */
[----:B------:R-:W-:Y:S01]  /*2c40*/  LOP3.LUT R11, R41, 0xfffffff8, RZ, 0xc0, !PT ;  /* 0xfffffff8290b7812 */ /* 0x000fe200078ec0ff */
[----:B------:R-:W-:Y:S01]  /*2c50*/  @!P4 IMAD R2, R33, R159, RZ ;  /* 0x0000009f2102c224 */ /* 0x000fe200078e02ff */
[----:B------:R-:W-:Y:S01]  /*2c60*/  SHF.R.S32.HI R12, RZ, 0x1, R29 ;  /* 0x00000001ff0c7819 */ /* 0x000fe2000001141d */
[----:B------:R-:W-:Y:S01]  /*2c70*/  @!P4 IMAD.WIDE.U32 R4, R159, R32, R4 ;  /* 0x000000209f04c225 */ /* 0x000fe200078e0004 */
[----:B------:R-:W-:Y:S01]  /*2c80*/  SHF.R.S32.HI R13, RZ, 0x1f, R29 ;  /* 0x0000001fff0d7819 */ /* 0x000fe2000001141d */
[----:B------:R1:W5:Y:S02]  /*2c90*/  LD.E R90, desc[UR4][R172.64+0x188] ;  /* 0x00018804ac5a7980 */ /* 0x000364000c101900 */
[C---:B------:R-:W-:Y:S01]  /*2ca0*/  @P4 IMAD.WIDE.U32 R8, R44.reuse, R16, RZ ;  /* 0x000000102c084225 */ /* 0x040fe200078e00ff */
[----:B------:R-:W-:Y:S01]  /*2cb0*/  IADD3 R11, -R11, R149, RZ ;  /* 0x000000950b0b7210 */ /* 0x000fe20007ffe1ff */
[----:B------:R1:W5:Y:S01]  /*2cc0*/  LD.E R91, desc[UR4][R172.64+0x184] ;  /* 0x00018404ac5b7980 */ /* 0x000362000c101900 */
[----:B------:R-:W-:Y:S01]  /*2cd0*/  SHF.L.U64.HI R17, R44, 0x6, R45 ;  /* 0x000000062c117819 */ /* 0x000fe2000001022d */
[----:B------:R-:W-:Y:S01]  /*2ce0*/  @!P4 IMAD R15, R32, R0, R2 ;  /* 0x00000000200fc224 */ /* 0x000fe200078e0202 */
[----:B------:R-:W-:Y:S01]  /*2cf0*/  LEA.HI R10, R11, R11, RZ, 0x1 ;  /* 0x0000000b0b0a7211 */ /* 0x000fe200078f08ff */
[----:B------:R-:W-:Y:S01]  /*2d00*/  @P4 IMAD R0, R45, R16, RZ ;  /* 0x000000102d004224 */ /* 0x000fe200078e02ff */
[----:B------:R-:W-:Y:S01]  /*2d10*/  ISETP.GE.AND P5, PT, R31, R27, PT ;  /* 0x0000001b1f00720c */ /* 0x000fe20003fa6270 */
[----:B------:R-:W-:Y:S01]  /*2d20*/  @P4 IMAD.MOV.U32 R2, RZ, RZ, R8 ;  /* 0x000000ffff024224 */ /* 0x000fe200078e0008 */
[----:B------:R-:W-:Y:S01]  /*2d30*/  LEA.HI R8, R13, R12, RZ, 0x2 ;  /* 0x0000000c0d087211 */ /* 0x000fe200078f10ff */
[----:B------:R-:W-:Y:S01]  /*2d40*/  @P4 IMAD.IADD R0, R9, 0x1, R0 ;  /* 0x0000000109004824 */ /* 0x000fe200078e0200 */
[----:B------:R-:W-:Y:S01]  /*2d50*/  @!P4 MOV R2, R4 ;  /* 0x000000040002c202 */ /* 0x000fe20000000f00 */
[----:B------:R-:W-:Y:S01]  /*2d60*/  @!P4 IMAD.IADD R0, R5, 0x1, R15 ;  /* 0x000000010500c824 */ /* 0x000fe200078e020f */
[----:B------:R-:W-:Y:S01]  /*2d70*/  LOP3.LUT R5, R8, 0xfffffffc, RZ, 0xc0, !PT ;  /* 0xfffffffc08057812 */ /* 0x000fe200078ec0ff */
[----:B------:R-:W-:-:S04]  /*2d80*/  DEPBAR.LE SB0, 0x0 ;  /* 0x000080000000791a */ /* 0x000fc80000000000 */
[----:B------:R-:W-:-:S13]  /*2d90*/  IADD3 R4, P0, R171, R2, RZ ;  /* 0x00000002ab047210 */ /* 0x000fda0007f1e0ff */
[----:B------:R-:W-:Y:S05]  /*2da0*/  WARPSYNC.ALL ;  /* 0x0000000000007948 */ /* 0x000fea0003800000 */
[----:B------:R-:W-:Y:S01]  /*2db0*/  SHF.R.S32.HI R33, RZ, 0x1, R10 ;  /* 0x00000001ff217819 */ /* 0x000fe2000001140a */
[-C--:B------:R-:W-:Y:S01]  /*2dc0*/  IMAD R2, R45, R6.reuse, RZ ;  /* 0x000000062d027224 */ /* 0x080fe200078e02ff */
[----:B------:R-:W-:Y:S01]  /*2dd0*/  IADD3 R32, R12, -R5, RZ ;  /* 0x800000050c207210 */ /* 0x000fe20007ffe0ff */
[----:B------:R-:W-:Y:S01]  /*2de0*/  IMAD.X R5, R42, 0x1, R0, P0 ;  /* 0x000000012a057824 */ /* 0x000fe200000e0600 */
[----:B------:R-:W-:Y:S01]  /*2df0*/  SHF.L.U32 R8, R40, 0x3, RZ ;  /* 0x0000000328087819 */ /* 0x000fe200000006ff */
[----:B------:R-:W-:Y:S01]  /*2e00*/  IMAD.SHL.U32 R0, R33, 0x40, RZ ;  /* 0x0000004021007824 */ /* 0x000fe200078e00ff */
[----:B------:R-:W-:Y:S01]  /*2e10*/  ISETP.GE.AND P0, PT, R6, R27, PT ;  /* 0x0000001b0600720c */ /* 0x000fe20003f06270 */
[----:B------:R-:W-:Y:S01]  /*2e20*/  BAR.SYNC.DEFER_BLOCKING 0x0 ;  /* 0x0000000000007b1d */ /* 0x000fe20000010000 */
[----:B------:R-:W-:Y:S01]  /*2e30*/  IMAD R7, R44, R7, R2 ;  /* 0x000000072c077224 */ /* 0x000fe200078e0202 */
[----:B------:R-:W-:Y:S01]  /*2e40*/  LOP3.LUT R14, R10, 0x7fffffe, RZ, 0xc0, !PT ;  /* 0x07fffffe0a0e7812 */ /* 0x000fe200078ec0ff */
[----:B------:R-:W-:Y:S01]  /*2e50*/  IMAD.WIDE.U32 R4, R44, R6, R4 ;  /* 0x000000062c047225 */ /* 0x000fe200078e0004 */
[----:B------:R-:W-:-:S02]  /*2e60*/  LOP3.LUT R0, R0, 0xc0, RZ, 0xc0, !PT ;  /* 0x000000c000007812 */ /* 0x000fc400078ec0ff */
[----:B------:R-:W-:Y:S01]  /*2e70*/  BSSY B0, `(.L_x_953) ;  /* 0x0000045000007945 */ /* 0x000fe20003800000 */
[----:B------:R-:W-:Y:S01]  /*2e80*/  IMAD.IADD R14, R11, 0x1, -R14 ;  /* 0x000000010b0e7824 */ /* 0x000fe200078e0a0e */
[----:B------:R-:W-:Y:S01]  /*2e90*/  LOP3.LUT R8, R0, 0x8, R8, 0xf8, !PT ;  /* 0x0000000800087812 */ /* 0x000fe200078ef808 */
[----:B------:R-:W-:Y:S01]  /*2ea0*/  IMAD.SHL.U32 R2, R32, 0x40, RZ ;  /* 0x0000004020027824 */ /* 0x000fe200078e00ff */
[----:B------:R-:W-:Y:S01]  /*2eb0*/  SHF.R.U32.HI R0, RZ, 0x3, R0 ;  /* 0x00000003ff007819 */ /* 0x000fe20000011600 */
[----:B------:R-:W-:Y:S01]  /*2ec0*/  IMAD.SHL.U32 R6, R38, 0x8, RZ ;  /* 0x0000000826067824 */ /* 0x000fe200078e00ff */
[----:B------:R-:W-:Y:S01]  /*2ed0*/  IADD3 R5, R5, R7, RZ ;  /* 0x0000000705057210 */ /* 0x000fe20007ffe0ff */
[----:B------:R-:W-:Y:S01]  /*2ee0*/  IMAD.SHL.U32 R7, R39, 0x20, RZ ;  /* 0x0000002027077824 */ /* 0x000fe200078e00ff */
[----:B------:R-:W-:Y:S01]  /*2ef0*/  LOP3.LUT R8, R8, R0, RZ, 0x3c, !PT ;  /* 0x0000000008087212 */ /* 0x000fe200078e3cff */
[----:B------:R-:W-:Y:S01]  /*2f00*/  IMAD R0, R37, R25, RZ ;  /* 0x0000001925007224 */ /* 0x000fe200078e02ff */
[----:B------:R-:W-:Y:S01]  /*2f10*/  LOP3.LUT R2, R2, 0xc0, RZ, 0xc0, !PT ;  /* 0x000000c002027812 */ /* 0x000fe200078ec0ff */
[----:B--2-4-:R-:W-:Y:S01]  /*2f20*/  IMAD.WIDE.U32 R18, R25, R36, R4 ;  /* 0x0000002419127225 */ /* 0x014fe200078e0004 */
[----:B------:R-:W-:-:S02]  /*2f30*/  LOP3.LUT R62, R7, 0xffffff00, RZ, 0xc0, !PT ;  /* 0xffffff00073e7812 */ /* 0x000fc400078ec0ff */
[----:B------:R-:W-:Y:S01]  /*2f40*/  LOP3.LUT R6, R2, 0x8, R6, 0xf8, !PT ;  /* 0x0000000802067812 */ /* 0x000fe200078ef806 */
[----:B------:R-:W-:Y:S01]  /*2f50*/  IMAD R5, R36, R35, R0 ;  /* 0x0000002324057224 */ /* 0x000fe200078e0200 */
[----:B------:R-:W-:Y:S01]  /*2f60*/  MOV R10, R18 ;  /* 0x00000012000a7202 */ /* 0x000fe20000000f00 */
[----:B------:R2:W-:Y:S01]  /*2f70*/  STL.64 [R1+0x1b8], R18 ;  /* 0x0001b81201007387 */ /* 0x0005e20000100a00 */
[----:B------:R-:W-:Y:S01]  /*2f80*/  SHF.R.U32.HI R2, RZ, 0x3, R2 ;  /* 0x00000003ff027819 */ /* 0x000fe20000011602 */
[----:B------:R-:W-:Y:S01]  /*2f90*/  IMAD.IADD R11, R19, 0x1, R5 ;  /* 0x00000001130b7824 */ /* 0x000fe200078e0205 */
[----:B------:R-:W-:Y:S01]  /*2fa0*/  LEA R0, R155, R62, 0x9 ;  /* 0x0000003e9b007211 */ /* 0x000fe200078e48ff */
[----:B------:R2:W-:Y:S01]  /*2fb0*/  STL [R1], R17 ;  /* 0x0000001101007387 */ /* 0x0005e20000100800 */
[----:B------:R-:W-:Y:S01]  /*2fc0*/  LOP3.LUT R61, R6, R2, RZ, 0x3c, !PT ;  /* 0x00000002063d7212 */ /* 0x000fe200078e3cff */
[C---:B------:R-:W-:Y:S01]  /*2fd0*/  IMAD.SHL.U32 R250, R44.reuse, 0x40, RZ ;  /* 0x000000402cfa7824 */ /* 0x040fe200078e00ff */
[----:B------:R-:W-:Y:S01]  /*2fe0*/  LEA R0, R63, R0, 0x5 ;  /* 0x000000003f007211 */ /* 0x000fe200078e28ff */
[----:B------:R2:W-:Y:S01]  /*2ff0*/  STL.64 [R1+0x1b0], R10 ;  /* 0x0001b00a01007387 */ /* 0x0005e20000100a00 */
[----:B------:R-:W-:Y:S01]  /*3000*/  IMAD R4, R17, R88, RZ ;  /* 0x0000005811047224 */ /* 0x000fe200078e02ff */
[----:B------:R-:W-:Y:S01]  /*3010*/  SHF.L.U64.HI R252, R44, 0x5, R45 ;  /* 0x000000052cfc7819 */ /* 0x000fe2000001022d */
[----:B------:R-:W-:Y:S01]  /*3020*/  IMAD R14, R38, 0x8, R14 ;  /* 0x00000008260e7824 */ /* 0x000fe200078e020e */
[----:B------:R2:W-:Y:S01]  /*3030*/  @P0 STS [R193+0x9000], RZ ;  /* 0x009000ffc1000388 */ /* 0x0005e20000000800 */
[----:B------:R-:W-:-:S02]  /*3040*/  IMAD R6, R34, R250, R4 ;  /* 0x000000fa22067224 */ /* 0x000fc400078e0204 */
[----:B------:R-:W-:Y:S01]  /*3050*/  IMAD.IADD R0, R61, 0x1, R0 ;  /* 0x000000013d007824 */ /* 0x000fe200078e0200 */
[----:B------:R2:W-:Y:S01]  /*3060*/  @P0 STS [R193+0x9004], RZ ;  /* 0x009004ffc1000388 */ /* 0x0005e20000000800 */
[----:B------:R-:W-:Y:S01]  /*3070*/  IMAD.WIDE.U32 R4, R88, R250, R10 ;  /* 0x000000fa58047225 */ /* 0x000fe200078e000a */
[----:B------:R-:W-:Y:S02]  /*3080*/  LEA R2, R14, R8, 0x5 ;  /* 0x000000080e027211 */ /* 0x000fe400078e28ff */
[----:B------:R2:W-:Y:S01]  /*3090*/  @P0 STS.64 [R193+0x9008], RZ ;  /* 0x009008ffc1000388 */ /* 0x0005e20000000a00 */
[----:B------:R-:W-:Y:S01]  /*30a0*/  IMAD R190, R0, 0x2, R3 ;  /* 0x0000000200be7824 */ /* 0x000fe200078e0203 */
[----:B------:R-:W-:Y:S01]  /*30b0*/  LEA R175, R2, R3, 0x1 ;  /* 0x0000000302af7211 */ /* 0x000fe200078e08ff */
[----:B------:R-:W-:Y:S01]  /*30c0*/  IMAD.SHL.U32 R251, R44, 0x20, RZ ;  /* 0x000000202cfb7824 */ /* 0x000fe200078e00ff */
[----:B------:R2:W-:Y:S01]  /*30d0*/  @P0 STS.128 [R193+0xa000], RZ ;  /* 0x00a000ffc1000388 */ /* 0x0005e20000000c00 */
[----:B------:R-:W-:-:S03]  /*30e0*/  IADD3 R0, R5, R6, RZ ;  /* 0x0000000605007210 */ /* 0x000fc60007ffe0ff */
[----:B------:R2:W-:Y:S01]  /*30f0*/  @P0 STS.128 [R193+0xb000], RZ ;  /* 0x00b000ffc1000388 */ /* 0x0005e20000000c00 */
[----:B------:R-:W-:Y:S05]  /*3100*/  @P0 BRA `(.L_x_954) ;  /* 0x00000000006c0947 */ /* 0x000fea0003800000 */
[-C--:B------:R-:W-:Y:S02]  /*3110*/  ISETP.GE.AND P3, PT, R171, R200.reuse, PT ;  /* 0x000000c8ab00720c */ /* 0x080fe40003f66270 */
[-C--:B------:R-:W-:Y:S02]  /*3120*/  ISETP.GE.AND P2, PT, R170, R200.reuse, PT ;  /* 0x000000c8aa00720c */ /* 0x080fe40003f46270 */
[----:B------:R-:W-:-:S09]  /*3130*/  ISETP.GE.AND P0, PT, R169, R200, PT ;  /* 0x000000c8a900720c */ /* 0x000fd20003f06270 */
[CC--:B------:R-:W-:Y:S01]  /*3140*/  @!P3 LEA R8, P4, R4.reuse, R210.reuse, 0x1 ;  /* 0x000000d20408b211 */ /* 0x0c0fe200078808ff */
        /* <DEDUP_REMOVED lines=23> */
.L_x_954:
[----:B------:R-:W-:Y:S05]  /*32c0*/  BSYNC B0 ;  /* 0x0000000000007941 */ /* 0x000fea0003800000 */
.L_x_953:
[----:B------:R1:W-:Y:S01]  /*32d0*/  @P5 STS.128 [R193+0x9800], RZ ;  /* 0x009800ffc1005388 */ /* 0x0003e20000000c00 */
[----:B------:R-:W-:Y:S03]  /*32e0*/  BSSY B0, `(.L_x_955) ;  /* 0x000001f000007945 */ /* 0x000fe60003800000 */
[----:B------:R1:W-:Y:S04]  /*32f0*/  @P5 STS.128 [R193+0xa800], RZ ;  /* 0x00a800ffc1005388 */ /* 0x0003e80000000c00 */
[----:B------:R1:W-:Y:S01]  /*3300*/  @P5 STS.128 [R193+0xb800], RZ ;  /* 0x00b800ffc1005388 */ /* 0x0003e20000000c00 */
[----:B------:R-:W-:Y:S05]  /*3310*/  @P5 BRA `(.L_x_956) ;  /* 0x00000000006c5947 */ /* 0x000fea0003800000 */
[-C--:B------:R-:W-:Y:S02]  /*3320*/  ISETP.GE.AND P3, PT, R171, R200.reuse, PT ;  /* 0x000000c8ab00720c */ /* 0x080fe40003f66270 */
[----:B------:R-:W-:Y:S02]  /*3330*/  ISETP.GE.AND P2, PT, R170, R200, PT ;  /* 0x000000c8aa00720c */ /* 0x000fe40003f46270 */
[----:B------:R-:W-:Y:S02]  /*3340*/  IADD3 R4, P1, R251, R4, RZ ;  /* 0x00000004fb047210 */ /* 0x000fe40007f3e0ff */
[----:B------:R-:W-:-:S03]  /*3350*/  ISETP.GE.AND P0, PT, R169, R200, PT ;  /* 0x000000c8a900720c */ /* 0x000fc60003f06270 */
[----:B------:R-:W-:-:S04]  /*3360*/  IMAD.X R0, R252, 0x1, R0, P1 ;  /* 0x00000001fc007824 */ /* 0x000fc800008e0600 */
[CC--:B----4-:R-:W-:Y:S01]  /*3370*/  @!P3 LEA R8, P4, R4.reuse, R210.reuse, 0x1 ;  /* 0x000000d20408b211 */ /* 0x0d0fe200078808ff */
[----:B------:R4:W-:Y:S01]  /*3380*/  @P3 STS.128 [R193+0x9800], RZ ;  /* 0x009800ffc1003388 */ /* 0x0009e20000000c00 */
[C---:B------:R-:W-:Y:S02]  /*3390*/  @!P2 LEA R6, P1, R4.reuse, R210, 0x1 ;  /* 0x000000d20406a211 */ /* 0x040fe400078208ff */
[CCC-:B------:R-:W-:Y:S02]  /*33a0*/  @!P3 LEA.HI.X R9, R4.reuse, R211.reuse, R0.reuse, 0x1, P4 ;  /* 0x000000d30409b211 */ /* 0x1c0fe400020f0c00 */
[----:B------:R-:W-:-:S03]  /*33b0*/  @!P2 LEA.HI.X R7, R4, R211, R0, 0x1, P1 ;  /* 0x000000d30407a211 */ /* 0x000fc600008f0c00 */
        /* <DEDUP_REMOVED lines=17> */
.L_x_956:
[----:B------:R-:W-:Y:S05]  /*34d0*/  BSYNC B0 ;  /* 0x0000000000007941 */ /* 0x000fea0003800000 */
.L_x_955:
[----:B--2---:R-:W-:Y:S01]  /*34e0*/  LDSM.16.M88.4 R16, [R190] ;  /* 0x00000000be10783b */ /* 0x004fe20000000200 */
[----:B------:R-:W-:Y:S01]  /*34f0*/  IMAD.MOV.U32 R2, RZ, RZ, 0x10 ;  /* 0x00000010ff027424 */ /* 0x000fe200078e00ff */
[----:B------:R-:W-:Y:S01]  /*3500*/  LOP3.LUT P0, RZ, R33, 0x2, RZ, 0xc0, !PT ;  /* 0x0000000221ff7812 */ /* 0x000fe2000780c0ff */
[----:B------:R-:W-:Y:S01]  /*3510*/  IMAD.SHL.U32 R149, R149, 0x2, RZ ;  /* 0x0000000295957824 */ /* 0x000fe200078e00ff */
[----:B----4-:R-:W2:Y:S01]  /*3520*/  LDSM.16.M88.4 R8, [R175+0x6000] ;  /* 0x00600000af08783b */ /* 0x010ea20000000200 */
[----:B------:R-:W-:Y:S01]  /*3530*/  LOP3.LUT P1, RZ, R32, 0x2, RZ, 0xc0, !PT ;  /* 0x0000000220ff7812 */ /* 0x000fe2000782c0ff */
[----:B------:R-:W-:Y:S01]  /*3540*/  VIADD R223, R160, 0xb54cda56 ;  /* 0xb54cda56a0df7836 */ /* 0x000fe20000000000 */
[C---:B------:R-:W-:Y:S01]  /*3550*/  SEL R0, R2.reuse, 0xfffffff0, !P0 ;  /* 0xfffffff002007807 */ /* 0x040fe20004000000 */
[----:B------:R-:W3:Y:S01]  /*3560*/  LDSM.16.M88.4 R12, [R190+0x1000] ;  /* 0x00100000be0c783b */ /* 0x000ee20000000200 */
[----:B------:R-:W-:Y:S01]  /*3570*/  SEL R2, R2, 0xfffffff0, !P1 ;  /* 0xfffffff002027807 */ /* 0x000fe20004800000 */
[----:B------:R-:W-:Y:S01]  /*3580*/  VIADD R186, R161, 0x646e171e ;  /* 0x646e171ea1ba7836 */ /* 0x000fe20000000000 */
[----:B------:R-:W-:Y:S01]  /*3590*/  LOP3.LUT R177, R149, 0x6, RZ, 0xc0, !PT ;  /* 0x0000000695b17812 */ /* 0x000fe200078ec0ff */
[----:B------:R-:W4:Y:S01]  /*35a0*/  LDSM.16.M88.4 R20, [R175+0x6c00] ;  /* 0x006c0000af14783b */ /* 0x000f220000000200 */
[----:B------:R-:W-:Y:S01]  /*35b0*/  IMAD R189, R0, 0x2, R175 ;  /* 0x0000000200bd7824 */ /* 0x000fe200078e02af */
[----:B------:R-:W-:Y:S01]  /*35c0*/  SHF.R.S32.HI R0, RZ, 0x1f, R148 ;  /* 0x0000001fff007819 */ /* 0x000fe20000011494 */
[----:B------:R-:W-:Y:S01]  /*35d0*/  IMAD R191, R2, 0x2, R190 ;  /* 0x0000000202bf7824 */ /* 0x000fe200078e02be */
[----:B------:R-:W1:Y:S01]  /*35e0*/  LDSM.16.M88.4 R28, [R175+0x6400] ;  /* 0x00640000af1c783b */ /* 0x000e620000000200 */
[----:B------:R-:W-:Y:S01]  /*35f0*/  BSSY B1, `(.L_x_957) ;  /* 0x00001b1000017945 */ /* 0x000fe20003800000 */
[----:B------:R-:W-:-:S02]  /*3600*/  LEA.HI R0, R0, R155, RZ, 0x2 ;  /* 0x0000009b00007211 */ /* 0x000fc400078f10ff */
[----:B------:R-:W1:Y:S04]  /*3610*/  LDSM.16.M88.4 R24, [R175+0x6800] ;  /* 0x00680000af18783b */ /* 0x000e680000000200 */
[----:B------:R-:W-:Y:S04]  /*3620*/  LDSM.16.M88.4 R4, [R191+0x1000] ;  /* 0x00100000bf04783b */ /* 0x000fe80000000200 */
        /* <DEDUP_REMOVED lines=8> */
[----:B------:R-:W-:Y:S03]  /*36b0*/  LDSM.16.M88.4 R104, [R175+0x7800] ;  /* 0x00780000af68783b */ /* 0x000fe60000000200 */
[-C--:B------:R-:W-:Y:S01]  /*36c0*/  HMMA.16816.F32 R80, R12, R10.reuse, RZ ;  /* 0x0000000a0c50723c */ /* 0x080fe200000018ff */
[----:B------:R-:W-:Y:S04]  /*36d0*/  LDSM.16.M88.4 R128, [R175+0x7c00] ;  /* 0x007c0000af80783b */ /* 0x000fe80000000200 */
[----:B------:R-:W0:Y:S01]  /*36e0*/  LDGDEPBAR ;  /* 0x00000000000079af */ /* 0x000e220000000000 */
[----:B------:R-:W-:Y:S03]  /*36f0*/  HMMA.16816.F32 R124, R16, R10, RZ ;  /* 0x0000000a107c723c */ /* 0x000fe600000018ff */
[----:B------:R-:W2:Y:S03]  /*3700*/  LDSM.16.M88.4 R8, [R191] ;  /* 0x00000000bf08783b */ /* 0x000ea60000000200 */
[C---:B----4-:R-:W-:Y:S01]  /*3710*/  HMMA.16816.F32 R76, R12.reuse, R20, RZ ;  /* 0x000000140c4c723c */ /* 0x050fe200000018ff */
[----:B------:R-:W-:Y:S04]  /*3720*/  STL [R1+0x4], R223 ;  /* 0x000004df01007387 */ /* 0x000fe80000100800 */
[----:B------:R-:W-:Y:S01]  /*3730*/  STL [R1+0x8], R186 ;  /* 0x000008ba01007387 */ /* 0x000fe20000100800 */
[C---:B-1----:R-:W-:Y:S06]  /*3740*/  HMMA.16816.F32 R64, R12.reuse, R28, RZ ;  /* 0x0000001c0c40723c */ /* 0x042fec00000018ff */
        /* <DEDUP_REMOVED lines=9> */
[----:B------:R-:W3:Y:S05]  /*37e0*/  LDSM.16.M88.4 R24, [R190+0x2000] ;  /* 0x00200000be18783b */ /* 0x000eea0000000200 */
[C---:B------:R-:W-:Y:S06]  /*37f0*/  HMMA.16816.F32 R72, R16.reuse, R20, RZ ;  /* 0x000000141048723c */ /* 0x040fec00000018ff */
[----:B------:R-:W-:Y:S06]  /*3800*/  HMMA.16816.F32 R84, R16, R22, RZ ;  /* 0x000000161054723c */ /* 0x000fec00000018ff */
        /* <DEDUP_REMOVED lines=18> */
[----:B------:R-:W2:Y:S04]  /*3930*/  LDSM.16.M88.4 R8, [R191+0x2000] ;  /* 0x00200000bf08783b */ /* 0x000ea80000000200 */
[----:B------:R-:W4:Y:S01]  /*3940*/  LDSM.16.M88.4 R32, [R189+0x7400] ;  /* 0x00740000bd20783b */ /* 0x000f220000000200 */
[C---:B-1----:R-:W-:Y:S06]  /*3950*/  HMMA.16816.F32 R108, R12.reuse, R56, R48 ;  /* 0x000000380c6c723c */ /* 0x042fec0000001830 */
[C---:B------:R-:W-:Y:S01]  /*3960*/  HMMA.16816.F32 R132, R12.reuse, R52, R28 ;  /* 0x000000340c84723c */ /* 0x040fe2000000181c */
[----:B------:R-:W1:Y:S05]  /*3970*/  LDSM.16.M88.4 R28, [R189+0x7800] ;  /* 0x00780000bd1c783b */ /* 0x000e6a0000000200 */
        /* <DEDUP_REMOVED lines=8> */
[----:B------:R-:W1:Y:S04]  /*3a00*/  LDSM.16.M88.4 R12, [R189+0x7c00] ;  /* 0x007c0000bd0c783b */ /* 0x000e680000000200 */
[----:B------:R-:W-:Y:S01]  /*3a10*/  LDSM.16.M88.4 R68, [R175+0x8400] ;  /* 0x00840000af44783b */ /* 0x000fe20000000200 */
[C---:B---3--:R-:W-:Y:S06]  /*3a20*/  HMMA.16816.F32 R72, R24.reuse, R56, R80 ;  /* 0x000000381848723c */ /* 0x048fec0000001850 */
[C---:B------:R-:W-:Y:S06]  /*3a30*/  HMMA.16816.F32 R76, R24.reuse, R58, R44 ;  /* 0x0000003a184c723c */ /* 0x040fec000000182c */
[C---:B------:R-:W-:Y:S06]  /*3a40*/  HMMA.16816.F32 R80, R24.reuse, R52, R136 ;  /* 0x000000341850723c */ /* 0x040fec0000001888 */
[C---:B------:R-:W-:Y:S01]  /*3a50*/  HMMA.16816.F32 R64, R24.reuse, R54, R40 ;  /* 0x000000361840723c */ /* 0x040fe20000001828 */
[----:B------:R-:W3:Y:S05]  /*3a60*/  LDSM.16.M88.4 R40, [R175+0x8000] ;  /* 0x00800000af28783b */ /* 0x000eea0000000200 */
[C---:B------:R-:W-:Y:S06]  /*3a70*/  HMMA.16816.F32 R56, R24.reuse, R104, R140 ;  /* 0x000000681838723c */ /* 0x040fec000000188c */
[C---:B------:R-:W-:Y:S06]  /*3a80*/  HMMA.16816.F32 R52, R24.reuse, R106, R116 ;  /* 0x0000006a1834723c */ /* 0x040fec0000001874 */
[C---:B------:R-:W-:Y:S06]  /*3a90*/  HMMA.16816.F32 R48, R24.reuse, R128, R144 ;  /* 0x000000801830723c */ /* 0x040fec0000001890 */
[----:B------:R-:W-:Y:S06]  /*3aa0*/  HMMA.16816.F32 R24, R24, R130, R112 ;  /* 0x000000821818723c */ /* 0x000fec0000001870 */
[-C--:B--2---:R-:W-:Y:S06]  /*3ab0*/  HMMA.16816.F32 R72, R8, R36.reuse, R72 ;  /* 0x000000240848723c */ /* 0x084fec0000001848 */
[C---:B------:R-:W-:Y:S06]  /*3ac0*/  HMMA.16816.F32 R44, R4.reuse, R36, R108 ;  /* 0x00000024042c723c */ /* 0x040fec000000186c */
[C---:B----4-:R-:W-:Y:S06]  /*3ad0*/  HMMA.16816.F32 R108, R4.reuse, R34, R96 ;  /* 0x00000022046c723c */ /* 0x050fec0000001860 */
        /* <DEDUP_REMOVED lines=8> */
[----:B------:R-:W-:Y:S01]  /*3b60*/  HMMA.16816.F32 R116, R8, R14, R24 ;  /* 0x0000000e0874723c */ /* 0x000fe20000001818 */
[----:B------:R-:W-:Y:S04]  /*3b70*/  LDSM.16.M88.4 R24, [R189+0x8000] ;  /* 0x00800000bd18783b */ /* 0x000fe80000000200 */
[----:B------:R-:W1:Y:S01]  /*3b80*/  LDSM.16.M88.4 R8, [R191+0x4000] ;  /* 0x00400000bf08783b */ /* 0x000e620000000200 */
[----:B------:R-:W-:Y:S01]  /*3b90*/  HMMA.16816.F32 R92, R4, R38, R92 ;  /* 0x00000026045c723c */ /* 0x000fe2000000185c */
[----:B------:R-:W-:-:S02]  /*3ba0*/  IADD3 R14, R60, 0x1, -R178 ;  /* 0x000000013c0e7810 */ /* 0x000fc40007ffe8b2 */
[----:B-----5:R-:W-:-:S03]  /*3bb0*/  IADD3 R15, -R91, R60, -R178 ;  /* 0x0000003c5b0f7210 */ /* 0x020fc60007ffe9b2 */
[----:B------:R-:W-:Y:S01]  /*3bc0*/  HMMA.16816.F32 R104, R4, R32, R132 ;  /* 0x000000200468723c */ /* 0x000fe20000001884 */
[----:B------:R-:W-:-:S05]  /*3bd0*/  IMAD.IADD R14, R90, 0x1, R14 ;  /* 0x000000015a0e7824 */ /* 0x000fca00078e020e */
[C---:B------:R-:W-:Y:S06]  /*3be0*/  HMMA.16816.F32 R124, R4.reuse, R28, R124 ;  /* 0x0000001c047c723c */ /* 0x040fec000000187c */
[----:B------:R-:W-:Y:S01]  /*3bf0*/  HMMA.16816.F32 R120, R4, R12, R120 ;  /* 0x0000000c0478723c */ /* 0x000fe20000001878 */
[----:B------:R-:W2:Y:S05]  /*3c00*/  LDSM.16.M88.4 R4, [R191+0x5000] ;  /* 0x00500000bf04783b */ /* 0x000eaa0000000200 */
[----:B---3--:R-:W-:Y:S01]  /*3c10*/  HMMA.16816.F32 R32, R20, R40, R72 ;  /* 0x000000281420723c */ /* 0x008fe20000001848 */
[----:B------:R-:W-:Y:S01]  /*3c20*/  SHF.R.S32.HI R12, RZ, 0x1f, R89 ;  /* 0x0000001fff0c7819 */ /* 0x000fe20000011459 */
[----:B------:R-:W-:-:S04]  /*3c30*/  IMAD R13, R63, 0x20, R62 ;  /* 0x000000203f0d7824 */ /* 0x000fc800078e023e */
[C---:B------:R-:W-:Y:S01]  /*3c40*/  HMMA.16816.F32 R44, R16.reuse, R40, R44 ;  /* 0x00000028102c723c */ /* 0x040fe2000000182c */
[----:B------:R-:W-:Y:S02]  /*3c50*/  LEA.HI R72, R12, R89, RZ, 0x2 ;  /* 0x000000590c487211 */ /* 0x000fe400078f10ff */
[----:B------:R-:W-:Y:S02]  /*3c60*/  LOP3.LUT R12, R0, 0xffffffc, RZ, 0xc0, !PT ;  /* 0x0ffffffc000c7812 */ /* 0x000fe400078ec0ff */
[----:B------:R-:W-:Y:S01]  /*3c70*/  SHF.R.S32.HI R0, RZ, 0x2, R72 ;  /* 0x00000002ff007819 */ /* 0x000fe20000011448 */
[----:B------:R-:W-:Y:S02]  /*3c80*/  HMMA.16816.F32 R36, R16, R42, R92 ;  /* 0x0000002a1024723c */ /* 0x000fe4000000185c */
[----:B------:R-:W-:-:S04]  /*3c90*/  IMAD.IADD R12, R155, 0x1, -R12 ;  /* 0x000000019b0c7824 */ /* 0x000fc800078e0a0c */
[----:B------:R-:W-:Y:S01]  /*3ca0*/  HMMA.16816.F32 R40, R20, R42, R76 ;  /* 0x0000002a1428723c */ /* 0x000fe2000000184c */
[--C-:B------:R-:W-:Y:S02]  /*3cb0*/  IMAD R132, R12, 0x10, R0.reuse ;  /* 0x000000100c847824 */ /* 0x100fe400078e0200 */
[----:B------:R-:W-:Y:S02]  /*3cc0*/  IMAD R12, R155, 0x10, R0 ;  /* 0x000000109b0c7824 */ /* 0x000fe400078e0200 */
[----:B------:R-:W-:Y:S01]  /*3cd0*/  IMAD.IADD R0, R61, 0x1, R13 ;  /* 0x000000013d007824 */ /* 0x000fe200078e020d */
[----:B-1----:R-:W-:Y:S01]  /*3ce0*/  HMMA.16816.F32 R48, R8, R24, R32 ;  /* 0x000000180830723c */ /* 0x002fe20000001820 */
[----:B------:R-:W-:Y:S01]  /*3cf0*/  IMAD.IADD R12, R156, 0x1, R12 ;  /* 0x000000019c0c7824 */ /* 0x000fe200078e020c */
[----:B------:R-:W1:Y:S01]  /*3d00*/  LDSM.16.M88.4 R32, [R189+0x8400] ;  /* 0x00840000bd20783b */ /* 0x000e620000000200 */
[----:B------:R-:W-:Y:S02]  /*3d10*/  IMAD R13, R88, 0x40, R177 ;  /* 0x00000040580d7824 */ /* 0x000fe400078e02b1 */
[C---:B------:R-:W-:Y:S01]  /*3d20*/  VIADD R28, R12.reuse, 0x8 ;  /* 0x000000080c1c7836 */ /* 0x040fe20000000000 */
[CC--:B------:R-:W-:Y:S01]  /*3d30*/  VIADDMNMX R198, R15.reuse, R12.reuse, RZ, !PT ;  /* 0x0000000c0fc67246 */ /* 0x0c0fe200078001ff */
[----:B------:R-:W-:Y:S01]  /*3d40*/  VIADD R29, R12, 0x40 ;  /* 0x000000400c1d7836 */ /* 0x000fe20000000000 */
[----:B------:R-:W-:Y:S01]  /*3d50*/  VIADDMNMX R204, R14, R12, R60, PT ;  /* 0x0000000c0ecc7246 */ /* 0x000fe2000380013c */
[----:B------:R-:W-:Y:S01]  /*3d60*/  VIADD R30, R12, 0x48 ;  /* 0x000000480c1e7836 */ /* 0x000fe20000000000 */
[----:B------:R-:W-:Y:S01]  /*3d70*/  VIADDMNMX R197, R15, R28, RZ, !PT ;  /* 0x0000001c0fc57246 */ /* 0x000fe200078001ff */
[----:B------:R-:W-:Y:S01]  /*3d80*/  HMMA.16816.F32 R52, R20, R68, R80 ;  /* 0x000000441434723c */ /* 0x000fe20000001850 */
[----:B------:R-:W-:-:S02]  /*3d90*/  IADD3 R28, R14, 0x40, R12 ;  /* 0x000000400e1c7810 */ /* 0x000fc40007ffe00c */
[C---:B------:R-:W-:Y:S02]  /*3da0*/  VIADDMNMX R196, R15.reuse, R29, RZ, !PT ;  /* 0x0000001d0fc47246 */ /* 0x040fe400078001ff */
[----:B------:R-:W-:Y:S01]  /*3db0*/  VIADDMNMX R199, R15, R30, RZ, !PT ;  /* 0x0000001e0fc77246 */ /* 0x000fe200078001ff */
[----:B------:R-:W-:Y:S01]  /*3dc0*/  HMMA.16816.F32 R56, R16, R68, R104 ;  /* 0x000000441038723c */ /* 0x000fe20000001868 */
[----:B------:R-:W-:Y:S02]  /*3dd0*/  VIMNMX R202, R28, R60, PT ;  /* 0x0000003c1cca7248 */ /* 0x000fe40003fe0100 */
[C-C-:B------:R-:W-:Y:S02]  /*3de0*/  IADD3 R15, R14.reuse, 0x8, R12.reuse ;  /* 0x000000080e0f7810 */ /* 0x140fe40007ffe00c */
[----:B------:R-:W-:Y:S01]  /*3df0*/  IADD3 R14, R14, 0x48, R12 ;  /* 0x000000480e0e7810 */ /* 0x000fe20007ffe00c */
[----:B--2---:R-:W-:Y:S01]  /*3e00*/  HMMA.16816.F32 R28, R4, R24, R44 ;  /* 0x00000018041c723c */ /* 0x004fe2000000182c */
[C---:B------:R-:W-:Y:S01]  /*3e10*/  VIADD R12, R13.reuse, 0x1 ;  /* 0x000000010d0c7836 */ /* 0x040fe20000000000 */
[----:B------:R-:W-:Y:S01]  /*3e20*/  ISETP.GE.AND P1, PT, R13, R198, PT ;  /* 0x000000c60d00720c */ /* 0x000fe20003f26270 */
[----:B------:R-:W-:Y:S01]  /*3e30*/  IMAD.MOV.U32 R107, RZ, RZ, R88 ;  /* 0x000000ffff6b7224 */ /* 0x000fe200078e0058 */
[----:B------:R-:W-:-:S02]  /*3e40*/  VIMNMX R203, R15, R60, PT ;  /* 0x0000003c0fcb7248 */ /* 0x000fc40003fe0100 */
[-C--:B------:R-:W-:Y:S01]  /*3e50*/  HMMA.16816.F32 R44, R4, R26.reuse, R36 ;  /* 0x0000001a042c723c */ /* 0x080fe20000001824 */
[----:B------:R-:W-:Y:S01]  /*3e60*/  VIMNMX R201, R14, R60, PT ;  /* 0x0000003c0ec97248 */ /* 0x000fe20003fe0100 */
[----:B------:R-:W-:Y:S01]  /*3e70*/  VIADD R14, R13, 0x9 ;  /* 0x000000090d0e7836 */ /* 0x000fe20000000000 */
[C---:B------:R-:W-:Y:S02]  /*3e80*/  ISETP.GE.AND P6, PT, R12.reuse, R198, PT ;  /* 0x000000c60c00720c */ /* 0x040fe40003fc6270 */
[C---:B------:R-:W-:Y:S01]  /*3e90*/  ISETP.GE.AND P5, PT, R12.reuse, R197, PT ;  /* 0x000000c50c00720c */ /* 0x040fe20003fa6270 */
[----:B------:R-:W-:Y:S01]  /*3ea0*/  HMMA.16816.F32 R36, R8, R26, R40 ;  /* 0x0000001a0824723c */ /* 0x000fe20000001828 */
[----:B------:R-:W2:Y:S01]  /*3eb0*/  LDSM.16.M88.4 R24, [R175+0x8800] ;  /* 0x00880000af18783b */ /* 0x000ea20000000200 */
[C---:B------:R-:W-:Y:S02]  /*3ec0*/  ISETP.GE.AND P4, PT, R12.reuse, R196, PT ;  /* 0x000000c40c00720c */ /* 0x040fe40003f86270 */
[----:B------:R-:W-:-:S02]  /*3ed0*/  ISETP.GE.AND P2, PT, R12, R199, PT ;  /* 0x000000c70c00720c */ /* 0x000fc40003f46270 */
[C---:B------:R-:W-:Y:S01]  /*3ee0*/  ISETP.GE.OR P1, PT, R13.reuse, R204, !P1 ;  /* 0x000000cc0d00720c */ /* 0x040fe20004f26670 */
[-C--:B------:R-:W-:Y:S01]  /*3ef0*/  HMMA.16816.F32 R40, R16, R70.reuse, R108 ;  /* 0x000000461028723c */ /* 0x080fe2000000186c */
[C---:B------:R-:W-:Y:S02]  /*3f00*/  ISETP.GE.AND P0, PT, R13.reuse, R197, PT ;  /* 0x000000c50d00720c */ /* 0x040fe40003f06270 */
[----:B------:R-:W-:Y:S02]  /*3f10*/  ISETP.GE.AND P3, PT, R13, R196, PT ;  /* 0x000000c40d00720c */ /* 0x000fe40003f66270 */
[C---:B------:R-:W-:Y:S01]  /*3f20*/  ISETP.GE.OR P6, PT, R12.reuse, R204, !P6 ;  /* 0x000000cc0c00720c */ /* 0x040fe200077c6670 */
[----:B------:R-:W-:Y:S01]  /*3f30*/  HMMA.16816.F32 R68, R20, R70, R64 ;  /* 0x000000461444723c */ /* 0x000fe20000001840 */
[C---:B------:R-:W-:Y:S02]  /*3f40*/  ISETP.GE.OR P5, PT, R12.reuse, R203, !P5 ;  /* 0x000000cb0c00720c */ /* 0x040fe40006fa6670 */
[----:B------:R-:W-:-:S02]  /*3f50*/  ISETP.GE.OR P4, PT, R12, R202, !P4 ;  /* 0x000000ca0c00720c */ /* 0x000fc40006786670 */
[----:B------:R-:W-:Y:S01]  /*3f60*/  ISETP.GE.OR P2, PT, R12, R201, !P2 ;  /* 0x000000c90c00720c */ /* 0x000fe20005746670 */
[C---:B------:R-:W-:Y:S01]  /*3f70*/  VIADD R12, R13.reuse, 0x8 ;  /* 0x000000080d0c7836 */ /* 0x040fe20000000000 */
[----:B------:R-:W-:Y:S01]  /*3f80*/  FSEL R74, R48, -INF , !P1 ;  /* 0xff800000304a7808 */ /* 0x000fe20004800000 */
[-C--:B-1----:R-:W-:Y:S01]  /*3f90*/  HMMA.16816.F32 R52, R8, R32.reuse, R52 ;  /* 0x000000200834723c */ /* 0x082fe20000001834 */
[C---:B------:R-:W-:Y:S02]  /*3fa0*/  ISETP.GE.AND P1, PT, R13.reuse, R199, PT ;  /* 0x000000c70d00720c */ /* 0x040fe40003f26270 */
[C---:B------:R-:W-:Y:S02]  /*3fb0*/  ISETP.GE.OR P0, PT, R13.reuse, R203, !P0 ;  /* 0x000000cb0d00720c */ /* 0x040fe40004706670 */
[C---:B------:R-:W-:Y:S01]  /*3fc0*/  ISETP.GE.OR P3, PT, R13.reuse, R202, !P3 ;  /* 0x000000ca0d00720c */ /* 0x040fe20005f66670 */
[----:B------:R-:W-:Y:S01]  /*3fd0*/  HMMA.16816.F32 R56, R4, R32, R56 ;  /* 0x000000200438723c */ /* 0x000fe20000001838 */
[----:B------:R-:W-:-:S02]  /*3fe0*/  ISETP.GE.OR P1, PT, R13, R201, !P1 ;  /* 0x000000c90d00720c */ /* 0x000fc40004f26670 */
[----:B------:R-:W-:Y:S02]  /*3ff0*/  FSEL R80, R50, -INF , !P0 ;  /* 0xff80000032507808 */ /* 0x000fe40004000000 */
[----:B------:R-:W-:Y:S02]  /*4000*/  FSEL R143, R28, -INF , !P3 ;  /* 0xff8000001c8f7808 */ /* 0x000fe40005800000 */
[----:B------:R-:W-:Y:S02]  /*4010*/  FSEL R73, R49, -INF , !P6 ;  /* 0xff80000031497808 */ /* 0x000fe40007000000 */
[----:B------:R-:W-:Y:S02]  /*4020*/  FSEL R76, R51, -INF , !P5 ;  /* 0xff800000334c7808 */ /* 0x000fe40006800000 */
[CC--:B------:R-:W-:Y:S02]  /*4030*/  ISETP.GE.AND P0, PT, R12.reuse, R198.reuse, PT ;  /* 0x000000c60c00720c */ /* 0x0c0fe40003f06270 */
[----:B------:R-:W-:Y:S01]  /*4040*/  ISETP.GE.AND P3, PT, R12, R197, PT ;  /* 0x000000c50c00720c */ /* 0x000fe20003f66270 */
[----:B--2---:R-:W-:Y:S01]  /*4050*/  HMMA.16816.F32 R60, R20, R24, R84 ;  /* 0x00000018143c723c */ /* 0x004fe20000001854 */
[----:B------:R-:W-:-:S02]  /*4060*/  ISETP.GE.AND P6, PT, R14, R198, PT ;  /* 0x000000c60e00720c */ /* 0x000fc40003fc6270 */
[----:B------:R-:W-:Y:S02]  /*4070*/  ISETP.GE.AND P5, PT, R14, R197, PT ;  /* 0x000000c50e00720c */ /* 0x000fe40003fa6270 */
[----:B------:R-:W-:Y:S01]  /*4080*/  FSEL R139, R30, -INF , !P1 ;  /* 0xff8000001e8b7808 */ /* 0x000fe20004800000 */
[C---:B------:R-:W-:Y:S01]  /*4090*/  HMMA.16816.F32 R48, R16.reuse, R24, R124 ;  /* 0x000000181030723c */ /* 0x040fe2000000187c */
[----:B------:R-:W-:Y:S02]  /*40a0*/  FSEL R142, R29, -INF , !P4 ;  /* 0xff8000001d8e7808 */ /* 0x000fe40006000000 */
[----:B------:R-:W-:Y:S02]  /*40b0*/  FSEL R138, R31, -INF , !P2 ;  /* 0xff8000001f8a7808 */ /* 0x000fe40005000000 */
[CC--:B------:R-:W-:Y:S01]  /*40c0*/  ISETP.GE.OR P0, PT, R12.reuse, R204.reuse, !P0 ;  /* 0x000000cc0c00720c */ /* 0x0c0fe20004706670 */
[----:B------:R-:W1:Y:S01]  /*40d0*/  LDSM.16.M88.4 R28, [R189+0x8800] ;  /* 0x00880000bd1c783b */ /* 0x000e620000000200 */
[----:B------:R-:W-:Y:S01]  /*40e0*/  ISETP.GE.OR P3, PT, R12, R203, !P3 ;  /* 0x000000cb0c00720c */ /* 0x000fe20005f66670 */
[----:B------:R-:W-:Y:S01]  /*40f0*/  HMMA.16816.F32 R64, R16, R26, R112 ;  /* 0x0000001a1040723c */ /* 0x000fe20000001870 */
[----:B------:R-:W-:-:S02]  /*4100*/  ISETP.GE.OR P6, PT, R14, R204, !P6 ;  /* 0x000000cc0e00720c */ /* 0x000fc400077c6670 */
[----:B------:R-:W-:Y:S02]  /*4110*/  ISETP.GE.OR P5, PT, R14, R203, !P5 ;  /* 0x000000cb0e00720c */ /* 0x000fe40006fa6670 */
[----:B------:R-:W-:Y:S02]  /*4120*/  FSEL R79, R36, -INF , !P0 ;  /* 0xff800000244f7808 */ /* 0x000fe40004000000 */
[----:B------:R-:W-:Y:S02]  /*4130*/  FSEL R81, R38, -INF , !P3 ;  /* 0xff80000026517808 */ /* 0x000fe40005800000 */
[----:B------:R-:W-:Y:S02]  /*4140*/  FSEL R75, R37, -INF , !P6 ;  /* 0xff800000254b7808 */ /* 0x000fe40007000000 */
[----:B------:R-:W-:Y:S02]  /*4150*/  FSEL R78, R39, -INF , !P5 ;  /* 0xff800000274e7808 */ /* 0x000fe40006800000 */
[----:B------:R-:W2:Y:S01]  /*4160*/  LDSM.16.M88.4 R36, [R175+0x8c00] ;  /* 0x008c0000af24783b */ /* 0x000ea20000000200 */
[----:B------:R-:W-:-:S02]  /*4170*/  ISETP.GE.AND P1, PT, R12, R196, PT ;  /* 0x000000c40c00720c */ /* 0x000fc40003f26270 */
[-C--:B------:R-:W-:Y:S02]  /*4180*/  ISETP.GE.AND P4, PT, R12, R199.reuse, PT ;  /* 0x000000c70c00720c */ /* 0x080fe40003f86270 */
[C---:B------:R-:W-:Y:S02]  /*4190*/  ISETP.GE.AND P2, PT, R14.reuse, R196, PT ;  /* 0x000000c40e00720c */ /* 0x040fe40003f46270 */
[----:B------:R-:W-:Y:S02]  /*41a0*/  ISETP.GE.AND P0, PT, R14, R199, PT ;  /* 0x000000c70e00720c */ /* 0x000fe40003f06270 */
[CC--:B------:R-:W-:Y:S02]  /*41b0*/  ISETP.GE.OR P1, PT, R12.reuse, R202.reuse, !P1 ;  /* 0x000000ca0c00720c */ /* 0x0c0fe40004f26670 */
[----:B------:R-:W-:Y:S01]  /*41c0*/  ISETP.GE.OR P4, PT, R12, R201, !P4 ;  /* 0x000000c90c00720c */ /* 0x000fe20006786670 */
[----:B------:R-:W-:Y:S01]  /*41d0*/  VIADD R12, R13, 0x10 ;  /* 0x000000100d0c7836 */ /* 0x000fe20000000000 */
[----:B------:R-:W-:-:S02]  /*41e0*/  ISETP.GE.OR P2, PT, R14, R202, !P2 ;  /* 0x000000ca0e00720c */ /* 0x000fc40005746670 */
[----:B------:R-:W-:Y:S01]  /*41f0*/  ISETP.GE.OR P0, PT, R14, R201, !P0 ;  /* 0x000000c90e00720c */ /* 0x000fe20004706670 */
[----:B------:R-:W-:Y:S01]  /*4200*/  VIADD R14, R13, 0x19 ;  /* 0x000000190d0e7836 */ /* 0x000fe20000000000 */
[----:B------:R-:W-:Y:S02]  /*4210*/  FSEL R141, R44, -INF , !P1 ;  /* 0xff8000002c8d7808 */ /* 0x000fe40004800000 */
[----:B------:R-:W-:Y:S02]  /*4220*/  FSEL R137, R46, -INF , !P4 ;  /* 0xff8000002e897808 */ /* 0x000fe40006000000 */
[----:B------:R-:W-:Y:S02]  /*4230*/  FSEL R140, R45, -INF , !P2 ;  /* 0xff8000002d8c7808 */ /* 0x000fe40005000000 */
[C---:B------:R-:W-:Y:S02]  /*4240*/  ISETP.GE.AND P3, PT, R12.reuse, R198, PT ;  /* 0x000000c60c00720c */ /* 0x040fe40003f66270 */
[C---:B------:R-:W-:Y:S01]  /*4250*/  ISETP.GE.AND P1, PT, R12.reuse, R197, PT ;  /* 0x000000c50c00720c */ /* 0x040fe20003f26270 */
[----:B-1----:R-:W-:Y:S01]  /*4260*/  HMMA.16816.F32 R60, R8, R28, R60 ;  /* 0x0000001c083c723c */ /* 0x002fe2000000183c */
[----:B------:R-:W-:-:S02]  /*4270*/  ISETP.GE.AND P4, PT, R12, R196, PT ;  /* 0x000000c40c00720c */ /* 0x000fc40003f86270 */
[C---:B------:R-:W-:Y:S02]  /*4280*/  ISETP.GE.AND P2, PT, R12.reuse, R199, PT ;  /* 0x000000c70c00720c */ /* 0x040fe40003f46270 */
[----:B------:R-:W-:Y:S02]  /*4290*/  FSEL R136, R47, -INF , !P0 ;  /* 0xff8000002f887808 */ /* 0x000fe40004000000 */
[----:B------:R-:W-:Y:S01]  /*42a0*/  HMMA.16816.F32 R44, R4, R34, R40 ;  /* 0x00000022042c723c */ /* 0x000fe20000001828 */
[C---:B------:R-:W-:Y:S02]  /*42b0*/  ISETP.GE.OR P3, PT, R12.reuse, R204, !P3 ;  /* 0x000000cc0c00720c */ /* 0x040fe40005f66670 */
[C---:B------:R-:W-:Y:S02]  /*42c0*/  ISETP.GE.OR P1, PT, R12.reuse, R203, !P1 ;  /* 0x000000cb0c00720c */ /* 0x040fe40004f26670 */
[C---:B------:R-:W-:Y:S01]  /*42d0*/  ISETP.GE.OR P4, PT, R12.reuse, R202, !P4 ;  /* 0x000000ca0c00720c */ /* 0x040fe20006786670 */
[----:B------:R-:W-:Y:S01]  /*42e0*/  HMMA.16816.F32 R40, R20, R26, R96 ;  /* 0x0000001a1428723c */ /* 0x000fe20000001860 */
[----:B------:R-:W-:Y:S01]  /*42f0*/  ISETP.GE.OR P2, PT, R12, R201, !P2 ;  /* 0x000000c90c00720c */ /* 0x000fe20005746670 */
[----:B------:R-:W1:Y:S01]  /*4300*/  LDSM.16.M88.4 R24, [R189+0x8c00] ;  /* 0x008c0000bd18783b */ /* 0x000e620000000200 */
[----:B------:R-:W-:Y:S01]  /*4310*/  VIADD R12, R13, 0x11 ;  /* 0x000000110d0c7836 */ /* 0x000fe20000000000 */
[----:B------:R-:W-:Y:S01]  /*4320*/  FSEL R87, R52, -INF , !P3 ;  /* 0xff80000034577808 */ /* 0x000fe20005800000 */
[----:B------:R-:W-:-:S04]  /*4330*/  DEPBAR.LE SB0, 0x0 ;  /* 0x000080000000791a */ /* 0x000fc80000000000 */
[----:B------:R-:W-:Y:S01]  /*4340*/  HMMA.16816.F32 R32, R8, R34, R68 ;  /* 0x000000220820723c */ /* 0x000fe20000001844 */
[C---:B------:R-:W-:Y:S02]  /*4350*/  ISETP.GE.AND P0, PT, R12.reuse, R198, PT ;  /* 0x000000c60c00720c */ /* 0x040fe40003f06270 */
[C---:B------:R-:W-:Y:S02]  /*4360*/  ISETP.GE.AND P6, PT, R12.reuse, R197, PT ;  /* 0x000000c50c00720c */ /* 0x040fe40003fc6270 */
[C---:B------:R-:W-:Y:S02]  /*4370*/  ISETP.GE.AND P5, PT, R12.reuse, R196, PT ;  /* 0x000000c40c00720c */ /* 0x040fe40003fa6270 */
[C---:B------:R-:W-:Y:S02]  /*4380*/  ISETP.GE.AND P3, PT, R12.reuse, R199, PT ;  /* 0x000000c70c00720c */ /* 0x040fe40003f66270 */
[C---:B------:R-:W-:Y:S02]  /*4390*/  ISETP.GE.OR P0, PT, R12.reuse, R204, !P0 ;  /* 0x000000cc0c00720c */ /* 0x040fe40004706670 */
[----:B------:R-:W-:-:S02]  /*43a0*/  ISETP.GE.OR P6, PT, R12, R203, !P6 ;  /* 0x000000cb0c00720c */ /* 0x000fc400077c6670 */
[C---:B------:R-:W-:Y:S02]  /*43b0*/  ISETP.GE.OR P5, PT, R12.reuse, R202, !P5 ;  /* 0x000000ca0c00720c */ /* 0x040fe40006fa6670 */
[----:B------:R-:W-:Y:S01]  /*43c0*/  ISETP.GE.OR P3, PT, R12, R201, !P3 ;  /* 0x000000c90c00720c */ /* 0x000fe20005f66670 */
[----:B------:R-:W-:Y:S01]  /*43d0*/  VIADD R12, R13, 0x18 ;  /* 0x000000180d0c7836 */ /* 0x000fe20000000000 */
[----:B------:R-:W-:Y:S01]  /*43e0*/  FSEL R86, R54, -INF , !P1 ;  /* 0xff80000036567808 */ /* 0x000fe20004800000 */
[----:B------:R-:W-:Y:S01]  /*43f0*/  HMMA.16816.F32 R40, R8, R30, R40 ;  /* 0x0000001e0828723c */ /* 0x000fe20000001828 */
[----:B------:R-:W-:Y:S02]  /*4400*/  FSEL R69, R53, -INF , !P0 ;  /* 0xff80000035457808 */ /* 0x000fe40004000000 */
[----:B------:R-:W-:Y:S02]  /*4410*/  FSEL R70, R55, -INF , !P6 ;  /* 0xff80000037467808 */ /* 0x000fe40007000000 */
[----:B------:R-:W-:Y:S01]  /*4420*/  FSEL R135, R56, -INF , !P4 ;  /* 0xff80000038877808 */ /* 0x000fe20006000000 */
[----:B------:R-:W-:Y:S01]  /*4430*/  HMMA.16816.F32 R52, R4, R28, R48 ;  /* 0x0000001c0434723c */ /* 0x000fe20000001830 */
[----:B------:R-:W-:-:S02]  /*4440*/  FSEL R134, R58, -INF , !P2 ;  /* 0xff8000003a867808 */ /* 0x000fc40005000000 */
[C---:B------:R-:W-:Y:S02]  /*4450*/  ISETP.GE.AND P1, PT, R12.reuse, R198, PT ;  /* 0x000000c60c00720c */ /* 0x040fe40003f26270 */
[C---:B------:R-:W-:Y:S01]  /*4460*/  ISETP.GE.AND P4, PT, R12.reuse, R197, PT ;  /* 0x000000c50c00720c */ /* 0x040fe20003f86270 */
[----:B--2---:R-:W-:Y:S01]  /*4470*/  HMMA.16816.F32 R48, R20, R36, R100 ;  /* 0x000000241430723c */ /* 0x004fe20000001864 */
[C---:B------:R-:W-:Y:S02]  /*4480*/  ISETP.GE.AND P2, PT, R12.reuse, R196, PT ;  /* 0x000000c40c00720c */ /* 0x040fe40003f46270 */
[C---:B------:R-:W-:Y:S02]  /*4490*/  ISETP.GE.AND P0, PT, R12.reuse, R199, PT ;  /* 0x000000c70c00720c */ /* 0x040fe40003f06270 */
[C---:B------:R-:W-:Y:S01]  /*44a0*/  ISETP.GE.OR P1, PT, R12.reuse, R204, !P1 ;  /* 0x000000cc0c00720c */ /* 0x040fe20004f26670 */
[----:B------:R-:W-:Y:S01]  /*44b0*/  HMMA.16816.F32 R28, R4, R30, R64 ;  /* 0x0000001e041c723c */ /* 0x000fe20000001840 */
        /* <DEDUP_REMOVED lines=12> */
[----:B------:R-:W-:Y:S01]  /*4580*/  ISETP.GE.AND P1, PT, R14, R199, PT ;  /* 0x000000c70e00720c */ /* 0x000fe20003f26270 */
[----:B------:R-:W-:Y:S01]  /*4590*/  HMMA.16816.F32 R16, R16, R38, R128 ;  /* 0x000000261010723c */ /* 0x000fe20000001880 */
[----:B------:R-:W-:Y:S02]  /*45a0*/  FSEL R83, R34, -INF , !P4 ;  /* 0xff80000022537808 */ /* 0x000fe40006000000 */
[----:B------:R-:W-:Y:S02]  /*45b0*/  ISETP.GE.AND P4, PT, R12, R198, PT ;  /* 0x000000c60c00720c */ /* 0x000fe40003f86270 */
[C---:B------:R-:W-:Y:S02]  /*45c0*/  ISETP.GE.OR P6, PT, R14.reuse, R204, !P6 ;  /* 0x000000cc0e00720c */ /* 0x040fe400077c6670 */
[----:B------:R-:W-:-:S02]  /*45d0*/  ISETP.GE.OR P5, PT, R14, R203, !P5 ;  /* 0x000000cb0e00720c */ /* 0x000fc40006fa6670 */
[C---:B------:R-:W-:Y:S02]  /*45e0*/  ISETP.GE.OR P3, PT, R14.reuse, R202, !P3 ;  /* 0x000000ca0e00720c */ /* 0x040fe40005f66670 */
[----:B------:R-:W-:Y:S01]  /*45f0*/  ISETP.GE.OR P1, PT, R14, R201, !P1 ;  /* 0x000000c90e00720c */ /* 0x000fe20004f26670 */
[----:B------:R-:W-:Y:S01]  /*4600*/  VIADD R14, R13, 0x21 ;  /* 0x000000210d0e7836 */ /* 0x000fe20000000000 */
[----:B------:R-:W-:Y:S02]  /*4610*/  ISETP.GE.OR P4, PT, R12, R204, !P4 ;  /* 0x000000cc0c00720c */ /* 0x000fe40006786670 */
[----:B------:R-:W-:Y:S02]  /*4620*/  FSEL R126, R44, -INF , !P2 ;  /* 0xff8000002c7e7808 */ /* 0x000fe40005000000 */
[----:B------:R-:W-:Y:S02]  /*4630*/  FSEL R124, R46, -INF , !P0 ;  /* 0xff8000002e7c7808 */ /* 0x000fe40004000000 */
[----:B------:R-:W-:-:S02]  /*4640*/  FSEL R125, R45, -INF , !P3 ;  /* 0xff8000002d7d7808 */ /* 0x000fc40005800000 */
[C---:B------:R-:W-:Y:S02]  /*4650*/  ISETP.GE.AND P2, PT, R12.reuse, R197, PT ;  /* 0x000000c50c00720c */ /* 0x040fe40003f46270 */
[C---:B------:R-:W-:Y:S01]  /*4660*/  ISETP.GE.AND P0, PT, R12.reuse, R196, PT ;  /* 0x000000c40c00720c */ /* 0x040fe20003f06270 */
[----:B-1----:R-:W-:Y:S01]  /*4670*/  HMMA.16816.F32 R16, R4, R26, R16 ;  /* 0x0000001a0410723c */ /* 0x002fe20000001810 */
[----:B------:R-:W-:Y:S01]  /*4680*/  BAR.SYNC.DEFER_BLOCKING 0x0 ;  /* 0x0000000000007b1d */ /* 0x000fe20000010000 */
[----:B------:R-:W-:Y:S02]  /*4690*/  ISETP.GE.AND P3, PT, R12, R199, PT ;  /* 0x000000c70c00720c */ /* 0x000fe40003f66270 */
[----:B------:R-:W-:Y:S02]  /*46a0*/  FSEL R115, R47, -INF , !P1 ;  /* 0xff8000002f737808 */ /* 0x000fe40004800000 */
[----:B------:R-:W-:Y:S01]  /*46b0*/  FSEL R68, R33, -INF , !P6 ;  /* 0xff80000021447808 */ /* 0x000fe20007000000 */
[----:B------:R-:W-:Y:S01]  /*46c0*/  HMMA.16816.F32 R44, R8, R24, R48 ;  /* 0x00000018082c723c */ /* 0x000fe20000001830 */
[----:B------:R-:W-:-:S02]  /*46d0*/  FSEL R77, R35, -INF , !P5 ;  /* 0xff800000234d7808 */ /* 0x000fc40006800000 */
[----:B------:R-:W-:Y:S02]  /*46e0*/  FSEL R60, R60, -INF , !P4 ;  /* 0xff8000003c3c7808 */ /* 0x000fe40006000000 */
[C---:B------:R-:W-:Y:S01]  /*46f0*/  ISETP.GE.AND P1, PT, R14.reuse, R198, PT ;  /* 0x000000c60e00720c */ /* 0x040fe20003f26270 */
[----:B------:R-:W-:Y:S01]  /*4700*/  HMMA.16816.F32 R32, R4, R24, R56 ;  /* 0x000000180420723c */ /* 0x000fe20000001838 */
[C---:B------:R-:W-:Y:S02]  /*4710*/  ISETP.GE.AND P6, PT, R14.reuse, R197, PT ;  /* 0x000000c50e00720c */ /* 0x040fe40003fc6270 */
[C---:B------:R-:W-:Y:S02]  /*4720*/  ISETP.GE.AND P5, PT, R14.reuse, R196, PT ;  /* 0x000000c40e00720c */ /* 0x040fe40003fa6270 */
[----:B------:R-:W-:Y:S01]  /*4730*/  ISETP.GE.AND P4, PT, R14, R199, PT ;  /* 0x000000c70e00720c */ /* 0x000fe20003f86270 */
[----:B------:R-:W-:Y:S01]  /*4740*/  HMMA.16816.F32 R8, R8, R26, R20 ;  /* 0x0000001a0808723c */ /* 0x000fe20000001814 */
[C---:B------:R-:W-:Y:S01]  /*4750*/  ISETP.GE.OR P2, PT, R12.reuse, R203, !P2 ;  /* 0x000000cb0c00720c */ /* 0x040fe20005746670 */
[----:B------:R-:W-:Y:S01]  /*4760*/  VIADD R4, R13, 0x39 ;  /* 0x000000390d047836 */ /* 0x000fe20000000000 */
[----:B------:R-:W-:-:S02]  /*4770*/  ISETP.GE.OR P0, PT, R12, R202, !P0 ;  /* 0x000000ca0c00720c */ /* 0x000fc40004706670 */
[----:B------:R-:W-:Y:S01]  /*4780*/  ISETP.GE.OR P3, PT, R12, R201, !P3 ;  /* 0x000000c90c00720c */ /* 0x000fe20005f66670 */
[C---:B------:R-:W-:Y:S01]  /*4790*/  VIADD R12, R13.reuse, 0x28 ;  /* 0x000000280d0c7836 */ /* 0x040fe20000000000 */
[C---:B------:R-:W-:Y:S02]  /*47a0*/  ISETP.GE.OR P1, PT, R14.reuse, R204, !P1 ;  /* 0x000000cc0e00720c */ /* 0x040fe40004f26670 */
[C---:B------:R-:W-:Y:S02]  /*47b0*/  ISETP.GE.OR P6, PT, R14.reuse, R203, !P6 ;  /* 0x000000cb0e00720c */ /* 0x040fe400077c6670 */
[C---:B------:R-:W-:Y:S02]  /*47c0*/  ISETP.GE.OR P5, PT, R14.reuse, R202, !P5 ;  /* 0x000000ca0e00720c */ /* 0x040fe40006fa6670 */
[----:B------:R-:W-:Y:S01]  /*47d0*/  ISETP.GE.OR P4, PT, R14, R201, !P4 ;  /* 0x000000c90e00720c */ /* 0x000fe20006786670 */
        /* <DEDUP_REMOVED lines=9> */
[----:B------:R-:W-:Y:S02]  /*4870*/  FSEL R111, R55, -INF , !P4 ;  /* 0xff800000376f7808 */ /* 0x000fe40006000000 */
[----:B------:R-:W-:Y:S02]  /*4880*/  ISETP.GE.AND P4, PT, R14, R196, PT ;  /* 0x000000c40e00720c */ /* 0x000fe40003f86270 */
[C---:B------:R-:W-:Y:S02]  /*4890*/  ISETP.GE.OR P2, PT, R12.reuse, R204, !P2 ;  /* 0x000000cc0c00720c */ /* 0x040fe40005746670 */
[C---:B------:R-:W-:Y:S02]  /*48a0*/  ISETP.GE.OR P0, PT, R12.reuse, R203, !P0 ;  /* 0x000000cb0c00720c */ /* 0x040fe40004706670 */
[----:B------:R-:W-:-:S02]  /*48b0*/  ISETP.GE.OR P3, PT, R12, R202, !P3 ;  /* 0x000000ca0c00720c */ /* 0x000fc40005f66670 */
[----:B------:R-:W-:Y:S01]  /*48c0*/  ISETP.GE.OR P1, PT, R12, R201, !P1 ;  /* 0x000000c90c00720c */ /* 0x000fe20004f26670 */
[----:B------:R-:W-:Y:S01]  /*48d0*/  VIADD R12, R13, 0x30 ;  /* 0x000000300d0c7836 */ /* 0x000fe20000000000 */
[----:B------:R-:W-:Y:S02]  /*48e0*/  ISETP.GE.OR P4, PT, R14, R202, !P4 ;  /* 0x000000ca0e00720c */ /* 0x000fe40006786670 */
        /* <DEDUP_REMOVED lines=11> */
[C---:B------:R-:W-:Y:S02]  /*49a0*/  ISETP.GE.AND P6, PT, R14.reuse, R198, PT ;  /* 0x000000c60e00720c */ /* 0x040fe40003fc6270 */
[C---:B------:R-:W-:Y:S02]  /*49b0*/  ISETP.GE.AND P5, PT, R14.reuse, R197, PT ;  /* 0x000000c50e00720c */ /* 0x040fe40003fa6270 */
[----:B------:R-:W-:Y:S02]  /*49c0*/  ISETP.GE.AND P2, PT, R14, R199, PT ;  /* 0x000000c70e00720c */ /* 0x000fe40003f46270 */
[C---:B------:R-:W-:Y:S02]  /*49d0*/  ISETP.GE.OR P0, PT, R12.reuse, R204, !P0 ;  /* 0x000000cc0c00720c */ /* 0x040fe40004706670 */
[----:B------:R-:W-:-:S02]  /*49e0*/  ISETP.GE.OR P3, PT, R12, R203, !P3 ;  /* 0x000000cb0c00720c */ /* 0x000fc40005f66670 */
[C---:B------:R-:W-:Y:S02]  /*49f0*/  ISETP.GE.OR P1, PT, R12.reuse, R202, !P1 ;  /* 0x000000ca0c00720c */ /* 0x040fe40004f26670 */
[----:B------:R-:W-:Y:S01]  /*4a00*/  ISETP.GE.OR P4, PT, R12, R201, !P4 ;  /* 0x000000c90c00720c */ /* 0x000fe20006786670 */
[----:B------:R-:W-:Y:S01]  /*4a10*/  VIADD R12, R13, 0x31 ;  /* 0x000000310d0c7836 */ /* 0x000fe20000000000 */
[C---:B------:R-:W-:Y:S02]  /*4a20*/  ISETP.GE.OR P6, PT, R14.reuse, R204, !P6 ;  /* 0x000000cc0e00720c */ /* 0x040fe400077c6670 */
[C---:B------:R-:W-:Y:S02]  /*4a30*/  ISETP.GE.OR P5, PT, R14.reuse, R203, !P5 ;  /* 0x000000cb0e00720c */ /* 0x040fe40006fa6670 */
[----:B------:R-:W-:Y:S02]  /*4a40*/  ISETP.GE.OR P2, PT, R14, R201, !P2 ;  /* 0x000000c90e00720c */ /* 0x000fe40005746670 */
        /* <DEDUP_REMOVED lines=8> */
[C---:B------:R-:W-:Y:S02]  /*4ad0*/  ISETP.GE.OR P6, PT, R12.reuse, R204, !P6 ;  /* 0x000000cc0c00720c */ /* 0x040fe400077c6670 */
[C---:B------:R-:W-:Y:S02]  /*4ae0*/  ISETP.GE.OR P5, PT, R12.reuse, R203, !P5 ;  /* 0x000000cb0c00720c */ /* 0x040fe40006fa6670 */
[C---:B------:R-:W-:Y:S02]  /*4af0*/  ISETP.GE.OR P2, PT, R12.reuse, R202, !P2 ;  /* 0x000000ca0c00720c */ /* 0x040fe40005746670 */
[----:B------:R-:W-:Y:S01]  /*4b00*/  ISETP.GE.OR P0, PT, R12, R201, !P0 ;  /* 0x000000c90c00720c */ /* 0x000fe20004706670 */
[----:B------:R-:W-:Y:S01]  /*4b10*/  VIADD R12, R13, 0x38 ;  /* 0x000000380d0c7836 */ /* 0x000fe20000000000 */
[----:B------:R-:W-:-:S02]  /*4b20*/  FSEL R53, R45, -INF , !P6 ;  /* 0xff8000002d357808 */ /* 0x000fc40007000000 */
[----:B------:R-:W-:Y:S02]  /*4b30*/  FSEL R58, R47, -INF , !P5 ;  /* 0xff8000002f3a7808 */ /* 0x000fe40006800000 */
[----:B------:R-:W-:Y:S02]  /*4b40*/  ISETP.GE.AND P6, PT, R12, R199, PT ;  /* 0x000000c70c00720c */ /* 0x000fe40003fc6270 */
[----:B------:R-:W-:Y:S02]  /*4b50*/  ISETP.GE.AND P5, PT, R4, R196, PT ;  /* 0x000000c40400720c */ /* 0x000fe40003fa6270 */
[----:B------:R-:W-:Y:S02]  /*4b60*/  ISETP.GE.OR P6, PT, R12, R201, !P6 ;  /* 0x000000c90c00720c */ /* 0x000fe400077c6670 */
[----:B------:R-:W-:Y:S02]  /*4b70*/  ISETP.GE.OR P5, PT, R4, R202, !P5 ;  /* 0x000000ca0400720c */ /* 0x000fe40006fa6670 */
[----:B------:R-:W-:Y:S01]  /*4b80*/  FSEL R95, R18, -INF , !P6 ;  /* 0xff800000125f7808 */ /* 0x000fe20007000000 */
[----:B------:R-:W-:Y:S01]  /*4b90*/  IMAD R18, R174, 0x8, R155 ;  /* 0x00000008ae127824 */ /* 0x000fe200078e029b */
[----:B------:R-:W-:-:S02]  /*4ba0*/  FSEL R99, R34, -INF , !P4 ;  /* 0xff80000022637808 */ /* 0x000fc40006000000 */
[C---:B------:R-:W-:Y:S02]  /*4bb0*/  ISETP.GE.AND P4, PT, R12.reuse, R196, PT ;  /* 0x000000c40c00720c */ /* 0x040fe40003f86270 */
[----:B------:R1:W-:Y:S01]  /*4bc0*/  STL [R1+0x168], R18 ;  /* 0x0001681201007387 */ /* 0x0003e20000100800 */
[----:B------:R-:W-:Y:S02]  /*4bd0*/  FSEL R97, R17, -INF , !P5 ;  /* 0xff80000011617808 */ /* 0x000fe40006800000 */
[----:B------:R-:W-:Y:S02]  /*4be0*/  ISETP.GT.AND P5, PT, R107, R176, PT ;  /* 0x000000b06b00720c */ /* 0x000fe40003fa4270 */
[----:B------:R-:W-:Y:S02]  /*4bf0*/  ISETP.GE.OR P4, PT, R12, R202, !P4 ;  /* 0x000000ca0c00720c */ /* 0x000fe40006786670 */
[----:B------:R-:W-:Y:S02]  /*4c00*/  FSEL R90, R46, -INF , !P3 ;  /* 0xff8000002e5a7808 */ /* 0x000fe40005800000 */
[----:B------:R-:W-:-:S02]  /*4c10*/  FSEL R106, R32, -INF , !P1 ;  /* 0xff800000206a7808 */ /* 0x000fc40004800000 */
[----:B------:R-:W-:Y:S02]  /*4c20*/  FSEL R98, R33, -INF , !P2 ;  /* 0xff80000021627808 */ /* 0x000fe40005000000 */
[----:B------:R-:W-:Y:S02]  /*4c30*/  FSEL R96, R35, -INF , !P0 ;  /* 0xff80000023607808 */ /* 0x000fe40004000000 */
[----:B------:R-:W-:Y:S02]  /*4c40*/  FSEL R104, R16, -INF , !P4 ;  /* 0xff80000010687808 */ /* 0x000fe40006000000 */
[CC--:B------:R-:W-:Y:S02]  /*4c50*/  ISETP.GE.AND P3, PT, R12.reuse, R198.reuse, PT ;  /* 0x000000c60c00720c */ /* 0x0c0fe40003f66270 */
[----:B------:R-:W-:Y:S02]  /*4c60*/  ISETP.GE.AND P1, PT, R12, R197, PT ;  /* 0x000000c50c00720c */ /* 0x000fe40003f26270 */
[----:B------:R-:W-:-:S02]  /*4c70*/  ISETP.GE.AND P2, PT, R4, R198, PT ;  /* 0x000000c60400720c */ /* 0x000fc40003f46270 */
[C---:B------:R-:W-:Y:S02]  /*4c80*/  ISETP.GE.AND P0, PT, R4.reuse, R197, PT ;  /* 0x000000c50400720c */ /* 0x040fe40003f06270 */
[----:B------:R-:W-:Y:S02]  /*4c90*/  ISETP.GE.AND P4, PT, R4, R199, PT ;  /* 0x000000c70400720c */ /* 0x000fe40003f86270 */
[CC--:B------:R-:W-:Y:S02]  /*4ca0*/  ISETP.GE.OR P3, PT, R12.reuse, R204.reuse, !P3 ;  /* 0x000000cc0c00720c */ /* 0x0c0fe40005f66670 */
[-C--:B------:R-:W-:Y:S02]  /*4cb0*/  ISETP.GE.OR P1, PT, R12, R203.reuse, !P1 ;  /* 0x000000cb0c00720c */ /* 0x080fe40004f26670 */
[C---:B------:R-:W-:Y:S02]  /*4cc0*/  ISETP.GE.OR P2, PT, R4.reuse, R204, !P2 ;  /* 0x000000cc0400720c */ /* 0x040fe40005746670 */
[----:B------:R-:W-:-:S02]  /*4cd0*/  ISETP.GE.OR P0, PT, R4, R203, !P0 ;  /* 0x000000cb0400720c */ /* 0x000fc40004706670 */
[----:B------:R-:W-:Y:S02]  /*4ce0*/  ISETP.GE.OR P4, PT, R4, R201, !P4 ;  /* 0x000000c90400720c */ /* 0x000fe40006786670 */
[----:B------:R-:W-:Y:S02]  /*4cf0*/  FSEL R91, R8, -INF , !P3 ;  /* 0xff800000085b7808 */ /* 0x000fe40005800000 */
[----:B------:R-:W-:Y:S02]  /*4d00*/  FSEL R94, R19, -INF , !P4 ;  /* 0xff800000135e7808 */ /* 0x000fe40006000000 */
[----:B------:R-:W-:Y:S02]  /*4d10*/  FSEL R93, R10, -INF , !P1 ;  /* 0xff8000000a5d7808 */ /* 0x000fe40004800000 */
[----:B------:R-:W-:Y:S02]  /*4d20*/  FSEL R88, R9, -INF , !P2 ;  /* 0xff80000009587808 */ /* 0x000fe40005000000 */
[----:B------:R-:W-:Y:S01]  /*4d30*/  FSEL R92, R11, -INF , !P0 ;  /* 0xff8000000b5c7808 */ /* 0x000fe20004000000 */
[----:B-1----:R-:W-:Y:S06]  /*4d40*/  @!P5 BRA `(.L_x_958) ;  /* 0x0000000000ecd947 */ /* 0x002fec0003800000 */
[----:B------:R-:W-:Y:S01]  /*4d50*/  VIADD R4, R158, 0xfffffffe ;  /* 0xfffffffe9e047836 */ /* 0x000fe20000000000 */
[-C--:B------:R-:W-:Y:S01]  /*4d60*/  ISETP.GE.AND P4, PT, R171, R200.reuse, PT ;  /* 0x000000c8ab00720c */ /* 0x080fe20003f86270 */
[----:B------:R-:W-:Y:S01]  /*4d70*/  BSSY B0, `(.L_x_959) ;  /* 0x0000037000007945 */ /* 0x000fe20003800000 */
[----:B------:R-:W-:Y:S01]  /*4d80*/  ISETP.GE.AND P3, PT, R170, R200, PT ;  /* 0x000000c8aa00720c */ /* 0x000fe20003f66270 */
[----:B------:R-:W-:Y:S01]  /*4d90*/  IMAD R6, R168, R4, RZ ;  /* 0x00000004a8067224 */ /* 0x000fe200078e02ff */
[----:B------:R-:W-:Y:S01]  /*4da0*/  SHF.R.S32.HI R7, RZ, 0x1f, R4 ;  /* 0x0000001fff077819 */ /* 0x000fe20000011404 */
[----:B------:R-:W-:Y:S01]  /*4db0*/  IMAD.WIDE.U32 R4, R4, R165, R166 ;  /* 0x000000a504047225 */ /* 0x000fe200078e00a6 */
[----:B------:R-:W-:-:S03]  /*4dc0*/  ISETP.GE.AND P1, PT, R169, R200, PT ;  /* 0x000000c8a900720c */ /* 0x000fc60003f26270 */
[----:B------:R-:W-:-:S04]  /*4dd0*/  IMAD R6, R7, R165, R6 ;  /* 0x000000a507067224 */ /* 0x000fc800078e0206 */
[----:B------:R-:W-:Y:S01]  /*4de0*/  IMAD.IADD R6, R5, 0x1, R6 ;  /* 0x0000000105067824 */ /* 0x000fe200078e0206 */
[CC--:B------:R-:W-:Y:S01]  /*4df0*/  @!P4 LEA R16, P6, R4.reuse, R206.reuse, 0x1 ;  /* 0x000000ce0410c211 */ /* 0x0c0fe200078c08ff */
[----:B------:R1:W-:Y:S01]  /*4e00*/  @P4 STS [R193+0x6000], RZ ;  /* 0x006000ffc1004388 */ /* 0x0003e20000000800 */
[CC--:B------:R-:W-:Y:S02]  /*4e10*/  @!P3 LEA R14, P2, R4.reuse, R206.reuse, 0x1 ;  /* 0x000000ce040eb211 */ /* 0x0c0fe400078408ff */
[CCC-:B------:R-:W-:Y:S01]  /*4e20*/  @!P4 LEA.HI.X R17, R4.reuse, R207.reuse, R6.reuse, 0x1, P6 ;  /* 0x000000cf0411c211 */ /* 0x1c0fe200030f0c06 */
[----:B------:R1:W-:Y:S01]  /*4e30*/  @P4 STS [R193+0x6004], RZ ;  /* 0x006004ffc1004388 */ /* 0x0003e20000000800 */
[----:B------:R-:W-:Y:S02]  /*4e40*/  @!P1 LEA R12, P0, R4, R206, 0x1 ;  /* 0x000000ce040c9211 */ /* 0x000fe400078008ff */
[----:B------:R-:W-:Y:S01]  /*4e50*/  IADD3 R5, P6, R164, R4, RZ ;  /* 0x00000004a4057210 */ /* 0x000fe20007fde0ff */
[----:B------:R1:W-:Y:S01]  /*4e60*/  @P4 STS.64 [R193+0x6008], RZ ;  /* 0x006008ffc1004388 */ /* 0x0003e20000000a00 */
[----:B------:R-:W-:-:S02]  /*4e70*/  @!P3 LEA.HI.X R15, R4, R207, R6, 0x1, P2 ;  /* 0x000000cf040fb211 */ /* 0x000fc400010f0c06 */
[-CC-:B------:R-:W-:Y:S01]  /*4e80*/  @!P1 LEA.HI.X R13, R4, R207.reuse, R6.reuse, 0x1, P0 ;  /* 0x000000cf040d9211 */ /* 0x180fe200000f0c06 */
[----:B------:R-:W-:Y:S01]  /*4e90*/  IMAD.X R6, R163, 0x1, R6, P6 ;  /* 0x00000001a3067824 */ /* 0x000fe200030e0606 */
[CC--:B------:R-:W-:Y:S01]  /*4ea0*/  @!P4 LEA R10, P2, R5.reuse, R206.reuse, 0x1 ;  /* 0x000000ce050ac211 */ /* 0x0c0fe200078408ff */
[----:B------:R-:W-:Y:S01]  /*4eb0*/  @!PT LDS RZ, [RZ] ;  /* 0x00000000fffff984 */ /* 0x000fe20000000800 */
[----:B------:R-:W-:Y:S01]  /*4ec0*/  @!PT LDS RZ, [RZ] ;  /* 0x00000000fffff984 */ /* 0x000fe20000000800 */
[----:B------:R-:W-:Y:S01]  /*4ed0*/  @!PT LDS RZ, [RZ] ;  /* 0x00000000fffff984 */ /* 0x000fe20000000800 */
[----:B------:R1:W-:Y:S01]  /*4ee0*/  @!P4 LDGSTS.E.BYPASS.LTC128B.128 [R193+0x6000], desc[UR4][R16.64] ;  /* 0x0600000010c1cfae */ /* 0x0003e2000b901d44 */
[C---:B------:R-:W-:Y:S02]  /*4ef0*/  @!P3 LEA R8, P0, R5.reuse, R206, 0x1 ;  /* 0x000000ce0508b211 */ /* 0x040fe400078008ff */
[CCC-:B------:R-:W-:Y:S01]  /*4f00*/  @!P4 LEA.HI.X R11, R5.reuse, R207.reuse, R6.reuse, 0x1, P2 ;  /* 0x000000cf050bc211 */ /* 0x1c0fe200010f0c06 */
[----:B------:R1:W-:Y:S01]  /*4f10*/  @P3 STS.128 [R193+0x7000], RZ ;  /* 0x007000ffc1003388 */ /* 0x0003e20000000c00 */
        /* <DEDUP_REMOVED lines=28> */
.L_x_960:
[----:B------:R-:W-:Y:S05]  /*50e0*/  BSYNC B0 ;  /* 0x0000000000007941 */ /* 0x000fea0003800000 */
.L_x_959:
[----:B------:R-:W0:Y:S02]  /*50f0*/  LDGDEPBAR ;  /* 0x00000000000079af */ /* 0x000e240000000000 */
.L_x_958:
[----:B------:R-:W-:Y:S05]  /*5100*/  BSYNC B1 ;  /* 0x0000000000017941 */ /* 0x000fea0003800000 */
.L_x_957:
[----:B--2---:R-:W2:Y:S01]  /*5110*/  LD.E R4, desc[UR4][R172.64+0xdc] ;  /* 0x0000dc04ac047980 */ /* 0x004ea2000c101900 */
[----:B------:R-:W-:Y:S01]  /*5120*/  FMNMX.FTZ R5, R74, R73, !PT ;  /* 0x000000494a057209 */ /* 0x000fe20007810000 */
[----:B------:R-:W-:Y:S01]  /*5130*/  IMAD R174, R0, 0x2, R3 ;  /* 0x0000000200ae7824 */ /* 0x000fe200078e0203 */
[----:B------:R-:W-:Y:S01]  /*5140*/  LOP3.LUT R226, R160, R154, RZ, 0x3c, !PT ;  /* 0x0000009aa0e27212 */ /* 0x000fe200078e3cff */
[----:B-1----:R-:W-:Y:S01]  /*5150*/  IMAD R9, R159, R152, R162 ;  /* 0x000000989f097224 */ /* 0x002fe200078e02a2 */
[----:B------:R-:W-:Y:S01]  /*5160*/  FMNMX.FTZ R5, R79, R5, !PT ;  /* 0x000000054f057209 */ /* 0x000fe20007810000 */
[----:B------:R-:W-:Y:S02]  /*5170*/  IMAD.SHL.U32 R8, R158, 0x40, RZ ;  /* 0x000000409e087824 */ /* 0x000fe400078e00ff */
[----:B------:R-:W-:Y:S01]  /*5180*/  IMAD R9, R153, R9, R156 ;  /* 0x0000000999097224 */ /* 0x000fe200078e029c */
[----:B------:R-:W-:Y:S01]  /*5190*/  FMNMX.FTZ R5, R75, R5, !PT ;  /* 0x000000054b057209 */ /* 0x000fe20007810000 */
[----:B------:R-:W-:Y:S01]  /*51a0*/  IMAD.WIDE.U32 R214, R18, -0x326172a9, RZ ;  /* 0xcd9e8d5712d67825 */ /* 0x000fe200078e00ff */
[----:B------:R-:W-:Y:S02]  /*51b0*/  STL [R1+0x194], R226 ;  /* 0x000194e201007387 */ /* 0x000fe40000100800 */
[----:B------:R-:W-:Y:S01]  /*51c0*/  FMNMX.FTZ R5, R87, R5, !PT ;  /* 0x0000000557057209 */ /* 0x000fe20007810000 */
[----:B------:R-:W-:-:S02]  /*51d0*/  IMAD R10, R217, R9, R8 ;  /* 0x00000009d90a7224 */ /* 0x000fc400078e0208 */
[----:B------:R-:W-:Y:S01]  /*51e0*/  VIADD R144, R161, 0xbb67ae85 ;  /* 0xbb67ae85a1907836 */ /* 0x000fe20000000000 */
[----:B------:R-:W-:Y:S01]  /*51f0*/  FMNMX.FTZ R6, R69, R5, !PT ;  /* 0x0000000545067209 */ /* 0x000fe20007810000 */
[----:B------:R-:W-:Y:S01]  /*5200*/  IMAD.WIDE.U32 R228, R157, -0x2daee0ad, RZ ;  /* 0xd2511f539de47825 */ /* 0x000fe200078e00ff */
[----:B------:R-:W-:Y:S02]  /*5210*/  FMNMX.FTZ R5, R80, R76, !PT ;  /* 0x0000004c50057209 */ /* 0x000fe40007810000 */
[----:B------:R-:W-:Y:S01]  /*5220*/  FMNMX.FTZ R7, R71, R6, !PT ;  /* 0x0000000647077209 */ /* 0x000fe20007810000 */
[C---:B------:R-:W-:Y:S01]  /*5230*/  VIADD R185, R160.reuse, 0x9e3779b9 ;  /* 0x9e3779b9a0b97836 */ /* 0x040fe20000000000 */
[----:B------:R-:W-:Y:S01]  /*5240*/  FMNMX.FTZ R6, R81, R5, !PT ;  /* 0x0000000551067209 */ /* 0x000fe20007810000 */
[----:B------:R-:W-:Y:S01]  /*5250*/  VIADD R184, R160, 0x3c6ef372 ;  /* 0x3c6ef372a0b87836 */ /* 0x000fe20000000000 */
[----:B------:R-:W-:Y:S01]  /*5260*/  FMNMX.FTZ R7, R68, R7, !PT ;  /* 0x0000000744077209 */ /* 0x000fe20007810000 */
[----:B------:R-:W-:Y:S01]  /*5270*/  VIADD R158, R18, 0x4 ;  /* 0x00000004129e7836 */ /* 0x000fe20000000000 */
[----:B------:R-:W-:Y:S01]  /*5280*/  FMNMX.FTZ R6, R78, R6, !PT ;  /* 0x000000064e067209 */ /* 0x000fe20007810000 */
[C---:B------:R-:W-:Y:S01]  /*5290*/  VIADD R188, R161.reuse, 0x76cf5d0a ;  /* 0x76cf5d0aa1bc7836 */ /* 0x040fe20000000000 */
[----:B------:R-:W-:Y:S01]  /*52a0*/  FMNMX.FTZ R7, R60, R7, !PT ;  /* 0x000000073c077209 */ /* 0x000fe20007810000 */
[----:B------:R-:W-:Y:S01]  /*52b0*/  IMAD.WIDE.U32 R12, R158, -0x326172a9, RZ ;  /* 0xcd9e8d579e0c7825 */ /* 0x000fe200078e00ff */
[----:B------:R-:W-:Y:S01]  /*52c0*/  FMNMX.FTZ R6, R86, R6, !PT ;  /* 0x0000000656067209 */ /* 0x000fe20007810000 */
[----:B------:R-:W-:Y:S01]  /*52d0*/  STL [R1+0x144], R185 ;  /* 0x000144b901007387 */ /* 0x000fe20000100800 */
[----:B------:R-:W-:Y:S01]  /*52e0*/  FMNMX.FTZ R7, R52, R7, !PT ;  /* 0x0000000734077209 */ /* 0x000fe20007810000 */
[----:B------:R-:W-:Y:S01]  /*52f0*/  VIADD R213, R161, 0x32370b8f ;  /* 0x32370b8fa1d57836 */ /* 0x000fe20000000000 */
[----:B------:R-:W-:Y:S01]  /*5300*/  FMNMX.FTZ R6, R70, R6, !PT ;  /* 0x0000000646067209 */ /* 0x000fe20007810000 */
[C---:B------:R-:W-:Y:S01]  /*5310*/  VIADD R195, R160.reuse, 0xdaa66d2b ;  /* 0xdaa66d2ba0c37836 */ /* 0x040fe20000000000 */
[----:B------:R-:W-:Y:S01]  /*5320*/  FMNMX.FTZ R3, R51, R7, !PT ;  /* 0x0000000733037209 */ /* 0x000fe20007810000 */
[----:B------:R-:W-:Y:S01]  /*5330*/  VIADD R187, R160, 0x78dde6e4 ;  /* 0x78dde6e4a0bb7836 */ /* 0x000fe20000000000 */
[----:B------:R-:W-:Y:S01]  /*5340*/  FMNMX.FTZ R0, R83, R6, !PT ;  /* 0x0000000653007209 */ /* 0x000fe20007810000 */
[C---:B------:R-:W-:Y:S01]  /*5350*/  VIADD R178, R161.reuse, 0xed9eba14 ;  /* 0xed9eba14a1b27836 */ /* 0x040fe20000000000 */
[----:B------:R-:W-:Y:S01]  /*5360*/  LOP3.LUT R5, R72, 0x7ffffffc, RZ, 0xc0, !PT ;  /* 0x7ffffffc48057812 */ /* 0x000fe200078ec0ff */
[----:B------:R-:W-:Y:S01]  /*5370*/  VIADD R177, R161, 0xa9066899 ;  /* 0xa9066899a1b17836 */ /* 0x000fe20000000000 */
[----:B------:R-:W-:Y:S01]  /*5380*/  FMNMX.FTZ R6, R50, R3, !PT ;  /* 0x0000000332067209 */ /* 0x000fe20007810000 */
[----:B------:R-:W-:Y:S01]  /*5390*/  VIADD R212, R160, 0x1715609d ;  /* 0x1715609da0d47836 */ /* 0x000fe20000000000 */
[----:B------:R-:W-:Y:S01]  /*53a0*/  FMNMX.FTZ R3, R77, R0, !PT ;  /* 0x000000004d037209 */ /* 0x000fe20007810000 */
[----:B------:R-:W-:Y:S01]  /*53b0*/  IMAD.IADD R5, R89, 0x1, -R5 ;  /* 0x0000000159057824 */ /* 0x000fe200078e0a05 */
[----:B------:R-:W-:Y:S01]  /*53c0*/  FMNMX.FTZ R6, R61, R6, !PT ;  /* 0x000000063d067209 */ /* 0x000fe20007810000 */
[----:B------:R-:W-:Y:S01]  /*53d0*/  IMAD.SHL.U32 R0, R107, 0x2, RZ ;  /* 0x000000026b007824 */ /* 0x000fe200078e00ff */
[----:B------:R-:W-:Y:S01]  /*53e0*/  FMNMX.FTZ R3, R62, R3, !PT ;  /* 0x000000033e037209 */ /* 0x000fe20007810000 */
[----:B------:R-:W-:Y:S01]  /*53f0*/  IMAD.SHL.U32 R5, R5, 0x2, RZ ;  /* 0x0000000205057824 */ /* 0x000fe200078e00ff */
[----:B------:R-:W-:Y:S01]  /*5400*/  FMNMX.FTZ R6, R53, R6, !PT ;  /* 0x0000000635067209 */ /* 0x000fe20007810000 */
[----:B------:R-:W-:Y:S01]  /*5410*/  STL [R1+0x14c], R184 ;  /* 0x00014cb801007387 */ /* 0x000fe20000100800 */
[----:B------:R-:W-:Y:S01]  /*5420*/  FMNMX.FTZ R3, R54, R3, !PT ;  /* 0x0000000336037209 */ /* 0x000fe20007810000 */
[----:B------:R-:W-:Y:S01]  /*5430*/  IMAD R9, R217, R132, R5 ;  /* 0x00000084d9097224 */ /* 0x000fe200078e0205 */
[----:B------:R-:W-:Y:S01]  /*5440*/  FMNMX.FTZ R6, R91, R6, !PT ;  /* 0x000000065b067209 */ /* 0x000fe20007810000 */
[----:B------:R-:W-:Y:S01]  /*5450*/  STL.64 [R1+0x10], R228 ;  /* 0x000010e401007387 */ /* 0x000fe20000100a00 */
[----:B------:R-:W-:-:S02]  /*5460*/  FMNMX.FTZ R5, R55, R3, !PT ;  /* 0x0000000337057209 */ /* 0x000fc40007810000 */
[----:B------:R-:W-:Y:S01]  /*5470*/  FMNMX.FTZ R3, R88, R6, !PT ;  /* 0x0000000658037209 */ /* 0x000fe20007810000 */
[----:B------:R-:W-:Y:S01]  /*5480*/  STL.64 [R1+0x110], R214 ;  /* 0x000110d601007387 */ /* 0x000fe20000100a00 */
[----:B------:R-:W-:Y:S02]  /*5490*/  FMNMX.FTZ R5, R56, R5, !PT ;  /* 0x0000000538057209 */ /* 0x000fe40007810000 */
[C---:B------:R-:W-:Y:S01]  /*54a0*/  LOP3.LUT R6, R161.reuse, R0, RZ, 0x3c, !PT ;  /* 0x00000000a1067212 */ /* 0x040fe200078e3cff */
[----:B------:R-:W-:Y:S01]  /*54b0*/  VIADD R0, R0, 0x1 ;  /* 0x0000000100007836 */ /* 0x000fe20000000000 */
[----:B------:R-:W1:Y:S01]  /*54c0*/  SHFL.BFLY PT, R11, R3, 0x2, 0x1f ;  /* 0x0c401f00030b7f89 */ /* 0x000e6200000e0000 */
[----:B------:R-:W-:Y:S02]  /*54d0*/  FMNMX.FTZ R5, R90, R5, !PT ;  /* 0x000000055a057209 */ /* 0x000fe40007810000 */
[----:B------:R-:W-:Y:S02]  /*54e0*/  LOP3.LUT R7, R226, R215, RZ, 0x3c, !PT ;  /* 0x000000d7e2077212 */ /* 0x000fe400078e3cff */
[----:B------:R-:W-:-:S02]  /*54f0*/  LOP3.LUT R152, R161, R0, RZ, 0x3c, !PT ;  /* 0x00000000a1987212 */ /* 0x000fc400078e3cff */
[----:B------:R-:W-:Y:S01]  /*5500*/  FMNMX.FTZ R0, R58, R5, !PT ;  /* 0x000000053a007209 */ /* 0x000fe20007810000 */
[----:B------:R-:W-:Y:S01]  /*5510*/  IMAD.WIDE.U32 R224, R7, -0x2daee0ad, RZ ;  /* 0xd2511f5307e07825 */ /* 0x000fe200078e00ff */
[----:B------:R-:W-:Y:S02]  /*5520*/  LOP3.LUT R6, R6, R229, RZ, 0x3c, !PT ;  /* 0x000000e506067212 */ /* 0x000fe400078e3cff */
[----:B------:R-:W-:Y:S01]  /*5530*/  FMNMX.FTZ R5, R93, R0, !PT ;  /* 0x000000005d057209 */ /* 0x000fe20007810000 */
[----:B------:R-:W-:Y:S01]  /*5540*/  VIADD R0, R10, 0xffffffc0 ;  /* 0xffffffc00a007836 */ /* 0x000fe20000000000 */
[----:B------:R-:W-:Y:S01]  /*5550*/  LOP3.LUT R7, R225, R144, R228, 0x96, !PT ;  /* 0x00000090e1077212 */ /* 0x000fe200078e96e4 */
[----:B------:R-:W-:Y:S01]  /*5560*/  IMAD.WIDE.U32 R154, R6, -0x326172a9, RZ ;  /* 0xcd9e8d57069a7825 */ /* 0x000fe200078e00ff */
[----:B------:R-:W-:Y:S01]  /*5570*/  FMNMX.FTZ R5, R92, R5, !PT ;  /* 0x000000055c057209 */ /* 0x000fe20007810000 */
[----:B------:R-:W-:Y:S01]  /*5580*/  STL.64 [R1+0x38], R224 ;  /* 0x000038e001007387 */ /* 0x000fe20000100a00 */
[----:B------:R-:W-:Y:S01]  /*5590*/  LOP3.LUT R8, R152, R229, RZ, 0x3c, !PT ;  /* 0x000000e598087212 */ /* 0x000fe200078e3cff */
[----:B------:R-:W-:Y:S01]  /*55a0*/  IMAD.WIDE.U32 R208, R7, -0x326172a9, RZ ;  /* 0xcd9e8d5707d07825 */ /* 0x000fe200078e00ff */
[----:B------:R-:W-:Y:S01]  /*55b0*/  SHF.R.S32.HI R6, RZ, 0x1f, R9 ;  /* 0x0000001fff067819 */ /* 0x000fe20000011409 */
[----:B------:R-:W3:Y:S01]  /*55c0*/  SHFL.BFLY PT, R15, R5, 0x2, 0x1f ;  /* 0x0c401f00050f7f89 */ /* 0x000ee200000e0000 */
[----:B------:R-:W-:Y:S01]  /*55d0*/  IADD3 R18, P0, R9, R0, RZ ;  /* 0x0000000009127210 */ /* 0x000fe20007f1e0ff */
[----:B------:R-:W-:Y:S01]  /*55e0*/  IMAD.WIDE.U32 R28, R8, -0x326172a9, RZ ;  /* 0xcd9e8d57081c7825 */ /* 0x000fe200078e00ff */
[----:B------:R-:W-:Y:S01]  /*55f0*/  LOP3.LUT R7, R155, R185, R214, 0x96, !PT ;  /* 0x000000b99b077212 */ /* 0x000fe200078e96d6 */
[----:B------:R-:W-:Y:S01]  /*5600*/  STL [R1+0x140], R188 ;  /* 0x000140bc01007387 */ /* 0x000fe20000100800 */
[----:B-1----:R-:W-:-:S02]  /*5610*/  FMNMX.FTZ R3, R3, R11, !PT ;  /* 0x0000000b03037209 */ /* 0x002fc40007810000 */
[----:B------:R-:W-:Y:S01]  /*5620*/  LOP3.LUT R10, R209, R184, R154, 0x96, !PT ;  /* 0x000000b8d10a7212 */ /* 0x000fe200078e969a */
[----:B------:R-:W-:Y:S01]  /*5630*/  STL [R1+0x148], R213 ;  /* 0x000148d501007387 */ /* 0x000fe20000100800 */
[----:B------:R-:W-:Y:S01]  /*5640*/  LEA.HI.X.SX32 R19, R0, R6, 0x1, P0 ;  /* 0x0000000600137211 */ /* 0x000fe200000f0eff */
[----:B------:R-:W-:Y:S01]  /*5650*/  IMAD.WIDE.U32 R6, R7, -0x2daee0ad, RZ ;  /* 0xd2511f5307067825 */ /* 0x000fe200078e00ff */
[-CC-:B------:R-:W-:Y:S01]  /*5660*/  LOP3.LUT R122, R155, R185.reuse, R12.reuse, 0x96, !PT ;  /* 0x000000b99b7a7212 */ /* 0x180fe200078e960c */
[----:B------:R-:W1:Y:S01]  /*5670*/  SHFL.BFLY PT, R102, R3, 0x1, 0x1f ;  /* 0x0c201f0003667f89 */ /* 0x000e6200000e0000 */
[CC--:B------:R-:W-:Y:S01]  /*5680*/  LOP3.LUT R145, R29.reuse, R185.reuse, R12, 0x96, !PT ;  /* 0x000000b91d917212 */ /* 0x0c0fe200078e960c */
[----:B------:R-:W-:Y:S01]  /*5690*/  IMAD.WIDE.U32 R10, R10, -0x2daee0ad, RZ ;  /* 0xd2511f530a0a7825 */ /* 0x000fe200078e00ff */
[----:B------:R-:W-:Y:S01]  /*56a0*/  LOP3.LUT R0, R29, R185, R214, 0x96, !PT ;  /* 0x000000b91d007212 */ /* 0x000fe200078e96d6 */
[----:B------:R-:W-:Y:S01]  /*56b0*/  STL [R1+0x74], R195 ;  /* 0x000074c301007387 */ /* 0x000fe20000100800 */
[----:B------:R-:W-:-:S02]  /*56c0*/  LOP3.LUT R12, R209, R184, R28, 0x96, !PT ;  /* 0x000000b8d10c7212 */ /* 0x000fc400078e961c */
[----:B------:R-:W-:Y:S01]  /*56d0*/  LOP3.LUT R128, R226, R13, RZ, 0x3c, !PT ;  /* 0x0000000de2807212 */ /* 0x000fe200078e3cff */
[----:B------:R-:W-:Y:S01]  /*56e0*/  STL [R1+0x120], R187 ;  /* 0x000120bb01007387 */ /* 0x000fe20000100800 */
[----:B------:R-:W-:Y:S01]  /*56f0*/  LOP3.LUT R9, R7, R188, R224, 0x96, !PT ;  /* 0x000000bc07097212 */ /* 0x000fe200078e96e0 */
[----:B------:R-:W-:Y:S01]  /*5700*/  IMAD.WIDE.U32 R12, R12, -0x2daee0ad, RZ ;  /* 0xd2511f530c0c7825 */ /* 0x000fe200078e00ff */
[----:B------:R-:W-:Y:S01]  /*5710*/  LOP3.LUT R8, R11, R213, R6, 0x96, !PT ;  /* 0x000000d50b087212 */ /* 0x000fe200078e9606 */
[----:B------:R-:W-:Y:S01]  /*5720*/  STL [R1+0x13c], R178 ;  /* 0x00013cb201007387 */ /* 0x000fe20000100800 */
[----:B---3--:R-:W-:Y:S01]  /*5730*/  FMNMX.FTZ R5, R5, R15, !PT ;  /* 0x0000000f05057209 */ /* 0x008fe20007810000 */
[----:B------:R-:W-:Y:S01]  /*5740*/  IMAD.WIDE.U32 R6, R0, -0x2daee0ad, RZ ;  /* 0xd2511f5300067825 */ /* 0x000fe200078e00ff */
[----:B------:R-:W-:Y:S01]  /*5750*/  LEA R34, P0, R18, R150, 0x1 ;  /* 0x0000009612227211 */ /* 0x000fe200078008ff */
[----:B------:R-:W-:Y:S02]  /*5760*/  STL [R1+0x11c], R177 ;  /* 0x00011cb101007387 */ /* 0x000fe40000100800 */
[----:B------:R-:W-:Y:S01]  /*5770*/  IMAD.WIDE.U32 R26, R9, -0x326172a9, RZ ;  /* 0xcd9e8d57091a7825 */ /* 0x000fe200078e00ff */
[----:B------:R-:W-:Y:S01]  /*5780*/  LOP3.LUT R7, R7, R188, R224, 0x96, !PT ;  /* 0x000000bc07077212 */ /* 0x000fe200078e96e0 */
[----:B------:R-:W3:Y:S01]  /*5790*/  SHFL.BFLY PT, R101, R5, 0x1, 0x1f ;  /* 0x0c201f0005657f89 */ /* 0x000ee200000e0000 */
[----:B------:R-:W-:Y:S01]  /*57a0*/  LOP3.LUT R14, R13, R213, R6, 0x96, !PT ;  /* 0x000000d50d0e7212 */ /* 0x000fe200078e9606 */
[----:B------:R-:W-:Y:S01]  /*57b0*/  IMAD.WIDE.U32 R22, R8, -0x326172a9, RZ ;  /* 0xcd9e8d5708167825 */ /* 0x000fe200078e00ff */
[----:B------:R-:W-:Y:S01]  /*57c0*/  LOP3.LUT R8, R27, R195, R208, 0x96, !PT ;  /* 0x000000c31b087212 */ /* 0x000fe200078e96d0 */
[----:B------:R-:W-:Y:S01]  /*57d0*/  STL [R1+0xfc], R212 ;  /* 0x0000fcd401007387 */ /* 0x000fe20000100800 */
[----:B-1----:R-:W-:Y:S01]  /*57e0*/  FMNMX.FTZ R102, R3, R102, !PT ;  /* 0x0000006603667209 */ /* 0x002fe20007810000 */
[----:B------:R-:W-:Y:S01]  /*57f0*/  IMAD.WIDE.U32 R6, R7, -0x326172a9, RZ ;  /* 0xcd9e8d5707067825 */ /* 0x000fe200078e00ff */
[----:B------:R-:W-:-:S02]  /*5800*/  LOP3.LUT R16, R23, R187, R26, 0x96, !PT ;  /* 0x000000bb17107212 */ /* 0x000fc400078e961a */
[----:B------:R-:W-:Y:S01]  /*5810*/  FSETP.NEU.FTZ.AND P1, PT, R102, -INF , PT ;  /* 0xff8000006600780b */ /* 0x000fe20003f3d000 */
[----:B------:R-:W-:Y:S01]  /*5820*/  IMAD.WIDE.U32 R14, R14, -0x326172a9, RZ ;  /* 0xcd9e8d570e0e7825 */ /* 0x000fe200078e00ff */
[----:B------:R-:W-:Y:S02]  /*5830*/  LOP3.LUT R11, R7, R195, R208, 0x96, !PT ;  /* 0x000000c3070b7212 */ /* 0x000fe400078e96d0 */
[----:B------:R-:W-:Y:S01]  /*5840*/  LEA.HI.X R35, R18, R151, R19, 0x1, P0 ;  /* 0x0000009712237211 */ /* 0x000fe200000f0c13 */
[----:B------:R-:W-:Y:S01]  /*5850*/  IMAD.WIDE.U32 R8, R8, -0x2daee0ad, RZ ;  /* 0xd2511f5308087825 */ /* 0x000fe200078e00ff */
[----:B------:R-:W-:-:S03]  /*5860*/  LOP3.LUT R6, R15, R187, R6, 0x96, !PT ;  /* 0x000000bb0f067212 */ /* 0x000fc600078e9606 */
[----:B------:R-:W-:Y:S01]  /*5870*/  IMAD.WIDE.U32 R16, R16, -0x2daee0ad, RZ ;  /* 0xd2511f5310107825 */ /* 0x000fe200078e00ff */
[----:B------:R-:W-:-:S03]  /*5880*/  LOP3.LUT R0, R9, R178, R10, 0x96, !PT ;  /* 0x000000b209007212 */ /* 0x000fc600078e960a */
[----:B------:R-:W-:Y:S01]  /*5890*/  IMAD.WIDE.U32 R20, R6, -0x2daee0ad, RZ ;  /* 0xd2511f5306147825 */ /* 0x000fe200078e00ff */
[----:B------:R-:W-:Y:S02]  /*58a0*/  LOP3.LUT R8, R17, R177, R8, 0x96, !PT ;  /* 0x000000b111087212 */ /* 0x000fe400078e9608 */
[----:B---3--:R-:W-:Y:S01]  /*58b0*/  FMNMX.FTZ R101, R5, R101, !PT ;  /* 0x0000006505657209 */ /* 0x008fe20007810000 */
[----:B------:R-:W-:-:S03]  /*58c0*/  IMAD.WIDE.U32 R24, R0, -0x326172a9, RZ ;  /* 0xcd9e8d5700187825 */ /* 0x000fc600078e00ff */
[----:B------:R-:W-:Y:S01]  /*58d0*/  FSETP.NEU.FTZ.AND P0, PT, R101, -INF , PT ;  /* 0xff8000006500780b */ /* 0x000fe20003f1d000 */
[----:B------:R-:W-:-:S04]  /*58e0*/  IMAD.WIDE.U32 R10, R11, -0x2daee0ad, RZ ;  /* 0xd2511f530b0a7825 */ /* 0x000fc800078e00ff */
[----:B------:R-:W-:Y:S01]  /*58f0*/  IMAD.WIDE.U32 R8, R8, -0x326172a9, RZ ;  /* 0xcd9e8d5708087825 */ /* 0x000fe200078e00ff */
[----:B------:R-:W-:Y:S02]  /*5900*/  LOP3.LUT R11, R11, R178, R12, 0x96, !PT ;  /* 0x000000b20b0b7212 */ /* 0x000fe400078e960c */
[----:B------:R-:W-:Y:S02]  /*5910*/  LOP3.LUT R7, R21, R177, R10, 0x96, !PT ;  /* 0x000000b115077212 */ /* 0x000fe400078e960a */
[----:B------:R-:W-:Y:S01]  /*5920*/  LOP3.LUT R3, R9, R223, R24, 0x96, !PT ;  /* 0x000000df09037212 */ /* 0x000fe200078e9618 */
[----:B------:R-:W-:Y:S01]  /*5930*/  IMAD.WIDE.U32 R10, R11, -0x326172a9, RZ ;  /* 0xcd9e8d570b0a7825 */ /* 0x000fe200078e00ff */
[C---:B------:R-:W-:Y:S02]  /*5940*/  LOP3.LUT R12, R8.reuse, 0xff, RZ, 0xc0, !PT ;  /* 0x000000ff080c7812 */ /* 0x040fe400078ec0ff */
[----:B------:R-:W-:Y:S02]  /*5950*/  LOP3.LUT R15, R8, 0xffff, RZ, 0xc0, !PT ;  /* 0x0000ffff080f7812 */ /* 0x000fe400078ec0ff */
[----:B------:R-:W-:-:S02]  /*5960*/  SHF.R.U32.HI R17, RZ, 0x10, R8 ;  /* 0x00000010ff117819 */ /* 0x000fc40000011608 */
[----:B------:R-:W-:Y:S01]  /*5970*/  SHF.R.U32.HI R13, RZ, 0x18, R8 ;  /* 0x00000018ff0d7819 */ /* 0x000fe20000011608 */
[----:B------:R-:W-:Y:S01]  /*5980*/  IMAD.WIDE.U32 R8, R7, -0x326172a9, RZ ;  /* 0xcd9e8d5707087825 */ /* 0x000fe200078e00ff */
[----:B------:R-:W-:Y:S02]  /*5990*/  LOP3.LUT R21, R11, R212, R14, 0x96, !PT ;  /* 0x000000d40b157212 */ /* 0x000fe400078e960e */
[----:B------:R-:W-:Y:S02]  /*59a0*/  ISETP.GE.U32.AND P2, PT, R192, R12, PT ;  /* 0x0000000cc000720c */ /* 0x000fe40003f46070 */
[----:B------:R-:W-:Y:S02]  /*59b0*/  LOP3.LUT R11, R9, R223, R10, 0x96, !PT ;  /* 0x000000df090b7212 */ /* 0x000fe400078e960a */
[C---:B------:R-:W-:Y:S02]  /*59c0*/  LOP3.LUT R14, R8.reuse, 0xff, RZ, 0xc0, !PT ;  /* 0x000000ff080e7812 */ /* 0x040fe400078ec0ff */
[----:B------:R-:W-:-:S02]  /*59d0*/  LOP3.LUT R29, R8, 0xffff, RZ, 0xc0, !PT ;  /* 0x0000ffff081d7812 */ /* 0x000fc400078ec0ff */
[--C-:B------:R-:W-:Y:S02]  /*59e0*/  SHF.R.U32.HI R19, RZ, 0x10, R8.reuse ;  /* 0x00000010ff137819 */ /* 0x100fe40000011608 */
[----:B------:R-:W-:Y:S02]  /*59f0*/  SHF.R.U32.HI R18, RZ, 0x18, R8 ;  /* 0x00000018ff127819 */ /* 0x000fe40000011608 */
[-CC-:B------:R-:W-:Y:S02]  /*5a00*/  LOP3.LUT R8, R25, R212.reuse, R22.reuse, 0x96, !PT ;  /* 0x000000d419087212 */ /* 0x180fe400078e9616 */
[----:B------:R-:W-:Y:S02]  /*5a10*/  LOP3.LUT R10, R3, 0xffff, RZ, 0xc0, !PT ;  /* 0x0000ffff030a7812 */ /* 0x000fe400078ec0ff */
[----:B------:R-:W-:Y:S01]  /*5a20*/  ISETP.GE.U32.AND P4, PT, R192, R13, PT ;  /* 0x0000000dc000720c */ /* 0x000fe20003f86070 */
[----:B------:R-:W-:Y:S01]  /*5a30*/  IMAD.WIDE.U32 R8, R8, -0x2daee0ad, RZ ;  /* 0xd2511f5308087825 */ /* 0x000fe200078e00ff */
[----:B------:R-:W-:-:S02]  /*5a40*/  LOP3.LUT R22, R25, R212, R22, 0x96, !PT ;  /* 0x000000d419167212 */ /* 0x000fc400078e9616 */
[----:B------:R-:W-:Y:S01]  /*5a50*/  SHF.R.U32.HI R13, RZ, 0x18, R8 ;  /* 0x00000018ff0d7819 */ /* 0x000fe20000011608 */
[C---:B--2---:R-:W-:Y:S01]  /*5a60*/  FMUL.FTZ R6, R4.reuse, R102 ;  /* 0x0000006604067220 */ /* 0x044fe20000410000 */
[----:B------:R-:W-:-:S04]  /*5a70*/  FMUL.FTZ R5, R4, R101 ;  /* 0x0000006504057220 */ /* 0x000fc80000410000 */
[----:B------:R-:W-:Y:S02]  /*5a80*/  FSEL R6, R6, RZ, P1 ;  /* 0x000000ff06067208 */ /* 0x000fe40000800000 */
[----:B------:R-:W-:-:S03]  /*5a90*/  FSEL R5, R5, RZ, P0 ;  /* 0x000000ff05057208 */ /* 0x000fc60000000000 */
[-CC-:B------:R-:W-:Y:S02]  /*5aa0*/  FFMA.FTZ R0, R74, R4.reuse, -R6.reuse ;  /* 0x000000044a007223 */ /* 0x180fe40000010806 */
[-C--:B------:R-:W-:Y:S02]  /*5ab0*/  FFMA.FTZ R7, R80, R4.reuse, -R5 ;  /* 0x0000000450077223 */ /* 0x080fe40000010805 */
[----:B------:R1:W-:Y:S08]  /*5ac0*/  MUFU.EX2 R157, R0 ;  /* 0x00000000009d7308 */ /* 0x0003f00000000800 */
[----:B------:R2:W-:Y:S01]  /*5ad0*/  MUFU.EX2 R153, R7 ;  /* 0x0000000700997308 */ /* 0x0005e20000000800 */
[----:B-1----:R-:W-:-:S07]  /*5ae0*/  FFMA.FTZ R0, R73, R4, -R6 ;  /* 0x0000000449007223 */ /* 0x002fce0000010806 */
[----:B------:R1:W3:Y:S01]  /*5af0*/  MUFU.EX2 R156, R0 ;  /* 0x00000000009c7308 */ /* 0x0002e20000000800 */
[----:B--2---:R-:W-:-:S07]  /*5b00*/  FFMA.FTZ R7, R76, R4, -R5 ;  /* 0x000000044c077223 */ /* 0x004fce0000010805 */
[----:B------:R2:W4:Y:S01]  /*5b10*/  MUFU.EX2 R151, R7 ;  /* 0x0000000700977308 */ /* 0x0005220000000800 */
[----:B-1----:R-:W-:Y:S02]  /*5b20*/  LOP3.LUT R0, R3, 0xff, RZ, 0xc0, !PT ;  /* 0x000000ff03007812 */ /* 0x002fe400078ec0ff */
[----:B---3--:R-:W-:Y:S02]  /*5b30*/  F2FP.F16.F32.PACK_AB R12, R156, R157 ;  /* 0x0000009d9c0c723e */ /* 0x008fe400000000ff */
[----:B------:R-:W-:Y:S02]  /*5b40*/  ISETP.GE.U32.AND P3, PT, R192, R0, PT ;  /* 0x00000000c000720c */ /* 0x000fe40003f66070 */
[----:B------:R-:W-:Y:S01]  /*5b50*/  SHF.R.U32.HI R0, RZ, 0x8, R10 ;  /* 0x00000008ff007819 */ /* 0x000fe2000001160a */
[----:B--2---:R-:W-:Y:S01]  /*5b60*/  FFMA.FTZ R7, R79, R4, -R6 ;  /* 0x000000044f077223 */ /* 0x004fe20000010806 */
[----:B------:R-:W-:Y:S02]  /*5b70*/  PRMT R85, R12, 0x7610, R85 ;  /* 0x000076100c557816 */ /* 0x000fe40000000055 */
[----:B------:R-:W-:Y:S01]  /*5b80*/  LOP3.LUT R10, R0, 0xffff, RZ, 0xc0, !PT ;  /* 0x0000ffff000a7812 */ /* 0x000fe200078ec0ff */
[----:B------:R1:W-:Y:S01]  /*5b90*/  MUFU.EX2 R167, R7 ;  /* 0x0000000700a77308 */ /* 0x0003e20000000800 */
[----:B------:R-:W-:-:S02]  /*5ba0*/  PRMT R84, R12, 0x7632, R84 ;  /* 0x000076320c547816 */ /* 0x000fc40000000054 */
[----:B------:R-:W-:Y:S02]  /*5bb0*/  LOP3.LUT R0, R9, R186, R16, 0x96, !PT ;  /* 0x000000ba09007212 */ /* 0x000fe400078e9610 */
[----:B------:R-:W-:Y:S01]  /*5bc0*/  LOP3.LUT R12, R8, 0xffff, RZ, 0xc0, !PT ;  /* 0x0000ffff080c7812 */ /* 0x000fe200078ec0ff */
[----:B------:R-:W-:Y:S01]  /*5bd0*/  FFMA.FTZ R9, R75, R4, -R6 ;  /* 0x000000044b097223 */ /* 0x000fe20000010806 */
[----:B------:R-:W-:Y:S01]  /*5be0*/  ISETP.GE.U32.AND P1, PT, R192, R10, PT ;  /* 0x0000000ac000720c */ /* 0x000fe20003f26070 */
[----:B------:R-:W-:Y:S01]  /*5bf0*/  @!P3 HADD2 R30, -R85.H0_H0, -RZ.H0_H0 ;  /* 0xa00000ff551eb230 */ /* 0x000fe20000000900 */
[----:B------:R-:W-:Y:S01]  /*5c00*/  PRMT R168, R85, 0x5410, R84 ;  /* 0x0000541055a87816 */ /* 0x000fe20000000054 */
[----:B------:R2:W3:Y:S01]  /*5c10*/  MUFU.EX2 R170, R9 ;  /* 0x0000000900aa7308 */ /* 0x0004e20000000800 */
[----:B------:R-:W-:Y:S02]  /*5c20*/  LOP3.LUT R10, R8, 0xff, RZ, 0xc0, !PT ;  /* 0x000000ff080a7812 */ /* 0x000fe400078ec0ff */
[----:B------:R-:W-:-:S02]  /*5c30*/  @!P3 PRMT R85, R30, 0x5410, RZ ;  /* 0x000054101e55b816 */ /* 0x000fc400000000ff */
[----:B------:R-:W-:Y:S02]  /*5c40*/  SHF.R.U32.HI R16, RZ, 0x10, R8 ;  /* 0x00000010ff107819 */ /* 0x000fe40000011608 */
[--C-:B-1----:R-:W-:Y:S01]  /*5c50*/  SHF.R.U32.HI R7, RZ, 0x18, R3.reuse ;  /* 0x00000018ff077819 */ /* 0x102fe20000011603 */
[----:B------:R-:W-:Y:S01]  /*5c60*/  ST.E.U16 desc[UR4][R34.64], R85 ;  /* 0x0000005522007985 */ /* 0x000fe2000c101504 */
[----:B------:R-:W-:Y:S01]  /*5c70*/  SHF.R.U32.HI R3, RZ, 0x10, R3 ;  /* 0x00000010ff037819 */ /* 0x000fe20000011603 */
[----:B------:R-:W-:Y:S01]  /*5c80*/  @!P1 HADD2 R31, -R84.H0_H0, -RZ.H0_H0 ;  /* 0xa00000ff541f9230 */ /* 0x000fe20000000900 */
[----:B------:R-:W-:Y:S02]  /*5c90*/  ISETP.GE.U32.AND P0, PT, R192, R7, PT ;  /* 0x00000007c000720c */ /* 0x000fe40003f06070 */
[----:B------:R-:W-:Y:S02]  /*5ca0*/  LOP3.LUT R7, R3, 0xff, RZ, 0xc0, !PT ;  /* 0x000000ff03077812 */ /* 0x000fe400078ec0ff */
[----:B------:R-:W-:-:S02]  /*5cb0*/  SHF.R.U32.HI R3, RZ, 0x8, R15 ;  /* 0x00000008ff037819 */ /* 0x000fc4000001160f */
[----:B------:R-:W-:Y:S01]  /*5cc0*/  ISETP.GE.U32.AND P3, PT, R192, R7, PT ;  /* 0x00000007c000720c */ /* 0x000fe20003f66070 */
[-CC-:B--2---:R-:W-:Y:S01]  /*5cd0*/  FFMA.FTZ R9, R81, R4.reuse, -R5.reuse ;  /* 0x0000000451097223 */ /* 0x184fe20000010805 */
[----:B------:R-:W-:Y:S01]  /*5ce0*/  FFMA.FTZ R7, R78, R4, -R5 ;  /* 0x000000044e077223 */ /* 0x000fe20000010805 */
[----:B----4-:R-:W-:Y:S02]  /*5cf0*/  F2FP.F16.F32.PACK_AB R8, R151, R153 ;  /* 0x000000999708723e */ /* 0x010fe400000000ff */
[----:B------:R-:W-:Y:S01]  /*5d00*/  MUFU.EX2 R163, R9 ;  /* 0x0000000900a37308 */ /* 0x000fe20000000800 */
[----:B------:R-:W-:Y:S02]  /*5d10*/  LOP3.LUT R3, R3, 0xffff, RZ, 0xc0, !PT ;  /* 0x0000ffff03037812 */ /* 0x000fe400078ec0ff */
[----:B------:R-:W-:Y:S02]  /*5d20*/  PRMT R81, R8, 0x7610, R81 ;  /* 0x0000761008517816 */ /* 0x000fe40000000051 */
[----:B------:R-:W-:-:S02]  /*5d30*/  @!P1 PRMT R84, R31, 0x5410, RZ ;  /* 0x000054101f549816 */ /* 0x000fc400000000ff */
[----:B------:R-:W-:Y:S01]  /*5d40*/  ISETP.GE.U32.AND P1, PT, R192, R3, PT ;  /* 0x00000003c000720c */ /* 0x000fe20003f26070 */
[----:B------:R1:W2:Y:S01]  /*5d50*/  MUFU.EX2 R169, R7 ;  /* 0x0000000700a97308 */ /* 0x0002a20000000800 */
[----:B---3--:R-:W-:Y:S01]  /*5d60*/  F2FP.F16.F32.PACK_AB R3, R170, R167 ;  /* 0x000000a7aa03723e */ /* 0x008fe200000000ff */
[----:B------:R-:W-:Y:S01]  /*5d70*/  @!P3 HADD2 R37, -R81.H0_H0, -RZ.H0_H0 ;  /* 0xa00000ff5125b230 */ /* 0x000fe20000000900 */
[----:B------:R-:W-:Y:S01]  /*5d80*/  PRMT R82, R8, 0x7632, R82 ;  /* 0x0000763208527816 */ /* 0x000fe20000000052 */
[----:B------:R-:W-:Y:S01]  /*5d90*/  ST.E.U16 desc[UR4][R34.64+0x2], R84 ;  /* 0x0000025422007985 */ /* 0x000fe2000c101504 */
[C---:B------:R-:W-:Y:S02]  /*5da0*/  PRMT R80, R3.reuse, 0x7610, R80 ;  /* 0x0000761003507816 */ /* 0x040fe40000000050 */
[----:B------:R-:W-:Y:S01]  /*5db0*/  PRMT R78, R3, 0x7632, R78 ;  /* 0x00007632034e7816 */ /* 0x000fe2000000004e */
[----:B------:R-:W-:Y:S01]  /*5dc0*/  @!P0 HADD2 R33, -R82.H0_H0, -RZ.H0_H0 ;  /* 0xa00000ff52218230 */ /* 0x000fe20000000900 */
[----:B------:R-:W-:Y:S01]  /*5dd0*/  LOP3.LUT R3, R17, 0xff, RZ, 0xc0, !PT ;  /* 0x000000ff11037812 */ /* 0x000fe200078ec0ff */
[----:B------:R-:W-:Y:S01]  /*5de0*/  @!P2 HADD2 R32, -R80.H0_H0, -RZ.H0_H0 ;  /* 0xa00000ff5020a230 */ /* 0x000fe20000000900 */
[----:B------:R-:W-:Y:S01]  /*5df0*/  PRMT R165, R81, 0x5410, R82 ;  /* 0x0000541051a57816 */ /* 0x000fe20000000052 */
[----:B------:R-:W-:Y:S01]  /*5e00*/  @!P1 HADD2 R36, -R78.H0_H0, -RZ.H0_H0 ;  /* 0xa00000ff4e249230 */ /* 0x000fe20000000900 */
[----:B------:R-:W-:-:S02]  /*5e10*/  @!P3 PRMT R81, R37, 0x5410, RZ ;  /* 0x000054102551b816 */ /* 0x000fc400000000ff */
[----:B------:R-:W-:Y:S01]  /*5e20*/  ISETP.GE.U32.AND P3, PT, R192, R3, PT ;  /* 0x00000003c000720c */ /* 0x000fe20003f66070 */
[----:B-1----:R-:W-:Y:S01]  /*5e30*/  FFMA.FTZ R7, R87, R4, -R6 ;  /* 0x0000000457077223 */ /* 0x002fe20000010806 */
[----:B--2---:R-:W-:Y:S02]  /*5e40*/  F2FP.F16.F32.PACK_AB R3, R169, R163 ;  /* 0x000000a3a903723e */ /* 0x004fe400000000ff */
[C---:B------:R-:W-:Y:S01]  /*5e50*/  LOP3.LUT R8, R0.reuse, 0xffff, RZ, 0xc0, !PT ;  /* 0x0000ffff00087812 */ /* 0x040fe200078ec0ff */
[----:B------:R1:W-:Y:S01]  /*5e60*/  MUFU.EX2 R176, R7 ;  /* 0x0000000700b07308 */ /* 0x0003e20000000800 */
[----:B------:R-:W-:Y:S02]  /*5e70*/  LOP3.LUT R9, R0, 0xff, RZ, 0xc0, !PT ;  /* 0x000000ff00097812 */ /* 0x000fe400078ec0ff */
[C---:B------:R-:W-:Y:S02]  /*5e80*/  PRMT R76, R3.reuse, 0x7632, R76 ;  /* 0x00007632034c7816 */ /* 0x040fe4000000004c */
[----:B------:R-:W-:-:S02]  /*5e90*/  PRMT R75, R3, 0x7610, R75 ;  /* 0x00007610034b7816 */ /* 0x000fc4000000004b */
[----:B------:R-:W-:Y:S01]  /*5ea0*/  PRMT R162, R80, 0x5410, R78 ;  /* 0x0000541050a27816 */ /* 0x000fe2000000004e */
[----:B------:R-:W-:Y:S01]  /*5eb0*/  @!P4 HADD2 R38, -R76.H0_H0, -RZ.H0_H0 ;  /* 0xa00000ff4c26c230 */ /* 0x000fe20000000900 */
[----:B------:R-:W-:Y:S01]  /*5ec0*/  SHF.R.U32.HI R3, RZ, 0x8, R8 ;  /* 0x00000008ff037819 */ /* 0x000fe20000011608 */
[----:B------:R-:W-:Y:S01]  /*5ed0*/  @!P3 HADD2 R39, -R75.H0_H0, -RZ.H0_H0 ;  /* 0xa00000ff4b27b230 */ /* 0x000fe20000000900 */
[----:B------:R-:W-:Y:S01]  /*5ee0*/  @!P1 PRMT R78, R36, 0x5410, RZ ;  /* 0x00005410244e9816 */ /* 0x000fe200000000ff */
[-C--:B------:R-:W-:Y:S01]  /*5ef0*/  FFMA.FTZ R8, R71, R4.reuse, -R6 ;  /* 0x0000000447087223 */ /* 0x080fe20000010806 */
[----:B------:R-:W-:Y:S02]  /*5f00*/  ISETP.GE.U32.AND P1, PT, R192, R9, PT ;  /* 0x00000009c000720c */ /* 0x000fe40003f26070 */
[----:B------:R-:W-:Y:S01]  /*5f10*/  PRMT R159, R75, 0x5410, R76 ;  /* 0x000054104b9f7816 */ /* 0x000fe2000000004c */
[----:B------:R2:W-:Y:S01]  /*5f20*/  MUFU.EX2 R182, R8 ;  /* 0x0000000800b67308 */ /* 0x0005e20000000800 */
[----:B-1----:R-:W-:Y:S01]  /*5f30*/  FFMA.FTZ R7, R69, R4, -R6 ;  /* 0x0000000445077223 */ /* 0x002fe20000010806 */
[----:B------:R-:W-:Y:S01]  /*5f40*/  @!P4 PRMT R76, R38, 0x5410, RZ ;  /* 0x00005410264cc816 */ /* 0x000fe200000000ff */
[----:B------:R-:W-:Y:S01]  /*5f50*/  FADD.FTZ R38, R157, R156 ;  /* 0x0000009c9d267221 */ /* 0x000fe20000010000 */
[----:B------:R-:W-:-:S02]  /*5f60*/  @!P3 PRMT R75, R39, 0x5410, RZ ;  /* 0x00005410274bb816 */ /* 0x000fc400000000ff */
[----:B------:R-:W-:Y:S02]  /*5f70*/  @!P2 PRMT R80, R32, 0x5410, RZ ;  /* 0x000054102050a816 */ /* 0x000fe400000000ff */
[----:B------:R1:W3:Y:S01]  /*5f80*/  MUFU.EX2 R180, R7 ;  /* 0x0000000700b47308 */ /* 0x0002e20000000800 */
[C---:B------:R-:W-:Y:S02]  /*5f90*/  ISETP.GE.U32.AND P2, PT, R192.reuse, R10, PT ;  /* 0x0000000ac000720c */ /* 0x040fe40003f46070 */
[----:B------:R-:W-:Y:S02]  /*5fa0*/  @!P0 PRMT R82, R33, 0x5410, RZ ;  /* 0x0000541021528816 */ /* 0x000fe400000000ff */
[----:B------:R-:W-:Y:S01]  /*5fb0*/  ISETP.GE.U32.AND P0, PT, R192, R14, PT ;  /* 0x0000000ec000720c */ /* 0x000fe20003f06070 */
[----:B--2---:R-:W-:-:S03]  /*5fc0*/  IMAD.WIDE.U32 R8, R21, -0x2daee0ad, RZ ;  /* 0xd2511f5315087825 */ /* 0x004fc600078e00ff */
[----:B------:R-:W-:Y:S01]  /*5fd0*/  LOP3.LUT R10, R8, 0xff, RZ, 0xc0, !PT ;  /* 0x000000ff080a7812 */ /* 0x000fe200078ec0ff */
[----:B-1----:R-:W-:-:S04]  /*5fe0*/  FFMA.FTZ R7, R86, R4, -R5 ;  /* 0x0000000456077223 */ /* 0x002fc80000010805 */
[----:B------:R1:W-:Y:S02]  /*5ff0*/  MUFU.EX2 R171, R7 ;  /* 0x0000000700ab7308 */ /* 0x0003e40000000800 */
[----:B-1----:R-:W-:-:S06]  /*6000*/  FFMA.FTZ R7, R70, R4, -R5 ;  /* 0x0000000446077223 */ /* 0x002fcc0000010805 */
[----:B------:R1:W2:Y:S02]  /*6010*/  MUFU.EX2 R179, R7 ;  /* 0x0000000700b37308 */ /* 0x0002a40000000800 */
[----:B-1----:R-:W-:Y:S02]  /*6020*/  LOP3.LUT R7, R3, 0xffff, RZ, 0xc0, !PT ;  /* 0x0000ffff03077812 */ /* 0x002fe400078ec0ff */
[----:B---3--:R-:W-:Y:S02]  /*6030*/  F2FP.F16.F32.PACK_AB R3, R180, R176 ;  /* 0x000000b0b403723e */ /* 0x008fe400000000ff */
[----:B------:R-:W-:Y:S01]  /*6040*/  ISETP.GE.U32.AND P4, PT, R192, R7, PT ;  /* 0x00000007c000720c */ /* 0x000fe20003f86070 */
[----:B------:R-:W-:Y:S01]  /*6050*/  FFMA.FTZ R7, R68, R4, -R6 ;  /* 0x0000000444077223 */ /* 0x000fe20000010806 */
[C---:B------:R-:W-:Y:S02]  /*6060*/  PRMT R73, R3.reuse, 0x7610, R73 ;  /* 0x0000761003497816 */ /* 0x040fe40000000049 */
[----:B------:R-:W-:Y:S01]  /*6070*/  PRMT R72, R3, 0x7632, R72 ;  /* 0x0000763203487816 */ /* 0x000fe20000000048 */
[----:B------:R2:W1:Y:S01]  /*6080*/  MUFU.EX2 R238, R7 ;  /* 0x0000000700ee7308 */ /* 0x0004620000000800 */
[--C-:B------:R-:W-:Y:S01]  /*6090*/  SHF.R.U32.HI R3, RZ, 0x18, R0.reuse ;  /* 0x00000018ff037819 */ /* 0x100fe20000011600 */
[----:B------:R-:W-:Y:S01]  /*60a0*/  @!P1 HADD2 R40, -R73.H0_H0, -RZ.H0_H0 ;  /* 0xa00000ff49289230 */ /* 0x000fe20000000900 */
[----:B------:R-:W-:-:S02]  /*60b0*/  SHF.R.U32.HI R0, RZ, 0x10, R0 ;  /* 0x00000010ff007819 */ /* 0x000fc40000011600 */
[----:B------:R-:W-:Y:S01]  /*60c0*/  ISETP.GE.U32.AND P3, PT, R192, R3, PT ;  /* 0x00000003c000720c */ /* 0x000fe20003f66070 */
[----:B------:R-:W-:Y:S01]  /*60d0*/  FFMA.FTZ R3, R83, R4, -R5 ;  /* 0x0000000453037223 */ /* 0x000fe20000010805 */
[----:B------:R-:W-:Y:S01]  /*60e0*/  LOP3.LUT R0, R0, 0xff, RZ, 0xc0, !PT ;  /* 0x000000ff00007812 */ /* 0x000fe200078ec0ff */
[----:B------:R-:W-:Y:S01]  /*60f0*/  @!P4 HADD2 R41, -R72.H0_H0, -RZ.H0_H0 ;  /* 0xa00000ff4829c230 */ /* 0x000fe20000000900 */
[----:B------:R-:W-:Y:S01]  /*6100*/  PRMT R166, R73, 0x5410, R72 ;  /* 0x0000541049a67816 */ /* 0x000fe20000000048 */
[----:B------:R3:W-:Y:S01]  /*6110*/  MUFU.EX2 R181, R3 ;  /* 0x0000000300b57308 */ /* 0x0007e20000000800 */
[----:B------:R-:W-:Y:S02]  /*6120*/  @!P1 PRMT R73, R40, 0x5410, RZ ;  /* 0x0000541028499816 */ /* 0x000fe400000000ff */
[----:B------:R-:W-:Y:S02]  /*6130*/  ISETP.GE.U32.AND P1, PT, R192, R0, PT ;  /* 0x00000000c000720c */ /* 0x000fe40003f26070 */
[----:B------:R-:W-:-:S02]  /*6140*/  SHF.R.U32.HI R0, RZ, 0x8, R12 ;  /* 0x00000008ff007819 */ /* 0x000fc4000001160c */
[----:B--2---:R-:W-:Y:S02]  /*6150*/  F2FP.F16.F32.PACK_AB R7, R179, R171 ;  /* 0x000000abb307723e */ /* 0x004fe400000000ff */
[----:B------:R-:W-:Y:S02]  /*6160*/  @!P4 PRMT R72, R41, 0x5410, RZ ;  /* 0x000054102948c816 */ /* 0x000fe400000000ff */
[C---:B------:R-:W-:Y:S02]  /*6170*/  PRMT R70, R7.reuse, 0x7632, R70 ;  /* 0x0000763207467816 */ /* 0x040fe40000000046 */
[----:B------:R-:W-:Y:S02]  /*6180*/  PRMT R69, R7, 0x7610, R69 ;  /* 0x0000761007457816 */ /* 0x000fe40000000045 */
[----:B------:R-:W-:Y:S01]  /*6190*/  LOP3.LUT R7, R0, 0xffff, RZ, 0xc0, !PT ;  /* 0x0000ffff00077812 */ /* 0x000fe200078ec0ff */
[----:B------:R-:W-:Y:S02]  /*61a0*/  @!P3 HADD2 R42, -R70.H0_H0, -RZ.H0_H0 ;  /* 0xa00000ff462ab230 */ /* 0x000fe40000000900 */
[----:B---3--:R-:W-:Y:S01]  /*61b0*/  FFMA.FTZ R3, R77, R4, -R5 ;  /* 0x000000044d037223 */ /* 0x008fe20000010805 */
[----:B-1----:R-:W-:Y:S01]  /*61c0*/  F2FP.F16.F32.PACK_AB R0, R238, R182 ;  /* 0x000000b6ee00723e */ /* 0x002fe200000000ff */
[----:B------:R-:W-:Y:S01]  /*61d0*/  @!P1 HADD2 R44, -R69.H0_H0, -RZ.H0_H0 ;  /* 0xa00000ff452c9230 */ /* 0x000fe20000000900 */
[----:B------:R-:W-:Y:S01]  /*61e0*/  PRMT R164, R69, 0x5410, R70 ;  /* 0x0000541045a47816 */ /* 0x000fe20000000046 */
[----:B------:R1:W2:Y:S01]  /*61f0*/  MUFU.EX2 R183, R3 ;  /* 0x0000000300b77308 */ /* 0x0002a20000000800 */
[----:B------:R-:W-:-:S02]  /*6200*/  PRMT R68, R0, 0x7610, R68 ;  /* 0x0000761000447816 */ /* 0x000fc40000000044 */
[----:B------:R-:W-:Y:S02]  /*6210*/  PRMT R67, R0, 0x7632, R67 ;  /* 0x0000763200437816 */ /* 0x000fe40000000043 */
[----:B------:R-:W-:Y:S01]  /*6220*/  ISETP.GE.U32.AND P4, PT, R192, R7, PT ;  /* 0x00000007c000720c */ /* 0x000fe20003f86070 */
[----:B------:R-:W-:Y:S01]  /*6230*/  @!P2 HADD2 R43, -R68.H0_H0, -RZ.H0_H0 ;  /* 0xa00000ff442ba230 */ /* 0x000fe20000000900 */
[----:B------:R-:W-:Y:S02]  /*6240*/  @!P3 PRMT R70, R42, 0x5410, RZ ;  /* 0x000054102a46b816 */ /* 0x000fe400000000ff */
[----:B------:R-:W-:Y:S02]  /*6250*/  LOP3.LUT R0, R16, 0xff, RZ, 0xc0, !PT ;  /* 0x000000ff10007812 */ /* 0x000fe400078ec0ff */
[----:B------:R-:W-:Y:S02]  /*6260*/  ISETP.GE.U32.AND P3, PT, R192, R13, PT ;  /* 0x0000000dc000720c */ /* 0x000fe40003f66070 */
[----:B------:R-:W-:-:S02]  /*6270*/  @!P1 PRMT R69, R44, 0x5410, RZ ;  /* 0x000054102c459816 */ /* 0x000fc400000000ff */
[----:B------:R-:W-:Y:S01]  /*6280*/  ISETP.GE.U32.AND P1, PT, R192, R0, PT ;  /* 0x00000000c000720c */ /* 0x000fe20003f26070 */
[----:B-1----:R-:W-:Y:S01]  /*6290*/  FFMA.FTZ R3, R60, R4, -R6 ;  /* 0x000000043c037223 */ /* 0x002fe20000010806 */
[----:B--2---:R-:W-:Y:S01]  /*62a0*/  F2FP.F16.F32.PACK_AB R0, R183, R181 ;  /* 0x000000b5b700723e */ /* 0x004fe200000000ff */
[----:B------:R-:W-:Y:S01]  /*62b0*/  @!P4 HADD2 R45, -R67.H0_H0, -RZ.H0_H0 ;  /* 0xa00000ff432dc230 */ /* 0x000fe20000000900 */
[----:B------:R-:W-:Y:S01]  /*62c0*/  LOP3.LUT R7, R11, 0xffff, RZ, 0xc0, !PT ;  /* 0x0000ffff0b077812 */ /* 0x000fe200078ec0ff */
[----:B------:R1:W-:Y:S01]  /*62d0*/  MUFU.EX2 R237, R3 ;  /* 0x0000000300ed7308 */ /* 0x0003e20000000800 */
[C---:B------:R-:W-:Y:S02]  /*62e0*/  PRMT R66, R0.reuse, 0x7632, R66 ;  /* 0x0000763200427816 */ /* 0x040fe40000000042 */
[----:B------:R-:W-:Y:S02]  /*62f0*/  PRMT R65, R0, 0x7610, R65 ;  /* 0x0000761000417816 */ /* 0x000fe40000000041 */
[----:B------:R-:W-:Y:S01]  /*6300*/  SHF.R.U32.HI R0, RZ, 0x8, R7 ;  /* 0x00000008ff007819 */ /* 0x000fe20000011607 */
[----:B------:R-:W-:Y:S01]  /*6310*/  @!P3 HADD2 R46, -R66.H0_H0, -RZ.H0_H0 ;  /* 0xa00000ff422eb230 */ /* 0x000fe20000000900 */
[----:B------:R-:W-:Y:S01]  /*6320*/  PRMT R161, R68, 0x5410, R67 ;  /* 0x0000541044a17816 */ /* 0x000fe20000000043 */
[----:B------:R-:W-:Y:S01]  /*6330*/  @!P1 HADD2 R47, -R65.H0_H0, -RZ.H0_H0 ;  /* 0xa00000ff412f9230 */ /* 0x000fe20000000900 */
[----:B------:R-:W-:-:S02]  /*6340*/  LOP3.LUT R0, R0, 0xffff, RZ, 0xc0, !PT ;  /* 0x0000ffff00007812 */ /* 0x000fc400078ec0ff */
[----:B------:R-:W-:Y:S02]  /*6350*/  @!P4 PRMT R67, R45, 0x5410, RZ ;  /* 0x000054102d43c816 */ /* 0x000fe400000000ff */
[----:B------:R-:W-:Y:S02]  /*6360*/  PRMT R160, R65, 0x5410, R66 ;  /* 0x0000541041a07816 */ /* 0x000fe40000000042 */
[----:B------:R-:W-:Y:S01]  /*6370*/  @!P3 PRMT R66, R46, 0x5410, RZ ;  /* 0x000054102e42b816 */ /* 0x000fe200000000ff */
[----:B-1----:R-:W-:Y:S01]  /*6380*/  FFMA.FTZ R3, R52, R4, -R6 ;  /* 0x0000000434037223 */ /* 0x002fe20000010806 */
[----:B------:R-:W-:Y:S02]  /*6390*/  ISETP.GE.U32.AND P3, PT, R192, R0, PT ;  /* 0x00000000c000720c */ /* 0x000fe40003f66070 */
[----:B------:R-:W-:Y:S01]  /*63a0*/  SHF.R.U32.HI R0, RZ, 0x18, R11 ;  /* 0x00000018ff007819 */ /* 0x000fe2000001160b */
[----:B------:R1:W2:Y:S01]  /*63b0*/  MUFU.EX2 R236, R3 ;  /* 0x0000000300ec7308 */ /* 0x0002a20000000800 */
[----:B------:R-:W-:-:S02]  /*63c0*/  @!P1 PRMT R65, R47, 0x5410, RZ ;  /* 0x000054102f419816 */ /* 0x000fc400000000ff */
[----:B------:R-:W-:Y:S02]  /*63d0*/  ISETP.GE.U32.AND P1, PT, R192, R0, PT ;  /* 0x00000000c000720c */ /* 0x000fe40003f26070 */
[----:B------:R-:W-:Y:S02]  /*63e0*/  LOP3.LUT R0, R19, 0xff, RZ, 0xc0, !PT ;  /* 0x000000ff13007812 */ /* 0x000fe400078ec0ff */
[----:B------:R-:W-:Y:S02]  /*63f0*/  LOP3.LUT R13, R8, 0xffff, RZ, 0xc0, !PT ;  /* 0x0000ffff080d7812 */ /* 0x000fe400078ec0ff */
[----:B------:R-:W-:Y:S02]  /*6400*/  SHF.R.U32.HI R12, RZ, 0x10, R8 ;  /* 0x00000010ff0c7819 */ /* 0x000fe40000011608 */
[----:B------:R-:W-:Y:S02]  /*6410*/  @!P2 PRMT R68, R43, 0x5410, RZ ;  /* 0x000054102b44a816 */ /* 0x000fe400000000ff */
[----:B------:R-:W-:-:S02]  /*6420*/  ISETP.GE.U32.AND P2, PT, R192, R18, PT ;  /* 0x00000012c000720c */ /* 0x000fc40003f46070 */
[----:B-1----:R-:W-:Y:S02]  /*6430*/  LOP3.LUT R3, R11, 0xff, RZ, 0xc0, !PT ;  /* 0x000000ff0b037812 */ /* 0x002fe400078ec0ff */
[----:B--2---:R-:W-:Y:S02]  /*6440*/  F2FP.F16.F32.PACK_AB R7, R236, R237 ;  /* 0x000000edec07723e */ /* 0x004fe400000000ff */
[----:B------:R-:W-:Y:S01]  /*6450*/  ISETP.GE.U32.AND P4, PT, R192, R3, PT ;  /* 0x00000003c000720c */ /* 0x000fe20003f86070 */
[----:B------:R-:W-:Y:S01]  /*6460*/  FFMA.FTZ R3, R62, R4, -R5 ;  /* 0x000000043e037223 */ /* 0x000fe20000010805 */
[C---:B------:R-:W-:Y:S02]  /*6470*/  PRMT R64, R7.reuse, 0x7610, R64 ;  /* 0x0000761007407816 */ /* 0x040fe40000000040 */
[----:B------:R-:W-:Y:S01]  /*6480*/  PRMT R63, R7, 0x7632, R63 ;  /* 0x00007632073f7816 */ /* 0x000fe2000000003f */
[----:B------:R1:W-:Y:S01]  /*6490*/  MUFU.EX2 R232, R3 ;  /* 0x0000000300e87308 */ /* 0x0003e20000000800 */
[----:B------:R-:W-:-:S02]  /*64a0*/  FMNMX.FTZ R7, R139, R138, !PT ;  /* 0x0000008a8b077209 */ /* 0x000fc40007810000 */
[----:B------:R-:W-:Y:S01]  /*64b0*/  PRMT R222, R64, 0x5410, R63 ;  /* 0x0000541040de7816 */ /* 0x000fe2000000003f */
[----:B------:R-:W-:-:S04]  /*64c0*/  @!P3 HADD2 R49, -R63.H0_H0, -RZ.H0_H0 ;  /* 0xa00000ff3f31b230 */ /* 0x000fc80000000900 */
[----:B------:R-:W-:Y:S01]  /*64d0*/  @!P4 HADD2 R48, -R64.H0_H0, -RZ.H0_H0 ;  /* 0xa00000ff4030c230 */ /* 0x000fe20000000900 */
[----:B------:R-:W-:-:S04]  /*64e0*/  @!P3 PRMT R63, R49, 0x5410, RZ ;  /* 0x00005410313fb816 */ /* 0x000fc800000000ff */
[----:B------:R-:W-:Y:S02]  /*64f0*/  @!P4 PRMT R64, R48, 0x5410, RZ ;  /* 0x000054103040c816 */ /* 0x000fe400000000ff */
[----:B------:R-:W-:Y:S01]  /*6500*/  ISETP.GE.U32.AND P4, PT, R192, R0, PT ;  /* 0x00000000c000720c */ /* 0x000fe20003f86070 */
[----:B-1----:R-:W-:Y:S01]  /*6510*/  FFMA.FTZ R3, R54, R4, -R5 ;  /* 0x0000000436037223 */ /* 0x002fe20000010805 */
[----:B------:R-:W-:Y:S01]  /*6520*/  LOP3.LUT R0, R9, R186, R20, 0x96, !PT ;  /* 0x000000ba09007212 */ /* 0x000fe200078e9614 */
[----:B------:R-:W-:Y:S02]  /*6530*/  FFMA.FTZ R9, R51, R4, -R6 ;  /* 0x0000000433097223 */ /* 0x000fe40000010806 */
[----:B------:R1:W2:Y:S08]  /*6540*/  MUFU.EX2 R234, R3 ;  /* 0x0000000300ea7308 */ /* 0x0002b00000000800 */
[----:B------:R2:W-:Y:S01]  /*6550*/  MUFU.EX2 R231, R9 ;  /* 0x0000000900e77308 */ /* 0x0005e20000000800 */
[----:B-1----:R-:W-:-:S02]  /*6560*/  SHF.R.U32.HI R3, RZ, 0x10, R11 ;  /* 0x00000010ff037819 */ /* 0x002fc4000001160b */
[----:B------:R-:W-:Y:S02]  /*6570*/  SHF.R.U32.HI R11, RZ, 0x18, R8 ;  /* 0x00000018ff0b7819 */ /* 0x000fe40000011608 */
[----:B------:R-:W-:Y:S02]  /*6580*/  LOP3.LUT R3, R3, 0xff, RZ, 0xc0, !PT ;  /* 0x000000ff03037812 */ /* 0x000fe400078ec0ff */
[----:B------:R-:W-:Y:S02]  /*6590*/  FMNMX.FTZ R8, R143, R142, !PT ;  /* 0x0000008e8f087209 */ /* 0x000fe40007810000 */
[----:B------:R-:W-:Y:S02]  /*65a0*/  ISETP.GE.U32.AND P3, PT, R192, R3, PT ;  /* 0x00000003c000720c */ /* 0x000fe40003f66070 */
[----:B------:R-:W-:Y:S02]  /*65b0*/  FMNMX.FTZ R3, R137, R7, !PT ;  /* 0x0000000789037209 */ /* 0x000fe40007810000 */
[----:B------:R-:W-:Y:S01]  /*65c0*/  FMNMX.FTZ R7, R141, R8, !PT ;  /* 0x000000088d077209 */ /* 0x000fe20007810000 */
[----:B------:R-:W-:Y:S01]  /*65d0*/  FFMA.FTZ R8, R50, R4, -R6 ;  /* 0x0000000432087223 */ /* 0x000fe20000010806 */
[----:B------:R-:W-:-:S02]  /*65e0*/  FMNMX.FTZ R3, R136, R3, !PT ;  /* 0x0000000388037209 */ /* 0x000fc40007810000 */
[----:B--2---:R-:W-:Y:S01]  /*65f0*/  F2FP.F16.F32.PACK_AB R9, R234, R232 ;  /* 0x000000e8ea09723e */ /* 0x004fe200000000ff */
[----:B------:R1:W2:Y:S01]  /*6600*/  MUFU.EX2 R235, R8 ;  /* 0x0000000800eb7308 */ /* 0x0002a20000000800 */
[----:B------:R-:W-:Y:S02]  /*6610*/  FMNMX.FTZ R7, R140, R7, !PT ;  /* 0x000000078c077209 */ /* 0x000fe40007810000 */
[----:B------:R-:W-:Y:S02]  /*6620*/  FMNMX.FTZ R3, R134, R3, !PT ;  /* 0x0000000386037209 */ /* 0x000fe40007810000 */
[C---:B------:R-:W-:Y:S02]  /*6630*/  PRMT R59, R9.reuse, 0x7632, R59 ;  /* 0x00007632093b7816 */ /* 0x040fe4000000003b */
[----:B------:R-:W-:-:S03]  /*6640*/  PRMT R57, R9, 0x7610, R57 ;  /* 0x0000761009397816 */ /* 0x000fc60000000039 */
[----:B------:R-:W-:Y:S01]  /*6650*/  @!P1 HADD2 R50, -R59.H0_H0, -RZ.H0_H0 ;  /* 0xa00000ff3b329230 */ /* 0x000fe20000000900 */
[----:B------:R-:W-:Y:S01]  /*6660*/  PRMT R220, R57, 0x5410, R59 ;  /* 0x0000541039dc7816 */ /* 0x000fe2000000003b */
[----:B------:R-:W-:-:S03]  /*6670*/  @!P3 HADD2 R51, -R57.H0_H0, -RZ.H0_H0 ;  /* 0xa00000ff3933b230 */ /* 0x000fc60000000900 */
[----:B------:R-:W-:Y:S02]  /*6680*/  @!P1 PRMT R59, R50, 0x5410, RZ ;  /* 0x00005410323b9816 */ /* 0x000fe400000000ff */
[----:B-1----:R-:W-:Y:S02]  /*6690*/  FMNMX.FTZ R8, R135, R7, !PT ;  /* 0x0000000787087209 */ /* 0x002fe40007810000 */
[----:B------:R-:W-:Y:S02]  /*66a0*/  FMNMX.FTZ R7, R127, R3, !PT ;  /* 0x000000037f077209 */ /* 0x000fe40007810000 */
[----:B------:R-:W-:Y:S01]  /*66b0*/  SHF.R.U32.HI R3, RZ, 0x8, R29 ;  /* 0x00000008ff037819 */ /* 0x000fe2000001161d */
[----:B------:R-:W-:Y:S01]  /*66c0*/  FADD.FTZ R29, R153, R151 ;  /* 0x00000097991d7221 */ /* 0x000fe20000010000 */
[----:B------:R-:W-:Y:S01]  /*66d0*/  FMNMX.FTZ R8, R133, R8, !PT ;  /* 0x0000000885087209 */ /* 0x000fe20007810000 */
[----:B------:R-:W-:Y:S01]  /*66e0*/  IMAD.MOV.U32 R153, RZ, RZ, R195 ;  /* 0x000000ffff997224 */ /* 0x000fe200078e00c3 */
[----:B------:R-:W-:-:S02]  /*66f0*/  LOP3.LUT R3, R3, 0xffff, RZ, 0xc0, !PT ;  /* 0x0000ffff03037812 */ /* 0x000fc400078ec0ff */
[----:B------:R-:W-:Y:S02]  /*6700*/  FMNMX.FTZ R7, R124, R7, !PT ;  /* 0x000000077c077209 */ /* 0x000fe40007810000 */
[----:B------:R-:W-:Y:S02]  /*6710*/  FMNMX.FTZ R8, R126, R8, !PT ;  /* 0x000000087e087209 */ /* 0x000fe40007810000 */
[----:B------:R-:W-:Y:S02]  /*6720*/  ISETP.GE.U32.AND P1, PT, R192, R3, PT ;  /* 0x00000003c000720c */ /* 0x000fe40003f26070 */
[----:B------:R-:W-:Y:S02]  /*6730*/  FMNMX.FTZ R3, R115, R7, !PT ;  /* 0x0000000773037209 */ /* 0x000fe40007810000 */
[----:B------:R-:W-:Y:S02]  /*6740*/  FMNMX.FTZ R8, R125, R8, !PT ;  /* 0x000000087d087209 */ /* 0x000fe40007810000 */
[----:B------:R-:W-:Y:S01]  /*6750*/  FMNMX.FTZ R7, R112, R3, !PT ;  /* 0x0000000370077209 */ /* 0x000fe20007810000 */
[----:B------:R-:W-:Y:S01]  /*6760*/  FFMA.FTZ R3, R55, R4, -R5 ;  /* 0x0000000437037223 */ /* 0x000fe20000010805 */
[----:B------:R-:W-:-:S02]  /*6770*/  FMNMX.FTZ R8, R114, R8, !PT ;  /* 0x0000000872087209 */ /* 0x000fc40007810000 */
[----:B--2---:R-:W-:Y:S01]  /*6780*/  F2FP.F16.F32.PACK_AB R9, R235, R231 ;  /* 0x000000e7eb09723e */ /* 0x004fe200000000ff */
[----:B------:R1:W-:Y:S01]  /*6790*/  MUFU.EX2 R194, R3 ;  /* 0x0000000300c27308 */ /* 0x0003e20000000800 */
[----:B------:R-:W-:Y:S02]  /*67a0*/  @!P3 PRMT R57, R51, 0x5410, RZ ;  /* 0x000054103339b816 */ /* 0x000fe400000000ff */
[C---:B------:R-:W-:Y:S02]  /*67b0*/  PRMT R55, R9.reuse, 0x7610, R55 ;  /* 0x0000761009377816 */ /* 0x040fe40000000037 */
[----:B------:R-:W-:Y:S02]  /*67c0*/  PRMT R54, R9, 0x7632, R54 ;  /* 0x0000763209367816 */ /* 0x000fe40000000036 */
[----:B------:R-:W-:Y:S01]  /*67d0*/  ISETP.GE.U32.AND P3, PT, R192, R10, PT ;  /* 0x0000000ac000720c */ /* 0x000fe20003f66070 */
[----:B------:R-:W-:Y:S01]  /*67e0*/  @!P0 HADD2 R52, -R55.H0_H0, -RZ.H0_H0 ;  /* 0xa00000ff37348230 */ /* 0x000fe20000000900 */
[----:B------:R-:W-:-:S04]  /*67f0*/  PRMT R219, R55, 0x5410, R54 ;  /* 0x0000541037db7816 */ /* 0x000fc80000000036 */
[----:B------:R-:W-:Y:S02]  /*6800*/  @!P0 PRMT R55, R52, 0x5410, RZ ;  /* 0x0000541034378816 */ /* 0x000fe400000000ff */
[----:B------:R-:W-:Y:S02]  /*6810*/  ISETP.GE.U32.AND P0, PT, R192, R11, PT ;  /* 0x0000000bc000720c */ /* 0x000fe40003f06070 */
[----:B-1----:R-:W-:Y:S02]  /*6820*/  FMNMX.FTZ R3, R111, R7, !PT ;  /* 0x000000076f037209 */ /* 0x002fe40007810000 */
[----:B------:R-:W-:Y:S01]  /*6830*/  FMNMX.FTZ R7, R113, R8, !PT ;  /* 0x0000000871077209 */ /* 0x000fe20007810000 */
[----:B------:R-:W-:Y:S01]  /*6840*/  FFMA.FTZ R8, R56, R4, -R5 ;  /* 0x0000000438087223 */ /* 0x000fe20000010805 */
[----:B------:R-:W-:Y:S01]  /*6850*/  FMNMX.FTZ R3, R108, R3, !PT ;  /* 0x000000036c037209 */ /* 0x000fe20007810000 */
[----:B------:R-:W-:Y:S01]  /*6860*/  @!P1 HADD2 R56, -R54.H0_H0, -RZ.H0_H0 ;  /* 0xa00000ff36389230 */ /* 0x000fe20000000900 */
[----:B------:R-:W-:Y:S01]  /*6870*/  FMNMX.FTZ R7, R110, R7, !PT ;  /* 0x000000076e077209 */ /* 0x000fe20007810000 */
[----:B------:R1:W2:Y:S01]  /*6880*/  MUFU.EX2 R247, R8 ;  /* 0x0000000800f77308 */ /* 0x0002a20000000800 */
        /* <DEDUP_REMOVED lines=8> */
[-CC-:B------:R-:W-:Y:S01]  /*6910*/  FFMA.FTZ R7, R53, R4.reuse, -R6.reuse ;  /* 0x0000000435077223 */ /* 0x180fe20000010806 */
[----:B-1----:R-:W-:Y:S01]  /*6920*/  FFMA.FTZ R8, R61, R4, -R6 ;  /* 0x000000043d087223 */ /* 0x002fe20000010806 */
[----:B------:R-:W-:Y:S02]  /*6930*/  FMNMX.FTZ R103, R94, R103, !PT ;  /* 0x000000675e677209 */ /* 0x000fe40007810000 */
[----:B------:R1:W-:Y:S01]  /*6940*/  MUFU.EX2 R245, R7 ;  /* 0x0000000700f57308 */ /* 0x0003e20000000800 */
[----:B------:R-:W-:Y:S02]  /*6950*/  LOP3.LUT R3, R12, 0xff, RZ, 0xc0, !PT ;  /* 0x000000ff0c037812 */ /* 0x000fe400078ec0ff */
[----:B------:R-:W-:Y:S01]  /*6960*/  FMNMX.FTZ R100, R97, R100, !PT ;  /* 0x0000006461647209 */ /* 0x000fe20007810000 */
[----:B------:R-:W3:Y:S01]  /*6970*/  SHFL.BFLY PT, R9, R103, 0x2, 0x1f ;  /* 0x0c401f0067097f89 */ /* 0x000ee200000e0000 */
[----:B------:R-:W-:-:S02]  /*6980*/  @!P1 PRMT R54, R56, 0x5410, RZ ;  /* 0x0000541038369816 */ /* 0x000fc400000000ff */
[----:B------:R-:W-:Y:S01]  /*6990*/  ISETP.GE.U32.AND P1, PT, R192, R3, PT ;  /* 0x00000003c000720c */ /* 0x000fe20003f26070 */
[----:B------:R2:W4:Y:S01]  /*69a0*/  MUFU.EX2 R246, R8 ;  /* 0x0000000800f67308 */ /* 0x0005220000000800 */
[C---:B------:R-:W-:Y:S01]  /*69b0*/  LOP3.LUT R3, R0.reuse, 0xffff, RZ, 0xc0, !PT ;  /* 0x0000ffff00037812 */ /* 0x040fe200078ec0ff */
[----:B------:R-:W5:Y:S03]  /*69c0*/  SHFL.BFLY PT, R10, R100, 0x2, 0x1f ;  /* 0x0c401f00640a7f89 */ /* 0x000f6600000e0000 */
[----:B------:R-:W-:Y:S02]  /*69d0*/  SHF.R.U32.HI R3, RZ, 0x8, R3 ;  /* 0x00000008ff037819 */ /* 0x000fe40000011603 */
[----:B-1----:R-:W-:Y:S02]  /*69e0*/  LOP3.LUT R7, R0, 0xff, RZ, 0xc0, !PT ;  /* 0x000000ff00077812 */ /* 0x002fe400078ec0ff */
[----:B------:R-:W-:-:S02]  /*69f0*/  LOP3.LUT R3, R3, 0xffff, RZ, 0xc0, !PT ;  /* 0x0000ffff03037812 */ /* 0x000fc400078ec0ff */
[----:B--2---:R-:W-:Y:S02]  /*6a00*/  F2FP.F16.F32.PACK_AB R8, R247, R194 ;  /* 0x000000c2f708723e */ /* 0x004fe400000000ff */
[----:B---3--:R-:W-:Y:S02]  /*6a10*/  FMNMX.FTZ R103, R103, R9, !PT ;  /* 0x0000000967677209 */ /* 0x008fe40007810000 */
[C---:B------:R-:W-:Y:S02]  /*6a20*/  PRMT R53, R8.reuse, 0x7632, R53 ;  /* 0x0000763208357816 */ /* 0x040fe40000000035 */
[----:B------:R-:W-:Y:S02]  /*6a30*/  PRMT R52, R8, 0x7610, R52 ;  /* 0x0000761008347816 */ /* 0x000fe40000000034 */
[----:B----4-:R-:W-:Y:S01]  /*6a40*/  F2FP.F16.F32.PACK_AB R8, R245, R246 ;  /* 0x000000f6f508723e */ /* 0x010fe200000000ff */
[----:B------:R-:W-:Y:S01]  /*6a50*/  @!P2 HADD2 R60, -R53.H0_H0, -RZ.H0_H0 ;  /* 0xa00000ff353ca230 */ /* 0x000fe20000000900 */
[----:B------:R-:W-:Y:S01]  /*6a60*/  PRMT R218, R52, 0x5410, R53 ;  /* 0x0000541034da7816 */ /* 0x000fe20000000035 */
[----:B------:R-:W-:Y:S01]  /*6a70*/  @!P4 HADD2 R61, -R52.H0_H0, -RZ.H0_H0 ;  /* 0xa00000ff343dc230 */ /* 0x000fe20000000900 */
[----:B------:R-:W-:-:S02]  /*6a80*/  PRMT R51, R8, 0x7610, R51 ;  /* 0x0000761008337816 */ /* 0x000fc40000000033 */
[----:B------:R-:W-:Y:S02]  /*6a90*/  @!P2 PRMT R53, R60, 0x5410, RZ ;  /* 0x000054103c35a816 */ /* 0x000fe400000000ff */
[----:B------:R-:W-:Y:S01]  /*6aa0*/  ISETP.GE.U32.AND P2, PT, R192, R7, PT ;  /* 0x00000007c000720c */ /* 0x000fe20003f46070 */
[-CC-:B------:R-:W-:Y:S01]  /*6ab0*/  FFMA.FTZ R7, R90, R4.reuse, -R5.reuse ;  /* 0x000000045a077223 */ /* 0x180fe20000010805 */
[----:B------:R-:W-:Y:S02]  /*6ac0*/  @!P4 PRMT R52, R61, 0x5410, RZ ;  /* 0x000054103d34c816 */ /* 0x000fe400000000ff */
[----:B------:R-:W-:Y:S01]  /*6ad0*/  ISETP.GE.U32.AND P4, PT, R192, R3, PT ;  /* 0x00000003c000720c */ /* 0x000fe20003f86070 */
[----:B------:R-:W-:Y:S01]  /*6ae0*/  FFMA.FTZ R3, R58, R4, -R5 ;  /* 0x000000043a037223 */ /* 0x000fe20000010805 */
[----:B------:R-:W-:Y:S01]  /*6af0*/  PRMT R50, R8, 0x7632, R50 ;  /* 0x0000763208327816 */ /* 0x000fe20000000032 */
[----:B------:R1:W-:Y:S01]  /*6b00*/  MUFU.EX2 R244, R7 ;  /* 0x0000000700f47308 */ /* 0x0003e20000000800 */
[----:B-----5:R-:W-:-:S02]  /*6b10*/  FMNMX.FTZ R100, R100, R10, !PT ;  /* 0x0000000a64647209 */ /* 0x020fc40007810000 */
[----:B------:R-:W-:-:S03]  /*6b20*/  PRMT R216, R51, 0x5410, R50 ;  /* 0x0000541033d87816 */ /* 0x000fc60000000032 */
[----:B------:R-:W-:Y:S02]  /*6b30*/  @!P2 HADD2 R58, -R51.H0_H0, -RZ.H0_H0 ;  /* 0xa00000ff333aa230 */ /* 0x000fe40000000900 */
[----:B------:R2:W3:Y:S02]  /*6b40*/  MUFU.EX2 R243, R3 ;  /* 0x0000000300f37308 */ /* 0x0004e40000000800 */
[----:B------:R-:W-:Y:S01]  /*6b50*/  @!P4 HADD2 R62, -R50.H0_H0, -RZ.H0_H0 ;  /* 0xa00000ff323ec230 */ /* 0x000fe20000000900 */
[----:B------:R-:W-:-:S04]  /*6b60*/  @!P2 PRMT R51, R58, 0x5410, RZ ;  /* 0x000054103a33a816 */ /* 0x000fc800000000ff */
[----:B------:R-:W-:Y:S01]  /*6b70*/  @!P4 PRMT R50, R62, 0x5410, RZ ;  /* 0x000054103e32c816 */ /* 0x000fe200000000ff */
[----:B-1----:R-:W1:Y:S01]  /*6b80*/  SHFL.BFLY PT, R7, R100, 0x1, 0x1f ;  /* 0x0c201f0064077f89 */ /* 0x002e6200000e0000 */
[--C-:B--2---:R-:W-:Y:S02]  /*6b90*/  SHF.R.U32.HI R3, RZ, 0x18, R0.reuse ;  /* 0x00000018ff037819 */ /* 0x104fe40000011600 */
[----:B------:R-:W-:Y:S02]  /*6ba0*/  SHF.R.U32.HI R0, RZ, 0x10, R0 ;  /* 0x00000010ff007819 */ /* 0x000fe40000011600 */
[----:B------:R-:W-:Y:S02]  /*6bb0*/  ISETP.GE.U32.AND P2, PT, R192, R3, PT ;  /* 0x00000003c000720c */ /* 0x000fe40003f46070 */
[----:B------:R-:W2:Y:S01]  /*6bc0*/  SHFL.BFLY PT, R3, R103, 0x1, 0x1f ;  /* 0x0c201f0067037f89 */ /* 0x000ea200000e0000 */
[----:B------:R-:W-:-:S04]  /*6bd0*/  LOP3.LUT R0, R0, 0xff, RZ, 0xc0, !PT ;  /* 0x000000ff00007812 */ /* 0x000fc800078ec0ff */
[----:B------:R-:W-:Y:S02]  /*6be0*/  ISETP.GE.U32.AND P4, PT, R192, R0, PT ;  /* 0x00000000c000720c */ /* 0x000fe40003f86070 */
[----:B---3--:R-:W-:Y:S02]  /*6bf0*/  F2FP.F16.F32.PACK_AB R0, R243, R244 ;  /* 0x000000f4f300723e */ /* 0x008fe400000000ff */
[----:B-1----:R-:W-:Y:S02]  /*6c00*/  FMNMX.FTZ R100, R100, R7, !PT ;  /* 0x0000000764647209 */ /* 0x002fe40007810000 */
        /* <DEDUP_REMOVED lines=8> */
[----:B--2---:R-:W-:Y:S01]  /*6c90*/  FMNMX.FTZ R103, R103, R3, !PT ;  /* 0x0000000367677209 */ /* 0x004fe20007810000 */
[C---:B------:R-:W-:Y:S01]  /*6ca0*/  FMUL.FTZ R3, R4.reuse, R100 ;  /* 0x0000006404037220 */ /* 0x040fe20000410000 */
[----:B------:R-:W-:Y:S02]  /*6cb0*/  @!P4 PRMT R48, R79, 0x5410, RZ ;  /* 0x000054104f30c816 */ /* 0x000fe400000000ff */
[----:B------:R-:W-:Y:S01]  /*6cc0*/  FSETP.NEU.FTZ.AND P2, PT, R103, -INF , PT ;  /* 0xff8000006700780b */ /* 0x000fe20003f5d000 */
[----:B------:R-:W-:-:S05]  /*6cd0*/  FMUL.FTZ R0, R4, R103 ;  /* 0x0000006704007220 */ /* 0x000fca0000410000 */
[----:B------:R-:W-:Y:S02]  /*6ce0*/  FSEL R0, R0, RZ, P2 ;  /* 0x000000ff00007208 */ /* 0x000fe40001000000 */
[----:B------:R-:W-:-:S03]  /*6cf0*/  FSETP.NEU.FTZ.AND P2, PT, R100, -INF , PT ;  /* 0xff8000006400780b */ /* 0x000fc60003f5d000 */
[-CC-:B------:R-:W-:Y:S01]  /*6d00*/  FFMA.FTZ R89, R115, R4.reuse, -R0.reuse ;  /* 0x0000000473597223 */ /* 0x180fe20000010800 */
[----:B------:R-:W-:Y:S01]  /*6d10*/  FSEL R3, R3, RZ, P2 ;  /* 0x000000ff03037208 */ /* 0x000fe20001000000 */
[-C--:B------:R-:W-:Y:S01]  /*6d20*/  FFMA.FTZ R119, R111, R4.reuse, -R0 ;  /* 0x000000046f777223 */ /* 0x080fe20000010800 */
[----:B------:R-:W-:Y:S01]  /*6d30*/  ISETP.GE.U32.AND P2, PT, R192, R7, PT ;  /* 0x00000007c000720c */ /* 0x000fe20003f46070 */
[-CC-:B------:R-:W-:Y:S01]  /*6d40*/  FFMA.FTZ R7, R91, R4.reuse, -R6.reuse ;  /* 0x000000045b077223 */ /* 0x180fe20000010806 */
[-C--:B------:R-:W-:Y:S01]  /*6d50*/  FFMA.FTZ R6, R88, R4.reuse, -R6 ;  /* 0x0000000458067223 */ /* 0x080fe20000010806 */
[-CC-:B------:R-:W-:Y:S01]  /*6d60*/  FFMA.FTZ R19, R139, R4.reuse, -R0.reuse ;  /* 0x000000048b137223 */ /* 0x180fe20000010800 */
[-CC-:B------:R-:W-:Y:S01]  /*6d70*/  FFMA.FTZ R20, R138, R4.reuse, -R0.reuse ;  /* 0x000000048a147223 */ /* 0x180fe20000010800 */
[----:B------:R-:W-:Y:S01]  /*6d80*/  MUFU.EX2 R242, R7 ;  /* 0x0000000700f27308 */ /* 0x000fe20000000800 */
[-CC-:B------:R-:W-:Y:S01]  /*6d90*/  FFMA.FTZ R33, R137, R4.reuse, -R0.reuse ;  /* 0x0000000489217223 */ /* 0x180fe20000010800 */
[-CC-:B------:R-:W-:Y:S01]  /*6da0*/  FFMA.FTZ R32, R136, R4.reuse, -R0.reuse ;  /* 0x0000000488207223 */ /* 0x180fe20000010800 */
[-CC-:B------:R-:W-:Y:S01]  /*6db0*/  FFMA.FTZ R56, R134, R4.reuse, -R0.reuse ;  /* 0x0000000486387223 */ /* 0x180fe20000010800 */
[-CC-:B------:R-:W-:Y:S01]  /*6dc0*/  FFMA.FTZ R58, R127, R4.reuse, -R0.reuse ;  /* 0x000000047f3a7223 */ /* 0x180fe20000010800 */
[-CC-:B------:R-:W-:Y:S01]  /*6dd0*/  FFMA.FTZ R83, R124, R4.reuse, -R0.reuse ;  /* 0x000000047c537223 */ /* 0x180fe20000010800 */
[-CC-:B------:R-:W-:Y:S01]  /*6de0*/  FFMA.FTZ R117, R112, R4.reuse, -R0.reuse ;  /* 0x0000000470757223 */ /* 0x180fe20000010800 */
[-CC-:B------:R-:W-:Y:S01]  /*6df0*/  FFMA.FTZ R108, R108, R4.reuse, -R0.reuse ;  /* 0x000000046c6c7223 */ /* 0x180fe20000010800 */
[----:B------:R1:W2:Y:S01]  /*6e00*/  MUFU.EX2 R241, R6 ;  /* 0x0000000600f17308 */ /* 0x0002a20000000800 */
[-CC-:B------:R-:W-:Y:S01]  /*6e10*/  FFMA.FTZ R111, R105, R4.reuse, -R0.reuse ;  /* 0x00000004696f7223 */ /* 0x180fe20000010800 */
[-CC-:B------:R-:W-:Y:S01]  /*6e20*/  FFMA.FTZ R118, R99, R4.reuse, -R0.reuse ;  /* 0x0000000463767223 */ /* 0x180fe20000010800 */
[-CC-:B------:R-:W-:Y:S01]  /*6e30*/  FFMA.FTZ R121, R96, R4.reuse, -R0.reuse ;  /* 0x0000000460797223 */ /* 0x180fe20000010800 */
[-CC-:B------:R-:W-:Y:S01]  /*6e40*/  FFMA.FTZ R116, R95, R4.reuse, -R0.reuse ;  /* 0x000000045f747223 */ /* 0x180fe20000010800 */
[-C--:B------:R-:W-:Y:S01]  /*6e50*/  FFMA.FTZ R115, R94, R4.reuse, -R0 ;  /* 0x000000045e737223 */ /* 0x080fe20000010800 */
[-CC-:B------:R-:W-:Y:S01]  /*6e60*/  FFMA.FTZ R0, R143, R4.reuse, -R3.reuse ;  /* 0x000000048f007223 */ /* 0x180fe20000010803 */
        /* <DEDUP_REMOVED lines=9> */
[-C--:B------:R-:W-:Y:S01]  /*6f00*/  FFMA.FTZ R106, R106, R4.reuse, -R3 ;  /* 0x000000046a6a7223 */ /* 0x080fe20000010803 */
[-CC-:B-1----:R-:W-:Y:S01]  /*6f10*/  FFMA.FTZ R6, R93, R4.reuse, -R5.reuse ;  /* 0x000000045d067223 */ /* 0x182fe20000010805 */
[-C--:B------:R-:W-:Y:S01]  /*6f20*/  FFMA.FTZ R5, R92, R4.reuse, -R5 ;  /* 0x000000045c057223 */ /* 0x080fe20000010805 */
[-CC-:B------:R-:W-:Y:S01]  /*6f30*/  FFMA.FTZ R92, R109, R4.reuse, -R3.reuse ;  /* 0x000000046d5c7223 */ /* 0x180fe20000010803 */
[-CC-:B------:R-:W-:Y:S01]  /*6f40*/  FFMA.FTZ R105, R98, R4.reuse, -R3.reuse ;  /* 0x0000000462697223 */ /* 0x180fe20000010803 */
[----:B------:R1:W-:Y:S01]  /*6f50*/  MUFU.EX2 R240, R6 ;  /* 0x0000000600f07308 */ /* 0x0003e20000000800 */
[-CC-:B------:R-:W-:Y:S01]  /*6f60*/  FFMA.FTZ R110, R104, R4.reuse, -R3.reuse ;  /* 0x00000004686e7223 */ /* 0x180fe20000010803 */
[----:B------:R-:W-:-:S06]  /*6f70*/  FFMA.FTZ R109, R97, R4, -R3 ;  /* 0x00000004616d7223 */ /* 0x000fcc0000010803 */
[----:B------:R-:W-:Y:S08]  /*6f80*/  MUFU.EX2 R239, R5 ;  /* 0x0000000500ef7308 */ /* 0x000ff00000000800 */
[----:B------:R2:W-:Y:S01]  /*6f90*/  MUFU.EX2 R5, R0 ;  /* 0x0000000000057308 */ /* 0x0005e20000000800 */
[----:B-1----:R-:W-:Y:S01]  /*6fa0*/  FFMA.FTZ R6, R142, R4, -R3 ;  /* 0x000000048e067223 */ /* 0x002fe20000010803 */
[----:B------:R-:W-:-:S06]  /*6fb0*/  LOP3.LUT R3, R27, R153, R208, 0x96, !PT ;  /* 0x000000991b037212 */ /* 0x000fcc00078e96d0 */
[----:B------:R-:W1:Y:S08]  /*6fc0*/  MUFU.EX2 R6, R6 ;  /* 0x0000000600067308 */ /* 0x000e700000000800 */
[----:B------:R-:W-:Y:S01]  /*6fd0*/  MUFU.EX2 R56, R56 ;  /* 0x0000003800387308 */ /* 0x000fe20000000800 */
[----:B--2---:R-:W-:-:S04]  /*6fe0*/  F2FP.F16.F32.PACK_AB R0, R241, R242 ;  /* 0x000000f2f100723e */ /* 0x004fc800000000ff */
[C---:B------:R-:W-:Y:S02]  /*6ff0*/  PRMT R47, R0.reuse, 0x7610, R47 ;  /* 0x00007610002f7816 */ /* 0x040fe4000000002f */
[----:B------:R-:W-:Y:S01]  /*7000*/  PRMT R46, R0, 0x7632, R46 ;  /* 0x00007632002e7816 */ /* 0x000fe2000000002e */
[----:B------:R-:W-:Y:S01]  /*7010*/  MUFU.EX2 R157, R74 ;  /* 0x0000004a009d7308 */ /* 0x000fe20000000800 */
[----:B-1----:R-:W-:Y:S01]  /*7020*/  FADD.FTZ R39, R5, R6 ;  /* 0x0000000605277221 */ /* 0x002fe20000010000 */
[----:B------:R-:W-:Y:S01]  /*7030*/  @!P3 HADD2 R87, -R47.H0_H0, -RZ.H0_H0 ;  /* 0xa00000ff2f57b230 */ /* 0x000fe20000000900 */
[----:B------:R-:W-:Y:S01]  /*7040*/  PRMT R195, R47, 0x5410, R46 ;  /* 0x000054102fc37816 */ /* 0x000fe2000000002e */
[----:B------:R-:W-:Y:S01]  /*7050*/  @!P2 HADD2 R86, -R46.H0_H0, -RZ.H0_H0 ;  /* 0xa00000ff2e56a230 */ /* 0x000fe20000000900 */
[----:B------:R-:W-:Y:S01]  /*7060*/  F2FP.F16.F32.PACK_AB R18, R6, R5 ;  /* 0x000000050612723e */ /* 0x000fe200000000ff */
[----:B------:R-:W-:Y:S01]  /*7070*/  IMAD.WIDE.U32 R6, R122, -0x2daee0ad, RZ ;  /* 0xd2511f537a067825 */ /* 0x000fe200078e00ff */
[----:B------:R-:W-:Y:S01]  /*7080*/  @!P3 PRMT R47, R87, 0x5410, RZ ;  /* 0x00005410572fb816 */ /* 0x000fe200000000ff */
[----:B------:R-:W-:Y:S01]  /*7090*/  MUFU.EX2 R122, R37 ;  /* 0x00000025007a7308 */ /* 0x000fe20000000800 */
[----:B------:R-:W-:Y:S01]  /*70a0*/  @!P2 PRMT R46, R86, 0x5410, RZ ;  /* 0x00005410562ea816 */ /* 0x000fe200000000ff */
[----:B------:R-:W-:Y:S01]  /*70b0*/  IMAD.WIDE.U32 R86, R128, -0x2daee0ad, RZ ;  /* 0xd2511f5380567825 */ /* 0x000fe200078e00ff */
[----:B------:R-:W-:-:S03]  /*70c0*/  F2FP.F16.F32.PACK_AB R0, R239, R240 ;  /* 0x000000f0ef00723e */ /* 0x000fc600000000ff */
[----:B------:R-:W-:Y:S01]  /*70d0*/  IMAD.MOV.U32 R128, RZ, RZ, R187 ;  /* 0x000000ffff807224 */ /* 0x000fe200078e00bb */
[----:B------:R-:W-:Y:S01]  /*70e0*/  LOP3.LUT R8, R87, R144, R228, 0x96, !PT ;  /* 0x0000009057087212 */ /* 0x000fe200078e96e4 */
[----:B------:R1:W-:Y:S01]  /*70f0*/  MUFU.EX2 R156, R89 ;  /* 0x00000059009c7308 */ /* 0x0003e20000000800 */
[C---:B------:R-:W-:Y:S02]  /*7100*/  PRMT R45, R0.reuse, 0x7610, R45 ;  /* 0x00007610002d7816 */ /* 0x040fe4000000002d */
[----:B------:R-:W-:Y:S01]  /*7110*/  PRMT R44, R0, 0x7632, R44 ;  /* 0x00007632002c7816 */ /* 0x000fe2000000002c */
[----:B------:R-:W-:Y:S01]  /*7120*/  IMAD.WIDE.U32 R8, R8, -0x326172a9, RZ ;  /* 0xcd9e8d5708087825 */ /* 0x000fe200078e00ff */
[----:B------:R-:W-:-:S03]  /*7130*/  LOP3.LUT R4, R7, R188, R86, 0x96, !PT ;  /* 0x000000bc07047212 */ /* 0x000fc600078e9656 */
[----:B------:R-:W-:Y:S01]  /*7140*/  @!P1 HADD2 R94, -R45.H0_H0, -RZ.H0_H0 ;  /* 0xa00000ff2d5e9230 */ /* 0x000fe20000000900 */
[----:B------:R-:W-:Y:S01]  /*7150*/  PRMT R151, R45, 0x5410, R44 ;  /* 0x000054102d977816 */ /* 0x000fe2000000002c */
[----:B------:R-:W-:Y:S01]  /*7160*/  @!P0 HADD2 R93, -R44.H0_H0, -RZ.H0_H0 ;  /* 0xa00000ff2c5d8230 */ /* 0x000fe20000000900 */
[-C--:B------:R-:W-:Y:S01]  /*7170*/  LOP3.LUT R0, R9, R184.reuse, R154, 0x96, !PT ;  /* 0x000000b809007212 */ /* 0x080fe200078e969a */
[----:B------:R-:W-:Y:S01]  /*7180*/  IMAD.WIDE.U32 R4, R4, -0x326172a9, RZ ;  /* 0xcd9e8d5704047825 */ /* 0x000fe200078e00ff */
[----:B------:R-:W-:Y:S01]  /*7190*/  @!P1 PRMT R45, R94, 0x5410, RZ ;  /* 0x000054105e2d9816 */ /* 0x000fe200000000ff */
[----:B------:R-:W-:Y:S01]  /*71a0*/  MUFU.EX2 R87, R36 ;  /* 0x0000002400577308 */ /* 0x000fe20000000800 */
[----:B------:R-:W-:Y:S01]  /*71b0*/  @!P0 PRMT R44, R93, 0x5410, RZ ;  /* 0x000054105d2c8816 */ /* 0x000fe200000000ff */
[----:B------:R-:W-:Y:S01]  /*71c0*/  IMAD.WIDE.U32 R14, R0, -0x2daee0ad, RZ ;  /* 0xd2511f53000e7825 */ /* 0x000fe200078e00ff */
[----:B------:R-:W-:Y:S02]  /*71d0*/  LOP3.LUT R10, R5, R153, R8, 0x96, !PT ;  /* 0x00000099050a7212 */ /* 0x000fe400078e9608 */
[----:B------:R-:W-:Y:S01]  /*71e0*/  LOP3.LUT R31, R9, R184, R28, 0x96, !PT ;  /* 0x000000b8091f7212 */ /* 0x000fe200078e961c */
[----:B------:R-:W-:Y:S01]  /*71f0*/  IMAD.MOV.U32 R154, RZ, RZ, R228 ;  /* 0x000000ffff9a7224 */ /* 0x000fe200078e00e4 */
[----:B------:R-:W-:Y:S01]  /*7200*/  LOP3.LUT R6, R15, R213, R6, 0x96, !PT ;  /* 0x000000d50f067212 */ /* 0x000fe200078e9606 */
[----:B------:R-:W-:Y:S01]  /*7210*/  IMAD.WIDE.U32 R10, R10, -0x2daee0ad, RZ ;  /* 0xd2511f530a0a7825 */ /* 0x000fe200078e00ff */
[----:B------:R-:W-:Y:S01]  /*7220*/  PRMT R28, R18, 0x7632, R28 ;  /* 0x00007632121c7816 */ /* 0x000fe2000000001c */
[----:B------:R-:W-:Y:S02]  /*7230*/  MUFU.EX2 R9, R32 ;  /* 0x0000002000097308 */ /* 0x000fe40000000800 */
[----:B------:R-:W-:Y:S01]  /*7240*/  IMAD.WIDE.U32 R6, R6, -0x326172a9, RZ ;  /* 0xcd9e8d5706067825 */ /* 0x000fe200078e00ff */
[----:B------:R-:W-:-:S03]  /*7250*/  LOP3.LUT R5, R11, R178, R14, 0x96, !PT ;  /* 0x000000b20b057212 */ /* 0x000fc600078e960e */
[----:B-1----:R-:W-:Y:S01]  /*7260*/  IMAD.MOV.U32 R89, RZ, RZ, R225 ;  /* 0x000000ffff597224 */ /* 0x002fe200078e00e1 */
[----:B------:R-:W-:Y:S01]  /*7270*/  LOP3.LUT R12, R7, R128, R4, 0x96, !PT ;  /* 0x00000080070c7212 */ /* 0x000fe200078e9604 */
[----:B------:R-:W-:Y:S01]  /*7280*/  IMAD.WIDE.U32 R4, R5, -0x326172a9, RZ ;  /* 0xcd9e8d5705047825 */ /* 0x000fe200078e00ff */
[----:B------:R-:W-:Y:S03]  /*7290*/  MUFU.EX2 R221, R91 ;  /* 0x0000005b00dd7308 */ /* 0x000fe60000000800 */
[----:B------:R-:W-:Y:S01]  /*72a0*/  IMAD.WIDE.U32 R12, R12, -0x2daee0ad, RZ ;  /* 0xd2511f530c0c7825 */ /* 0x000fe200078e00ff */
[----:B------:R-:W-:Y:S02]  /*72b0*/  LOP3.LUT R11, R5, R212, R6, 0x96, !PT ;  /* 0x000000d4050b7212 */ /* 0x000fe400078e9606 */
[----:B------:R-:W-:Y:S02]  /*72c0*/  LOP3.LUT R5, R23, R128, R26, 0x96, !PT ;  /* 0x0000008017057212 */ /* 0x000fe400078e961a */
[----:B------:R-:W-:Y:S01]  /*72d0*/  LOP3.LUT R6, R13, R177, R10, 0x96, !PT ;  /* 0x000000b10d067212 */ /* 0x000fe200078e960a */
[--C-:B------:R-:W-:Y:S01]  /*72e0*/  FADD.FTZ R13, R163, R29.reuse ;  /* 0x0000001da30d7221 */ /* 0x100fe20000010000 */
[----:B------:R-:W-:Y:S01]  /*72f0*/  PRMT R29, R18, 0x7610, R29 ;  /* 0x00007610121d7816 */ /* 0x000fe2000000001d */
[----:B------:R-:W-:Y:S01]  /*7300*/  IMAD.WIDE.U32 R16, R5, -0x2daee0ad, RZ ;  /* 0xd2511f5305107825 */ /* 0x000fe200078e00ff */
[----:B------:R-:W-:Y:S02]  /*7310*/  MUFU.EX2 R10, R33 ;  /* 0x00000021000a7308 */ /* 0x000fe40000000800 */
[----:B------:R-:W-:Y:S01]  /*7320*/  PRMT R113, R29, 0x5410, R28 ;  /* 0x000054101d717816 */ /* 0x000fe2000000001c */
[----:B------:R-:W-:-:S04]  /*7330*/  IMAD.WIDE.U32 R6, R6, -0x326172a9, RZ ;  /* 0xcd9e8d5706067825 */ /* 0x000fc800078e00ff */
[----:B------:R-:W-:Y:S01]  /*7340*/  IMAD.MOV.U32 R163, RZ, RZ, R178 ;  /* 0x000000ffffa37224 */ /* 0x000fe200078e00b2 */
[----:B------:R-:W-:Y:S01]  /*7350*/  LOP3.LUT R0, R7, R223, R4, 0x96, !PT ;  /* 0x000000df07007212 */ /* 0x000fe200078e9604 */
[----:B------:R-:W-:Y:S01]  /*7360*/  IMAD R4, R3, -0x2daee0ad, RZ ;  /* 0xd2511f5303047824 */ /* 0x000fe200078e02ff */
[----:B------:R-:W-:Y:S02]  /*7370*/  MUFU.EX2 R178, R77 ;  /* 0x0000004d00b27308 */ /* 0x000fe40000000800 */
[----:B------:R-:W-:Y:S02]  /*7380*/  LOP3.LUT R3, R0, 0xff, RZ, 0xc0, !PT ;  /* 0x000000ff00037812 */ /* 0x000fe400078ec0ff */
[----:B------:R-:W-:Y:S01]  /*7390*/  LOP3.LUT R4, R17, R177, R4, 0x96, !PT ;  /* 0x000000b111047212 */ /* 0x000fe200078e9604 */
[----:B------:R-:W-:Y:S01]  /*73a0*/  FADD.FTZ R17, R167, R38 ;  /* 0x00000026a7117221 */ /* 0x000fe20000010000 */
[----:B------:R-:W-:Y:S01]  /*73b0*/  ISETP.GE.U32.AND P4, PT, R192, R3, PT ;  /* 0x00000003c000720c */ /* 0x000fe20003f86070 */
[----:B------:R-:W-:Y:S01]  /*73c0*/  IMAD.MOV.U32 R167, RZ, RZ, R186 ;  /* 0x000000ffffa77224 */ /* 0x000fe200078e00ba */
[----:B------:R-:W-:Y:S01]  /*73d0*/  LOP3.LUT R3, R0, 0xffff, RZ, 0xc0, !PT ;  /* 0x0000ffff00037812 */ /* 0x000fe200078ec0ff */
[----:B------:R-:W-:-:S04]  /*73e0*/  IMAD.WIDE.U32 R4, R4, -0x326172a9, RZ ;  /* 0xcd9e8d5704047825 */ /* 0x000fc800078e00ff */
[----:B------:R-:W-:Y:S01]  /*73f0*/  FADD.FTZ R17, R170, R17 ;  /* 0x00000011aa117221 */ /* 0x000fe20000010000 */
[----:B------:R-:W-:Y:S01]  /*7400*/  MUFU.EX2 R233, R92 ;  /* 0x0000005c00e97308 */ /* 0x000fe20000000800 */
[----:B------:R-:W-:Y:S01]  /*7410*/  SHF.R.U32.HI R3, RZ, 0x8, R3 ;  /* 0x00000008ff037819 */ /* 0x000fe20000011603 */
[----:B------:R-:W-:Y:S01]  /*7420*/  IMAD.MOV.U32 R170, RZ, RZ, R177 ;  /* 0x000000ffffaa7224 */ /* 0x000fe200078e00b1 */
[----:B------:R-:W-:Y:S01]  /*7430*/  LOP3.LUT R24, R5, R223, R24, 0x96, !PT ;  /* 0x000000df05187212 */ /* 0x000fe200078e9618 */
[----:B------:R-:W-:Y:S01]  /*7440*/  IMAD.WIDE.U32 R186, R158, -0x326172a9, RZ ;  /* 0xcd9e8d579eba7825 */ /* 0x000fe200078e00ff */
[----:B------:R-:W-:Y:S02]  /*7450*/  LOP3.LUT R3, R3, 0xffff, RZ, 0xc0, !PT ;  /* 0x0000ffff03037812 */ /* 0x000fe400078ec0ff */
[----:B------:R-:W-:Y:S01]  /*7460*/  LOP3.LUT R23, R4, 0xffff, RZ, 0xc0, !PT ;  /* 0x0000ffff04177812 */ /* 0x000fe200078ec0ff */
[----:B------:R-:W-:Y:S01]  /*7470*/  @!P4 HADD2 R95, -R29.H0_H0, -RZ.H0_H0 ;  /* 0xa00000ff1d5fc230 */ /* 0x000fe20000000900 */
[----:B------:R-:W-:Y:S01]  /*7480*/  ISETP.GE.U32.AND P0, PT, R192, R3, PT ;  /* 0x00000003c000720c */ /* 0x000fe20003f06070 */
[----:B------:R-:W-:Y:S01]  /*7490*/  MUFU.EX2 R5, R19 ;  /* 0x0000001300057308 */ /* 0x000fe20000000800 */
[----:B------:R-:W-:Y:S01]  /*74a0*/  SHF.R.U32.HI R3, RZ, 0x10, R0 ;  /* 0x00000010ff037819 */ /* 0x000fe20000011600 */
[----:B------:R-:W-:Y:S01]  /*74b0*/  IMAD.MOV.U32 R158, RZ, RZ, R223 ;  /* 0x000000ffff9e7224 */ /* 0x000fe200078e00df */
[----:B------:R-:W-:Y:S01]  /*74c0*/  LOP3.LUT R61, R4, 0xff, RZ, 0xc0, !PT ;  /* 0x000000ff043d7812 */ /* 0x000fe200078ec0ff */
[----:B------:R-:W-:Y:S01]  /*74d0*/  STL.64 [R1+0x30], R186 ;  /* 0x000030ba01007387 */ /* 0x000fe20000100a00 */
[----:B------:R-:W-:-:S02]  /*74e0*/  LOP3.LUT R3, R3, 0xff, RZ, 0xc0, !PT ;  /* 0x000000ff03037812 */ /* 0x000fc400078ec0ff */
[--C-:B------:R-:W-:Y:S01]  /*74f0*/  SHF.R.U32.HI R71, RZ, 0x10, R4.reuse ;  /* 0x00000010ff477819 */ /* 0x100fe20000011604 */
[----:B------:R1:W-:Y:S01]  /*7500*/  MUFU.EX2 R177, R88 ;  /* 0x0000005800b17308 */ /* 0x0003e20000000800 */
[C---:B------:R-:W-:Y:S02]  /*7510*/  ISETP.GE.U32.AND P2, PT, R192.reuse, R3, PT ;  /* 0x00000003c000720c */ /* 0x040fe40003f46070 */
[----:B------:R-:W-:Y:S01]  /*7520*/  SHF.R.U32.HI R62, RZ, 0x18, R4 ;  /* 0x00000018ff3e7819 */ /* 0x000fe20000011604 */
[----:B------:R-:W-:Y:S01]  /*7530*/  @!P0 HADD2 R96, -R28.H0_H0, -RZ.H0_H0 ;  /* 0xa00000ff1c608230 */ /* 0x000fe20000000900 */
[----:B------:R-:W-:Y:S02]  /*7540*/  SHF.R.U32.HI R0, RZ, 0x18, R0 ;  /* 0x00000018ff007819 */ /* 0x000fe40000011600 */
[----:B------:R-:W-:Y:S01]  /*7550*/  @!P4 PRMT R29, R95, 0x5410, RZ ;  /* 0x000054105f1dc816 */ /* 0x000fe200000000ff */
[----:B------:R-:W2:Y:S01]  /*7560*/  MUFU.EX2 R3, R20 ;  /* 0x0000001400037308 */ /* 0x000ea20000000800 */
[----:B------:R-:W-:-:S02]  /*7570*/  ISETP.GE.U32.AND P1, PT, R192, R0, PT ;  /* 0x00000000c000720c */ /* 0x000fc40003f26070 */
[----:B------:R-:W-:Y:S02]  /*7580*/  LOP3.LUT R0, R6, 0xff, RZ, 0xc0, !PT ;  /* 0x000000ff06007812 */ /* 0x000fe400078ec0ff */
[----:B------:R-:W-:Y:S02]  /*7590*/  @!P0 PRMT R28, R96, 0x5410, RZ ;  /* 0x00005410601c8816 */ /* 0x000fe400000000ff */
[----:B------:R-:W-:Y:S01]  /*75a0*/  ISETP.GE.U32.AND P3, PT, R192, R0, PT ;  /* 0x00000000c000720c */ /* 0x000fe20003f66070 */
[----:B------:R-:W3:Y:S01]  /*75b0*/  MUFU.EX2 R4, R21 ;  /* 0x0000001500047308 */ /* 0x000ee20000000800 */
[----:B------:R-:W-:Y:S01]  /*75c0*/  LOP3.LUT R0, R6, 0xffff, RZ, 0xc0, !PT ;  /* 0x0000ffff06007812 */ /* 0x000fe200078ec0ff */
[----:B-1----:R-:W-:Y:S01]  /*75d0*/  IMAD.MOV.U32 R88, RZ, RZ, R224 ;  /* 0x000000ffff587224 */ /* 0x002fe200078e00e0 */
[--C-:B------:R-:W-:Y:S02]  /*75e0*/  SHF.R.U32.HI R7, RZ, 0x10, R6.reuse ;  /* 0x00000010ff077819 */ /* 0x100fe40000011606 */
[----:B------:R-:W-:-:S02]  /*75f0*/  SHF.R.U32.HI R6, RZ, 0x18, R6 ;  /* 0x00000018ff067819 */ /* 0x000fc40000011606 */
[----:B------:R-:W-:Y:S01]  /*7600*/  SHF.R.U32.HI R0, RZ, 0x8, R0 ;  /* 0x00000008ff007819 */ /* 0x000fe20000011600 */
[----:B------:R-:W1:Y:S01]  /*7610*/  MUFU.EX2 R20, R30 ;  /* 0x0000001e00147308 */ /* 0x000e620000000800 */
[----:B--2---:R-:W-:Y:S01]  /*7620*/  FADD.FTZ R18, R5, R3 ;  /* 0x0000000305127221 */ /* 0x004fe20000010000 */
[----:B------:R-:W-:Y:S02]  /*7630*/  F2FP.F16.F32.PACK_AB R3, R3, R5 ;  /* 0x000000050303723e */ /* 0x000fe400000000ff */
[----:B------:R-:W-:Y:S02]  /*7640*/  ISETP.GE.U32.AND P4, PT, R192, R6, PT ;  /* 0x00000006c000720c */ /* 0x000fe40003f86070 */
[C---:B------:R-:W-:Y:S02]  /*7650*/  PRMT R43, R3.reuse, 0x7610, R43 ;  /* 0x00007610032b7816 */ /* 0x040fe4000000002b */
[----:B------:R-:W-:Y:S01]  /*7660*/  LOP3.LUT R0, R0, 0xffff, RZ, 0xc0, !PT ;  /* 0x0000ffff00007812 */ /* 0x000fe200078ec0ff */
[----:B---3--:R-:W-:Y:S01]  /*7670*/  FADD.FTZ R19, R4, R39 ;  /* 0x0000002704137221 */ /* 0x008fe20000010000 */
[----:B------:R-:W-:Y:S01]  /*7680*/  PRMT R42, R3, 0x7632, R42 ;  /* 0x00007632032a7816 */ /* 0x000fe2000000002a */
[----:B------:R-:W-:Y:S01]  /*7690*/  @!P2 HADD2 R97, -R43.H0_H0, -RZ.H0_H0 ;  /* 0xa00000ff2b61a230 */ /* 0x000fe20000000900 */
[----:B------:R-:W-:Y:S01]  /*76a0*/  ISETP.GE.U32.AND P0, PT, R192, R0, PT ;  /* 0x00000000c000720c */ /* 0x000fe20003f06070 */
[----:B------:R-:W-:Y:S01]  /*76b0*/  MUFU.EX2 R230, R106 ;  /* 0x0000006a00e67308 */ /* 0x000fe20000000800 */
[----:B------:R-:W-:Y:S01]  /*76c0*/  LOP3.LUT R3, R7, 0xff, RZ, 0xc0, !PT ;  /* 0x000000ff07037812 */ /* 0x000fe200078ec0ff */
[----:B------:R-:W-:Y:S01]  /*76d0*/  @!P1 HADD2 R98, -R42.H0_H0, -RZ.H0_H0 ;  /* 0xa00000ff2a629230 */ /* 0x000fe20000000900 */
[----:B------:R-:W-:-:S02]  /*76e0*/  PRMT R112, R43, 0x5410, R42 ;  /* 0x000054102b707816 */ /* 0x000fc4000000002a */
[----:B-1----:R-:W-:Y:S01]  /*76f0*/  F2FP.F16.F32.PACK_AB R6, R20, R4 ;  /* 0x000000041406723e */ /* 0x002fe200000000ff */
[----:B------:R-:W-:Y:S01]  /*7700*/  IMAD.WIDE.U32 R4, R11, -0x2daee0ad, RZ ;  /* 0xd2511f530b047825 */ /* 0x000fe200078e00ff */
[----:B------:R-:W-:Y:S01]  /*7710*/  @!P2 PRMT R43, R97, 0x5410, RZ ;  /* 0x00005410612ba816 */ /* 0x000fe200000000ff */
[----:B------:R-:W-:Y:S01]  /*7720*/  MUFU.EX2 R228, R110 ;  /* 0x0000006e00e47308 */ /* 0x000fe20000000800 */
[----:B------:R-:W-:Y:S02]  /*7730*/  PRMT R41, R6, 0x7610, R41 ;  /* 0x0000761006297816 */ /* 0x000fe40000000029 */
[----:B------:R-:W-:Y:S02]  /*7740*/  LOP3.LUT R0, R5, R167, R12, 0x96, !PT ;  /* 0x000000a705007212 */ /* 0x000fe400078e960c */
[----:B------:R-:W-:Y:S01]  /*7750*/  ISETP.GE.U32.AND P2, PT, R192, R3, PT ;  /* 0x00000003c000720c */ /* 0x000fe20003f46070 */
[----:B------:R-:W-:Y:S01]  /*7760*/  @!P3 HADD2 R99, -R41.H0_H0, -RZ.H0_H0 ;  /* 0xa00000ff2963b230 */ /* 0x000fe20000000900 */
[----:B------:R-:W-:Y:S01]  /*7770*/  PRMT R40, R6, 0x7632, R40 ;  /* 0x0000763206287816 */ /* 0x000fe20000000028 */
[----:B------:R-:W-:Y:S01]  /*7780*/  FADD.FTZ R6, R10, R18 ;  /* 0x000000120a067221 */ /* 0x000fe20000010000 */
[----:B------:R-:W-:Y:S01]  /*7790*/  SHF.R.U32.HI R3, RZ, 0x10, R0 ;  /* 0x00000010ff037819 */ /* 0x000fe20000011600 */
[----:B------:R-:W-:Y:S01]  /*77a0*/  FADD.FTZ R18, R169, R13 ;  /* 0x0000000da9127221 */ /* 0x000fe20000010000 */
[----:B------:R-:W-:Y:S01]  /*77b0*/  @!P1 PRMT R42, R98, 0x5410, RZ ;  /* 0x00005410622a9816 */ /* 0x000fe200000000ff */
[----:B------:R-:W-:Y:S01]  /*77c0*/  FADD.FTZ R60, R9, R6 ;  /* 0x00000006093c7221 */ /* 0x000fe20000010000 */
[----:B------:R-:W-:Y:S01]  /*77d0*/  LOP3.LUT R3, R3, 0xff, RZ, 0xc0, !PT ;  /* 0x000000ff03037812 */ /* 0x000fe200078ec0ff */
[----:B------:R-:W-:Y:S01]  /*77e0*/  @!P0 HADD2 R104, -R40.H0_H0, -RZ.H0_H0 ;  /* 0xa00000ff28688230 */ /* 0x000fe20000000900 */
[----:B------:R-:W-:Y:S01]  /*77f0*/  F2FP.F16.F32.PACK_AB R6, R9, R10 ;  /* 0x0000000a0906723e */ /* 0x000fe200000000ff */
[----:B------:R-:W-:Y:S01]  /*7800*/  IMAD.WIDE.U32 R10, R31, -0x2daee0ad, RZ ;  /* 0xd2511f531f0a7825 */ /* 0x000fe200078e00ff */
[----:B------:R-:W-:-:S03]  /*7810*/  ISETP.GE.U32.AND P1, PT, R192, R3, PT ;  /* 0x00000003c000720c */ /* 0x000fc60003f26070 */
[----:B------:R-:W-:Y:S01]  /*7820*/  FADD.FTZ R60, R56, R60 ;  /* 0x0000003c383c7221 */ /* 0x000fe20000010000 */
[----:B------:R-:W-:Y:S01]  /*7830*/  LOP3.LUT R3, R0, 0xff, RZ, 0xc0, !PT ;  /* 0x000000ff00037812 */ /* 0x000fe200078ec0ff */
[----:B------:R-:W-:Y:S01]  /*7840*/  IMAD.MOV.U32 R169, RZ, RZ, R217 ;  /* 0x000000ffffa97224 */ /* 0x000fe200078e00d9 */
[----:B------:R-:W-:Y:S01]  /*7850*/  PRMT R39, R6, 0x7610, R39 ;  /* 0x0000761006277816 */ /* 0x000fe20000000027 */
[----:B------:R-:W-:Y:S01]  /*7860*/  MUFU.EX2 R217, R111 ;  /* 0x0000006f00d97308 */ /* 0x000fe20000000800 */
[----:B------:R-:W-:Y:S02]  /*7870*/  PRMT R97, R41, 0x5410, R40 ;  /* 0x0000541029617816 */ /* 0x000fe40000000028 */
[----:B------:R-:W-:Y:S01]  /*7880*/  @!P3 PRMT R41, R99, 0x5410, RZ ;  /* 0x000054106329b816 */ /* 0x000fe200000000ff */
[----:B------:R-:W-:Y:S01]  /*7890*/  @!P2 HADD2 R114, -R39.H0_H0, -RZ.H0_H0 ;  /* 0xa00000ff2772a230 */ /* 0x000fe20000000900 */
[----:B------:R-:W-:Y:S02]  /*78a0*/  ISETP.GE.U32.AND P3, PT, R192, R3, PT ;  /* 0x00000003c000720c */ /* 0x000fe40003f66070 */
[----:B------:R-:W-:Y:S01]  /*78b0*/  SHF.R.U32.HI R3, RZ, 0x18, R0 ;  /* 0x00000018ff037819 */ /* 0x000fe20000011600 */
[----:B------:R-:W-:Y:S01]  /*78c0*/  MUFU.EX2 R99, R83 ;  /* 0x0000005300637308 */ /* 0x000fe20000000800 */
[----:B------:R-:W-:Y:S01]  /*78d0*/  PRMT R38, R6, 0x7632, R38 ;  /* 0x0000763206267816 */ /* 0x000fe20000000026 */
[----:B------:R-:W-:Y:S01]  /*78e0*/  IMAD.WIDE.U32 R6, R145, -0x2daee0ad, RZ ;  /* 0xd2511f5391067825 */ /* 0x000fe200078e00ff */
[----:B------:R-:W-:-:S02]  /*78f0*/  LOP3.LUT R0, R0, 0xffff, RZ, 0xc0, !PT ;  /* 0x0000ffff00007812 */ /* 0x000fc400078ec0ff */
[----:B------:R-:W-:Y:S01]  /*7900*/  PRMT R98, R39, 0x5410, R38 ;  /* 0x0000541027627816 */ /* 0x000fe20000000026 */
[----:B------:R-:W-:Y:S01]  /*7910*/  @!P4 HADD2 R120, -R38.H0_H0, -RZ.H0_H0 ;  /* 0xa00000ff2678c230 */ /* 0x000fe20000000900 */
[----:B------:R-:W-:Y:S01]  /*7920*/  SHF.R.U32.HI R0, RZ, 0x8, R0 ;  /* 0x00000008ff007819 */ /* 0x000fe20000011600 */
[----:B------:R-:W-:Y:S01]  /*7930*/  MUFU.EX2 R227, R109 ;  /* 0x0000006d00e37308 */ /* 0x000fe20000000800 */
[----:B------:R-:W-:Y:S02]  /*7940*/  @!P2 PRMT R39, R114, 0x5410, RZ ;  /* 0x000054107227a816 */ /* 0x000fe400000000ff */
[----:B------:R-:W-:Y:S02]  /*7950*/  LOP3.LUT R7, R7, R188, R86, 0x96, !PT ;  /* 0x000000bc07077212 */ /* 0x000fe400078e9656 */
[----:B------:R-:W-:Y:S02]  /*7960*/  LOP3.LUT R0, R0, 0xffff, RZ, 0xc0, !PT ;  /* 0x0000ffff00007812 */ /* 0x000fe400078ec0ff */
[----:B------:R-:W-:Y:S01]  /*7970*/  LOP3.LUT R12, R11, R213, R6, 0x96, !PT ;  /* 0x000000d50b0c7212 */ /* 0x000fe200078e9606 */
[----:B------:R-:W1:Y:S01]  /*7980*/  MUFU.EX2 R114, R58 ;  /* 0x0000003a00727308 */ /* 0x000e620000000800 */
[----:B------:R-:W-:Y:S01]  /*7990*/  ISETP.GE.U32.AND P2, PT, R192, R0, PT ;  /* 0x00000000c000720c */ /* 0x000fe20003f46070 */
[----:B------:R-:W-:Y:S01]  /*79a0*/  IMAD.WIDE.U32 R6, R7, -0x326172a9, RZ ;  /* 0xcd9e8d5707067825 */ /* 0x000fe200078e00ff */
[----:B------:R-:W-:-:S02]  /*79b0*/  F2FP.F16.F32.PACK_AB R0, R122, R87 ;  /* 0x000000577a00723e */ /* 0x000fc400000000ff */
[----:B------:R-:W-:Y:S01]  /*79c0*/  @!P0 PRMT R40, R104, 0x5410, RZ ;  /* 0x0000541068288816 */ /* 0x000fe200000000ff */
[----:B------:R-:W-:Y:S01]  /*79d0*/  IMAD.WIDE.U32 R12, R12, -0x326172a9, RZ ;  /* 0xcd9e8d570c0c7825 */ /* 0x000fe200078e00ff */
[----:B------:R-:W-:Y:S01]  /*79e0*/  LOP3.LUT R7, R7, R153, R8, 0x96, !PT ;  /* 0x0000009907077212 */ /* 0x000fe200078e9608 */
[----:B------:R-:W-:Y:S01]  /*79f0*/  MUFU.EX2 R225, R116 ;  /* 0x0000007400e17308 */ /* 0x000fe20000000800 */
[C---:B------:R-:W-:Y:S02]  /*7a00*/  PRMT R36, R0.reuse, 0x7632, R36 ;  /* 0x0000763200247816 */ /* 0x040fe40000000024 */
[----:B------:R-:W-:Y:S01]  /*7a10*/  LOP3.LUT R8, R13, R128, R6, 0x96, !PT ;  /* 0x000000800d087212 */ /* 0x000fe200078e9606 */
[----:B------:R-:W-:Y:S01]  /*7a20*/  IMAD.WIDE.U32 R6, R7, -0x2daee0ad, RZ ;  /* 0xd2511f5307067825 */ /* 0x000fe200078e00ff */
[----:B------:R-:W-:-:S03]  /*7a30*/  PRMT R37, R0, 0x7610, R37 ;  /* 0x0000761000257816 */ /* 0x000fc60000000025 */
[----:B------:R-:W-:Y:S01]  /*7a40*/  @!P2 HADD2 R124, -R36.H0_H0, -RZ.H0_H0 ;  /* 0xa00000ff247ca230 */ /* 0x000fe20000000900 */
[----:B------:R-:W-:Y:S01]  /*7a50*/  ISETP.GE.U32.AND P0, PT, R192, R3, PT ;  /* 0x00000003c000720c */ /* 0x000fe20003f06070 */
[----:B------:R-:W-:Y:S01]  /*7a60*/  IMAD.WIDE.U32 R8, R8, -0x2daee0ad, RZ ;  /* 0xd2511f5308087825 */ /* 0x000fe200078e00ff */
[----:B-1----:R-:W-:-:S03]  /*7a70*/  F2FP.F16.F32.PACK_AB R0, R114, R56 ;  /* 0x000000387200723e */ /* 0x002fc600000000ff */
[----:B------:R-:W-:Y:S01]  /*7a80*/  @!P3 HADD2 R123, -R37.H0_H0, -RZ.H0_H0 ;  /* 0xa00000ff257bb230 */ /* 0x000fe20000000900 */
[----:B------:R-:W-:Y:S01]  /*7a90*/  @!P4 PRMT R38, R120, 0x5410, RZ ;  /* 0x000054107826c816 */ /* 0x000fe200000000ff */
[----:B------:R-:W-:Y:S01]  /*7aa0*/  MUFU.EX2 R224, R121 ;  /* 0x0000007900e07308 */ /* 0x000fe20000000800 */
[C---:B------:R-:W-:Y:S02]  /*7ab0*/  PRMT R27, R0.reuse, 0x7610, R27 ;  /* 0x00007610001b7816 */ /* 0x040fe4000000001b */
[----:B------:R-:W-:Y:S02]  /*7ac0*/  PRMT R26, R0, 0x7632, R26 ;  /* 0x00007632001a7816 */ /* 0x000fe4000000001a */
[----:B------:R-:W-:Y:S01]  /*7ad0*/  LOP3.LUT R0, R4, 0xff, RZ, 0xc0, !PT ;  /* 0x000000ff04007812 */ /* 0x000fe200078ec0ff */
[----:B------:R-:W-:Y:S01]  /*7ae0*/  @!P1 HADD2 R126, -R27.H0_H0, -RZ.H0_H0 ;  /* 0xa00000ff1b7e9230 */ /* 0x000fe20000000900 */
[----:B------:R-:W-:Y:S01]  /*7af0*/  LOP3.LUT R3, R9, R170, R6, 0x96, !PT ;  /* 0x000000aa09037212 */ /* 0x000fe200078e9606 */
[----:B------:R-:W-:Y:S01]  /*7b00*/  @!P0 HADD2 R125, -R26.H0_H0, -RZ.H0_H0 ;  /* 0xa00000ff1a7d8230 */ /* 0x000fe20000000900 */
[----:B------:R-:W-:-:S02]  /*7b10*/  PRMT R120, R37, 0x5410, R36 ;  /* 0x0000541025787816 */ /* 0x000fc40000000024 */
[----:B------:R-:W-:Y:S02]  /*7b20*/  @!P2 PRMT R36, R124, 0x5410, RZ ;  /* 0x000054107c24a816 */ /* 0x000fe400000000ff */
[----:B------:R-:W-:Y:S02]  /*7b30*/  LOP3.LUT R7, R7, R163, R10, 0x96, !PT ;  /* 0x000000a307077212 */ /* 0x000fe400078e960a */
[----:B------:R-:W-:Y:S02]  /*7b40*/  ISETP.GE.U32.AND P2, PT, R192, R0, PT ;  /* 0x00000000c000720c */ /* 0x000fe40003f46070 */
[--C-:B------:R-:W-:Y:S01]  /*7b50*/  SHF.R.U32.HI R0, RZ, 0x18, R4.reuse ;  /* 0x00000018ff007819 */ /* 0x100fe20000011604 */
[----:B------:R-:W-:Y:S01]  /*7b60*/  IMAD.WIDE.U32 R6, R7, -0x326172a9, RZ ;  /* 0xcd9e8d5707067825 */ /* 0x000fe200078e00ff */
[----:B------:R-:W-:Y:S02]  /*7b70*/  LOP3.LUT R9, R4, 0xffff, RZ, 0xc0, !PT ;  /* 0x0000ffff04097812 */ /* 0x000fe400078ec0ff */
[----:B------:R-:W-:Y:S01]  /*7b80*/  SHF.R.U32.HI R10, RZ, 0x10, R4 ;  /* 0x00000010ff0a7819 */ /* 0x000fe20000011604 */
[----:B------:R-:W-:Y:S01]  /*7b90*/  IMAD.WIDE.U32 R4, R3, -0x326172a9, RZ ;  /* 0xcd9e8d5703047825 */ /* 0x000fe200078e00ff */
[----:B------:R-:W-:-:S02]  /*7ba0*/  ISETP.GE.U32.AND P4, PT, R192, R0, PT ;  /* 0x00000000c000720c */ /* 0x000fc40003f86070 */
[----:B------:R-:W-:Y:S02]  /*7bb0*/  PRMT R104, R27, 0x5410, R26 ;  /* 0x000054101b687816 */ /* 0x000fe4000000001a */
[----:B------:R-:W-:Y:S02]  /*7bc0*/  SHF.R.U32.HI R0, RZ, 0x18, R4 ;  /* 0x00000018ff007819 */ /* 0x000fe40000011604 */
[----:B------:R-:W-:Y:S02]  /*7bd0*/  @!P1 PRMT R27, R126, 0x5410, RZ ;  /* 0x000054107e1b9816 */ /* 0x000fe400000000ff */
[----:B------:R-:W-:Y:S02]  /*7be0*/  ISETP.GE.U32.AND P1, PT, R192, R0, PT ;  /* 0x00000000c000720c */ /* 0x000fe40003f26070 */
[----:B------:R-:W-:Y:S02]  /*7bf0*/  SHF.R.U32.HI R0, RZ, 0x8, R9 ;  /* 0x00000008ff007819 */ /* 0x000fe40000011609 */
[----:B------:R-:W-:-:S02]  /*7c00*/  @!P3 PRMT R37, R123, 0x5410, RZ ;  /* 0x000054107b25b816 */ /* 0x000fc400000000ff */
[----:B------:R-:W-:Y:S02]  /*7c10*/  LOP3.LUT R0, R0, 0xffff, RZ, 0xc0, !PT ;  /* 0x0000ffff00007812 */ /* 0x000fe400078ec0ff */
[----:B------:R-:W-:Y:S02]  /*7c20*/  LOP3.LUT R3, R4, 0xff, RZ, 0xc0, !PT ;  /* 0x000000ff04037812 */ /* 0x000fe400078ec0ff */
[----:B------:R-:W-:Y:S02]  /*7c30*/  ISETP.GE.U32.AND P3, PT, R192, R0, PT ;  /* 0x00000000c000720c */ /* 0x000fe40003f66070 */
[----:B------:R-:W-:Y:S02]  /*7c40*/  F2FP.F16.F32.PACK_AB R0, R178, R157 ;  /* 0x0000009db200723e */ /* 0x000fe400000000ff */
[----:B------:R-:W-:Y:S02]  /*7c50*/  @!P0 PRMT R26, R125, 0x5410, RZ ;  /* 0x000054107d1a8816 */ /* 0x000fe400000000ff */
[----:B------:R-:W-:-:S02]  /*7c60*/  ISETP.GE.U32.AND P0, PT, R192, R3, PT ;  /* 0x00000003c000720c */ /* 0x000fc40003f06070 */
[--C-:B------:R-:W-:Y:S02]  /*7c70*/  SHF.R.U32.HI R3, RZ, 0x8, R23.reuse ;  /* 0x00000008ff037819 */ /* 0x100fe40000011617 */
[----:B------:R-:W-:Y:S02]  /*7c80*/  PRMT R23, R0, 0x7610, R23 ;  /* 0x0000761000177816 */ /* 0x000fe40000000017 */
[----:B------:R-:W-:Y:S02]  /*7c90*/  LOP3.LUT R12, R7, R212, R12, 0x96, !PT ;  /* 0x000000d4070c7212 */ /* 0x000fe400078e960c */
[----:B------:R-:W-:Y:S01]  /*7ca0*/  LOP3.LUT R13, R5, R223, R6, 0x96, !PT ;  /* 0x000000df050d7212 */ /* 0x000fe200078e9606 */
[----:B------:R-:W-:Y:S01]  /*7cb0*/  @!P2 HADD2 R127, -R23.H0_H0, -RZ.H0_H0 ;  /* 0xa00000ff177fa230 */ /* 0x000fe20000000900 */
[----:B------:R-:W-:Y:S01]  /*7cc0*/  LOP3.LUT R11, R4, 0xffff, RZ, 0xc0, !PT ;  /* 0x0000ffff040b7812 */ /* 0x000fe200078ec0ff */
[----:B------:R-:W-:Y:S01]  /*7cd0*/  MUFU.EX2 R223, R118 ;  /* 0x0000007600df7308 */ /* 0x000fe20000000800 */
[----:B------:R-:W-:Y:S01]  /*7ce0*/  SHF.R.U32.HI R7, RZ, 0x10, R4 ;  /* 0x00000010ff077819 */ /* 0x000fe20000011604 */
[----:B------:R-:W-:Y:S01]  /*7cf0*/  IMAD.WIDE.U32 R4, R22, -0x2daee0ad, RZ ;  /* 0xd2511f5316047825 */ /* 0x000fe200078e00ff */
[----:B------:R-:W-:-:S02]  /*7d00*/  PRMT R22, R0, 0x7632, R22 ;  /* 0x0000763200167816 */ /* 0x000fc40000000016 */
[----:B------:R-:W-:Y:S02]  /*7d10*/  PRMT R94, R61, 0x5410, R3 ;  /* 0x000054103d5e7816 */ /* 0x000fe40000000003 */
[----:B------:R-:W-:Y:S01]  /*7d20*/  LOP3.LUT R3, R10, 0xff, RZ, 0xc0, !PT ;  /* 0x000000ff0a037812 */ /* 0x000fe200078ec0ff */
[----:B------:R-:W-:Y:S01]  /*7d30*/  @!P3 HADD2 R129, -R22.H0_H0, -RZ.H0_H0 ;  /* 0xa00000ff1681b230 */ /* 0x000fe20000000900 */
[----:B------:R-:W-:Y:S01]  /*7d40*/  LOP3.LUT R0, R71, 0xff, RZ, 0xc0, !PT ;  /* 0x000000ff47007812 */ /* 0x000fe200078ec0ff */
[----:B------:R-:W-:Y:S01]  /*7d50*/  FADD.FTZ R71, R171, R18 ;  /* 0x00000012ab477221 */ /* 0x000fe20000010000 */
[----:B------:R-:W-:Y:S02]  /*7d60*/  PRMT R96, R23, 0x5410, R22 ;  /* 0x0000541017607816 */ /* 0x000fe40000000016 */
[----:B------:R-:W-:Y:S02]  /*7d70*/  @!P2 PRMT R23, R127, 0x5410, RZ ;  /* 0x000054107f17a816 */ /* 0x000fe400000000ff */
[----:B------:R-:W-:-:S02]  /*7d80*/  ISETP.GE.U32.AND P2, PT, R192, R3, PT ;  /* 0x00000003c000720c */ /* 0x000fc40003f46070 */
[----:B------:R-:W-:Y:S01]  /*7d90*/  PRMT R93, R0, 0x5410, R62 ;  /* 0x00005410005d7816 */ /* 0x000fe2000000003e */
[----:B------:R-:W-:Y:S01]  /*7da0*/  FADD.FTZ R62, R176, R17 ;  /* 0x00000011b03e7221 */ /* 0x000fe20000010000 */
[----:B------:R-:W-:Y:S01]  /*7db0*/  LOP3.LUT R0, R13, 0xff, RZ, 0xc0, !PT ;  /* 0x000000ff0d007812 */ /* 0x000fe200078ec0ff */
[----:B------:R-:W1:Y:S01]  /*7dc0*/  MUFU.EX2 R176, R90 ;  /* 0x0000005a00b07308 */ /* 0x000e620000000800 */
[----:B------:R-:W-:Y:S02]  /*7dd0*/  LOP3.LUT R25, R5, R167, R16, 0x96, !PT ;  /* 0x000000a705197212 */ /* 0x000fe400078e9610 */
[C---:B------:R-:W-:Y:S02]  /*7de0*/  LOP3.LUT R30, R4.reuse, 0xffff, RZ, 0xc0, !PT ;  /* 0x0000ffff041e7812 */ /* 0x040fe400078ec0ff */
[----:B------:R-:W-:Y:S02]  /*7df0*/  LOP3.LUT R31, R4, 0xff, RZ, 0xc0, !PT ;  /* 0x000000ff041f7812 */ /* 0x000fe400078ec0ff */
[----:B------:R-:W-:-:S02]  /*7e00*/  SHF.R.U32.HI R32, RZ, 0x10, R4 ;  /* 0x00000010ff207819 */ /* 0x000fc40000011604 */
[----:B------:R-:W-:Y:S01]  /*7e10*/  SHF.R.U32.HI R33, RZ, 0x18, R4 ;  /* 0x00000018ff217819 */ /* 0x000fe20000011604 */
[----:B------:R-:W-:Y:S01]  /*7e20*/  IMAD.WIDE.U32 R4, R12, -0x2daee0ad, RZ ;  /* 0xd2511f530c047825 */ /* 0x000fe200078e00ff */
[----:B------:R-:W-:Y:S02]  /*7e30*/  F2FP.F16.F32.PACK_AB R3, R156, R99 ;  /* 0x000000639c03723e */ /* 0x000fe400000000ff */
[----:B------:R-:W-:Y:S02]  /*7e40*/  @!P3 PRMT R22, R129, 0x5410, RZ ;  /* 0x000054108116b816 */ /* 0x000fe400000000ff */
[----:B------:R-:W-:Y:S02]  /*7e50*/  ISETP.GE.U32.AND P3, PT, R192, R0, PT ;  /* 0x00000000c000720c */ /* 0x000fe40003f66070 */
[----:B------:R-:W-:Y:S02]  /*7e60*/  LOP3.LUT R0, R13, 0xffff, RZ, 0xc0, !PT ;  /* 0x0000ffff0d007812 */ /* 0x000fe400078ec0ff */
[----:B------:R-:W-:-:S02]  /*7e70*/  PRMT R21, R3, 0x7610, R21 ;  /* 0x0000761003157816 */ /* 0x000fc40000000015 */
[----:B------:R-:W-:Y:S02]  /*7e80*/  LOP3.LUT R12, R5, R167, R8, 0x96, !PT ;  /* 0x000000a7050c7212 */ /* 0x000fe400078e9608 */
[C---:B------:R-:W-:Y:S01]  /*7e90*/  LOP3.LUT R79, R4.reuse, 0xffff, RZ, 0xc0, !PT ;  /* 0x0000ffff044f7812 */ /* 0x040fe200078ec0ff */
[----:B------:R-:W-:Y:S01]  /*7ea0*/  @!P2 HADD2 R130, -R21.H0_H0, -RZ.H0_H0 ;  /* 0xa00000ff1582a230 */ /* 0x000fe20000000900 */
[----:B------:R-:W-:Y:S02]  /*7eb0*/  LOP3.LUT R6, R4, 0xff, RZ, 0xc0, !PT ;  /* 0x000000ff04067812 */ /* 0x000fe400078ec0ff */
[--C-:B------:R-:W-:Y:S02]  /*7ec0*/  SHF.R.U32.HI R77, RZ, 0x10, R4.reuse ;  /* 0x00000010ff4d7819 */ /* 0x100fe40000011604 */
[----:B------:R-:W-:Y:S01]  /*7ed0*/  SHF.R.U32.HI R5, RZ, 0x18, R4 ;  /* 0x00000018ff057819 */ /* 0x000fe20000011604 */
[----:B------:R-:W-:Y:S01]  /*7ee0*/  FADD.FTZ R4, R20, R19 ;  /* 0x0000001314047221 */ /* 0x000fe20000010000 */
[----:B------:R-:W-:-:S02]  /*7ef0*/  SHF.R.U32.HI R0, RZ, 0x8, R0 ;  /* 0x00000008ff007819 */ /* 0x000fc40000011600 */
[----:B------:R-:W-:Y:S01]  /*7f00*/  PRMT R20, R3, 0x7632, R20 ;  /* 0x0000763203147816 */ /* 0x000fe20000000014 */
[----:B------:R-:W-:Y:S01]  /*7f10*/  FADD.FTZ R56, R87, R4 ;  /* 0x0000000457387221 */ /* 0x000fe20000010000 */
[----:B------:R-:W-:Y:S02]  /*7f20*/  LOP3.LUT R0, R0, 0xffff, RZ, 0xc0, !PT ;  /* 0x0000ffff00007812 */ /* 0x000fe400078ec0ff */
[----:B------:R-:W-:Y:S01]  /*7f30*/  PRMT R95, R21, 0x5410, R20 ;  /* 0x00005410155f7816 */ /* 0x000fe20000000014 */
[----:B------:R-:W-:Y:S01]  /*7f40*/  @!P4 HADD2 R133, -R20.H0_H0, -RZ.H0_H0 ;  /* 0xa00000ff1485c230 */ /* 0x000fe20000000900 */
[----:B------:R-:W-:Y:S01]  /*7f50*/  @!P2 PRMT R21, R130, 0x5410, RZ ;  /* 0x000054108215a816 */ /* 0x000fe200000000ff */
[----:B------:R-:W-:Y:S01]  /*7f60*/  FADD.FTZ R106, R122, R56 ;  /* 0x000000387a6a7221 */ /* 0x000fe20000010000 */
[----:B------:R-:W-:Y:S01]  /*7f70*/  ISETP.GE.U32.AND P2, PT, R192, R0, PT ;  /* 0x00000000c000720c */ /* 0x000fe20003f46070 */
[----:B------:R-:W-:Y:S01]  /*7f80*/  IMAD.MOV.U32 R56, RZ, RZ, R128 ;  /* 0x000000ffff387224 */ /* 0x000fe200078e0080 */
[----:B-1----:R-:W-:-:S02]  /*7f90*/  F2FP.F16.F32.PACK_AB R3, R176, R177 ;  /* 0x000000b1b003723e */ /* 0x002fc400000000ff */
[----:B------:R-:W-:Y:S02]  /*7fa0*/  LOP3.LUT R0, R7, 0xff, RZ, 0xc0, !PT ;  /* 0x000000ff07007812 */ /* 0x000fe400078ec0ff */
[----:B------:R-:W-:Y:S02]  /*7fb0*/  PRMT R18, R3, 0x7632, R18 ;  /* 0x0000763203127816 */ /* 0x000fe40000000012 */
[----:B------:R-:W-:Y:S02]  /*7fc0*/  @!P4 PRMT R20, R133, 0x5410, RZ ;  /* 0x000054108514c816 */ /* 0x000fe400000000ff */
[----:B------:R-:W-:Y:S02]  /*7fd0*/  ISETP.GE.U32.AND P4, PT, R192, R0, PT ;  /* 0x00000000c000720c */ /* 0x000fe40003f86070 */
[----:B------:R-:W-:Y:S01]  /*7fe0*/  SHF.R.U32.HI R0, RZ, 0x8, R11 ;  /* 0x00000008ff007819 */ /* 0x000fe2000001160b */
[----:B------:R-:W-:Y:S01]  /*7ff0*/  @!P2 HADD2 R131, -R18.H0_H0, -RZ.H0_H0 ;  /* 0xa00000ff1283a230 */ /* 0x000fe20000000900 */
[----:B------:R-:W-:-:S02]  /*8000*/  PRMT R19, R3, 0x7610, R19 ;  /* 0x0000761003137816 */ /* 0x000fc40000000013 */
[----:B------:R-:W-:Y:S02]  /*8010*/  LOP3.LUT R0, R0, 0xffff, RZ, 0xc0, !PT ;  /* 0x0000ffff00007812 */ /* 0x000fe400078ec0ff */
[----:B------:R-:W-:Y:S01]  /*8020*/  PRMT R145, R19, 0x5410, R18 ;  /* 0x0000541013917816 */ /* 0x000fe20000000012 */
[----:B------:R-:W-:Y:S01]  /*8030*/  @!P3 HADD2 R132, -R19.H0_H0, -RZ.H0_H0 ;  /* 0xa00000ff1384b230 */ /* 0x000fe20000000900 */
[----:B------:R-:W-:Y:S02]  /*8040*/  @!P2 PRMT R18, R131, 0x5410, RZ ;  /* 0x000054108312a816 */ /* 0x000fe400000000ff */
[----:B------:R-:W-:Y:S02]  /*8050*/  ISETP.GE.U32.AND P2, PT, R192, R0, PT ;  /* 0x00000000c000720c */ /* 0x000fe40003f46070 */
[----:B------:R-:W-:Y:S01]  /*8060*/  LOP3.LUT R0, R155, R185, R186, 0x96, !PT ;  /* 0x000000b99b007212 */ /* 0x000fe200078e96ba */
[----:B------:R-:W-:Y:S01]  /*8070*/  IMAD.MOV.U32 R155, RZ, RZ, R229 ;  /* 0x000000ffff9b7224 */ /* 0x000fe200078e00e5 */
[----:B------:R-:W-:Y:S01]  /*8080*/  LOP3.LUT R4, R226, R187, RZ, 0x3c, !PT ;  /* 0x000000bbe2047212 */ /* 0x000fe200078e3cff */
[----:B------:R-:W-:Y:S01]  /*8090*/  MUFU.EX2 R229, R105 ;  /* 0x0000006900e57308 */ /* 0x000fe20000000800 */
[----:B------:R-:W-:-:S02]  /*80a0*/  @!P3 PRMT R19, R132, 0x5410, RZ ;  /* 0x000054108413b816 */ /* 0x000fc400000000ff */
[----:B------:R-:W-:Y:S01]  /*80b0*/  ISETP.GE.U32.AND P3, PT, R192, R6, PT ;  /* 0x00000006c000720c */ /* 0x000fe20003f66070 */
[----:B------:R-:W-:Y:S01]  /*80c0*/  IMAD.WIDE.U32 R6, R0, -0x2daee0ad, RZ ;  /* 0xd2511f5300067825 */ /* 0x000fe200078e00ff */
[----:B------:R-:W-:-:S03]  /*80d0*/  F2FP.F16.F32.PACK_AB R3, R233, R221 ;  /* 0x000000dde903723e */ /* 0x000fc600000000ff */
[----:B------:R-:W-:Y:S01]  /*80e0*/  IMAD.WIDE.U32 R90, R4, -0x2daee0ad, RZ ;  /* 0xd2511f53045a7825 */ /* 0x000fe200078e00ff */
[----:B------:R-:W-:Y:S01]  /*80f0*/  LOP3.LUT R8, R15, R213, R6, 0x96, !PT ;  /* 0x000000d50f087212 */ /* 0x000fe200078e9606 */
[----:B------:R-:W-:Y:S01]  /*8100*/  MUFU.EX2 R226, R115 ;  /* 0x0000007300e27308 */ /* 0x000fe20000000800 */
[----:B------:R-:W-:Y:S02]  /*8110*/  PRMT R17, R3, 0x7610, R17 ;  /* 0x0000761003117816 */ /* 0x000fe40000000011 */
[----:B------:R-:W-:Y:S01]  /*8120*/  LOP3.LUT R6, R7, R188, R90, 0x96, !PT ;  /* 0x000000bc07067212 */ /* 0x000fe200078e965a */
[----:B------:R-:W-:Y:S01]  /*8130*/  IMAD.WIDE.U32 R8, R8, -0x326172a9, RZ ;  /* 0xcd9e8d5708087825 */ /* 0x000fe200078e00ff */
[----:B------:R-:W-:-:S03]  /*8140*/  LOP3.LUT R0, R91, R144, R154, 0x96, !PT ;  /* 0x000000905b007212 */ /* 0x000fc600078e969a */
[----:B------:R-:W-:Y:S01]  /*8150*/  @!P0 HADD2 R134, -R17.H0_H0, -RZ.H0_H0 ;  /* 0xa00000ff11868230 */ /* 0x000fe20000000900 */
[----:B------:R-:W-:Y:S01]  /*8160*/  PRMT R16, R3, 0x7632, R16 ;  /* 0x0000763203107816 */ /* 0x000fe20000000010 */
[----:B------:R-:W-:Y:S01]  /*8170*/  IMAD.WIDE.U32 R6, R6, -0x326172a9, RZ ;  /* 0xcd9e8d5706067825 */ /* 0x000fe200078e00ff */
[----:B------:R-:W1:Y:S01]  /*8180*/  MUFU.EX2 R144, R108 ;  /* 0x0000006c00907308 */ /* 0x000e620000000800 */
[----:B------:R-:W-:Y:S01]  /*8190*/  STL.64 [R1+0x18], R90 ;  /* 0x0000185a01007387 */ /* 0x000fe20000100a00 */
[----:B------:R-:W-:Y:S01]  /*81a0*/  PRMT R141, R17, 0x5410, R16 ;  /* 0x00005410118d7816 */ /* 0x000fe20000000010 */
[----:B------:R-:W-:Y:S01]  /*81b0*/  IMAD.WIDE.U32 R248, R0, -0x326172a9, RZ ;  /* 0xcd9e8d5700f87825 */ /* 0x000fe200078e00ff */
[----:B------:R-:W-:-:S03]  /*81c0*/  LOP3.LUT R0, R24, 0xffff, RZ, 0xc0, !PT ;  /* 0x0000ffff18007812 */ /* 0x000fc600078ec0ff */
[----:B------:R-:W-:Y:S01]  /*81d0*/  @!P2 HADD2 R135, -R16.H0_H0, -RZ.H0_H0 ;  /* 0xa00000ff1087a230 */ /* 0x000fe20000000900 */
[----:B------:R-:W-:Y:S01]  /*81e0*/  LOP3.LUT R10, R9, R128, R6, 0x96, !PT ;  /* 0x00000080090a7212 */ /* 0x000fe200078e9606 */
[----:B------:R-:W-:Y:S01]  /*81f0*/  FADD.FTZ R9, R179, R71 ;  /* 0x00000047b3097221 */ /* 0x000fe20000010000 */
[----:B------:R-:W-:Y:S01]  /*8200*/  LOP3.LUT R4, R7, R153, R248, 0x96, !PT ;  /* 0x0000009907047212 */ /* 0x000fe200078e96f8 */
[----:B------:R-:W-:Y:S01]  /*8210*/  IMAD.MOV.U32 R179, RZ, RZ, R163 ;  /* 0x000000ffffb37224 */ /* 0x000fe200078e00a3 */
[----:B------:R-:W-:Y:S01]  /*8220*/  SHF.R.U32.HI R3, RZ, 0x8, R0 ;  /* 0x00000008ff037819 */ /* 0x000fe20000011600 */
[----:B------:R-:W-:Y:S01]  /*8230*/  IMAD.WIDE.U32 R10, R10, -0x2daee0ad, RZ ;  /* 0xd2511f530a0a7825 */ /* 0x000fe200078e00ff */
[----:B------:R-:W-:-:S03]  /*8240*/  LOP3.LUT R0, R24, 0xff, RZ, 0xc0, !PT ;  /* 0x000000ff18007812 */ /* 0x000fc600078ec0ff */
[----:B------:R-:W-:Y:S01]  /*8250*/  FADD.FTZ R71, R181, R9 ;  /* 0x00000009b5477221 */ /* 0x000fe20000010000 */
[----:B------:R-:W-:Y:S02]  /*8260*/  @!P0 PRMT R17, R134, 0x5410, RZ ;  /* 0x0000541086118816 */ /* 0x000fe400000000ff */
[----:B------:R-:W-:Y:S01]  /*8270*/  ISETP.GE.U32.AND P0, PT, R192, R5, PT ;  /* 0x00000005c000720c */ /* 0x000fe20003f06070 */
[----:B------:R-:W-:Y:S01]  /*8280*/  IMAD.WIDE.U32 R4, R4, -0x2daee0ad, RZ ;  /* 0xd2511f5304047825 */ /* 0x000fe200078e00ff */
[----:B------:R-:W-:Y:S01]  /*8290*/  PRMT R83, R0, 0x5410, R3 ;  /* 0x0000541000537816 */ /* 0x000fe20000000003 */
[----:B------:R-:W-:Y:S01]  /*82a0*/  MUFU.EX2 R134, R117 ;  /* 0x0000007500867308 */ /* 0x000fe20000000800 */
[----:B------:R-:W-:Y:S02]  /*82b0*/  SHF.R.U32.HI R0, RZ, 0x10, R24 ;  /* 0x00000010ff007819 */ /* 0x000fe40000011618 */
[----:B------:R-:W-:Y:S02]  /*82c0*/  LOP3.LUT R7, R5, R163, R14, 0x96, !PT ;  /* 0x000000a305077212 */ /* 0x000fe400078e960e */
[----:B------:R-:W-:Y:S01]  /*82d0*/  SHF.R.U32.HI R5, RZ, 0x18, R24 ;  /* 0x00000018ff057819 */ /* 0x000fe20000011618 */
[----:B------:R-:W-:Y:S01]  /*82e0*/  FADD.FTZ R24, R180, R62 ;  /* 0x0000003eb4187221 */ /* 0x000fe20000010000 */
[----:B------:R-:W-:Y:S01]  /*82f0*/  LOP3.LUT R3, R0, 0xff, RZ, 0xc0, !PT ;  /* 0x000000ff00037812 */ /* 0x000fe200078ec0ff */
[----:B------:R-:W-:Y:S01]  /*8300*/  IMAD.WIDE.U32 R6, R7, -0x326172a9, RZ ;  /* 0xcd9e8d5707067825 */ /* 0x000fe200078e00ff */
[----:B------:R-:W-:-:S02]  /*8310*/  LOP3.LUT R4, R11, R170, R4, 0x96, !PT ;  /* 0x000000aa0b047212 */ /* 0x000fc400078e9604 */
[----:B------:R-:W-:Y:S01]  /*8320*/  PRMT R74, R3, 0x5410, R5 ;  /* 0x00005410034a7816 */ /* 0x000fe20000000005 */
[----:B------:R-:W-:Y:S01]  /*8330*/  IMAD.MOV.U32 R180, RZ, RZ, R170 ;  /* 0x000000ffffb47224 */ /* 0x000fe200078e00aa */
[----:B------:R-:W-:Y:S01]  /*8340*/  SHF.R.U32.HI R0, RZ, 0x8, R30 ;  /* 0x00000008ff007819 */ /* 0x000fe2000001161e */
[----:B------:R-:W-:Y:S01]  /*8350*/  IMAD.WIDE.U32 R4, R4, -0x326172a9, RZ ;  /* 0xcd9e8d5704047825 */ /* 0x000fe200078e00ff */
[----:B------:R-:W-:Y:S02]  /*8360*/  LOP3.LUT R8, R7, R212, R8, 0x96, !PT ;  /* 0x000000d407087212 */ /* 0x000fe400078e9608 */
[----:B------:R-:W-:Y:S01]  /*8370*/  PRMT R92, R31, 0x5410, R0 ;  /* 0x000054101f5c7816 */ /* 0x000fe20000000000 */
[----:B------:R-:W-:Y:S01]  /*8380*/  IMAD.SHL.U32 R30, R169, 0x40, RZ ;  /* 0x00000040a91e7824 */ /* 0x000fe200078e00ff */
[----:B------:R-:W-:Y:S01]  /*8390*/  LOP3.LUT R14, R5, R158, R6, 0x96, !PT ;  /* 0x0000009e050e7212 */ /* 0x000fe200078e9606 */
[----:B------:R-:W-:Y:S01]  /*83a0*/  IMAD.MOV.U32 R62, RZ, RZ, R212 ;  /* 0x000000ffff3e7224 */ /* 0x000fe200078e00d4 */
[----:B------:R-:W-:Y:S01]  /*83b0*/  LOP3.LUT R0, R4, 0xffff, RZ, 0xc0, !PT ;  /* 0x0000ffff04007812 */ /* 0x000fe200078ec0ff */
[----:B------:R-:W-:Y:S01]  /*83c0*/  IMAD.WIDE R30, R30, 0x2, R34 ;  /* 0x000000021e1e7825 */ /* 0x000fe200078e0222 */
[----:B------:R-:W-:-:S02]  /*83d0*/  LOP3.LUT R5, R32, 0xff, RZ, 0xc0, !PT ;  /* 0x000000ff20057812 */ /* 0x000fc400078ec0ff */
[----:B------:R-:W-:Y:S01]  /*83e0*/  SHF.R.U32.HI R3, RZ, 0x8, R0 ;  /* 0x00000008ff037819 */ /* 0x000fe20000011600 */
[----:B------:R-:W-:Y:S01]  /*83f0*/  IMAD.SHL.U32 R32, R169, 0x8, RZ ;  /* 0x00000008a9207824 */ /* 0x000fe200078e00ff */
[----:B------:R-:W-:Y:S02]  /*8400*/  LOP3.LUT R0, R4, 0xff, RZ, 0xc0, !PT ;  /* 0x000000ff04007812 */ /* 0x000fe400078ec0ff */
[--C-:B------:R-:W-:Y:S02]  /*8410*/  SHF.R.U32.HI R6, RZ, 0x10, R4.reuse ;  /* 0x00000010ff067819 */ /* 0x100fe40000011604 */
[----:B------:R-:W-:Y:S02]  /*8420*/  SHF.R.U32.HI R7, RZ, 0x18, R4 ;  /* 0x00000018ff077819 */ /* 0x000fe40000011604 */
[----:B------:R-:W-:Y:S01]  /*8430*/  PRMT R87, R5, 0x5410, R33 ;  /* 0x0000541005577816 */ /* 0x000fe20000000021 */
[----:B------:R-:W-:Y:S01]  /*8440*/  IMAD.WIDE.U32 R4, R8, -0x2daee0ad, RZ ;  /* 0xd2511f5308047825 */ /* 0x000fe200078e00ff */
[----:B------:R-:W-:-:S02]  /*8450*/  PRMT R61, R0, 0x5410, R3 ;  /* 0x00005410003d7816 */ /* 0x000fc40000000003 */
[----:B-1----:R-:W-:Y:S01]  /*8460*/  F2FP.F16.F32.PACK_AB R11, R217, R144 ;  /* 0x00000090d90b723e */ /* 0x002fe200000000ff */
[----:B------:R-:W-:Y:S01]  /*8470*/  IMAD.WIDE R32, R32, 0x2, R34 ;  /* 0x0000000220207825 */ /* 0x000fe200078e0222 */
[----:B------:R-:W-:Y:S02]  /*8480*/  LOP3.LUT R0, R4, 0xffff, RZ, 0xc0, !PT ;  /* 0x0000ffff04007812 */ /* 0x000fe400078ec0ff */
[----:B------:R-:W-:Y:S01]  /*8490*/  LOP3.LUT R15, R5, R167, R10, 0x96, !PT ;  /* 0x000000a7050f7212 */ /* 0x000fe200078e960a */
[----:B------:R-:W-:Y:S01]  /*84a0*/  @!P4 HADD2 R137, -R11.H0_H0, -RZ.H0_H0 ;  /* 0xa00000ff0b89c230 */ /* 0x000fe20000000900 */
[----:B------:R-:W-:Y:S01]  /*84b0*/  SHF.R.U32.HI R3, RZ, 0x8, R0 ;  /* 0x00000008ff037819 */ /* 0x000fe20000011600 */
[----:B------:R-:W-:Y:S01]  /*84c0*/  ST.E.U16 desc[UR4][R32.64], R81 ;  /* 0x0000005120007985 */ /* 0x000fe2000c101504 */
[----:B------:R-:W-:Y:S02]  /*84d0*/  LOP3.LUT R5, R6, 0xff, RZ, 0xc0, !PT ;  /* 0x000000ff06057812 */ /* 0x000fe400078ec0ff */
[----:B------:R-:W-:Y:S01]  /*84e0*/  LOP3.LUT R0, R4, 0xff, RZ, 0xc0, !PT ;  /* 0x000000ff04007812 */ /* 0x000fe200078ec0ff */
[----:B------:R-:W-:Y:S01]  /*84f0*/  ST.E.U16 desc[UR4][R32.64+0x2], R82 ;  /* 0x0000025220007985 */ /* 0x000fe2000c101504 */
[----:B------:R-:W-:-:S02]  /*8500*/  SHF.R.U32.HI R6, RZ, 0x10, R4 ;  /* 0x00000010ff067819 */ /* 0x000fc40000011604 */
[----:B------:R-:W-:Y:S01]  /*8510*/  PRMT R86, R0, 0x5410, R3 ;  /* 0x0000541000567816 */ /* 0x000fe20000000003 */
[----:B------:R1:W-:Y:S01]  /*8520*/  ST.E.U16 desc[UR4][R30.64+0x2], R28 ;  /* 0x0000021c1e007985 */ /* 0x0003e2000c101504 */
[----:B------:R-:W-:Y:S02]  /*8530*/  SHF.R.U32.HI R4, RZ, 0x18, R4 ;  /* 0x00000018ff047819 */ /* 0x000fe40000011604 */
[----:B------:R-:W-:Y:S01]  /*8540*/  LOP3.LUT R0, R6, 0xff, RZ, 0xc0, !PT ;  /* 0x000000ff06007812 */ /* 0x000fe200078ec0ff */
[----:B------:R2:W-:Y:S01]  /*8550*/  ST.E.U16 desc[UR4][R30.64], R29 ;  /* 0x0000001d1e007985 */ /* 0x0005e2000c101504 */
[----:B------:R-:W-:Y:S01]  /*8560*/  PRMT R58, R5, 0x5410, R7 ;  /* 0x00005410053a7816 */ /* 0x000fe20000000007 */
[----:B------:R-:W-:Y:S01]  /*8570*/  FADD.FTZ R5, R114, R60 ;  /* 0x0000003c72057221 */ /* 0x000fe20000010000 */
[----:B------:R-:W-:Y:S02]  /*8580*/  PRMT R60, R0, 0x5410, R4 ;  /* 0x00005410003c7816 */ /* 0x000fe40000000004 */
[C---:B------:R-:W-:Y:S01]  /*8590*/  LOP3.LUT R0, R12.reuse, 0xffff, RZ, 0xc0, !PT ;  /* 0x0000ffff0c007812 */ /* 0x040fe200078ec0ff */
[----:B------:R-:W-:Y:S01]  /*85a0*/  FADD.FTZ R105, R99, R5 ;  /* 0x0000000563697221 */ /* 0x000fe20000010000 */
[----:B------:R-:W-:Y:S01]  /*85b0*/  LOP3.LUT R3, R12, 0xff, RZ, 0xc0, !PT ;  /* 0x000000ff0c037812 */ /* 0x000fe200078ec0ff */
[----:B------:R-:W-:Y:S01]  /*85c0*/  FADD.FTZ R99, R182, R24 ;  /* 0x00000018b6637221 */ /* 0x000fe20000010000 */
[----:B------:R-:W-:-:S02]  /*85d0*/  SHF.R.U32.HI R0, RZ, 0x8, R0 ;  /* 0x00000008ff007819 */ /* 0x000fc40000011600 */
[----:B------:R-:W-:Y:S02]  /*85e0*/  @!P2 PRMT R16, R135, 0x5410, RZ ;  /* 0x000054108710a816 */ /* 0x000fe400000000ff */
[C---:B------:R-:W-:Y:S01]  /*85f0*/  PRMT R10, R11.reuse, 0x7632, R10 ;  /* 0x000076320b0a7816 */ /* 0x040fe2000000000a */
[----:B------:R-:W3:Y:S01]  /*8600*/  MUFU.EX2 R135, R119 ;  /* 0x0000007700877308 */ /* 0x000ee20000000800 */
[----:B------:R-:W-:Y:S02]  /*8610*/  ISETP.GE.U32.AND P2, PT, R192, R3, PT ;  /* 0x00000003c000720c */ /* 0x000fe40003f46070 */
[----:B------:R-:W-:Y:S01]  /*8620*/  LOP3.LUT R0, R0, 0xffff, RZ, 0xc0, !PT ;  /* 0x0000ffff00007812 */ /* 0x000fe200078ec0ff */
[----:B------:R-:W-:Y:S01]  /*8630*/  @!P1 HADD2 R136, -R10.H0_H0, -RZ.H0_H0 ;  /* 0xa00000ff0a889230 */ /* 0x000fe20000000900 */
[----:B------:R-:W-:Y:S02]  /*8640*/  PRMT R133, R11, 0x5410, R10 ;  /* 0x000054100b857816 */ /* 0x000fe4000000000a */
[----:B------:R-:W-:-:S02]  /*8650*/  @!P4 PRMT R11, R137, 0x5410, RZ ;  /* 0x00005410890bc816 */ /* 0x000fc400000000ff */
[----:B------:R-:W-:Y:S01]  /*8660*/  ISETP.GE.U32.AND P4, PT, R192, R0, PT ;  /* 0x00000000c000720c */ /* 0x000fe20003f86070 */
[----:B-1----:R-:W-:Y:S01]  /*8670*/  IMAD R28, R169, 0x48, RZ ;  /* 0x00000048a91c7824 */ /* 0x002fe200078e02ff */
[----:B------:R-:W-:Y:S02]  /*8680*/  LOP3.LUT R0, R77, 0xff, RZ, 0xc0, !PT ;  /* 0x000000ff4d007812 */ /* 0x000fe400078ec0ff */
[----:B------:R-:W-:Y:S01]  /*8690*/  F2FP.F16.F32.PACK_AB R7, R229, R230 ;  /* 0x000000e6e507723e */ /* 0x000fe200000000ff */
[----:B--2---:R-:W-:Y:S01]  /*86a0*/  IMAD.WIDE R28, R28, 0x2, R34 ;  /* 0x000000021c1c7825 */ /* 0x004fe200078e0222 */
[----:B------:R-:W-:Y:S02]  /*86b0*/  @!P1 PRMT R10, R136, 0x5410, RZ ;  /* 0x00005410880a9816 */ /* 0x000fe400000000ff */
[----:B------:R-:W-:Y:S01]  /*86c0*/  ISETP.GE.U32.AND P1, PT, R192, R0, PT ;  /* 0x00000000c000720c */ /* 0x000fe20003f26070 */
[----:B------:R-:W-:Y:S01]  /*86d0*/  @!P2 HADD2 R139, -R7.H0_H0, -RZ.H0_H0 ;  /* 0xa00000ff078ba230 */ /* 0x000fe20000000900 */
[----:B------:R-:W-:Y:S01]  /*86e0*/  SHF.R.U32.HI R0, RZ, 0x8, R79 ;  /* 0x00000008ff007819 */ /* 0x000fe2000001164f */
[----:B------:R-:W-:Y:S01]  /*86f0*/  ST.E.U16 desc[UR4][R28.64], R43 ;  /* 0x0000002b1c007985 */ /* 0x000fe2000c101504 */
[----:B------:R-:W-:-:S02]  /*8700*/  PRMT R6, R7, 0x7632, R6 ;  /* 0x0000763207067816 */ /* 0x000fc40000000006 */
[----:B------:R-:W-:Y:S01]  /*8710*/  LOP3.LUT R0, R0, 0xffff, RZ, 0xc0, !PT ;  /* 0x0000ffff00007812 */ /* 0x000fe200078ec0ff */
[----:B------:R-:W-:Y:S01]  /*8720*/  ST.E.U16 desc[UR4][R28.64+0x2], R42 ;  /* 0x0000022a1c007985 */ /* 0x000fe2000c101504 */
[----:B------:R-:W-:Y:S01]  /*8730*/  PRMT R132, R7, 0x5410, R6 ;  /* 0x0000541007847816 */ /* 0x000fe20000000006 */
[----:B------:R-:W-:Y:S01]  /*8740*/  @!P4 HADD2 R138, -R6.H0_H0, -RZ.H0_H0 ;  /* 0xa00000ff068ac230 */ /* 0x000fe20000000900 */
[----:B------:R-:W-:Y:S01]  /*8750*/  @!P2 PRMT R7, R139, 0x5410, RZ ;  /* 0x000054108b07a816 */ /* 0x000fe200000000ff */
[----:B------:R-:W-:Y:S01]  /*8760*/  ST.E.U16 desc[UR4][R34.64+0x10], R80 ;  /* 0x0000105022007985 */ /* 0x000fe2000c101504 */
[----:B------:R-:W-:Y:S02]  /*8770*/  ISETP.GE.U32.AND P2, PT, R192, R0, PT ;  /* 0x00000000c000720c */ /* 0x000fe40003f46070 */
[----:B------:R-:W-:Y:S01]  /*8780*/  SHF.R.U32.HI R0, RZ, 0x18, R13 ;  /* 0x00000018ff007819 */ /* 0x000fe2000001160d */
[----:B------:R-:W-:Y:S01]  /*8790*/  ST.E.U16 desc[UR4][R34.64+0x12], R78 ;  /* 0x0000124e22007985 */ /* 0x000fe2000c101504 */
[----:B------:R-:W-:-:S02]  /*87a0*/  F2FP.F16.F32.PACK_AB R3, R227, R228 ;  /* 0x000000e4e303723e */ /* 0x000fc400000000ff */
[----:B------:R-:W-:Y:S01]  /*87b0*/  @!P4 PRMT R6, R138, 0x5410, RZ ;  /* 0x000054108a06c816 */ /* 0x000fe200000000ff */
[----:B------:R-:W-:Y:S01]  /*87c0*/  ST.E.U16 desc[UR4][R32.64+0x10], R75 ;  /* 0x0000104b20007985 */ /* 0x000fe2000c101504 */
[----:B------:R-:W-:Y:S01]  /*87d0*/  SHF.R.U32.HI R4, RZ, 0x10, R13 ;  /* 0x00000010ff047819 */ /* 0x000fe2000001160d */
[----:B------:R-:W-:Y:S01]  /*87e0*/  @!P3 HADD2 R140, -R3.H0_H0, -RZ.H0_H0 ;  /* 0xa00000ff038cb230 */ /* 0x000fe20000000900 */
[----:B------:R-:W-:Y:S01]  /*87f0*/  ISETP.GE.U32.AND P4, PT, R192, R0, PT ;  /* 0x00000000c000720c */ /* 0x000fe20003f86070 */
[----:B------:R-:W-:Y:S01]  /*8800*/  ST.E.U16 desc[UR4][R32.64+0x12], R76 ;  /* 0x0000124c20007985 */ /* 0x000fe2000c101504 */
[C---:B------:R-:W-:Y:S02]  /*8810*/  PRMT R0, R3.reuse, 0x7632, R0 ;  /* 0x0000763203007816 */ /* 0x040fe40000000000 */
[----:B------:R-:W-:Y:S01]  /*8820*/  LOP3.LUT R4, R4, 0xff, RZ, 0xc0, !PT ;  /* 0x000000ff04047812 */ /* 0x000fe200078ec0ff */
[----:B------:R-:W-:Y:S01]  /*8830*/  ST.E.U16 desc[UR4][R30.64+0x10], R41 ;  /* 0x000010291e007985 */ /* 0x000fe2000c101504 */
[----:B------:R-:W-:Y:S01]  /*8840*/  PRMT R127, R3, 0x5410, R0 ;  /* 0x00005410037f7816 */ /* 0x000fe20000000000 */
[----:B------:R-:W-:Y:S01]  /*8850*/  @!P2 HADD2 R142, -R0.H0_H0, -RZ.H0_H0 ;  /* 0xa00000ff008ea230 */ /* 0x000fe20000000900 */
[----:B------:R-:W-:Y:S01]  /*8860*/  @!P3 PRMT R3, R140, 0x5410, RZ ;  /* 0x000054108c03b816 */ /* 0x000fe200000000ff */
[----:B------:R-:W-:Y:S01]  /*8870*/  ST.E.U16 desc[UR4][R30.64+0x12], R40 ;  /* 0x000012281e007985 */ /* 0x000fe2000c101504 */
[----:B------:R-:W-:Y:S01]  /*8880*/  ISETP.GE.U32.AND P3, PT, R192, R4, PT ;  /* 0x00000004c000720c */ /* 0x000fe20003f66070 */
[----:B------:R-:W-:Y:S01]  /*8890*/  IMAD.MOV.U32 R140, RZ, RZ, R153 ;  /* 0x000000ffff8c7224 */ /* 0x000fe200078e0099 */
[----:B------:R-:W-:Y:S01]  /*88a0*/  F2FP.F16.F32.PACK_AB R5, R226, R225 ;  /* 0x000000e1e205723e */ /* 0x000fe200000000ff */
[----:B------:R-:W-:Y:S01]  /*88b0*/  ST.E.U16 desc[UR4][R28.64+0x10], R39 ;  /* 0x000010271c007985 */ /* 0x000fe2000c101504 */
[----:B------:R-:W-:-:S02]  /*88c0*/  SHF.R.U32.HI R4, RZ, 0x18, R12 ;  /* 0x00000018ff047819 */ /* 0x000fc4000001160c */
[----:B------:R-:W-:Y:S01]  /*88d0*/  @!P2 PRMT R0, R142, 0x5410, RZ ;  /* 0x000054108e00a816 */ /* 0x000fe200000000ff */
[----:B------:R-:W-:Y:S01]  /*88e0*/  @!P1 HADD2 R143, -R5.H0_H0, -RZ.H0_H0 ;  /* 0xa00000ff058f9230 */ /* 0x000fe20000000900 */
[----:B------:R-:W-:Y:S01]  /*88f0*/  SHF.R.U32.HI R8, RZ, 0x10, R12 ;  /* 0x00000010ff087819 */ /* 0x000fe2000001160c */
[----:B------:R-:W-:Y:S01]  /*8900*/  ST.E.U16 desc[UR4][R28.64+0x12], R38 ;  /* 0x000012261c007985 */ /* 0x000fe2000c101504 */
[----:B------:R-:W-:Y:S01]  /*8910*/  ISETP.GE.U32.AND P2, PT, R192, R4, PT ;  /* 0x00000004c000720c */ /* 0x000fe20003f46070 */
[----:B------:R-:W-:Y:S01]  /*8920*/  IMAD.MOV.U32 R142, RZ, RZ, R213 ;  /* 0x000000ffff8e7224 */ /* 0x000fe200078e00d5 */
[----:B------:R-:W-:Y:S01]  /*8930*/  PRMT R4, R5, 0x7632, R4 ;  /* 0x0000763205047816 */ /* 0x000fe20000000004 */
[----:B------:R-:W-:Y:S01]  /*8940*/  ST.E.U16 desc[UR4][R34.64+0x20], R73 ;  /* 0x0000204922007985 */ /* 0x000fe2000c101504 */
[----:B------:R-:W-:Y:S02]  /*8950*/  LOP3.LUT R8, R8, 0xff, RZ, 0xc0, !PT ;  /* 0x000000ff08087812 */ /* 0x000fe400078ec0ff */
[----:B---3--:R-:W-:Y:S01]  /*8960*/  F2FP.F16.F32.PACK_AB R13, R135, R134 ;  /* 0x00000086870d723e */ /* 0x008fe200000000ff */
[----:B------:R-:W-:Y:S01]  /*8970*/  ST.E.U16 desc[UR4][R34.64+0x22], R72 ;  /* 0x0000224822007985 */ /* 0x000fe2000c101504 */
[----:B------:R-:W-:Y:S01]  /*8980*/  PRMT R126, R5, 0x5410, R4 ;  /* 0x00005410057e7816 */ /* 0x000fe20000000004 */
[----:B------:R-:W-:Y:S01]  /*8990*/  @!P0 HADD2 R146, -R4.H0_H0, -RZ.H0_H0 ;  /* 0xa00000ff04928230 */ /* 0x000fe20000000900 */
[----:B------:R-:W-:Y:S01]  /*89a0*/  @!P1 PRMT R5, R143, 0x5410, RZ ;  /* 0x000054108f059816 */ /* 0x000fe200000000ff */
[----:B------:R-:W-:Y:S01]  /*89b0*/  @!P3 HADD2 R147, -R13.H0_H0, -RZ.H0_H0 ;  /* 0xa00000ff0d93b230 */ /* 0x000fe20000000900 */
[----:B------:R-:W-:Y:S01]  /*89c0*/  ISETP.GE.U32.AND P1, PT, R192, R8, PT ;  /* 0x00000008c000720c */ /* 0x000fe20003f26070 */
[----:B------:R1:W-:Y:S01]  /*89d0*/  ST.E.U16 desc[UR4][R32.64+0x20], R69 ;  /* 0x0000204520007985 */ /* 0x0003e2000c101504 */
[C---:B------:R-:W-:Y:S01]  /*89e0*/  PRMT R12, R13.reuse, 0x7632, R12 ;  /* 0x000076320d0c7816 */ /* 0x040fe2000000000c */
[----:B------:R-:W-:Y:S01]  /*89f0*/  IMAD.MOV.U32 R143, RZ, RZ, R188 ;  /* 0x000000ffff8f7224 */ /* 0x000fe200078e00bc */
[----:B------:R-:W-:Y:S01]  /*8a00*/  F2FP.F16.F32.PACK_AB R9, R224, R223 ;  /* 0x000000dfe009723e */ /* 0x000fe200000000ff */
[----:B------:R-:W-:Y:S01]  /*8a10*/  ST.E.U16 desc[UR4][R32.64+0x22], R70 ;  /* 0x0000224620007985 */ /* 0x000fe2000c101504 */
[----:B------:R-:W-:Y:S01]  /*8a20*/  PRMT R124, R13, 0x5410, R12 ;  /* 0x000054100d7c7816 */ /* 0x000fe2000000000c */
[----:B------:R-:W-:Y:S01]  /*8a30*/  @!P4 HADD2 R150, -R12.H0_H0, -RZ.H0_H0 ;  /* 0xa00000ff0c96c230 */ /* 0x000fe20000000900 */
[----:B------:R-:W-:Y:S01]  /*8a40*/  PRMT R8, R9, 0x7632, R8 ;  /* 0x0000763209087816 */ /* 0x000fe20000000008 */
[----:B------:R-:W-:Y:S01]  /*8a50*/  ST.E.U16 desc[UR4][R30.64+0x20], R37 ;  /* 0x000020251e007985 */ /* 0x000fe2000c101504 */
[----:B------:R-:W-:Y:S01]  /*8a60*/  @!P3 PRMT R13, R147, 0x5410, RZ ;  /* 0x00005410930db816 */ /* 0x000fe200000000ff */
[----:B------:R-:W-:Y:S01]  /*8a70*/  IMAD.MOV.U32 R147, RZ, RZ, R91 ;  /* 0x000000ffff937224 */ /* 0x000fe200078e005b */
[----:B------:R-:W-:Y:S01]  /*8a80*/  @!P4 PRMT R12, R150, 0x5410, RZ ;  /* 0x00005410960cc816 */ /* 0x000fe200000000ff */
[----:B------:R-:W-:Y:S01]  /*8a90*/  ST.E.U16 desc[UR4][R30.64+0x22], R36 ;  /* 0x000022241e007985 */ /* 0x000fe2000c101504 */
[----:B------:R-:W-:Y:S01]  /*8aa0*/  @!P1 HADD2 R149, -R9.H0_H0, -RZ.H0_H0 ;  /* 0xa00000ff09959230 */ /* 0x000fe20000000900 */
[----:B------:R-:W-:Y:S01]  /*8ab0*/  PRMT R125, R9, 0x5410, R8 ;  /* 0x00005410097d7816 */ /* 0x000fe20000000008 */
[----:B------:R-:W-:Y:S01]  /*8ac0*/  @!P2 HADD2 R148, -R8.H0_H0, -RZ.H0_H0 ;  /* 0xa00000ff0894a230 */ /* 0x000fe20000000900 */
[----:B------:R-:W-:Y:S01]  /*8ad0*/  ST.E.U16 desc[UR4][R28.64+0x20], R27 ;  /* 0x0000201b1c007985 */ /* 0x000fe2000c101504 */
[----:B------:R-:W-:Y:S01]  /*8ae0*/  @!P0 PRMT R4, R146, 0x5410, RZ ;  /* 0x0000541092048816 */ /* 0x000fe200000000ff */
[----:B------:R-:W-:Y:S01]  /*8af0*/  IMAD.MOV.U32 R146, RZ, RZ, R90 ;  /* 0x000000ffff927224 */ /* 0x000fe200078e005a */
[----:B------:R-:W-:Y:S01]  /*8b00*/  @!P1 PRMT R9, R149, 0x5410, RZ ;  /* 0x0000541095099816 */ /* 0x000fe200000000ff */
[----:B------:R-:W-:Y:S01]  /*8b10*/  ST.E.U16 desc[UR4][R28.64+0x22], R26 ;  /* 0x0000221a1c007985 */ /* 0x000fe2000c101504 */
[----:B------:R-:W-:Y:S01]  /*8b20*/  @!P2 PRMT R8, R148, 0x5410, RZ ;  /* 0x000054109408a816 */ /* 0x000fe200000000ff */
[----:B------:R-:W-:-:S02]  /*8b30*/  IMAD.MOV.U32 R148, RZ, RZ, R88 ;  /* 0x000000ffff947224 */ /* 0x000fc400078e0058 */
[----:B------:R-:W-:Y:S01]  /*8b40*/  ST.E.U16 desc[UR4][R34.64+0x30], R68 ;  /* 0x0000304422007985 */ /* 0x000fe2000c101504 */
[----:B------:R-:W-:Y:S01]  /*8b50*/  IMAD.MOV.U32 R149, RZ, RZ, R89 ;  /* 0x000000ffff957224 */ /* 0x000fe200078e0059 */
[----:B-1----:R-:W-:Y:S02]  /*8b60*/  PRMT R69, R192, 0x7054, R192 ;  /* 0x00007054c0457816 */ /* 0x002fe400000000c0 */
[----:B------:R-:W-:Y:S01]  /*8b70*/  ST.E.U16 desc[UR4][R34.64+0x32], R67 ;  /* 0x0000324322007985 */ /* 0x000fe2000c101504 */
[----:B------:R-:W-:-:S03]  /*8b80*/  IMAD R188, R2, 0x2, R174 ;  /* 0x0000000202bc7824 */ /* 0x000fc600078e02ae */
[----:B------:R-:W-:Y:S04]  /*8b90*/  ST.E.U16 desc[UR4][R32.64+0x30], R65 ;  /* 0x0000304120007985 */ /* 0x000fe8000c101504 */
        /* <DEDUP_REMOVED lines=19> */
[----:B------:R1:W-:Y:S04]  /*8cd0*/  ST.E.U16 desc[UR4][R28.64+0x50], R11 ;  /* 0x0000500b1c007985 */ /* 0x0003e8000c101504 */
[----:B------:R2:W-:Y:S04]  /*8ce0*/  ST.E.U16 desc[UR4][R28.64+0x52], R10 ;  /* 0x0000520a1c007985 */ /* 0x0005e8000c101504 */
[----:B------:R-:W-:Y:S04]  /*8cf0*/  ST.E.U16 desc[UR4][R34.64+0x60], R51 ;  /* 0x0000603322007985 */ /* 0x000fe8000c101504 */
[----:B------:R-:W-:Y:S04]  /*8d00*/  ST.E.U16 desc[UR4][R34.64+0x62], R50 ;  /* 0x0000623222007985 */ /* 0x000fe8000c101504 */
[----:B------:R-:W-:Y:S04]  /*8d10*/  ST.E.U16 desc[UR4][R32.64+0x60], R48 ;  /* 0x0000603020007985 */ /* 0x000fe8000c101504 */
[----:B------:R-:W-:Y:S04]  /*8d20*/  ST.E.U16 desc[UR4][R32.64+0x62], R49 ;  /* 0x0000623120007985 */ /* 0x000fe8000c101504 */
[----:B------:R3:W-:Y:S01]  /*8d30*/  ST.E.U16 desc[UR4][R30.64+0x60], R7 ;  /* 0x000060071e007985 */ /* 0x0007e2000c101504 */
[----:B-1----:R-:W-:-:S03]  /*8d40*/  LOP3.LUT R11, R25, 0xff, RZ, 0xc0, !PT ;  /* 0x000000ff190b7812 */ /* 0x002fc600078ec0ff */
[----:B------:R-:W-:Y:S01]  /*8d50*/  ST.E.U16 desc[UR4][R30.64+0x62], R6 ;  /* 0x000062061e007985 */ /* 0x000fe2000c101504 */
[----:B--2---:R-:W-:-:S03]  /*8d60*/  SHF.R.U32.HI R10, RZ, 0x18, R25 ;  /* 0x00000018ff0a7819 */ /* 0x004fc60000011619 */
[----:B------:R1:W-:Y:S04]  /*8d70*/  ST.E.U16 desc[UR4][R28.64+0x60], R9 ;  /* 0x000060091c007985 */ /* 0x0003e8000c101504 */
[----:B------:R2:W-:Y:S04]  /*8d80*/  ST.E.U16 desc[UR4][R28.64+0x62], R8 ;  /* 0x000062081c007985 */ /* 0x0005e8000c101504 */
[----:B------:R-:W-:Y:S04]  /*8d90*/  ST.E.U16 desc[UR4][R34.64+0x70], R47 ;  /* 0x0000702f22007985 */ /* 0x000fe8000c101504 */
[----:B------:R-:W-:Y:S04]  /*8da0*/  ST.E.U16 desc[UR4][R34.64+0x72], R46 ;  /* 0x0000722e22007985 */ /* 0x000fe8000c101504 */
[----:B------:R-:W-:Y:S01]  /*8db0*/  ST.E.U16 desc[UR4][R32.64+0x70], R45 ;  /* 0x0000702d20007985 */ /* 0x000fe2000c101504 */
[----:B---3--:R-:W-:-:S03]  /*8dc0*/  SHF.R.U32.HI R7, RZ, 0x18, R14 ;  /* 0x00000018ff077819 */ /* 0x008fc6000001160e */
[----:B------:R-:W-:Y:S04]  /*8dd0*/  ST.E.U16 desc[UR4][R32.64+0x72], R44 ;  /* 0x0000722c20007985 */ /* 0x000fe8000c101504 */
[----:B------:R3:W-:Y:S01]  /*8de0*/  ST.E.U16 desc[UR4][R30.64+0x70], R3 ;  /* 0x000070031e007985 */ /* 0x0007e2000c101504 */
[----:B-1----:R-:W-:-:S03]  /*8df0*/  LOP3.LUT R9, R14, 0xff, RZ, 0xc0, !PT ;  /* 0x000000ff0e097812 */ /* 0x002fc600078ec0ff */
[----:B------:R1:W-:Y:S01]  /*8e00*/  ST.E.U16 desc[UR4][R30.64+0x72], R0 ;  /* 0x000072001e007985 */ /* 0x0003e2000c101504 */
[----:B--2---:R-:W-:-:S03]  /*8e10*/  SHF.R.U32.HI R8, RZ, 0x10, R14 ;  /* 0x00000010ff087819 */ /* 0x004fc6000001160e */
[----:B------:R2:W-:Y:S04]  /*8e20*/  ST.E.U16 desc[UR4][R28.64+0x70], R5 ;  /* 0x000070051c007985 */ /* 0x0005e8000c101504 */
[----:B------:R4:W-:Y:S04]  /*8e30*/  ST.E.U16 desc[UR4][R28.64+0x72], R4 ;  /* 0x000072041c007985 */ /* 0x0009e8000c101504 */
[----:B------:R-:W5:Y:S04]  /*8e40*/  LDSM.16.MT88.4 R88, [R174+0x9000] ;  /* 0x00900000ae58783b */ /* 0x000f680000004200 */
[----:B------:R-:W-:Y:S04]  /*8e50*/  LDSM.16.MT88.4 R108, [R188+0x9000] ;  /* 0x00900000bc6c783b */ /* 0x000fe80000004200 */
[----:B------:R-:W-:Y:S01]  /*8e60*/  LDSM.16.MT88.4 R76, [R188+0x9400] ;  /* 0x00940000bc4c783b */ /* 0x000fe20000004200 */
[----:B---3--:R-:W-:-:S03]  /*8e70*/  SHF.R.U32.HI R3, RZ, 0x10, R25 ;  /* 0x00000010ff037819 */ /* 0x008fc60000011619 */
[----:B------:R-:W3:Y:S01]  /*8e80*/  LDSM.16.MT88.4 R116, [R188+0xa000] ;  /* 0x00a00000bc74783b */ /* 0x000ee20000004200 */
[----:B-1----:R-:W-:-:S03]  /*8e90*/  LOP3.LUT R0, R25, 0xffff, RZ, 0xc0, !PT ;  /* 0x0000ffff19007812 */ /* 0x002fc600078ec0ff */
[----:B------:R-:W-:Y:S01]  /*8ea0*/  LDSM.16.MT88.4 R52, [R174+0xb000] ;  /* 0x00b00000ae34783b */ /* 0x000fe20000004200 */
[----:B--2---:R-:W-:Y:S02]  /*8eb0*/  LOP3.LUT R5, R14, 0xffff, RZ, 0xc0, !PT ;  /* 0x0000ffff0e057812 */ /* 0x004fe400078ec0ff */
[----:B------:R-:W-:Y:S02]  /*8ec0*/  SHF.R.U32.HI R6, RZ, 0x8, R0 ;  /* 0x00000008ff067819 */ /* 0x000fe40000011600 */
[----:B----4-:R-:W-:Y:S02]  /*8ed0*/  LOP3.LUT R4, R3, 0xff, RZ, 0xc0, !PT ;  /* 0x000000ff03047812 */ /* 0x010fe400078ec0ff */
[----:B------:R-:W-:Y:S02]  /*8ee0*/  SHF.R.U32.HI R3, RZ, 0x8, R5 ;  /* 0x00000008ff037819 */ /* 0x000fe40000011605 */
[----:B------:R-:W-:Y:S02]  /*8ef0*/  LOP3.LUT R0, R8, 0xff, RZ, 0xc0, !PT ;  /* 0x000000ff08007812 */ /* 0x000fe400078ec0ff */
[----:B------:R-:W-:-:S02]  /*8f00*/  PRMT R9, R9, 0x5410, R3 ;  /* 0x0000541009097816 */ /* 0x000fc40000000003 */
[--C-:B------:R-:W-:Y:S02]  /*8f10*/  HSET2.LE.AND R3, R74, R69.reuse, PT ;  /* 0x000000454a037233 */ /* 0x100fe40003803000 */
[----:B------:R-:W-:Y:S01]  /*8f20*/  PRMT R7, R0, 0x5410, R7 ;  /* 0x0000541000077816 */ /* 0x000fe20000000007 */
[----:B------:R-:W-:Y:S01]  /*8f30*/  LDSM.16.MT88.4 R72, [R174+0xa400] ;  /* 0x00a40000ae48783b */ /* 0x000fe20000004200 */
[--C-:B------:R-:W-:Y:S02]  /*8f40*/  HSET2.LE.AND R2, R9, R69.reuse, PT ;  /* 0x0000004509027233 */ /* 0x100fe40003803000 */
[----:B------:R-:W-:Y:S02]  /*8f50*/  LOP3.LUT R25, R165, R3, RZ, 0xc0, !PT ;  /* 0x00000003a5197212 */ /* 0x000fe400078ec0ff */
[--C-:B------:R-:W-:Y:S02]  /*8f60*/  HSET2.LE.AND R3, R7, R69.reuse, PT ;  /* 0x0000004507037233 */ /* 0x100fe40003803000 */
[----:B------:R-:W-:-:S02]  /*8f70*/  HSET2.LE.AND R0, R83, R69, PT ;  /* 0x0000004553007233 */ /* 0x000fc40003803000 */
[----:B------:R-:W-:Y:S01]  /*8f80*/  LDSM.16.MT88.4 R80, [R174+0x9400] ;  /* 0x00940000ae50783b */ /* 0x000fe20000004200 */
[----:B------:R-:W-:Y:S02]  /*8f90*/  LOP3.LUT R20, R113, R2, RZ, 0xc0, !PT ;  /* 0x0000000271147212 */ /* 0x000fe400078ec0ff */
[----:B------:R-:W-:Y:S02]  /*8fa0*/  LOP3.LUT R21, R112, R3, RZ, 0xc0, !PT ;  /* 0x0000000370157212 */ /* 0x000fe400078ec0ff */
[----:B------:R-:W1:Y:S01]  /*8fb0*/  LDSM.16.MT88.4 R112, [R174+0xa000] ;  /* 0x00a00000ae70783b */ /* 0x000e620000004200 */
[----:B------:R-:W-:Y:S02]  /*8fc0*/  PRMT R10, R4, 0x5410, R10 ;  /* 0x00005410040a7816 */ /* 0x000fe4000000000a */
[--C-:B------:R-:W-:Y:S02]  /*8fd0*/  HSET2.LE.AND R4, R94, R69.reuse, PT ;  /* 0x000000455e047233 */ /* 0x100fe40003803000 */
[----:B------:R-:W-:-:S02]  /*8fe0*/  HSET2.LE.AND R5, R93, R69, PT ;  /* 0x000000455d057233 */ /* 0x000fc40003803000 */
[----:B------:R-:W-:Y:S02]  /*8ff0*/  LOP3.LUT R24, R168, R0, RZ, 0xc0, !PT ;  /* 0x00000000a8187212 */ /* 0x000fe400078ec0ff */
[----:B------:R-:W-:Y:S02]  /*9000*/  LOP3.LUT R26, R162, R4, RZ, 0xc0, !PT ;  /* 0x00000004a21a7212 */ /* 0x000fe400078ec0ff */
[----:B------:R-:W-:Y:S02]  /*9010*/  LOP3.LUT R27, R159, R5, RZ, 0xc0, !PT ;  /* 0x000000059f1b7212 */ /* 0x000fe400078ec0ff */
[--C-:B------:R-:W-:Y:S02]  /*9020*/  HSET2.LE.AND R0, R58, R69.reuse, PT ;  /* 0x000000453a007233 */ /* 0x100fe40003803000 */
[----:B------:R-:W-:Y:S02]  /*9030*/  LOP3.LUT R4, R15, 0xffff, RZ, 0xc0, !PT ;  /* 0x0000ffff0f047812 */ /* 0x000fe400078ec0ff */
[----:B------:R-:W-:Y:S01]  /*9040*/  PRMT R11, R11, 0x5410, R6 ;  /* 0x000054100b0b7816 */ /* 0x000fe20000000006 */
[----:B-----5:R-:W-:Y:S01]  /*9050*/  HMMA.16816.F32 R36, R24, R88, RZ ;  /* 0x000000581824723c */ /* 0x020fe200000018ff */
[----:B------:R-:W-:-:S02]  /*9060*/  HSET2.LE.AND R6, R61, R69, PT ;  /* 0x000000453d067233 */ /* 0x000fc40003803000 */
[----:B------:R-:W-:Y:S02]  /*9070*/  LOP3.LUT R23, R98, R0, RZ, 0xc0, !PT ;  /* 0x0000000062177212 */ /* 0x000fe400078ec0ff */
[----:B------:R-:W-:Y:S01]  /*9080*/  LOP3.LUT R5, R15, 0xff, RZ, 0xc0, !PT ;  /* 0x000000ff0f057812 */ /* 0x000fe200078ec0ff */
[----:B---3--:R-:W-:Y:S01]  /*9090*/  HMMA.16816.F32 R44, R24, R116, RZ ;  /* 0x00000074182c723c */ /* 0x008fe200000018ff */
[----:B------:R-:W-:Y:S02]  /*90a0*/  SHF.R.U32.HI R2, RZ, 0x8, R4 ;  /* 0x00000008ff027819 */ /* 0x000fe40000011604 */
[----:B------:R-:W-:Y:S02]  /*90b0*/  SHF.R.U32.HI R0, RZ, 0x10, R15 ;  /* 0x00000010ff007819 */ /* 0x000fe4000001160f */
[----:B------:R-:W-:Y:S02]  /*90c0*/  LOP3.LUT R22, R97, R6, RZ, 0xc0, !PT ;  /* 0x0000000661167212 */ /* 0x000fe400078ec0ff */
[----:B------:R-:W-:-:S02]  /*90d0*/  PRMT R6, R5, 0x5410, R2 ;  /* 0x0000541005067816 */ /* 0x000fc40000000002 */
[----:B------:R-:W-:Y:S02]  /*90e0*/  SHF.R.U32.HI R5, RZ, 0x18, R15 ;  /* 0x00000018ff057819 */ /* 0x000fe4000001160f */
[----:B------:R-:W-:Y:S01]  /*90f0*/  LOP3.LUT R4, R0, 0xff, RZ, 0xc0, !PT ;  /* 0x000000ff00047812 */ /* 0x000fe200078ec0ff */
[C---:B------:R-:W-:Y:S01]  /*9100*/  HMMA.16816.F32 R12, R20.reuse, R88, RZ ;  /* 0x00000058140c723c */ /* 0x040fe200000018ff */
[--C-:B------:R-:W-:Y:S02]  /*9110*/  HSET2.LE.AND R0, R11, R69.reuse, PT ;  /* 0x000000450b007233 */ /* 0x100fe40003803000 */
[----:B------:R-:W-:Y:S02]  /*9120*/  PRMT R5, R4, 0x5410, R5 ;  /* 0x0000541004057816 */ /* 0x000fe40000000005 */
[----:B------:R-:W-:Y:S01]  /*9130*/  HSET2.LE.AND R2, R10, R69, PT ;  /* 0x000000450a027233 */ /* 0x000fe20003803000 */
[----:B-1----:R-:W-:Y:S01]  /*9140*/  HMMA.16816.F32 R40, R20, R112, RZ ;  /* 0x000000701428723c */ /* 0x002fe200000018ff */
[----:B------:R-:W-:-:S02]  /*9150*/  LOP3.LUT R16, R166, R0, RZ, 0xc0, !PT ;  /* 0x00000000a6107212 */ /* 0x000fc400078ec0ff */
[--C-:B------:R-:W-:Y:S02]  /*9160*/  HSET2.LE.AND R3, R92, R69.reuse, PT ;  /* 0x000000455c037233 */ /* 0x100fe40003803000 */
[--C-:B------:R-:W-:Y:S01]  /*9170*/  HSET2.LE.AND R0, R87, R69.reuse, PT ;  /* 0x0000004557007233 */ /* 0x100fe20003803000 */
[----:B------:R-:W-:Y:S01]  /*9180*/  HMMA.16816.F32 R48, R20, R116, RZ ;  /* 0x000000741430723c */ /* 0x000fe200000018ff */
[--C-:B------:R-:W-:Y:S02]  /*9190*/  HSET2.LE.AND R4, R6, R69.reuse, PT ;  /* 0x0000004506047233 */ /* 0x100fe40003803000 */
[----:B------:R-:W-:Y:S02]  /*91a0*/  HSET2.LE.AND R5, R5, R69, PT ;  /* 0x0000004505057233 */ /* 0x000fe40003803000 */
[----:B------:R-:W-:Y:S02]  /*91b0*/  LOP3.LUT R17, R164, R2, RZ, 0xc0, !PT ;  /* 0x00000002a4117212 */ /* 0x000fe400078ec0ff */
[----:B------:R-:W-:-:S02]  /*91c0*/  LOP3.LUT R18, R161, R3, RZ, 0xc0, !PT ;  /* 0x00000003a1127212 */ /* 0x000fc400078ec0ff */
[----:B------:R-:W-:Y:S02]  /*91d0*/  LOP3.LUT R19, R160, R0, RZ, 0xc0, !PT ;  /* 0x00000000a0137212 */ /* 0x000fe400078ec0ff */
[----:B------:R-:W-:Y:S02]  /*91e0*/  LOP3.LUT R8, R120, R4, RZ, 0xc0, !PT ;  /* 0x0000000478087212 */ /* 0x000fe400078ec0ff */
[----:B------:R-:W-:Y:S02]  /*91f0*/  LOP3.LUT R9, R104, R5, RZ, 0xc0, !PT ;  /* 0x0000000568097212 */ /* 0x000fe400078ec0ff */
[----:B------:R-:W-:Y:S01]  /*9200*/  HMMA.16816.F32 R4, R20, R108, RZ ;  /* 0x0000006c1404723c */ /* 0x000fe200000018ff */
[--C-:B------:R-:W-:Y:S02]  /*9210*/  HSET2.LE.AND R2, R86, R69.reuse, PT ;  /* 0x0000004556027233 */ /* 0x100fe40003803000 */
[----:B------:R-:W-:Y:S01]  /*9220*/  HSET2.LE.AND R3, R60, R69, PT ;  /* 0x000000453c037233 */ /* 0x000fe20003803000 */
[----:B------:R-:W1:Y:S02]  /*9230*/  LDSM.16.MT88.4 R84, [R188+0xa400] ;  /* 0x00a40000bc54783b */ /* 0x000e640000004200 */
[----:B------:R-:W-:Y:S01]  /*9240*/  HMMA.16816.F32 R168, R16, R80, R36 ;  /* 0x0000005010a8723c */ /* 0x000fe20000001824 */
[----:B------:R-:W-:-:S02]  /*9250*/  LOP3.LUT R10, R96, R2, RZ, 0xc0, !PT ;  /* 0x00000002600a7212 */ /* 0x000fc400078ec0ff */
[----:B------:R-:W-:Y:S02]  /*9260*/  LOP3.LUT R11, R95, R3, RZ, 0xc0, !PT ;  /* 0x000000035f0b7212 */ /* 0x000fe400078ec0ff */
[----:B------:R-:W-:Y:S01]  /*9270*/  LOP3.LUT R2, R152, R155, RZ, 0x3c, !PT ;  /* 0x0000009b98027212 */ /* 0x000fe200078e3cff */
[----:B------:R-:W-:Y:S04]  /*9280*/  HMMA.16816.F32 R36, R24, R112, RZ ;  /* 0x000000701824723c */ /* 0x000fe800000018ff */
[----:B------:R-:W-:Y:S02]  /*9290*/  IMAD.WIDE.U32 R2, R2, -0x326172a9, RZ ;  /* 0xcd9e8d5702027825 */ /* 0x000fe400078e00ff */
[----:B------:R-:W-:Y:S03]  /*92a0*/  HMMA.16816.F32 R136, R8, R80, R12 ;  /* 0x000000500888723c */ /* 0x000fe6000000180c */
[----:B------:R-:W-:-:S02]  /*92b0*/  LOP3.LUT R0, R3, R185, R214, 0x96, !PT ;  /* 0x000000b903007212 */ /* 0x000fc400078e96d6 */
[----:B------:R-:W-:Y:S01]  /*92c0*/  LOP3.LUT R3, R3, R185, R186, 0x96, !PT ;  /* 0x000000b903037212 */ /* 0x000fe200078e96ba */
[----:B------:R-:W-:Y:S06]  /*92d0*/  HMMA.16816.F32 R12, R24, R108, RZ ;  /* 0x0000006c180c723c */ /* 0x000fec00000018ff */
[----:B------:R-:W-:Y:S06]  /*92e0*/  HMMA.16816.F32 R128, R8, R76, R4 ;  /* 0x0000004c0880723c */ /* 0x000fec0000001804 */
[----:B------:R-:W-:Y:S01]  /*92f0*/  HMMA.16816.F32 R152, R16, R72, R36 ;  /* 0x000000481098723c */ /* 0x000fe20000001824 */
[-CC-:B------:R-:W-:Y:S01]  /*9300*/  LOP3.LUT R7, R209, R184.reuse, R2.reuse, 0x96, !PT ;  /* 0x000000b8d1077212 */ /* 0x180fe200078e9602 */
[----:B------:R-:W-:Y:S01]  /*9310*/  IMAD.WIDE.U32 R4, R0, -0x2daee0ad, RZ ;  /* 0xd2511f5300047825 */ /* 0x000fe200078e00ff */
[----:B------:R-:W-:-:S03]  /*9320*/  LOP3.LUT R6, R249, R184, R2, 0x96, !PT ;  /* 0x000000b8f9067212 */ /* 0x000fc600078e9602 */
[----:B------:R-:W-:Y:S01]  /*9330*/  HMMA.16816.F32 R120, R8, R72, R40 ;  /* 0x000000480878723c */ /* 0x000fe20000001828 */
[----:B------:R-:W-:-:S04]  /*9340*/  IMAD.WIDE.U32 R36, R7, -0x2daee0ad, RZ ;  /* 0xd2511f5307247825 */ /* 0x000fc800078e00ff */
[----:B------:R-:W-:Y:S01]  /*9350*/  IMAD.WIDE.U32 R2, R3, -0x2daee0ad, RZ ;  /* 0xd2511f5303027825 */ /* 0x000fe200078e00ff */
[C---:B------:R-:W-:Y:S03]  /*9360*/  HMMA.16816.F32 R160, R16.reuse, R76, R12 ;  /* 0x0000004c10a0723c */ /* 0x040fe6000000180c */
[----:B------:R-:W-:Y:S01]  /*9370*/  IMAD.WIDE.U32 R40, R6, -0x2daee0ad, RZ ;  /* 0xd2511f5306287825 */ /* 0x000fe200078e00ff */
[-C--:B------:R-:W-:Y:S02]  /*9380*/  LOP3.LUT R6, R5, R143.reuse, R148, 0x96, !PT ;  /* 0x0000008f05067212 */ /* 0x080fe400078e9694 */
[-C--:B------:R-:W-:Y:S01]  /*9390*/  LOP3.LUT R5, R37, R142.reuse, R4, 0x96, !PT ;  /* 0x0000008e25057212 */ /* 0x080fe200078e9604 */
[----:B-1----:R-:W-:Y:S01]  /*93a0*/  HMMA.16816.F32 R212, R16, R84, R44 ;  /* 0x0000005410d4723c */ /* 0x002fe2000000182c */
[----:B------:R-:W-:Y:S02]  /*93b0*/  LOP3.LUT R4, R3, R143, R146, 0x96, !PT ;  /* 0x0000008f03047212 */ /* 0x000fe400078e9692 */
[----:B------:R-:W-:Y:S01]  /*93c0*/  LOP3.LUT R0, R41, R142, R2, 0x96, !PT ;  /* 0x0000008e29007212 */ /* 0x000fe200078e9602 */
[----:B------:R-:W-:-:S02]  /*93d0*/  IMAD.WIDE.U32 R2, R6, -0x326172a9, RZ ;  /* 0xcd9e8d5706027825 */ /* 0x000fc400078e00ff */
[----:B------:R-:W-:Y:S02]  /*93e0*/  HMMA.16816.F32 R184, R8, R84, R48 ;  /* 0x0000005408b8723c */ /* 0x000fe40000001830 */
[----:B------:R-:W-:Y:S01]  /*93f0*/  IMAD.WIDE.U32 R14, R5, -0x326172a9, RZ ;  /* 0xcd9e8d57050e7825 */ /* 0x000fe200078e00ff */
[----:B------:R-:W-:-:S03]  /*9400*/  LOP3.LUT R6, R3, R140, R208, 0x96, !PT ;  /* 0x0000008c03067212 */ /* 0x000fc600078e96d0 */
[----:B------:R-:W-:Y:S01]  /*9410*/  IMAD.WIDE.U32 R38, R0, -0x326172a9, RZ ;  /* 0xcd9e8d5700267825 */ /* 0x000fe200078e00ff */
[----:B------:R-:W-:-:S03]  /*9420*/  LOP3.LUT R5, R15, R56, R2, 0x96, !PT ;  /* 0x000000380f057212 */ /* 0x000fc600078e9602 */
[----:B------:R-:W-:-:S04]  /*9430*/  IMAD.WIDE.U32 R2, R4, -0x326172a9, RZ ;  /* 0xcd9e8d5704027825 */ /* 0x000fc800078e00ff */
[----:B------:R-:W-:Y:S01]  /*9440*/  IMAD.WIDE.U32 R12, R5, -0x2daee0ad, RZ ;  /* 0xd2511f53050c7825 */ /* 0x000fe200078e00ff */
[----:B------:R-:W-:Y:S02]  /*9450*/  LOP3.LUT R4, R3, R140, R248, 0x96, !PT ;  /* 0x0000008c03047212 */ /* 0x000fe400078e96f8 */
[----:B------:R-:W-:Y:S01]  /*9460*/  LOP3.LUT R0, R39, R56, R2, 0x96, !PT ;  /* 0x0000003827007212 */ /* 0x000fe200078e9602 */
[----:B------:R-:W-:-:S05]  /*9470*/  IMAD.WIDE.U32 R2, R6, -0x2daee0ad, RZ ;  /* 0xd2511f5306027825 */ /* 0x000fca00078e00ff */
[----:B------:R-:W-:Y:S01]  /*9480*/  LOP3.LUT R6, R3, R179, R36, 0x96, !PT ;  /* 0x000000b303067212 */ /* 0x000fe200078e9624 */
[----:B------:R-:W-:Y:S01]  /*9490*/  IMAD.WIDE.U32 R36, R0, -0x2daee0ad, RZ ;  /* 0xd2511f5300247825 */ /* 0x000fe200078e00ff */
[----:B------:R-:W-:-:S03]  /*94a0*/  LOP3.LUT R5, R13, R180, R2, 0x96, !PT ;  /* 0x000000b40d057212 */ /* 0x000fc600078e9602 */
[----:B------:R-:W-:-:S04]  /*94b0*/  IMAD.WIDE.U32 R2, R4, -0x2daee0ad, RZ ;  /* 0xd2511f5304027825 */ /* 0x000fc800078e00ff */
[----:B------:R-:W-:Y:S01]  /*94c0*/  IMAD.WIDE.U32 R6, R6, -0x326172a9, RZ ;  /* 0xcd9e8d5706067825 */ /* 0x000fe200078e00ff */
[----:B------:R-:W-:Y:S02]  /*94d0*/  LOP3.LUT R4, R3, R179, R40, 0x96, !PT ;  /* 0x000000b303047212 */ /* 0x000fe400078e9628 */
[----:B------:R-:W-:Y:S01]  /*94e0*/  LOP3.LUT R0, R37, R180, R2, 0x96, !PT ;  /* 0x000000b425007212 */ /* 0x000fe200078e9602 */
[----:B------:R-:W-:Y:S01]  /*94f0*/  IMAD.WIDE.U32 R2, R5, -0x326172a9, RZ ;  /* 0xcd9e8d5705027825 */ /* 0x000fe200078e00ff */
[----:B------:R-:W-:-:S03]  /*9500*/  LOP3.LUT R7, R7, R62, R14, 0x96, !PT ;  /* 0x0000003e07077212 */ /* 0x000fc600078e960e */
[----:B------:R-:W-:Y:S01]  /*9510*/  IMAD.WIDE.U32 R4, R4, -0x326172a9, RZ ;  /* 0xcd9e8d5704047825 */ /* 0x000fe200078e00ff */
[----:B------:R-:W-:Y:S02]  /*9520*/  LOP3.LUT R6, R3, R158, R6, 0x96, !PT ;  /* 0x0000009e03067212 */ /* 0x000fe400078e9606 */
[C---:B------:R-:W-:Y:S02]  /*9530*/  LOP3.LUT R13, R2.reuse, 0xffff, RZ, 0xc0, !PT ;  /* 0x0000ffff020d7812 */ /* 0x040fe400078ec0ff */
[----:B------:R-:W-:Y:S02]  /*9540*/  LOP3.LUT R37, R2, 0xff, RZ, 0xc0, !PT ;  /* 0x000000ff02257812 */ /* 0x000fe400078ec0ff */
[--C-:B------:R-:W-:Y:S02]  /*9550*/  SHF.R.U32.HI R15, RZ, 0x10, R2.reuse ;  /* 0x00000010ff0f7819 */ /* 0x100fe40000011602 */
[----:B------:R-:W-:Y:S01]  /*9560*/  SHF.R.U32.HI R14, RZ, 0x18, R2 ;  /* 0x00000018ff0e7819 */ /* 0x000fe20000011602 */
[----:B------:R-:W-:Y:S01]  /*9570*/  IMAD.WIDE.U32 R2, R0, -0x326172a9, RZ ;  /* 0xcd9e8d5700027825 */ /* 0x000fe200078e00ff */
[----:B------:R-:W-:-:S02]  /*9580*/  LOP3.LUT R0, R5, R62, R38, 0x96, !PT ;  /* 0x0000003e05007212 */ /* 0x000fc400078e9626 */
[----:B------:R-:W-:Y:S02]  /*9590*/  SHF.R.U32.HI R13, RZ, 0x8, R13 ;  /* 0x00000008ff0d7819 */ /* 0x000fe4000001160d */
[----:B------:R-:W-:Y:S02]  /*95a0*/  LOP3.LUT R4, R3, R158, R4, 0x96, !PT ;  /* 0x0000009e03047212 */ /* 0x000fe400078e9604 */
[C---:B------:R-:W-:Y:S02]  /*95b0*/  LOP3.LUT R41, R2.reuse, 0xffff, RZ, 0xc0, !PT ;  /* 0x0000ffff02297812 */ /* 0x040fe400078ec0ff */
[----:B------:R-:W-:Y:S02]  /*95c0*/  LOP3.LUT R43, R2, 0xff, RZ, 0xc0, !PT ;  /* 0x000000ff022b7812 */ /* 0x000fe400078ec0ff */
[--C-:B------:R-:W-:Y:S02]  /*95d0*/  SHF.R.U32.HI R42, RZ, 0x10, R2.reuse ;  /* 0x00000010ff2a7819 */ /* 0x100fe40000011602 */
[----:B------:R-:W-:Y:S01]  /*95e0*/  SHF.R.U32.HI R44, RZ, 0x18, R2 ;  /* 0x00000018ff2c7819 */ /* 0x000fe20000011602 */
[----:B------:R-:W-:Y:S01]  /*95f0*/  IMAD.WIDE.U32 R2, R7, -0x2daee0ad, RZ ;  /* 0xd2511f5307027825 */ /* 0x000fe200078e00ff */
[----:B------:R-:W-:-:S02]  /*9600*/  LOP3.LUT R5, R15, 0xff, RZ, 0xc0, !PT ;  /* 0x000000ff0f057812 */ /* 0x000fc400078ec0ff */
[----:B------:R-:W-:Y:S02]  /*9610*/  PRMT R68, R37, 0x5410, R13 ;  /* 0x0000541025447816 */ /* 0x000fe4000000000d */
[----:B------:R-:W-:Y:S02]  /*9620*/  PRMT R67, R5, 0x5410, R14 ;  /* 0x0000541005437816 */ /* 0x000fe4000000000e */
[----:B------:R-:W-:Y:S02]  /*9630*/  LOP3.LUT R5, R3, R167, R12, 0x96, !PT ;  /* 0x000000a703057212 */ /* 0x000fe400078e960c */
[C---:B------:R-:W-:Y:S02]  /*9640*/  LOP3.LUT R13, R2.reuse, 0xffff, RZ, 0xc0, !PT ;  /* 0x0000ffff020d7812 */ /* 0x040fe400078ec0ff */
[----:B------:R-:W-:Y:S02]  /*9650*/  LOP3.LUT R37, R2, 0xff, RZ, 0xc0, !PT ;  /* 0x000000ff02257812 */ /* 0x000fe400078ec0ff */
[----:B------:R-:W-:-:S02]  /*9660*/  SHF.R.U32.HI R15, RZ, 0x10, R2 ;  /* 0x00000010ff0f7819 */ /* 0x000fc40000011602 */
[----:B------:R-:W-:Y:S01]  /*9670*/  SHF.R.U32.HI R14, RZ, 0x18, R2 ;  /* 0x00000018ff0e7819 */ /* 0x000fe20000011602 */
[----:B------:R-:W-:Y:S01]  /*9680*/  IMAD.WIDE.U32 R2, R0, -0x2daee0ad, RZ ;  /* 0xd2511f5300027825 */ /* 0x000fe200078e00ff */
[----:B------:R-:W-:Y:S02]  /*9690*/  SHF.R.U32.HI R7, RZ, 0x10, R6 ;  /* 0x00000010ff077819 */ /* 0x000fe40000011606 */
[----:B------:R-:W-:Y:S02]  /*96a0*/  LOP3.LUT R12, R6, 0xff, RZ, 0xc0, !PT ;  /* 0x000000ff060c7812 */ /* 0x000fe400078ec0ff */
[----:B------:R-:W-:Y:S02]  /*96b0*/  LOP3.LUT R0, R3, R167, R36, 0x96, !PT ;  /* 0x000000a703007212 */ /* 0x000fe400078e9624 */
[C---:B------:R-:W-:Y:S02]  /*96c0*/  LOP3.LUT R36, R2.reuse, 0xffff, RZ, 0xc0, !PT ;  /* 0x0000ffff02247812 */ /* 0x040fe400078ec0ff */
[----:B------:R-:W-:-:S02]  /*96d0*/  LOP3.LUT R40, R2, 0xff, RZ, 0xc0, !PT ;  /* 0x000000ff02287812 */ /* 0x000fc400078ec0ff */
[--C-:B------:R-:W-:Y:S02]  /*96e0*/  SHF.R.U32.HI R39, RZ, 0x10, R2.reuse ;  /* 0x00000010ff277819 */ /* 0x100fe40000011602 */
[----:B------:R-:W-:Y:S02]  /*96f0*/  SHF.R.U32.HI R38, RZ, 0x18, R2 ;  /* 0x00000018ff267819 */ /* 0x000fe40000011602 */
[----:B------:R-:W-:Y:S02]  /*9700*/  LOP3.LUT R2, R6, 0xffff, RZ, 0xc0, !PT ;  /* 0x0000ffff06027812 */ /* 0x000fe400078ec0ff */
[----:B------:R-:W-:Y:S02]  /*9710*/  SHF.R.U32.HI R6, RZ, 0x18, R6 ;  /* 0x00000018ff067819 */ /* 0x000fe40000011606 */
[----:B------:R-:W-:Y:S02]  /*9720*/  SHF.R.U32.HI R3, RZ, 0x8, R2 ;  /* 0x00000008ff037819 */ /* 0x000fe40000011602 */
[----:B------:R-:W-:-:S02]  /*9730*/  LOP3.LUT R2, R7, 0xff, RZ, 0xc0, !PT ;  /* 0x000000ff07027812 */ /* 0x000fc400078ec0ff */
[----:B------:R-:W-:Y:S02]  /*9740*/  PRMT R66, R12, 0x5410, R3 ;  /* 0x000054100c427816 */ /* 0x000fe40000000003 */
[----:B------:R-:W-:Y:S02]  /*9750*/  PRMT R65, R2, 0x5410, R6 ;  /* 0x0000541002417816 */ /* 0x000fe40000000006 */
[----:B------:R-:W-:Y:S02]  /*9760*/  LOP3.LUT R2, R15, 0xff, RZ, 0xc0, !PT ;  /* 0x000000ff0f027812 */ /* 0x000fe400078ec0ff */
[----:B------:R-:W-:Y:S02]  /*9770*/  SHF.R.U32.HI R3, RZ, 0x8, R13 ;  /* 0x00000008ff037819 */ /* 0x000fe4000001160d */
[----:B------:R-:W-:Y:S02]  /*9780*/  PRMT R61, R2, 0x5410, R14 ;  /* 0x00005410023d7816 */ /* 0x000fe4000000000e */
[----:B------:R-:W-:Y:S01]  /*9790*/  LOP3.LUT R2, R4, 0xffff, RZ, 0xc0, !PT ;  /* 0x0000ffff04027812 */ /* 0x000fe200078ec0ff */
[----:B------:R-:W-:Y:S01]  /*97a0*/  HMMA.16816.F32 R12, R24, R52, RZ ;  /* 0x00000034180c723c */ /* 0x000fe200000018ff */
[----:B------:R-:W-:-:S02]  /*97b0*/  PRMT R62, R37, 0x5410, R3 ;  /* 0x00005410253e7816 */ /* 0x000fc40000000003 */
[----:B------:R-:W-:Y:S02]  /*97c0*/  SHF.R.U32.HI R3, RZ, 0x8, R2 ;  /* 0x00000008ff037819 */ /* 0x000fe40000011602 */
[----:B------:R-:W-:Y:S02]  /*97d0*/  LOP3.LUT R2, R4, 0xff, RZ, 0xc0, !PT ;  /* 0x000000ff04027812 */ /* 0x000fe400078ec0ff */
[----:B------:R-:W-:Y:S02]  /*97e0*/  LOP3.LUT R6, R42, 0xff, RZ, 0xc0, !PT ;  /* 0x000000ff2a067812 */ /* 0x000fe400078ec0ff */
[----:B------:R-:W-:Y:S02]  /*97f0*/  PRMT R60, R2, 0x5410, R3 ;  /* 0x00005410023c7816 */ /* 0x000fe40000000003 */
[----:B------:R-:W-:Y:S02]  /*9800*/  SHF.R.U32.HI R2, RZ, 0x10, R4 ;  /* 0x00000010ff027819 */ /* 0x000fe40000011604 */
[----:B------:R-:W-:-:S02]  /*9810*/  PRMT R63, R6, 0x5410, R44 ;  /* 0x00005410063f7816 */ /* 0x000fc4000000002c */
[----:B------:R-:W-:Y:S01]  /*9820*/  SHF.R.U32.HI R6, RZ, 0x18, R4 ;  /* 0x00000018ff067819 */ /* 0x000fe20000011604 */
[----:B------:R-:W-:Y:S01]  /*9830*/  LDSM.16.MT88.4 R44, [R188+0xb000] ;  /* 0x00b00000bc2c783b */ /* 0x000fe20000004200 */
[----:B------:R-:W-:Y:S02]  /*9840*/  LOP3.LUT R4, R2, 0xff, RZ, 0xc0, !PT ;  /* 0x000000ff02047812 */ /* 0x000fe400078ec0ff */
[----:B------:R-:W-:Y:S02]  /*9850*/  LOP3.LUT R2, R39, 0xff, RZ, 0xc0, !PT ;  /* 0x000000ff27027812 */ /* 0x000fe400078ec0ff */
[----:B------:R-:W-:Y:S02]  /*9860*/  SHF.R.U32.HI R7, RZ, 0x8, R41 ;  /* 0x00000008ff077819 */ /* 0x000fe40000011629 */
[----:B------:R-:W-:Y:S01]  /*9870*/  SHF.R.U32.HI R3, RZ, 0x8, R36 ;  /* 0x00000008ff037819 */ /* 0x000fe20000011624 */
[----:B------:R-:W-:Y:S01]  /*9880*/  FADD.FTZ R36, R183, R71 ;  /* 0x00000047b7247221 */ /* 0x000fe20000010000 */
[----:B------:R-:W-:-:S02]  /*9890*/  PRMT R50, R2, 0x5410, R38 ;  /* 0x0000541002327816 */ /* 0x000fc40000000026 */
[----:B------:R-:W-:Y:S02]  /*98a0*/  LOP3.LUT R2, R5, 0xffff, RZ, 0xc0, !PT ;  /* 0x0000ffff05027812 */ /* 0x000fe400078ec0ff */
[----:B------:R-:W-:Y:S02]  /*98b0*/  PRMT R64, R43, 0x5410, R7 ;  /* 0x000054102b407816 */ /* 0x000fe40000000007 */
[----:B------:R-:W-:Y:S02]  /*98c0*/  PRMT R49, R40, 0x5410, R3 ;  /* 0x0000541028317816 */ /* 0x000fe40000000003 */
[----:B------:R-:W-:Y:S01]  /*98d0*/  SHF.R.U32.HI R3, RZ, 0x8, R2 ;  /* 0x00000008ff037819 */ /* 0x000fe20000011602 */
[----:B------:R-:W1:Y:S01]  /*98e0*/  LDSM.16.MT88.4 R40, [R174+0xb400] ;  /* 0x00b40000ae28783b */ /* 0x000e620000004200 */
[----:B------:R-:W-:Y:S02]  /*98f0*/  LOP3.LUT R2, R5, 0xff, RZ, 0xc0, !PT ;  /* 0x000000ff05027812 */ /* 0x000fe400078ec0ff */
[----:B------:R-:W-:-:S02]  /*9900*/  SHF.R.U32.HI R7, RZ, 0x18, R5 ;  /* 0x00000018ff077819 */ /* 0x000fc40000011605 */
[----:B------:R-:W-:Y:S02]  /*9910*/  PRMT R58, R2, 0x5410, R3 ;  /* 0x00005410023a7816 */ /* 0x000fe40000000003 */
[----:B------:R-:W-:Y:S02]  /*9920*/  SHF.R.U32.HI R3, RZ, 0x10, R5 ;  /* 0x00000010ff037819 */ /* 0x000fe40000011605 */
[----:B------:R-:W-:Y:S02]  /*9930*/  LOP3.LUT R2, R0, 0xffff, RZ, 0xc0, !PT ;  /* 0x0000ffff00027812 */ /* 0x000fe400078ec0ff */
[----:B------:R-:W-:Y:S02]  /*9940*/  SHF.R.U32.HI R5, RZ, 0x10, R0 ;  /* 0x00000010ff057819 */ /* 0x000fe40000011600 */
[----:B------:R-:W-:Y:S02]  /*9950*/  PRMT R59, R4, 0x5410, R6 ;  /* 0x00005410043b7816 */ /* 0x000fe40000000006 */
[----:B------:R-:W-:-:S02]  /*9960*/  LOP3.LUT R6, R0, 0xff, RZ, 0xc0, !PT ;  /* 0x000000ff00067812 */ /* 0x000fc400078ec0ff */
[----:B------:R-:W-:Y:S02]  /*9970*/  SHF.R.U32.HI R4, RZ, 0x18, R0 ;  /* 0x00000018ff047819 */ /* 0x000fe40000011600 */
[----:B------:R-:W-:Y:S02]  /*9980*/  LOP3.LUT R3, R3, 0xff, RZ, 0xc0, !PT ;  /* 0x000000ff03037812 */ /* 0x000fe400078ec0ff */
[----:B------:R-:W-:Y:S02]  /*9990*/  SHF.R.U32.HI R2, RZ, 0x8, R2 ;  /* 0x00000008ff027819 */ /* 0x000fe40000011602 */
[----:B------:R-:W-:Y:S02]  /*99a0*/  LOP3.LUT R0, R5, 0xff, RZ, 0xc0, !PT ;  /* 0x000000ff05007812 */ /* 0x000fe400078ec0ff */
[----:B------:R-:W-:Y:S01]  /*99b0*/  PRMT R57, R3, 0x5410, R7 ;  /* 0x0000541003397816 */ /* 0x000fe20000000007 */
[----:B------:R-:W-:Y:S01]  /*99c0*/  FADD.FTZ R3, R238, R99 ;  /* 0x00000063ee037221 */ /* 0x000fe20000010000 */
[----:B------:R-:W-:Y:S01]  /*99d0*/  PRMT R56, R6, 0x5410, R2 ;  /* 0x0000541006387816 */ /* 0x000fe20000000002 */
[----:B------:R-:W-:Y:S01]  /*99e0*/  FADD.FTZ R2, R157, R106 ;  /* 0x0000006a9d027221 */ /* 0x000fe20000010000 */
[----:B------:R-:W-:Y:S01]  /*99f0*/  PRMT R48, R0, 0x5410, R4 ;  /* 0x0000541000307816 */ /* 0x000fe20000000004 */
[----:B------:R-:W-:Y:S01]  /*9a00*/  FADD.FTZ R0, R156, R105 ;  /* 0x000000699c007221 */ /* 0x000fe20000010000 */
[----:B------:R-:W-:Y:S01]  /*9a10*/  HMMA.16816.F32 R4, R20, R52, RZ ;  /* 0x000000341404723c */ /* 0x000fe200000018ff */
[----:B------:R-:W-:Y:S01]  /*9a20*/  FADD.FTZ R2, R178, R2 ;  /* 0x00000002b2027221 */ /* 0x000fe20000010000 */
[--C-:B------:R-:W-:Y:S01]  /*9a30*/  HSET2.LE.AND R49, R49, R69.reuse, PT ;  /* 0x0000004531317233 */ /* 0x100fe20003803000 */
[----:B------:R-:W-:Y:S01]  /*9a40*/  FADD.FTZ R0, R134, R0 ;  /* 0x0000000086007221 */ /* 0x000fe20000010000 */
[----:B------:R-:W-:-:S02]  /*9a50*/  HSET2.LE.AND R50, R50, R69, PT ;  /* 0x0000004532327233 */ /* 0x000fc40003803000 */
[----:B------:R-:W-:Y:S02]  /*9a60*/  HSET2.LE.AND R48, R48, R69, PT ;  /* 0x0000004530307233 */ /* 0x000fe40003803000 */
[----:B------:R-:W-:Y:S01]  /*9a70*/  LOP3.LUT R94, R127, R49, RZ, 0xc0, !PT ;  /* 0x000000317f5e7212 */ /* 0x000fe200078ec0ff */
[----:B-1----:R-:W-:Y:S01]  /*9a80*/  HMMA.16816.F32 R180, R16, R40, R12 ;  /* 0x0000002810b4723c */ /* 0x002fe2000000180c */
[----:B------:R-:W-:Y:S02]  /*9a90*/  LOP3.LUT R95, R126, R50, RZ, 0xc0, !PT ;  /* 0x000000327e5f7212 */ /* 0x000fe400078ec0ff */
[----:B------:R-:W-:-:S03]  /*9aa0*/  LOP3.LUT R93, R125, R48, RZ, 0xc0, !PT ;  /* 0x000000307d5d7212 */ /* 0x000fc600078ec0ff */
[----:B------:R-:W-:Y:S09]  /*9ab0*/  HMMA.16816.F32 R12, R24, R44, RZ ;  /* 0x0000002c180c723c */ /* 0x000ff200000018ff */
[----:B------:R-:W-:Y:S07]  /*9ac0*/  HMMA.16816.F32 R164, R8, R40, R4 ;  /* 0x0000002808a4723c */ /* 0x000fee0000001804 */
[----:B------:R-:W-:Y:S01]  /*9ad0*/  FADD.FTZ R4, R237, R3 ;  /* 0x00000003ed047221 */ /* 0x000fe20000010000 */
[----:B------:R-:W-:Y:S01]  /*9ae0*/  FADD.FTZ R3, R232, R36 ;  /* 0x00000024e8037221 */ /* 0x000fe20000010000 */
[----:B------:R-:W-:Y:S01]  /*9af0*/  FADD.FTZ R5, R177, R2 ;  /* 0x00000002b1057221 */ /* 0x000fe20000010000 */
[----:B------:R-:W1:Y:S01]  /*9b00*/  LDSM.16.MT88.4 R36, [R188+0xb400] ;  /* 0x00b40000bc24783b */ /* 0x000e620000004200 */
[----:B------:R-:W-:Y:S01]  /*9b10*/  FADD.FTZ R2, R135, R0 ;  /* 0x0000000087027221 */ /* 0x000fe20000010000 */
[----:B------:R-:W-:Y:S01]  /*9b20*/  FADD.FTZ R0, R236, R4 ;  /* 0x00000004ec007221 */ /* 0x000fe20000010000 */
[----:B------:R-:W-:Y:S01]  /*9b30*/  FADD.FTZ R40, R176, R5 ;  /* 0x00000005b0287221 */ /* 0x000fe20000010000 */
[----:B------:R-:W-:Y:S01]  /*9b40*/  FADD.FTZ R3, R234, R3 ;  /* 0x00000003ea037221 */ /* 0x000fe20000010000 */
[C---:B------:R-:W-:Y:S01]  /*9b50*/  HMMA.16816.F32 R4, R20.reuse, R44, RZ ;  /* 0x0000002c1404723c */ /* 0x040fe200000018ff */
[----:B------:R-:W-:Y:S01]  /*9b60*/  FADD.FTZ R51, R231, R0 ;  /* 0x00000000e7337221 */ /* 0x000fe20000010000 */
[----:B------:R-:W-:Y:S01]  /*9b70*/  FADD.FTZ R52, R144, R2 ;  /* 0x0000000290347221 */ /* 0x000fe20000010000 */
[----:B------:R-:W-:Y:S01]  /*9b80*/  FADD.FTZ R194, R194, R3 ;  /* 0x00000003c2c27221 */ /* 0x000fe20000010000 */
[----:B------:R-:W-:Y:S01]  /*9b90*/  FADD.FTZ R106, R221, R40 ;  /* 0x00000028dd6a7221 */ /* 0x000fe20000010000 */
[--C-:B------:R-:W-:Y:S01]  /*9ba0*/  HSET2.LE.AND R0, R68, R69.reuse, PT ;  /* 0x0000004544007233 */ /* 0x100fe20003803000 */
[----:B------:R-:W-:Y:S01]  /*9bb0*/  FADD.FTZ R105, R235, R51 ;  /* 0x00000033eb697221 */ /* 0x000fe20000010000 */
[--C-:B------:R-:W-:Y:S01]  /*9bc0*/  HSET2.LE.AND R2, R67, R69.reuse, PT ;  /* 0x0000004543027233 */ /* 0x100fe20003803000 */
[----:B------:R-:W-:Y:S01]  /*9bd0*/  HMMA.16816.F32 R48, R20, R54, RZ ;  /* 0x000000361430723c */ /* 0x000fe200000018ff */
[--C-:B------:R-:W-:Y:S01]  /*9be0*/  HSET2.LE.AND R40, R63, R69.reuse, PT ;  /* 0x000000453f287233 */ /* 0x100fe20003803000 */
[----:B------:R-:W-:Y:S01]  /*9bf0*/  FADD.FTZ R104, R217, R52 ;  /* 0x00000034d9687221 */ /* 0x000fe20000010000 */
[----:B------:R-:W-:-:S02]  /*9c00*/  HSET2.LE.AND R3, R62, R69, PT ;  /* 0x000000453e037233 */ /* 0x000fc40003803000 */
[--C-:B------:R-:W-:Y:S02]  /*9c10*/  HSET2.LE.AND R41, R60, R69.reuse, PT ;  /* 0x000000453c297233 */ /* 0x100fe40003803000 */
[--C-:B------:R-:W-:Y:S02]  /*9c20*/  HSET2.LE.AND R44, R59, R69.reuse, PT ;  /* 0x000000453b2c7233 */ /* 0x100fe40003803000 */
[--C-:B------:R-:W-:Y:S02]  /*9c30*/  HSET2.LE.AND R45, R56, R69.reuse, PT ;  /* 0x00000045382d7233 */ /* 0x100fe40003803000 */
[----:B------:R-:W-:Y:S01]  /*9c40*/  LOP3.LUT R98, R195, R3, RZ, 0xc0, !PT ;  /* 0x00000003c3627212 */ /* 0x000fe200078ec0ff */
[----:B------:R-:W-:Y:S02]  /*9c50*/  FADD.FTZ R3, R233, R106 ;  /* 0x0000006ae9037221 */ /* 0x000fe40000010000 */
[----:B------:R-:W-:Y:S01]  /*9c60*/  LOP3.LUT R92, R132, R45, RZ, 0xc0, !PT ;  /* 0x0000002d845c7212 */ /* 0x000fe200078ec0ff */
[-C--:B-1----:R-:W-:Y:S06]  /*9c70*/  HMMA.16816.F32 R176, R16, R36.reuse, R12 ;  /* 0x0000002410b0723c */ /* 0x082fec000000180c */
[----:B------:R-:W-:Y:S01]  /*9c80*/  HMMA.16816.F32 R156, R8, R36, R4 ;  /* 0x00000024089c723c */ /* 0x000fe20000001804 */
[----:B------:R-:W-:Y:S01]  /*9c90*/  LOP3.LUT R14, R219, R0, RZ, 0xc0, !PT ;  /* 0x00000000db0e7212 */ /* 0x000fe200078ec0ff */
[----:B------:R-:W-:Y:S01]  /*9ca0*/  FADD.FTZ R0, R247, R194 ;  /* 0x000000c2f7007221 */ /* 0x000fe20000010000 */
[----:B------:R-:W-:Y:S01]  /*9cb0*/  LOP3.LUT R15, R218, R2, RZ, 0xc0, !PT ;  /* 0x00000002da0f7212 */ /* 0x000fe200078ec0ff */
[----:B------:R-:W-:Y:S01]  /*9cc0*/  FADD.FTZ R2, R246, R105 ;  /* 0x00000069f6027221 */ /* 0x000fe20000010000 */
[----:B------:R-:W-:Y:S01]  /*9cd0*/  IADD3 R194, P0, R34, -0x80, RZ ;  /* 0xffffff8022c27810 */ /* 0x000fe20007f1e0ff */
[----:B------:R-:W-:Y:S01]  /*9ce0*/  FADD.FTZ R0, R244, R0 ;  /* 0x00000000f4007221 */ /* 0x000fe20000010000 */
[--C-:B------:R-:W-:Y:S01]  /*9cf0*/  HSET2.LE.AND R5, R66, R69.reuse, PT ;  /* 0x0000004542057233 */ /* 0x100fe20003803000 */
[----:B------:R-:W-:Y:S01]  /*9d00*/  FADD.FTZ R2, R245, R2 ;  /* 0x00000002f5027221 */ /* 0x000fe20000010000 */
[--C-:B------:R-:W-:Y:S01]  /*9d10*/  HSET2.LE.AND R6, R65, R69.reuse, PT ;  /* 0x0000004541067233 */ /* 0x100fe20003803000 */
[----:B------:R-:W-:Y:S01]  /*9d20*/  FADD.FTZ R0, R243, R0 ;  /* 0x00000000f3007221 */ /* 0x000fe20000010000 */
[----:B------:R-:W-:-:S02]  /*9d30*/  HSET2.LE.AND R37, R64, R69, PT ;  /* 0x0000004540257233 */ /* 0x000fc40003803000 */
[--C-:B------:R-:W-:Y:S01]  /*9d40*/  HSET2.LE.AND R4, R61, R69.reuse, PT ;  /* 0x000000453d047233 */ /* 0x100fe20003803000 */
[C---:B------:R-:W-:Y:S01]  /*9d50*/  HMMA.16816.F32 R64, R20.reuse, R110, RZ ;  /* 0x0000006e1440723c */ /* 0x040fe200000018ff */
[--C-:B------:R-:W-:Y:S02]  /*9d60*/  HSET2.LE.AND R7, R58, R69.reuse, PT ;  /* 0x000000453a077233 */ /* 0x100fe40003803000 */
[----:B------:R-:W-:Y:S02]  /*9d70*/  HSET2.LE.AND R36, R57, R69, PT ;  /* 0x0000004539247233 */ /* 0x000fe40003803000 */
[----:B------:R-:W-:Y:S01]  /*9d80*/  LOP3.LUT R99, R151, R4, RZ, 0xc0, !PT ;  /* 0x0000000497637212 */ /* 0x000fe200078ec0ff */
[----:B------:R-:W-:Y:S01]  /*9d90*/  HMMA.16816.F32 R68, R20, R90, RZ ;  /* 0x0000005a1444723c */ /* 0x000fe200000018ff */
[----:B------:R-:W-:Y:S02]  /*9da0*/  LOP3.LUT R13, R220, R6, RZ, 0xc0, !PT ;  /* 0x00000006dc0d7212 */ /* 0x000fe400078ec0ff */
[----:B------:R-:W-:-:S02]  /*9db0*/  LOP3.LUT R6, R141, R37, RZ, 0xc0, !PT ;  /* 0x000000258d067212 */ /* 0x000fc400078ec0ff */
[----:B------:R-:W-:Y:S01]  /*9dc0*/  LOP3.LUT R4, R145, R41, RZ, 0xc0, !PT ;  /* 0x0000002991047212 */ /* 0x000fe200078ec0ff */
[C---:B------:R-:W-:Y:S01]  /*9dd0*/  HMMA.16816.F32 R60, R20.reuse, R114, RZ ;  /* 0x00000072143c723c */ /* 0x040fe200000018ff */
[----:B------:R-:W-:Y:S02]  /*9de0*/  LOP3.LUT R12, R222, R5, RZ, 0xc0, !PT ;  /* 0x00000005de0c7212 */ /* 0x000fe400078ec0ff */
[----:B------:R-:W-:Y:S02]  /*9df0*/  LOP3.LUT R96, R216, R7, RZ, 0xc0, !PT ;  /* 0x00000007d8607212 */ /* 0x000fe400078ec0ff */
[----:B------:R-:W-:Y:S01]  /*9e00*/  LOP3.LUT R7, R133, R40, RZ, 0xc0, !PT ;  /* 0x0000002885077212 */ /* 0x000fe200078ec0ff */
[----:B------:R-:W-:Y:S01]  /*9e10*/  HMMA.16816.F32 R56, R20, R118, RZ ;  /* 0x000000761438723c */ /* 0x000fe200000018ff */
[----:B------:R-:W-:Y:S02]  /*9e20*/  LOP3.LUT R5, R124, R44, RZ, 0xc0, !PT ;  /* 0x0000002c7c057212 */ /* 0x000fe400078ec0ff */
[----:B------:R-:W-:-:S02]  /*9e30*/  LOP3.LUT R97, R205, R36, RZ, 0xc0, !PT ;  /* 0x00000024cd617212 */ /* 0x000fc400078ec0ff */
[----:B------:R-:W-:Y:S01]  /*9e40*/  IADD3.X R195, R35, -0x1, RZ, P0, !PT ;  /* 0xffffffff23c37810 */ /* 0x000fe200007fe4ff */
[----:B------:R-:W-:Y:S06]  /*9e50*/  HMMA.16816.F32 R20, R20, R46, RZ ;  /* 0x0000002e1414723c */ /* 0x000fec00000018ff */
[C---:B------:R-:W-:Y:S06]  /*9e60*/  HMMA.16816.F32 R68, R8.reuse, R82, R68 ;  /* 0x000000520844723c */ /* 0x040fec0000001844 */
[C---:B------:R-:W-:Y:S06]  /*9e70*/  HMMA.16816.F32 R64, R8.reuse, R78, R64 ;  /* 0x0000004e0840723c */ /* 0x040fec0000001840 */
[C---:B------:R-:W-:Y:S06]  /*9e80*/  HMMA.16816.F32 R60, R8.reuse, R74, R60 ;  /* 0x0000004a083c723c */ /* 0x040fec000000183c */
[C---:B------:R-:W-:Y:S06]  /*9e90*/  HMMA.16816.F32 R148, R8.reuse, R86, R56 ;  /* 0x000000560894723c */ /* 0x040fec0000001838 */
[C---:B------:R-:W-:Y:S06]  /*9ea0*/  HMMA.16816.F32 R144, R8.reuse, R42, R48 ;  /* 0x0000002a0890723c */ /* 0x040fec0000001830 */
[----:B------:R-:W-:Y:S06]  /*9eb0*/  HMMA.16816.F32 R140, R8, R38, R20 ;  /* 0x00000026088c723c */ /* 0x000fec0000001814 */
[C---:B------:R-:W-:Y:S06]  /*9ec0*/  HMMA.16816.F32 R8, R24.reuse, R90, RZ ;  /* 0x0000005a1808723c */ /* 0x040fec00000018ff */
[----:B------:R-:W-:-:S15]  /*9ed0*/  HMMA.16816.F32 R20, R24, R110, RZ ;  /* 0x0000006e1814723c */ /* 0x000fde00000018ff */
[----:B------:R-:W-:-:S03]  /*9ee0*/  NOP ;  /* 0x0000000000007918 */ /* 0x000fc60000000000 */
[----:B------:R-:W-:Y:S06]  /*9ef0*/  HMMA.16816.F32 R80, R16, R82, R8 ;  /* 0x000000521050723c */ /* 0x000fec0000001808 */
[----:B------:R-:W-:Y:S06]  /*9f00*/  HMMA.16816.F32 R8, R24, R114, RZ ;  /* 0x000000721808723c */ /* 0x000fec00000018ff */
[----:B------:R-:W-:Y:S06]  /*9f10*/  HMMA.16816.F32 R56, R16, R78, R20 ;  /* 0x0000004e1038723c */ /* 0x000fec0000001814 */
[----:B------:R-:W-:-:S12]  /*9f20*/  HMMA.16816.F32 R20, R24, R118, RZ ;  /* 0x000000761814723c */ /* 0x000fd800000018ff */
[----:B------:R-:W-:Y:S06]  /*9f30*/  HMMA.16816.F32 R48, R16, R74, R8 ;  /* 0x0000004a1030723c */ /* 0x000fec0000001808 */
[C---:B------:R-:W-:Y:S06]  /*9f40*/  HMMA.16816.F32 R8, R24.reuse, R54, RZ ;  /* 0x000000361808723c */ /* 0x040fec00000018ff */
[----:B------:R-:W-:Y:S06]  /*9f50*/  HMMA.16816.F32 R24, R24, R46, RZ ;  /* 0x0000002e1818723c */ /* 0x000fec00000018ff */
[C---:B------:R-:W-:Y:S01]  /*9f60*/  HMMA.16816.F32 R44, R16.reuse, R86, R20 ;  /* 0x00000056102c723c */ /* 0x040fe20000001814 */
[----:B------:R-:W1:Y:S11]  /*9f70*/  LDSM.16.MT88.4 R20, [R174+0x9800] ;  /* 0x00980000ae14783b */ /* 0x000e760000004200 */
[C---:B------:R-:W-:Y:S01]  /*9f80*/  HMMA.16816.F32 R40, R16.reuse, R42, R8 ;  /* 0x0000002a1028723c */ /* 0x040fe20000001808 */
[----:B------:R-:W-:Y:S05]  /*9f90*/  LDSM.16.MT88.4 R8, [R174+0xa800] ;  /* 0x00a80000ae08783b */ /* 0x000fea0000004200 */
[----:B------:R-:W-:Y:S01]  /*9fa0*/  HMMA.16816.F32 R24, R16, R38, R24 ;  /* 0x000000261018723c */ /* 0x000fe20000001818 */
[----:B------:R-:W2:Y:S05]  /*9fb0*/  LDSM.16.MT88.4 R16, [R188+0x9800] ;  /* 0x00980000bc10783b */ /* 0x000eaa0000004200 */
[-C--:B-1----:R-:W-:Y:S06]  /*9fc0*/  HMMA.16816.F32 R168, R12, R20.reuse, R168 ;  /* 0x000000140ca8723c */ /* 0x082fec00000018a8 */
[C---:B------:R-:W-:Y:S06]  /*9fd0*/  HMMA.16816.F32 R136, R4.reuse, R20, R136 ;  /* 0x000000140488723c */ /* 0x040fec0000001888 */
[-C--:B------:R-:W-:Y:S06]  /*9fe0*/  HMMA.16816.F32 R132, R4, R22.reuse, R68 ;  /* 0x000000160484723c */ /* 0x080fec0000001844 */
[C---:B------:R-:W-:Y:S01]  /*9ff0*/  HMMA.16816.F32 R36, R12.reuse, R22, R80 ;  /* 0x000000160c24723c */ /* 0x040fe20000001850 */
[----:B------:R-:W1:Y:S04]  /*a000*/  LDSM.16.MT88.4 R20, [R188+0xa800] ;  /* 0x00a80000bc14783b */ /* 0x000e680000004200 */
[----:B------:R-:W-:Y:S01]  /*a010*/  LDSM.16.MT88.4 R80, [R174+0xbc00] ;  /* 0x00bc0000ae50783b */ /* 0x000fe20000004200 */
        /* <DEDUP_REMOVED lines=8> */
[----:B------:R-:W-:Y:S01]  /*a0a0*/  HMMA.16816.F32 R52, R12, R10, R48 ;  /* 0x0000000a0c34723c */ /* 0x000fe20000001830 */
[----:B------:R-:W3:Y:S05]  /*a0b0*/  LDSM.16.MT88.4 R8, [R188+0xb800] ;  /* 0x00b80000bc08783b */ /* 0x000eea0000004200 */
[C---:B-1----:R-:W-:Y:S06]  /*a0c0*/  HMMA.16816.F32 R112, R4.reuse, R20, R184 ;  /* 0x000000140470723c */ /* 0x042fec00000018b8 */
[C---:B------:R-:W-:Y:S01]  /*a0d0*/  HMMA.16816.F32 R108, R4.reuse, R22, R148 ;  /* 0x00000016046c723c */ /* 0x040fe20000001894 */
[----:B------:R-:W-:Y:S05]  /*a0e0*/  LDSM.16.MT88.4 R148, [R174+0xac00] ;  /* 0x00ac0000ae94783b */ /* 0x000fea0000004200 */
[C---:B--2---:R-:W-:Y:S01]  /*a0f0*/  HMMA.16816.F32 R72, R4.reuse, R16, R164 ;  /* 0x000000100448723c */ /* 0x044fe200000018a4 */
[----:B------:R-:W1:Y:S05]  /*a100*/  LDSM.16.MT88.4 R164, [R174+0x9c00] ;  /* 0x009c0000aea4783b */ /* 0x000e6a0000004200 */
[----:B------:R-:W-:Y:S06]  /*a110*/  HMMA.16816.F32 R76, R4, R18, R144 ;  /* 0x00000012044c723c */ /* 0x000fec0000001890 */
[C---:B------:R-:W-:Y:S06]  /*a120*/  HMMA.16816.F32 R144, R12.reuse, R20, R212 ;  /* 0x000000140c90723c */ /* 0x040fec00000018d4 */
[----:B------:R-:W-:Y:S06]  /*a130*/  HMMA.16816.F32 R68, R12, R16, R180 ;  /* 0x000000100c44723c */ /* 0x000fec00000018b4 */
[C---:B---3--:R-:W-:Y:S01]  /*a140*/  HMMA.16816.F32 R88, R4.reuse, R8, R156 ;  /* 0x000000080458723c */ /* 0x048fe2000000189c */
[----:B------:R-:W-:Y:S05]  /*a150*/  LDSM.16.MT88.4 R156, [R188+0x9c00] ;  /* 0x009c0000bc9c783b */ /* 0x000fea0000004200 */
[----:B------:R-:W-:Y:S01]  /*a160*/  HMMA.16816.F32 R48, R4, R10, R140 ;  /* 0x0000000a0430723c */ /* 0x000fe2000000188c */
[----:B------:R-:W2:Y:S04]  /*a170*/  LDSM.16.MT88.4 R4, [R188+0xbc00] ;  /* 0x00bc0000bc04783b */ /* 0x000ea80000004200 */
[----:B------:R-:W3:Y:S01]  /*a180*/  LDSM.16.MT88.4 R140, [R188+0xac00] ;  /* 0x00ac0000bc8c783b */ /* 0x000ee20000004200 */
[C---:B------:R-:W-:Y:S06]  /*a190*/  HMMA.16816.F32 R84, R12.reuse, R8, R176 ;  /* 0x000000080c54723c */ /* 0x040fec00000018b0 */
[C---:B------:R-:W-:Y:S06]  /*a1a0*/  HMMA.16816.F32 R44, R12.reuse, R22, R44 ;  /* 0x000000160c2c723c */ /* 0x040fec000000182c */
[C---:B------:R-:W-:Y:S06]  /*a1b0*/  HMMA.16816.F32 R40, R12.reuse, R18, R40 ;  /* 0x000000120c28723c */ /* 0x040fec0000001828 */
[----:B------:R-:W-:Y:S06]  /*a1c0*/  HMMA.16816.F32 R24, R12, R10, R24 ;  /* 0x0000000a0c18723c */ /* 0x000fec0000001818 */
[-C--:B-1----:R-:W-:Y:S06]  /*a1d0*/  HMMA.16816.F32 R168, R96, R164.reuse, R168 ;  /* 0x000000a460a8723c */ /* 0x082fec00000018a8 */
[C---:B------:R-:W-:Y:S06]  /*a1e0*/  HMMA.16816.F32 R136, R92.reuse, R164, R136 ;  /* 0x000000a45c88723c */ /* 0x040fec0000001888 */
[-C--:B--2---:R-:W-:Y:S06]  /*a1f0*/  HMMA.16816.F32 R88, R92, R4.reuse, R88 ;  /* 0x000000045c58723c */ /* 0x084fec0000001858 */
[----:B------:R-:W-:Y:S06]  /*a200*/  HMMA.16816.F32 R84, R96, R4, R84 ;  /* 0x000000046054723c */ /* 0x000fec0000001854 */
[----:B------:R-:W-:Y:S01]  /*a210*/  HMMA.16816.F32 R132, R92, R166, R132 ;  /* 0x000000a65c84723c */ /* 0x000fe20000001884 */
[----:B------:R-:W-:Y:S01]  /*a220*/  FADD.FTZ R5, R223, R104 ;  /* 0x00000068df057221 */ /* 0x000fe20000010000 */
[----:B------:R-:W-:-:S03]  /*a230*/  FADD.FTZ R4, R230, R3 ;  /* 0x00000003e6047221 */ /* 0x000fc60000010000 */
[----:B------:R-:W-:Y:S01]  /*a240*/  FADD.FTZ R3, R224, R5 ;  /* 0x00000005e0037221 */ /* 0x000fe20000010000 */
[----:B------:R-:W-:Y:S01]  /*a250*/  FADD.FTZ R5, R229, R4 ;  /* 0x00000004e5057221 */ /* 0x000fe20000010000 */
[C---:B------:R-:W-:Y:S02]  /*a260*/  HMMA.16816.F32 R128, R92.reuse, R156, R128 ;  /* 0x0000009c5c80723c */ /* 0x040fe40000001880 */
        /* <DEDUP_REMOVED lines=15> */
[C---:B---3--:R-:W-:Y:S06]  /*a360*/  HMMA.16816.F32 R112, R92.reuse, R140, R112 ;  /* 0x0000008c5c70723c */ /* 0x048fec0000001870 */
        /* <DEDUP_REMOVED lines=17> */
[----:B------:R-:W-:-:S04]  /*a480*/  DEPBAR.LE SB0, 0x0 ;  /* 0x000080000000791a */ /* 0x000fc80000000000 */
[----:B------:R-:W3:Y:S04]  /*a490*/  LDL R231, [R1+0x24] ;  /* 0x0000240001e77983 */ /* 0x000ee80000100800 */
[----:B------:R-:W4:Y:S04]  /*a4a0*/  LDL R234, [R1+0x28] ;  /* 0x0000280001ea7983 */ /* 0x000f280000100800 */
[----:B------:R-:W5:Y:S04]  /*a4b0*/  LDL.LU R232, [R1] ;  /* 0x0000000001e87983 */ /* 0x000f680000300800 */
[----:B------:R-:W5:Y:S04]  /*a4c0*/  LDL R217, [R1+0x158] ;  /* 0x0001580001d97983 */ /* 0x000f680000100800 */
[----:B------:R-:W5:Y:S04]  /*a4d0*/  LDL.64 R236, [R1+0x1b0] ;  /* 0x0001b00001ec7983 */ /* 0x000f680000100a00 */
[----:B------:R-:W5:Y:S01]  /*a4e0*/  LDL R238, [R1+0x198] ;  /* 0x0001980001ee7983 */ /* 0x000f620000100800 */
[----:B------:R-:W-:Y:S05]  /*a4f0*/  WARPSYNC.ALL ;  /* 0x0000000000007948 */ /* 0x000fea0003800000 */
[----:B------:R-:W-:Y:S01]  /*a500*/  BAR.SYNC.DEFER_BLOCKING 0x0 ;  /* 0x0000000000007b1d */ /* 0x000fe20000010000 */
[----:B--2---:R-:W-:Y:S01]  /*a510*/  VIADD R205, R221, 0xfffffffe ;  /* 0xfffffffeddcd7836 */ /* 0x004fe20000000000 */
[----:B---3--:R-:W-:-:S02]  /*a520*/  ISETP.GE.AND P3, PT, R231, R200, PT ;  /* 0x000000c8e700720c */ /* 0x008fc40003f66270 */
[-C--:B----4-:R-:W-:Y:S02]  /*a530*/  ISETP.GE.AND P2, PT, R234, R200.reuse, PT ;  /* 0x000000c8ea00720c */ /* 0x090fe40003f46270 */
[----:B------:R-:W-:Y:S01]  /*a540*/  SHF.R.S32.HI R4, RZ, 0x1f, R205 ;  /* 0x0000001fff047819 */ /* 0x000fe200000114cd */
[----:B-----5:R-:W-:Y:S01]  /*a550*/  IMAD R0, R232, R205, RZ ;  /* 0x000000cde8007224 */ /* 0x020fe200078e02ff */
[----:B------:R-:W-:-:S03]  /*a560*/  ISETP.GE.AND P4, PT, R217, R200, PT ;  /* 0x000000c8d900720c */ /* 0x000fc60003f86270 */
[-C--:B------:R-:W-:Y:S02]  /*a570*/  IMAD R0, R4, R250.reuse, R0 ;  /* 0x000000fa04007224 */ /* 0x080fe400078e0200 */
[----:B------:R-:W-:-:S04]  /*a580*/  IMAD.WIDE.U32 R2, R205, R250, R236 ;  /* 0x000000facd027225 */ /* 0x000fc800078e00ec */
[----:B------:R-:W-:Y:S01]  /*a590*/  IMAD.IADD R3, R3, 0x1, R0 ;  /* 0x0000000103037824 */ /* 0x000fe200078e0200 */
[CC--:B------:R-:W-:Y:S02]  /*a5a0*/  @!P3 LEA R10, P1, R2.reuse, R210.reuse, 0x1 ;  /* 0x000000d2020ab211 */ /* 0x0c0fe400078208ff */
[CC--:B------:R-:W-:Y:S02]  /*a5b0*/  @!P2 LEA R8, P0, R2.reuse, R210.reuse, 0x1 ;  /* 0x000000d20208a211 */ /* 0x0c0fe400078008ff */
[C---:B------:R-:W-:Y:S02]  /*a5c0*/  @!P4 LEA R12, P6, R2.reuse, R210, 0x1 ;  /* 0x000000d2020cc211 */ /* 0x040fe400078c08ff */
[----:B------:R-:W-:Y:S02]  /*a5d0*/  IADD3 R0, P5, R251, R2, RZ ;  /* 0x00000002fb007210 */ /* 0x000fe40007fbe0ff */
[CCC-:B------:R-:W-:Y:S02]  /*a5e0*/  @!P4 LEA.HI.X R13, R2.reuse, R211.reuse, R3.reuse, 0x1, P6 ;  /* 0x000000d3020dc211 */ /* 0x1c0fe400030f0c03 */
[----:B------:R-:W-:-:S02]  /*a5f0*/  @!P3 LEA.HI.X R11, R2, R211, R3, 0x1, P1 ;  /* 0x000000d3020bb211 */ /* 0x000fc400008f0c03 */
[--C-:B------:R-:W-:Y:S01]  /*a600*/  @!P2 LEA.HI.X R9, R2, R211, R3.reuse, 0x1, P0 ;  /* 0x000000d30209a211 */ /* 0x100fe200000f0c03 */
[----:B------:R-:W-:Y:S01]  /*a610*/  IMAD.X R3, R252, 0x1, R3, P5 ;  /* 0x00000001fc037824 */ /* 0x000fe200028e0603 */
[CC--:B------:R-:W-:Y:S01]  /*a620*/  @!P4 LEA R6, P5, R0.reuse, R210.reuse, 0x1 ;  /* 0x000000d20006c211 */ /* 0x0c0fe200078a08ff */
[----:B------:R-:W-:Y:S01]  /*a630*/  @P4 STS [R193+0x9000], RZ ;  /* 0x009000ffc1004388 */ /* 0x000fe20000000800 */
[----:B------:R-:W-:-:S03]  /*a640*/  @!P3 LEA R4, P1, R0, R210, 0x1 ;  /* 0x000000d20004b211 */ /* 0x000fc600078208ff */
[----:B------:R-:W-:Y:S01]  /*a650*/  @P4 STS [R193+0x9004], RZ ;  /* 0x009004ffc1004388 */ /* 0x000fe20000000800 */
[----:B------:R-:W-:-:S03]  /*a660*/  @!P2 LEA R2, P0, R0, R210, 0x1 ;  /* 0x000000d20002a211 */ /* 0x000fc600078008ff */
[----:B------:R-:W-:Y:S01]  /*a670*/  @P4 STS.64 [R193+0x9008], RZ ;  /* 0x009008ffc1004388 */ /* 0x000fe20000000a00 */
[----:B------:R-:W-:-:S03]  /*a680*/  @!P4 LEA.HI.X R7, R0, R211, R3, 0x1, P5 ;  /* 0x000000d30007c211 */ /* 0x000fc600028f0c03 */
[----:B------:R-:W-:Y:S01]  /*a690*/  @!PT LDS RZ, [RZ] ;  /* 0x00000000fffff984 */ /* 0x000fe20000000800 */
[----:B------:R-:W-:Y:S01]  /*a6a0*/  @!PT LDS RZ, [RZ] ;  /* 0x00000000fffff984 */ /* 0x000fe20000000800 */
[----:B------:R-:W-:Y:S01]  /*a6b0*/  @!PT LDS RZ, [RZ] ;  /* 0x00000000fffff984 */ /* 0x000fe20000000800 */
[----:B------:R1:W-:Y:S01]  /*a6c0*/  @!P4 LDGSTS.E.BYPASS.LTC128B.128 [R193+0x9000], desc[UR4][R12.64] ;  /* 0x090000000cc1cfae */ /* 0x0003e2000b901d44 */
[----:B------:R-:W-:-:S03]  /*a6d0*/  @!P3 LEA.HI.X R5, R0, R211, R3, 0x1, P1 ;  /* 0x000000d30005b211 */ /* 0x000fc600008f0c03 */
        /* <DEDUP_REMOVED lines=26> */
[----:B------:R-:W-:Y:S04]  /*a880*/  LDSM.16.M88.4 R16, [R190] ;  /* 0x00000000be10783b */ /* 0x000fe80000000200 */
[----:B-1----:R-:W-:Y:S04]  /*a890*/  LDSM.16.M88.4 R12, [R190+0x1000] ;  /* 0x00100000be0c783b */ /* 0x002fe80000000200 */
[----:B------:R-:W1:Y:S04]  /*a8a0*/  LDSM.16.M88.4 R48, [R175+0x6800] ;  /* 0x00680000af30783b */ /* 0x000e680000000200 */
[----:B------:R-:W5:Y:S04]  /*a8b0*/  LDSM.16.M88.4 R44, [R175+0x6c00] ;  /* 0x006c0000af2c783b */ /* 0x000f680000000200 */
[----:B--2---:R-:W-:Y:S04]  /*a8c0*/  LDSM.16.M88.4 R8, [R191] ;  /* 0x00000000bf08783b */ /* 0x004fe80000000200 */
[----:B---3--:R-:W-:Y:S04]  /*a8d0*/  LDSM.16.M88.4 R4, [R191+0x1000] ;  /* 0x00100000bf04783b */ /* 0x008fe80000000200 */
[----:B------:R-:W2:Y:S04]  /*a8e0*/  LDSM.16.M88.4 R24, [R189+0x6800] ;  /* 0x00680000bd18783b */ /* 0x000ea80000000200 */
[----:B------:R-:W3:Y:S04]  /*a8f0*/  LDSM.16.M88.4 R20, [R189+0x6c00] ;  /* 0x006c0000bd14783b */ /* 0x000ee80000000200 */
[----:B------:R-:W4:Y:S04]  /*a900*/  LDSM.16.M88.4 R56, [R175+0x6000] ;  /* 0x00600000af38783b */ /* 0x000f280000000200 */
[----:B------:R-:W4:Y:S04]  /*a910*/  LDSM.16.M88.4 R52, [R175+0x6400] ;  /* 0x00640000af34783b */ /* 0x000f280000000200 */
[----:B------:R-:W-:Y:S04]  /*a920*/  LDSM.16.M88.4 R40, [R189+0x6000] ;  /* 0x00600000bd28783b */ /* 0x000fe80000000200 */
[----:B------:R-:W4:Y:S01]  /*a930*/  LDSM.16.M88.4 R36, [R189+0x6400] ;  /* 0x00640000bd24783b */ /* 0x000f220000000200 */
[----:B-1----:R-:W-:Y:S01]  /*a940*/  HMMA.16816.F32 R104, R12, R48, RZ ;  /* 0x000000300c68723c */ /* 0x002fe200000018ff */
[----:B------:R-:W-:Y:S01]  /*a950*/  IMAD.MOV.U32 R195, RZ, RZ, R238 ;  /* 0x000000ffffc37224 */ /* 0x000fe200078e00ee */
[----:B------:R-:W1:Y:S04]  /*a960*/  S2R R194, SR_TID.X ;  /* 0x0000000000c27919 */ /* 0x000e680000002100 */
[-C--:B-----5:R-:W-:Y:S01]  /*a970*/  HMMA.16816.F32 R64, R16, R44.reuse, RZ ;  /* 0x0000002c1040723c */ /* 0x0a0fe200000018ff */
[----:B------:R-:W0:Y:S05]  /*a980*/  LDGDEPBAR ;  /* 0x00000000000079af */ /* 0x000e2a0000000000 */
[----:B------:R-:W-:Y:S06]  /*a990*/  HMMA.16816.F32 R60, R12, R44, RZ ;  /* 0x0000002c0c3c723c */ /* 0x000fec00000018ff */
[----:B------:R-:W-:Y:S06]  /*a9a0*/  HMMA.16816.F32 R176, R16, R48, RZ ;  /* 0x0000003010b0723c */ /* 0x000fec00000018ff */
[----:B--2---:R-:W-:Y:S06]  /*a9b0*/  HMMA.16816.F32 R232, R4, R24, R104 ;  /* 0x0000001804e8723c */ /* 0x004fec0000001868 */
[-C--:B---3--:R-:W-:Y:S06]  /*a9c0*/  HMMA.16816.F32 R244, R8, R20.reuse, R64 ;  /* 0x0000001408f4723c */ /* 0x088fec0000001840 */
[----:B------:R-:W-:Y:S06]  /*a9d0*/  HMMA.16816.F32 R240, R4, R20, R60 ;  /* 0x0000001404f0723c */ /* 0x000fec000000183c */
[-C--:B----4-:R-:W-:Y:S06]  /*a9e0*/  HMMA.16816.F32 R216, R16, R56.reuse, RZ ;  /* 0x0000003810d8723c */ /* 0x090fec00000018ff */
[----:B------:R-:W-:Y:S06]  /*a9f0*/  HMMA.16816.F32 R212, R12, R56, RZ ;  /* 0x000000380cd4723c */ /* 0x000fec00000018ff */
[-C--:B------:R-:W-:Y:S06]  /*aa00*/  HMMA.16816.F32 R184, R16, R52.reuse, RZ ;  /* 0x0000003410b8723c */ /* 0x080fec00000018ff */
[C---:B------:R-:W-:Y:S06]  /*aa10*/  HMMA.16816.F32 R180, R12.reuse, R52, RZ ;  /* 0x000000340cb4723c */ /* 0x040fec00000018ff */
[C---:B------:R-:W-:Y:S06]  /*aa20*/  HMMA.16816.F32 R104, R12.reuse, R58, RZ ;  /* 0x0000003a0c68723c */ /* 0x040fec00000018ff */
[C---:B------:R-:W-:Y:S06]  /*aa30*/  HMMA.16816.F32 R64, R12.reuse, R54, RZ ;  /* 0x000000360c40723c */ /* 0x040fec00000018ff */
[----:B------:R-:W-:Y:S06]  /*aa40*/  HMMA.16816.F32 R60, R12, R50, RZ ;  /* 0x000000320c3c723c */ /* 0x000fec00000018ff */
[C---:B------:R-:W-:Y:S06]  /*aa50*/  HMMA.16816.F32 R56, R16.reuse, R58, RZ ;  /* 0x0000003a1038723c */ /* 0x040fec00000018ff */
[C---:B------:R-:W-:Y:S06]  /*aa60*/  HMMA.16816.F32 R52, R16.reuse, R54, RZ ;  /* 0x000000361034723c */ /* 0x040fec00000018ff */
[----:B------:R-:W-:Y:S06]  /*aa70*/  HMMA.16816.F32 R48, R16, R50, RZ ;  /* 0x000000321030723c */ /* 0x000fec00000018ff */
[-C--:B------:R-:W-:Y:S06]  /*aa80*/  HMMA.16816.F32 R12, R12, R46.reuse, RZ ;  /* 0x0000002e0c0c723c */ /* 0x080fec00000018ff */
[----:B------:R-:W-:Y:S06]  /*aa90*/  HMMA.16816.F32 R16, R16, R46, RZ ;  /* 0x0000002e1010723c */ /* 0x000fec00000018ff */
[C---:B------:R-:W-:Y:S06]  /*aaa0*/  HMMA.16816.F32 R236, R8.reuse, R24, R176 ;  /* 0x0000001808ec723c */ /* 0x040fec00000018b0 */
[-C--:B------:R-:W-:Y:S06]  /*aab0*/  HMMA.16816.F32 R228, R8, R36.reuse, R184 ;  /* 0x0000002408e4723c */ /* 0x080fec00000018b8 */
[C---:B------:R-:W-:Y:S06]  /*aac0*/  HMMA.16816.F32 R220, R4.reuse, R36, R180 ;  /* 0x0000002404dc723c */ /* 0x040fec00000018b4 */
[----:B------:R-:W-:Y:S06]  /*aad0*/  HMMA.16816.F32 R176, R4, R42, R104 ;  /* 0x0000002a04b0723c */ /* 0x000fec0000001868 */
[-C--:B------:R-:W-:Y:S06]  /*aae0*/  HMMA.16816.F32 R216, R8, R40.reuse, R216 ;  /* 0x0000002808d8723c */ /* 0x080fec00000018d8 */
[C---:B------:R-:W-:Y:S06]  /*aaf0*/  HMMA.16816.F32 R212, R4.reuse, R40, R212 ;  /* 0x0000002804d4723c */ /* 0x040fec00000018d4 */
[C---:B------:R-:W-:Y:S06]  /*ab00*/  HMMA.16816.F32 R180, R4.reuse, R38, R64 ;  /* 0x0000002604b4723c */ /* 0x040fec0000001840 */
[C---:B------:R-:W-:Y:S06]  /*ab10*/  HMMA.16816.F32 R184, R4.reuse, R26, R60 ;  /* 0x0000001a04b8723c */ /* 0x040fec000000183c */
[----:B------:R-:W-:Y:S01]  /*ab20*/  HMMA.16816.F32 R224, R4, R22, R12 ;  /* 0x0000001604e0723c */ /* 0x000fe2000000180c */
[----:B------:R-:W-:Y:S04]  /*ab30*/  LDSM.16.M88.4 R4, [R190+0x3000] ;  /* 0x00300000be04783b */ /* 0x000fe80000000200 */
[----:B------:R-:W2:Y:S01]  /*ab40*/  LDSM.16.M88.4 R12, [R175+0x7000] ;  /* 0x00700000af0c783b */ /* 0x000ea20000000200 */
[C---:B------:R-:W-:Y:S06]  /*ab50*/  HMMA.16816.F32 R56, R8.reuse, R42, R56 ;  /* 0x0000002a0838723c */ /* 0x040fec0000001838 */
[C---:B------:R-:W-:Y:S06]  /*ab60*/  HMMA.16816.F32 R104, R8.reuse, R38, R52 ;  /* 0x000000260868723c */ /* 0x040fec0000001834 */
[C---:B------:R-:W-:Y:S06]  /*ab70*/  HMMA.16816.F32 R48, R8.reuse, R26, R48 ;  /* 0x0000001a0830723c */ /* 0x040fec0000001830 */
[----:B------:R-:W-:Y:S01]  /*ab80*/  HMMA.16816.F32 R16, R8, R22, R16 ;  /* 0x000000160810723c */ /* 0x000fe20000001810 */
[----:B------:R-:W3:Y:S05]  /*ab90*/  LDSM.16.M88.4 R8, [R190+0x2000] ;  /* 0x00200000be08783b */ /* 0x000eea0000000200 */
[C---:B--2---:R-:W-:Y:S06]  /*aba0*/  HMMA.16816.F32 R64, R4.reuse, R12, R212 ;  /* 0x0000000c0440723c */ /* 0x044fec00000018d4 */
[----:B------:R-:W-:Y:S06]  /*abb0*/  HMMA.16816.F32 R52, R4, R14, R176 ;  /* 0x0000000e0434723c */ /* 0x000fec00000018b0 */
[C---:B---3--:R-:W-:Y:S06]  /*abc0*/  HMMA.16816.F32 R60, R8.reuse, R12, R216 ;  /* 0x0000000c083c723c */ /* 0x048fec00000018d8 */
[C---:B------:R-:W-:Y:S01]  /*abd0*/  HMMA.16816.F32 R24, R8.reuse, R14, R56 ;  /* 0x0000000e0818723c */ /* 0x040fe20000001838 */
[----:B------:R-:W2:Y:S05]  /*abe0*/  LDSM.16.M88.4 R12, [R175+0x7400] ;  /* 0x00740000af0c783b */ /* 0x000eaa0000000200 */
[-C--:B--2---:R-:W-:Y:S06]  /*abf0*/  HMMA.16816.F32 R44, R8, R12.reuse, R228 ;  /* 0x0000000c082c723c */ /* 0x084fec00000018e4 */
[C---:B------:R-:W-:Y:S06]  /*ac00*/  HMMA.16816.F32 R40, R4.reuse, R12, R220 ;  /* 0x0000000c0428723c */ /* 0x040fec00000018dc */
[-C--:B------:R-:W-:Y:S06]  /*ac10*/  HMMA.16816.F32 R36, R4, R14.reuse, R180 ;  /* 0x0000000e0424723c */ /* 0x080fec00000018b4 */
        /* <DEDUP_REMOVED lines=9> */
[-C--:B------:R-:W-:Y:S01]  /*acb0*/  HMMA.16816.F32 R224, R4, R14.reuse, R224 ;  /* 0x0000000e04e0723c */ /* 0x080fe200000018e0 */
[----:B------:R-:W-:Y:S05]  /*acc0*/  LDSM.16.M88.4 R4, [R191+0x3000] ;  /* 0x00300000bf04783b */ /* 0x000fea0000000200 */
[----:B------:R-:W-:Y:S01]  /*acd0*/  HMMA.16816.F32 R16, R8, R14, R16 ;  /* 0x0000000e0810723c */ /* 0x000fe20000001810 */
[----:B------:R-:W2:Y:S04]  /*ace0*/  LDSM.16.M88.4 R12, [R189+0x7000] ;  /* 0x00700000bd0c783b */ /* 0x000ea80000000200 */
[----:B------:R-:W3:Y:S01]  /*acf0*/  LDSM.16.M88.4 R8, [R191+0x2000] ;  /* 0x00200000bf08783b */ /* 0x000ee20000000200 */
[-C--:B--2---:R-:W-:Y:S06]  /*ad00*/  HMMA.16816.F32 R236, R4, R12.reuse, R64 ;  /* 0x0000000c04ec723c */ /* 0x084fec0000001840 */
[----:B---3--:R-:W-:Y:S06]  /*ad10*/  HMMA.16816.F32 R220, R8, R12, R60 ;  /* 0x0000000c08dc723c */ /* 0x008fec000000183c */
[-C--:B------:R-:W-:Y:S06]  /*ad20*/  HMMA.16816.F32 R216, R4, R14.reuse, R52 ;  /* 0x0000000e04d8723c */ /* 0x080fec0000001834 */
[----:B------:R-:W-:Y:S01]  /*ad30*/  HMMA.16816.F32 R176, R8, R14, R24 ;  /* 0x0000000e08b0723c */ /* 0x000fe20000001818 */
[----:B------:R-:W2:Y:S05]  /*ad40*/  LDSM.16.M88.4 R12, [R189+0x7400] ;  /* 0x00740000bd0c783b */ /* 0x000eaa0000000200 */
[----:B--2---:R-:W-:Y:S06]  /*ad50*/  HMMA.16816.F32 R60, R4, R14, R36 ;  /* 0x0000000e043c723c */ /* 0x004fec0000001824 */
[-C--:B------:R-:W-:Y:S06]  /*ad60*/  HMMA.16816.F32 R232, R8, R12.reuse, R44 ;  /* 0x0000000c08e8723c */ /* 0x080fec000000182c */
[----:B------:R-:W-:Y:S06]  /*ad70*/  HMMA.16816.F32 R64, R4, R12, R40 ;  /* 0x0000000c0440723c */ /* 0x000fec0000001828 */
        /* <DEDUP_REMOVED lines=44> */
[----:B------:R-:W-:Y:S01]  /*b040*/  HMMA.16816.F32 R212, R8, R14, R212 ;  /* 0x0000000e08d4723c */ /* 0x000fe200000018d4 */
[----:B------:R-:W2:Y:S01]  /*b050*/  LDSM.16.M88.4 R12, [R189+0x8800] ;  /* 0x00880000bd0c783b */ /* 0x000ea20000000200 */
[----:B-1----:R-:W-:-:S05]  /*b060*/  IMAD.SHL.U32 R194, R194, 0x2, RZ ;  /* 0x00000002c2c27824 */ /* 0x002fca00078e00ff */
[----:B------:R-:W-:Y:S01]  /*b070*/  LOP3.LUT R194, R194, 0x6, RZ, 0xc0, !PT ;  /* 0x00000006c2c27812 */ /* 0x000fe200078ec0ff */
[-C--:B--2---:R-:W-:Y:S06]  /*b080*/  HMMA.16816.F32 R236, R8, R12.reuse, R216 ;  /* 0x0000000c08ec723c */ /* 0x084fec00000018d8 */
[C---:B------:R-:W-:Y:S06]  /*b090*/  HMMA.16816.F32 R228, R4.reuse, R12, R176 ;  /* 0x0000000c04e4723c */ /* 0x040fec00000018b0 */
[-C--:B------:R-:W-:Y:S06]  /*b0a0*/  HMMA.16816.F32 R240, R4, R14.reuse, R60 ;  /* 0x0000000e04f0723c */ /* 0x080fec000000183c */
[----:B------:R-:W-:Y:S01]  /*b0b0*/  HMMA.16816.F32 R216, R8, R14, R56 ;  /* 0x0000000e08d8723c */ /* 0x000fe20000001838 */
[----:B------:R-:W1:Y:S01]  /*b0c0*/  LDSM.16.M88.4 R12, [R189+0x8c00] ;  /* 0x008c0000bd0c783b */ /* 0x000e620000000200 */
[----:B------:R-:W-:Y:S01]  /*b0d0*/  IMAD R0, R205, 0x40, R194 ;  /* 0x00000040cd007824 */ /* 0x000fe200078e02c2 */
[----:B------:R-:W-:-:S04]  /*b0e0*/  DEPBAR.LE SB0, 0x0 ;  /* 0x000080000000791a */ /* 0x000fc80000000000 */
[C---:B------:R-:W-:Y:S01]  /*b0f0*/  ISETP.GE.AND P0, PT, R0.reuse, R199, PT ;  /* 0x000000c70000720c */ /* 0x040fe20003f06270 */
[C---:B------:R-:W-:Y:S01]  /*b100*/  VIADD R2, R0.reuse, 0x1 ;  /* 0x0000000100027836 */ /* 0x040fe20000000000 */
[C---:B------:R-:W-:Y:S02]  /*b110*/  ISETP.GE.AND P1, PT, R0.reuse, R196, PT ;  /* 0x000000c40000720c */ /* 0x040fe40003f26270 */
[C---:B------:R-:W-:Y:S02]  /*b120*/  ISETP.GE.OR P0, PT, R0.reuse, R201, !P0 ;  /* 0x000000c90000720c */ /* 0x040fe40004706670 */
[C---:B------:R-:W-:Y:S02]  /*b130*/  ISETP.GE.AND P5, PT, R0.reuse, R198, PT ;  /* 0x000000c60000720c */ /* 0x040fe40003fa6270 */
[C---:B------:R-:W-:Y:S01]  /*b140*/  ISETP.GE.OR P1, PT, R0.reuse, R202, !P1 ;  /* 0x000000ca0000720c */ /* 0x040fe20004f26670 */
[C---:B------:R-:W-:Y:S01]  /*b150*/  VIADD R3, R0.reuse, 0x8 ;  /* 0x0000000800037836 */ /* 0x040fe20000000000 */
[----:B------:R-:W-:-:S02]  /*b160*/  ISETP.GE.OR P5, PT, R0, R204, !P5 ;  /* 0x000000cc0000720c */ /* 0x000fc40006fa6670 */
[----:B------:R-:W-:Y:S02]  /*b170*/  FSEL R178, R20, -INF , !P1 ;  /* 0xff80000014b27808 */ /* 0x000fe40004800000 */
[C---:B------:R-:W-:Y:S02]  /*b180*/  ISETP.GE.AND P6, PT, R2.reuse, R196, PT ;  /* 0x000000c40200720c */ /* 0x040fe40003fc6270 */
[C---:B------:R-:W-:Y:S02]  /*b190*/  ISETP.GE.AND P1, PT, R2.reuse, R197, PT ;  /* 0x000000c50200720c */ /* 0x040fe40003f26270 */
[C---:B------:R-:W-:Y:S02]  /*b1a0*/  ISETP.GE.OR P6, PT, R2.reuse, R202, !P6 ;  /* 0x000000ca0200720c */ /* 0x040fe400077c6670 */
[----:B------:R-:W-:Y:S01]  /*b1b0*/  ISETP.GE.OR P1, PT, R2, R203, !P1 ;  /* 0x000000cb0200720c */ /* 0x000fe20004f26670 */
[----:B-1----:R-:W-:Y:S07]  /*b1c0*/  HMMA.16816.F32 R220, R4, R14, R24 ;  /* 0x0000000e04dc723c */ /* 0x002fee0000001818 */
[----:B------:R-:W-:-:S02]  /*b1d0*/  FSEL R25, R22, -INF , !P0 ;  /* 0xff80000016197808 */ /* 0x000fc40004000000 */
[C---:B------:R-:W-:Y:S01]  /*b1e0*/  ISETP.GE.AND P0, PT, R2.reuse, R199, PT ;  /* 0x000000c70200720c */ /* 0x040fe20003f06270 */
[----:B------:R-:W-:Y:S03]  /*b1f0*/  HMMA.16816.F32 R232, R8, R12, R36 ;  /* 0x0000000c08e8723c */ /* 0x000fe60000001824 */
[----:B------:R-:W-:-:S03]  /*b200*/  ISETP.GE.OR P0, PT, R2, R201, !P0 ;  /* 0x000000c90200720c */ /* 0x000fc60004706670 */
[----:B------:R-:W-:Y:S01]  /*b210*/  HMMA.16816.F32 R224, R4, R12, R40 ;  /* 0x0000000c04e0723c */ /* 0x000fe20000001828 */
[----:B------:R-:W-:Y:S01]  /*b220*/  FSEL R39, R44, -INF , !P5 ;  /* 0xff8000002c277808 */ /* 0x000fe20006800000 */
[----:B------:R-:W-:Y:S01]  /*b230*/  BAR.SYNC.DEFER_BLOCKING 0x0 ;  /* 0x0000000000007b1d */ /* 0x000fe20000010000 */
[----:B------:R-:W-:-:S04]  /*b240*/  ISETP.GE.AND P5, PT, R2, R198, PT ;  /* 0x000000c60200720c */ /* 0x000fc80003fa6270 */
[----:B------:R-:W-:Y:S02]  /*b250*/  FSEL R40, R23, -INF , !P0 ;  /* 0xff80000017287808 */ /* 0x000fe40004000000 */
[----:B------:R-:W-:Y:S02]  /*b260*/  ISETP.GE.AND P0, PT, R3, R198, PT ;  /* 0x000000c60300720c */ /* 0x000fe40003f06270 */
[----:B------:R-:W-:Y:S02]  /*b270*/  FSEL R181, R21, -INF , !P6 ;  /* 0xff80000015b57808 */ /* 0x000fe40007000000 */
[----:B------:R-:W-:Y:S01]  /*b280*/  ISETP.GE.OR P5, PT, R2, R204, !P5 ;  /* 0x000000cc0200720c */ /* 0x000fe20006fa6670 */
[C---:B------:R-:W-:Y:S01]  /*b290*/  VIADD R2, R0.reuse, 0x9 ;  /* 0x0000000900027836 */ /* 0x040fe20000000000 */
[----:B------:R-:W-:Y:S02]  /*b2a0*/  FSEL R61, R47, -INF , !P1 ;  /* 0xff8000002f3d7808 */ /* 0x000fe40004800000 */
[----:B------:R-:W-:-:S02]  /*b2b0*/  ISETP.GE.AND P6, PT, R0, R197, PT ;  /* 0x000000c50000720c */ /* 0x000fc40003fc6270 */
[C---:B------:R-:W-:Y:S02]  /*b2c0*/  ISETP.GE.OR P1, PT, R3.reuse, R204, !P0 ;  /* 0x000000cc0300720c */ /* 0x040fe40004726670 */
[C---:B------:R-:W-:Y:S02]  /*b2d0*/  ISETP.GE.AND P0, PT, R3.reuse, R199, PT ;  /* 0x000000c70300720c */ /* 0x040fe40003f06270 */
[----:B------:R-:W-:Y:S02]  /*b2e0*/  ISETP.GE.OR P6, PT, R0, R203, !P6 ;  /* 0x000000cb0000720c */ /* 0x000fe400077c6670 */
[----:B------:R-:W-:Y:S02]  /*b2f0*/  FSEL R44, R48, -INF , !P1 ;  /* 0xff800000302c7808 */ /* 0x000fe40004800000 */
[----:B------:R-:W-:Y:S02]  /*b300*/  ISETP.GE.AND P1, PT, R2, R196, PT ;  /* 0x000000c40200720c */ /* 0x000fe40003f26270 */
[----:B------:R-:W-:-:S02]  /*b310*/  ISETP.GE.OR P0, PT, R3, R201, !P0 ;  /* 0x000000c90300720c */ /* 0x000fc40004706670 */
[----:B------:R-:W-:Y:S02]  /*b320*/  FSEL R60, R46, -INF , !P6 ;  /* 0xff8000002e3c7808 */ /* 0x000fe40007000000 */
[----:B------:R-:W-:Y:S02]  /*b330*/  FSEL R45, R45, -INF , !P5 ;  /* 0xff8000002d2d7808 */ /* 0x000fe40006800000 */
[C---:B------:R-:W-:Y:S02]  /*b340*/  ISETP.GE.AND P6, PT, R3.reuse, R197, PT ;  /* 0x000000c50300720c */ /* 0x040fe40003fc6270 */
[----:B------:R-:W-:Y:S02]  /*b350*/  ISETP.GE.AND P5, PT, R3, R196, PT ;  /* 0x000000c40300720c */ /* 0x000fe40003fa6270 */
[----:B------:R-:W-:Y:S02]  /*b360*/  ISETP.GE.OR P1, PT, R2, R202, !P1 ;  /* 0x000000ca0200720c */ /* 0x000fe40004f26670 */
[----:B------:R-:W-:-:S02]  /*b370*/  FSEL R37, R54, -INF , !P0 ;  /* 0xff80000036257808 */ /* 0x000fc40004000000 */
[----:B------:R-:W-:Y:S02]  /*b380*/  ISETP.GE.AND P0, PT, R2, R199, PT ;  /* 0x000000c70200720c */ /* 0x000fe40003f06270 */
[C---:B------:R-:W-:Y:S02]  /*b390*/  ISETP.GE.OR P5, PT, R3.reuse, R202, !P5 ;  /* 0x000000ca0300720c */ /* 0x040fe40006fa6670 */
[----:B------:R-:W-:Y:S01]  /*b3a0*/  ISETP.GE.OR P6, PT, R3, R203, !P6 ;  /* 0x000000cb0300720c */ /* 0x000fe200077c6670 */
[----:B------:R-:W-:Y:S01]  /*b3b0*/  VIADD R3, R0, 0x10 ;  /* 0x0000001000037836 */ /* 0x000fe20000000000 */
[----:B------:R-:W-:Y:S02]  /*b3c0*/  FSEL R179, R53, -INF , !P1 ;  /* 0xff80000035b37808 */ /* 0x000fe40004800000 */
[C---:B------:R-:W-:Y:S02]  /*b3d0*/  ISETP.GE.AND P1, PT, R2.reuse, R197, PT ;  /* 0x000000c50200720c */ /* 0x040fe40003f26270 */
[----:B------:R-:W-:-:S02]  /*b3e0*/  ISETP.GE.OR P0, PT, R2, R201, !P0 ;  /* 0x000000c90200720c */ /* 0x000fc40004706670 */
[----:B------:R-:W-:Y:S02]  /*b3f0*/  FSEL R180, R52, -INF , !P5 ;  /* 0xff80000034b47808 */ /* 0x000fe40006800000 */
[CC--:B------:R-:W-:Y:S02]  /*b400*/  ISETP.GE.AND P5, PT, R2.reuse, R198.reuse, PT ;  /* 0x000000c60200720c */ /* 0x0c0fe40003fa6270 */
[C---:B------:R-:W-:Y:S02]  /*b410*/  ISETP.GE.OR P1, PT, R2.reuse, R203, !P1 ;  /* 0x000000cb0200720c */ /* 0x040fe40004f26670 */
[----:B------:R-:W-:Y:S02]  /*b420*/  FSEL R36, R55, -INF , !P0 ;  /* 0xff80000037247808 */ /* 0x000fe40004000000 */
[----:B------:R-:W-:Y:S02]  /*b430*/  ISETP.GE.AND P0, PT, R3, R198, PT ;  /* 0x000000c60300720c */ /* 0x000fe40003f06270 */
[----:B------:R-:W-:Y:S01]  /*b440*/  ISETP.GE.OR P5, PT, R2, R204, !P5 ;  /* 0x000000cc0200720c */ /* 0x000fe20006fa6670 */
[----:B------:R-:W-:Y:S01]  /*b450*/  VIADD R2, R0, 0x11 ;  /* 0x0000001100027836 */ /* 0x000fe20000000000 */
[----:B------:R-:W-:-:S02]  /*b460*/  FSEL R58, R51, -INF , !P1 ;  /* 0xff800000333a7808 */ /* 0x000fc40004800000 */
[----:B------:R-:W-:-:S04]  /*b470*/  ISETP.GE.OR P1, PT, R3, R204, !P0 ;  /* 0x000000cc0300720c */ /* 0x000fc80004726670 */
[----:B------:R-:W-:Y:S02]  /*b480*/  FSEL R42, R64, -INF , !P1 ;  /* 0xff800000402a7808 */ /* 0x000fe40004800000 */
[----:B------:R-:W-:Y:S02]  /*b490*/  ISETP.GE.AND P1, PT, R2, R198, PT ;  /* 0x000000c60200720c */ /* 0x000fe40003f26270 */
[----:B------:R-:W-:Y:S02]  /*b4a0*/  FSEL R59, R50, -INF , !P6 ;  /* 0xff800000323b7808 */ /* 0x000fe40007000000 */
[----:B------:R-:W-:Y:S02]  /*b4b0*/  FSEL R43, R49, -INF , !P5 ;  /* 0xff800000312b7808 */ /* 0x000fe40006800000 */
[C---:B------:R-:W-:Y:S02]  /*b4c0*/  ISETP.GE.AND P6, PT, R3.reuse, R197, PT ;  /* 0x000000c50300720c */ /* 0x040fe40003fc6270 */
[----:B------:R-:W-:-:S02]  /*b4d0*/  ISETP.GE.AND P5, PT, R3, R196, PT ;  /* 0x000000c40300720c */ /* 0x000fc40003fa6270 */
[C---:B------:R-:W-:Y:S02]  /*b4e0*/  ISETP.GE.AND P0, PT, R3.reuse, R199, PT ;  /* 0x000000c70300720c */ /* 0x040fe40003f06270 */
[----:B------:R-:W-:Y:S02]  /*b4f0*/  ISETP.GE.OR P1, PT, R2, R204, !P1 ;  /* 0x000000cc0200720c */ /* 0x000fe40004f26670 */
[C---:B------:R-:W-:Y:S02]  /*b500*/  ISETP.GE.OR P6, PT, R3.reuse, R203, !P6 ;  /* 0x000000cb0300720c */ /* 0x040fe400077c6670 */
[C---:B------:R-:W-:Y:S02]  /*b510*/  ISETP.GE.OR P5, PT, R3.reuse, R202, !P5 ;  /* 0x000000ca0300720c */ /* 0x040fe40006fa6670 */
[----:B------:R-:W-:Y:S01]  /*b520*/  ISETP.GE.OR P0, PT, R3, R201, !P0 ;  /* 0x000000c90300720c */ /* 0x000fe20004706670 */
[----:B------:R-:W-:Y:S01]  /*b530*/  VIADD R3, R0, 0x18 ;  /* 0x0000001800037836 */ /* 0x000fe20000000000 */
[----:B------:R-:W-:-:S02]  /*b540*/  FSEL R41, R65, -INF , !P1 ;  /* 0xff80000041297808 */ /* 0x000fc40004800000 */
[----:B------:R-:W-:Y:S02]  /*b550*/  ISETP.GE.AND P1, PT, R2, R199, PT ;  /* 0x000000c70200720c */ /* 0x000fe40003f26270 */
[----:B------:R-:W-:Y:S02]  /*b560*/  FSEL R57, R66, -INF , !P6 ;  /* 0xff80000042397808 */ /* 0x000fe40007000000 */
[----:B------:R-:W-:Y:S02]  /*b570*/  FSEL R177, R104, -INF , !P5 ;  /* 0xff80000068b17808 */ /* 0x000fe40006800000 */
[C---:B------:R-:W-:Y:S02]  /*b580*/  ISETP.GE.AND P6, PT, R2.reuse, R197, PT ;  /* 0x000000c50200720c */ /* 0x040fe40003fc6270 */
[C---:B------:R-:W-:Y:S02]  /*b590*/  ISETP.GE.AND P5, PT, R2.reuse, R196, PT ;  /* 0x000000c40200720c */ /* 0x040fe40003fa6270 */
[----:B------:R-:W-:-:S02]  /*b5a0*/  ISETP.GE.OR P1, PT, R2, R201, !P1 ;  /* 0x000000c90200720c */ /* 0x000fc40004f26670 */
[----:B------:R-:W-:Y:S02]  /*b5b0*/  FSEL R23, R106, -INF , !P0 ;  /* 0xff8000006a177808 */ /* 0x000fe40004000000 */
[----:B------:R-:W-:Y:S02]  /*b5c0*/  ISETP.GE.AND P0, PT, R3, R198, PT ;  /* 0x000000c60300720c */ /* 0x000fe40003f06270 */
[C---:B------:R-:W-:Y:S02]  /*b5d0*/  ISETP.GE.OR P6, PT, R2.reuse, R203, !P6 ;  /* 0x000000cb0200720c */ /* 0x040fe400077c6670 */
[----:B------:R-:W-:Y:S01]  /*b5e0*/  ISETP.GE.OR P5, PT, R2, R202, !P5 ;  /* 0x000000ca0200720c */ /* 0x000fe20006fa6670 */
[----:B------:R-:W-:Y:S01]  /*b5f0*/  VIADD R2, R0, 0x19 ;  /* 0x0000001900027836 */ /* 0x000fe20000000000 */
[----:B------:R-:W-:Y:S02]  /*b600*/  FSEL R22, R107, -INF , !P1 ;  /* 0xff8000006b167808 */ /* 0x000fe40004800000 */
[----:B------:R-:W-:-:S02]  /*b610*/  ISETP.GE.OR P1, PT, R3, R204, !P0 ;  /* 0x000000cc0300720c */ /* 0x000fc40004726670 */
[C---:B------:R-:W-:Y:S02]  /*b620*/  ISETP.GE.AND P0, PT, R3.reuse, R199, PT ;  /* 0x000000c70300720c */ /* 0x040fe40003f06270 */
[----:B------:R-:W-:Y:S02]  /*b630*/  FSEL R38, R212, -INF , !P1 ;  /* 0xff800000d4267808 */ /* 0x000fe40004800000 */
[----:B------:R-:W-:Y:S02]  /*b640*/  ISETP.GE.AND P1, PT, R2, R196, PT ;  /* 0x000000c40200720c */ /* 0x000fe40003f26270 */
[----:B------:R-:W-:Y:S02]  /*b650*/  ISETP.GE.OR P0, PT, R3, R201, !P0 ;  /* 0x000000c90300720c */ /* 0x000fe40004706670 */
[----:B------:R-:W-:Y:S02]  /*b660*/  FSEL R56, R67, -INF , !P6 ;  /* 0xff80000043387808 */ /* 0x000fe40007000000 */
[----:B------:R-:W-:-:S02]  /*b670*/  FSEL R176, R105, -INF , !P5 ;  /* 0xff80000069b07808 */ /* 0x000fc40006800000 */
[C---:B------:R-:W-:Y:S02]  /*b680*/  ISETP.GE.AND P6, PT, R3.reuse, R197, PT ;  /* 0x000000c50300720c */ /* 0x040fe40003fc6270 */
[C---:B------:R-:W-:Y:S02]  /*b690*/  ISETP.GE.AND P5, PT, R3.reuse, R196, PT ;  /* 0x000000c40300720c */ /* 0x040fe40003fa6270 */
[-C--:B------:R-:W-:Y:S02]  /*b6a0*/  ISETP.GE.OR P1, PT, R2, R202.reuse, !P1 ;  /* 0x000000ca0200720c */ /* 0x080fe40004f26670 */
[----:B------:R-:W-:Y:S02]  /*b6b0*/  FSEL R20, R246, -INF , !P0 ;  /* 0xff800000f6147808 */ /* 0x000fe40004000000 */
[----:B------:R-:W-:Y:S02]  /*b6c0*/  ISETP.GE.AND P0, PT, R2, R199, PT ;  /* 0x000000c70200720c */ /* 0x000fe40003f06270 */
[----:B------:R-:W-:-:S02]  /*b6d0*/  ISETP.GE.OR P5, PT, R3, R202, !P5 ;  /* 0x000000ca0300720c */ /* 0x000fc40006fa6670 */
[----:B------:R-:W-:Y:S01]  /*b6e0*/  ISETP.GE.OR P6, PT, R3, R203, !P6 ;  /* 0x000000cb0300720c */ /* 0x000fe200077c6670 */
[----:B------:R-:W-:Y:S01]  /*b6f0*/  VIADD R3, R0, 0x20 ;  /* 0x0000002000037836 */ /* 0x000fe20000000000 */
[----:B------:R-:W-:Y:S02]  /*b700*/  FSEL R107, R245, -INF , !P1 ;  /* 0xff800000f56b7808 */ /* 0x000fe40004800000 */
[C---:B------:R-:W-:Y:S02]  /*b710*/  ISETP.GE.AND P1, PT, R2.reuse, R197, PT ;  /* 0x000000c50200720c */ /* 0x040fe40003f26270 */
[----:B------:R-:W-:Y:S01]  /*b720*/  ISETP.GE.OR P0, PT, R2, R201, !P0 ;  /* 0x000000c90200720c */ /* 0x000fe20004706670 */
[----:B------:R-:W-:Y:S01]  /*b730*/  HMMA.16816.F32 R184, R8, R14, R16 ;  /* 0x0000000e08b8723c */ /* 0x000fe20000001810 */
[----:B------:R-:W-:Y:S02]  /*b740*/  FSEL R106, R244, -INF , !P5 ;  /* 0xff800000f46a7808 */ /* 0x000fe40006800000 */
[----:B------:R-:W-:-:S02]  /*b750*/  ISETP.GE.AND P5, PT, R2, R198, PT ;  /* 0x000000c60200720c */ /* 0x000fc40003fa6270 */
[C---:B------:R-:W-:Y:S02]  /*b760*/  ISETP.GE.OR P1, PT, R2.reuse, R203, !P1 ;  /* 0x000000cb0200720c */ /* 0x040fe40004f26670 */
[----:B------:R-:W-:Y:S02]  /*b770*/  FSEL R19, R247, -INF , !P0 ;  /* 0xff800000f7137808 */ /* 0x000fe40004000000 */
[----:B------:R-:W-:Y:S02]  /*b780*/  ISETP.GE.AND P0, PT, R3, R198, PT ;  /* 0x000000c60300720c */ /* 0x000fe40003f06270 */
[-C--:B------:R-:W-:Y:S01]  /*b790*/  ISETP.GE.OR P5, PT, R2, R204.reuse, !P5 ;  /* 0x000000cc0200720c */ /* 0x080fe20006fa6670 */
[----:B------:R-:W-:Y:S01]  /*b7a0*/  VIADD R2, R0, 0x21 ;  /* 0x0000002100027836 */ /* 0x000fe20000000000 */
[----:B------:R-:W-:Y:S02]  /*b7b0*/  FSEL R55, R215, -INF , !P1 ;  /* 0xff800000d7377808 */ /* 0x000fe40004800000 */
        /* <DEDUP_REMOVED lines=16> */
[----:B------:R-:W-:Y:S02]  /*b8c0*/  ISETP.GE.OR P1, PT, R2, R201, !P1 ;  /* 0x000000c90200720c */ /* 0x000fe40004f26670 */
[----:B------:R-:W-:Y:S02]  /*b8d0*/  ISETP.GE.AND P0, PT, R3, R198, PT ;  /* 0x000000c60300720c */ /* 0x000fe40003f06270 */
[----:B------:R-:W-:Y:S02]  /*b8e0*/  FSEL R53, R238, -INF , !P6 ;  /* 0xff800000ee357808 */ /* 0x000fe40007000000 */
[----:B------:R-:W-:-:S02]  /*b8f0*/  FSEL R105, R228, -INF , !P5 ;  /* 0xff800000e4697808 */ /* 0x000fc40006800000 */
[C---:B------:R-:W-:Y:S02]  /*b900*/  ISETP.GE.AND P6, PT, R2.reuse, R197, PT ;  /* 0x000000c50200720c */ /* 0x040fe40003fc6270 */
[C---:B------:R-:W-:Y:S02]  /*b910*/  ISETP.GE.AND P5, PT, R2.reuse, R196, PT ;  /* 0x000000c40200720c */ /* 0x040fe40003fa6270 */
[----:B------:R-:W-:Y:S02]  /*b920*/  FSEL R14, R231, -INF , !P1 ;  /* 0xff800000e70e7808 */ /* 0x000fe40004800000 */
[C---:B------:R-:W-:Y:S02]  /*b930*/  ISETP.GE.OR P1, PT, R3.reuse, R204, !P0 ;  /* 0x000000cc0300720c */ /* 0x040fe40004726670 */
[----:B------:R-:W-:Y:S02]  /*b940*/  ISETP.GE.AND P0, PT, R3, R199, PT ;  /* 0x000000c70300720c */ /* 0x000fe40003f06270 */
[----:B------:R-:W-:-:S02]  /*b950*/  ISETP.GE.OR P6, PT, R2, R203, !P6 ;  /* 0x000000cb0200720c */ /* 0x000fc400077c6670 */
[----:B------:R-:W-:Y:S01]  /*b960*/  ISETP.GE.OR P5, PT, R2, R202, !P5 ;  /* 0x000000ca0200720c */ /* 0x000fe20006fa6670 */
[----:B------:R-:W-:Y:S01]  /*b970*/  VIADD R2, R0, 0x29 ;  /* 0x0000002900027836 */ /* 0x000fe20000000000 */
[----:B------:R-:W-:Y:S02]  /*b980*/  ISETP.GE.OR P0, PT, R3, R201, !P0 ;  /* 0x000000c90300720c */ /* 0x000fe40004706670 */
[----:B------:R-:W-:Y:S02]  /*b990*/  FSEL R52, R239, -INF , !P6 ;  /* 0xff800000ef347808 */ /* 0x000fe40007000000 */
[----:B------:R-:W-:Y:S02]  /*b9a0*/  FSEL R104, R229, -INF , !P5 ;  /* 0xff800000e5687808 */ /* 0x000fe40006800000 */
[----:B------:R-:W-:Y:S02]  /*b9b0*/  FSEL R21, R216, -INF , !P1 ;  /* 0xff800000d8157808 */ /* 0x000fe40004800000 */
[----:B------:R-:W-:-:S02]  /*b9c0*/  ISETP.GE.AND P6, PT, R3, R197, PT ;  /* 0x000000c50300720c */ /* 0x000fc40003fc6270 */
[CC--:B------:R-:W-:Y:S02]  /*b9d0*/  ISETP.GE.AND P5, PT, R3.reuse, R196.reuse, PT ;  /* 0x000000c40300720c */ /* 0x0c0fe40003fa6270 */
[----:B------:R-:W-:Y:S02]  /*b9e0*/  ISETP.GE.AND P1, PT, R2, R196, PT ;  /* 0x000000c40200720c */ /* 0x000fe40003f26270 */
[----:B------:R-:W-:Y:S02]  /*b9f0*/  FSEL R13, R242, -INF , !P0 ;  /* 0xff800000f20d7808 */ /* 0x000fe40004000000 */
[----:B------:R-:W-:Y:S02]  /*ba00*/  ISETP.GE.AND P0, PT, R2, R199, PT ;  /* 0x000000c70200720c */ /* 0x000fe40003f06270 */
[CC--:B------:R-:W-:Y:S02]  /*ba10*/  ISETP.GE.OR P5, PT, R3.reuse, R202.reuse, !P5 ;  /* 0x000000ca0300720c */ /* 0x0c0fe40006fa6670 */
[----:B------:R-:W-:Y:S01]  /*ba20*/  ISETP.GE.OR P6, PT, R3, R203, !P6 ;  /* 0x000000cb0300720c */ /* 0x000fe200077c6670 */
[----:B------:R-:W-:Y:S01]  /*ba30*/  VIADD R3, R0, 0x30 ;  /* 0x0000003000037836 */ /* 0x000fe20000000000 */
[----:B------:R-:W-:-:S02]  /*ba40*/  ISETP.GE.OR P1, PT, R2, R202, !P1 ;  /* 0x000000ca0200720c */ /* 0x000fc40004f26670 */
[----:B------:R-:W-:Y:S02]  /*ba50*/  ISETP.GE.OR P0, PT, R2, R201, !P0 ;  /* 0x000000c90200720c */ /* 0x000fe40004706670 */
[----:B------:R-:W-:Y:S02]  /*ba60*/  FSEL R67, R240, -INF , !P5 ;  /* 0xff800000f0437808 */ /* 0x000fe40006800000 */
[----:B------:R-:W-:Y:S02]  /*ba70*/  FSEL R66, R241, -INF , !P1 ;  /* 0xff800000f1427808 */ /* 0x000fe40004800000 */
[C---:B------:R-:W-:Y:S02]  /*ba80*/  ISETP.GE.AND P5, PT, R2.reuse, R198, PT ;  /* 0x000000c60200720c */ /* 0x040fe40003fa6270 */
[----:B------:R-:W-:Y:S02]  /*ba90*/  ISETP.GE.AND P1, PT, R2, R197, PT ;  /* 0x000000c50200720c */ /* 0x000fe40003f26270 */
[----:B------:R-:W-:-:S02]  /*baa0*/  FSEL R12, R243, -INF , !P0 ;  /* 0xff800000f30c7808 */ /* 0x000fc40004000000 */
[C---:B------:R-:W-:Y:S02]  /*bab0*/  ISETP.GE.AND P0, PT, R3.reuse, R198, PT ;  /* 0x000000c60300720c */ /* 0x040fe40003f06270 */
[CC--:B------:R-:W-:Y:S02]  /*bac0*/  ISETP.GE.OR P5, PT, R2.reuse, R204.reuse, !P5 ;  /* 0x000000cc0200720c */ /* 0x0c0fe40006fa6670 */
[----:B------:R-:W-:Y:S01]  /*bad0*/  ISETP.GE.OR P1, PT, R2, R203, !P1 ;  /* 0x000000cb0200720c */ /* 0x000fe20004f26670 */
[----:B------:R-:W-:Y:S01]  /*bae0*/  VIADD R2, R0, 0x31 ;  /* 0x0000003100027836 */ /* 0x000fe20000000000 */
[----:B------:R-:W-:Y:S02]  /*baf0*/  ISETP.GE.OR P0, PT, R3, R204, !P0 ;  /* 0x000000cc0300720c */ /* 0x000fe40004706670 */
[----:B------:R-:W-:Y:S02]  /*bb00*/  FSEL R18, R217, -INF , !P5 ;  /* 0xff800000d9127808 */ /* 0x000fe40006800000 */
[----:B------:R-:W-:-:S02]  /*bb10*/  FSEL R50, R219, -INF , !P1 ;  /* 0xff800000db327808 */ /* 0x000fc40004800000 */
[----:B------:R-:W-:Y:S02]  /*bb20*/  FSEL R17, R232, -INF , !P0 ;  /* 0xff800000e8117808 */ /* 0x000fe40004000000 */
[C---:B------:R-:W-:Y:S02]  /*bb30*/  ISETP.GE.AND P5, PT, R3.reuse, R197, PT ;  /* 0x000000c50300720c */ /* 0x040fe40003fa6270 */
[C---:B------:R-:W-:Y:S02]  /*bb40*/  ISETP.GE.AND P1, PT, R3.reuse, R196, PT ;  /* 0x000000c40300720c */ /* 0x040fe40003f26270 */
[----:B------:R-:W-:Y:S02]  /*bb50*/  ISETP.GE.AND P0, PT, R2, R198, PT ;  /* 0x000000c60200720c */ /* 0x000fe40003f06270 */
[C---:B------:R-:W-:Y:S02]  /*bb60*/  ISETP.GE.OR P5, PT, R3.reuse, R203, !P5 ;  /* 0x000000cb0300720c */ /* 0x040fe40006fa6670 */
[----:B------:R-:W-:-:S02]  /*bb70*/  ISETP.GE.OR P1, PT, R3, R202, !P1 ;  /* 0x000000ca0300720c */ /* 0x000fc40004f26670 */
[----:B------:R-:W-:Y:S02]  /*bb80*/  ISETP.GE.OR P0, PT, R2, R204, !P0 ;  /* 0x000000cc0200720c */ /* 0x000fe40004706670 */
[----:B------:R-:W-:Y:S02]  /*bb90*/  FSEL R49, R234, -INF , !P5 ;  /* 0xff800000ea317808 */ /* 0x000fe40006800000 */
[----:B------:R-:W-:Y:S02]  /*bba0*/  FSEL R65, R224, -INF , !P1 ;  /* 0xff800000e0417808 */ /* 0x000fe40004800000 */
[----:B------:R-:W-:Y:S02]  /*bbb0*/  FSEL R16, R233, -INF , !P0 ;  /* 0xff800000e9107808 */ /* 0x000fe40004000000 */
[C---:B------:R-:W-:Y:S02]  /*bbc0*/  ISETP.GE.AND P5, PT, R2.reuse, R197, PT ;  /* 0x000000c50200720c */ /* 0x040fe40003fa6270 */
[----:B------:R-:W-:-:S02]  /*bbd0*/  ISETP.GE.AND P1, PT, R2, R196, PT ;  /* 0x000000c40200720c */ /* 0x000fc40003f26270 */
[C---:B------:R-:W-:Y:S02]  /*bbe0*/  ISETP.GE.AND P0, PT, R2.reuse, R199, PT ;  /* 0x000000c70200720c */ /* 0x040fe40003f06270 */
[C---:B------:R-:W-:Y:S02]  /*bbf0*/  ISETP.GE.OR P5, PT, R2.reuse, R203, !P5 ;  /* 0x000000cb0200720c */ /* 0x040fe40006fa6670 */
[C---:B------:R-:W-:Y:S02]  /*bc00*/  ISETP.GE.OR P1, PT, R2.reuse, R202, !P1 ;  /* 0x000000ca0200720c */ /* 0x040fe40004f26670 */
[----:B------:R-:W-:Y:S01]  /*bc10*/  ISETP.GE.OR P0, PT, R2, R201, !P0 ;  /* 0x000000c90200720c */ /* 0x000fe20004706670 */
[----:B------:R-:W-:-:S03]  /*bc20*/  VIADD R2, R0, 0x38 ;  /* 0x0000003800027836 */ /* 0x000fc60000000000 */
[----:B------:R-:W-:Y:S02]  /*bc30*/  FSEL R8, R227, -INF , !P0 ;  /* 0xff800000e3087808 */ /* 0x000fe40004000000 */
[----:B------:R-:W-:Y:S01]  /*bc40*/  ISETP.GE.AND P0, PT, R2, R197, PT ;  /* 0x000000c50200720c */ /* 0x000fe20003f06270 */
[----:B------:R-:W-:Y:S01]  /*bc50*/  VIADD R0, R0, 0x39 ;  /* 0x0000003900007836 */ /* 0x000fe20000000000 */
[----:B------:R-:W-:Y:S02]  /*bc60*/  FSEL R51, R218, -INF , !P6 ;  /* 0xff800000da337808 */ /* 0x000fe40007000000 */
[----:B------:R-:W-:Y:S02]  /*bc70*/  ISETP.GE.OR P0, PT, R2, R203, !P0 ;  /* 0x000000cb0200720c */ /* 0x000fe40004706670 */
[----:B------:R-:W-:Y:S02]  /*bc80*/  ISETP.GE.AND P6, PT, R3, R199, PT ;  /* 0x000000c70300720c */ /* 0x000fe40003fc6270 */
[----:B------:R-:W-:-:S02]  /*bc90*/  FSEL R47, R186, -INF , !P0 ;  /* 0xff800000ba2f7808 */ /* 0x000fc40004000000 */
[C---:B------:R-:W-:Y:S02]  /*bca0*/  ISETP.GE.AND P0, PT, R0.reuse, R196, PT ;  /* 0x000000c40000720c */ /* 0x040fe40003f06270 */
[----:B------:R-:W-:Y:S01]  /*bcb0*/  ISETP.GE.OR P6, PT, R3, R201, !P6 ;  /* 0x000000c90300720c */ /* 0x000fe200077c6670 */
[----:B------:R-:W-:Y:S01]  /*bcc0*/  IMAD.MOV.U32 R252, RZ, RZ, R195 ;  /* 0x000000fffffc7224 */ /* 0x000fe200078e00c3 */
[----:B------:R-:W-:Y:S02]  /*bcd0*/  ISETP.GE.OR P0, PT, R0, R202, !P0 ;  /* 0x000000ca0000720c */ /* 0x000fe40004706670 */
[----:B------:R-:W-:Y:S02]  /*bce0*/  FSEL R48, R235, -INF , !P5 ;  /* 0xff800000eb307808 */ /* 0x000fe40006800000 */
[----:B------:R-:W-:Y:S02]  /*bcf0*/  FSEL R9, R226, -INF , !P6 ;  /* 0xff800000e2097808 */ /* 0x000fe40007000000 */
[----:B------:R-:W-:-:S02]  /*bd00*/  FSEL R64, R225, -INF , !P1 ;  /* 0xff800000e1407808 */ /* 0x000fc40004800000 */
[C---:B------:R-:W-:Y:S02]  /*bd10*/  ISETP.GE.AND P6, PT, R2.reuse, R198, PT ;  /* 0x000000c60200720c */ /* 0x040fe40003fc6270 */
[C---:B------:R-:W-:Y:S02]  /*bd20*/  ISETP.GE.AND P5, PT, R2.reuse, R196, PT ;  /* 0x000000c40200720c */ /* 0x040fe40003fa6270 */
[C---:B------:R-:W-:Y:S02]  /*bd30*/  ISETP.GE.AND P1, PT, R2.reuse, R199, PT ;  /* 0x000000c70200720c */ /* 0x040fe40003f26270 */
[----:B------:R-:W-:Y:S02]  /*bd40*/  FSEL R62, R221, -INF , !P0 ;  /* 0xff800000dd3e7808 */ /* 0x000fe40004000000 */
[----:B------:R-:W-:Y:S02]  /*bd50*/  ISETP.GT.AND P0, PT, R205, R252, PT ;  /* 0x000000fccd00720c */ /* 0x000fe40003f04270 */
[----:B------:R-:W-:-:S02]  /*bd60*/  ISETP.GE.OR P6, PT, R2, R204, !P6 ;  /* 0x000000cc0200720c */ /* 0x000fc400077c6670 */
[C---:B------:R-:W-:Y:S02]  /*bd70*/  ISETP.GE.OR P5, PT, R2.reuse, R202, !P5 ;  /* 0x000000ca0200720c */ /* 0x040fe40006fa6670 */
[----:B------:R-:W-:Y:S02]  /*bd80*/  ISETP.GE.OR P1, PT, R2, R201, !P1 ;  /* 0x000000c90200720c */ /* 0x000fe40004f26670 */
[----:B------:R-:W-:Y:S02]  /*bd90*/  FSEL R11, R184, -INF , !P6 ;  /* 0xff800000b80b7808 */ /* 0x000fe40007000000 */
[----:B------:R-:W-:Y:S02]  /*bda0*/  FSEL R63, R220, -INF , !P5 ;  /* 0xff800000dc3f7808 */ /* 0x000fe40006800000 */
[----:B------:R-:W-:Y:S02]  /*bdb0*/  FSEL R7, R222, -INF , !P1 ;  /* 0xff800000de077808 */ /* 0x000fe40004800000 */
[----:B------:R-:W-:-:S02]  /*bdc0*/  ISETP.GE.AND P6, PT, R0, R198, PT ;  /* 0x000000c60000720c */ /* 0x000fc40003fc6270 */
[C---:B------:R-:W-:Y:S02]  /*bdd0*/  ISETP.GE.AND P5, PT, R0.reuse, R197, PT ;  /* 0x000000c50000720c */ /* 0x040fe40003fa6270 */
[C---:B------:R-:W-:Y:S01]  /*bde0*/  ISETP.GE.AND P1, PT, R0.reuse, R199, PT ;  /* 0x000000c70000720c */ /* 0x040fe20003f26270 */
[----:B------:R-:W-:Y:S01]  /*bdf0*/  BSSY B1, `(.L_x_962) ;  /* 0x0000046000017945 */ /* 0x000fe20003800000 */
[C---:B------:R-:W-:Y:S02]  /*be00*/  ISETP.GE.OR P6, PT, R0.reuse, R204, !P6 ;  /* 0x000000cc0000720c */ /* 0x040fe400077c6670 */
[C---:B------:R-:W-:Y:S02]  /*be10*/  ISETP.GE.OR P5, PT, R0.reuse, R203, !P5 ;  /* 0x000000cb0000720c */ /* 0x040fe40006fa6670 */
[----:B------:R-:W-:Y:S02]  /*be20*/  ISETP.GE.OR P1, PT, R0, R201, !P1 ;  /* 0x000000c90000720c */ /* 0x000fe40004f26670 */
[----:B------:R-:W-:-:S02]  /*be30*/  FSEL R10, R185, -INF , !P6 ;  /* 0xff800000b90a7808 */ /* 0x000fc40007000000 */
[----:B------:R-:W-:Y:S02]  /*be40*/  FSEL R6, R223, -INF , !P1 ;  /* 0xff800000df067808 */ /* 0x000fe40004800000 */
[----:B------:R-:W-:Y:S01]  /*be50*/  FSEL R46, R187, -INF , !P5 ;  /* 0xff800000bb2e7808 */ /* 0x000fe20006800000 */
[----:B------:R-:W-:Y:S06]  /*be60*/  @!P0 BRA `(.L_x_963) ;  /* 0x0000000000f88947 */ /* 0x000fec0003800000 */
[----:B------:R-:W2:Y:S04]  /*be70*/  LDL R5, [R1+0x2c] ;  /* 0x00002c0001057983 */ /* 0x000ea80000100800 */
[----:B------:R-:W3:Y:S04]  /*be80*/  LDL R251, [R1+0x1d4] ;  /* 0x0001d40001fb7983 */ /* 0x000ee80000100800 */
[----:B------:R-:W4:Y:S04]  /*be90*/  LDL R250, [R1+0x19c] ;  /* 0x00019c0001fa7983 */ /* 0x000f280000100800 */
[----:B------:R-:W5:Y:S04]  /*bea0*/  LDL.64 R182, [R1+0x1a8] ;  /* 0x0001a80001b67983 */ /* 0x000f680000100a00 */
[----:B------:R-:W5:Y:S04]  /*beb0*/  LDL R194, [R1+0x1a4] ;  /* 0x0001a40001c27983 */ /* 0x000f680000100800 */
[----:B------:R-:W5:Y:S04]  /*bec0*/  LDL R195, [R1+0x1c0] ;  /* 0x0001c00001c37983 */ /* 0x000f680000100800 */
[----:B------:R1:W-:Y:S04]  /*bed0*/  @P4 STS [R193+0x6000], RZ ;  /* 0x006000ffc1004388 */ /* 0x0003e80000000800 */
[----:B------:R1:W-:Y:S04]  /*bee0*/  @P4 STS [R193+0x6004], RZ ;  /* 0x006004ffc1004388 */ /* 0x0003e80000000800 */
[----:B------:R1:W-:Y:S01]  /*bef0*/  @P4 STS.64 [R193+0x6008], RZ ;  /* 0x006008ffc1004388 */ /* 0x0003e20000000a00 */
[----:B------:R-:W-:Y:S01]  /*bf00*/  BSSY B0, `(.L_x_964) ;  /* 0x0000033000007945 */ /* 0x000fe20003800000 */
[----:B--2---:R-:W-:-:S04]  /*bf10*/  VIADD R2, R5, 0xfffffffd ;  /* 0xfffffffd05027836 */ /* 0x004fc80000000000 */
[----:B---3--:R-:W-:Y:S01]  /*bf20*/  IMAD R0, R251, R2, RZ ;  /* 0x00000002fb007224 */ /* 0x008fe200078e02ff */
[----:B------:R-:W-:-:S05]  /*bf30*/  SHF.R.S32.HI R3, RZ, 0x1f, R2 ;  /* 0x0000001fff037819 */ /* 0x000fca0000011402 */
[-C--:B----4-:R-:W-:Y:S02]  /*bf40*/  IMAD R0, R3, R250.reuse, R0 ;  /* 0x000000fa03007224 */ /* 0x090fe400078e0200 */
[----:B-----5:R-:W-:-:S04]  /*bf50*/  IMAD.WIDE.U32 R2, R2, R250, R182 ;  /* 0x000000fa02027225 */ /* 0x020fc800078e00b6 */
[----:B------:R-:W-:Y:S01]  /*bf60*/  IMAD.IADD R0, R3, 0x1, R0 ;  /* 0x0000000103007824 */ /* 0x000fe200078e0200 */
[----:B------:R-:W-:-:S04]  /*bf70*/  @!P4 LEA R4, P0, R2, R206, 0x1 ;  /* 0x000000ce0204c211 */ /* 0x000fc800078008ff */
[----:B------:R-:W-:-:S05]  /*bf80*/  @!P4 LEA.HI.X R5, R2, R207, R0, 0x1, P0 ;  /* 0x000000cf0205c211 */ /* 0x000fca00000f0c00 */
[----:B------:R-:W-:Y:S01]  /*bf90*/  @!PT LDS RZ, [RZ] ;  /* 0x00000000fffff984 */ /* 0x000fe20000000800 */
[----:B------:R-:W-:Y:S01]  /*bfa0*/  @!PT LDS RZ, [RZ] ;  /* 0x00000000fffff984 */ /* 0x000fe20000000800 */
[----:B------:R-:W-:Y:S01]  /*bfb0*/  @!PT LDS RZ, [RZ] ;  /* 0x00000000fffff984 */ /* 0x000fe20000000800 */
[----:B------:R2:W-:Y:S04]  /*bfc0*/  @!P4 LDGSTS.E.BYPASS.LTC128B.128 [R193+0x6000], desc[UR4][R4.64] ;  /* 0x0600000004c1cfae */ /* 0x0005e8000b901d44 */
[----:B------:R1:W-:Y:S01]  /*bfd0*/  @P3 STS.128 [R193+0x7000], RZ ;  /* 0x007000ffc1003388 */ /* 0x0003e20000000c00 */
[----:B--2---:R-:W-:-:S04]  /*bfe0*/  @!P3 LEA R4, P0, R2, R206, 0x1 ;  /* 0x000000ce0204b211 */ /* 0x004fc800078008ff */
[----:B------:R-:W-:-:S05]  /*bff0*/  @!P3 LEA.HI.X R5, R2, R207, R0, 0x1, P0 ;  /* 0x000000cf0205b211 */ /* 0x000fca00000f0c00 */
[----:B------:R-:W-:Y:S01]  /*c000*/  @!PT LDS RZ, [RZ] ;  /* 0x00000000fffff984 */ /* 0x000fe20000000800 */
[----:B------:R-:W-:Y:S01]  /*c010*/  @!PT LDS RZ, [RZ] ;  /* 0x00000000fffff984 */ /* 0x000fe20000000800 */
[----:B------:R-:W-:Y:S01]  /*c020*/  @!PT LDS RZ, [RZ] ;  /* 0x00000000fffff984 */ /* 0x000fe20000000800 */
[----:B------:R2:W-:Y:S04]  /*c030*/  @!P3 LDGSTS.E.BYPASS.LTC128B.128 [R193+0x7000], desc[UR4][R4.64+0x40] ;  /* 0x0700004004c1bfae */ /* 0x0005e8000b901d44 */
[----:B------:R1:W-:Y:S01]  /*c040*/  @P2 STS.128 [R193+0x8000], RZ ;  /* 0x008000ffc1002388 */ /* 0x0003e20000000c00 */
[----:B--2---:R-:W-:-:S04]  /*c050*/  @!P2 LEA R4, P0, R2, R206, 0x1 ;  /* 0x000000ce0204a211 */ /* 0x004fc800078008ff */
[----:B------:R-:W-:Y:S02]  /*c060*/  @!P2 LEA.HI.X R5, R2, R207, R0, 0x1, P0 ;  /* 0x000000cf0205a211 */ /* 0x000fe400000f0c00 */
[----:B------:R-:W-:-:S03]  /*c070*/  IADD3 R2, P0, R194, R2, RZ ;  /* 0x00000002c2027210 */ /* 0x000fc60007f1e0ff */
[----:B------:R-:W-:Y:S01]  /*c080*/  @!PT LDS RZ, [RZ] ;  /* 0x00000000fffff984 */ /* 0x000fe20000000800 */
[----:B------:R-:W-:Y:S01]  /*c090*/  @!PT LDS RZ, [RZ] ;  /* 0x00000000fffff984 */ /* 0x000fe20000000800 */
[----:B------:R-:W-:Y:S01]  /*c0a0*/  @!PT LDS RZ, [RZ] ;  /* 0x00000000fffff984 */ /* 0x000fe20000000800 */
[----:B------:R2:W-:Y:S02]  /*c0b0*/  @!P2 LDGSTS.E.BYPASS.LTC128B.128 [R193+0x8000], desc[UR4][R4.64+0x80] ;  /* 0x0800008004c1afae */ /* 0x0005e4000b901d44 */
[----:B------:R-:W-:Y:S02]  /*c0c0*/  IMAD.X R0, R195, 0x1, R0, P0 ;  /* 0x00000001c3007824 */ /* 0x000fe400000e0600 */
        /* <DEDUP_REMOVED lines=22> */
.L_x_965:
[----:B------:R-:W-:Y:S05]  /*c230*/  BSYNC B0 ;  /* 0x0000000000007941 */ /* 0x000fea0003800000 */
.L_x_964:
[----:B------:R-:W0:Y:S02]  /*c240*/  LDGDEPBAR ;  /* 0x00000000000079af */ /* 0x000e240000000000 */
.L_x_963:
[----:B------:R-:W-:Y:S05]  /*c250*/  BSYNC B1 ;  /* 0x0000000000017941 */ /* 0x000fea0003800000 */
.L_x_962:
[----:B------:R-:W3:Y:S01]  /*c260*/  LD.E R0, desc[UR4][R172.64+0xdc] ;  /* 0x0000dc04ac007980 */ /* 0x000ee2000c101900 */
[----:B------:R-:W-:-:S03]  /*c270*/  FMNMX.FTZ R2, R103, R25, !PT ;  /* 0x0000001967027209 */ /* 0x000fc60007810000 */
[----:B-12---:R-:W2:Y:S01]  /*c280*/  LDL R5, [R1+0x8] ;  /* 0x0000080001057983 */ /* 0x006ea20000100800 */
[----:B------:R-:W-:-:S03]  /*c290*/  FMNMX.FTZ R2, R40, R2, !PT ;  /* 0x0000000228027209 */ /* 0x000fc60007810000 */
[----:B------:R-:W4:Y:S01]  /*c2a0*/  LDL.64 R184, [R1+0x10] ;  /* 0x0000100001b87983 */ /* 0x000f220000100a00 */
[----:B------:R-:W-:-:S03]  /*c2b0*/  FMNMX.FTZ R2, R37, R2, !PT ;  /* 0x0000000225027209 */ /* 0x000fc60007810000 */
[----:B------:R-:W2:Y:S01]  /*c2c0*/  LDL R182, [R1+0x120] ;  /* 0x0001200001b67983 */ /* 0x000ea20000100800 */
[----:B------:R-:W-:-:S03]  /*c2d0*/  FMNMX.FTZ R2, R36, R2, !PT ;  /* 0x0000000224027209 */ /* 0x000fc60007810000 */
[----:B------:R-:W4:Y:S01]  /*c2e0*/  LDL R183, [R1+0x13c] ;  /* 0x00013c0001b77983 */ /* 0x000f220000100800 */
[----:B------:R-:W-:-:S03]  /*c2f0*/  FMNMX.FTZ R2, R23, R2, !PT ;  /* 0x0000000217027209 */ /* 0x000fc60007810000 */
[----:B------:R-:W2:Y:S01]  /*c300*/  LDL R223, [R1+0x4] ;  /* 0x0000040001df7983 */ /* 0x000ea20000100800 */
        /* <DEDUP_REMOVED lines=11> */
[----:B------:R-:W2:Y:S01]  /*c3c0*/  LDL.LU R241, [R1+0x15c] ;  /* 0x00015c0001f17983 */ /* 0x000ea20000300800 */
        /* <DEDUP_REMOVED lines=11> */
[----:B------:R-:W-:Y:S01]  /*c480*/  STL.64 [R1+0x288], R32 ;  /* 0x0002882001007387 */ /* 0x000fe20000100a00 */
[----:B------:R-:W-:Y:S02]  /*c490*/  FMNMX.FTZ R2, R6, R2, !PT ;  /* 0x0000000206027209 */ /* 0x000fe40007810000 */
[----:B------:R-:W-:Y:S01]  /*c4a0*/  FMNMX.FTZ R3, R42, R3, !PT ;  /* 0x000000032a037209 */ /* 0x000fe20007810000 */
[----:B------:R-:W-:Y:S04]  /*c4b0*/  STL.64 [R1+0x280], R30 ;  /* 0x0002801e01007387 */ /* 0x000fe80000100a00 */
[----:B------:R-:W1:Y:S01]  /*c4c0*/  SHFL.BFLY PT, R4, R2, 0x2, 0x1f ;  /* 0x0c401f0002047f89 */ /* 0x000e6200000e0000 */
[----:B------:R-:W-:-:S03]  /*c4d0*/  FMNMX.FTZ R3, R41, R3, !PT ;  /* 0x0000000329037209 */ /* 0x000fc60007810000 */
[----:B------:R-:W-:Y:S01]  /*c4e0*/  STL.64 [R1+0x278], R28 ;  /* 0x0002781c01007387 */ /* 0x000fe20000100a00 */
[----:B------:R-:W-:-:S03]  /*c4f0*/  FMNMX.FTZ R3, R38, R3, !PT ;  /* 0x0000000326037209 */ /* 0x000fc60007810000 */
[----:B------:R-:W-:Y:S01]  /*c500*/  STL [R1+0x22c], R211 ;  /* 0x00022cd301007387 */ /* 0x000fe20000100800 */
[----:B------:R-:W-:-:S03]  /*c510*/  FMNMX.FTZ R3, R27, R3, !PT ;  /* 0x000000031b037209 */ /* 0x000fc60007810000 */
[----:B------:R-:W-:Y:S01]  /*c520*/  STL [R1+0x228], R210 ;  /* 0x000228d201007387 */ /* 0x000fe20000100800 */
[----:B-1----:R-:W-:-:S03]  /*c530*/  FMNMX.FTZ R2, R2, R4, !PT ;  /* 0x0000000402027209 */ /* 0x002fc60007810000 */
[----:B------:R-:W-:Y:S04]  /*c540*/  STL [R1+0x224], R207 ;  /* 0x000224cf01007387 */ /* 0x000fe80000100800 */
[----:B------:R-:W1:Y:S01]  /*c550*/  SHFL.BFLY PT, R4, R2, 0x1, 0x1f ;  /* 0x0c201f0002047f89 */ /* 0x000e6200000e0000 */
[----:B------:R-:W-:-:S03]  /*c560*/  FMNMX.FTZ R3, R26, R3, !PT ;  /* 0x000000031a037209 */ /* 0x000fc60007810000 */
[----:B------:R-:W-:Y:S01]  /*c570*/  STL [R1+0x220], R206 ;  /* 0x000220ce01007387 */ /* 0x000fe20000100800 */
[----:B------:R-:W-:-:S03]  /*c580*/  FMNMX.FTZ R3, R24, R3, !PT ;  /* 0x0000000318037209 */ /* 0x000fc60007810000 */
[----:B------:R-:W-:Y:S01]  /*c590*/  STL [R1+0x21c], R204 ;  /* 0x00021ccc01007387 */ /* 0x000fe20000100800 */
[----:B------:R-:W-:-:S03]  /*c5a0*/  FMNMX.FTZ R3, R21, R3, !PT ;  /* 0x0000000315037209 */ /* 0x000fc60007810000 */
[----:B------:R-:W-:Y:S04]  /*c5b0*/  STL [R1+0x218], R203 ;  /* 0x000218cb01007387 */ /* 0x000fe80000100800 */
[----:B------:R-:W-:Y:S04]  /*c5c0*/  STL [R1+0x214], R202 ;  /* 0x000214ca01007387 */ /* 0x000fe80000100800 */
[----:B------:R-:W-:Y:S01]  /*c5d0*/  STL [R1+0x210], R201 ;  /* 0x000210c901007387 */ /* 0x000fe20000100800 */
[----:B-1----:R-:W-:-:S03]  /*c5e0*/  FMNMX.FTZ R251, R2, R4, !PT ;  /* 0x0000000402fb7209 */ /* 0x002fc60007810000 */
[----:B------:R-:W-:Y:S01]  /*c5f0*/  STL [R1+0x20c], R200 ;  /* 0x00020cc801007387 */ /* 0x000fe20000100800 */
[----:B------:R-:W-:Y:S02]  /*c600*/  FMNMX.FTZ R2, R18, R3, !PT ;  /* 0x0000000312027209 */ /* 0x000fe40007810000 */
[----:B------:R-:W-:Y:S01]  /*c610*/  FSETP.NEU.FTZ.AND P0, PT, R251, -INF , PT ;  /* 0xff800000fb00780b */ /* 0x000fe20003f1d000 */
[----:B------:R-:W-:Y:S01]  /*c620*/  STL [R1+0x208], R199 ;  /* 0x000208c701007387 */ /* 0x000fe20000100800 */
[----:B------:R-:W-:-:S03]  /*c630*/  FMNMX.FTZ R3, R17, R2, !PT ;  /* 0x0000000211037209 */ /* 0x000fc60007810000 */
[----:B------:R-:W-:Y:S01]  /*c640*/  STL [R1+0x204], R198 ;  /* 0x000204c601007387 */ /* 0x000fe20000100800 */
[----:B------:R-:W-:-:S03]  /*c650*/  FMNMX.FTZ R3, R16, R3, !PT ;  /* 0x0000000310037209 */ /* 0x000fc60007810000 */
[----:B------:R-:W-:Y:S01]  /*c660*/  STL [R1+0x200], R197 ;  /* 0x000200c501007387 */ /* 0x000fe20000100800 */
[----:B------:R-:W-:-:S03]  /*c670*/  FMNMX.FTZ R3, R11, R3, !PT ;  /* 0x000000030b037209 */ /* 0x000fc60007810000 */
[----:B------:R-:W-:Y:S04]  /*c680*/  STL [R1+0x1fc], R196 ;  /* 0x0001fcc401007387 */ /* 0x000fe80000100800 */
[----:B------:R-:W-:Y:S04]  /*c690*/  STL [R1+0x1f8], R193 ;  /* 0x0001f8c101007387 */ /* 0x000fe80000100800 */
[----:B------:R-:W-:Y:S04]  /*c6a0*/  STL [R1+0x1f4], R191 ;  /* 0x0001f4bf01007387 */ /* 0x000fe80000100800 */
[----:B------:R-:W-:Y:S04]  /*c6b0*/  STL [R1+0x1f0], R190 ;  /* 0x0001f0be01007387 */ /* 0x000fe80000100800 */
[----:B------:R-:W-:Y:S04]  /*c6c0*/  STL [R1+0x1ec], R189 ;  /* 0x0001ecbd01007387 */ /* 0x000fe80000100800 */
[----:B------:R1:W-:Y:S04]  /*c6d0*/  STL [R1+0x1e8], R175 ;  /* 0x0001e8af01007387 */ /* 0x0003e80000100800 */
[----:B-1----:R-:W4:Y:S04]  /*c6e0*/  LDL R175, [R1+0x14c] ;  /* 0x00014c0001af7983 */ /* 0x002f280000100800 */
[----:B------:R-:W-:Y:S04]  /*c6f0*/  STL [R1+0x234], R172 ;  /* 0x000234ac01007387 */ /* 0x000fe80000100800 */
[----:B------:R-:W-:Y:S04]  /*c700*/  STL [R1+0x230], R173 ;  /* 0x000230ad01007387 */ /* 0x000fe80000100800 */
[----:B------:R-:W-:Y:S01]  /*c710*/  STL [R1+0x238], R251 ;  /* 0x000238fb01007387 */ /* 0x000fe20000100800 */
[----:B---3--:R-:W-:-:S05]  /*c720*/  FMUL.FTZ R2, R0, R251 ;  /* 0x000000fb00027220 */ /* 0x008fca0000410000 */
[----:B------:R-:W-:-:S05]  /*c730*/  FSEL R2, R2, RZ, P0 ;  /* 0x000000ff02027208 */ /* 0x000fca0000000000 */
        /* <DEDUP_REMOVED lines=15> */
[----:B------:R-:W-:Y:S01]  /*c830*/  FFMA.FTZ R236, R6, R0, -R2 ;  /* 0x0000000006ec7223 */ /* 0x000fe20000010802 */
[----:B------:R-:W-:-:S02]  /*c840*/  FMNMX.FTZ R2, R10, R3, !PT ;  /* 0x000000030a027209 */ /* 0x000fc40007810000 */
[----:B------:R-:W-:-:S05]  /*c850*/  FSEL R3, R251, RZ, P0 ;  /* 0x000000fffb037208 */ /* 0x000fca0000000000 */
[----:B------:R-:W-:Y:S02]  /*c860*/  FADD.FTZ R12, R103, -R3 ;  /* 0x80000003670c7221 */ /* 0x000fe40000010000 */
[----:B------:R-:W1:Y:S02]  /*c870*/  SHFL.BFLY PT, R3, R2, 0x2, 0x1f ;  /* 0x0c401f0002037f89 */ /* 0x000e6400000e0000 */
[----:B-1----:R-:W-:-:S05]  /*c880*/  FMNMX.FTZ R2, R2, R3, !PT ;  /* 0x0000000302027209 */ /* 0x002fca0007810000 */
[----:B------:R-:W1:Y:S02]  /*c890*/  SHFL.BFLY PT, R3, R2, 0x1, 0x1f ;  /* 0x0c201f0002037f89 */ /* 0x000e6400000e0000 */
[----:B-1----:R-:W-:-:S05]  /*c8a0*/  FMNMX.FTZ R246, R2, R3, !PT ;  /* 0x0000000302f67209 */ /* 0x002fca0007810000 */
[----:B------:R-:W-:Y:S04]  /*c8b0*/  STL [R1+0x23c], R246 ;  /* 0x00023cf601007387 */ /* 0x000fe80000100800 */
[----:B------:R-:W3:Y:S01]  /*c8c0*/  LDL.LU R244, [R1+0x16c] ;  /* 0x00016c0001f47983 */ /* 0x000ee20000300800 */
[----:B------:R-:W-:-:S04]  /*c8d0*/  FSETP.NEU.FTZ.AND P0, PT, R246, -INF , PT ;  /* 0xff800000f600780b */ /* 0x000fc80003f1d000 */
[----:B------:R-:W-:-:S05]  /*c8e0*/  FSEL R2, R246, RZ, P0 ;  /* 0x000000fff6027208 */ /* 0x000fca0000000000 */
[----:B------:R-:W-:Y:S01]  /*c8f0*/  FADD.FTZ R3, R102, -R2 ;  /* 0x8000000266037221 */ /* 0x000fe20000010000 */
[----:B------:R-:W-:-:S05]  /*c900*/  FMUL.FTZ R2, R0, R246 ;  /* 0x000000f600027220 */ /* 0x000fca0000410000 */
        /* <DEDUP_REMOVED lines=25> */
[----:B------:R-:W-:Y:S01]  /*caa0*/  FMNMX.FTZ R2, R53, R2, !PT ;  /* 0x0000000235027209 */ /* 0x000fe20007810000 */
[----:B------:R-:W-:-:S03]  /*cab0*/  FMUL.FTZ R3, R0, R3 ;  /* 0x0000000300037220 */ /* 0x000fc60000410000 */
[----:B------:R-:W-:Y:S01]  /*cac0*/  FMNMX.FTZ R2, R52, R2, !PT ;  /* 0x0000000234027209 */ /* 0x000fe20007810000 */
[----:B------:R-:W-:Y:S03]  /*cad0*/  MUFU.EX2 R39, R39 ;  /* 0x0000002700277308 */ /* 0x000fe60000000800 */
[----:B------:R-:W-:-:S05]  /*cae0*/  FMNMX.FTZ R2, R51, R2, !PT ;  /* 0x0000000233027209 */ /* 0x000fca0007810000 */
[----:B------:R-:W2:Y:S01]  /*caf0*/  MUFU.EX2 R4, R3 ;  /* 0x0000000300047308 */ /* 0x000ea20000000800 */
[----:B------:R-:W-:-:S04]  /*cb00*/  FMNMX.FTZ R2, R50, R2, !PT ;  /* 0x0000000232027209 */ /* 0x000fc80007810000 */
[----:B------:R-:W-:-:S03]  /*cb10*/  FMNMX.FTZ R2, R49, R2, !PT ;  /* 0x0000000231027209 */ /* 0x000fc60007810000 */
[----:B------:R-:W1:Y:S01]  /*cb20*/  MUFU.EX2 R45, R45 ;  /* 0x0000002d002d7308 */ /* 0x000e620000000800 */
[----:B------:R-:W-:-:S04]  /*cb30*/  FMNMX.FTZ R2, R48, R2, !PT ;  /* 0x0000000230027209 */ /* 0x000fc80007810000 */
[----:B------:R-:W-:Y:S01]  /*cb40*/  FMNMX.FTZ R2, R47, R2, !PT ;  /* 0x000000022f027209 */ /* 0x000fe20007810000 */
[----:B--2---:R-:W-:-:S03]  /*cb50*/  FFMA.FTZ R3, R241, R4, R39 ;  /* 0x00000004f1037223 */ /* 0x004fc60000010027 */
[----:B------:R-:W-:Y:S01]  /*cb60*/  FMNMX.FTZ R2, R46, R2, !PT ;  /* 0x000000022e027209 */ /* 0x000fe20007810000 */
[----:B-1----:R-:W-:-:S04]  /*cb70*/  FADD.FTZ R102, R45, R3 ;  /* 0x000000032d667221 */ /* 0x002fc80000010000 */
[----:B------:R-:W1:Y:S02]  /*cb80*/  SHFL.BFLY PT, R3, R2, 0x2, 0x1f ;  /* 0x0c401f0002037f89 */ /* 0x000e6400000e0000 */
[----:B-1----:R-:W-:-:S05]  /*cb90*/  FMNMX.FTZ R2, R2, R3, !PT ;  /* 0x0000000302027209 */ /* 0x002fca0007810000 */
[----:B------:R-:W1:Y:S01]  /*cba0*/  SHFL.BFLY PT, R3, R2, 0x1, 0x1f ;  /* 0x0c201f0002037f89 */ /* 0x000e6200000e0000 */
[----:B----4-:R-:W-:Y:S02]  /*cbb0*/  IMAD.MOV.U32 R243, RZ, RZ, R240 ;  /* 0x000000fffff37224 */ /* 0x010fe400078e00f0 */
[----:B------:R-:W-:Y:S02]  /*cbc0*/  IMAD.MOV.U32 R240, RZ, RZ, R237 ;  /* 0x000000fffff07224 */ /* 0x000fe400078e00ed */
[----:B------:R-:W-:Y:S02]  /*cbd0*/  IMAD.MOV.U32 R237, RZ, RZ, R183 ;  /* 0x000000ffffed7224 */ /* 0x000fe400078e00b7 */
[----:B------:R-:W-:Y:S02]  /*cbe0*/  IMAD.MOV.U32 R183, RZ, RZ, R182 ;  /* 0x000000ffffb77224 */ /* 0x000fe400078e00b6 */
[----:B------:R-:W-:Y:S01]  /*cbf0*/  IMAD.MOV.U32 R182, RZ, RZ, R5 ;  /* 0x000000ffffb67224 */ /* 0x000fe200078e0005 */
[----:B-1----:R-:W-:-:S04]  /*cc00*/  FMNMX.FTZ R247, R2, R3, !PT ;  /* 0x0000000302f77209 */ /* 0x002fc80007810000 */
[----:B------:R-:W-:-:S04]  /*cc10*/  FSETP.NEU.FTZ.AND P0, PT, R247, -INF , PT ;  /* 0xff800000f700780b */ /* 0x000fc80003f1d000 */
[----:B------:R-:W-:-:S05]  /*cc20*/  FSEL R2, R247, RZ, P0 ;  /* 0x000000fff7027208 */ /* 0x000fca0000000000 */
[----:B------:R-:W-:Y:S01]  /*cc30*/  FADD.FTZ R5, R101, -R2 ;  /* 0x8000000265057221 */ /* 0x000fe20000010000 */
[----:B------:R-:W-:Y:S01]  /*cc40*/  FMUL.FTZ R2, R0, R247 ;  /* 0x000000f700027220 */ /* 0x000fe20000410000 */
[----:B------:R-:W-:-:S04]  /*cc50*/  IMAD.MOV.U32 R242, RZ, RZ, R239 ;  /* 0x000000fffff27224 */ /* 0x000fc800078e00ef */
[----:B------:R-:W-:Y:S01]  /*cc60*/  FSEL R2, R2, RZ, P0 ;  /* 0x000000ff02027208 */ /* 0x000fe20000000000 */
[----:B------:R-:W-:Y:S02]  /*cc70*/  IMAD.MOV.U32 R241, RZ, RZ, R238 ;  /* 0x000000fffff17224 */ /* 0x000fe400078e00ee */
[----:B------:R-:W-:Y:S02]  /*cc80*/  IMAD.MOV.U32 R239, RZ, RZ, R224 ;  /* 0x000000ffffef7224 */ /* 0x000fe400078e00e0 */
[----:B------:R-:W-:Y:S02]  /*cc90*/  IMAD.MOV.U32 R238, RZ, RZ, R223 ;  /* 0x000000ffffee7224 */ /* 0x000fe400078e00df */
        /* <DEDUP_REMOVED lines=24> */
[----:B------:R1:W-:Y:S03]  /*ce20*/  MUFU.EX2 R21, R3 ;  /* 0x0000000300157308 */ /* 0x0003e60000000800 */
[----:B------:R-:W-:-:S04]  /*ce30*/  FMNMX.FTZ R2, R105, R2, !PT ;  /* 0x0000000269027209 */ /* 0x000fc80007810000 */
[----:B------:R-:W-:-:S04]  /*ce40*/  FMNMX.FTZ R2, R104, R2, !PT ;  /* 0x0000000268027209 */ /* 0x000fc80007810000 */
[----:B------:R-:W-:Y:S01]  /*ce50*/  FMNMX.FTZ R2, R67, R2, !PT ;  /* 0x0000000243027209 */ /* 0x000fe20007810000 */
[----:B-1----:R-:W-:-:S03]  /*ce60*/  FMUL.FTZ R3, R0, R5 ;  /* 0x0000000500037220 */ /* 0x002fc60000410000 */
[----:B------:R-:W-:-:S03]  /*ce70*/  FMNMX.FTZ R2, R66, R2, !PT ;  /* 0x0000000242027209 */ /* 0x000fc60007810000 */
[----:B------:R-:W3:Y:S01]  /*ce80*/  MUFU.EX2 R3, R3 ;  /* 0x0000000300037308 */ /* 0x000ee20000000800 */
[----:B------:R-:W-:-:S07]  /*ce90*/  FMNMX.FTZ R2, R65, R2, !PT ;  /* 0x0000000241027209 */ /* 0x000fce0007810000 */
[----:B------:R-:W1:Y:S01]  /*cea0*/  MUFU.EX2 R6, R6 ;  /* 0x0000000600067308 */ /* 0x000e620000000800 */
[----:B------:R-:W-:-:S04]  /*ceb0*/  FMNMX.FTZ R2, R64, R2, !PT ;  /* 0x0000000240027209 */ /* 0x000fc80007810000 */
[----:B------:R-:W-:-:S04]  /*cec0*/  FMNMX.FTZ R2, R63, R2, !PT ;  /* 0x000000023f027209 */ /* 0x000fc80007810000 */
[----:B------:R-:W-:Y:S01]  /*ced0*/  FMNMX.FTZ R2, R62, R2, !PT ;  /* 0x000000023e027209 */ /* 0x000fe20007810000 */
[----:B---3--:R-:W-:-:S04]  /*cee0*/  FFMA.FTZ R5, R244, R3, R21 ;  /* 0x00000003f4057223 */ /* 0x008fc80000010015 */
[----:B-1----:R-:W-:Y:S02]  /*cef0*/  FADD.FTZ R27, R6, R5 ;  /* 0x00000005061b7221 */ /* 0x002fe40000010000 */
[----:B------:R-:W1:Y:S04]  /*cf00*/  SHFL.BFLY PT, R5, R2, 0x2, 0x1f ;  /* 0x0c401f0002057f89 */ /* 0x000e6800000e0000 */
[----:B------:R-:W-:Y:S04]  /*cf10*/  STL [R1+0x240], R247 ;  /* 0x000240f701007387 */ /* 0x000fe80000100800 */
[----:B------:R-:W2:Y:S04]  /*cf20*/  LDL.LU R245, [R1+0x170] ;  /* 0x0001700001f57983 */ /* 0x000ea80000300800 */
[----:B------:R-:W3:Y:S01]  /*cf30*/  LDL.LU R244, [R1+0x174] ;  /* 0x0001740001f47983 */ /* 0x000ee20000300800 */
[----:B------:R-:W-:-:S02]  /*cf40*/  IMAD.MOV.U32 R202, RZ, RZ, R184 ;  /* 0x000000ffffca7224 */ /* 0x000fc400078e00b8 */
[----:B------:R-:W-:Y:S01]  /*cf50*/  IMAD.MOV.U32 R203, RZ, RZ, R185 ;  /* 0x000000ffffcb7224 */ /* 0x000fe200078e00b9 */
[----:B------:R-:W4:Y:S01]  /*cf60*/  LDL.64 R30, [R1+0x38] ;  /* 0x00003800011e7983 */ /* 0x000f220000100a00 */
[----:B-1----:R-:W-:-:S05]  /*cf70*/  FMNMX.FTZ R2, R2, R5, !PT ;  /* 0x0000000502027209 */ /* 0x002fca0007810000 */
[----:B------:R-:W1:Y:S02]  /*cf80*/  SHFL.BFLY PT, R5, R2, 0x1, 0x1f ;  /* 0x0c201f0002057f89 */ /* 0x000e6400000e0000 */
[----:B-1----:R-:W-:-:S05]  /*cf90*/  FMNMX.FTZ R250, R2, R5, !PT ;  /* 0x0000000502fa7209 */ /* 0x002fca0007810000 */
[----:B------:R-:W-:Y:S04]  /*cfa0*/  STL [R1+0x244], R250 ;  /* 0x000244fa01007387 */ /* 0x000fe80000100800 */
[----:B------:R-:W4:Y:S04]  /*cfb0*/  LDL.64 R184, [R1+0x160] ;  /* 0x0001600001b87983 */ /* 0x000f280000100a00 */
[----:B------:R-:W4:Y:S04]  /*cfc0*/  LDL.64 R32, [R1+0x110] ;  /* 0x0001100001207983 */ /* 0x000f280000100a00 */
[----:B------:R-:W4:Y:S01]  /*cfd0*/  LDL R174, [R1+0xfc] ;  /* 0x0000fc0001ae7983 */ /* 0x000f220000100800 */
[----:B------:R-:W-:-:S04]  /*cfe0*/  FSETP.NEU.FTZ.AND P0, PT, R250, -INF , PT ;  /* 0xff800000fa00780b */ /* 0x000fc80003f1d000 */
[----:B------:R-:W-:Y:S02]  /*cff0*/  FSEL R2, R250, RZ, P0 ;  /* 0x000000fffa027208 */ /* 0x000fe40000000000 */
[----:B------:R-:W-:-:S03]  /*d000*/  F2FP.F16.F32.PACK_AB R21, R6, R21 ;  /* 0x000000150615723e */ /* 0x000fc600000000ff */
[----:B------:R-:W-:Y:S01]  /*d010*/  FADD.FTZ R6, R100, -R2 ;  /* 0x8000000264067221 */ /* 0x000fe20000010000 */
[----:B------:R-:W-:-:S05]  /*d020*/  FMUL.FTZ R2, R0, R250 ;  /* 0x000000fa00027220 */ /* 0x000fca0000410000 */
[----:B------:R-:W-:-:S05]  /*d030*/  FSEL R2, R2, RZ, P0 ;  /* 0x000000ff02027208 */ /* 0x000fca0000000000 */
[----:B------:R-:W-:Y:S01]  /*d040*/  FFMA.FTZ R5, R178, R0, -R2 ;  /* 0x00000000b2057223 */ /* 0x000fe20000010802 */
[----:B------:R-:W-:-:S03]  /*d050*/  FMUL.FTZ R6, R0, R6 ;  /* 0x0000000600067220 */ /* 0x000fc60000410000 */
[----:B------:R1:W-:Y:S08]  /*d060*/  MUFU.EX2 R16, R5 ;  /* 0x0000000500107308 */ /* 0x0003f00000000800 */
[----:B------:R-:W-:Y:S01]  /*d070*/  MUFU.EX2 R6, R6 ;  /* 0x0000000600067308 */ /* 0x000fe20000000800 */
[----:B-1----:R-:W-:-:S07]  /*d080*/  FFMA.FTZ R5, R181, R0, -R2 ;  /* 0x00000000b5057223 */ /* 0x002fce0000010802 */
[----:B------:R1:W-:Y:S08]  /*d090*/  MUFU.EX2 R14, R5 ;  /* 0x00000005000e7308 */ /* 0x0003f00000000800 */
[----:B------:R-:W-:Y:S01]  /*d0a0*/  MUFU.EX2 R25, R25 ;  /* 0x0000001900197308 */ /* 0x000fe20000000800 */
[----:B-1----:R-:W-:-:S07]  /*d0b0*/  FMUL.FTZ R5, R0, R12 ;  /* 0x0000000c00057220 */ /* 0x002fce0000410000 */
[----:B------:R-:W1:Y:S08]  /*d0c0*/  MUFU.EX2 R44, R44 ;  /* 0x0000002c002c7308 */ /* 0x000e700000000800 */
[----:B------:R-:W-:Y:S01]  /*d0d0*/  MUFU.EX2 R5, R5 ;  /* 0x0000000500057308 */ /* 0x000fe20000000800 */
[----:B------:R-:W-:-:S07]  /*d0e0*/  F2FP.F16.F32.PACK_AB R39, R45, R39 ;  /* 0x000000272d27723e */ /* 0x000fce00000000ff */
[----:B------:R-:W-:Y:S01]  /*d0f0*/  MUFU.EX2 R40, R40 ;  /* 0x0000002800287308 */ /* 0x000fe20000000800 */
[-CC-:B------:R-:W-:Y:S01]  /*d100*/  FFMA.FTZ R12, R107, R0.reuse, -R2.reuse ;  /* 0x000000006b0c7223 */ /* 0x180fe20000010802 */
[----:B------:R-:W-:-:S06]  /*d110*/  FFMA.FTZ R17, R105, R0, -R2 ;  /* 0x0000000069117223 */ /* 0x000fcc0000010802 */
[----:B------:R-:W-:Y:S01]  /*d120*/  MUFU.EX2 R43, R43 ;  /* 0x0000002b002b7308 */ /* 0x000fe20000000800 */
[-CC-:B------:R-:W-:Y:S01]  /*d130*/  FFMA.FTZ R18, R104, R0.reuse, -R2.reuse ;  /* 0x0000000068127223 */ /* 0x180fe20000010802 */
[-CC-:B------:R-:W-:Y:S01]  /*d140*/  FFMA.FTZ R67, R67, R0.reuse, -R2.reuse ;  /* 0x0000000043437223 */ /* 0x180fe20000010802 */
[----:B------:R-:W-:-:S05]  /*d150*/  FFMA.FTZ R66, R66, R0, -R2 ;  /* 0x0000000042427223 */ /* 0x000fca0000010802 */
[----:B------:R1:W-:Y:S01]  /*d160*/  MUFU.EX2 R20, R9 ;  /* 0x0000000900147308 */ /* 0x0003e20000000800 */
[-CC-:B------:R-:W-:Y:S01]  /*d170*/  FFMA.FTZ R65, R65, R0.reuse, -R2.reuse ;  /* 0x0000000041417223 */ /* 0x180fe20000010802 */
[-CC-:B------:R-:W-:Y:S01]  /*d180*/  FFMA.FTZ R64, R64, R0.reuse, -R2.reuse ;  /* 0x0000000040407223 */ /* 0x180fe20000010802 */
[-CC-:B------:R-:W-:Y:S01]  /*d190*/  FFMA.FTZ R63, R63, R0.reuse, -R2.reuse ;  /* 0x000000003f3f7223 */ /* 0x180fe20000010802 */
[----:B------:R-:W-:-:S04]  /*d1a0*/  FFMA.FTZ R62, R62, R0, -R2 ;  /* 0x000000003e3e7223 */ /* 0x000fc80000010802 */
[----:B------:R1:W1:Y:S08]  /*d1b0*/  MUFU.EX2 R19, R8 ;  /* 0x0000000800137308 */ /* 0x0002700000000800 */
[----:B------:R-:W-:Y:S01]  /*d1c0*/  MUFU.EX2 R52, R23 ;  /* 0x0000001700347308 */ /* 0x000fe20000000800 */
[----:B-1----:R-:W-:-:S07]  /*d1d0*/  FFMA.FTZ R9, R106, R0, -R2 ;  /* 0x000000006a097223 */ /* 0x002fce0000010802 */
[----:B------:R-:W-:Y:S01]  /*d1e0*/  MUFU.EX2 R45, R22 ;  /* 0x00000016002d7308 */ /* 0x000fe20000000800 */
[----:B------:R-:W-:-:S07]  /*d1f0*/  FFMA.FTZ R8, R180, R0, -R2 ;  /* 0x00000000b4087223 */ /* 0x000fce0000010802 */
[----:B------:R-:W1:Y:S08]  /*d200*/  MUFU.EX2 R42, R42 ;  /* 0x0000002a002a7308 */ /* 0x000e700000000800 */
[----:B------:R1:W-:Y:S08]  /*d210*/  MUFU.EX2 R23, R7 ;  /* 0x0000000700177308 */ /* 0x0003f00000000800 */
[----:B------:R1:W-:Y:S08]  /*d220*/  MUFU.EX2 R22, R10 ;  /* 0x0000000a00167308 */ /* 0x0003f00000000800 */
[----:B------:R1:W-:Y:S02]  /*d230*/  MUFU.EX2 R100, R11 ;  /* 0x0000000b00647308 */ /* 0x0003e40000000800 */
[----:B-1----:R-:W-:-:S06]  /*d240*/  FFMA.FTZ R7, R179, R0, -R2 ;  /* 0x00000000b3077223 */ /* 0x002fcc0000010802 */
[----:B------:R-:W1:Y:S01]  /*d250*/  MUFU.EX2 R15, R8 ;  /* 0x00000008000f7308 */ /* 0x000e620000000800 */
[-CC-:B------:R-:W-:Y:S01]  /*d260*/  FFMA.FTZ R10, R176, R0.reuse, -R2.reuse ;  /* 0x00000000b00a7223 */ /* 0x180fe20000010802 */
[----:B------:R-:W-:-:S06]  /*d270*/  FFMA.FTZ R11, R177, R0, -R2 ;  /* 0x00000000b10b7223 */ /* 0x000fcc0000010802 */
[----:B------:R-:W1:Y:S01]  /*d280*/  MUFU.EX2 R37, R37 ;  /* 0x0000002500257308 */ /* 0x000e620000000800 */
[----:B------:R-:W-:-:S07]  /*d290*/  FADD.FTZ R2, R44, R102 ;  /* 0x000000662c027221 */ /* 0x000fce0000010000 */
[----:B------:R-:W1:Y:S08]  /*d2a0*/  MUFU.EX2 R41, R41 ;  /* 0x0000002900297308 */ /* 0x000e700000000800 */
[----:B------:R1:W3:Y:S08]  /*d2b0*/  MUFU.EX2 R13, R7 ;  /* 0x00000007000d7308 */ /* 0x0002f00000000800 */
[----:B------:R-:W3:Y:S08]  /*d2c0*/  MUFU.EX2 R36, R36 ;  /* 0x0000002400247308 */ /* 0x000ef00000000800 */
[----:B------:R-:W3:Y:S01]  /*d2d0*/  MUFU.EX2 R11, R11 ;  /* 0x0000000b000b7308 */ /* 0x000ee20000000800 */
[----:B------:R-:W-:-:S07]  /*d2e0*/  F2FP.F16.F32.PACK_AB R105, R19, R20 ;  /* 0x000000141369723e */ /* 0x000fce00000000ff */
[----:B------:R-:W3:Y:S01]  /*d2f0*/  MUFU.EX2 R55, R55 ;  /* 0x0000003700377308 */ /* 0x000ee20000000800 */
[----:B------:R-:W-:Y:S02]  /*d300*/  IMAD.SHL.U32 R35, R205, 0x2, RZ ;  /* 0x00000002cd237824 */ /* 0x000fe400078e00ff */
[----:B--2---:R-:W-:-:S04]  /*d310*/  FFMA.FTZ R0, R245, R6, R16 ;  /* 0x00000006f5007223 */ /* 0x004fc80000010010 */
[----:B-1----:R-:W-:Y:S01]  /*d320*/  FADD.FTZ R7, R14, R0 ;  /* 0x000000000e077221 */ /* 0x002fe20000010000 */
[----:B---3--:R-:W-:-:S04]  /*d330*/  FFMA.FTZ R0, R244, R5, R25 ;  /* 0x00000005f4007223 */ /* 0x008fc80000010019 */
[----:B------:R-:W-:Y:S01]  /*d340*/  FADD.FTZ R8, R40, R0 ;  /* 0x0000000028087221 */ /* 0x000fe20000010000 */
[----:B------:R-:W-:Y:S01]  /*d350*/  FADD.FTZ R0, R43, R2 ;  /* 0x000000022b007221 */ /* 0x000fe20000010000 */
[----:B------:R-:W-:-:S03]  /*d360*/  FADD.FTZ R2, R20, R27 ;  /* 0x0000001b14027221 */ /* 0x000fc60000010000 */
        /* <DEDUP_REMOVED lines=10> */
[----:B------:R-:W-:-:S02]  /*d410*/  FADD.FTZ R7, R52, R8 ;  /* 0x0000000834077221 */ /* 0x000fc40000010000 */
[----:B------:R-:W-:Y:S02]  /*d420*/  FADD.FTZ R0, R100, R0 ;  /* 0x0000000064007221 */ /* 0x000fe40000010000 */
[----:B------:R-:W-:Y:S02]  /*d430*/  FADD.FTZ R19, R45, R7 ;  /* 0x000000072d137221 */ /* 0x000fe40000010000 */
[----:B------:R-:W-:Y:S01]  /*d440*/  FADD.FTZ R7, R55, R0 ;  /* 0x0000000037077221 */ /* 0x000fe20000010000 */
[----:B------:R-:W1:Y:S01]  /*d450*/  MUFU.EX2 R10, R10 ;  /* 0x0000000a000a7308 */ /* 0x000e620000000800 */
[----:B------:R-:W-:Y:S01]  /*d460*/  F2FP.F16.F32.PACK_AB R102, R41, R42 ;  /* 0x0000002a2966723e */ /* 0x000fe200000000ff */
[----:B------:R-:W-:Y:S01]  /*d470*/  IMAD.MOV.U32 R28, RZ, RZ, R242 ;  /* 0x000000ffff1c7224 */ /* 0x000fe200078e00f2 */
[----:B------:R-:W-:-:S05]  /*d480*/  F2FP.F16.F32.PACK_AB R41, R45, R52 ;  /* 0x000000342d29723e */ /* 0x000fca00000000ff */
[----:B------:R-:W2:Y:S01]  /*d490*/  MUFU.EX2 R9, R9 ;  /* 0x0000000900097308 */ /* 0x000ea20000000800 */
[----:B----4-:R-:W-:-:S04]  /*d4a0*/  LOP3.LUT R0, R185, R35, RZ, 0x3c, !PT ;  /* 0x00000023b9007212 */ /* 0x010fc800078e3cff */
[----:B------:R-:W-:-:S03]  /*d4b0*/  LOP3.LUT R0, R0, R203, RZ, 0x3c, !PT ;  /* 0x000000cb00007212 */ /* 0x000fc600078e3cff */
[----:B------:R-:W3:Y:S02]  /*d4c0*/  MUFU.EX2 R12, R12 ;  /* 0x0000000c000c7308 */ /* 0x000ee40000000800 */
[----:B------:R-:W-:-:S05]  /*d4d0*/  IMAD.WIDE.U32 R52, R0, -0x326172a9, RZ ;  /* 0xcd9e8d5700347825 */ /* 0x000fca00078e00ff */
[----:B------:R-:W-:Y:S01]  /*d4e0*/  LOP3.LUT R0, R53, R28, R32, 0x96, !PT ;  /* 0x0000001c35007212 */ /* 0x000fe200078e9620 */
[----:B------:R-:W-:Y:S02]  /*d4f0*/  IMAD.MOV.U32 R29, RZ, RZ, R243 ;  /* 0x000000ffff1d7224 */ /* 0x000fe400078e00f3 */
[----:B------:R-:W-:Y:S02]  /*d500*/  IMAD.MOV.U32 R243, RZ, RZ, R183 ;  /* 0x000000fffff37224 */ /* 0x000fe400078e00b7 */
[----:B------:R-:W-:Y:S02]  /*d510*/  IMAD.MOV.U32 R211, RZ, RZ, R182 ;  /* 0x000000ffffd37224 */ /* 0x000fe400078e00b6 */
[----:B------:R-:W-:-:S04]  /*d520*/  IMAD.WIDE.U32 R182, R0, -0x2daee0ad, RZ ;  /* 0xd2511f5300b67825 */ /* 0x000fc800078e00ff */
[----:B-1----:R-:W-:Y:S01]  /*d530*/  FADD.FTZ R2, R10, R2 ;  /* 0x000000020a027221 */ /* 0x002fe20000010000 */
[----:B------:R-:W-:Y:S02]  /*d540*/  F2FP.F16.F32.PACK_AB R27, R36, R37 ;  /* 0x00000025241b723e */ /* 0x000fe400000000ff */
[----:B------:R-:W-:Y:S01]  /*d550*/  LOP3.LUT R8, R183, R29, R30, 0x96, !PT ;  /* 0x0000001db7087212 */ /* 0x000fe200078e961e */
[----:B--2---:R-:W-:Y:S01]  /*d560*/  FADD.FTZ R2, R9, R2 ;  /* 0x0000000209027221 */ /* 0x004fe20000010000 */
[----:B---3--:R-:W-:Y:S01]  /*d570*/  F2FP.F16.F32.PACK_AB R36, R12, R9 ;  /* 0x000000090c24723e */ /* 0x008fe200000000ff */
[----:B------:R-:W-:Y:S01]  /*d580*/  IMAD.MOV.U32 R200, RZ, RZ, R239 ;  /* 0x000000ffffc87224 */ /* 0x000fe200078e00ef */
[----:B------:R-:W-:Y:S01]  /*d590*/  LOP3.LUT R0, R209, R175, R52, 0x96, !PT ;  /* 0x000000afd1007212 */ /* 0x000fe200078e9634 */
[----:B------:R-:W-:Y:S01]  /*d5a0*/  IMAD.WIDE.U32 R8, R8, -0x326172a9, RZ ;  /* 0xcd9e8d5708087825 */ /* 0x000fe200078e00ff */
[----:B------:R-:W-:-:S03]  /*d5b0*/  F2FP.F16.F32.PACK_AB R229, R14, R16 ;  /* 0x000000100ee5723e */ /* 0x000fc600000000ff */
[----:B------:R-:W-:Y:S01]  /*d5c0*/  IMAD.MOV.U32 R201, RZ, RZ, R240 ;  /* 0x000000ffffc97224 */ /* 0x000fe200078e00f0 */
[----:B------:R-:W-:Y:S01]  /*d5d0*/  LOP3.LUT R14, R9, R200, R208, 0x96, !PT ;  /* 0x000000c8090e7212 */ /* 0x000fe200078e96d0 */
[----:B------:R-:W-:Y:S01]  /*d5e0*/  IMAD.WIDE.U32 R184, R0, -0x2daee0ad, RZ ;  /* 0xd2511f5300b87825 */ /* 0x000fe200078e00ff */
[----:B------:R-:W-:-:S03]  /*d5f0*/  F2FP.F16.F32.PACK_AB R40, R40, R25 ;  /* 0x000000192828723e */ /* 0x000fc600000000ff */
[----:B------:R-:W-:Y:S01]  /*d600*/  FADD.FTZ R16, R12, R2 ;  /* 0x000000020c107221 */ /* 0x000fe20000010000 */
[----:B------:R-:W-:Y:S01]  /*d610*/  F2FP.F16.F32.PACK_AB R25, R13, R15 ;  /* 0x0000000f0d19723e */ /* 0x000fe200000000ff */
[----:B------:R-:W-:Y:S01]  /*d620*/  IMAD.MOV.U32 R242, RZ, RZ, R237 ;  /* 0x000000fffff27224 */ /* 0x000fe200078e00ed */
[----:B------:R-:W-:Y:S01]  /*d630*/  LOP3.LUT R12, R185, R201, R182, 0x96, !PT ;  /* 0x000000c9b90c7212 */ /* 0x000fe200078e96b6 */
[----:B------:R-:W-:Y:S01]  /*d640*/  IMAD.WIDE.U32 R14, R14, -0x2daee0ad, RZ ;  /* 0xd2511f530e0e7825 */ /* 0x000fe200078e00ff */
[----:B------:R-:W-:Y:S02]  /*d650*/  F2FP.F16.F32.PACK_AB R104, R22, R23 ;  /* 0x000000171668723e */ /* 0x000fe400000000ff */
[----:B------:R-:W-:Y:S01]  /*d660*/  F2FP.F16.F32.PACK_AB R23, R10, R11 ;  /* 0x0000000b0a17723e */ /* 0x000fe200000000ff */
[----:B------:R-:W-:Y:S01]  /*d670*/  IMAD.WIDE.U32 R12, R12, -0x326172a9, RZ ;  /* 0xcd9e8d570c0c7825 */ /* 0x000fe200078e00ff */
[----:B------:R-:W-:-:S04]  /*d680*/  LOP3.LUT R10, R15, R242, R184, 0x96, !PT ;  /* 0x000000f20f0a7212 */ /* 0x000fc800078e96b8 */
[----:B------:R-:W-:Y:S01]  /*d690*/  LOP3.LUT R13, R13, R243, R8, 0x96, !PT ;  /* 0x000000f30d0d7212 */ /* 0x000fe200078e9608 */
[----:B------:R-:W-:-:S04]  /*d6a0*/  IMAD.WIDE.U32 R10, R10, -0x326172a9, RZ ;  /* 0xcd9e8d570a0a7825 */ /* 0x000fc800078e00ff */
[----:B------:R-:W-:Y:S01]  /*d6b0*/  IMAD.MOV.U32 R206, RZ, RZ, R241 ;  /* 0x000000ffffce7224 */ /* 0x000fe200078e00f1 */
[----:B------:R-:W-:Y:S01]  /*d6c0*/  LOP3.LUT R11, R11, R174, R12, 0x96, !PT ;  /* 0x000000ae0b0b7212 */ /* 0x000fe200078e960c */
[----:B------:R-:W-:-:S05]  /*d6d0*/  IMAD.WIDE.U32 R12, R13, -0x2daee0ad, RZ ;  /* 0xd2511f530d0c7825 */ /* 0x000fca00078e00ff */
[----:B------:R-:W-:Y:S01]  /*d6e0*/  LOP3.LUT R8, R13, R206, R14, 0x96, !PT ;  /* 0x000000ce0d087212 */ /* 0x000fe200078e960e */
[----:B------:R-:W-:-:S04]  /*d6f0*/  IMAD.MOV.U32 R245, RZ, RZ, R238 ;  /* 0x000000fffff57224 */ /* 0x000fc800078e00ee */
[----:B------:R-:W-:-:S05]  /*d700*/  IMAD.WIDE.U32 R8, R8, -0x326172a9, RZ ;  /* 0xcd9e8d5708087825 */ /* 0x000fca00078e00ff */
[----:B------:R-:W-:-:S04]  /*d710*/  LOP3.LUT R0, R9, R245, R10, 0x96, !PT ;  /* 0x000000f509007212 */ /* 0x000fc800078e960a */
[----:B------:R-:W-:-:S04]  /*d720*/  LOP3.LUT R2, R0, 0xff, RZ, 0xc0, !PT ;  /* 0x000000ff00027812 */ /* 0x000fc800078ec0ff */
[----:B------:R-:W-:Y:S02]  /*d730*/  ISETP.GE.U32.AND P6, PT, R192, R2, PT ;  /* 0x00000002c000720c */ /* 0x000fe40003fc6070 */
[----:B------:R-:W-:Y:S01]  /*d740*/  LOP3.LUT R2, R0, 0xffff, RZ, 0xc0, !PT ;  /* 0x0000ffff00027812 */ /* 0x000fe200078ec0ff */
[----:B------:R-:W1:Y:S03]  /*d750*/  MUFU.EX2 R14, R24 ;  /* 0x00000018000e7308 */ /* 0x000e660000000800 */
[----:B------:R-:W-:-:S05]  /*d760*/  SHF.R.U32.HI R2, RZ, 0x8, R2 ;  /* 0x00000008ff027819 */ /* 0x000fca0000011602 */
[----:B------:R-:W2:Y:S01]  /*d770*/  MUFU.EX2 R17, R17 ;  /* 0x0000001100117308 */ /* 0x000ea20000000800 */
[----:B------:R-:W-:-:S04]  /*d780*/  LOP3.LUT R2, R2, 0xffff, RZ, 0xc0, !PT ;  /* 0x0000ffff02027812 */ /* 0x000fc800078ec0ff */
[----:B------:R-:W-:-:S03]  /*d790*/  ISETP.GE.U32.AND P5, PT, R192, R2, PT ;  /* 0x00000002c000720c */ /* 0x000fc60003fa6070 */
[----:B------:R-:W3:Y:S01]  /*d7a0*/  MUFU.EX2 R10, R26 ;  /* 0x0000001a000a7308 */ /* 0x000ee20000000800 */
[--C-:B------:R-:W-:Y:S02]  /*d7b0*/  SHF.R.U32.HI R2, RZ, 0x18, R0.reuse ;  /* 0x00000018ff027819 */ /* 0x100fe40000011600 */
[----:B------:R-:W-:-:S05]  /*d7c0*/  SHF.R.U32.HI R0, RZ, 0x10, R0 ;  /* 0x00000010ff007819 */ /* 0x000fca0000011600 */
[----:B------:R4:W4:Y:S01]  /*d7d0*/  MUFU.EX2 R13, R18 ;  /* 0x00000012000d7308 */ /* 0x0009220000000800 */
[----:B------:R-:W-:Y:S02]  /*d7e0*/  ISETP.GE.U32.AND P0, PT, R192, R2, PT ;  /* 0x00000002c000720c */ /* 0x000fe40003f06070 */
[----:B------:R-:W-:Y:S01]  /*d7f0*/  LOP3.LUT R0, R0, 0xff, RZ, 0xc0, !PT ;  /* 0x000000ff00007812 */ /* 0x000fe200078ec0ff */
[----:B-1----:R-:W-:Y:S01]  /*d800*/  FADD.FTZ R2, R14, R7 ;  /* 0x000000070e027221 */ /* 0x002fe20000010000 */
[----:B------:R-:W-:Y:S02]  /*d810*/  PRMT R177, R39, 0x7632, R177 ;  /* 0x0000763227b17816 */ /* 0x000fe400000000b1 */
[----:B------:R-:W-:Y:S01]  /*d820*/  ISETP.GE.U32.AND P1, PT, R192, R0, PT ;  /* 0x00000000c000720c */ /* 0x000fe20003f26070 */
[----:B--2---:R-:W-:Y:S01]  /*d830*/  FADD.FTZ R0, R17, R16 ;  /* 0x0000001011007221 */ /* 0x004fe20000010000 */
[C---:B---3--:R-:W-:Y:S01]  /*d840*/  FADD.FTZ R7, R10.reuse, R2 ;  /* 0x000000020a077221 */ /* 0x048fe20000010000 */
[----:B------:R-:W-:Y:S01]  /*d850*/  PRMT R178, R39, 0x7610, R178 ;  /* 0x0000761027b27816 */ /* 0x000fe200000000b2 */
[----:B------:R-:W-:Y:S01]  /*d860*/  @!P5 HADD2 R47, -R177.H0_H0, -RZ.H0_H0 ;  /* 0xa00000ffb12fd230 */ /* 0x000fe20000000900 */
[----:B------:R-:W-:Y:S01]  /*d870*/  PRMT R179, R21, 0x7632, R179 ;  /* 0x0000763215b37816 */ /* 0x000fe200000000b3 */
[----:B------:R-:W-:Y:S01]  /*d880*/  IMAD.MOV.U32 R210, RZ, RZ, R252 ;  /* 0x000000ffffd27224 */ /* 0x000fe200078e00fc */
[----:B----4-:R-:W-:Y:S01]  /*d890*/  F2FP.F16.F32.PACK_AB R18, R10, R14 ;  /* 0x0000000e0a12723e */ /* 0x010fe200000000ff */
[----:B------:R-:W-:Y:S01]  /*d8a0*/  FADD.FTZ R10, R13, R0 ;  /* 0x000000000d0a7221 */ /* 0x000fe20000010000 */
[----:B------:R-:W-:Y:S01]  /*d8b0*/  LOP3.LUT R0, R8, 0xff, RZ, 0xc0, !PT ;  /* 0x000000ff08007812 */ /* 0x000fe200078ec0ff */
[----:B------:R-:W1:Y:S01]  /*d8c0*/  MUFU.EX2 R14, R51 ;  /* 0x00000033000e7308 */ /* 0x000e620000000800 */
[----:B------:R-:W-:Y:S01]  /*d8d0*/  PRMT R252, R178, 0x5410, R177 ;  /* 0x00005410b2fc7816 */ /* 0x000fe200000000b1 */
[----:B------:R-:W-:Y:S01]  /*d8e0*/  @!P0 HADD2 R38, -R179.H0_H0, -RZ.H0_H0 ;  /* 0xa00000ffb3268230 */ /* 0x000fe20000000900 */
[----:B------:R-:W-:-:S02]  /*d8f0*/  PRMT R180, R21, 0x7610, R180 ;  /* 0x0000761015b47816 */ /* 0x000fc400000000b4 */
[----:B------:R-:W-:Y:S02]  /*d900*/  @!P5 PRMT R177, R47, 0x5410, RZ ;  /* 0x000054102fb1d816 */ /* 0x000fe400000000ff */
[----:B------:R-:W-:Y:S02]  /*d910*/  F2FP.F16.F32.PACK_AB R230, R13, R17 ;  /* 0x000000110de6723e */ /* 0x000fe400000000ff */
[----:B------:R-:W-:Y:S01]  /*d920*/  ISETP.GE.U32.AND P5, PT, R192, R0, PT ;  /* 0x00000000c000720c */ /* 0x000fe20003fa6070 */
[----:B------:R-:W2:Y:S01]  /*d930*/  MUFU.EX2 R13, R50 ;  /* 0x00000032000d7308 */ /* 0x000ea20000000800 */
[--C-:B------:R-:W-:Y:S02]  /*d940*/  SHF.R.U32.HI R0, RZ, 0x18, R8.reuse ;  /* 0x00000018ff007819 */ /* 0x100fe40000011608 */
[----:B------:R-:W-:Y:S02]  /*d950*/  SHF.R.U32.HI R2, RZ, 0x10, R8 ;  /* 0x00000010ff027819 */ /* 0x000fe40000011608 */
[----:B------:R-:W-:-:S02]  /*d960*/  LOP3.LUT R8, R8, 0xffff, RZ, 0xc0, !PT ;  /* 0x0000ffff08087812 */ /* 0x000fc400078ec0ff */
[----:B------:R-:W-:Y:S02]  /*d970*/  PRMT R239, R180, 0x5410, R179 ;  /* 0x00005410b4ef7816 */ /* 0x000fe400000000b3 */
[----:B------:R-:W-:Y:S02]  /*d980*/  @!P0 PRMT R179, R38, 0x5410, RZ ;  /* 0x0000541026b38816 */ /* 0x000fe400000000ff */
[----:B------:R-:W-:Y:S01]  /*d990*/  ISETP.GE.U32.AND P0, PT, R192, R0, PT ;  /* 0x00000000c000720c */ /* 0x000fe20003f06070 */
[----:B------:R-:W-:Y:S01]  /*d9a0*/  @!P1 HADD2 R46, -R180.H0_H0, -RZ.H0_H0 ;  /* 0xa00000ffb42e9230 */ /* 0x000fe20000000900 */
[----:B------:R-:W-:Y:S01]  /*d9b0*/  SHF.R.U32.HI R0, RZ, 0x8, R8 ;  /* 0x00000008ff007819 */ /* 0x000fe20000011608 */
[----:B------:R-:W-:Y:S01]  /*d9c0*/  @!P6 HADD2 R54, -R178.H0_H0, -RZ.H0_H0 ;  /* 0xa00000ffb236e230 */ /* 0x000fe20000000900 */
[----:B------:R-:W-:Y:S01]  /*d9d0*/  LOP3.LUT R2, R2, 0xff, RZ, 0xc0, !PT ;  /* 0x000000ff02027812 */ /* 0x000fe200078ec0ff */
[----:B------:R-:W-:Y:S01]  /*d9e0*/  IMAD.WIDE.U32 R8, R11, -0x2daee0ad, RZ ;  /* 0xd2511f530b087825 */ /* 0x000fe200078e00ff */
[----:B------:R-:W-:-:S02]  /*d9f0*/  LOP3.LUT R0, R0, 0xffff, RZ, 0xc0, !PT ;  /* 0x0000ffff00007812 */ /* 0x000fc400078ec0ff */
[----:B------:R-:W-:Y:S02]  /*da00*/  @!P1 PRMT R180, R46, 0x5410, RZ ;  /* 0x000054102eb49816 */ /* 0x000fe400000000ff */
[----:B------:R-:W-:Y:S02]  /*da10*/  @!P6 PRMT R178, R54, 0x5410, RZ ;  /* 0x0000541036b2e816 */ /* 0x000fe400000000ff */
[----:B------:R-:W-:Y:S01]  /*da20*/  ISETP.GE.U32.AND P1, PT, R192, R2, PT ;  /* 0x00000002c000720c */ /* 0x000fe20003f26070 */
[----:B-1----:R-:W-:Y:S01]  /*da30*/  FADD.FTZ R2, R14, R7 ;  /* 0x000000070e027221 */ /* 0x002fe20000010000 */
[----:B------:R-:W-:Y:S02]  /*da40*/  ISETP.GE.U32.AND P6, PT, R192, R0, PT ;  /* 0x00000000c000720c */ /* 0x000fe40003fc6070 */
[----:B------:R-:W-:Y:S01]  /*da50*/  LOP3.LUT R0, R9, R211, R12, 0x96, !PT ;  /* 0x000000d309007212 */ /* 0x000fe200078e960c */
[----:B--2---:R-:W-:Y:S01]  /*da60*/  FADD.FTZ R7, R13, R2 ;  /* 0x000000020d077221 */ /* 0x004fe20000010000 */
[----:B------:R-:W-:-:S02]  /*da70*/  F2FP.F16.F32.PACK_AB R176, R43, R44 ;  /* 0x0000002c2bb0723e */ /* 0x000fc400000000ff */
[----:B------:R-:W-:Y:S02]  /*da80*/  LOP3.LUT R2, R0, 0xffff, RZ, 0xc0, !PT ;  /* 0x0000ffff00027812 */ /* 0x000fe400078ec0ff */
[C---:B------:R-:W-:Y:S02]  /*da90*/  PRMT R107, R176.reuse, 0x7632, R107 ;  /* 0x00007632b06b7816 */ /* 0x040fe4000000006b */
[----:B------:R-:W-:Y:S01]  /*daa0*/  SHF.R.U32.HI R2, RZ, 0x8, R2 ;  /* 0x00000008ff027819 */ /* 0x000fe20000011602 */
[----:B------:R-:W-:Y:S01]  /*dab0*/  @!P5 HADD2 R56, -R176.H0_H0, -RZ.H0_H0 ;  /* 0xa00000ffb038d230 */ /* 0x000fe20000000900 */
[----:B------:R-:W-:Y:S02]  /*dac0*/  PRMT R238, R176, 0x5410, R107 ;  /* 0x00005410b0ee7816 */ /* 0x000fe4000000006b */
[----:B------:R-:W-:Y:S01]  /*dad0*/  LOP3.LUT R2, R2, 0xffff, RZ, 0xc0, !PT ;  /* 0x0000ffff02027812 */ /* 0x000fe200078ec0ff */
[----:B------:R-:W-:Y:S01]  /*dae0*/  @!P6 HADD2 R57, -R107.H0_H0, -RZ.H0_H0 ;  /* 0xa00000ff6b39e230 */ /* 0x000fe20000000900 */
[----:B------:R-:W-:-:S02]  /*daf0*/  @!P5 PRMT R176, R56, 0x5410, RZ ;  /* 0x0000541038b0d816 */ /* 0x000fc400000000ff */
[----:B------:R-:W-:Y:S02]  /*db00*/  ISETP.GE.U32.AND P5, PT, R192, R2, PT ;  /* 0x00000002c000720c */ /* 0x000fe40003fa6070 */
[----:B------:R-:W-:Y:S02]  /*db10*/  LOP3.LUT R2, R0, 0xff, RZ, 0xc0, !PT ;  /* 0x000000ff00027812 */ /* 0x000fe400078ec0ff */
[----:B------:R-:W-:Y:S02]  /*db20*/  @!P6 PRMT R107, R57, 0x5410, RZ ;  /* 0x00005410396be816 */ /* 0x000fe400000000ff */
[----:B------:R-:W-:Y:S02]  /*db30*/  ISETP.GE.U32.AND P6, PT, R192, R2, PT ;  /* 0x00000002c000720c */ /* 0x000fe40003fc6070 */
[----:B------:R-:W-:Y:S02]  /*db40*/  SHF.R.U32.HI R2, RZ, 0x18, R0 ;  /* 0x00000018ff027819 */ /* 0x000fe40000011600 */
[----:B------:R-:W-:-:S02]  /*db50*/  PRMT R106, R105, 0x7632, R106 ;  /* 0x00007632696a7816 */ /* 0x000fc4000000006a */
[----:B------:R-:W-:Y:S01]  /*db60*/  SHF.R.U32.HI R0, RZ, 0x10, R0 ;  /* 0x00000010ff007819 */ /* 0x000fe20000011600 */
[----:B------:R-:W-:Y:S01]  /*db70*/  @!P1 HADD2 R59, -R105.H0_H0, -RZ.H0_H0 ;  /* 0xa00000ff693b9230 */ /* 0x000fe20000000900 */
[----:B------:R-:W-:Y:S01]  /*db80*/  PRMT R237, R105, 0x5410, R106 ;  /* 0x0000541069ed7816 */ /* 0x000fe2000000006a */
[----:B------:R-:W-:Y:S01]  /*db90*/  @!P0 HADD2 R58, -R106.H0_H0, -RZ.H0_H0 ;  /* 0xa00000ff6a3a8230 */ /* 0x000fe20000000900 */
[----:B------:R-:W-:Y:S02]  /*dba0*/  LOP3.LUT R0, R0, 0xff, RZ, 0xc0, !PT ;  /* 0x000000ff00007812 */ /* 0x000fe400078ec0ff */
[----:B------:R-:W-:Y:S01]  /*dbb0*/  @!P1 PRMT R105, R59, 0x5410, RZ ;  /* 0x000054103b699816 */ /* 0x000fe200000000ff */
[----:B------:R-:W-:Y:S01]  /*dbc0*/  @!P6 HADD2 R181, -R102.H0_H0, -RZ.H0_H0 ;  /* 0xa00000ff66b5e230 */ /* 0x000fe20000000900 */
[----:B------:R-:W-:Y:S02]  /*dbd0*/  PRMT R101, R102, 0x7632, R101 ;  /* 0x0000763266657816 */ /* 0x000fe40000000065 */
[----:B------:R-:W-:Y:S01]  /*dbe0*/  ISETP.GE.U32.AND P1, PT, R192, R0, PT ;  /* 0x00000000c000720c */ /* 0x000fe20003f26070 */
[----:B------:R-:W1:Y:S01]  /*dbf0*/  MUFU.EX2 R67, R67 ;  /* 0x0000004300437308 */ /* 0x000e620000000800 */
[----:B------:R-:W-:-:S02]  /*dc00*/  LOP3.LUT R0, R8, 0xff, RZ, 0xc0, !PT ;  /* 0x000000ff08007812 */ /* 0x000fc400078ec0ff */
[----:B------:R-:W-:Y:S02]  /*dc10*/  @!P0 PRMT R106, R58, 0x5410, RZ ;  /* 0x000054103a6a8816 */ /* 0x000fe400000000ff */
[----:B------:R-:W-:Y:S02]  /*dc20*/  ISETP.GE.U32.AND P0, PT, R192, R2, PT ;  /* 0x00000002c000720c */ /* 0x000fe40003f06070 */
[----:B------:R-:W-:Y:S02]  /*dc30*/  PRMT R193, R102, 0x5410, R101 ;  /* 0x0000541066c17816 */ /* 0x000fe40000000065 */
[----:B------:R-:W-:Y:S01]  /*dc40*/  @!P6 PRMT R102, R181, 0x5410, RZ ;  /* 0x00005410b566e816 */ /* 0x000fe200000000ff */
[----:B------:R-:W2:Y:S01]  /*dc50*/  MUFU.EX2 R66, R66 ;  /* 0x0000004200427308 */ /* 0x000ea20000000800 */
[----:B------:R-:W-:Y:S02]  /*dc60*/  ISETP.GE.U32.AND P6, PT, R192, R0, PT ;  /* 0x00000000c000720c */ /* 0x000fe40003fc6070 */
[----:B------:R-:W-:-:S05]  /*dc70*/  LOP3.LUT R0, R8, 0xffff, RZ, 0xc0, !PT ;  /* 0x0000ffff08007812 */ /* 0x000fca00078ec0ff */
[----:B------:R-:W3:Y:S01]  /*dc80*/  MUFU.EX2 R11, R49 ;  /* 0x00000031000b7308 */ /* 0x000ee20000000800 */
[----:B------:R-:W-:Y:S01]  /*dc90*/  SHF.R.U32.HI R0, RZ, 0x8, R0 ;  /* 0x00000008ff007819 */ /* 0x000fe20000011600 */
[----:B------:R-:W-:-:S06]  /*dca0*/  @!P5 HADD2 R60, -R101.H0_H0, -RZ.H0_H0 ;  /* 0xa00000ff653cd230 */ /* 0x000fcc0000000900 */
[----:B------:R4:W-:Y:S01]  /*dcb0*/  MUFU.EX2 R12, R103 ;  /* 0x00000067000c7308 */ /* 0x0009e20000000800 */
[----:B------:R-:W-:-:S07]  /*dcc0*/  LOP3.LUT R0, R0, 0xffff, RZ, 0xc0, !PT ;  /* 0x0000ffff00007812 */ /* 0x000fce00078ec0ff */
[----:B------:R-:W3:Y:S01]  /*dcd0*/  MUFU.EX2 R17, R48 ;  /* 0x0000003000117308 */ /* 0x000ee20000000800 */
[----:B------:R-:W-:-:S07]  /*dce0*/  @!P5 PRMT R101, R60, 0x5410, RZ ;  /* 0x000054103c65d816 */ /* 0x000fce00000000ff */
[----:B------:R-:W3:Y:S01]  /*dcf0*/  MUFU.EX2 R9, R214 ;  /* 0x000000d600097308 */ /* 0x000ee20000000800 */
[----:B----4-:R-:W-:Y:S02]  /*dd00*/  PRMT R103, R104, 0x7632, R103 ;  /* 0x0000763268677816 */ /* 0x010fe40000000067 */
[----:B------:R-:W-:-:S03]  /*dd10*/  SHF.R.U32.HI R2, RZ, 0x18, R8 ;  /* 0x00000018ff027819 */ /* 0x000fc60000011608 */
[----:B------:R-:W-:Y:S01]  /*dd20*/  @!P0 HADD2 R186, -R103.H0_H0, -RZ.H0_H0 ;  /* 0xa00000ff67ba8230 */ /* 0x000fe20000000900 */
[----:B------:R-:W-:Y:S01]  /*dd30*/  ISETP.GE.U32.AND P5, PT, R192, R0, PT ;  /* 0x00000000c000720c */ /* 0x000fe20003fa6070 */
[----:B-1----:R-:W-:Y:S01]  /*dd40*/  FADD.FTZ R0, R67, R10 ;  /* 0x0000000a43007221 */ /* 0x002fe20000010000 */
[----:B------:R-:W-:Y:S02]  /*dd50*/  PRMT R191, R104, 0x5410, R103 ;  /* 0x0000541068bf7816 */ /* 0x000fe40000000067 */
[----:B------:R-:W-:Y:S02]  /*dd60*/  @!P0 PRMT R103, R186, 0x5410, RZ ;  /* 0x00005410ba678816 */ /* 0x000fe400000000ff */
[----:B------:R-:W-:Y:S01]  /*dd70*/  ISETP.GE.U32.AND P0, PT, R192, R2, PT ;  /* 0x00000002c000720c */ /* 0x000fe20003f06070 */
[----:B--2---:R-:W-:Y:S01]  /*dd80*/  FADD.FTZ R2, R66, R0 ;  /* 0x0000000042027221 */ /* 0x004fe20000010000 */
[----:B---3--:R-:W-:Y:S01]  /*dd90*/  FADD.FTZ R0, R11, R7 ;  /* 0x000000070b007221 */ /* 0x008fe20000010000 */
[----:B------:R-:W-:Y:S01]  /*dda0*/  @!P1 HADD2 R187, -R104.H0_H0, -RZ.H0_H0 ;  /* 0xa00000ff68bb9230 */ /* 0x000fe20000000900 */
[----:B------:R-:W-:-:S02]  /*ddb0*/  F2FP.F16.F32.PACK_AB R100, R55, R100 ;  /* 0x000000643764723e */ /* 0x000fc400000000ff */
[----:B------:R-:W-:Y:S01]  /*ddc0*/  FADD.FTZ R22, R17, R0 ;  /* 0x0000000011167221 */ /* 0x000fe20000010000 */
[----:B------:R-:W-:Y:S02]  /*ddd0*/  F2FP.F16.F32.PACK_AB R0, R9, R12 ;  /* 0x0000000c0900723e */ /* 0x000fe400000000ff */
[----:B------:R-:W-:Y:S01]  /*dde0*/  @!P1 PRMT R104, R187, 0x5410, RZ ;  /* 0x00005410bb689816 */ /* 0x000fe200000000ff */
[----:B------:R-:W-:Y:S01]  /*ddf0*/  STL [R1+0x248], R205 ;  /* 0x000248cd01007387 */ /* 0x000fe20000100800 */
[----:B------:R-:W-:Y:S02]  /*de00*/  F2FP.F16.F32.PACK_AB R187, R66, R67 ;  /* 0x0000004342bb723e */ /* 0x000fe400000000ff */
[C---:B------:R-:W-:Y:S01]  /*de10*/  PRMT R55, R0.reuse, 0x7610, R55 ;  /* 0x0000761000377816 */ /* 0x040fe20000000037 */
[----:B------:R-:W-:Y:S01]  /*de20*/  STL [R1+0xe8], R35 ;  /* 0x0000e82301007387 */ /* 0x000fe20000100800 */
[----:B------:R-:W-:Y:S02]  /*de30*/  PRMT R66, R0, 0x7632, R66 ;  /* 0x0000763200427816 */ /* 0x000fe40000000042 */
[----:B------:R-:W-:Y:S01]  /*de40*/  PRMT R67, R100, 0x7632, R67 ;  /* 0x0000763264437816 */ /* 0x000fe20000000043 */
[----:B------:R1:W-:Y:S01]  /*de50*/  STL.64 [R1+0x270], R182 ;  /* 0x000270b601007387 */ /* 0x0003e20000100a00 */
[----:B------:R-:W-:-:S03]  /*de60*/  PRMT R190, R55, 0x5410, R66 ;  /* 0x0000541037be7816 */ /* 0x000fc60000000042 */
[----:B------:R-:W-:Y:S01]  /*de70*/  STL [R1+0x24c], R252 ;  /* 0x00024cfc01007387 */ /* 0x000fe20000100800 */
[----:B------:R-:W-:-:S03]  /*de80*/  PRMT R189, R100, 0x5410, R67 ;  /* 0x0000541064bd7816 */ /* 0x000fc60000000043 */
[----:B------:R-:W-:Y:S04]  /*de90*/  STL [R1+0x250], R239 ;  /* 0x000250ef01007387 */ /* 0x000fe80000100800 */
[----:B------:R-:W-:Y:S04]  /*dea0*/  STL [R1+0x254], R238 ;  /* 0x000254ee01007387 */ /* 0x000fe80000100800 */
[----:B------:R-:W-:Y:S04]  /*deb0*/  STL [R1+0x258], R237 ;  /* 0x000258ed01007387 */ /* 0x000fe80000100800 */
[----:B------:R-:W-:Y:S04]  /*dec0*/  STL [R1+0x25c], R193 ;  /* 0x00025cc101007387 */ /* 0x000fe80000100800 */
[----:B------:R-:W-:Y:S04]  /*ded0*/  STL [R1+0x260], R191 ;  /* 0x000260bf01007387 */ /* 0x000fe80000100800 */
[----:B------:R-:W-:Y:S04]  /*dee0*/  STL [R1+0x264], R190 ;  /* 0x000264be01007387 */ /* 0x000fe80000100800 */
[----:B------:R-:W-:Y:S04]  /*def0*/  STL [R1+0x268], R189 ;  /* 0x000268bd01007387 */ /* 0x000fe80000100800 */
[----:B-1----:R-:W2:Y:S01]  /*df00*/  LDL.64 R182, [R1+0x160] ;  /* 0x0001600001b67983 */ /* 0x002ea20000100a00 */
[----:B------:R-:W1:Y:S08]  /*df10*/  MUFU.EX2 R65, R65 ;  /* 0x0000004100417308 */ /* 0x000e700000000800 */
[----:B------:R-:W3:Y:S08]  /*df20*/  MUFU.EX2 R64, R64 ;  /* 0x0000004000407308 */ /* 0x000ef00000000800 */
[----:B------:R-:W4:Y:S01]  /*df30*/  MUFU.EX2 R63, R63 ;  /* 0x0000003f003f7308 */ /* 0x000f220000000800 */
[----:B------:R-:W-:Y:S01]  /*df40*/  SHF.R.U32.HI R8, RZ, 0x10, R8 ;  /* 0x00000010ff087819 */ /* 0x000fe20000011608 */
[----:B-1----:R-:W-:-:S06]  /*df50*/  FADD.FTZ R0, R65, R2 ;  /* 0x0000000241007221 */ /* 0x002fcc0000010000 */
[----:B------:R-:W1:Y:S01]  /*df60*/  MUFU.EX2 R7, R62 ;  /* 0x0000003e00077308 */ /* 0x000e620000000800 */
[----:B------:R-:W-:Y:S01]  /*df70*/  LOP3.LUT R8, R8, 0xff, RZ, 0xc0, !PT ;  /* 0x000000ff08087812 */ /* 0x000fe200078ec0ff */
[----:B---3--:R-:W-:-:S03]  /*df80*/  FADD.FTZ R0, R64, R0 ;  /* 0x0000000040007221 */ /* 0x008fc60000010000 */
[----:B------:R-:W-:Y:S01]  /*df90*/  ISETP.GE.U32.AND P1, PT, R192, R8, PT ;  /* 0x00000008c000720c */ /* 0x000fe20003f26070 */
[----:B----4-:R-:W-:Y:S02]  /*dfa0*/  FADD.FTZ R0, R63, R0 ;  /* 0x000000003f007221 */ /* 0x010fe40000010000 */
[----:B------:R-:W3:Y:S02]  /*dfb0*/  MUFU.EX2 R8, R216 ;  /* 0x000000d800087308 */ /* 0x000ee40000000800 */
[C---:B-1----:R-:W-:Y:S01]  /*dfc0*/  FADD.FTZ R0, R7.reuse, R0 ;  /* 0x0000000007007221 */ /* 0x042fe20000010000 */
[----:B------:R-:W-:-:S05]  /*dfd0*/  F2FP.F16.F32.PACK_AB R186, R7, R63 ;  /* 0x0000003f07ba723e */ /* 0x000fca00000000ff */
[----:B------:R-:W1:Y:S01]  /*dfe0*/  MUFU.EX2 R7, R215 ;  /* 0x000000d700077308 */ /* 0x000e620000000800 */
[----:B------:R3:W-:Y:S01]  /*dff0*/  STL [R1+0x170], R0 ;  /* 0x0001700001007387 */ /* 0x0007e20000100800 */
[----:B------:R-:W-:Y:S01]  /*e000*/  @!P5 HADD2 R194, -R66.H0_H0, -RZ.H0_H0 ;  /* 0xa00000ff42c2d230 */ /* 0x000fe20000000900 */
[----:B------:R-:W-:Y:S01]  /*e010*/  F2FP.F16.F32.PACK_AB R21, R13, R14 ;  /* 0x0000000e0d15723e */ /* 0x000fe200000000ff */
[-C--:B------:R-:W-:Y:S01]  /*e020*/  FMUL.FTZ R13, R145, R4.reuse ;  /* 0x00000004910d7220 */ /* 0x080fe20000410000 */
[----:B------:R-:W-:Y:S02]  /*e030*/  IMAD.MOV.U32 R145, RZ, RZ, R203 ;  /* 0x000000ffff917224 */ /* 0x000fe400078e00cb */
[----:B------:R-:W-:Y:S01]  /*e040*/  @!P5 PRMT R66, R194, 0x5410, RZ ;  /* 0x00005410c242d816 */ /* 0x000fe200000000ff */
[-C--:B------:R-:W-:Y:S01]  /*e050*/  FMUL.FTZ R14, R149, R4.reuse ;  /* 0x00000004950e7220 */ /* 0x080fe20000410000 */
[----:B------:R-:W-:Y:S01]  /*e060*/  FMUL.FTZ R250, R141, R4 ;  /* 0x000000048dfa7220 */ /* 0x000fe20000410000 */
[----:B---3--:R-:W-:Y:S01]  /*e070*/  FADD.FTZ R0, R8, R19 ;  /* 0x0000001308007221 */ /* 0x008fe20000010000 */
[----:B-1----:R-:W-:-:S03]  /*e080*/  F2FP.F16.F32.PACK_AB R19, R7, R8 ;  /* 0x000000080713723e */ /* 0x002fc600000000ff */
[----:B------:R-:W-:Y:S01]  /*e090*/  FADD.FTZ R7, R7, R0 ;  /* 0x0000000007077221 */ /* 0x000fe20000010000 */
[----:B------:R-:W-:Y:S02]  /*e0a0*/  VIADD R0, R35, 0x1 ;  /* 0x0000000123007836 */ /* 0x000fe40000000000 */
[----:B------:R-:W-:Y:S01]  /*e0b0*/  FADD.FTZ R2, R12, R20 ;  /* 0x000000140c027221 */ /* 0x000fe20000010000 */
[----:B------:R-:W-:Y:S02]  /*e0c0*/  IMAD.MOV.U32 R141, RZ, RZ, R14 ;  /* 0x000000ffff8d7224 */ /* 0x000fe400078e000e */
[----:B------:R-:W-:Y:S02]  /*e0d0*/  @!P6 HADD2 R195, -R55.H0_H0, -RZ.H0_H0 ;  /* 0xa00000ff37c3e230 */ /* 0x000fe40000000900 */
[----:B------:R-:W-:Y:S02]  /*e0e0*/  @!P1 HADD2 R213, -R100.H0_H0, -RZ.H0_H0 ;  /* 0xa00000ff64d59230 */ /* 0x000fe40000000900 */
[----:B------:R-:W-:-:S02]  /*e0f0*/  @!P0 HADD2 R212, -R67.H0_H0, -RZ.H0_H0 ;  /* 0xa00000ff43d48230 */ /* 0x000fc40000000900 */
[----:B------:R-:W-:Y:S02]  /*e100*/  IMAD.MOV.U32 R204, RZ, RZ, R210 ;  /* 0x000000ffffcc7224 */ /* 0x000fe400078e00d2 */
[----:B------:R-:W-:Y:S01]  /*e110*/  FADD.FTZ R16, R9, R2 ;  /* 0x0000000209107221 */ /* 0x000fe20000010000 */
[-C--:B------:R-:W-:Y:S01]  /*e120*/  FMUL.FTZ R244, R144, R4.reuse ;  /* 0x0000000490f47220 */ /* 0x080fe20000410000 */
[----:B------:R-:W-:Y:S01]  /*e130*/  @!P6 PRMT R55, R195, 0x5410, RZ ;  /* 0x00005410c337e816 */ /* 0x000fe200000000ff */
[----:B------:R-:W-:Y:S01]  /*e140*/  IMAD.MOV.U32 R144, RZ, RZ, R202 ;  /* 0x000000ffff907224 */ /* 0x000fe200078e00ca */
[----:B------:R-:W-:Y:S01]  /*e150*/  @!P1 PRMT R100, R213, 0x5410, RZ ;  /* 0x00005410d5649816 */ /* 0x000fe200000000ff */
[-C--:B------:R-:W-:Y:S01]  /*e160*/  FMUL.FTZ R168, R168, R4.reuse ;  /* 0x00000004a8a87220 */ /* 0x080fe20000410000 */
[----:B------:R-:W-:Y:S01]  /*e170*/  @!P0 PRMT R67, R212, 0x5410, RZ ;  /* 0x00005410d4438816 */ /* 0x000fe200000000ff */
[-C--:B------:R-:W-:Y:S01]  /*e180*/  FMUL.FTZ R169, R169, R4.reuse ;  /* 0x00000004a9a97220 */ /* 0x080fe20000410000 */
[----:B------:R-:W-:Y:S01]  /*e190*/  F2FP.F16.F32.PACK_AB R17, R17, R11 ;  /* 0x0000000b1111723e */ /* 0x000fe200000000ff */
        /* <DEDUP_REMOVED lines=20> */
[-C--:B------:R-:W-:Y:S01]  /*e2e0*/  FMUL.FTZ R247, R142, R3.reuse ;  /* 0x000000038ef77220 */ /* 0x080fe20000410000 */
[----:B------:R-:W-:Y:S01]  /*e2f0*/  FMUL.FTZ R246, R143, R3 ;  /* 0x000000038ff67220 */ /* 0x000fe20000410000 */
[----:B------:R-:W-:-:S02]  /*e300*/  IMAD.MOV.U32 R167, RZ, RZ, R243 ;  /* 0x000000ffffa77224 */ /* 0x000fc400078e00f3 */
[-C--:B------:R-:W-:Y:S01]  /*e310*/  FMUL.FTZ R170, R170, R3.reuse ;  /* 0x00000003aaaa7220 */ /* 0x080fe20000410000 */
[----:B------:R-:W-:Y:S02]  /*e320*/  IMAD.MOV.U32 R216, RZ, RZ, R242 ;  /* 0x000000ffffd87224 */ /* 0x000fe400078e00f2 */
[-C--:B------:R-:W-:Y:S01]  /*e330*/  FMUL.FTZ R171, R171, R3.reuse ;  /* 0x00000003abab7220 */ /* 0x080fe20000410000 */
[----:B------:R-:W-:Y:S02]  /*e340*/  IMAD.MOV.U32 R146, RZ, RZ, R245 ;  /* 0x000000ffff927224 */ /* 0x000fe400078e00f5 */
[-C--:B------:R-:W-:Y:S01]  /*e350*/  FMUL.FTZ R214, R166, R3.reuse ;  /* 0x00000003a6d67220 */ /* 0x080fe20000410000 */
[----:B------:R-:W-:Y:S02]  /*e360*/  IMAD.MOV.U32 R142, RZ, RZ, R200 ;  /* 0x000000ffff8e7224 */ /* 0x000fe400078e00c8 */
        /* <DEDUP_REMOVED lines=21> */
[----:B------:R-:W-:Y:S01]  /*e4c0*/  IMAD.MOV.U32 R20, RZ, RZ, R13 ;  /* 0x000000ffff147224 */ /* 0x000fe200078e000d */
[----:B------:R-:W3:Y:S01]  /*e4d0*/  LDL.LU R35, [R1+0x298] ;  /* 0x0002980001237983 */ /* 0x000ee20000300800 */
[----:B--2---:R-:W-:-:S04]  /*e4e0*/  LOP3.LUT R194, R183, R0, RZ, 0x3c, !PT ;  /* 0x00000000b7c27212 */ /* 0x004fc800078e3cff */
[----:B------:R-:W-:-:S05]  /*e4f0*/  LOP3.LUT R0, R194, R145, RZ, 0x3c, !PT ;  /* 0x00000091c2007212 */ /* 0x000fca00078e3cff */
[----:B------:R-:W-:-:S05]  /*e500*/  IMAD.WIDE.U32 R14, R0, -0x326172a9, RZ ;  /* 0xcd9e8d57000e7825 */ /* 0x000fca00078e00ff */
[----:B------:R-:W-:-:S05]  /*e510*/  LOP3.LUT R2, R15, R28, R32, 0x96, !PT ;  /* 0x0000001c0f027212 */ /* 0x000fca00078e9620 */
[----:B------:R-:W-:-:S05]  /*e520*/  IMAD.WIDE.U32 R2, R2, -0x2daee0ad, RZ ;  /* 0xd2511f5302027825 */ /* 0x000fca00078e00ff */
[----:B------:R-:W-:Y:S02]  /*e530*/  LOP3.LUT R0, R3, R29, R30, 0x96, !PT ;  /* 0x0000001d03007212 */ /* 0x000fe400078e961e */
[----:B------:R-:W-:-:S03]  /*e540*/  LOP3.LUT R3, R209, R175, R14, 0x96, !PT ;  /* 0x000000afd1037212 */ /* 0x000fc600078e960e */
[----:B------:R-:W-:-:S04]  /*e550*/  IMAD.WIDE.U32 R12, R0, -0x326172a9, RZ ;  /* 0xcd9e8d57000c7825 */ /* 0x000fc800078e00ff */
[----:B------:R-:W-:Y:S01]  /*e560*/  IMAD.WIDE.U32 R8, R3, -0x2daee0ad, RZ ;  /* 0xd2511f5303087825 */ /* 0x000fe200078e00ff */
[----:B------:R-:W-:-:S04]  /*e570*/  LOP3.LUT R3, R13, R142, R208, 0x96, !PT ;  /* 0x0000008e0d037212 */ /* 0x000fc800078e96d0 */
[----:B------:R-:W-:Y:S01]  /*e580*/  LOP3.LUT R0, R9, R143, R2, 0x96, !PT ;  /* 0x0000008f09007212 */ /* 0x000fe200078e9602 */
[----:B------:R-:W-:-:S04]  /*e590*/  IMAD.WIDE.U32 R2, R3, -0x2daee0ad, RZ ;  /* 0xd2511f5303027825 */ /* 0x000fc800078e00ff */
[----:B------:R-:W-:Y:S01]  /*e5a0*/  IMAD.MOV.U32 R9, RZ, RZ, R10 ;  /* 0x000000ffff097224 */ /* 0x000fe200078e000a */
[----:B------:R-:W-:Y:S01]  /*e5b0*/  LOP3.LUT R3, R3, R216, R8, 0x96, !PT ;  /* 0x000000d803037212 */ /* 0x000fe200078e9608 */
[----:B------:R-:W-:Y:S02]  /*e5c0*/  IMAD.MOV.U32 R8, RZ, RZ, R11 ;  /* 0x000000ffff087224 */ /* 0x000fe400078e000b */
[----:B------:R-:W-:-:S05]  /*e5d0*/  IMAD.WIDE.U32 R10, R0, -0x326172a9, RZ ;  /* 0xcd9e8d57000a7825 */ /* 0x000fca00078e00ff */
[----:B------:R-:W-:-:S05]  /*e5e0*/  LOP3.LUT R0, R11, R167, R12, 0x96, !PT ;  /* 0x000000a70b007212 */ /* 0x000fca00078e960c */
[----:B------:R-:W-:-:S04]  /*e5f0*/  IMAD.WIDE.U32 R12, R0, -0x2daee0ad, RZ ;  /* 0xd2511f53000c7825 */ /* 0x000fc800078e00ff */
[----:B------:R-:W-:-:S05]  /*e600*/  IMAD.MOV.U32 R0, RZ, RZ, R8 ;  /* 0x000000ffff007224 */ /* 0x000fca00078e0008 */
[----:B------:R-:W-:Y:S01]  /*e610*/  LOP3.LUT R2, R13, R0, R2, 0x96, !PT ;  /* 0x000000000d027212 */ /* 0x000fe200078e9602 */
[----:B------:R-:W-:Y:S02]  /*e620*/  IMAD.MOV.U32 R13, RZ, RZ, R9 ;  /* 0x000000ffff0d7224 */ /* 0x000fe400078e0009 */
[----:B------:R-:W-:-:S04]  /*e630*/  IMAD.WIDE.U32 R8, R3, -0x326172a9, RZ ;  /* 0xcd9e8d5703087825 */ /* 0x000fc800078e00ff */
[----:B------:R-:W-:Y:S01]  /*e640*/  IMAD.WIDE.U32 R2, R2, -0x326172a9, RZ ;  /* 0xcd9e8d5702027825 */ /* 0x000fe200078e00ff */
[----:B------:R-:W-:-:S03]  /*e650*/  LOP3.LUT R10, R9, R174, R10, 0x96, !PT ;  /* 0x000000ae090a7212 */ /* 0x000fc600078e960a */
[----:B------:R-:W-:Y:S01]  /*e660*/  IMAD.MOV.U32 R11, RZ, RZ, R0 ;  /* 0x000000ffff0b7224 */ /* 0x000fe200078e0000 */
[----:B------:R-:W-:Y:S01]  /*e670*/  LOP3.LUT R0, R3, R146, R8, 0x96, !PT ;  /* 0x0000009203007212 */ /* 0x000fe200078e9608 */
[----:B------:R1:W2:Y:S02]  /*e680*/  MUFU.EX2 R9, R219 ;  /* 0x000000db00097308 */ /* 0x0002a40000000800 */
[----:B-1----:R-:W-:Y:S01]  /*e690*/  IMAD.MOV.U32 R219, RZ, RZ, R4 ;  /* 0x000000ffffdb7224 */ /* 0x002fe200078e0004 */
[----:B------:R-:W-:-:S04]  /*e6a0*/  LOP3.LUT R4, R0, 0xff, RZ, 0xc0, !PT ;  /* 0x000000ff00047812 */ /* 0x000fc800078ec0ff */
[----:B------:R-:W-:Y:S02]  /*e6b0*/  ISETP.GE.U32.AND P6, PT, R192, R4, PT ;  /* 0x00000004c000720c */ /* 0x000fe40003fc6070 */
[----:B------:R-:W-:-:S04]  /*e6c0*/  LOP3.LUT R4, R0, 0xffff, RZ, 0xc0, !PT ;  /* 0x0000ffff00047812 */ /* 0x000fc800078ec0ff */
[----:B------:R-:W-:-:S04]  /*e6d0*/  SHF.R.U32.HI R4, RZ, 0x8, R4 ;  /* 0x00000008ff047819 */ /* 0x000fc80000011604 */
[----:B------:R-:W-:Y:S01]  /*e6e0*/  LOP3.LUT R4, R4, 0xffff, RZ, 0xc0, !PT ;  /* 0x0000ffff04047812 */ /* 0x000fe200078ec0ff */
[----:B------:R1:W4:Y:S03]  /*e6f0*/  MUFU.EX2 R8, R220 ;  /* 0x000000dc00087308 */ /* 0x0003260000000800 */
[----:B------:R-:W-:Y:S01]  /*e700*/  ISETP.GE.U32.AND P5, PT, R192, R4, PT ;  /* 0x00000004c000720c */ /* 0x000fe20003fa6070 */
[----:B------:R-:W-:-:S04]  /*e710*/  IMAD.MOV.U32 R4, RZ, RZ, R11 ;  /* 0x000000ffff047224 */ /* 0x000fc800078e000b */
[----:B------:R2:W-:Y:S01]  /*e720*/  MUFU.EX2 R11, R218 ;  /* 0x000000da000b7308 */ /* 0x0005e20000000800 */
[----:B-1----:R-:W-:-:S07]  /*e730*/  IMAD.MOV.U32 R220, RZ, RZ, R13 ;  /* 0x000000ffffdc7224 */ /* 0x002fce00078e000d */
[----:B------:R-:W1:Y:S01]  /*e740*/  MUFU.EX2 R13, R217 ;  /* 0x000000d9000d7308 */ /* 0x000e620000000800 */
[----:B--2---:R-:W-:Y:S01]  /*e750*/  IMAD.MOV.U32 R218, RZ, RZ, R4 ;  /* 0x000000ffffda7224 */ /* 0x004fe200078e0004 */
[--C-:B------:R-:W-:Y:S02]  /*e760*/  SHF.R.U32.HI R4, RZ, 0x10, R0.reuse ;  /* 0x00000010ff047819 */ /* 0x100fe40000011600 */
[----:B------:R-:W-:Y:S02]  /*e770*/  SHF.R.U32.HI R0, RZ, 0x18, R0 ;  /* 0x00000018ff007819 */ /* 0x000fe40000011600 */
[----:B------:R-:W-:Y:S02]  /*e780*/  LOP3.LUT R4, R4, 0xff, RZ, 0xc0, !PT ;  /* 0x000000ff04047812 */ /* 0x000fe400078ec0ff */
[C---:B------:R-:W-:Y:S01]  /*e790*/  ISETP.GE.U32.AND P0, PT, R192.reuse, R0, PT ;  /* 0x00000000c000720c */ /* 0x040fe20003f06070 */
[----:B------:R-:W-:Y:S01]  /*e7a0*/  IMAD.MOV.U32 R0, RZ, RZ, R188 ;  /* 0x000000ffff007224 */ /* 0x000fe200078e00bc */
[----:B------:R-:W-:-:S03]  /*e7b0*/  ISETP.GE.U32.AND P1, PT, R192, R4, PT ;  /* 0x00000004c000720c */ /* 0x000fc60003f26070 */
[----:B------:R-:W-:Y:S02]  /*e7c0*/  IMAD.MOV.U32 R4, RZ, RZ, R0 ;  /* 0x000000ffff047224 */ /* 0x000fe400078e0000 */
[----:B------:R-:W-:Y:S01]  /*e7d0*/  FADD.FTZ R0, R9, R7 ;  /* 0x0000000709007221 */ /* 0x000fe20000010000 */
[C---:B----4-:R-:W-:Y:S01]  /*e7e0*/  F2FP.F16.F32.PACK_AB R82, R8.reuse, R9 ;  /* 0x000000090852723e */ /* 0x050fe200000000ff */
[----:B------:R-:W-:Y:S02]  /*e7f0*/  IMAD.MOV.U32 R9, RZ, RZ, R4 ;  /* 0x000000ffff097224 */ /* 0x000fe400078e0004 */
[----:B-1----:R-:W-:Y:S01]  /*e800*/  FADD.FTZ R4, R13, R16 ;  /* 0x000000100d047221 */ /* 0x002fe20000010000 */
[----:B------:R-:W-:Y:S02]  /*e810*/  IMAD.MOV.U32 R217, RZ, RZ, R174 ;  /* 0x000000ffffd97224 */ /* 0x000fe400078e00ae */
[----:B------:R-:W-:Y:S01]  /*e820*/  FADD.FTZ R7, R8, R0 ;  /* 0x0000000008077221 */ /* 0x000fe20000010000 */
[----:B------:R-:W2:Y:S01]  /*e830*/  LDL.LU R174, [R1+0x294] ;  /* 0x0002940001ae7983 */ /* 0x000ea20000300800 */
[----:B------:R-:W-:Y:S01]  /*e840*/  IMAD.MOV.U32 R16, RZ, RZ, R9 ;  /* 0x000000ffff107224 */ /* 0x000fe200078e0009 */
[C---:B------:R-:W-:Y:S01]  /*e850*/  F2FP.F16.F32.PACK_AB R0, R11.reuse, R13 ;  /* 0x0000000d0b00723e */ /* 0x040fe200000000ff */
[----:B------:R-:W-:Y:S01]  /*e860*/  FADD.FTZ R8, R11, R4 ;  /* 0x000000040b087221 */ /* 0x000fe20000010000 */
[----:B------:R-:W4:Y:S01]  /*e870*/  LDL.LU R188, [R1+0x290] ;  /* 0x0002900001bc7983 */ /* 0x000f220000300800 */
[----:B------:R-:W1:Y:S08]  /*e880*/  MUFU.EX2 R11, R226 ;  /* 0x000000e2000b7308 */ /* 0x000e700000000800 */
[----:B------:R3:W1:Y:S02]  /*e890*/  MUFU.EX2 R9, R227 ;  /* 0x000000e300097308 */ /* 0x0006640000000800 */
[----:B---3--:R-:W3:Y:S01]  /*e8a0*/  LDL.LU.64 R226, [R1+0x30] ;  /* 0x0000300001e27983 */ /* 0x008ee20000300a00 */
[----:B------:R-:W-:-:S02]  /*e8b0*/  F2FP.F16.F32.PACK_AB R181, R64, R65 ;  /* 0x0000004140b5723e */ /* 0x000fc400000000ff */
[----:B------:R-:W-:Y:S02]  /*e8c0*/  PRMT R65, R0, 0x7610, R65 ;  /* 0x0000761000417816 */ /* 0x000fe40000000041 */
[----:B------:R-:W-:Y:S02]  /*e8d0*/  PRMT R63, R18, 0x7632, R63 ;  /* 0x00007632123f7816 */ /* 0x000fe4000000003f */
[----:B------:R-:W-:Y:S01]  /*e8e0*/  PRMT R62, R0, 0x7632, R62 ;  /* 0x00007632003e7816 */ /* 0x000fe2000000003e */
[----:B------:R-:W-:Y:S01]  /*e8f0*/  @!P6 HADD2 R68, -R65.H0_H0, -RZ.H0_H0 ;  /* 0xa00000ff4144e230 */ /* 0x000fe20000000900 */
[----:B------:R-:W-:Y:S01]  /*e900*/  PRMT R64, R18, 0x7610, R64 ;  /* 0x0000761012407816 */ /* 0x000fe20000000040 */
[----:B------:R-:W-:Y:S02]  /*e910*/  @!P0 HADD2 R69, -R63.H0_H0, -RZ.H0_H0 ;  /* 0xa00000ff3f458230 */ /* 0x000fe40000000900 */
[----:B------:R-:W-:Y:S01]  /*e920*/  IMAD.MOV.U32 R13, RZ, RZ, R218 ;  /* 0x000000ffff0d7224 */ /* 0x000fe200078e00da */
[----:B------:R-:W-:Y:S01]  /*e930*/  PRMT R218, R65, 0x5410, R62 ;  /* 0x0000541041da7816 */ /* 0x000fe2000000003e */
[----:B------:R-:W-:Y:S01]  /*e940*/  IMAD.MOV.U32 R4, RZ, RZ, R220 ;  /* 0x000000ffff047224 */ /* 0x000fe200078e00dc */
[----:B------:R-:W-:-:S02]  /*e950*/  PRMT R220, R64, 0x5410, R63 ;  /* 0x0000541040dc7816 */ /* 0x000fc4000000003f */
[----:B------:R-:W-:Y:S02]  /*e960*/  @!P6 PRMT R65, R68, 0x5410, RZ ;  /* 0x000054104441e816 */ /* 0x000fe400000000ff */
[----:B------:R-:W-:Y:S01]  /*e970*/  @!P0 PRMT R63, R69, 0x5410, RZ ;  /* 0x00005410453f8816 */ /* 0x000fe200000000ff */
[----:B------:R-:W-:Y:S01]  /*e980*/  @!P1 HADD2 R70, -R64.H0_H0, -RZ.H0_H0 ;  /* 0xa00000ff40469230 */ /* 0x000fe20000000900 */
[----:B------:R-:W-:-:S04]  /*e990*/  LOP3.LUT R0, R2, 0xff, RZ, 0xc0, !PT ;  /* 0x000000ff02007812 */ /* 0x000fc800078ec0ff */
[----:B------:R-:W-:Y:S02]  /*e9a0*/  ISETP.GE.U32.AND P6, PT, R192, R0, PT ;  /* 0x00000000c000720c */ /* 0x000fe40003fc6070 */
[----:B------:R-:W-:Y:S02]  /*e9b0*/  LOP3.LUT R0, R2, 0xffff, RZ, 0xc0, !PT ;  /* 0x0000ffff02007812 */ /* 0x000fe400078ec0ff */
[----:B------:R-:W-:Y:S01]  /*e9c0*/  @!P1 PRMT R64, R70, 0x5410, RZ ;  /* 0x0000541046409816 */ /* 0x000fe200000000ff */
[----:B------:R-:W-:Y:S01]  /*e9d0*/  IMAD.MOV.U32 R70, RZ, RZ, R4 ;  /* 0x000000ffff467224 */ /* 0x000fe200078e0004 */
[--C-:B------:R-:W-:Y:S02]  /*e9e0*/  SHF.R.U32.HI R4, RZ, 0x18, R2.reuse ;  /* 0x00000018ff047819 */ /* 0x100fe40000011602 */
[----:B------:R-:W-:Y:S02]  /*e9f0*/  SHF.R.U32.HI R2, RZ, 0x10, R2 ;  /* 0x00000010ff027819 */ /* 0x000fe40000011602 */
[----:B------:R-:W-:Y:S01]  /*ea00*/  SHF.R.U32.HI R0, RZ, 0x8, R0 ;  /* 0x00000008ff007819 */ /* 0x000fe20000011600 */
[----:B------:R-:W-:Y:S01]  /*ea10*/  @!P5 HADD2 R61, -R62.H0_H0, -RZ.H0_H0 ;  /* 0xa00000ff3e3dd230 */ /* 0x000fe20000000900 */
[----:B------:R-:W-:-:S02]  /*ea20*/  LOP3.LUT R2, R2, 0xff, RZ, 0xc0, !PT ;  /* 0x000000ff02027812 */ /* 0x000fc400078ec0ff */
[----:B------:R-:W-:Y:S02]  /*ea30*/  LOP3.LUT R0, R0, 0xffff, RZ, 0xc0, !PT ;  /* 0x0000ffff00007812 */ /* 0x000fe400078ec0ff */
[C---:B------:R-:W-:Y:S02]  /*ea40*/  ISETP.GE.U32.AND P1, PT, R192.reuse, R4, PT ;  /* 0x00000004c000720c */ /* 0x040fe40003f26070 */
[----:B------:R-:W-:Y:S02]  /*ea50*/  @!P5 PRMT R62, R61, 0x5410, RZ ;  /* 0x000054103d3ed816 */ /* 0x000fe400000000ff */
[----:B------:R-:W-:Y:S01]  /*ea60*/  ISETP.GE.U32.AND P5, PT, R192, R2, PT ;  /* 0x00000002c000720c */ /* 0x000fe20003fa6070 */
[----:B------:R-:W-:Y:S01]  /*ea70*/  IMAD.WIDE.U32 R2, R10, -0x2daee0ad, RZ ;  /* 0xd2511f530a027825 */ /* 0x000fe200078e00ff */
[----:B------:R-:W-:-:S03]  /*ea80*/  ISETP.GE.U32.AND P0, PT, R192, R0, PT ;  /* 0x00000000c000720c */ /* 0x000fc60003f06070 */
[----:B-1----:R-:W-:Y:S01]  /*ea90*/  FADD.FTZ R0, R11, R7 ;  /* 0x000000070b007221 */ /* 0x002fe20000010000 */
[----:B------:R-:W-:-:S03]  /*eaa0*/  F2FP.F16.F32.PACK_AB R81, R9, R11 ;  /* 0x0000000b0951723e */ /* 0x000fc600000000ff */
[----:B------:R-:W-:Y:S01]  /*eab0*/  FADD.FTZ R9, R9, R0 ;  /* 0x0000000009097221 */ /* 0x000fe20000010000 */
[----:B------:R-:W-:Y:S01]  /*eac0*/  LOP3.LUT R0, R3, R70, R12, 0x96, !PT ;  /* 0x0000004603007212 */ /* 0x000fe200078e960c */
[----:B------:R-:W-:Y:S01]  /*ead0*/  MUFU.EX2 R18, R228 ;  /* 0x000000e400127308 */ /* 0x000fe20000000800 */
[----:B------:R-:W-:-:S07]  /*eae0*/  PRMT R58, R21, 0x7610, R58 ;  /* 0x00007610153a7816 */ /* 0x000fce000000003a */
[----:B------:R-:W-:Y:S01]  /*eaf0*/  MUFU.EX2 R12, R225 ;  /* 0x000000e1000c7308 */ /* 0x000fe20000000800 */
[----:B------:R-:W-:Y:S01]  /*eb00*/  PRMT R59, R21, 0x7632, R59 ;  /* 0x00007632153b7816 */ /* 0x000fe2000000003b */
[----:B------:R-:W-:-:S04]  /*eb10*/  @!P5 HADD2 R84, -R58.H0_H0, -RZ.H0_H0 ;  /* 0xa00000ff3a54d230 */ /* 0x000fc80000000900 */
[----:B------:R-:W-:Y:S01]  /*eb20*/  @!P1 HADD2 R83, -R59.H0_H0, -RZ.H0_H0 ;  /* 0xa00000ff3b539230 */ /* 0x000fe20000000900 */
[C---:B------:R-:W-:Y:S02]  /*eb30*/  PRMT R56, R17.reuse, 0x7610, R56 ;  /* 0x0000761011387816 */ /* 0x040fe40000000038 */
[----:B------:R-:W-:Y:S01]  /*eb40*/  PRMT R51, R17, 0x7632, R51 ;  /* 0x0000763211337816 */ /* 0x000fe20000000033 */
[----:B------:R1:W-:Y:S08]  /*eb50*/  MUFU.EX2 R10, R233 ;  /* 0x000000e9000a7308 */ /* 0x0003f00000000800 */
[----:B------:R-:W-:Y:S01]  /*eb60*/  MUFU.EX2 R11, R223 ;  /* 0x000000df000b7308 */ /* 0x000fe20000000800 */
[----:B-1----:R-:W-:Y:S01]  /*eb70*/  PRMT R233, R56, 0x5410, R51 ;  /* 0x0000541038e97816 */ /* 0x002fe20000000033 */
[----:B---3--:R-:W-:-:S02]  /*eb80*/  IMAD.MOV.U32 R68, RZ, RZ, R226 ;  /* 0x000000ffff447224 */ /* 0x008fc400078e00e2 */
[----:B------:R-:W-:Y:S02]  /*eb90*/  IMAD.MOV.U32 R69, RZ, RZ, R227 ;  /* 0x000000ffff457224 */ /* 0x000fe400078e00e3 */
[----:B------:R-:W-:Y:S02]  /*eba0*/  IMAD.MOV.U32 R227, RZ, RZ, R13 ;  /* 0x000000ffffe37224 */ /* 0x000fe400078e000d */
[----:B------:R-:W-:Y:S01]  /*ebb0*/  IMAD.MOV.U32 R226, RZ, RZ, R16 ;  /* 0x000000ffffe27224 */ /* 0x000fe200078e0010 */
[----:B------:R-:W-:Y:S08]  /*ebc0*/  MUFU.EX2 R13, R221 ;  /* 0x000000dd000d7308 */ /* 0x000ff00000000800 */
[----:B------:R-:W1:Y:S02]  /*ebd0*/  MUFU.EX2 R16, R222 ;  /* 0x000000de00107308 */ /* 0x000e640000000800 */
[----:B-1----:R-:W-:-:S04]  /*ebe0*/  F2FP.F16.F32.PACK_AB R4, R16, R13 ;  /* 0x0000000d1004723e */ /* 0x002fc800000000ff */
[C---:B------:R-:W-:Y:S02]  /*ebf0*/  PRMT R61, R4.reuse, 0x7610, R61 ;  /* 0x00007610043d7816 */ /* 0x040fe4000000003d */
[----:B------:R-:W-:-:S03]  /*ec00*/  PRMT R60, R4, 0x7632, R60 ;  /* 0x00007632043c7816 */ /* 0x000fc6000000003c */
[----:B------:R-:W-:Y:S01]  /*ec10*/  @!P6 HADD2 R71, -R61.H0_H0, -RZ.H0_H0 ;  /* 0xa00000ff3d47e230 */ /* 0x000fe20000000900 */
[----:B------:R-:W-:Y:S01]  /*ec20*/  LOP3.LUT R4, R0, 0xff, RZ, 0xc0, !PT ;  /* 0x000000ff00047812 */ /* 0x000fe200078ec0ff */
[----:B------:R-:W-:Y:S01]  /*ec30*/  IMAD.MOV.U32 R222, RZ, RZ, R217 ;  /* 0x000000ffffde7224 */ /* 0x000fe200078e00d9 */
[----:B------:R-:W-:Y:S01]  /*ec40*/  PRMT R217, R61, 0x5410, R60 ;  /* 0x000054103dd97816 */ /* 0x000fe2000000003c */
[----:B------:R-:W-:Y:S01]  /*ec50*/  @!P0 HADD2 R80, -R60.H0_H0, -RZ.H0_H0 ;  /* 0xa00000ff3c508230 */ /* 0x000fe20000000900 */
[----:B------:R-:W-:Y:S02]  /*ec60*/  @!P6 PRMT R61, R71, 0x5410, RZ ;  /* 0x00005410473de816 */ /* 0x000fe400000000ff */
[----:B------:R-:W-:Y:S02]  /*ec70*/  ISETP.GE.U32.AND P6, PT, R192, R4, PT ;  /* 0x00000004c000720c */ /* 0x000fe40003fc6070 */
[----:B------:R-:W-:Y:S02]  /*ec80*/  SHF.R.U32.HI R4, RZ, 0x18, R0 ;  /* 0x00000018ff047819 */ /* 0x000fe40000011600 */
[----:B------:R-:W-:-:S02]  /*ec90*/  @!P0 PRMT R60, R80, 0x5410, RZ ;  /* 0x00005410503c8816 */ /* 0x000fc400000000ff */
[----:B------:R-:W-:Y:S02]  /*eca0*/  ISETP.GE.U32.AND P0, PT, R192, R4, PT ;  /* 0x00000004c000720c */ /* 0x000fe40003f06070 */
[----:B------:R-:W-:Y:S02]  /*ecb0*/  SHF.R.U32.HI R4, RZ, 0x10, R0 ;  /* 0x00000010ff047819 */ /* 0x000fe40000011600 */
[----:B------:R-:W-:-:S04]  /*ecc0*/  LOP3.LUT R0, R0, 0xffff, RZ, 0xc0, !PT ;  /* 0x0000ffff00007812 */ /* 0x000fc800078ec0ff */
[----:B------:R-:W-:Y:S02]  /*ecd0*/  SHF.R.U32.HI R0, RZ, 0x8, R0 ;  /* 0x00000008ff007819 */ /* 0x000fe40000011600 */
[----:B------:R-:W-:Y:S02]  /*ece0*/  LOP3.LUT R4, R4, 0xff, RZ, 0xc0, !PT ;  /* 0x000000ff04047812 */ /* 0x000fe400078ec0ff */
[----:B------:R-:W-:Y:S02]  /*ecf0*/  LOP3.LUT R0, R0, 0xffff, RZ, 0xc0, !PT ;  /* 0x0000ffff00007812 */ /* 0x000fe400078ec0ff */
[----:B------:R-:W-:Y:S02]  /*ed00*/  PRMT R221, R58, 0x5410, R59 ;  /* 0x000054103add7816 */ /* 0x000fe4000000003b */
[----:B------:R-:W-:Y:S02]  /*ed10*/  @!P5 PRMT R58, R84, 0x5410, RZ ;  /* 0x00005410543ad816 */ /* 0x000fe400000000ff */
[----:B------:R-:W-:-:S02]  /*ed20*/  @!P1 PRMT R59, R83, 0x5410, RZ ;  /* 0x00005410533b9816 */ /* 0x000fc400000000ff */
[C---:B------:R-:W-:Y:S02]  /*ed30*/  ISETP.GE.U32.AND P5, PT, R192.reuse, R0, PT ;  /* 0x00000000c000720c */ /* 0x040fe40003fa6070 */
[----:B------:R-:W-:Y:S02]  /*ed40*/  ISETP.GE.U32.AND P1, PT, R192, R4, PT ;  /* 0x00000004c000720c */ /* 0x000fe40003f26070 */
[----:B------:R-:W-:-:S04]  /*ed50*/  F2FP.F16.F32.PACK_AB R0, R18, R12 ;  /* 0x0000000c1200723e */ /* 0x000fc800000000ff */
[C---:B------:R-:W-:Y:S01]  /*ed60*/  PRMT R57, R0.reuse, 0x7610, R57 ;  /* 0x0000761000397816 */ /* 0x040fe20000000039 */
[----:B------:R-:W-:Y:S01]  /*ed70*/  FADD.FTZ R7, R13, R8 ;  /* 0x000000080d077221 */ /* 0x000fe20000010000 */
[----:B------:R-:W-:-:S03]  /*ed80*/  PRMT R50, R0, 0x7632, R50 ;  /* 0x0000763200327816 */ /* 0x000fc60000000032 */
[----:B------:R-:W-:Y:S01]  /*ed90*/  @!P6 HADD2 R96, -R57.H0_H0, -RZ.H0_H0 ;  /* 0xa00000ff3960e230 */ /* 0x000fe20000000900 */
[----:B------:R-:W-:Y:S01]  /*eda0*/  LOP3.LUT R0, R2, 0xff, RZ, 0xc0, !PT ;  /* 0x000000ff02007812 */ /* 0x000fe200078ec0ff */
[----:B------:R-:W-:Y:S01]  /*edb0*/  FADD.FTZ R7, R16, R7 ;  /* 0x0000000710077221 */ /* 0x000fe20000010000 */
[----:B------:R1:W-:Y:S01]  /*edc0*/  MUFU.EX2 R8, R234 ;  /* 0x000000ea00087308 */ /* 0x0003e20000000800 */
[----:B------:R-:W-:Y:S02]  /*edd0*/  @!P5 HADD2 R87, -R50.H0_H0, -RZ.H0_H0 ;  /* 0xa00000ff3257d230 */ /* 0x000fe40000000900 */
[----:B------:R-:W-:Y:S02]  /*ede0*/  @!P1 HADD2 R86, -R56.H0_H0, -RZ.H0_H0 ;  /* 0xa00000ff38569230 */ /* 0x000fe40000000900 */
[----:B------:R-:W-:Y:S02]  /*edf0*/  IMAD.MOV.U32 R223, RZ, RZ, R69 ;  /* 0x000000ffffdf7224 */ /* 0x000fe400078e0045 */
[----:B------:R-:W-:Y:S01]  /*ee00*/  IMAD.MOV.U32 R69, RZ, RZ, R28 ;  /* 0x000000ffff457224 */ /* 0x000fe200078e001c */
[----:B------:R-:W-:Y:S01]  /*ee10*/  @!P1 PRMT R56, R86, 0x5410, RZ ;  /* 0x0000541056389816 */ /* 0x000fe200000000ff */
[----:B------:R-:W-:Y:S01]  /*ee20*/  IMAD.MOV.U32 R86, RZ, RZ, R32 ;  /* 0x000000ffff567224 */ /* 0x000fe200078e0020 */
[----:B-1----:R-:W-:-:S02]  /*ee30*/  PRMT R234, R57, 0x5410, R50 ;  /* 0x0000541039ea7816 */ /* 0x002fc40000000032 */
[----:B------:R-:W-:Y:S02]  /*ee40*/  @!P6 PRMT R57, R96, 0x5410, RZ ;  /* 0x000054106039e816 */ /* 0x000fe400000000ff */
[----:B------:R-:W-:Y:S02]  /*ee50*/  ISETP.GE.U32.AND P6, PT, R192, R0, PT ;  /* 0x00000000c000720c */ /* 0x000fe40003fc6070 */
[----:B------:R-:W-:Y:S01]  /*ee60*/  LOP3.LUT R0, R2, 0xffff, RZ, 0xc0, !PT ;  /* 0x0000ffff02007812 */ /* 0x000fe200078ec0ff */
[----:B------:R-:W-:Y:S01]  /*ee70*/  FADD.FTZ R3, R12, R7 ;  /* 0x000000070c037221 */ /* 0x000fe20000010000 */
[----:B------:R-:W-:Y:S01]  /*ee80*/  @!P5 PRMT R50, R87, 0x5410, RZ ;  /* 0x000054105732d816 */ /* 0x000fe200000000ff */
[----:B------:R1:W-:Y:S01]  /*ee90*/  MUFU.EX2 R7, R235 ;  /* 0x000000eb00077308 */ /* 0x0003e20000000800 */
[----:B------:R-:W-:Y:S02]  /*eea0*/  IMAD.MOV.U32 R87, RZ, RZ, R33 ;  /* 0x000000ffff577224 */ /* 0x000fe400078e0021 */
[----:B------:R-:W3:Y:S01]  /*eeb0*/  LDL.LU.64 R32, [R1+0x288] ;  /* 0x0002880001207983 */ /* 0x000ee20000300a00 */
[----:B-1----:R-:W-:-:S02]  /*eec0*/  IMAD.MOV.U32 R235, RZ, RZ, R227 ;  /* 0x000000ffffeb7224 */ /* 0x002fc400078e00e3 */
[----:B------:R-:W-:Y:S02]  /*eed0*/  IMAD.MOV.U32 R227, RZ, RZ, R29 ;  /* 0x000000ffffe37224 */ /* 0x000fe400078e001d */
[----:B------:R-:W2:Y:S01]  /*eee0*/  LDL.LU.64 R28, [R1+0x18] ;  /* 0x00001800011c7983 */ /* 0x000ea20000300a00 */
[----:B------:R-:W-:Y:S01]  /*eef0*/  MUFU.EX2 R13, R232 ;  /* 0x000000e8000d7308 */ /* 0x000fe20000000800 */
[----:B------:R-:W-:-:S07]  /*ef00*/  SHF.R.U32.HI R4, RZ, 0x18, R2 ;  /* 0x00000018ff047819 */ /* 0x000fce0000011602 */
[----:B------:R-:W1:Y:S01]  /*ef10*/  MUFU.EX2 R16, R231 ;  /* 0x000000e700107308 */ /* 0x000e620000000800 */
[----:B------:R-:W-:-:S04]  /*ef20*/  SHF.R.U32.HI R2, RZ, 0x10, R2 ;  /* 0x00000010ff027819 */ /* 0x000fc80000011602 */
[----:B------:R-:W-:-:S03]  /*ef30*/  LOP3.LUT R2, R2, 0xff, RZ, 0xc0, !PT ;  /* 0x000000ff02027812 */ /* 0x000fc600078ec0ff */
[----:B------:R-:W4:Y:S01]  /*ef40*/  MUFU.EX2 R12, R224 ;  /* 0x000000e0000c7308 */ /* 0x000f220000000800 */
[----:B------:R-:W-:Y:S02]  /*ef50*/  ISETP.GE.U32.AND P1, PT, R192, R2, PT ;  /* 0x00000002c000720c */ /* 0x000fe40003f26070 */
[----:B------:R-:W-:Y:S02]  /*ef60*/  SHF.R.U32.HI R0, RZ, 0x8, R0 ;  /* 0x00000008ff007819 */ /* 0x000fe40000011600 */
[----:B-1----:R-:W-:Y:S02]  /*ef70*/  F2FP.F16.F32.PACK_AB R2, R16, R13 ;  /* 0x0000000d1002723e */ /* 0x002fe400000000ff */
[----:B------:R-:W-:Y:S02]  /*ef80*/  LOP3.LUT R0, R0, 0xffff, RZ, 0xc0, !PT ;  /* 0x0000ffff00007812 */ /* 0x000fe400078ec0ff */
[C---:B------:R-:W-:Y:S02]  /*ef90*/  PRMT R49, R2.reuse, 0x7610, R49 ;  /* 0x0000761002317816 */ /* 0x040fe40000000031 */
[----:B------:R-:W-:Y:S01]  /*efa0*/  PRMT R48, R2, 0x7632, R48 ;  /* 0x0000763202307816 */ /* 0x000fe20000000030 */
[----:B------:R-:W-:Y:S01]  /*efb0*/  FADD.FTZ R2, R18, R3 ;  /* 0x0000000312027221 */ /* 0x000fe20000010000 */
[----:B------:R-:W-:Y:S01]  /*efc0*/  @!P0 HADD2 R85, -R51.H0_H0, -RZ.H0_H0 ;  /* 0xa00000ff33558230 */ /* 0x000fe20000000900 */
[----:B------:R-:W1:Y:S01]  /*efd0*/  MUFU.EX2 R3, R236 ;  /* 0x000000ec00037308 */ /* 0x000e620000000800 */
[----:B------:R-:W-:Y:S01]  /*efe0*/  ISETP.GE.U32.AND P5, PT, R192, R0, PT ;  /* 0x00000000c000720c */ /* 0x000fe20003fa6070 */
[----:B------:R-:W-:-:S02]  /*eff0*/  FADD.FTZ R0, R10, R9 ;  /* 0x000000090a007221 */ /* 0x000fc40000010000 */
[----:B------:R-:W-:Y:S02]  /*f000*/  @!P0 PRMT R51, R85, 0x5410, RZ ;  /* 0x0000541055338816 */ /* 0x000fe400000000ff */
[----:B------:R-:W-:Y:S01]  /*f010*/  ISETP.GE.U32.AND P0, PT, R192, R4, PT ;  /* 0x00000004c000720c */ /* 0x000fe20003f06070 */
[----:B------:R-:W-:Y:S01]  /*f020*/  FADD.FTZ R4, R8, R0 ;  /* 0x0000000008047221 */ /* 0x000fe20000010000 */
[----:B----4-:R-:W-:Y:S01]  /*f030*/  F2FP.F16.F32.PACK_AB R0, R12, R11 ;  /* 0x0000000b0c00723e */ /* 0x010fe200000000ff */
[----:B------:R-:W-:Y:S02]  /*f040*/  IMAD.MOV.U32 R83, RZ, RZ, R222 ;  /* 0x000000ffff537224 */ /* 0x000fe400078e00de */
[----:B------:R-:W-:Y:S01]  /*f050*/  IMAD.MOV.U32 R222, RZ, RZ, R68 ;  /* 0x000000ffffde7224 */ /* 0x000fe200078e0044 */
[C---:B------:R-:W-:Y:S02]  /*f060*/  PRMT R47, R0.reuse, 0x7610, R47 ;  /* 0x00007610002f7816 */ /* 0x040fe4000000002f */
[----:B------:R-:W-:Y:S01]  /*f070*/  PRMT R46, R0, 0x7632, R46 ;  /* 0x00007632002e7816 */ /* 0x000fe2000000002e */
[----:B------:R-:W-:Y:S01]  /*f080*/  FADD.FTZ R0, R7, R4 ;  /* 0x0000000407007221 */ /* 0x000fe20000010000 */
[----:B------:R-:W-:-:S02]  /*f090*/  IMAD.MOV.U32 R224, RZ, RZ, R222 ;  /* 0x000000ffffe07224 */ /* 0x000fc400078e00de */
[----:B------:R-:W-:Y:S01]  /*f0a0*/  FADD.FTZ R2, R13, R2 ;  /* 0x000000020d027221 */ /* 0x000fe20000010000 */
[C---:B-1----:R-:W-:Y:S01]  /*f0b0*/  F2FP.F16.F32.PACK_AB R54, R3.reuse, R7 ;  /* 0x000000070336723e */ /* 0x042fe200000000ff */
[----:B------:R-:W-:Y:S01]  /*f0c0*/  FADD.FTZ R3, R3, R0 ;  /* 0x0000000003037221 */ /* 0x000fe20000010000 */
[----:B------:R-:W-:Y:S02]  /*f0d0*/  IMAD.MOV.U32 R71, RZ, RZ, R143 ;  /* 0x000000ffff477224 */ /* 0x000fe400078e008f */
[----:B------:R-:W-:Y:S01]  /*f0e0*/  FADD.FTZ R0, R16, R2 ;  /* 0x0000000210007221 */ /* 0x000fe20000010000 */
[----:B------:R-:W-:Y:S01]  /*f0f0*/  LOP3.LUT R2, R53, R69, R224, 0x96, !PT ;  /* 0x0000004535027212 */ /* 0x000fe200078e96e0 */
[----:B------:R-:W-:Y:S01]  /*f100*/  IMAD.MOV.U32 R236, RZ, RZ, R71 ;  /* 0x000000ffffec7224 */ /* 0x000fe200078e0047 */
[----:B------:R1:W-:Y:S01]  /*f110*/  STL [R1+0x174], R3 ;  /* 0x0001740301007387 */ /* 0x0003e20000100800 */
[----:B------:R-:W-:Y:S02]  /*f120*/  IMAD.MOV.U32 R71, RZ, RZ, R227 ;  /* 0x000000ffff477224 */ /* 0x000fe400078e00e3 */
[----:B------:R-:W-:-:S02]  /*f130*/  @!P6 HADD2 R97, -R49.H0_H0, -RZ.H0_H0 ;  /* 0xa00000ff3161e230 */ /* 0x000fc40000000900 */
[----:B------:R-:W-:Y:S02]  /*f140*/  IMAD.MOV.U32 R84, RZ, RZ, R86 ;  /* 0x000000ffff547224 */ /* 0x000fe400078e0056 */
[----:B------:R-:W-:Y:S02]  /*f150*/  @!P5 HADD2 R140, -R48.H0_H0, -RZ.H0_H0 ;  /* 0xa00000ff308cd230 */ /* 0x000fe40000000900 */
[----:B------:R-:W-:Y:S01]  /*f160*/  IMAD.MOV.U32 R85, RZ, RZ, R87 ;  /* 0x000000ffff557224 */ /* 0x000fe200078e0057 */
[----:B------:R2:W-:Y:S01]  /*f170*/  STL [R1+0x15c], R0 ;  /* 0x00015c0001007387 */ /* 0x0005e20000100800 */
[----:B------:R-:W-:Y:S01]  /*f180*/  IMAD.MOV.U32 R227, RZ, RZ, R226 ;  /* 0x000000ffffe37224 */ /* 0x000fe200078e00e2 */
[----:B------:R-:W-:Y:S01]  /*f190*/  PRMT R232, R49, 0x5410, R48 ;  /* 0x0000541031e87816 */ /* 0x000fe20000000030 */
[----:B------:R-:W-:Y:S01]  /*f1a0*/  IMAD.MOV.U32 R225, RZ, RZ, R223 ;  /* 0x000000ffffe17224 */ /* 0x000fe200078e00df */
[----:B------:R-:W-:Y:S01]  /*f1b0*/  @!P6 PRMT R49, R97, 0x5410, RZ ;  /* 0x000054106131e816 */ /* 0x000fe200000000ff */
[----:B------:R-:W-:Y:S01]  /*f1c0*/  IMAD.MOV.U32 R222, RZ, RZ, R84 ;  /* 0x000000ffffde7224 */ /* 0x000fe200078e0054 */
[----:B------:R-:W-:Y:S01]  /*f1d0*/  @!P5 PRMT R48, R140, 0x5410, RZ ;  /* 0x000054108c30d816 */ /* 0x000fe200000000ff */
[----:B------:R-:W-:-:S02]  /*f1e0*/  IMAD.MOV.U32 R223, RZ, RZ, R85 ;  /* 0x000000ffffdf7224 */ /* 0x000fc400078e0055 */
[-C--:B------:R-:W-:Y:S01]  /*f1f0*/  FMUL.FTZ R84, R108, R6.reuse ;  /* 0x000000066c547220 */ /* 0x080fe20000410000 */
[----:B------:R-:W-:Y:S02]  /*f200*/  IMAD.MOV.U32 R226, RZ, RZ, R141 ;  /* 0x000000ffffe27224 */ /* 0x000fe400078e008d */
[----:B------:R-:W-:Y:S01]  /*f210*/  FMUL.FTZ R85, R109, R6 ;  /* 0x000000066d557220 */ /* 0x000fe20000410000 */
[----:B-1----:R-:W-:-:S04]  /*f220*/  IMAD.WIDE.U32 R2, R2, -0x2daee0ad, RZ ;  /* 0xd2511f5302027825 */ /* 0x002fc800078e00ff */
        /* <DEDUP_REMOVED lines=22> */
[----:B------:R-:W-:-:S02]  /*f390*/  IMAD.MOV.U32 R228, RZ, RZ, R227 ;  /* 0x000000ffffe47224 */ /* 0x000fc400078e00e3 */
[----:B------:R-:W-:Y:S02]  /*f3a0*/  IMAD.MOV.U32 R68, RZ, RZ, R142 ;  /* 0x000000ffff447224 */ /* 0x000fe400078e008e */
[----:B------:R-:W-:Y:S02]  /*f3b0*/  IMAD.MOV.U32 R227, RZ, RZ, R20 ;  /* 0x000000ffffe37224 */ /* 0x000fe400078e0014 */
[----:B------:R-:W-:Y:S02]  /*f3c0*/  @!P1 HADD2 R99, -R47.H0_H0, -RZ.H0_H0 ;  /* 0xa00000ff2f639230 */ /* 0x000fe40000000900 */
[----:B------:R-:W-:Y:S01]  /*f3d0*/  @!P0 HADD2 R98, -R46.H0_H0, -RZ.H0_H0 ;  /* 0xa00000ff2e628230 */ /* 0x000fe20000000900 */
[----:B------:R-:W-:Y:S01]  /*f3e0*/  PRMT R231, R47, 0x5410, R46 ;  /* 0x000054102fe77816 */ /* 0x000fe2000000002e */
[-C--:B------:R-:W-:Y:S01]  /*f3f0*/  FMUL.FTZ R86, R110, R5.reuse ;  /* 0x000000056e567220 */ /* 0x080fe20000410000 */
[----:B------:R-:W-:Y:S01]  /*f400*/  @!P1 PRMT R47, R99, 0x5410, RZ ;  /* 0x00005410632f9816 */ /* 0x000fe200000000ff */
[-C--:B------:R-:W-:Y:S01]  /*f410*/  FMUL.FTZ R87, R111, R5.reuse ;  /* 0x000000056f577220 */ /* 0x080fe20000410000 */
[----:B------:R-:W-:Y:S01]  /*f420*/  @!P0 PRMT R46, R98, 0x5410, RZ ;  /* 0x00005410622e8816 */ /* 0x000fe200000000ff */
        /* <DEDUP_REMOVED lines=22> */
[----:B------:R-:W-:Y:S01]  /*f590*/  F2FP.F16.F32.PACK_AB R80, R8, R10 ;  /* 0x0000000a0850723e */ /* 0x000fe200000000ff */
[----:B------:R-:W-:Y:S01]  /*f5a0*/  FADD.FTZ R10, R11, R22 ;  /* 0x000000160b0a7221 */ /* 0x000fe20000010000 */
[----:B------:R-:W-:-:S02]  /*f5b0*/  PRMT R43, R229, 0x7610, R43 ;  /* 0x00007610e52b7816 */ /* 0x000fc4000000002b */
[----:B------:R-:W-:Y:S01]  /*f5c0*/  PRMT R42, R229, 0x7632, R42 ;  /* 0x00007632e52a7816 */ /* 0x000fe2000000002a */
[----:B------:R-:W-:Y:S01]  /*f5d0*/  IMAD.MOV.U32 R229, RZ, RZ, R71 ;  /* 0x000000ffffe57224 */ /* 0x000fe200078e0047 */
[----:B------:R-:W-:Y:S02]  /*f5e0*/  PRMT R39, R40, 0x7632, R39 ;  /* 0x0000763228277816 */ /* 0x000fe40000000027 */
[C---:B------:R-:W-:Y:S02]  /*f5f0*/  PRMT R38, R25.reuse, 0x7610, R38 ;  /* 0x0000761019267816 */ /* 0x040fe40000000026 */
[----:B------:R-:W-:Y:S02]  /*f600*/  PRMT R37, R25, 0x7632, R37 ;  /* 0x0000763219257816 */ /* 0x000fe40000000025 */
[----:B--2---:R-:W-:Y:S02]  /*f610*/  LOP3.LUT R0, R3, R71, R28, 0x96, !PT ;  /* 0x0000004703007212 */ /* 0x004fe400078e961c */
[----:B------:R-:W-:-:S03]  /*f620*/  LOP3.LUT R3, R249, R175, R52, 0x96, !PT ;  /* 0x000000aff9037212 */ /* 0x000fc600078e9634 */
[----:B------:R-:W-:-:S04]  /*f630*/  IMAD.WIDE.U32 R6, R0, -0x326172a9, RZ ;  /* 0xcd9e8d5700067825 */ /* 0x000fc800078e00ff */
[----:B------:R-:W-:Y:S01]  /*f640*/  IMAD.WIDE.U32 R20, R3, -0x2daee0ad, RZ ;  /* 0xd2511f5303147825 */ /* 0x000fe200078e00ff */
[----:B------:R-:W-:-:S04]  /*f650*/  LOP3.LUT R0, R7, R68, R248, 0x96, !PT ;  /* 0x0000004407007212 */ /* 0x000fc800078e96f8 */
[----:B------:R-:W-:Y:S01]  /*f660*/  LOP3.LUT R2, R21, R236, R2, 0x96, !PT ;  /* 0x000000ec15027212 */ /* 0x000fe200078e9602 */
[----:B------:R-:W-:-:S04]  /*f670*/  IMAD.WIDE.U32 R4, R0, -0x2daee0ad, RZ ;  /* 0xd2511f5300047825 */ /* 0x000fc800078e00ff */
[----:B------:R-:W-:Y:S01]  /*f680*/  IMAD.WIDE.U32 R2, R2, -0x326172a9, RZ ;  /* 0xcd9e8d5702027825 */ /* 0x000fe200078e00ff */
[----:B------:R-:W-:-:S04]  /*f690*/  LOP3.LUT R0, R5, R216, R20, 0x96, !PT ;  /* 0x000000d805007212 */ /* 0x000fc800078e9614 */
[----:B------:R-:W-:Y:S01]  /*f6a0*/  LOP3.LUT R3, R3, R167, R6, 0x96, !PT ;  /* 0x000000a703037212 */ /* 0x000fe200078e9606 */
[----:B------:R-:W-:-:S04]  /*f6b0*/  IMAD.WIDE.U32 R6, R0, -0x326172a9, RZ ;  /* 0xcd9e8d5700067825 */ /* 0x000fc800078e00ff */
[----:B------:R-:W-:Y:S01]  /*f6c0*/  IMAD.WIDE.U32 R8, R3, -0x2daee0ad, RZ ;  /* 0xd2511f5303087825 */ /* 0x000fe200078e00ff */
[----:B------:R-:W-:-:S04]  /*f6d0*/  LOP3.LUT R5, R7, R83, R2, 0x96, !PT ;  /* 0x0000005307057212 */ /* 0x000fc800078e9602 */
[----:B------:R-:W-:-:S05]  /*f6e0*/  LOP3.LUT R2, R9, R235, R4, 0x96, !PT ;  /* 0x000000eb09027212 */ /* 0x000fca00078e9604 */
[----:B------:R-:W-:-:S05]  /*f6f0*/  IMAD.WIDE.U32 R2, R2, -0x326172a9, RZ ;  /* 0xcd9e8d5702027825 */ /* 0x000fca00078e00ff */
[----:B------:R-:W-:-:S04]  /*f700*/  LOP3.LUT R0, R3, R146, R6, 0x96, !PT ;  /* 0x0000009203007212 */ /* 0x000fc800078e9606 */
[----:B------:R-:W-:-:S04]  /*f710*/  LOP3.LUT R4, R0, 0xff, RZ, 0xc0, !PT ;  /* 0x000000ff00047812 */ /* 0x000fc800078ec0ff */
[----:B------:R-:W-:Y:S01]  /*f720*/  ISETP.GE.U32.AND P0, PT, R192, R4, PT ;  /* 0x00000004c000720c */ /* 0x000fe20003f06070 */
[----:B------:R-:W-:Y:S01]  /*f730*/  FADD.FTZ R4, R12, R10 ;  /* 0x0000000a0c047221 */ /* 0x000fe20000010000 */
[----:B------:R-:W-:Y:S02]  /*f740*/  IMAD.MOV.U32 R6, RZ, RZ, R30 ;  /* 0x000000ffff067224 */ /* 0x000fe400078e001e */
[----:B------:R-:W-:Y:S02]  /*f750*/  IMAD.MOV.U32 R7, RZ, RZ, R31 ;  /* 0x000000ffff077224 */ /* 0x000fe400078e001f */
[----:B------:R-:W2:Y:S04]  /*f760*/  LDL.LU.64 R30, [R1+0x280] ;  /* 0x00028000011e7983 */ /* 0x000ea80000300a00 */
[----:B------:R1:W-:Y:S03]  /*f770*/  STL [R1+0x16c], R4 ;  /* 0x00016c0401007387 */ /* 0x0003e60000100800 */
[----:B------:R-:W-:Y:S01]  /*f780*/  @!P0 HADD2 R76, -R43.H0_H0, -RZ.H0_H0 ;  /* 0xa00000ff2b4c8230 */ /* 0x000fe20000000900 */
[----:B------:R-:W-:-:S04]  /*f790*/  PRMT R71, R43, 0x5410, R42 ;  /* 0x000054102b477816 */ /* 0x000fc8000000002a */
[----:B------:R-:W-:Y:S02]  /*f7a0*/  @!P0 PRMT R43, R76, 0x5410, RZ ;  /* 0x000054104c2b8816 */ /* 0x000fe400000000ff */
[----:B-1----:R-:W-:-:S04]  /*f7b0*/  LOP3.LUT R4, R0, 0xffff, RZ, 0xc0, !PT ;  /* 0x0000ffff00047812 */ /* 0x002fc800078ec0ff */
[----:B------:R-:W-:-:S04]  /*f7c0*/  SHF.R.U32.HI R4, RZ, 0x8, R4 ;  /* 0x00000008ff047819 */ /* 0x000fc80000011604 */
[----:B------:R-:W-:-:S04]  /*f7d0*/  LOP3.LUT R4, R4, 0xffff, RZ, 0xc0, !PT ;  /* 0x0000ffff04047812 */ /* 0x000fc800078ec0ff */
[----:B------:R-:W-:Y:S02]  /*f7e0*/  ISETP.GE.U32.AND P0, PT, R192, R4, PT ;  /* 0x00000004c000720c */ /* 0x000fe40003f06070 */
[----:B------:R-:W-:-:S11]  /*f7f0*/  SHF.R.U32.HI R4, RZ, 0x18, R0 ;  /* 0x00000018ff047819 */ /* 0x000fd60000011600 */
[----:B------:R-:W-:-:S05]  /*f800*/  @!P0 HADD2 R77, -R42.H0_H0, -RZ.H0_H0 ;  /* 0xa00000ff2a4d8230 */ /* 0x000fca0000000900 */
[----:B------:R-:W-:Y:S02]  /*f810*/  @!P0 PRMT R42, R77, 0x5410, RZ ;  /* 0x000054104d2a8816 */ /* 0x000fe400000000ff */
[----:B------:R-:W-:Y:S02]  /*f820*/  ISETP.GE.U32.AND P0, PT, R192, R4, PT ;  /* 0x00000004c000720c */ /* 0x000fe40003f06070 */
[----:B------:R-:W-:-:S04]  /*f830*/  SHF.R.U32.HI R0, RZ, 0x10, R0 ;  /* 0x00000010ff007819 */ /* 0x000fc80000011600 */
[----:B------:R-:W-:Y:S01]  /*f840*/  LOP3.LUT R0, R0, 0xff, RZ, 0xc0, !PT ;  /* 0x000000ff00007812 */ /* 0x000fe200078ec0ff */
[----:B------:R-:W-:-:S03]  /*f850*/  IMAD.MOV.U32 R76, RZ, RZ, R70 ;  /* 0x000000ffff4c7224 */ /* 0x000fc600078e0046 */
[----:B------:R-:W-:-:S03]  /*f860*/  ISETP.GE.U32.AND P1, PT, R192, R0, PT ;  /* 0x00000000c000720c */ /* 0x000fc60003f26070 */
[----:B------:R-:W-:Y:S01]  /*f870*/  @!P0 HADD2 R78, -R39.H0_H0, -RZ.H0_H0 ;  /* 0xa00000ff274e8230 */ /* 0x000fe20000000900 */
[----:B------:R-:W-:Y:S02]  /*f880*/  LOP3.LUT R0, R2, 0xff, RZ, 0xc0, !PT ;  /* 0x000000ff02007812 */ /* 0x000fe400078ec0ff */
[----:B------:R-:W-:Y:S02]  /*f890*/  PRMT R70, R40, 0x5410, R39 ;  /* 0x0000541028467816 */ /* 0x000fe40000000027 */
[----:B------:R-:W-:Y:S02]  /*f8a0*/  @!P0 PRMT R39, R78, 0x5410, RZ ;  /* 0x000054104e278816 */ /* 0x000fe400000000ff */
[----:B------:R-:W-:Y:S02]  /*f8b0*/  ISETP.GE.U32.AND P0, PT, R192, R0, PT ;  /* 0x00000000c000720c */ /* 0x000fe40003f06070 */
[----:B------:R-:W-:-:S04]  /*f8c0*/  LOP3.LUT R0, R2, 0xffff, RZ, 0xc0, !PT ;  /* 0x0000ffff02007812 */ /* 0x000fc800078ec0ff */
[----:B------:R-:W-:Y:S01]  /*f8d0*/  SHF.R.U32.HI R0, RZ, 0x8, R0 ;  /* 0x00000008ff007819 */ /* 0x000fe20000011600 */
[----:B------:R-:W-:Y:S02]  /*f8e0*/  IMAD.MOV.U32 R78, RZ, RZ, R76 ;  /* 0x000000ffff4e7224 */ /* 0x000fe400078e004c */
[----:B------:R-:W-:Y:S01]  /*f8f0*/  IMAD.MOV.U32 R76, RZ, RZ, R69 ;  /* 0x000000ffff4c7224 */ /* 0x000fe200078e0045 */
[----:B------:R-:W-:-:S03]  /*f900*/  LOP3.LUT R0, R0, 0xffff, RZ, 0xc0, !PT ;  /* 0x0000ffff00007812 */ /* 0x000fc600078ec0ff */
[----:B------:R-:W-:Y:S01]  /*f910*/  @!P0 HADD2 R88, -R38.H0_H0, -RZ.H0_H0 ;  /* 0xa00000ff26588230 */ /* 0x000fe20000000900 */
[----:B------:R-:W-:-:S04]  /*f920*/  PRMT R69, R38, 0x5410, R37 ;  /* 0x0000541026457816 */ /* 0x000fc80000000025 */
[----:B------:R-:W-:Y:S02]  /*f930*/  @!P0 PRMT R38, R88, 0x5410, RZ ;  /* 0x0000541058268816 */ /* 0x000fe400000000ff */
[----:B------:R-:W-:Y:S02]  /*f940*/  ISETP.GE.U32.AND P0, PT, R192, R0, PT ;  /* 0x00000000c000720c */ /* 0x000fe40003f06070 */
[--C-:B------:R-:W-:Y:S02]  /*f950*/  SHF.R.U32.HI R0, RZ, 0x10, R2.reuse ;  /* 0x00000010ff007819 */ /* 0x100fe40000011602 */
[----:B------:R-:W-:-:S09]  /*f960*/  SHF.R.U32.HI R2, RZ, 0x18, R2 ;  /* 0x00000018ff027819 */ /* 0x000fd20000011602 */
[----:B------:R-:W-:-:S05]  /*f970*/  @!P0 HADD2 R89, -R37.H0_H0, -RZ.H0_H0 ;  /* 0xa00000ff25598230 */ /* 0x000fca0000000900 */
[----:B------:R-:W-:Y:S02]  /*f980*/  @!P0 PRMT R37, R89, 0x5410, RZ ;  /* 0x0000541059258816 */ /* 0x000fe400000000ff */
[----:B------:R-:W-:Y:S01]  /*f990*/  ISETP.GE.U32.AND P0, PT, R192, R2, PT ;  /* 0x00000002c000720c */ /* 0x000fe20003f06070 */
[----:B------:R-:W-:Y:S01]  /*f9a0*/  @!P1 HADD2 R79, -R40.H0_H0, -RZ.H0_H0 ;  /* 0xa00000ff284f9230 */ /* 0x000fe20000000900 */
[----:B------:R-:W-:Y:S01]  /*f9b0*/  LOP3.LUT R0, R0, 0xff, RZ, 0xc0, !PT ;  /* 0x000000ff00007812 */ /* 0x000fe200078ec0ff */
[----:B------:R-:W-:Y:S01]  /*f9c0*/  IMAD.WIDE.U32 R2, R5, -0x2daee0ad, RZ ;  /* 0xd2511f5305027825 */ /* 0x000fe200078e00ff */
[----:B------:R-:W-:Y:S02]  /*f9d0*/  PRMT R26, R27, 0x7632, R26 ;  /* 0x000076321b1a7816 */ /* 0x000fe4000000001a */
[----:B------:R-:W-:Y:S02]  /*f9e0*/  @!P1 PRMT R40, R79, 0x5410, RZ ;  /* 0x000054104f289816 */ /* 0x000fe400000000ff */
[----:B------:R-:W-:-:S02]  /*f9f0*/  ISETP.GE.U32.AND P1, PT, R192, R0, PT ;  /* 0x00000000c000720c */ /* 0x000fc40003f26070 */
[----:B------:R-:W-:-:S03]  /*fa00*/  LOP3.LUT R0, R3, R78, R8, 0x96, !PT ;  /* 0x0000004e03007212 */ /* 0x000fc600078e9608 */
[----:B------:R-:W-:Y:S01]  /*fa10*/  @!P0 HADD2 R91, -R26.H0_H0, -RZ.H0_H0 ;  /* 0xa00000ff1a5b8230 */ /* 0x000fe20000000900 */
[----:B------:R-:W-:Y:S01]  /*fa20*/  LOP3.LUT R4, R0, 0xff, RZ, 0xc0, !PT ;  /* 0x000000ff00047812 */ /* 0x000fe200078ec0ff */
[----:B------:R-:W-:Y:S01]  /*fa30*/  IMAD.MOV.U32 R77, RZ, RZ, R68 ;  /* 0x000000ffff4d7224 */ /* 0x000fe200078e0044 */
[----:B------:R-:W-:Y:S02]  /*fa40*/  PRMT R68, R27, 0x5410, R26 ;  /* 0x000054101b447816 */ /* 0x000fe4000000001a */
[----:B------:R-:W-:Y:S02]  /*fa50*/  @!P0 PRMT R26, R91, 0x5410, RZ ;  /* 0x000054105b1a8816 */ /* 0x000fe400000000ff */
[----:B------:R-:W-:Y:S02]  /*fa60*/  ISETP.GE.U32.AND P0, PT, R192, R4, PT ;  /* 0x00000004c000720c */ /* 0x000fe40003f06070 */
[----:B------:R-:W-:Y:S02]  /*fa70*/  LOP3.LUT R4, R0, 0xffff, RZ, 0xc0, !PT ;  /* 0x0000ffff00047812 */ /* 0x000fe400078ec0ff */
[----:B------:R-:W-:-:S02]  /*fa80*/  PRMT R25, R23, 0x7610, R25 ;  /* 0x0000761017197816 */ /* 0x000fc40000000019 */
[----:B------:R-:W-:Y:S02]  /*fa90*/  SHF.R.U32.HI R4, RZ, 0x8, R4 ;  /* 0x00000008ff047819 */ /* 0x000fe40000011604 */
[----:B------:R-:W-:Y:S01]  /*faa0*/  PRMT R24, R23, 0x7632, R24 ;  /* 0x0000763217187816 */ /* 0x000fe20000000018 */
        /* <DEDUP_REMOVED lines=10> */
[----:B------:R-:W-:Y:S02]  /*fb50*/  ISETP.GE.U32.AND P0, PT, R192, R0, PT ;  /* 0x00000000c000720c */ /* 0x000fe40003f06070 */
[C---:B------:R-:W-:Y:S01]  /*fb60*/  PRMT R22, R41.reuse, 0x7632, R22 ;  /* 0x0000763229167816 */ /* 0x040fe20000000016 */
[----:B------:R-:W-:Y:S01]  /*fb70*/  IMAD.MOV.U32 R88, RZ, RZ, R77 ;  /* 0x000000ffff587224 */ /* 0x000fe200078e004d */
[----:B------:R-:W-:Y:S01]  /*fb80*/  PRMT R23, R41, 0x7610, R23 ;  /* 0x0000761029177816 */ /* 0x000fe20000000017 */
[----:B------:R-:W-:Y:S01]  /*fb90*/  IMAD.MOV.U32 R77, RZ, RZ, R7 ;  /* 0x000000ffff4d7224 */ /* 0x000fe200078e0007 */
[----:B------:R-:W-:Y:S01]  /*fba0*/  LOP3.LUT R0, R2, 0xff, RZ, 0xc0, !PT ;  /* 0x000000ff02007812 */ /* 0x000fe200078ec0ff */
[----:B------:R-:W-:Y:S02]  /*fbb0*/  IMAD.MOV.U32 R7, RZ, RZ, R225 ;  /* 0x000000ffff077224 */ /* 0x000fe400078e00e1 */
[----:B------:R-:W-:-:S04]  /*fbc0*/  IMAD.MOV.U32 R225, RZ, RZ, R145 ;  /* 0x000000ffffe17224 */ /* 0x000fc800078e0091 */
[----:B------:R-:W-:Y:S01]  /*fbd0*/  @!P0 HADD2 R95, -R22.H0_H0, -RZ.H0_H0 ;  /* 0xa00000ff165f8230 */ /* 0x000fe20000000900 */
[----:B------:R-:W-:-:S04]  /*fbe0*/  PRMT R145, R23, 0x5410, R22 ;  /* 0x0000541017917816 */ /* 0x000fc80000000016 */
[----:B------:R-:W-:Y:S02]  /*fbf0*/  @!P0 PRMT R22, R95, 0x5410, RZ ;  /* 0x000054105f168816 */ /* 0x000fe400000000ff */
[----:B------:R-:W-:Y:S02]  /*fc00*/  ISETP.GE.U32.AND P0, PT, R192, R0, PT ;  /* 0x00000000c000720c */ /* 0x000fe40003f06070 */
[----:B------:R-:W-:Y:S01]  /*fc10*/  LOP3.LUT R0, R2, 0xffff, RZ, 0xc0, !PT ;  /* 0x0000ffff02007812 */ /* 0x000fe200078ec0ff */
[----:B------:R-:W-:Y:S01]  /*fc20*/  IMAD.MOV.U32 R89, RZ, RZ, R76 ;  /* 0x000000ffff597224 */ /* 0x000fe200078e004c */
[----:B------:R-:W-:Y:S02]  /*fc30*/  PRMT R41, R36, 0x7632, R41 ;  /* 0x0000763224297816 */ /* 0x000fe40000000029 */
[----:B------:R-:W-:Y:S01]  /*fc40*/  SHF.R.U32.HI R0, RZ, 0x8, R0 ;  /* 0x00000008ff007819 */ /* 0x000fe20000011600 */
[----:B------:R-:W-:Y:S02]  /*fc50*/  IMAD.MOV.U32 R76, RZ, RZ, R6 ;  /* 0x000000ffff4c7224 */ /* 0x000fe400078e0006 */
[----:B------:R-:W-:Y:S01]  /*fc60*/  IMAD.MOV.U32 R6, RZ, RZ, R224 ;  /* 0x000000ffff067224 */ /* 0x000fe200078e00e0 */
[----:B------:R-:W-:-:S03]  /*fc70*/  LOP3.LUT R0, R0, 0xffff, RZ, 0xc0, !PT ;  /* 0x0000ffff00007812 */ /* 0x000fc600078ec0ff */
[----:B------:R-:W-:Y:S02]  /*fc80*/  @!P0 HADD2 R147, -R36.H0_H0, -RZ.H0_H0 ;  /* 0xa00000ff24938230 */ /* 0x000fe40000000900 */
[----:B------:R-:W-:Y:S01]  /*fc90*/  IMAD.MOV.U32 R224, RZ, RZ, R144 ;  /* 0x000000ffffe07224 */ /* 0x000fe200078e0090 */
[----:B------:R-:W-:Y:S02]  /*fca0*/  PRMT R144, R36, 0x5410, R41 ;  /* 0x0000541024907816 */ /* 0x000fe40000000029 */
[----:B------:R-:W-:Y:S02]  /*fcb0*/  @!P0 PRMT R36, R147, 0x5410, RZ ;  /* 0x0000541093248816 */ /* 0x000fe400000000ff */
[----:B------:R-:W-:Y:S02]  /*fcc0*/  ISETP.GE.U32.AND P0, PT, R192, R0, PT ;  /* 0x00000000c000720c */ /* 0x000fe40003f06070 */
[----:B------:R-:W-:Y:S01]  /*fcd0*/  SHF.R.U32.HI R0, RZ, 0x10, R2 ;  /* 0x00000010ff007819 */ /* 0x000fe20000011602 */
[----:B------:R-:W-:-:S03]  /*fce0*/  @!P1 HADD2 R90, -R27.H0_H0, -RZ.H0_H0 ;  /* 0xa00000ff1b5a9230 */ /* 0x000fc60000000900 */
[----:B------:R-:W-:Y:S02]  /*fcf0*/  LOP3.LUT R0, R0, 0xff, RZ, 0xc0, !PT ;  /* 0x000000ff00007812 */ /* 0x000fe400078ec0ff */
[----:B------:R-:W-:Y:S02]  /*fd00*/  LOP3.LUT R4, R4, 0xff, RZ, 0xc0, !PT ;  /* 0x000000ff04047812 */ /* 0x000fe400078ec0ff */
[----:B------:R-:W-:Y:S02]  /*fd10*/  ISETP.GE.U32.AND P5, PT, R192, R0, PT ;  /* 0x00000000c000720c */ /* 0x000fe40003fa6070 */
[----:B------:R-:W-:Y:S02]  /*fd20*/  LOP3.LUT R0, R15, R89, R6, 0x96, !PT ;  /* 0x000000590f007212 */ /* 0x000fe400078e9606 */
[----:B------:R-:W-:Y:S01]  /*fd30*/  @!P1 PRMT R27, R90, 0x5410, RZ ;  /* 0x000054105a1b9816 */ /* 0x000fe200000000ff */
[----:B------:R-:W-:Y:S01]  /*fd40*/  IMAD.MOV.U32 R93, RZ, RZ, R229 ;  /* 0x000000ffff5d7224 */ /* 0x000fe200078e00e5 */
[----:B------:R-:W-:Y:S01]  /*fd50*/  ISETP.GE.U32.AND P1, PT, R192, R4, PT ;  /* 0x00000004c000720c */ /* 0x000fe20003f26070 */
[----:B------:R-:W-:Y:S01]  /*fd60*/  IMAD.WIDE.U32 R4, R0, -0x2daee0ad, RZ ;  /* 0xd2511f5300047825 */ /* 0x000fe200078e00ff */
[----:B------:R-:W-:-:S04]  /*fd70*/  LOP3.LUT R3, R249, R175, R14, 0x96, !PT ;  /* 0x000000aff9037212 */ /* 0x000fc800078e960e */
[----:B------:R-:W-:Y:S01]  /*fd80*/  LOP3.LUT R0, R5, R93, R28, 0x96, !PT ;  /* 0x0000005d05007212 */ /* 0x000fe200078e961c */
[----:B------:R-:W-:Y:S01]  /*fd90*/  IMAD.MOV.U32 R147, RZ, RZ, R236 ;  /* 0x000000ffff937224 */ /* 0x000fe200078e00ec */
[----:B------:R1:W-:Y:S03]  /*fda0*/  ST.E.U16 desc[UR4][R34.64+-0x7e], R177 ;  /* 0xffff82b122007985 */ /* 0x0003e6000c101504 */
[----:B------:R-:W-:Y:S01]  /*fdb0*/  IMAD.WIDE.U32 R6, R0, -0x326172a9, RZ ;  /* 0xcd9e8d5700067825 */ /* 0x000fe200078e00ff */
[----:B------:R-:W4:Y:S03]  /*fdc0*/  LDL.LU.64 R28, [R1+0x278] ;  /* 0x00027800011c7983 */ /* 0x000f260000300a00 */
[----:B------:R-:W-:Y:S01]  /*fdd0*/  IMAD.WIDE.U32 R8, R3, -0x2daee0ad, RZ ;  /* 0xd2511f5303087825 */ /* 0x000fe200078e00ff */
[----:B------:R-:W-:-:S04]  /*fde0*/  LOP3.LUT R0, R7, R88, R248, 0x96, !PT ;  /* 0x0000005807007212 */ /* 0x000fc800078e96f8 */
[----:B------:R-:W-:Y:S01]  /*fdf0*/  LOP3.LUT R3, R9, R147, R4, 0x96, !PT ;  /* 0x0000009309037212 */ /* 0x000fe200078e9604 */
[----:B------:R-:W-:-:S05]  /*fe00*/  IMAD.WIDE.U32 R4, R0, -0x2daee0ad, RZ ;  /* 0xd2511f5300047825 */ /* 0x000fca00078e00ff */
[----:B------:R-:W-:Y:S01]  /*fe10*/  LOP3.LUT R5, R5, R216, R8, 0x96, !PT ;  /* 0x000000d805057212 */ /* 0x000fe200078e9608 */
[----:B------:R-:W-:Y:S01]  /*fe20*/  ST.E.U16 desc[UR4][R34.64+-0x80], R178 ;  /* 0xffff80b222007985 */ /* 0x000fe2000c101504 */
[----:B-1----:R-:W-:-:S03]  /*fe30*/  IMAD.MOV.U32 R177, RZ, RZ, R216 ;  /* 0x000000ffffb17224 */ /* 0x002fc600078e00d8 */
[----:B------:R-:W2:Y:S04]  /*fe40*/  LDL R216, [R1+0x168] ;  /* 0x0001680001d87983 */ /* 0x000ea80000100800 */
[----:B---3--:R1:W-:Y:S02]  /*fe50*/  ST.E.U16 desc[UR4][R32.64+-0x7e], R179 ;  /* 0xffff82b320007985 */ /* 0x0083e4000c101504 */
[----:B-1----:R-:W-:Y:S02]  /*fe60*/  IMAD.MOV.U32 R179, RZ, RZ, R89 ;  /* 0x000000ffffb37224 */ /* 0x002fe400078e0059 */
[----:B------:R-:W3:Y:S01]  /*fe70*/  LDL R89, [R1+0x194] ;  /* 0x0001940001597983 */ /* 0x000ee20000100800 */
[----:B------:R-:W-:-:S05]  /*fe80*/  IMAD.WIDE.U32 R8, R3, -0x326172a9, RZ ;  /* 0xcd9e8d5703087825 */ /* 0x000fca00078e00ff */
[----:B------:R-:W-:Y:S01]  /*fe90*/  LOP3.LUT R0, R9, R167, R6, 0x96, !PT ;  /* 0x000000a709007212 */ /* 0x000fe200078e9606 */
[----:B------:R-:W-:Y:S02]  /*fea0*/  IMAD.MOV.U32 R236, RZ, RZ, R228 ;  /* 0x000000ffffec7224 */ /* 0x000fe400078e00e4 */
[----:B------:R-:W-:Y:S02]  /*feb0*/  IMAD.MOV.U32 R228, RZ, RZ, R45 ;  /* 0x000000ffffe47224 */ /* 0x000fe400078e002d */
[----:B------:R-:W-:Y:S02]  /*fec0*/  IMAD.MOV.U32 R229, RZ, RZ, R44 ;  /* 0x000000ffffe57224 */ /* 0x000fe400078e002c */
[----:B------:R-:W-:Y:S02]  /*fed0*/  IMAD.MOV.U32 R249, RZ, RZ, R235 ;  /* 0x000000fffff97224 */ /* 0x000fe400078e00eb */
[----:B------:R-:W-:Y:S01]  /*fee0*/  IMAD.WIDE.U32 R44, R0, -0x2daee0ad, RZ ;  /* 0xd2511f53002c7825 */ /* 0x000fe200078e00ff */
[----:B------:R-:W-:-:S04]  /*fef0*/  SHF.R.U32.HI R6, RZ, 0x18, R2 ;  /* 0x00000018ff067819 */ /* 0x000fc80000011602 */
[----:B------:R-:W-:Y:S01]  /*ff00*/  LOP3.LUT R3, R45, R249, R4, 0x96, !PT ;  /* 0x000000f92d037212 */ /* 0x000fe200078e9604 */
[----:B------:R-:W-:Y:S02]  /*ff10*/  IMAD.MOV.U32 R92, RZ, RZ, R79 ;  /* 0x000000ffff5c7224 */ /* 0x000fe400078e004f */
[----:B------:R-:W-:-:S04]  /*ff20*/  IMAD.WIDE.U32 R4, R5, -0x326172a9, RZ ;  /* 0xcd9e8d5705047825 */ /* 0x000fc800078e00ff */
[----:B------:R-:W-:-:S04]  /*ff30*/  IMAD.WIDE.U32 R2, R3, -0x326172a9, RZ ;  /* 0xcd9e8d5703027825 */ /* 0x000fc800078e00ff */
[----:B------:R-:W-:Y:S01]  /*ff40*/  @!P0 HADD2 R148, -R41.H0_H0, -RZ.H0_H0 ;  /* 0xa00000ff29948230 */ /* 0x000fe20000000900 */
[----:B------:R-:W-:-:S04]  /*ff50*/  LOP3.LUT R0, R3, R92, R4, 0x96, !PT ;  /* 0x0000005c03007212 */ /* 0x000fc800078e9604 */
[----:B------:R-:W-:Y:S02]  /*ff60*/  LOP3.LUT R4, R0, 0xff, RZ, 0xc0, !PT ;  /* 0x000000ff00047812 */ /* 0x000fe400078ec0ff */
[----:B------:R-:W-:Y:S02]  /*ff70*/  @!P0 PRMT R41, R148, 0x5410, RZ ;  /* 0x0000541094298816 */ /* 0x000fe400000000ff */
[----:B------:R-:W-:Y:S02]  /*ff80*/  ISETP.GE.U32.AND P0, PT, R192, R4, PT ;  /* 0x00000004c000720c */ /* 0x000fe40003f06070 */
[----:B------:R-:W-:Y:S02]  /*ff90*/  LOP3.LUT R4, R0, 0xffff, RZ, 0xc0, !PT ;  /* 0x0000ffff00047812 */ /* 0x000fe400078ec0ff */
[----:B------:R-:W-:Y:S02]  /*ffa0*/  PRMT R17, R230, 0x7610, R17 ;  /* 0x00007610e6117816 */ /* 0x000fe40000000011 */
[----:B------:R-:W-:-:S02]  /*ffb0*/  SHF.R.U32.HI R4, RZ, 0x8, R4 ;  /* 0x00000008ff047819 */ /* 0x000fc40000011604 */
        /* <DEDUP_REMOVED lines=12> */
[C---:B------:R-:W-:Y:S02]  /*10080*/  PRMT R14, R82.reuse, 0x7632, R14 ;  /* 0x00007632520e7816 */ /* 0x040fe4000000000e */
[----:B------:R-:W-:Y:S01]  /*10090*/  PRMT R15, R82, 0x7610, R15 ;  /* 0x00007610520f7816 */ /* 0x000fe2000000000f */
[----:B------:R-:W-:Y:S01]  /*100a0*/  IMAD.MOV.U32 R95, RZ, RZ, R225 ;  /* 0x000000ffff5f7224 */ /* 0x000fe200078e00e1 */
[----:B------:R-:W-:Y:S02]  /*100b0*/  LOP3.LUT R0, R2, 0xff, RZ, 0xc0, !PT ;  /* 0x000000ff02007812 */ /* 0x000fe400078ec0ff */
[----:B------:R-:W-:-:S05]  /*100c0*/  PRMT R225, R15, 0x5410, R14 ;  /* 0x000054100fe17816 */ /* 0x000fca000000000e */
[----:B------:R-:W-:-:S05]  /*100d0*/  @!P0 HADD2 R153, -R14.H0_H0, -RZ.H0_H0 ;  /* 0xa00000ff0e998230 */ /* 0x000fca0000000900 */
[----:B------:R-:W-:Y:S02]  /*100e0*/  @!P0 PRMT R14, R153, 0x5410, RZ ;  /* 0x00005410990e8816 */ /* 0x000fe400000000ff */
[----:B------:R-:W-:Y:S01]  /*100f0*/  ISETP.GE.U32.AND P0, PT, R192, R0, PT ;  /* 0x00000000c000720c */ /* 0x000fe20003f06070 */
[----:B------:R-:W-:Y:S01]  /*10100*/  @!P1 HADD2 R94, -R23.H0_H0, -RZ.H0_H0 ;  /* 0xa00000ff175e9230 */ /* 0x000fe20000000900 */
[----:B------:R-:W-:Y:S02]  /*10110*/  LOP3.LUT R0, R2, 0xffff, RZ, 0xc0, !PT ;  /* 0x0000ffff02007812 */ /* 0x000fe400078ec0ff */
[----:B------:R-:W-:Y:S02]  /*10120*/  PRMT R13, R187, 0x7610, R13 ;  /* 0x00007610bb0d7816 */ /* 0x000fe4000000000d */
[----:B------:R-:W-:Y:S02]  /*10130*/  @!P1 PRMT R23, R94, 0x5410, RZ ;  /* 0x000054105e179816 */ /* 0x000fe400000000ff */
[----:B------:R-:W-:-:S02]  /*10140*/  ISETP.GE.U32.AND P1, PT, R192, R6, PT ;  /* 0x00000006c000720c */ /* 0x000fc40003f26070 */
[----:B------:R-:W-:Y:S02]  /*10150*/  SHF.R.U32.HI R0, RZ, 0x8, R0 ;  /* 0x00000008ff007819 */ /* 0x000fe40000011600 */
[----:B------:R-:W-:Y:S01]  /*10160*/  PRMT R12, R187, 0x7632, R12 ;  /* 0x00007632bb0c7816 */ /* 0x000fe2000000000c */
[----:B------:R-:W-:Y:S01]  /*10170*/  @!P0 HADD2 R155, -R13.H0_H0, -RZ.H0_H0 ;  /* 0xa00000ff0d9b8230 */ /* 0x000fe20000000900 */
[----:B------:R-:W-:Y:S01]  /*10180*/  LOP3.LUT R0, R0, 0xffff, RZ, 0xc0, !PT ;  /* 0x0000ffff00007812 */ /* 0x000fe200078ec0ff */
[----:B------:R-:W-:Y:S01]  /*10190*/  IMAD.MOV.U32 R94, RZ, RZ, R224 ;  /* 0x000000ffff5e7224 */ /* 0x000fe200078e00e0 */
[----:B------:R-:W-:Y:S02]  /*101a0*/  PRMT R224, R13, 0x5410, R12 ;  /* 0x000054100de07816 */ /* 0x000fe4000000000c */
[----:B------:R-:W-:Y:S02]  /*101b0*/  PRMT R18, R19, 0x7632, R18 ;  /* 0x0000763213127816 */ /* 0x000fe40000000012 */
[----:B------:R-:W-:-:S02]  /*101c0*/  @!P0 PRMT R13, R155, 0x5410, RZ ;  /* 0x000054109b0d8816 */ /* 0x000fc400000000ff */
[----:B------:R-:W-:Y:S01]  /*101d0*/  ISETP.GE.U32.AND P0, PT, R192, R0, PT ;  /* 0x00000000c000720c */ /* 0x000fe20003f06070 */
[----:B------:R-:W-:Y:S01]  /*101e0*/  @!P1 HADD2 R151, -R18.H0_H0, -RZ.H0_H0 ;  /* 0xa00000ff12979230 */ /* 0x000fe20000000900 */
[----:B------:R-:W-:Y:S02]  /*101f0*/  LOP3.LUT R4, R4, 0xff, RZ, 0xc0, !PT ;  /* 0x000000ff04047812 */ /* 0x000fe400078ec0ff */
[----:B------:R-:W-:Y:S02]  /*10200*/  PRMT R148, R19, 0x5410, R18 ;  /* 0x0000541013947816 */ /* 0x000fe40000000012 */
[----:B------:R-:W-:Y:S02]  /*10210*/  @!P1 PRMT R18, R151, 0x5410, RZ ;  /* 0x0000541097129816 */ /* 0x000fe400000000ff */
[----:B------:R-:W-:Y:S02]  /*10220*/  ISETP.GE.U32.AND P1, PT, R192, R4, PT ;  /* 0x00000004c000720c */ /* 0x000fe40003f26070 */
[----:B------:R-:W-:-:S03]  /*10230*/  SHF.R.U32.HI R0, RZ, 0x10, R2 ;  /* 0x00000010ff007819 */ /* 0x000fc60000011602 */
[----:B------:R-:W-:Y:S01]  /*10240*/  @!P0 HADD2 R156, -R12.H0_H0, -RZ.H0_H0 ;  /* 0xa00000ff0c9c8230 */ /* 0x000fe20000000900 */
[----:B------:R-:W-:Y:S02]  /*10250*/  SHF.R.U32.HI R2, RZ, 0x18, R2 ;  /* 0x00000018ff027819 */ /* 0x000fe40000011602 */
[----:B------:R-:W-:Y:S02]  /*10260*/  LOP3.LUT R5, R5, R83, R8, 0x96, !PT ;  /* 0x0000005305057212 */ /* 0x000fe400078e9608 */
[----:B------:R-:W-:Y:S02]  /*10270*/  @!P0 PRMT R12, R156, 0x5410, RZ ;  /* 0x000054109c0c8816 */ /* 0x000fe400000000ff */
[----:B------:R-:W-:Y:S01]  /*10280*/  ISETP.GE.U32.AND P0, PT, R192, R2, PT ;  /* 0x00000002c000720c */ /* 0x000fe20003f06070 */
[----:B------:R-:W-:Y:S02]  /*10290*/  @!P1 HADD2 R154, -R15.H0_H0, -RZ.H0_H0 ;  /* 0xa00000ff0f9a9230 */ /* 0x000fe40000000900 */
[----:B------:R-:W-:Y:S01]  /*102a0*/  IMAD.MOV.U32 R150, RZ, RZ, R78 ;  /* 0x000000ffff967224 */ /* 0x000fe200078e004e */
[----:B------:R-:W-:Y:S01]  /*102b0*/  LOP3.LUT R0, R0, 0xff, RZ, 0xc0, !PT ;  /* 0x000000ff00007812 */ /* 0x000fe200078ec0ff */
[----:B------:R-:W-:Y:S01]  /*102c0*/  IMAD.WIDE.U32 R2, R5, -0x2daee0ad, RZ ;  /* 0xd2511f5305027825 */ /* 0x000fe200078e00ff */
[----:B------:R-:W-:-:S02]  /*102d0*/  PRMT R10, R81, 0x7632, R10 ;  /* 0x00007632510a7816 */ /* 0x000fc4000000000a */
[----:B------:R-:W-:Y:S02]  /*102e0*/  @!P1 PRMT R15, R154, 0x5410, RZ ;  /* 0x000054109a0f9816 */ /* 0x000fe400000000ff */
[----:B------:R-:W-:Y:S02]  /*102f0*/  ISETP.GE.U32.AND P1, PT, R192, R0, PT ;  /* 0x00000000c000720c */ /* 0x000fe40003f26070 */
[----:B------:R-:W-:Y:S02]  /*10300*/  LOP3.LUT R0, R3, R150, R44, 0x96, !PT ;  /* 0x0000009603007212 */ /* 0x000fe400078e962c */
[----:B------:R-:W-:Y:S01]  /*10310*/  PRMT R11, R81, 0x7610, R11 ;  /* 0x00007610510b7816 */ /* 0x000fe2000000000b */
[----:B------:R-:W-:Y:S02]  /*10320*/  @!P0 HADD2 R158, -R10.H0_H0, -RZ.H0_H0 ;  /* 0xa00000ff0a9e8230 */ /* 0x000fe40000000900 */
[----:B------:R-:W-:Y:S01]  /*10330*/  IMAD.MOV.U32 R78, RZ, RZ, R236 ;  /* 0x000000ffff4e7224 */ /* 0x000fe200078e00ec */
[----:B------:R-:W-:Y:S01]  /*10340*/  LOP3.LUT R4, R0, 0xff, RZ, 0xc0, !PT ;  /* 0x000000ff00047812 */ /* 0x000fe200078ec0ff */
[----:B------:R-:W-:Y:S01]  /*10350*/  IMAD.MOV.U32 R236, RZ, RZ, R195 ;  /* 0x000000ffffec7224 */ /* 0x000fe200078e00c3 */
[----:B------:R-:W-:-:S02]  /*10360*/  PRMT R195, R11, 0x5410, R10 ;  /* 0x000054100bc37816 */ /* 0x000fc4000000000a */
[----:B------:R-:W-:Y:S02]  /*10370*/  @!P0 PRMT R10, R158, 0x5410, RZ ;  /* 0x000054109e0a8816 */ /* 0x000fe400000000ff */
[----:B------:R-:W-:Y:S02]  /*10380*/  ISETP.GE.U32.AND P0, PT, R192, R4, PT ;  /* 0x00000004c000720c */ /* 0x000fe40003f06070 */
[----:B------:R-:W-:Y:S02]  /*10390*/  LOP3.LUT R4, R0, 0xffff, RZ, 0xc0, !PT ;  /* 0x0000ffff00047812 */ /* 0x000fe400078ec0ff */
[C---:B------:R-:W-:Y:S02]  /*103a0*/  PRMT R9, R181.reuse, 0x7610, R9 ;  /* 0x00007610b5097816 */ /* 0x040fe40000000009 */
[----:B------:R-:W-:Y:S02]  /*103b0*/  SHF.R.U32.HI R4, RZ, 0x8, R4 ;  /* 0x00000008ff047819 */ /* 0x000fe40000011604 */
[----:B------:R-:W-:-:S02]  /*103c0*/  PRMT R8, R181, 0x7632, R8 ;  /* 0x00007632b5087816 */ /* 0x000fc40000000008 */
        /* <DEDUP_REMOVED lines=13> */
[----:B------:R-:W-:Y:S01]  /*104a0*/  LOP3.LUT R0, R2, 0xff, RZ, 0xc0, !PT ;  /* 0x000000ff02007812 */ /* 0x000fe200078ec0ff */
[----:B------:R-:W-:Y:S01]  /*104b0*/  IMAD.MOV.U32 R76, RZ, RZ, R229 ;  /* 0x000000ffff4c7224 */ /* 0x000fe200078e00e5 */
[----:B------:R-:W-:-:S05]  /*104c0*/  PRMT R229, R7, 0x5410, R6 ;  /* 0x0000541007e57816 */ /* 0x000fca0000000006 */
[----:B------:R-:W-:-:S05]  /*104d0*/  @!P0 HADD2 R161, -R6.H0_H0, -RZ.H0_H0 ;  /* 0xa00000ff06a18230 */ /* 0x000fca0000000900 */
[----:B------:R-:W-:Y:S02]  /*104e0*/  @!P0 PRMT R6, R161, 0x5410, RZ ;  /* 0x00005410a1068816 */ /* 0x000fe400000000ff */
[----:B------:R-:W-:Y:S01]  /*104f0*/  ISETP.GE.U32.AND P0, PT, R192, R0, PT ;  /* 0x00000000c000720c */ /* 0x000fe20003f06070 */
[----:B------:R-:W-:Y:S01]  /*10500*/  @!P1 HADD2 R157, -R11.H0_H0, -RZ.H0_H0 ;  /* 0xa00000ff0b9d9230 */ /* 0x000fe20000000900 */
[----:B------:R-:W-:Y:S02]  /*10510*/  LOP3.LUT R0, R2, 0xffff, RZ, 0xc0, !PT ;  /* 0x0000ffff02007812 */ /* 0x000fe400078ec0ff */
[----:B------:R-:W-:Y:S02]  /*10520*/  LOP3.LUT R4, R4, 0xff, RZ, 0xc0, !PT ;  /* 0x000000ff04047812 */ /* 0x000fe400078ec0ff */
[----:B------:R-:W-:Y:S02]  /*10530*/  PRMT R5, R186, 0x7610, R5 ;  /* 0x00007610ba057816 */ /* 0x000fe40000000005 */
[----:B------:R-:W-:-:S02]  /*10540*/  @!P1 PRMT R11, R157, 0x5410, RZ ;  /* 0x000054109d0b9816 */ /* 0x000fc400000000ff */
[----:B------:R-:W-:Y:S02]  /*10550*/  SHF.R.U32.HI R0, RZ, 0x8, R0 ;  /* 0x00000008ff007819 */ /* 0x000fe40000011600 */
[----:B------:R-:W-:Y:S01]  /*10560*/  ISETP.GE.U32.AND P1, PT, R192, R4, PT ;  /* 0x00000004c000720c */ /* 0x000fe20003f26070 */
[----:B------:R-:W-:Y:S01]  /*10570*/  @!P0 HADD2 R163, -R5.H0_H0, -RZ.H0_H0 ;  /* 0xa00000ff05a38230 */ /* 0x000fe20000000900 */
[----:B------:R-:W-:Y:S01]  /*10580*/  PRMT R4, R186, 0x7632, R4 ;  /* 0x00007632ba047816 */ /* 0x000fe20000000004 */
[----:B------:R-:W-:Y:S01]  /*10590*/  IMAD.MOV.U32 R91, RZ, RZ, R77 ;  /* 0x000000ffff5b7224 */ /* 0x000fe200078e004d */
[----:B------:R-:W-:Y:S01]  /*105a0*/  LOP3.LUT R0, R0, 0xffff, RZ, 0xc0, !PT ;  /* 0x0000ffff00007812 */ /* 0x000fe200078ec0ff */
[----:B------:R-:W-:Y:S01]  /*105b0*/  IMAD.MOV.U32 R77, RZ, RZ, R228 ;  /* 0x000000ffff4d7224 */ /* 0x000fe200078e00e4 */
[----:B------:R-:W-:Y:S02]  /*105c0*/  PRMT R228, R5, 0x5410, R4 ;  /* 0x0000541005e47816 */ /* 0x000fe40000000004 */
[----:B------:R-:W-:-:S02]  /*105d0*/  @!P0 PRMT R5, R163, 0x5410, RZ ;  /* 0x00005410a3058816 */ /* 0x000fc400000000ff */
[----:B------:R-:W-:Y:S02]  /*105e0*/  ISETP.GE.U32.AND P0, PT, R192, R0, PT ;  /* 0x00000000c000720c */ /* 0x000fe40003f06070 */
[----:B------:R-:W-:-:S04]  /*105f0*/  SHF.R.U32.HI R0, RZ, 0x10, R2 ;  /* 0x00000010ff007819 */ /* 0x000fc80000011602 */
[----:B------:R-:W-:-:S07]  /*10600*/  LOP3.LUT R0, R0, 0xff, RZ, 0xc0, !PT ;  /* 0x000000ff00007812 */ /* 0x000fce00078ec0ff */
[----:B------:R-:W-:-:S05]  /*10610*/  @!P0 HADD2 R164, -R4.H0_H0, -RZ.H0_H0 ;  /* 0xa00000ff04a48230 */ /* 0x000fca0000000900 */
[----:B------:R-:W-:Y:S02]  /*10620*/  @!P0 PRMT R4, R164, 0x5410, RZ ;  /* 0x00005410a4048816 */ /* 0x000fe400000000ff */
[----:B------:R-:W-:Y:S01]  /*10630*/  ISETP.GE.U32.AND P0, PT, R192, R0, PT ;  /* 0x00000000c000720c */ /* 0x000fe20003f06070 */
[----:B------:R-:W-:Y:S01]  /*10640*/  @!P5 HADD2 R149, -R19.H0_H0, -RZ.H0_H0 ;  /* 0xa00000ff1395d230 */ /* 0x000fe20000000900 */
[----:B------:R-:W-:Y:S01]  /*10650*/  SHF.R.U32.HI R2, RZ, 0x18, R2 ;  /* 0x00000018ff027819 */ /* 0x000fe20000011602 */
[----:B------:R-:W-:Y:S01]  /*10660*/  IMAD.MOV.U32 R79, RZ, RZ, R227 ;  /* 0x000000ffff4f7224 */ /* 0x000fe200078e00e3 */
[----:B------:R-:W-:Y:S02]  /*10670*/  ST.E.U16 desc[UR4][R32.64+-0x80], R180 ;  /* 0xffff80b420007985 */ /* 0x000fe4000c101504 */
[----:B------:R-:W-:Y:S01]  /*10680*/  @!P5 PRMT R19, R149, 0x5410, RZ ;  /* 0x000054109513d816 */ /* 0x000fe200000000ff */
[----:B------:R-:W-:-:S06]  /*10690*/  IMAD.MOV.U32 R149, RZ, RZ, R88 ;  /* 0x000000ffff957224 */ /* 0x000fcc00078e0058 */
[----:B------:R-:W-:Y:S01]  /*106a0*/  @!P0 HADD2 R165, -R54.H0_H0, -RZ.H0_H0 ;  /* 0xa00000ff36a58230 */ /* 0x000fe20000000900 */
[----:B------:R-:W-:Y:S01]  /*106b0*/  @P0 PRMT R44, R54, 0x7610, R44 ;  /* 0x00007610362c0816 */ /* 0x000fe2000000002c */
[----:B------:R-:W-:-:S03]  /*106c0*/  IMAD.MOV.U32 R88, RZ, RZ, R79 ;  /* 0x000000ffff587224 */ /* 0x000fc600078e004f */
[----:B------:R-:W-:Y:S02]  /*106d0*/  @!P0 PRMT R44, R165, 0x5410, RZ ;  /* 0x00005410a52c8816 */ /* 0x000fe400000000ff */
[----:B------:R-:W-:Y:S01]  /*106e0*/  ISETP.GE.U32.AND P0, PT, R192, R2, PT ;  /* 0x00000002c000720c */ /* 0x000fe20003f06070 */
[----:B--2---:R-:W-:Y:S01]  /*106f0*/  VIADD R2, R216, 0x4 ;  /* 0x00000004d8027836 */ /* 0x004fe20000000000 */
[----:B------:R-:W-:Y:S01]  /*10700*/  ST.E.U16 desc[UR4][R30.64+-0x80], R43 ;  /* 0xffff802b1e007985 */ /* 0x000fe2000c101504 */
[----:B------:R-:W-:Y:S02]  /*10710*/  IMAD.MOV.U32 R79, RZ, RZ, R78 ;  /* 0x000000ffff4f7224 */ /* 0x000fe400078e004e */
[----:B------:R-:W-:Y:S01]  /*10720*/  IMAD.MOV.U32 R78, RZ, RZ, R235 ;  /* 0x000000ffff4e7224 */ /* 0x000fe200078e00eb */
[----:B------:R-:W-:Y:S01]  /*10730*/  ST.E.U16 desc[UR4][R30.64+-0x7e], R42 ;  /* 0xffff822a1e007985 */ /* 0x000fe2000c101504 */
[----:B------:R-:W-:-:S03]  /*10740*/  IMAD.MOV.U32 R235, RZ, RZ, R217 ;  /* 0x000000ffffeb7224 */ /* 0x000fc600078e00d9 */
[----:B----4-:R-:W-:Y:S01]  /*10750*/  ST.E.U16 desc[UR4][R28.64+-0x80], R40 ;  /* 0xffff80281c007985 */ /* 0x010fe2000c101504 */
[----:B------:R-:W-:-:S03]  /*10760*/  IMAD.WIDE.U32 R216, R2, -0x326172a9, RZ ;  /* 0xcd9e8d5702d87825 */ /* 0x000fc600078e00ff */
[----:B------:R-:W-:Y:S04]  /*10770*/  ST.E.U16 desc[UR4][R28.64+-0x7e], R39 ;  /* 0xffff82271c007985 */ /* 0x000fe8000c101504 */
[----:B------:R1:W-:Y:S04]  /*10780*/  ST.E.U16 desc[UR4][R34.64+-0x70], R176 ;  /* 0xffff90b022007985 */ /* 0x0003e8000c101504 */
        /* <DEDUP_REMOVED lines=11> */
[----:B------:R2:W-:Y:S04]  /*10840*/  STL [R1+0xf0], R2 ;  /* 0x0000f00201007387 */ /* 0x0005e80000100800 */
[----:B------:R3:W-:Y:S01]  /*10850*/  ST.E.U16 desc[UR4][R30.64+-0x5e], R24 ;  /* 0xffffa2181e007985 */ /* 0x0007e2000c101504 */
[----:B------:R-:W-:-:S02]  /*10860*/  IMAD.MOV.U32 R178, RZ, RZ, R249 ;  /* 0x000000ffffb27224 */ /* 0x000fc400078e00f9 */
[----:B-1----:R-:W-:Y:S01]  /*10870*/  IMAD.MOV.U32 R176, RZ, RZ, R93 ;  /* 0x000000ffffb07224 */ /* 0x002fe200078e005d */
[----:B------:R1:W-:Y:S01]  /*10880*/  ST.E.U16 desc[UR4][R30.64+-0x60], R25 ;  /* 0xffffa0191e007985 */ /* 0x0003e2000c101504 */
[----:B------:R-:W-:Y:S02]  /*10890*/  IMAD.MOV.U32 R156, RZ, RZ, R94 ;  /* 0x000000ffff9c7224 */ /* 0x000fe400078e005e */
[----:B------:R-:W-:Y:S01]  /*108a0*/  IMAD.MOV.U32 R180, RZ, RZ, R90 ;  /* 0x000000ffffb47224 */ /* 0x000fe200078e005a */
[----:B--2---:R-:W-:Y:S02]  /*108b0*/  LOP3.LUT R2, R53, R179, R216, 0x96, !PT ;  /* 0x000000b335027212 */ /* 0x004fe400078e96d8 */
[----:B---3--:R-:W-:-:S03]  /*108c0*/  LOP3.LUT R24, R89, R217, RZ, 0x3c, !PT ;  /* 0x000000d959187212 */ /* 0x008fc600078e3cff */
[----:B------:R-:W-:-:S04]  /*108d0*/  IMAD.WIDE.U32 R2, R2, -0x2daee0ad, RZ ;  /* 0xd2511f5302027825 */ /* 0x000fc800078e00ff */
[----:B------:R-:W-:Y:S01]  /*108e0*/  IMAD.WIDE.U32 R248, R24, -0x2daee0ad, RZ ;  /* 0xd2511f5318f87825 */ /* 0x000fe200078e00ff */
[----:B------:R-:W-:-:S03]  /*108f0*/  LOP3.LUT R21, R21, R147, R2, 0x96, !PT ;  /* 0x0000009315157212 */ /* 0x000fc600078e9602 */
[----:B-1----:R-:W-:Y:S01]  /*10900*/  VIADD R25, R183, 0xbb67ae85 ;  /* 0xbb67ae85b7197836 */ /* 0x002fe20000000000 */
[----:B------:R-:W-:Y:S01]  /*10910*/  LOP3.LUT R2, R3, R176, R248, 0x96, !PT ;  /* 0x000000b003027212 */ /* 0x000fe200078e96f8 */
[----:B------:R-:W-:Y:S03]  /*10920*/  ST.E.U16 desc[UR4][R28.64+-0x60], R23 ;  /* 0xffffa0171c007985 */ /* 0x000fe6000c101504 */
[----:B------:R-:W-:Y:S01]  /*10930*/  LOP3.LUT R3, R249, R25, R156, 0x96, !PT ;  /* 0x00000019f9037212 */ /* 0x000fe200078e969c */
[----:B------:R-:W-:Y:S01]  /*10940*/  ST.E.U16 desc[UR4][R28.64+-0x5e], R22 ;  /* 0xffffa2161c007985 */ /* 0x000fe2000c101504 */
[----:B------:R-:W-:Y:S02]  /*10950*/  IMAD.MOV.U32 R181, RZ, RZ, R91 ;  /* 0x000000ffffb57224 */ /* 0x000fe400078e005b */
[----:B------:R-:W-:Y:S01]  /*10960*/  IMAD.MOV.U32 R90, RZ, RZ, R88 ;  /* 0x000000ffff5a7224 */ /* 0x000fe200078e0058 */
[----:B------:R1:W-:Y:S01]  /*10970*/  ST.E.U16 desc[UR4][R34.64+-0x50], R55 ;  /* 0xffffb03722007985 */ /* 0x0003e2000c101504 */
[----:B------:R-:W-:-:S02]  /*10980*/  IMAD.MOV.U32 R88, RZ, RZ, R245 ;  /* 0x000000ffff587224 */ /* 0x000fc400078e00f5 */
[----:B------:R-:W-:Y:S01]  /*10990*/  IMAD.MOV.U32 R91, RZ, RZ, R244 ;  /* 0x000000ffff5b7224 */ /* 0x000fe200078e00f4 */
[----:B------:R-:W-:Y:S01]  /*109a0*/  ST.E.U16 desc[UR4][R34.64+-0x4e], R66 ;  /* 0xffffb24222007985 */ /* 0x000fe2000c101504 */
[----:B------:R-:W-:-:S03]  /*109b0*/  IMAD.WIDE.U32 R244, R3, -0x326172a9, RZ ;  /* 0xcd9e8d5703f47825 */ /* 0x000fc600078e00ff */
[----:B------:R-:W-:Y:S01]  /*109c0*/  ST.E.U16 desc[UR4][R32.64+-0x50], R100 ;  /* 0xffffb06420007985 */ /* 0x000fe2000c101504 */
[----:B------:R-:W-:-:S03]  /*109d0*/  IMAD.WIDE.U32 R2, R2, -0x326172a9, RZ ;  /* 0xcd9e8d5702027825 */ /* 0x000fc600078e00ff */
[----:B------:R-:W-:Y:S01]  /*109e0*/  ST.E.U16 desc[UR4][R32.64+-0x4e], R67 ;  /* 0xffffb24320007985 */ /* 0x000fe2000c101504 */
[----:B------:R-:W-:Y:S01]  /*109f0*/  PRMT R0, R54, 0x7632, R0 ;  /* 0x0000763236007816 */ /* 0x000fe20000000000 */
[----:B------:R-:W-:Y:S02]  /*10a00*/  IMAD.WIDE.U32 R52, R21, -0x326172a9, RZ ;  /* 0xcd9e8d5715347825 */ /* 0x000fe400078e00ff */
[----:B------:R-:W-:Y:S02]  /*10a10*/  ST.E.U16 desc[UR4][R30.64+-0x50], R36 ;  /* 0xffffb0241e007985 */ /* 0x000fe4000c101504 */
[----:B------:R-:W-:Y:S02]  /*10a20*/  @!P1 HADD2 R162, -R7.H0_H0, -RZ.H0_H0 ;  /* 0xa00000ff07a29230 */ /* 0x000fe40000000900 */
[----:B------:R-:W-:Y:S04]  /*10a30*/  ST.E.U16 desc[UR4][R30.64+-0x4e], R41 ;  /* 0xffffb2291e007985 */ /* 0x000fe8000c101504 */
[----:B------:R-:W-:Y:S04]  /*10a40*/  ST.E.U16 desc[UR4][R28.64+-0x50], R19 ;  /* 0xffffb0131c007985 */ /* 0x000fe8000c101504 */
[----:B------:R-:W-:Y:S04]  /*10a50*/  ST.E.U16 desc[UR4][R28.64+-0x4e], R18 ;  /* 0xffffb2121c007985 */ /* 0x000fe8000c101504 */
[----:B------:R-:W-:Y:S04]  /*10a60*/  ST.E.U16 desc[UR4][R34.64+-0x40], R65 ;  /* 0xffffc04122007985 */ /* 0x000fe8000c101504 */
[----:B------:R-:W-:Y:S01]  /*10a70*/  ST.E.U16 desc[UR4][R34.64+-0x3e], R62 ;  /* 0xffffc23e22007985 */ /* 0x000fe2000c101504 */
[----:B------:R-:W-:-:S03]  /*10a80*/  LOP3.LUT R3, R3, R149, R244, 0x96, !PT ;  /* 0x0000009503037212 */ /* 0x000fc600078e96f4 */
[----:B------:R-:W-:Y:S04]  /*10a90*/  ST.E.U16 desc[UR4][R32.64+-0x40], R64 ;  /* 0xffffc04020007985 */ /* 0x000fe8000c101504 */
[----:B------:R-:W-:Y:S01]  /*10aa0*/  ST.E.U16 desc[UR4][R32.64+-0x3e], R63 ;  /* 0xffffc23f20007985 */ /* 0x000fe2000c101504 */
[----:B------:R-:W-:-:S03]  /*10ab0*/  @!P0 HADD2 R166, -R0.H0_H0, -RZ.H0_H0 ;  /* 0xa00000ff00a68230 */ /* 0x000fc60000000900 */
[----:B------:R-:W-:Y:S01]  /*10ac0*/  ST.E.U16 desc[UR4][R30.64+-0x40], R17 ;  /* 0xffffc0111e007985 */ /* 0x000fe2000c101504 */
[----:B------:R-:W-:-:S03]  /*10ad0*/  LOP3.LUT R21, R53, R167, R2, 0x96, !PT ;  /* 0x000000a735157212 */ /* 0x000fc600078e9602 */
[----:B------:R-:W-:Y:S01]  /*10ae0*/  ST.E.U16 desc[UR4][R30.64+-0x3e], R16 ;  /* 0xffffc2101e007985 */ /* 0x000fe2000c101504 */
[----:B------:R-:W-:-:S03]  /*10af0*/  @!P1 PRMT R7, R162, 0x5410, RZ ;  /* 0x00005410a2079816 */ /* 0x000fc600000000ff */
[----:B------:R-:W-:Y:S04]  /*10b00*/  ST.E.U16 desc[UR4][R28.64+-0x40], R15 ;  /* 0xffffc00f1c007985 */ /* 0x000fe8000c101504 */
[----:B------:R-:W-:Y:S04]  /*10b10*/  ST.E.U16 desc[UR4][R28.64+-0x3e], R14 ;  /* 0xffffc20e1c007985 */ /* 0x000fe8000c101504 */
[----:B------:R-:W-:Y:S04]  /*10b20*/  ST.E.U16 desc[UR4][R34.64+-0x30], R61 ;  /* 0xffffd03d22007985 */ /* 0x000fe8000c101504 */
[----:B------:R-:W-:Y:S04]  /*10b30*/  ST.E.U16 desc[UR4][R34.64+-0x2e], R60 ;  /* 0xffffd23c22007985 */ /* 0x000fe8000c101504 */
[----:B------:R-:W-:Y:S04]  /*10b40*/  STL.64 [R1+0x78], R216 ;  /* 0x000078d801007387 */ /* 0x000fe80000100a00 */
[----:B------:R-:W-:Y:S04]  /*10b50*/  ST.E.U16 desc[UR4][R32.64+-0x30], R58 ;  /* 0xffffd03a20007985 */ /* 0x000fe8000c101504 */
[----:B------:R-:W-:Y:S01]  /*10b60*/  ST.E.U16 desc[UR4][R32.64+-0x2e], R59 ;  /* 0xffffd23b20007985 */ /* 0x000fe2000c101504 */
[----:B------:R-:W-:-:S03]  /*10b70*/  PRMT R227, R54, 0x5410, R0 ;  /* 0x0000541036e37816 */ /* 0x000fc60000000000 */
[----:B------:R-:W2:Y:S01]  /*10b80*/  LDL.LU.64 R182, [R1+0x270] ;  /* 0x0002700001b67983 */ /* 0x000ea20000300a00 */
[----:B------:R-:W-:-:S03]  /*10b90*/  IMAD.WIDE.U32 R2, R3, -0x2daee0ad, RZ ;  /* 0xd2511f5303027825 */ /* 0x000fc600078e00ff */
[----:B------:R-:W-:Y:S04]  /*10ba0*/  ST.E.U16 desc[UR4][R30.64+-0x30], R13 ;  /* 0xffffd00d1e007985 */ /* 0x000fe8000c101504 */
[----:B------:R3:W-:Y:S01]  /*10bb0*/  ST.E.U16 desc[UR4][R30.64+-0x2e], R12 ;  /* 0xffffd20c1e007985 */ /* 0x0007e2000c101504 */
[----:B------:R-:W-:-:S03]  /*10bc0*/  @!P0 PRMT R0, R166, 0x5410, RZ ;  /* 0x00005410a6008816 */ /* 0x000fc600000000ff */
[----:B------:R-:W-:Y:S01]  /*10bd0*/  ST.E.U16 desc[UR4][R28.64+-0x30], R11 ;  /* 0xffffd00b1c007985 */ /* 0x000fe2000c101504 */
[----:B-1----:R-:W-:-:S03]  /*10be0*/  IMAD.WIDE.U32 R54, R21, -0x2daee0ad, RZ ;  /* 0xd2511f5315367825 */ /* 0x002fc600078e00ff */
[----:B------:R1:W-:Y:S04]  /*10bf0*/  ST.E.U16 desc[UR4][R28.64+-0x2e], R10 ;  /* 0xffffd20a1c007985 */ /* 0x0003e8000c101504 */
[----:B------:R-:W-:Y:S04]  /*10c00*/  ST.E.U16 desc[UR4][R34.64+-0x20], R57 ;  /* 0xffffe03922007985 */ /* 0x000fe8000c101504 */
[----:B------:R-:W-:Y:S04]  /*10c10*/  ST.E.U16 desc[UR4][R34.64+-0x1e], R50 ;  /* 0xffffe23222007985 */ /* 0x000fe8000c101504 */
[----:B------:R-:W-:Y:S04]  /*10c20*/  ST.E.U16 desc[UR4][R32.64+-0x20], R56 ;  /* 0xffffe03820007985 */ /* 0x000fe8000c101504 */
[----:B------:R-:W-:Y:S04]  /*10c30*/  ST.E.U16 desc[UR4][R32.64+-0x1e], R51 ;  /* 0xffffe23320007985 */ /* 0x000fe8000c101504 */
[----:B------:R4:W-:Y:S04]  /*10c40*/  ST.E.U16 desc[UR4][R30.64+-0x20], R9 ;  /* 0xffffe0091e007985 */ /* 0x0009e8000c101504 */
[----:B------:R-:W-:Y:S01]  /*10c50*/  ST.E.U16 desc[UR4][R30.64+-0x1e], R8 ;  /* 0xffffe2081e007985 */ /* 0x000fe2000c101504 */
[----:B------:R-:W-:-:S03]  /*10c60*/  LOP3.LUT R3, R3, R177, R20, 0x96, !PT ;  /* 0x000000b103037212 */ /* 0x000fc600078e9614 */
[----:B------:R-:W-:Y:S04]  /*10c70*/  ST.E.U16 desc[UR4][R28.64+-0x20], R7 ;  /* 0xffffe0071c007985 */ /* 0x000fe8000c101504 */
[----:B------:R-:W-:Y:S01]  /*10c80*/  ST.E.U16 desc[UR4][R28.64+-0x1e], R6 ;  /* 0xffffe2061c007985 */ /* 0x000fe2000c101504 */
[----:B------:R-:W-:-:S03]  /*10c90*/  LOP3.LUT R2, R55, R178, R2, 0x96, !PT ;  /* 0x000000b237027212 */ /* 0x000fc600078e9602 */
[----:B------:R-:W-:Y:S04]  /*10ca0*/  ST.E.U16 desc[UR4][R34.64+-0x10], R49 ;  /* 0xfffff03122007985 */ /* 0x000fe8000c101504 */
[----:B------:R-:W-:Y:S04]  /*10cb0*/  ST.E.U16 desc[UR4][R34.64+-0xe], R48 ;  /* 0xfffff23022007985 */ /* 0x000fe8000c101504 */
[----:B------:R-:W-:Y:S04]  /*10cc0*/  ST.E.U16 desc[UR4][R32.64+-0x10], R47 ;  /* 0xfffff02f20007985 */ /* 0x000fe8000c101504 */
[----:B------:R-:W-:Y:S04]  /*10cd0*/  ST.E.U16 desc[UR4][R32.64+-0xe], R46 ;  /* 0xfffff22e20007985 */ /* 0x000fe8000c101504 */
[----:B------:R-:W-:Y:S04]  /*10ce0*/  ST.E.U16 desc[UR4][R30.64+-0x10], R5 ;  /* 0xfffff0051e007985 */ /* 0x000fe8000c101504 */
[----:B------:R4:W-:Y:S04]  /*10cf0*/  ST.E.U16 desc[UR4][R30.64+-0xe], R4 ;  /* 0xfffff2041e007985 */ /* 0x0009e8000c101504 */
[----:B------:R-:W-:Y:S04]  /*10d00*/  ST.E.U16 desc[UR4][R28.64+-0x10], R44 ;  /* 0xfffff02c1c007985 */ /* 0x000fe8000c101504 */
[----:B------:R4:W-:Y:S01]  /*10d10*/  ST.E.U16 desc[UR4][R28.64+-0xe], R0 ;  /* 0xfffff2001c007985 */ /* 0x0009e2000c101504 */
[----:B---3--:R-:W-:-:S03]  /*10d20*/  IMAD.WIDE.U32 R12, R3, -0x326172a9, RZ ;  /* 0xcd9e8d57030c7825 */ /* 0x008fc600078e00ff */
[----:B------:R-:W3:Y:S01]  /*10d30*/  LDSM.16.MT88.4 R48, [R174+0x9000] ;  /* 0x00900000ae30783b */ /* 0x000ee20000004200 */
[----:B------:R-:W-:-:S04]  /*10d40*/  IMAD.WIDE.U32 R2, R2, -0x326172a9, RZ ;  /* 0xcd9e8d5702027825 */ /* 0x000fc800078e00ff */
[----:B------:R-:W-:Y:S01]  /*10d50*/  IMAD.MOV.U32 R89, RZ, RZ, R236 ;  /* 0x000000ffff597224 */ /* 0x000fe200078e00ec */
[----:B-1----:R-:W-:Y:S01]  /*10d60*/  LOP3.LUT R10, R2, 0xff, RZ, 0xc0, !PT ;  /* 0x000000ff020a7812 */ /* 0x002fe200078ec0ff */
[----:B------:R-:W-:Y:S01]  /*10d70*/  STL [R1+0x30], R25 ;  /* 0x0000301901007387 */ /* 0x000fe20000100800 */
[----:B----4-:R-:W-:Y:S01]  /*10d80*/  SHF.R.U32.HI R9, RZ, 0x18, R2 ;  /* 0x00000018ff097819 */ /* 0x010fe20000011602 */
[----:B------:R-:W-:Y:S02]  /*10d90*/  IMAD.MOV.U32 R56, RZ, RZ, R189 ;  /* 0x000000ffff387224 */ /* 0x000fe400078e00bd */
[----:B------:R-:W-:Y:S01]  /*10da0*/  IMAD.MOV.U32 R57, RZ, RZ, R190 ;  /* 0x000000ffff397224 */ /* 0x000fe200078e00be */
[----:B------:R-:W1:Y:S01]  /*10db0*/  LDSM.16.MT88.4 R40, [R174+0xb000] ;  /* 0x00b00000ae28783b */ /* 0x000e620000004200 */
[----:B------:R-:W-:-:S03]  /*10dc0*/  SHF.R.U32.HI R4, RZ, 0x10, R2 ;  /* 0x00000010ff047819 */ /* 0x000fc60000011602 */
[----:B------:R-:W4:Y:S01]  /*10dd0*/  LDL.LU R189, [R1+0x268] ;  /* 0x0002680001bd7983 */ /* 0x000f220000300800 */
[----:B------:R-:W-:Y:S02]  /*10de0*/  IMAD.MOV.U32 R58, RZ, RZ, R191 ;  /* 0x000000ffff3a7224 */ /* 0x000fe400078e00bf */
[----:B------:R-:W-:Y:S01]  /*10df0*/  IMAD.MOV.U32 R59, RZ, RZ, R193 ;  /* 0x000000ffff3b7224 */ /* 0x000fe200078e00c1 */
[----:B------:R-:W1:Y:S01]  /*10e00*/  LDSM.16.MT88.4 R44, [R188+0x9000] ;  /* 0x00900000bc2c783b */ /* 0x000e620000004200 */
[----:B------:R-:W-:-:S03]  /*10e10*/  LOP3.LUT R0, R3, R92, R12, 0x96, !PT ;  /* 0x0000005c03007212 */ /* 0x000fc600078e960c */
[----:B------:R-:W4:Y:S01]  /*10e20*/  LDL.LU R190, [R1+0x264] ;  /* 0x0002640001be7983 */ /* 0x000f220000300800 */
[----:B------:R-:W-:Y:S02]  /*10e30*/  LOP3.LUT R3, R2, 0xffff, RZ, 0xc0, !PT ;  /* 0x0000ffff02037812 */ /* 0x000fe400078ec0ff */
[----:B------:R-:W-:Y:S01]  /*10e40*/  LOP3.LUT R2, R0, 0xffff, RZ, 0xc0, !PT ;  /* 0x0000ffff00027812 */ /* 0x000fe200078ec0ff */
[----:B------:R-:W4:Y:S01]  /*10e50*/  LDL.LU R191, [R1+0x260] ;  /* 0x0002600001bf7983 */ /* 0x000f220000300800 */
[----:B------:R-:W-:Y:S02]  /*10e60*/  SHF.R.U32.HI R6, RZ, 0x8, R3 ;  /* 0x00000008ff067819 */ /* 0x000fe40000011603 */
[----:B------:R-:W-:Y:S01]  /*10e70*/  SHF.R.U32.HI R3, RZ, 0x10, R0 ;  /* 0x00000010ff037819 */ /* 0x000fe20000011600 */
[----:B------:R-:W4:Y:S01]  /*10e80*/  LDL.LU R193, [R1+0x25c] ;  /* 0x00025c0001c17983 */ /* 0x000f220000300800 */
[----:B------:R-:W-:Y:S02]  /*10e90*/  LOP3.LUT R5, R4, 0xff, RZ, 0xc0, !PT ;  /* 0x000000ff04057812 */ /* 0x000fe400078ec0ff */
[----:B------:R-:W-:Y:S01]  /*10ea0*/  SHF.R.U32.HI R4, RZ, 0x8, R2 ;  /* 0x00000008ff047819 */ /* 0x000fe20000011602 */
[----:B------:R-:W1:Y:S01]  /*10eb0*/  LDSM.16.MT88.4 R20, [R174+0xa000] ;  /* 0x00a00000ae14783b */ /* 0x000e620000004200 */
[----:B------:R-:W-:-:S02]  /*10ec0*/  LOP3.LUT R8, R0, 0xff, RZ, 0xc0, !PT ;  /* 0x000000ff00087812 */ /* 0x000fc400078ec0ff */
[----:B------:R-:W-:Y:S01]  /*10ed0*/  SHF.R.U32.HI R7, RZ, 0x18, R0 ;  /* 0x00000018ff077819 */ /* 0x000fe20000011600 */
[----:B------:R-:W1:Y:S01]  /*10ee0*/  LDSM.16.MT88.4 R16, [R188+0xa000] ;  /* 0x00a00000bc10783b */ /* 0x000e620000004200 */
[----:B------:R-:W-:Y:S02]  /*10ef0*/  LOP3.LUT R2, R3, 0xff, RZ, 0xc0, !PT ;  /* 0x000000ff03027812 */ /* 0x000fe400078ec0ff */
[----:B------:R-:W-:Y:S01]  /*10f00*/  PRMT R3, R5, 0x5410, R9 ;  /* 0x0000541005037816 */ /* 0x000fe20000000009 */
[----:B------:R-:W2:Y:S01]  /*10f10*/  LDSM.16.MT88.4 R36, [R188+0xb000] ;  /* 0x00b00000bc24783b */ /* 0x000ea20000004200 */
[----:B------:R-:W-:Y:S02]  /*10f20*/  PRMT R236, R192, 0x7054, R192 ;  /* 0x00007054c0ec7816 */ /* 0x000fe400000000c0 */
[----:B------:R-:W-:Y:S02]  /*10f30*/  PRMT R0, R10, 0x5410, R6 ;  /* 0x000054100a007816 */ /* 0x000fe40000000006 */
[----:B------:R-:W-:-:S02]  /*10f40*/  PRMT R4, R8, 0x5410, R4 ;  /* 0x0000541008047816 */ /* 0x000fc40000000004 */
[----:B------:R-:W-:Y:S02]  /*10f50*/  PRMT R5, R2, 0x5410, R7 ;  /* 0x0000541002057816 */ /* 0x000fe40000000007 */
[--C-:B------:R-:W-:Y:S02]  /*10f60*/  HSET2.LE.AND R2, R3, R236.reuse, PT ;  /* 0x000000ec03027233 */ /* 0x100fe40003803000 */
[--C-:B------:R-:W-:Y:S02]  /*10f70*/  HSET2.LE.AND R0, R0, R236.reuse, PT ;  /* 0x000000ec00007233 */ /* 0x100fe40003803000 */
[--C-:B------:R-:W-:Y:S02]  /*10f80*/  HSET2.LE.AND R3, R4, R236.reuse, PT ;  /* 0x000000ec04037233 */ /* 0x100fe40003803000 */
[----:B------:R-:W-:Y:S02]  /*10f90*/  HSET2.LE.AND R5, R5, R236, PT ;  /* 0x000000ec05057233 */ /* 0x000fe40003803000 */
[----:B------:R-:W-:-:S02]  /*10fa0*/  LOP3.LUT R6, R69, R0, RZ, 0xc0, !PT ;  /* 0x0000000045067212 */ /* 0x000fc400078ec0ff */
[----:B------:R-:W-:Y:S02]  /*10fb0*/  LOP3.LUT R7, R68, R2, RZ, 0xc0, !PT ;  /* 0x0000000244077212 */ /* 0x000fe400078ec0ff */
[----:B------:R-:W-:Y:S02]  /*10fc0*/  LOP3.LUT R4, R71, R3, RZ, 0xc0, !PT ;  /* 0x0000000347047212 */ /* 0x000fe400078ec0ff */
[----:B------:R-:W-:-:S07]  /*10fd0*/  LOP3.LUT R5, R70, R5, RZ, 0xc0, !PT ;  /* 0x0000000546057212 */ /* 0x000fce00078ec0ff */
[----:B---3--:R-:W-:Y:S07]  /*10fe0*/  HMMA.16816.F32 R104, R4, R48, R136 ;  /* 0x000000300468723c */ /* 0x008fee0000001888 */
[----:B------:R-:W-:Y:S02]  /*10ff0*/  IMAD.MOV.U32 R136, RZ, RZ, R237 ;  /* 0x000000ffff887224 */ /* 0x000fe400078e00ed */
[----:B------:R-:W3:Y:S01]  /*11000*/  LDL.LU R237, [R1+0x258] ;  /* 0x0002580001ed7983 */ /* 0x000ee20000300800 */
[----:B------:R-:W-:-:S02]  /*11010*/  IMAD.MOV.U32 R137, RZ, RZ, R238 ;  /* 0x000000ffff897224 */ /* 0x000fc400078e00ee */
[----:B------:R-:W-:Y:S01]  /*11020*/  IMAD.MOV.U32 R138, RZ, RZ, R239 ;  /* 0x000000ffff8a7224 */ /* 0x000fe200078e00ef */
[----:B------:R-:W4:Y:S04]  /*11030*/  LDL.LU R238, [R1+0x254] ;  /* 0x0002540001ee7983 */ /* 0x000f280000300800 */
[----:B------:R-:W3:Y:S01]  /*11040*/  LDL.LU R239, [R1+0x250] ;  /* 0x0002500001ef7983 */ /* 0x000ee20000300800 */
[----:B------:R-:W-:-:S03]  /*11050*/  IMAD.MOV.U32 R139, RZ, RZ, R252 ;  /* 0x000000ffff8b7224 */ /* 0x000fc600078e00fc */
[----:B------:R-:W4:Y:S01]  /*11060*/  LDL.LU R252, [R1+0x24c] ;  /* 0x00024c0001fc7983 */ /* 0x000f220000300800 */
[----:B------:R-:W-:Y:S01]  /*11070*/  IMAD.MOV.U32 R151, RZ, RZ, R83 ;  /* 0x000000ffff977224 */ /* 0x000fe200078e0053 */
[C---:B-1----:R-:W-:Y:S01]  /*11080*/  HMMA.16816.F32 R64, R4.reuse, R42, R96 ;  /* 0x0000002a0440723c */ /* 0x042fe20000001860 */
[----:B------:R-:W-:Y:S02]  /*11090*/  IMAD.MOV.U32 R157, RZ, RZ, R95 ;  /* 0x000000ffff9d7224 */ /* 0x000fe400078e005f */
[----:B------:R-:W-:Y:S02]  /*110a0*/  IMAD.MOV.U32 R152, RZ, RZ, R91 ;  /* 0x000000ffff987224 */ /* 0x000fe400078e005b */
        /* <DEDUP_REMOVED lines=9> */
[C---:B------:R-:W-:Y:S06]  /*11140*/  HMMA.16816.F32 R80, R4.reuse, R46, R124 ;  /* 0x0000002e0450723c */ /* 0x040fec000000187c */
[C---:B------:R-:W-:Y:S06]  /*11150*/  HMMA.16816.F32 R88, R4.reuse, R20, R120 ;  /* 0x000000140458723c */ /* 0x040fec0000001878 */
[C---:B------:R-:W-:Y:S06]  /*11160*/  HMMA.16816.F32 R76, R4.reuse, R22, R116 ;  /* 0x00000016044c723c */ /* 0x040fec0000001874 */
[C---:B------:R-:W-:Y:S06]  /*11170*/  HMMA.16816.F32 R84, R4.reuse, R18, R84 ;  /* 0x000000120454723c */ /* 0x040fec0000001854 */
[----:B------:R-:W-:Y:S01]  /*11180*/  HMMA.16816.F32 R72, R4, R40, R72 ;  /* 0x000000280448723c */ /* 0x000fe20000001848 */
[----:B--2---:R-:W-:-:S02]  /*11190*/  LOP3.LUT R9, R183, R176, R180, 0x96, !PT ;  /* 0x000000b0b7097212 */ /* 0x004fc400078e96b4 */
        /* <DEDUP_REMOVED lines=9> */
[----:B------:R-:W-:Y:S02]  /*11230*/  IMAD.MOV.U32 R183, RZ, RZ, R92 ;  /* 0x000000ffffb77224 */ /* 0x000fe400078e005c */
[----:B------:R-:W-:-:S04]  /*11240*/  IMAD.WIDE.U32 R14, R0, -0x326172a9, RZ ;  /* 0xcd9e8d57000e7825 */ /* 0x000fc800078e00ff */
[----:B------:R-:W-:-:S05]  /*11250*/  IMAD.WIDE.U32 R2, R2, -0x326172a9, RZ ;  /* 0xcd9e8d5702027825 */ /* 0x000fca00078e00ff */
[----:B------:R-:W-:Y:S02]  /*11260*/  LOP3.LUT R0, R3, R183, R14, 0x96, !PT ;  /* 0x000000b703007212 */ /* 0x000fe400078e960e */
[C---:B------:R-:W-:Y:S02]  /*11270*/  LOP3.LUT R3, R2.reuse, 0xffff, RZ, 0xc0, !PT ;  /* 0x0000ffff02037812 */ /* 0x040fe400078ec0ff */
[----:B------:R-:W-:Y:S02]  /*11280*/  LOP3.LUT R11, R2, 0xff, RZ, 0xc0, !PT ;  /* 0x000000ff020b7812 */ /* 0x000fe400078ec0ff */
[--C-:B------:R-:W-:Y:S02]  /*11290*/  SHF.R.U32.HI R12, RZ, 0x10, R2.reuse ;  /* 0x00000010ff0c7819 */ /* 0x100fe40000011602 */
[----:B------:R-:W-:Y:S02]  /*112a0*/  SHF.R.U32.HI R14, RZ, 0x18, R2 ;  /* 0x00000018ff0e7819 */ /* 0x000fe40000011602 */
[----:B------:R-:W-:-:S02]  /*112b0*/  LOP3.LUT R2, R0, 0xffff, RZ, 0xc0, !PT ;  /* 0x0000ffff00027812 */ /* 0x000fc400078ec0ff */
[----:B------:R-:W-:Y:S02]  /*112c0*/  SHF.R.U32.HI R8, RZ, 0x8, R3 ;  /* 0x00000008ff087819 */ /* 0x000fe40000011603 */
[----:B------:R-:W-:Y:S02]  /*112d0*/  SHF.R.U32.HI R3, RZ, 0x10, R0 ;  /* 0x00000010ff037819 */ /* 0x000fe40000011600 */
[----:B------:R-:W-:Y:S02]  /*112e0*/  SHF.R.U32.HI R9, RZ, 0x8, R2 ;  /* 0x00000008ff097819 */ /* 0x000fe40000011602 */
[----:B------:R-:W-:Y:S02]  /*112f0*/  LOP3.LUT R10, R0, 0xff, RZ, 0xc0, !PT ;  /* 0x000000ff000a7812 */ /* 0x000fe400078ec0ff */
[----:B------:R-:W-:Y:S02]  /*11300*/  SHF.R.U32.HI R2, RZ, 0x18, R0 ;  /* 0x00000018ff027819 */ /* 0x000fe40000011600 */
[----:B------:R-:W-:-:S04]  /*11310*/  LOP3.LUT R0, R3, 0xff, RZ, 0xc0, !PT ;  /* 0x000000ff03007812 */ /* 0x000fc800078ec0ff */
[----:B------:R-:W-:Y:S02]  /*11320*/  PRMT R2, R0, 0x5410, R2 ;  /* 0x0000541000027816 */ /* 0x000fe40000000002 */
[----:B------:R-:W-:-:S03]  /*11330*/  PRMT R3, R11, 0x5410, R8 ;  /* 0x000054100b037816 */ /* 0x000fc60000000008 */
[--C-:B------:R-:W-:Y:S02]  /*11340*/  HSET2.LE.AND R2, R2, R236.reuse, PT ;  /* 0x000000ec02027233 */ /* 0x100fe40003803000 */
[----:B------:R-:W-:Y:S02]  /*11350*/  PRMT R8, R10, 0x5410, R9 ;  /* 0x000054100a087816 */ /* 0x000fe40000000009 */
[----:B------:R-:W-:-:S03]  /*11360*/  HSET2.LE.AND R3, R3, R236, PT ;  /* 0x000000ec03037233 */ /* 0x000fc60003803000 */
[----:B------:R-:W-:Y:S02]  /*11370*/  HSET2.LE.AND R0, R8, R236, PT ;  /* 0x000000ec08007233 */ /* 0x000fe40003803000 */
[----:B------:R-:W-:Y:S01]  /*11380*/  LOP3.LUT R11, R12, 0xff, RZ, 0xc0, !PT ;  /* 0x000000ff0c0b7812 */ /* 0x000fe200078ec0ff */
[----:B------:R-:W-:Y:S03]  /*11390*/  HMMA.16816.F32 R92, R4, R16, R112 ;  /* 0x00000010045c723c */ /* 0x000fe60000001870 */
[----:B------:R-:W-:-:S03]  /*113a0*/  PRMT R11, R11, 0x5410, R14 ;  /* 0x000054100b0b7816 */ /* 0x000fc6000000000e */
[----:B------:R-:W-:Y:S02]  /*113b0*/  HMMA.16816.F32 R100, R4, R36, R108 ;  /* 0x000000240464723c */ /* 0x000fe4000000186c */
[----:B------:R-:W-:-:S04]  /*113c0*/  HSET2.LE.AND R11, R11, R236, PT ;  /* 0x000000ec0b0b7233 */ /* 0x000fc80003803000 */
[----:B------:R-:W-:Y:S01]  /*113d0*/  HMMA.16816.F32 R96, R4, R38, R140 ;  /* 0x000000260460723c */ /* 0x000fe2000000188c */
[----:B------:R-:W-:Y:S02]  /*113e0*/  IMAD.MOV.U32 R182, RZ, RZ, R147 ;  /* 0x000000ffffb67224 */ /* 0x000fe400078e0093 */
[----:B------:R-:W-:Y:S02]  /*113f0*/  IMAD.MOV.U32 R184, RZ, RZ, R210 ;  /* 0x000000ffffb87224 */ /* 0x000fe400078e00d2 */
[----:B------:R-:W-:Y:S02]  /*11400*/  IMAD.MOV.U32 R185, RZ, RZ, R207 ;  /* 0x000000ffffb97224 */ /* 0x000fe400078e00cf */
[----:B------:R-:W-:Y:S02]  /*11410*/  IMAD.MOV.U32 R186, RZ, RZ, R206 ;  /* 0x000000ffffba7224 */ /* 0x000fe400078e00ce */
[----:B------:R-:W-:Y:S01]  /*11420*/  IMAD.MOV.U32 R187, RZ, RZ, R204 ;  /* 0x000000ffffbb7224 */ /* 0x000fe200078e00cc */
[----:B---3--:R-:W-:Y:S01]  /*11430*/  LOP3.LUT R9, R239, R2, RZ, 0xc0, !PT ;  /* 0x00000002ef097212 */ /* 0x008fe200078ec0ff */
[----:B------:R-:W-:Y:S01]  /*11440*/  IMAD.MOV.U32 R239, RZ, RZ, R151 ;  /* 0x000000ffffef7224 */ /* 0x000fe200078e0097 */
[----:B----4-:R-:W-:-:S04]  /*11450*/  LOP3.LUT R10, R238, R3, RZ, 0xc0, !PT ;  /* 0x00000003ee0a7212 */ /* 0x010fc800078ec0ff */
[----:B------:R-:W-:Y:S02]  /*11460*/  LOP3.LUT R2, R13, R239, R52, 0x96, !PT ;  /* 0x000000ef0d027212 */ /* 0x000fe400078e9634 */
[----:B------:R-:W-:Y:S01]  /*11470*/  LOP3.LUT R8, R252, R0, RZ, 0xc0, !PT ;  /* 0x00000000fc087212 */ /* 0x000fe200078ec0ff */
[----:B------:R-:W-:Y:S02]  /*11480*/  IMAD.MOV.U32 R252, RZ, RZ, R150 ;  /* 0x000000fffffc7224 */ /* 0x000fe400078e0096 */
[----:B------:R-:W-:-:S05]  /*11490*/  IMAD.WIDE.U32 R2, R2, -0x2daee0ad, RZ ;  /* 0xd2511f5302027825 */ /* 0x000fca00078e00ff */
[----:B------:R-:W-:Y:S02]  /*114a0*/  LOP3.LUT R0, R3, R252, R54, 0x96, !PT ;  /* 0x000000fc03007212 */ /* 0x000fe400078e9636 */
[----:B------:R-:W-:Y:S01]  /*114b0*/  LOP3.LUT R3, R2, 0xffff, RZ, 0xc0, !PT ;  /* 0x0000ffff02037812 */ /* 0x000fe200078ec0ff */
[----:B------:R-:W-:Y:S01]  /*114c0*/  LDSM.16.MT88.4 R52, [R188+0xb400] ;  /* 0x00b40000bc34783b */ /* 0x000fe20000004200 */
[C---:B------:R-:W-:Y:S02]  /*114d0*/  LOP3.LUT R4, R0.reuse, 0xffff, RZ, 0xc0, !PT ;  /* 0x0000ffff00047812 */ /* 0x040fe400078ec0ff */
[----:B------:R-:W-:Y:S02]  /*114e0*/  LOP3.LUT R13, R0, 0xff, RZ, 0xc0, !PT ;  /* 0x000000ff000d7812 */ /* 0x000fe400078ec0ff */
[--C-:B------:R-:W-:Y:S02]  /*114f0*/  SHF.R.U32.HI R5, RZ, 0x10, R0.reuse ;  /* 0x00000010ff057819 */ /* 0x100fe40000011600 */
[----:B------:R-:W-:-:S02]  /*11500*/  SHF.R.U32.HI R12, RZ, 0x18, R0 ;  /* 0x00000018ff0c7819 */ /* 0x000fc40000011600 */
[----:B------:R-:W-:Y:S02]  /*11510*/  LOP3.LUT R6, R2, 0xff, RZ, 0xc0, !PT ;  /* 0x000000ff02067812 */ /* 0x000fe400078ec0ff */
[----:B------:R-:W-:Y:S02]  /*11520*/  SHF.R.U32.HI R0, RZ, 0x8, R3 ;  /* 0x00000008ff007819 */ /* 0x000fe40000011603 */
[----:B------:R-:W-:Y:S02]  /*11530*/  SHF.R.U32.HI R3, RZ, 0x8, R4 ;  /* 0x00000008ff037819 */ /* 0x000fe40000011604 */
[----:B------:R-:W-:Y:S02]  /*11540*/  SHF.R.U32.HI R14, RZ, 0x10, R2 ;  /* 0x00000010ff0e7819 */ /* 0x000fe40000011602 */
[----:B------:R-:W-:Y:S02]  /*11550*/  LOP3.LUT R4, R5, 0xff, RZ, 0xc0, !PT ;  /* 0x000000ff05047812 */ /* 0x000fe400078ec0ff */
[----:B------:R-:W-:-:S02]  /*11560*/  PRMT R6, R6, 0x5410, R0 ;  /* 0x0000541006067816 */ /* 0x000fc40000000000 */
[----:B------:R-:W-:Y:S02]  /*11570*/  LOP3.LUT R11, R237, R11, RZ, 0xc0, !PT ;  /* 0x0000000bed0b7212 */ /* 0x000fe400078ec0ff */
[----:B------:R-:W-:Y:S02]  /*11580*/  PRMT R0, R13, 0x5410, R3 ;  /* 0x000054100d007816 */ /* 0x000fe40000000003 */
[----:B------:R-:W-:Y:S02]  /*11590*/  SHF.R.U32.HI R7, RZ, 0x18, R2 ;  /* 0x00000018ff077819 */ /* 0x000fe40000011602 */
[----:B------:R-:W-:Y:S02]  /*115a0*/  PRMT R2, R4, 0x5410, R12 ;  /* 0x0000541004027816 */ /* 0x000fe4000000000c */
[----:B------:R-:W-:Y:S02]  /*115b0*/  LOP3.LUT R5, R14, 0xff, RZ, 0xc0, !PT ;  /* 0x000000ff0e057812 */ /* 0x000fe400078ec0ff */
[----:B------:R-:W-:Y:S01]  /*115c0*/  HSET2.LE.AND R0, R0, R236, PT ;  /* 0x000000ec00007233 */ /* 0x000fe20003803000 */
[----:B------:R-:W-:Y:S01]  /*115d0*/  HMMA.16816.F32 R116, R8, R46, R136 ;  /* 0x0000002e0874723c */ /* 0x000fe20000001888 */
[----:B------:R-:W-:-:S02]  /*115e0*/  PRMT R5, R5, 0x5410, R7 ;  /* 0x0000541005057816 */ /* 0x000fc40000000007 */
[----:B------:R-:W-:-:S03]  /*115f0*/  HSET2.LE.AND R2, R2, R236, PT ;  /* 0x000000ec02027233 */ /* 0x000fc60003803000 */
[----:B------:R-:W-:Y:S01]  /*11600*/  HMMA.16816.F32 R124, R8, R20, R56 ;  /* 0x00000014087c723c */ /* 0x000fe20000001838 */
[----:B------:R-:W-:Y:S01]  /*11610*/  IMAD.MOV.U32 R136, RZ, RZ, R205 ;  /* 0x000000ffff887224 */ /* 0x000fe200078e00cd */
[----:B------:R-:W-:Y:S01]  /*11620*/  HSET2.LE.AND R3, R6, R236, PT ;  /* 0x000000ec06037233 */ /* 0x000fe20003803000 */
[----:B------:R-:W-:Y:S01]  /*11630*/  IMAD.MOV.U32 R137, RZ, RZ, R250 ;  /* 0x000000ffff897224 */ /* 0x000fe200078e00fa */
[----:B------:R-:W-:Y:S01]  /*11640*/  LOP3.LUT R4, R146, R0, RZ, 0xc0, !PT ;  /* 0x0000000092047212 */ /* 0x000fe200078ec0ff */
[----:B------:R-:W-:Y:S02]  /*11650*/  IMAD.MOV.U32 R138, RZ, RZ, R247 ;  /* 0x000000ffff8a7224 */ /* 0x000fe400078e00f7 */
[----:B------:R-:W-:Y:S02]  /*11660*/  IMAD.MOV.U32 R139, RZ, RZ, R246 ;  /* 0x000000ffff8b7224 */ /* 0x000fe400078e00f6 */
[----:B------:R-:W-:Y:S02]  /*11670*/  IMAD.MOV.U32 R56, RZ, RZ, R199 ;  /* 0x000000ffff387224 */ /* 0x000fe400078e00c7 */
[----:B------:R-:W-:-:S02]  /*11680*/  IMAD.MOV.U32 R57, RZ, RZ, R198 ;  /* 0x000000ffff397224 */ /* 0x000fc400078e00c6 */
[----:B------:R-:W-:Y:S02]  /*11690*/  IMAD.MOV.U32 R58, RZ, RZ, R197 ;  /* 0x000000ffff3a7224 */ /* 0x000fe400078e00c5 */
[----:B------:R-:W-:Y:S01]  /*116a0*/  IMAD.MOV.U32 R59, RZ, RZ, R196 ;  /* 0x000000ffff3b7224 */ /* 0x000fe200078e00c4 */
[----:B------:R-:W-:Y:S01]  /*116b0*/  HSET2.LE.AND R0, R5, R236, PT ;  /* 0x000000ec05007233 */ /* 0x000fe20003803000 */
[----:B------:R-:W-:Y:S01]  /*116c0*/  HMMA.16816.F32 R120, R8, R44, R240 ;  /* 0x0000002c0878723c */ /* 0x000fe200000018f0 */
[----:B------:R-:W-:Y:S01]  /*116d0*/  LOP3.LUT R5, R145, R2, RZ, 0xc0, !PT ;  /* 0x0000000291057212 */ /* 0x000fe200078ec0ff */
[----:B------:R-:W-:Y:S01]  /*116e0*/  LDSM.16.MT88.4 R44, [R188+0x9400] ;  /* 0x00940000bc2c783b */ /* 0x000fe20000004200 */
[----:B------:R-:W-:-:S03]  /*116f0*/  LOP3.LUT R2, R15, R239, R24, 0x96, !PT ;  /* 0x000000ef0f027212 */ /* 0x000fc600078e9618 */
[C---:B------:R-:W-:Y:S01]  /*11700*/  HMMA.16816.F32 R128, R8.reuse, R22, R160 ;  /* 0x000000160880723c */ /* 0x040fe200000018a0 */
[----:B------:R-:W1:Y:S01]  /*11710*/  LDSM.16.MT88.4 R20, [R174+0x9400] ;  /* 0x00940000ae14783b */ /* 0x000e620000004200 */
[----:B------:R-:W-:Y:S01]  /*11720*/  LOP3.LUT R6, R144, R3, RZ, 0xc0, !PT ;  /* 0x0000000390067212 */ /* 0x000fe200078ec0ff */
[----:B------:R-:W-:Y:S02]  /*11730*/  IMAD.WIDE.U32 R2, R2, -0x2daee0ad, RZ ;  /* 0xd2511f5302027825 */ /* 0x000fe400078e00ff */
[----:B------:R-:W2:Y:S01]  /*11740*/  LDL.LU R205, [R1+0x248] ;  /* 0x0002480001cd7983 */ /* 0x000ea20000300800 */
[----:B------:R-:W-:Y:S01]  /*11750*/  HMMA.16816.F32 R112, R8, R48, R168 ;  /* 0x000000300870723c */ /* 0x000fe200000018a8 */
[----:B------:R-:W-:-:S05]  /*11760*/  IMAD.MOV.U32 R160, RZ, RZ, R203 ;  /* 0x000000ffffa07224 */ /* 0x000fca00078e00cb */
[----:B------:R-:W-:Y:S01]  /*11770*/  HMMA.16816.F32 R108, R8, R50, R212 ;  /* 0x00000032086c723c */ /* 0x000fe200000018d4 */
[----:B------:R-:W3:Y:S01]  /*11780*/  LDSM.16.MT88.4 R48, [R174+0xa400] ;  /* 0x00a40000ae30783b */ /* 0x000ee20000004200 */
[----:B------:R-:W-:-:S04]  /*11790*/  IMAD.MOV.U32 R161, RZ, RZ, R202 ;  /* 0x000000ffffa17224 */ /* 0x000fc800078e00ca */
[----:B------:R-:W-:Y:S01]  /*117a0*/  HMMA.16816.F32 R132, R8, R16, R152 ;  /* 0x000000100884723c */ /* 0x000fe20000001898 */
[----:B------:R-:W-:-:S05]  /*117b0*/  IMAD.MOV.U32 R162, RZ, RZ, R201 ;  /* 0x000000ffffa27224 */ /* 0x000fca00078e00c9 */
[----:B------:R-:W-:Y:S01]  /*117c0*/  HMMA.16816.F32 R136, R8, R18, R136 ;  /* 0x000000120888723c */ /* 0x000fe20000001888 */
[----:B------:R-:W4:Y:S01]  /*117d0*/  LDSM.16.MT88.4 R16, [R188+0xa400] ;  /* 0x00a40000bc10783b */ /* 0x000f220000004200 */
[----:B------:R-:W-:-:S04]  /*117e0*/  IMAD.MOV.U32 R152, RZ, RZ, R251 ;  /* 0x000000ffff987224 */ /* 0x000fc800078e00fb */
[C---:B------:R-:W-:Y:S01]  /*117f0*/  HMMA.16816.F32 R144, R8.reuse, R42, R56 ;  /* 0x0000002a0890723c */ /* 0x040fe20000001838 */
[----:B------:R-:W4:Y:S01]  /*11800*/  LDSM.16.MT88.4 R56, [R174+0xb400] ;  /* 0x00b40000ae38783b */ /* 0x000f220000004200 */
[----:B------:R-:W-:Y:S02]  /*11810*/  IMAD.MOV.U32 R153, RZ, RZ, R172 ;  /* 0x000000ffff997224 */ /* 0x000fe400078e00ac */
[----:B------:R-:W-:Y:S02]  /*11820*/  IMAD.MOV.U32 R154, RZ, RZ, R173 ;  /* 0x000000ffff9a7224 */ /* 0x000fe400078e00ad */
[----:B------:R-:W-:Y:S01]  /*11830*/  IMAD.MOV.U32 R163, RZ, RZ, R200 ;  /* 0x000000ffffa37224 */ /* 0x000fe200078e00c8 */
[----:B------:R-:W-:Y:S01]  /*11840*/  LOP3.LUT R7, R148, R0, RZ, 0xc0, !PT ;  /* 0x0000000094077212 */ /* 0x000fe200078ec0ff */
[----:B------:R-:W-:Y:S01]  /*11850*/  IMAD.MOV.U32 R155, RZ, RZ, R211 ;  /* 0x000000ffff9b7224 */ /* 0x000fe200078e00d3 */
[----:B------:R-:W-:Y:S01]  /*11860*/  LOP3.LUT R0, R2, 0xffff, RZ, 0xc0, !PT ;  /* 0x0000ffff02007812 */ /* 0x000fe200078ec0ff */
[----:B------:R-:W-:Y:S01]  /*11870*/  IMAD.MOV.U32 R238, RZ, RZ, R149 ;  /* 0x000000ffffee7224 */ /* 0x000fe200078e0095 */
[C---:B------:R-:W-:Y:S01]  /*11880*/  HMMA.16816.F32 R140, R8.reuse, R40, R184 ;  /* 0x00000028088c723c */ /* 0x040fe200000018b8 */
[----:B------:R-:W-:Y:S01]  /*11890*/  SHF.R.U32.HI R12, RZ, 0x18, R2 ;  /* 0x00000018ff0c7819 */ /* 0x000fe20000011602 */
[----:B------:R-:W2:Y:S04]  /*118a0*/  LDL.LU R250, [R1+0x244] ;  /* 0x0002440001fa7983 */ /* 0x000ea80000300800 */
[C---:B------:R-:W-:Y:S01]  /*118b0*/  HMMA.16816.F32 R148, R8.reuse, R36, R160 ;  /* 0x000000240894723c */ /* 0x040fe200000018a0 */
[----:B------:R-:W2:Y:S04]  /*118c0*/  LDL.LU R247, [R1+0x240] ;  /* 0x0002400001f77983 */ /* 0x000ea80000300800 */
[----:B------:R-:W2:Y:S01]  /*118d0*/  LDL.LU R246, [R1+0x23c] ;  /* 0x00023c0001f67983 */ /* 0x000ea20000300800 */
[----:B------:R-:W-:Y:S03]  /*118e0*/  HMMA.16816.F32 R152, R8, R38, R152 ;  /* 0x000000260898723c */ /* 0x000fe60000001898 */
[----:B------:R-:W2:Y:S04]  /*118f0*/  LDL.LU R251, [R1+0x238] ;  /* 0x0002380001fb7983 */ /* 0x000ea80000300800 */
[----:B------:R-:W-:Y:S01]  /*11900*/  SHF.R.U32.HI R8, RZ, 0x8, R0 ;  /* 0x00000008ff087819 */ /* 0x000fe20000011600 */
[----:B------:R1:W5:Y:S01]  /*11910*/  LDL.LU R172, [R1+0x234] ;  /* 0x0002340001ac7983 */ /* 0x0003620000300800 */
[----:B------:R-:W-:-:S02]  /*11920*/  LOP3.LUT R0, R3, R252, R26, 0x96, !PT ;  /* 0x000000fc03007212 */ /* 0x000fc400078e961a */
[----:B------:R-:W-:Y:S01]  /*11930*/  LOP3.LUT R9, R2, 0xff, RZ, 0xc0, !PT ;  /* 0x000000ff02097812 */ /* 0x000fe200078ec0ff */
[----:B------:R1:W5:Y:S01]  /*11940*/  LDL.LU R173, [R1+0x230] ;  /* 0x0002300001ad7983 */ /* 0x0003620000300800 */
[----:B------:R-:W-:Y:S02]  /*11950*/  SHF.R.U32.HI R3, RZ, 0x10, R2 ;  /* 0x00000010ff037819 */ /* 0x000fe40000011602 */
[----:B------:R-:W-:Y:S01]  /*11960*/  LOP3.LUT R2, R0, 0xffff, RZ, 0xc0, !PT ;  /* 0x0000ffff00027812 */ /* 0x000fe200078ec0ff */
[----:B------:R1:W5:Y:S01]  /*11970*/  LDL.LU R211, [R1+0x22c] ;  /* 0x00022c0001d37983 */ /* 0x0003620000300800 */
[----:B------:R-:W-:Y:S02]  /*11980*/  PRMT R13, R9, 0x5410, R8 ;  /* 0x00005410090d7816 */ /* 0x000fe40000000008 */
[----:B------:R-:W-:Y:S01]  /*11990*/  LOP3.LUT R9, R3, 0xff, RZ, 0xc0, !PT ;  /* 0x000000ff03097812 */ /* 0x000fe200078ec0ff */
[----:B------:R1:W5:Y:S01]  /*119a0*/  LDL.LU R210, [R1+0x228] ;  /* 0x0002280001d27983 */ /* 0x0003620000300800 */
[----:B------:R-:W-:-:S02]  /*119b0*/  SHF.R.U32.HI R3, RZ, 0x10, R0 ;  /* 0x00000010ff037819 */ /* 0x000fc40000011600 */
[----:B------:R-:W-:Y:S01]  /*119c0*/  LOP3.LUT R11, R0, 0xff, RZ, 0xc0, !PT ;  /* 0x000000ff000b7812 */ /* 0x000fe200078ec0ff */
[----:B------:R-:W-:Y:S01]  /*119d0*/  IMAD.MOV.U32 R241, RZ, RZ, R157 ;  /* 0x000000fffff17224 */ /* 0x000fe200078e009d */
[----:B------:R-:W-:Y:S01]  /*119e0*/  SHF.R.U32.HI R8, RZ, 0x8, R2 ;  /* 0x00000008ff087819 */ /* 0x000fe20000011602 */
[----:B------:R1:W5:Y:S01]  /*119f0*/  LDL.LU R207, [R1+0x224] ;  /* 0x0002240001cf7983 */ /* 0x0003620000300800 */
[----:B------:R-:W-:Y:S02]  /*11a00*/  SHF.R.U32.HI R10, RZ, 0x18, R0 ;  /* 0x00000018ff0a7819 */ /* 0x000fe40000011600 */
[----:B------:R-:W-:Y:S01]  /*11a10*/  LOP3.LUT R2, R3, 0xff, RZ, 0xc0, !PT ;  /* 0x000000ff03027812 */ /* 0x000fe200078ec0ff */
[----:B------:R1:W5:Y:S01]  /*11a20*/  LDL.LU R206, [R1+0x220] ;  /* 0x0002200001ce7983 */ /* 0x0003620000300800 */
[----:B------:R-:W-:Y:S02]  /*11a30*/  PRMT R0, R11, 0x5410, R8 ;  /* 0x000054100b007816 */ /* 0x000fe40000000008 */
[----:B------:R-:W-:Y:S01]  /*11a40*/  PRMT R2, R2, 0x5410, R10 ;  /* 0x0000541002027816 */ /* 0x000fe2000000000a */
[----:B------:R2:W5:Y:S01]  /*11a50*/  LDL.LU R204, [R1+0x21c] ;  /* 0x00021c0001cc7983 */ /* 0x0005620000300800 */
[----:B------:R-:W-:-:S02]  /*11a60*/  PRMT R14, R9, 0x5410, R12 ;  /* 0x00005410090e7816 */ /* 0x000fc4000000000c */
[--C-:B------:R-:W-:Y:S01]  /*11a70*/  HSET2.LE.AND R0, R0, R236.reuse, PT ;  /* 0x000000ec00007233 */ /* 0x100fe20003803000 */
[----:B------:R2:W5:Y:S01]  /*11a80*/  LDL.LU R203, [R1+0x218] ;  /* 0x0002180001cb7983 */ /* 0x0005620000300800 */
[----:B------:R-:W-:Y:S01]  /*11a90*/  LOP3.LUT R9, R194, R241, RZ, 0x3c, !PT ;  /* 0x000000f1c2097212 */ /* 0x000fe200078e3cff */
[----:B------:R-:W-:Y:S02]  /*11aa0*/  IMAD.MOV.U32 R40, RZ, RZ, R180 ;  /* 0x000000ffff287224 */ /* 0x000fe400078e00b4 */
[----:B------:R2:W5:Y:S01]  /*11ab0*/  LDL.LU R202, [R1+0x214] ;  /* 0x0002140001ca7983 */ /* 0x0005620000300800 */
[----:B------:R-:W-:Y:S01]  /*11ac0*/  IMAD.MOV.U32 R41, RZ, RZ, R181 ;  /* 0x000000ffff297224 */ /* 0x000fe200078e00b5 */
[--C-:B------:R-:W-:Y:S02]  /*11ad0*/  HSET2.LE.AND R2, R2, R236.reuse, PT ;  /* 0x000000ec02027233 */ /* 0x100fe40003803000 */
[----:B------:R2:W5:Y:S01]  /*11ae0*/  LDL.LU R201, [R1+0x210] ;  /* 0x0002100001c97983 */ /* 0x0005620000300800 */
[----:B------:R-:W-:Y:S01]  /*11af0*/  IMAD.MOV.U32 R180, RZ, RZ, R222 ;  /* 0x000000ffffb47224 */ /* 0x000fe200078e00de */
[----:B------:R-:W-:Y:S01]  /*11b00*/  LOP3.LUT R8, R193, R0, RZ, 0xc0, !PT ;  /* 0x00000000c1087212 */ /* 0x000fe200078ec0ff */
[----:B------:R-:W-:Y:S01]  /*11b10*/  IMAD.MOV.U32 R181, RZ, RZ, R223 ;  /* 0x000000ffffb57224 */ /* 0x000fe200078e00df */
[----:B------:R2:W5:Y:S01]  /*11b20*/  LDL.LU R200, [R1+0x20c] ;  /* 0x00020c0001c87983 */ /* 0x0005620000300800 */
[--C-:B------:R-:W-:Y:S01]  /*11b30*/  HSET2.LE.AND R3, R13, R236.reuse, PT ;  /* 0x000000ec0d037233 */ /* 0x100fe20003803000 */
[----:B------:R-:W-:Y:S01]  /*11b40*/  IMAD.MOV.U32 R38, RZ, RZ, R167 ;  /* 0x000000ffff267224 */ /* 0x000fe200078e00a7 */
[----:B------:R-:W-:Y:S01]  /*11b50*/  HSET2.LE.AND R0, R14, R236, PT ;  /* 0x000000ec0e007233 */ /* 0x000fe20003803000 */
[----:B------:R2:W5:Y:S01]  /*11b60*/  LDL.LU R199, [R1+0x208] ;  /* 0x0002080001c77983 */ /* 0x0005620000300800 */
[----:B------:R-:W-:Y:S01]  /*11b70*/  IMAD.WIDE.U32 R12, R9, -0x326172a9, RZ ;  /* 0xcd9e8d57090c7825 */ /* 0x000fe200078e00ff */
[----:B-1----:R-:W-:Y:S02]  /*11b80*/  HMMA.16816.F32 R160, R4, R22, R68 ;  /* 0x0000001604a0723c */ /* 0x002fe40000001844 */
[----:B------:R1:W5:Y:S01]  /*11b90*/  LDL.LU R198, [R1+0x204] ;  /* 0x0002040001c67983 */ /* 0x0003620000300800 */
[----:B------:R-:W-:Y:S01]  /*11ba0*/  IMAD.MOV.U32 R240, RZ, RZ, R156 ;  /* 0x000000fffff07224 */ /* 0x000fe200078e009c */
[----:B------:R-:W-:-:S02]  /*11bb0*/  LOP3.LUT R9, R191, R2, RZ, 0xc0, !PT ;  /* 0x00000002bf097212 */ /* 0x000fc400078ec0ff */
[----:B------:R1:W5:Y:S01]  /*11bc0*/  LDL.LU R197, [R1+0x200] ;  /* 0x0002000001c57983 */ /* 0x0003620000300800 */
[C---:B------:R-:W-:Y:S01]  /*11bd0*/  HMMA.16816.F32 R164, R4.reuse, R44, R60 ;  /* 0x0000002c04a4723c */ /* 0x040fe2000000183c */
[----:B------:R-:W-:Y:S02]  /*11be0*/  IMAD.MOV.U32 R27, RZ, RZ, R238 ;  /* 0x000000ffff1b7224 */ /* 0x000fe400078e00ee */
[----:B------:R1:W5:Y:S01]  /*11bf0*/  LDL.LU R196, [R1+0x1fc] ;  /* 0x0001fc0001c47983 */ /* 0x0003620000300800 */
[----:B------:R-:W-:Y:S01]  /*11c00*/  IMAD.MOV.U32 R71, RZ, RZ, R182 ;  /* 0x000000ffff477224 */ /* 0x000fe200078e00b6 */
[----:B------:R-:W-:Y:S01]  /*11c10*/  LOP3.LUT R10, R190, R3, RZ, 0xc0, !PT ;  /* 0x00000003be0a7212 */ /* 0x000fe200078ec0ff */
[----:B------:R-:W-:Y:S01]  /*11c20*/  IMAD.MOV.U32 R242, RZ, RZ, R235 ;  /* 0x000000fffff27224 */ /* 0x000fe200078e00eb */
[----:B------:R1:W5:Y:S01]  /*11c30*/  LDL.LU R193, [R1+0x1f8] ;  /* 0x0001f80001c17983 */ /* 0x0003620000300800 */
[----:B------:R-:W-:Y:S02]  /*11c40*/  IMAD.MOV.U32 R241, RZ, RZ, R183 ;  /* 0x000000fffff17224 */ /* 0x000fe400078e00b7 */
[----:B------:R-:W-:Y:S01]  /*11c50*/  IMAD.MOV.U32 R62, RZ, RZ, R180 ;  /* 0x000000ffff3e7224 */ /* 0x000fe200078e00b4 */
[----:B------:R1:W5:Y:S01]  /*11c60*/  LDL.LU R191, [R1+0x1f4] ;  /* 0x0001f40001bf7983 */ /* 0x0003620000300800 */
[----:B------:R-:W-:Y:S01]  /*11c70*/  IMAD.MOV.U32 R63, RZ, RZ, R181 ;  /* 0x000000ffff3f7224 */ /* 0x000fe200078e00b5 */
[C---:B------:R-:W-:Y:S01]  /*11c80*/  HMMA.16816.F32 R104, R4.reuse, R20, R104 ;  /* 0x000000140468723c */ /* 0x040fe20000001868 */
[----:B------:R-:W-:Y:S01]  /*11c90*/  IMAD.MOV.U32 R70, RZ, RZ, R176 ;  /* 0x000000ffff467224 */ /* 0x000fe200078e00b0 */
[----:B------:R1:W5:Y:S01]  /*11ca0*/  LDL.LU R190, [R1+0x1f0] ;  /* 0x0001f00001be7983 */ /* 0x0003620000300800 */
[----:B------:R-:W-:Y:S01]  /*11cb0*/  IMAD.MOV.U32 R37, RZ, RZ, R179 ;  /* 0x000000ffff257224 */ /* 0x000fe200078e00b3 */
[----:B------:R-:W-:Y:S01]  /*11cc0*/  LOP3.LUT R11, R189, R0, RZ, 0xc0, !PT ;  /* 0x00000000bd0b7212 */ /* 0x000fe200078ec0ff */
        /* <DEDUP_REMOVED lines=8> */
[-C--:B------:R-:W-:Y:S01]  /*11d50*/  LOP3.LUT R14, R245, R175.reuse, R12, 0x96, !PT ;  /* 0x000000aff50e7212 */ /* 0x080fe200078e960c */
[----:B------:R-:W-:Y:S01]  /*11d60*/  IMAD.MOV.U32 R235, RZ, RZ, R219 ;  /* 0x000000ffffeb7224 */ /* 0x000fe200078e00db */
[C---:B---3--:R-:W-:Y:S01]  /*11d70*/  HMMA.16816.F32 R168, R4.reuse, R48, R88 ;  /* 0x0000003004a8723c */ /* 0x048fe20000001858 */
[----:B------:R-:W-:Y:S01]  /*11d80*/  IMAD.MOV.U32 R240, RZ, RZ, R178 ;  /* 0x000000fffff07224 */ /* 0x000fe200078e00b2 */
[----:B------:R1:W5:Y:S04]  /*11d90*/  LDL.LU R189, [R1+0x1ec] ;  /* 0x0001ec0001bd7983 */ /* 0x0003680000300800 */
[C---:B------:R-:W-:Y:S06]  /*11da0*/  HMMA.16816.F32 R184, R4.reuse, R50, R76 ;  /* 0x0000003204b8723c */ /* 0x040fec000000184c */
[C---:B----4-:R-:W-:Y:S06]  /*11db0*/  HMMA.16816.F32 R220, R4.reuse, R16, R92 ;  /* 0x0000001004dc723c */ /* 0x050fec000000185c */
[C---:B------:R-:W-:Y:S06]  /*11dc0*/  HMMA.16816.F32 R216, R4.reuse, R18, R84 ;  /* 0x0000001204d8723c */ /* 0x040fec0000001854 */
[C---:B------:R-:W-:Y:S06]  /*11dd0*/  HMMA.16816.F32 R212, R4.reuse, R56, R72 ;  /* 0x0000003804d4723c */ /* 0x040fec0000001848 */
[C---:B------:R-:W-:Y:S06]  /*11de0*/  HMMA.16816.F32 R176, R4.reuse, R58, R64 ;  /* 0x0000003a04b0723c */ /* 0x040fec0000001840 */
[----:B------:R-:W-:Y:S07]  /*11df0*/  HMMA.16816.F32 R100, R4, R54, R96 ;  /* 0x000000360464723c */ /* 0x000fee0000001860 */
[----:B------:R-:W-:-:S02]  /*11e00*/  LOP3.LUT R6, R209, R175, R12, 0x96, !PT ;  /* 0x000000afd1067212 */ /* 0x000fc400078e960c */
[----:B------:R1:W5:Y:S01]  /*11e10*/  LDL.LU R175, [R1+0x1e8] ;  /* 0x0001e80001af7983 */ /* 0x0003620000300800 */
[----:B------:R-:W-:Y:S01]  /*11e20*/  LOP3.LUT R2, R13, R37, R42, 0x96, !PT ;  /* 0x000000250d027212 */ /* 0x000fe200078e962a */
[----:B------:R-:W-:-:S04]  /*11e30*/  IMAD.WIDE.U32 R4, R14, -0x2daee0ad, RZ ;  /* 0xd2511f530e047825 */ /* 0x000fc800078e00ff */
[----:B------:R-:W-:-:S05]  /*11e40*/  IMAD.WIDE.U32 R2, R2, -0x2daee0ad, RZ ;  /* 0xd2511f5302027825 */ /* 0x000fca00078e00ff */
[----:B------:R-:W-:Y:S02]  /*11e50*/  LOP3.LUT R3, R3, R70, R248, 0x96, !PT ;  /* 0x0000004603037212 */ /* 0x000fe400078e96f8 */
[----:B------:R-:W-:-:S03]  /*11e60*/  LOP3.LUT R0, R5, R71, R2, 0x96, !PT ;  /* 0x0000004705007212 */ /* 0x000fc600078e9602 */
[----:B------:R-:W-:-:S04]  /*11e70*/  IMAD.WIDE.U32 R2, R3, -0x326172a9, RZ ;  /* 0xcd9e8d5703027825 */ /* 0x000fc800078e00ff */
[----:B------:R-:W-:Y:S01]  /*11e80*/  IMAD.WIDE.U32 R42, R0, -0x326172a9, RZ ;  /* 0xcd9e8d57002a7825 */ /* 0x000fe200078e00ff */
[----:B------:R-:W-:-:S04]  /*11e90*/  LOP3.LUT R3, R3, R27, R244, 0x96, !PT ;  /* 0x0000001b03037212 */ /* 0x000fc800078e96f4 */
[----:B------:R-:W-:Y:S01]  /*11ea0*/  LOP3.LUT R0, R43, R38, R2, 0x96, !PT ;  /* 0x000000262b007212 */ /* 0x000fe200078e9602 */
[----:B------:R-:W-:Y:S02]  /*11eb0*/  IMAD.MOV.U32 R68, RZ, RZ, R40 ;  /* 0x000000ffff447224 */ /* 0x000fe400078e0028 */
[----:B------:R-:W-:Y:S02]  /*11ec0*/  IMAD.MOV.U32 R69, RZ, RZ, R41 ;  /* 0x000000ffff457224 */ /* 0x000fe400078e0029 */
[----:B------:R-:W-:-:S04]  /*11ed0*/  IMAD.WIDE.U32 R2, R3, -0x2daee0ad, RZ ;  /* 0xd2511f5303027825 */ /* 0x000fc800078e00ff */
[----:B------:R-:W-:Y:S01]  /*11ee0*/  IMAD.WIDE.U32 R40, R0, -0x2daee0ad, RZ ;  /* 0xd2511f5300287825 */ /* 0x000fe200078e00ff */
[----:B------:R-:W-:-:S04]  /*11ef0*/  LOP3.LUT R0, R3, R39, R4, 0x96, !PT ;  /* 0x0000002703007212 */ /* 0x000fc800078e9604 */
[----:B------:R-:W-:Y:S02]  /*11f00*/  LOP3.LUT R2, R41, R240, R2, 0x96, !PT ;  /* 0x000000f029027212 */ /* 0x000fe400078e9602 */
[----:B------:R-:W-:Y:S01]  /*11f10*/  LOP3.LUT R4, R13, R37, R62, 0x96, !PT ;  /* 0x000000250d047212 */ /* 0x000fe200078e963e */
[----:B------:R-:W-:-:S04]  /*11f20*/  IMAD.WIDE.U32 R36, R0, -0x326172a9, RZ ;  /* 0xcd9e8d5700247825 */ /* 0x000fc800078e00ff */
[----:B------:R-:W-:-:S05]  /*11f30*/  IMAD.WIDE.U32 R2, R2, -0x326172a9, RZ ;  /* 0xcd9e8d5702027825 */ /* 0x000fca00078e00ff */
[----:B------:R-:W-:Y:S01]  /*11f40*/  LOP3.LUT R0, R3, R241, R36, 0x96, !PT ;  /* 0x000000f103007212 */ /* 0x000fe200078e9624 */
[----:B------:R-:W-:Y:S01]  /*11f50*/  IMAD.WIDE.U32 R4, R4, -0x2daee0ad, RZ ;  /* 0xd2511f5304047825 */ /* 0x000fe200078e00ff */
[C---:B------:R-:W-:Y:S02]  /*11f60*/  LOP3.LUT R3, R2.reuse, 0xffff, RZ, 0xc0, !PT ;  /* 0x0000ffff02037812 */ /* 0x040fe400078ec0ff */
[----:B------:R-:W-:Y:S02]  /*11f70*/  LOP3.LUT R13, R2, 0xff, RZ, 0xc0, !PT ;  /* 0x000000ff020d7812 */ /* 0x000fe400078ec0ff */
[--C-:B------:R-:W-:Y:S02]  /*11f80*/  SHF.R.U32.HI R7, RZ, 0x10, R2.reuse ;  /* 0x00000010ff077819 */ /* 0x100fe40000011602 */
[----:B------:R-:W-:Y:S02]  /*11f90*/  SHF.R.U32.HI R12, RZ, 0x18, R2 ;  /* 0x00000018ff0c7819 */ /* 0x000fe40000011602 */
[----:B------:R-:W-:Y:S01]  /*11fa0*/  LOP3.LUT R2, R0, 0xffff, RZ, 0xc0, !PT ;  /* 0x0000ffff00027812 */ /* 0x000fe200078ec0ff */
[----:B------:R-:W-:Y:S01]  /*11fb0*/  IMAD.WIDE.U32 R24, R6, -0x2daee0ad, RZ ;  /* 0xd2511f5306187825 */ /* 0x000fe200078e00ff */
[----:B------:R-:W-:-:S02]  /*11fc0*/  SHF.R.U32.HI R3, RZ, 0x8, R3 ;  /* 0x00000008ff037819 */ /* 0x000fc40000011603 */
[----:B------:R-:W-:Y:S02]  /*11fd0*/  LOP3.LUT R14, R5, R70, R68, 0x96, !PT ;  /* 0x00000046050e7212 */ /* 0x000fe400078e9644 */
[----:B------:R-:W-:Y:S02]  /*11fe0*/  LOP3.LUT R5, R7, 0xff, RZ, 0xc0, !PT ;  /* 0x000000ff07057812 */ /* 0x000fe400078ec0ff */
[----:B------:R-:W-:Y:S02]  /*11ff0*/  SHF.R.U32.HI R6, RZ, 0x8, R2 ;  /* 0x00000008ff067819 */ /* 0x000fe40000011602 */
[----:B------:R-:W-:Y:S02]  /*12000*/  PRMT R2, R13, 0x5410, R3 ;  /* 0x000054100d027816 */ /* 0x000fe40000000003 */
[----:B------:R-:W-:Y:S02]  /*12010*/  SHF.R.U32.HI R3, RZ, 0x10, R0 ;  /* 0x00000010ff037819 */ /* 0x000fe40000011600 */
[----:B------:R-:W-:-:S02]  /*12020*/  LOP3.LUT R15, R25, R71, R4, 0x96, !PT ;  /* 0x00000047190f7212 */ /* 0x000fc400078e9604 */
[----:B------:R-:W-:Y:S02]  /*12030*/  LOP3.LUT R7, R0, 0xff, RZ, 0xc0, !PT ;  /* 0x000000ff00077812 */ /* 0x000fe400078ec0ff */
[----:B------:R-:W-:Y:S02]  /*12040*/  PRMT R4, R5, 0x5410, R12 ;  /* 0x0000541005047816 */ /* 0x000fe4000000000c */
[----:B------:R-:W-:Y:S02]  /*12050*/  SHF.R.U32.HI R5, RZ, 0x18, R0 ;  /* 0x00000018ff057819 */ /* 0x000fe40000011600 */
[----:B------:R-:W-:Y:S02]  /*12060*/  LOP3.LUT R3, R3, 0xff, RZ, 0xc0, !PT ;  /* 0x000000ff03037812 */ /* 0x000fe400078ec0ff */
[----:B------:R-:W-:Y:S02]  /*12070*/  PRMT R6, R7, 0x5410, R6 ;  /* 0x0000541007067816 */ /* 0x000fe40000000006 */
[----:B------:R-:W-:-:S02]  /*12080*/  HSET2.LE.AND R0, R2, R236, PT ;  /* 0x000000ec02007233 */ /* 0x000fc40003803000 */
[--C-:B------:R-:W-:Y:S02]  /*12090*/  HSET2.LE.AND R2, R4, R236.reuse, PT ;  /* 0x000000ec04027233 */ /* 0x100fe40003803000 */
[----:B------:R-:W-:Y:S02]  /*120a0*/  PRMT R4, R3, 0x5410, R5 ;  /* 0x0000541003047816 */ /* 0x000fe40000000005 */
[--C-:B------:R-:W-:Y:S02]  /*120b0*/  HSET2.LE.AND R3, R6, R236.reuse, PT ;  /* 0x000000ec06037233 */ /* 0x100fe40003803000 */
[----:B------:R-:W-:Y:S02]  /*120c0*/  LOP3.LUT R6, R224, R0, RZ, 0xc0, !PT ;  /* 0x00000000e0067212 */ /* 0x000fe400078ec0ff */
[----:B------:R-:W-:Y:S02]  /*120d0*/  HSET2.LE.AND R0, R4, R236, PT ;  /* 0x000000ec04007233 */ /* 0x000fe40003803000 */
[----:B------:R-:W-:-:S02]  /*120e0*/  LOP3.LUT R7, R195, R2, RZ, 0xc0, !PT ;  /* 0x00000002c3077212 */ /* 0x000fc400078ec0ff */
[----:B------:R-:W-:Y:S01]  /*120f0*/  LOP3.LUT R4, R226, R3, RZ, 0xc0, !PT ;  /* 0x00000003e2047212 */ /* 0x000fe200078ec0ff */
[----:B------:R-:W-:Y:S01]  /*12100*/  IMAD.WIDE.U32 R2, R14, -0x326172a9, RZ ;  /* 0xcd9e8d570e027825 */ /* 0x000fe200078e00ff */
[----:B------:R-:W-:-:S03]  /*12110*/  LOP3.LUT R5, R225, R0, RZ, 0xc0, !PT ;  /* 0x00000000e1057212 */ /* 0x000fc600078ec0ff */
[----:B------:R-:W-:Y:S01]  /*12120*/  IMAD.WIDE.U32 R224, R15, -0x326172a9, RZ ;  /* 0xcd9e8d570fe07825 */ /* 0x000fe200078e00ff */
[----:B------:R-:W-:Y:S01]  /*12130*/  LOP3.LUT R3, R3, R27, R208, 0x96, !PT ;  /* 0x0000001b03037212 */ /* 0x000fe200078e96d0 */
[----:B------:R-:W-:Y:S01]  /*12140*/  HMMA.16816.F32 R80, R8, R48, R124 ;  /* 0x000000300850723c */ /* 0x000fe2000000187c */
[----:B------:R-:W-:Y:S02]  /*12150*/  LDSM.16.MT88.4 R12, [R174+0xb800] ;  /* 0x00b80000ae0c783b */ /* 0x000fe40000004200 */
[----:B------:R-:W-:Y:S01]  /*12160*/  LOP3.LUT R0, R225, R38, R2, 0x96, !PT ;  /* 0x00000026e1007212 */ /* 0x000fe200078e9602 */
[----:B------:R-:W-:-:S04]  /*12170*/  IMAD.WIDE.U32 R2, R3, -0x2daee0ad, RZ ;  /* 0xd2511f5303027825 */ /* 0x000fc800078e00ff */
[----:B------:R-:W-:Y:S01]  /*12180*/  IMAD.WIDE.U32 R194, R0, -0x2daee0ad, RZ ;  /* 0xd2511f5300c27825 */ /* 0x000fe200078e00ff */
[----:B------:R-:W-:Y:S01]  /*12190*/  LOP3.LUT R0, R3, R39, R24, 0x96, !PT ;  /* 0x0000002703007212 */ /* 0x000fe200078e9618 */
[C---:B------:R-:W-:Y:S01]  /*121a0*/  HMMA.16816.F32 R76, R8.reuse, R50, R128 ;  /* 0x00000032084c723c */ /* 0x040fe20000001880 */
[----:B------:R-:W3:Y:S02]  /*121b0*/  LDSM.16.MT88.4 R48, [R174+0x9800] ;  /* 0x00980000ae30783b */ /* 0x000ee40000004200 */
[----:B------:R-:W-:Y:S01]  /*121c0*/  LOP3.LUT R2, R195, R240, R2, 0x96, !PT ;  /* 0x000000f0c3027212 */ /* 0x000fe200078e9602 */
[----:B------:R-:W-:Y:S01]  /*121d0*/  IMAD.WIDE.U32 R38, R0, -0x326172a9, RZ ;  /* 0xcd9e8d5700267825 */ /* 0x000fe200078e00ff */
[----:B------:R-:W-:Y:S01]  /*121e0*/  LDSM.16.MT88.4 R24, [R188+0xb800] ;  /* 0x00b80000bc18783b */ /* 0x000fe20000004200 */
[----:B------:R-:W-:Y:S02]  /*121f0*/  HMMA.16816.F32 R92, R8, R20, R112 ;  /* 0x00000014085c723c */ /* 0x000fe40000001870 */
[----:B------:R-:W-:-:S04]  /*12200*/  IMAD.WIDE.U32 R2, R2, -0x326172a9, RZ ;  /* 0xcd9e8d5702027825 */ /* 0x000fc800078e00ff */
[C---:B------:R-:W-:Y:S01]  /*12210*/  HMMA.16816.F32 R108, R8.reuse, R22, R108 ;  /* 0x00000016086c723c */ /* 0x040fe2000000186c */
[----:B------:R-:W-:Y:S05]  /*12220*/  LDSM.16.MT88.4 R20, [R174+0xa800] ;  /* 0x00a80000ae14783b */ /* 0x000fea0000004200 */
[C---:B------:R-:W-:Y:S06]  /*12230*/  HMMA.16816.F32 R88, R8.reuse, R44, R120 ;  /* 0x0000002c0858723c */ /* 0x040fec0000001878 */
[C---:B------:R-:W-:Y:S01]  /*12240*/  HMMA.16816.F32 R84, R8.reuse, R46, R116 ;  /* 0x0000002e0854723c */ /* 0x040fe20000001874 */
[----:B------:R-:W4:Y:S05]  /*12250*/  LDSM.16.MT88.4 R44, [R188+0x9800] ;  /* 0x00980000bc2c783b */ /* 0x000f2a0000004200 */
[C---:B------:R-:W-:Y:S06]  /*12260*/  HMMA.16816.F32 R72, R8.reuse, R16, R132 ;  /* 0x000000100848723c */ /* 0x040fec0000001884 */
[----:B------:R-:W-:Y:S01]  /*12270*/  HMMA.16816.F32 R64, R8, R18, R136 ;  /* 0x000000120840723c */ /* 0x000fe20000001888 */
[----:B------:R-:W1:Y:S01]  /*12280*/  LDSM.16.MT88.4 R16, [R188+0xa800] ;  /* 0x00a80000bc10783b */ /* 0x000e620000004200 */
[----:B------:R-:W-:-:S02]  /*12290*/  LOP3.LUT R0, R3, R241, R38, 0x96, !PT ;  /* 0x000000f103007212 */ /* 0x000fc400078e9626 */
[C---:B------:R-:W-:Y:S02]  /*122a0*/  LOP3.LUT R3, R2.reuse, 0xffff, RZ, 0xc0, !PT ;  /* 0x0000ffff02037812 */ /* 0x040fe400078ec0ff */
[C---:B------:R-:W-:Y:S01]  /*122b0*/  HMMA.16816.F32 R60, R8.reuse, R56, R140 ;  /* 0x00000038083c723c */ /* 0x040fe2000000188c */
[----:B------:R-:W-:Y:S01]  /*122c0*/  LOP3.LUT R36, R2, 0xff, RZ, 0xc0, !PT ;  /* 0x000000ff02247812 */ /* 0x000fe200078ec0ff */
[----:B------:R-:W2:Y:S04]  /*122d0*/  LDSM.16.MT88.4 R140, [R188+0xac00] ;  /* 0x00ac0000bc8c783b */ /* 0x000ea80000004200 */
[C---:B------:R-:W-:Y:S01]  /*122e0*/  HMMA.16816.F32 R68, R8.reuse, R52, R148 ;  /* 0x000000340844723c */ /* 0x040fe20000001894 */
[----:B------:R-:W-:Y:S01]  /*122f0*/  SHF.R.U32.HI R3, RZ, 0x8, R3 ;  /* 0x00000008ff037819 */ /* 0x000fe20000011603 */
[----:B------:R-:W-:Y:S04]  /*12300*/  LDSM.16.MT88.4 R148, [R174+0xac00] ;  /* 0x00ac0000ae94783b */ /* 0x000fe80000004200 */
[C---:B------:R-:W-:Y:S06]  /*12310*/  HMMA.16816.F32 R56, R8.reuse, R58, R144 ;  /* 0x0000003a0838723c */ /* 0x040fec0000001890 */
[----:B------:R-:W-:Y:S07]  /*12320*/  HMMA.16816.F32 R52, R8, R54, R152 ;  /* 0x000000360834723c */ /* 0x000fee0000001898 */
[----:B------:R-:W-:-:S02]  /*12330*/  SHF.R.U32.HI R11, RZ, 0x10, R2 ;  /* 0x00000010ff0b7819 */ /* 0x000fc40000011602 */
[----:B------:R-:W-:Y:S02]  /*12340*/  SHF.R.U32.HI R10, RZ, 0x18, R2 ;  /* 0x00000018ff0a7819 */ /* 0x000fe40000011602 */
[C---:B------:R-:W-:Y:S02]  /*12350*/  LOP3.LUT R2, R0.reuse, 0xffff, RZ, 0xc0, !PT ;  /* 0x0000ffff00027812 */ /* 0x040fe400078ec0ff */
[----:B------:R-:W-:Y:S02]  /*12360*/  LOP3.LUT R11, R11, 0xff, RZ, 0xc0, !PT ;  /* 0x000000ff0b0b7812 */ /* 0x000fe400078ec0ff */
[----:B------:R-:W-:Y:S02]  /*12370*/  SHF.R.U32.HI R8, RZ, 0x8, R2 ;  /* 0x00000008ff087819 */ /* 0x000fe40000011602 */
[----:B------:R-:W-:Y:S02]  /*12380*/  LOP3.LUT R9, R0, 0xff, RZ, 0xc0, !PT ;  /* 0x000000ff00097812 */ /* 0x000fe400078ec0ff */
[----:B------:R-:W-:-:S02]  /*12390*/  PRMT R2, R36, 0x5410, R3 ;  /* 0x0000541024027816 */ /* 0x000fc40000000003 */
[----:B------:R-:W-:Y:S02]  /*123a0*/  SHF.R.U32.HI R3, RZ, 0x10, R0 ;  /* 0x00000010ff037819 */ /* 0x000fe40000011600 */
[----:B------:R-:W-:Y:S02]  /*123b0*/  PRMT R11, R11, 0x5410, R10 ;  /* 0x000054100b0b7816 */ /* 0x000fe4000000000a */
[----:B------:R-:W-:Y:S02]  /*123c0*/  PRMT R8, R9, 0x5410, R8 ;  /* 0x0000541009087816 */ /* 0x000fe40000000008 */
[----:B------:R-:W-:Y:S02]  /*123d0*/  SHF.R.U32.HI R10, RZ, 0x18, R0 ;  /* 0x00000018ff0a7819 */ /* 0x000fe40000011600 */
[----:B------:R-:W-:Y:S02]  /*123e0*/  LOP3.LUT R9, R3, 0xff, RZ, 0xc0, !PT ;  /* 0x000000ff03097812 */ /* 0x000fe400078ec0ff */
[----:B------:R-:W-:-:S02]  /*123f0*/  HSET2.LE.AND R0, R2, R236, PT ;  /* 0x000000ec02007233 */ /* 0x000fc40003803000 */
[--C-:B------:R-:W-:Y:S02]  /*12400*/  HSET2.LE.AND R2, R11, R236.reuse, PT ;  /* 0x000000ec0b027233 */ /* 0x100fe40003803000 */
[----:B------:R-:W-:Y:S02]  /*12410*/  PRMT R9, R9, 0x5410, R10 ;  /* 0x0000541009097816 */ /* 0x000fe4000000000a */
[--C-:B------:R-:W-:Y:S02]  /*12420*/  HSET2.LE.AND R3, R8, R236.reuse, PT ;  /* 0x000000ec08037233 */ /* 0x100fe40003803000 */
[----:B------:R-:W-:Y:S02]  /*12430*/  LOP3.LUT R11, R243, R2, RZ, 0xc0, !PT ;  /* 0x00000002f30b7212 */ /* 0x000fe400078ec0ff */
[----:B------:R-:W-:Y:S02]  /*12440*/  LOP3.LUT R2, R37, R239, R42, 0x96, !PT ;  /* 0x000000ef25027212 */ /* 0x000fe400078e962a */
[----:B------:R-:W-:-:S02]  /*12450*/  HSET2.LE.AND R9, R9, R236, PT ;  /* 0x000000ec09097233 */ /* 0x000fc40003803000 */
[----:B------:R-:W-:Y:S01]  /*12460*/  LOP3.LUT R8, R237, R3, RZ, 0xc0, !PT ;  /* 0x00000003ed087212 */ /* 0x000fe200078ec0ff */
[----:B------:R-:W-:Y:S01]  /*12470*/  IMAD.WIDE.U32 R2, R2, -0x2daee0ad, RZ ;  /* 0xd2511f5302027825 */ /* 0x000fe200078e00ff */
[----:B------:R-:W-:Y:S02]  /*12480*/  LOP3.LUT R10, R242, R0, RZ, 0xc0, !PT ;  /* 0x00000000f20a7212 */ /* 0x000fe400078ec0ff */
[----:B------:R-:W-:Y:S01]  /*12490*/  LOP3.LUT R9, R238, R9, RZ, 0xc0, !PT ;  /* 0x00000009ee097212 */ /* 0x000fe200078ec0ff */
[----:B---3--:R-:W-:Y:S01]  /*124a0*/  HMMA.16816.F32 R136, R4, R48, R104 ;  /* 0x000000300488723c */ /* 0x008fe20000001868 */
[----:B------:R-:W-:Y:S02]  /*124b0*/  LOP3.LUT R0, R3, R252, R40, 0x96, !PT ;  /* 0x000000fc03007212 */ /* 0x000fe400078e9628 */
[----:B------:R-:W-:-:S03]  /*124c0*/  LOP3.LUT R3, R2, 0xffff, RZ, 0xc0, !PT ;  /* 0x0000ffff02037812 */ /* 0x000fc600078ec0ff */
[C---:B------:R-:W-:Y:S06]  /*124d0*/  HMMA.16816.F32 R132, R4.reuse, R50, R160 ;  /* 0x000000320484723c */ /* 0x040fec00000018a0 */
[C---:B----4-:R-:W-:Y:S01]  /*124e0*/  HMMA.16816.F32 R128, R4.reuse, R44, R164 ;  /* 0x0000002c0480723c */ /* 0x050fe200000018a4 */
[----:B------:R-:W3:Y:S05]  /*124f0*/  LDSM.16.MT88.4 R164, [R174+0x9c00] ;  /* 0x009c0000aea4783b */ /* 0x000eea0000004200 */
[C---:B------:R-:W-:Y:S01]  /*12500*/  HMMA.16816.F32 R124, R4.reuse, R46, R156 ;  /* 0x0000002e047c723c */ /* 0x040fe2000000189c */
[----:B------:R-:W4:Y:S05]  /*12510*/  LDSM.16.MT88.4 R156, [R188+0x9c00] ;  /* 0x009c0000bc9c783b */ /* 0x000f2a0000004200 */
[C---:B------:R-:W-:Y:S06]  /*12520*/  HMMA.16816.F32 R120, R4.reuse, R20, R168 ;  /* 0x000000140478723c */ /* 0x040fec00000018a8 */
[C---:B------:R-:W-:Y:S06]  /*12530*/  HMMA.16816.F32 R116, R4.reuse, R22, R184 ;  /* 0x000000160474723c */ /* 0x040fec00000018b8 */
[C---:B-1----:R-:W-:Y:S06]  /*12540*/  HMMA.16816.F32 R112, R4.reuse, R16, R220 ;  /* 0x000000100470723c */ /* 0x042fec00000018dc */
[C---:B------:R-:W-:Y:S06]  /*12550*/  HMMA.16816.F32 R96, R4.reuse, R18, R216 ;  /* 0x000000120460723c */ /* 0x040fec00000018d8 */
[C---:B------:R-:W-:Y:S06]  /*12560*/  HMMA.16816.F32 R104, R4.reuse, R12, R212 ;  /* 0x0000000c0468723c */ /* 0x040fec00000018d4 */
[C---:B------:R-:W-:Y:S06]  /*12570*/  HMMA.16816.F32 R176, R4.reuse, R14, R176 ;  /* 0x0000000e04b0723c */ /* 0x040fec00000018b0 */
[C---:B------:R-:W-:Y:S06]  /*12580*/  HMMA.16816.F32 R180, R4.reuse, R24, R180 ;  /* 0x0000001804b4723c */ /* 0x040fec00000018b4 */
[----:B------:R-:W-:Y:S06]  /*12590*/  HMMA.16816.F32 R100, R4, R26, R100 ;  /* 0x0000001a0464723c */ /* 0x000fec0000001864 */
[----:B------:R-:W-:Y:S01]  /*125a0*/  HMMA.16816.F32 R144, R8, R16, R72 ;  /* 0x000000100890723c */ /* 0x000fe20000001848 */
[----:B------:R-:W-:-:S02]  /*125b0*/  SHF.R.U32.HI R5, RZ, 0x10, R2 ;  /* 0x00000010ff057819 */ /* 0x000fc40000011602 */
[----:B------:R-:W-:-:S03]  /*125c0*/  SHF.R.U32.HI R6, RZ, 0x8, R3 ;  /* 0x00000008ff067819 */ /* 0x000fc60000011603 */
[----:B------:R-:W-:Y:S01]  /*125d0*/  HMMA.16816.F32 R60, R8, R12, R60 ;  /* 0x0000000c083c723c */ /* 0x000fe2000000183c */
[----:B------:R-:W-:Y:S02]  /*125e0*/  LOP3.LUT R16, R2, 0xff, RZ, 0xc0, !PT ;  /* 0x000000ff02107812 */ /* 0x000fe400078ec0ff */
[----:B------:R-:W-:-:S04]  /*125f0*/  SHF.R.U32.HI R3, RZ, 0x10, R0 ;  /* 0x00000010ff037819 */ /* 0x000fc80000011600 */
[----:B------:R-:W-:Y:S02]  /*12600*/  SHF.R.U32.HI R13, RZ, 0x18, R2 ;  /* 0x00000018ff0d7819 */ /* 0x000fe40000011602 */
[C---:B------:R-:W-:Y:S02]  /*12610*/  LOP3.LUT R2, R0.reuse, 0xffff, RZ, 0xc0, !PT ;  /* 0x0000ffff00027812 */ /* 0x040fe400078ec0ff */
[----:B------:R-:W-:Y:S02]  /*12620*/  LOP3.LUT R5, R5, 0xff, RZ, 0xc0, !PT ;  /* 0x000000ff05057812 */ /* 0x000fe400078ec0ff */
[----:B------:R-:W-:Y:S02]  /*12630*/  SHF.R.U32.HI R4, RZ, 0x8, R2 ;  /* 0x00000008ff047819 */ /* 0x000fe40000011602 */
[----:B------:R-:W-:Y:S02]  /*12640*/  LOP3.LUT R12, R0, 0xff, RZ, 0xc0, !PT ;  /* 0x000000ff000c7812 */ /* 0x000fe400078ec0ff */
[----:B------:R-:W-:-:S02]  /*12650*/  LOP3.LUT R2, R3, 0xff, RZ, 0xc0, !PT ;  /* 0x000000ff03027812 */ /* 0x000fc400078ec0ff */
[----:B------:R-:W-:Y:S02]  /*12660*/  SHF.R.U32.HI R7, RZ, 0x18, R0 ;  /* 0x00000018ff077819 */ /* 0x000fe40000011600 */
[----:B------:R-:W-:Y:S02]  /*12670*/  PRMT R3, R5, 0x5410, R13 ;  /* 0x0000541005037816 */ /* 0x000fe4000000000d */
[----:B------:R-:W-:Y:S02]  /*12680*/  PRMT R5, R12, 0x5410, R4 ;  /* 0x000054100c057816 */ /* 0x000fe40000000004 */
[----:B------:R-:W-:Y:S02]  /*12690*/  PRMT R4, R2, 0x5410, R7 ;  /* 0x0000541002047816 */ /* 0x000fe40000000007 */
[----:B------:R-:W-:Y:S01]  /*126a0*/  HSET2.LE.AND R2, R3, R236, PT ;  /* 0x000000ec03027233 */ /* 0x000fe20003803000 */
[----:B------:R-:W-:Y:S01]  /*126b0*/  HMMA.16816.F32 R168, R8, R48, R92 ;  /* 0x0000003008a8723c */ /* 0x000fe2000000185c */
[----:B------:R-:W-:-:S02]  /*126c0*/  PRMT R0, R16, 0x5410, R6 ;  /* 0x0000541010007816 */ /* 0x000fc40000000006 */
[----:B------:R-:W-:-:S04]  /*126d0*/  HSET2.LE.AND R3, R5, R236, PT ;  /* 0x000000ec05037233 */ /* 0x000fc80003803000 */
[----:B------:R-:W-:Y:S02]  /*126e0*/  LOP3.LUT R95, R227, R2, RZ, 0xc0, !PT ;  /* 0x00000002e35f7212 */ /* 0x000fe400078ec0ff */
[----:B------:R-:W-:Y:S01]  /*126f0*/  LOP3.LUT R2, R39, R239, R224, 0x96, !PT ;  /* 0x000000ef27027212 */ /* 0x000fe200078e96e0 */
[C---:B------:R-:W-:Y:S01]  /*12700*/  HMMA.16816.F32 R152, R8.reuse, R20, R80 ;  /* 0x000000140898723c */ /* 0x040fe20000001850 */
[--C-:B------:R-:W-:Y:S01]  /*12710*/  HSET2.LE.AND R0, R0, R236.reuse, PT ;  /* 0x000000ec00007233 */ /* 0x100fe20003803000 */
[----:B------:R-:W1:Y:S01]  /*12720*/  LDSM.16.MT88.4 R80, [R174+0xbc00] ;  /* 0x00bc0000ae50783b */ /* 0x000e620000004200 */
[----:B------:R-:W-:Y:S01]  /*12730*/  LOP3.LUT R92, R230, R3, RZ, 0xc0, !PT ;  /* 0x00000003e65c7212 */ /* 0x000fe200078ec0ff */
[----:B------:R-:W-:Y:S02]  /*12740*/  IMAD.WIDE.U32 R2, R2, -0x2daee0ad, RZ ;  /* 0xd2511f5302027825 */ /* 0x000fe400078e00ff */
[----:B------:R-:W-:Y:S01]  /*12750*/  HMMA.16816.F32 R56, R8, R14, R56 ;  /* 0x0000000e0838723c */ /* 0x000fe20000001838 */
[----:B------:R-:W1:Y:S01]  /*12760*/  LDSM.16.MT88.4 R12, [R188+0xbc00] ;  /* 0x00bc0000bc0c783b */ /* 0x000e620000004200 */
[----:B------:R-:W-:-:S02]  /*12770*/  HSET2.LE.AND R4, R4, R236, PT ;  /* 0x000000ec04047233 */ /* 0x000fc40003803000 */
[----:B------:R-:W-:Y:S02]  /*12780*/  LOP3.LUT R94, R228, R0, RZ, 0xc0, !PT ;  /* 0x00000000e45e7212 */ /* 0x000fe400078ec0ff */
[----:B------:R-:W-:Y:S02]  /*12790*/  LOP3.LUT R0, R3, R252, R194, 0x96, !PT ;  /* 0x000000fc03007212 */ /* 0x000fe400078e96c2 */
[C---:B------:R-:W-:Y:S02]  /*127a0*/  LOP3.LUT R3, R2.reuse, 0xffff, RZ, 0xc0, !PT ;  /* 0x0000ffff02037812 */ /* 0x040fe400078ec0ff */
[----:B------:R-:W-:Y:S02]  /*127b0*/  LOP3.LUT R93, R229, R4, RZ, 0xc0, !PT ;  /* 0x00000004e55d7212 */ /* 0x000fe400078ec0ff */
[----:B------:R-:W-:Y:S02]  /*127c0*/  LOP3.LUT R7, R2, 0xff, RZ, 0xc0, !PT ;  /* 0x000000ff02077812 */ /* 0x000fe400078ec0ff */
[----:B------:R-:W-:-:S02]  /*127d0*/  SHF.R.U32.HI R4, RZ, 0x10, R2 ;  /* 0x00000010ff047819 */ /* 0x000fc40000011602 */
[----:B------:R-:W-:Y:S02]  /*127e0*/  SHF.R.U32.HI R6, RZ, 0x18, R2 ;  /* 0x00000018ff067819 */ /* 0x000fe40000011602 */
[----:B------:R-:W-:Y:S02]  /*127f0*/  LOP3.LUT R2, R0, 0xffff, RZ, 0xc0, !PT ;  /* 0x0000ffff00027812 */ /* 0x000fe400078ec0ff */
[----:B------:R-:W-:Y:S02]  /*12800*/  SHF.R.U32.HI R5, RZ, 0x8, R3 ;  /* 0x00000008ff057819 */ /* 0x000fe40000011603 */
[----:B------:R-:W-:Y:S01]  /*12810*/  LOP3.LUT R3, R4, 0xff, RZ, 0xc0, !PT ;  /* 0x000000ff04037812 */ /* 0x000fe200078ec0ff */
[----:B------:R-:W-:Y:S01]  /*12820*/  HMMA.16816.F32 R160, R8, R44, R88 ;  /* 0x0000002c08a0723c */ /* 0x000fe20000001858 */
[----:B------:R-:W-:Y:S02]  /*12830*/  LOP3.LUT R4, R0, 0xff, RZ, 0xc0, !PT ;  /* 0x000000ff00047812 */ /* 0x000fe400078ec0ff */
[----:B------:R-:W-:-:S02]  /*12840*/  SHF.R.U32.HI R2, RZ, 0x8, R2 ;  /* 0x00000008ff027819 */ /* 0x000fc40000011602 */
[----:B------:R-:W-:Y:S01]  /*12850*/  PRMT R7, R7, 0x5410, R5 ;  /* 0x0000541007077816 */ /* 0x000fe20000000005 */
[C---:B------:R-:W-:Y:S01]  /*12860*/  HMMA.16816.F32 R44, R8.reuse, R46, R84 ;  /* 0x0000002e082c723c */ /* 0x040fe20000001854 */
[----:B------:R-:W-:Y:S02]  /*12870*/  SHF.R.U32.HI R5, RZ, 0x10, R0 ;  /* 0x00000010ff057819 */ /* 0x000fe40000011600 */
[----:B------:R-:W-:Y:S02]  /*12880*/  PRMT R6, R3, 0x5410, R6 ;  /* 0x0000541003067816 */ /* 0x000fe40000000006 */
[----:B------:R-:W-:Y:S01]  /*12890*/  PRMT R3, R4, 0x5410, R2 ;  /* 0x0000541004037816 */ /* 0x000fe20000000002 */
[----:B------:R-:W-:Y:S01]  /*128a0*/  HMMA.16816.F32 R48, R8, R50, R108 ;  /* 0x000000320830723c */ /* 0x000fe2000000186c */
[----:B------:R-:W-:-:S05]  /*128b0*/  LOP3.LUT R4, R5, 0xff, RZ, 0xc0, !PT ;  /* 0x000000ff05047812 */ /* 0x000fca00078ec0ff */
[C---:B------:R-:W-:Y:S06]  /*128c0*/  HMMA.16816.F32 R20, R8.reuse, R22, R76 ;  /* 0x000000160814723c */ /* 0x040fec000000184c */
[C---:B------:R-:W-:Y:S06]  /*128d0*/  HMMA.16816.F32 R64, R8.reuse, R18, R64 ;  /* 0x000000120840723c */ /* 0x040fec0000001840 */
[C---:B------:R-:W-:Y:S06]  /*128e0*/  HMMA.16816.F32 R84, R8.reuse, R24, R68 ;  /* 0x000000180854723c */ /* 0x040fec0000001844 */
[----:B------:R-:W-:Y:S07]  /*128f0*/  HMMA.16816.F32 R52, R8, R26, R52 ;  /* 0x0000001a0834723c */ /* 0x000fee0000001834 */
[----:B------:R-:W-:-:S04]  /*12900*/  SHF.R.U32.HI R8, RZ, 0x18, R0 ;  /* 0x00000018ff087819 */ /* 0x000fc80000011600 */
[----:B------:R-:W-:Y:S02]  /*12910*/  PRMT R4, R4, 0x5410, R8 ;  /* 0x0000541004047816 */ /* 0x000fe40000000008 */
[--C-:B------:R-:W-:Y:S02]  /*12920*/  HSET2.LE.AND R0, R7, R236.reuse, PT ;  /* 0x000000ec07007233 */ /* 0x100fe40003803000 */
[--C-:B------:R-:W-:Y:S02]  /*12930*/  HSET2.LE.AND R2, R6, R236.reuse, PT ;  /* 0x000000ec06027233 */ /* 0x100fe40003803000 */
[--C-:B------:R-:W-:Y:S02]  /*12940*/  HSET2.LE.AND R3, R3, R236.reuse, PT ;  /* 0x000000ec03037233 */ /* 0x100fe40003803000 */
[----:B------:R-:W-:Y:S02]  /*12950*/  HSET2.LE.AND R4, R4, R236, PT ;  /* 0x000000ec04047233 */ /* 0x000fe40003803000 */
[----:B--2---:R-:W-:Y:S01]  /*12960*/  ISETP.GT.AND P1, PT, R205, R235, PT ;  /* 0x000000ebcd00720c */ /* 0x004fe20003f24270 */
[----:B------:R-:W-:Y:S07]  /*12970*/  HMMA.16816.F32 R108, R92, R142, R96 ;  /* 0x0000008e5c6c723c */ /* 0x000fee0000001860 */
[----:B------:R-:W-:-:S02]  /*12980*/  LOP3.LUT R98, R232, R0, RZ, 0xc0, !PT ;  /* 0x00000000e8627212 */ /* 0x000fc400078ec0ff */
[----:B------:R-:W-:Y:S02]  /*12990*/  LOP3.LUT R99, R231, R2, RZ, 0xc0, !PT ;  /* 0x00000002e7637212 */ /* 0x000fe400078ec0ff */
[----:B------:R-:W-:Y:S02]  /*129a0*/  LOP3.LUT R96, R234, R3, RZ, 0xc0, !PT ;  /* 0x00000003ea607212 */ /* 0x000fe400078ec0ff */
[----:B------:R-:W-:Y:S01]  /*129b0*/  LOP3.LUT R97, R233, R4, RZ, 0xc0, !PT ;  /* 0x00000004e9617212 */ /* 0x000fe200078ec0ff */
[----:B---3--:R-:W-:Y:S01]  /*129c0*/  HMMA.16816.F32 R136, R92, R164, R136 ;  /* 0x000000a45c88723c */ /* 0x008fe20000001888 */
[----:B------:R-:W-:-:S05]  /*129d0*/  IADD3 R194, P0, R34, -0x100, RZ ;  /* 0xffffff0022c27810 */ /* 0x000fca0007f1e0ff */
[----:B------:R-:W-:Y:S01]  /*129e0*/  HMMA.16816.F32 R132, R92, R166, R132 ;  /* 0x000000a65c84723c */ /* 0x000fe20000001884 */
[----:B------:R-:W-:-:S05]  /*129f0*/  IADD3.X R195, R35, -0x1, RZ, P0, !PT ;  /* 0xffffffff23c37810 */ /* 0x000fca00007fe4ff */
[C---:B----4-:R-:W-:Y:S06]  /*12a00*/  HMMA.16816.F32 R128, R92.reuse, R156, R128 ;  /* 0x0000009c5c80723c */ /* 0x050fec0000001880 */
[C---:B------:R-:W-:Y:S06]  /*12a10*/  HMMA.16816.F32 R124, R92.reuse, R158, R124 ;  /* 0x0000009e5c7c723c */ /* 0x040fec000000187c */
[C---:B------:R-:W-:Y:S06]  /*12a20*/  HMMA.16816.F32 R120, R92.reuse, R148, R120 ;  /* 0x000000945c78723c */ /* 0x040fec0000001878 */
[C---:B------:R-:W-:Y:S06]  /*12a30*/  HMMA.16816.F32 R116, R92.reuse, R150, R116 ;  /* 0x000000965c74723c */ /* 0x040fec0000001874 */
[C---:B------:R-:W-:Y:S06]  /*12a40*/  HMMA.16816.F32 R112, R92.reuse, R140, R112 ;  /* 0x0000008c5c70723c */ /* 0x040fec0000001870 */
[C---:B-1----:R-:W-:Y:S06]  /*12a50*/  HMMA.16816.F32 R72, R92.reuse, R80, R104 ;  /* 0x000000505c48723c */ /* 0x042fec0000001868 */
[----:B------:R-:W-:Y:S01]  /*12a60*/  HMMA.16816.F32 R76, R92, R82, R176 ;  /* 0x000000525c4c723c */ /* 0x000fe200000018b0 */
[----:B------:R-:W-:-:S05]  /*12a70*/  IMAD.MOV.U32 R107, RZ, RZ, R205 ;  /* 0x000000ffff6b7224 */ /* 0x000fca00078e00cd */
        /* <DEDUP_REMOVED lines=14> */
[----:B------:R-:W-:-:S02]  /*12b60*/  IMAD.MOV.U32 R101, RZ, RZ, R247 ;  /* 0x000000ffff657224 */ /* 0x000fc400078e00f7 */
[----:B------:R-:W-:Y:S02]  /*12b70*/  IMAD.MOV.U32 R102, RZ, RZ, R246 ;  /* 0x000000ffff667224 */ /* 0x000fe400078e00f6 */
[----:B------:R-:W-:Y:S02]  /*12b80*/  IMAD.MOV.U32 R103, RZ, RZ, R251 ;  /* 0x000000ffff677224 */ /* 0x000fe400078e00fb */
[----:B------:R-:W-:Y:S01]  /*12b90*/  IMAD.MOV.U32 R100, RZ, RZ, R250 ;  /* 0x000000ffff647224 */ /* 0x000fe200078e00fa */
[----:B------:R-:W-:-:S01]  /*12ba0*/  NOP ;  /* 0x0000000000007918 */ /* 0x000fc20000000000 */
[----:B------:R-:W-:-:S15]  /*12bb0*/  @!P1 BRA `(.L_x_961) ;  /* 0x0000008400ac9947 */ /* 0x000fde0003800000 */
[----:B------:R-:W2:Y:S01]  /*12bc0*/  LDL R195, [R1+0x2c] ;  /* 0x00002c0001c37983 */ /* 0x000ea20000100800 */
[----:B------:R-:W-:-:S04]  /*12bd0*/  DEPBAR.LE SB0, 0x0 ;  /* 0x000080000000791a */ /* 0x000fc80000000000 */
[----:B------:R-:W3:Y:S04]  /*12be0*/  LDL.64 R238, [R1+0x150] ;  /* 0x0001500001ee7983 */ /* 0x000ee80000100a00 */
[----:B------:R-:W4:Y:S04]  /*12bf0*/  LDL.64 R242, [R1+0x1b0] ;  /* 0x0001b00001f27983 */ /* 0x000f280000100a00 */
[----:B------:R-:W4:Y:S01]  /*12c00*/  LDL.64 R236, [R1+0x1b8] ;  /* 0x0001b80001ec7983 */ /* 0x000f220000100a00 */
[----:B------:R-:W-:Y:S05]  /*12c10*/  WARPSYNC.ALL ;  /* 0x0000000000007948 */ /* 0x000fea0003800000 */
[----:B------:R-:W-:Y:S06]  /*12c20*/  BAR.SYNC.DEFER_BLOCKING 0x0 ;  /* 0x0000000000007b1d */ /* 0x000fec0000010000 */
[----:B-----5:R-:W-:Y:S04]  /*12c30*/  @P4 STS [R193+0x9000], RZ ;  /* 0x009000ffc1004388 */ /* 0x020fe80000000800 */
[----:B------:R-:W-:Y:S04]  /*12c40*/  @P4 STS [R193+0x9004], RZ ;  /* 0x009004ffc1004388 */ /* 0x000fe80000000800 */
[----:B------:R-:W-:Y:S01]  /*12c50*/  @P4 STS.64 [R193+0x9008], RZ ;  /* 0x009008ffc1004388 */ /* 0x000fe20000000a00 */
[----:B------:R-:W-:-:S02]  /*12c60*/  IMAD.MOV.U32 R194, RZ, RZ, R235 ;  /* 0x000000ffffc27224 */ /* 0x000fc400078e00eb */
[----:B--2---:R-:W-:Y:S01]  /*12c70*/  VIADD R205, R195, 0xfffffffd ;  /* 0xfffffffdc3cd7836 */ /* 0x004fe20000000000 */
[C---:B---3--:R-:W-:Y:S01]  /*12c80*/  SHF.L.U64.HI R0, R238.reuse, 0x6, R239 ;  /* 0x00000006ee007819 */ /* 0x048fe200000102ef */
[----:B------:R-:W-:-:S03]  /*12c90*/  IMAD.SHL.U32 R5, R238, 0x40, RZ ;  /* 0x00000040ee057824 */ /* 0x000fc600078e00ff */
[----:B------:R-:W-:Y:S01]  /*12ca0*/  SHF.R.S32.HI R4, RZ, 0x1f, R205 ;  /* 0x0000001fff047819 */ /* 0x000fe200000114cd */
[----:B----4-:R-:W-:Y:S02]  /*12cb0*/  IMAD.MOV.U32 R3, RZ, RZ, R243 ;  /* 0x000000ffff037224 */ /* 0x010fe400078e00f3 */
[----:B------:R-:W-:Y:S02]  /*12cc0*/  IMAD R0, R0, R205, RZ ;  /* 0x000000cd00007224 */ /* 0x000fe400078e02ff */
[----:B------:R-:W-:Y:S02]  /*12cd0*/  IMAD.MOV.U32 R2, RZ, RZ, R236 ;  /* 0x000000ffff027224 */ /* 0x000fe400078e00ec */
[-C--:B------:R-:W-:Y:S02]  /*12ce0*/  IMAD R0, R4, R5.reuse, R0 ;  /* 0x0000000504007224 */ /* 0x080fe400078e0200 */
[----:B------:R-:W-:-:S04]  /*12cf0*/  IMAD.WIDE.U32 R2, R205, R5, R2 ;  /* 0x00000005cd027225 */ /* 0x000fc800078e0002 */
[----:B------:R-:W-:Y:S01]  /*12d00*/  IMAD.IADD R3, R3, 0x1, R0 ;  /* 0x0000000103037824 */ /* 0x000fe200078e0200 */
[CC--:B------:R-:W-:Y:S02]  /*12d10*/  @!P4 LEA R12, P6, R2.reuse, R210.reuse, 0x1 ;  /* 0x000000d2020cc211 */ /* 0x0c0fe400078c08ff */
[CC--:B------:R-:W-:Y:S02]  /*12d20*/  @!P3 LEA R10, P1, R2.reuse, R210.reuse, 0x1 ;  /* 0x000000d2020ab211 */ /* 0x0c0fe400078208ff */
[----:B------:R-:W-:Y:S02]  /*12d30*/  @!P2 LEA R8, P0, R2, R210, 0x1 ;  /* 0x000000d20208a211 */ /* 0x000fe400078008ff */
[----:B------:R-:W-:Y:S02]  /*12d40*/  LEA R0, P5, R238, R2, 0x5 ;  /* 0x00000002ee007211 */ /* 0x000fe400078a28ff */
[CCC-:B------:R-:W-:Y:S02]  /*12d50*/  @!P4 LEA.HI.X R13, R2.reuse, R211.reuse, R3.reuse, 0x1, P6 ;  /* 0x000000d3020dc211 */ /* 0x1c0fe400030f0c03 */
[----:B------:R-:W-:-:S02]  /*12d60*/  @!P3 LEA.HI.X R11, R2, R211, R3, 0x1, P1 ;  /* 0x000000d3020bb211 */ /* 0x000fc400008f0c03 */
[----:B------:R-:W-:Y:S01]  /*12d70*/  @!P2 LEA.HI.X R9, R2, R211, R3, 0x1, P0 ;  /* 0x000000d30209a211 */ /* 0x000fe200000f0c03 */
[----:B------:R-:W-:Y:S01]  /*12d80*/  @!PT LDS RZ, [RZ] ;  /* 0x00000000fffff984 */ /* 0x000fe20000000800 */
[----:B------:R-:W-:Y:S01]  /*12d90*/  @!PT LDS RZ, [RZ] ;  /* 0x00000000fffff984 */ /* 0x000fe20000000800 */
[----:B------:R-:W-:Y:S01]  /*12da0*/  @!PT LDS RZ, [RZ] ;  /* 0x00000000fffff984 */ /* 0x000fe20000000800 */
[----:B------:R1:W-:Y:S01]  /*12db0*/  @!P4 LDGSTS.E.BYPASS.LTC128B.128 [R193+0x9000], desc[UR4][R12.64] ;  /* 0x090000000cc1cfae */ /* 0x0003e2000b901d44 */
[-C--:B------:R-:W-:Y:S02]  /*12dc0*/  @!P4 LEA R6, P0, R0, R210.reuse, 0x1 ;  /* 0x000000d20006c211 */ /* 0x080fe400078008ff */
[----:B------:R-:W-:Y:S02]  /*12dd0*/  LEA.HI.X R3, R238, R3, R239, 0x5, P5 ;  /* 0x00000003ee037211 */ /* 0x000fe400028f2cef */
[CC--:B------:R-:W-:Y:S01]  /*12de0*/  @!P3 LEA R4, P5, R0.reuse, R210.reuse, 0x1 ;  /* 0x000000d20004b211 */ /* 0x0c0fe200078a08ff */
[----:B------:R-:W-:Y:S01]  /*12df0*/  @P3 STS.128 [R193+0xa000], RZ ;  /* 0x00a000ffc1003388 */ /* 0x000fe20000000c00 */
[C---:B------:R-:W-:Y:S02]  /*12e00*/  @!P2 LEA R2, P1, R0.reuse, R210, 0x1 ;  /* 0x000000d20002a211 */ /* 0x040fe400078208ff */
[CCC-:B------:R-:W-:Y:S01]  /*12e10*/  @!P4 LEA.HI.X R7, R0.reuse, R211.reuse, R3.reuse, 0x1, P0 ;  /* 0x000000d30007c211 */ /* 0x1c0fe200000f0c03 */
[----:B------:R-:W-:Y:S01]  /*12e20*/  @!PT LDS RZ, [RZ] ;  /* 0x00000000fffff984 */ /* 0x000fe20000000800 */
[----:B------:R-:W-:Y:S01]  /*12e30*/  @!PT LDS RZ, [RZ] ;  /* 0x00000000fffff984 */ /* 0x000fe20000000800 */
[----:B------:R-:W-:Y:S01]  /*12e40*/  @!PT LDS RZ, [RZ] ;  /* 0x00000000fffff984 */ /* 0x000fe20000000800 */
[----:B------:R-:W-:Y:S01]  /*12e50*/  @!P3 LDGSTS.E.BYPASS.LTC128B.128 [R193+0xa000], desc[UR4][R10.64+0x40] ;  /* 0x0a0000400ac1bfae */ /* 0x000fe2000b901d44 */
[----:B------:R-:W-:-:S03]  /*12e60*/  @!P3 LEA.HI.X R5, R0, R211, R3, 0x1, P5 ;  /* 0x000000d30005b211 */ /* 0x000fc600028f0c03 */
        /* <DEDUP_REMOVED lines=24> */
[----:B------:R-:W4:Y:S04]  /*12ff0*/  LDSM.16.M88.4 R44, [R175+0x6c00] ;  /* 0x006c0000af2c783b */ /* 0x000f280000000200 */
[----:B--2---:R-:W-:Y:S04]  /*13000*/  LDSM.16.M88.4 R8, [R191] ;  /* 0x00000000bf08783b */ /* 0x004fe80000000200 */
[----:B---3--:R-:W-:Y:S04]  /*13010*/  LDSM.16.M88.4 R4, [R191+0x1000] ;  /* 0x00100000bf04783b */ /* 0x008fe80000000200 */
[----:B------:R-:W2:Y:S04]  /*13020*/  LDSM.16.M88.4 R24, [R189+0x6800] ;  /* 0x00680000bd18783b */ /* 0x000ea80000000200 */
[----:B------:R-:W3:Y:S04]  /*13030*/  LDSM.16.M88.4 R20, [R189+0x6c00] ;  /* 0x006c0000bd14783b */ /* 0x000ee80000000200 */
[----:B------:R-:W3:Y:S04]  /*13040*/  LDSM.16.M88.4 R56, [R175+0x6000] ;  /* 0x00600000af38783b */ /* 0x000ee80000000200 */
[----:B------:R-:W3:Y:S04]  /*13050*/  LDSM.16.M88.4 R52, [R175+0x6400] ;  /* 0x00640000af34783b */ /* 0x000ee80000000200 */
[----:B------:R-:W3:Y:S04]  /*13060*/  LDSM.16.M88.4 R36, [R189+0x6400] ;  /* 0x00640000bd24783b */ /* 0x000ee80000000200 */
[----:B------:R-:W3:Y:S01]  /*13070*/  LDSM.16.M88.4 R40, [R189+0x6000] ;  /* 0x00600000bd28783b */ /* 0x000ee20000000200 */
[----:B-1----:R-:W-:Y:S03]  /*13080*/  HMMA.16816.F32 R100, R12, R48, RZ ;  /* 0x000000300c64723c */ /* 0x002fe600000018ff */
[----:B------:R-:W0:Y:S03]  /*13090*/  LDGDEPBAR ;  /* 0x00000000000079af */ /* 0x000e260000000000 */
[-C--:B----4-:R-:W-:Y:S06]  /*130a0*/  HMMA.16816.F32 R64, R16, R44.reuse, RZ ;  /* 0x0000002c1040723c */ /* 0x090fec00000018ff */
[----:B------:R-:W-:Y:S06]  /*130b0*/  HMMA.16816.F32 R60, R12, R44, RZ ;  /* 0x0000002c0c3c723c */ /* 0x000fec00000018ff */
[----:B------:R-:W-:Y:S06]  /*130c0*/  HMMA.16816.F32 R104, R16, R48, RZ ;  /* 0x000000301068723c */ /* 0x000fec00000018ff */
[----:B--2---:R-:W-:Y:S06]  /*130d0*/  HMMA.16816.F32 R220, R4, R24, R100 ;  /* 0x0000001804dc723c */ /* 0x004fec0000001864 */
[-C--:B---3--:R-:W-:Y:S06]  /*130e0*/  HMMA.16816.F32 R236, R8, R20.reuse, R64 ;  /* 0x0000001408ec723c */ /* 0x088fec0000001840 */
[----:B------:R-:W-:Y:S06]  /*130f0*/  HMMA.16816.F32 R232, R4, R20, R60 ;  /* 0x0000001404e8723c */ /* 0x000fec000000183c */
[-C--:B------:R-:W-:Y:S06]  /*13100*/  HMMA.16816.F32 R212, R16, R56.reuse, RZ ;  /* 0x0000003810d4723c */ /* 0x080fec00000018ff */
        /* <DEDUP_REMOVED lines=12> */
[----:B------:R-:W-:Y:S06]  /*131d0*/  HMMA.16816.F32 R216, R8, R36, R180 ;  /* 0x0000002408d8723c */ /* 0x000fec00000018b4 */
[----:B------:R-:W-:Y:S06]  /*131e0*/  HMMA.16816.F32 R104, R4, R38, R64 ;  /* 0x000000260468723c */ /* 0x000fec0000001840 */
[-C--:B------:R-:W-:Y:S06]  /*131f0*/  HMMA.16816.F32 R212, R8, R40.reuse, R212 ;  /* 0x0000002808d4723c */ /* 0x080fec00000018d4 */
[C---:B------:R-:W-:Y:S06]  /*13200*/  HMMA.16816.F32 R184, R4.reuse, R40, R184 ;  /* 0x0000002804b8723c */ /* 0x040fec00000018b8 */
[C---:B------:R-:W-:Y:S06]  /*13210*/  HMMA.16816.F32 R176, R4.reuse, R36, R176 ;  /* 0x0000002404b0723c */ /* 0x040fec00000018b0 */
        /* <DEDUP_REMOVED lines=8> */
[----:B------:R-:W-:Y:S01]  /*132a0*/  HMMA.16816.F32 R16, R8, R22, R16 ;  /* 0x000000160810723c */ /* 0x000fe20000001810 */
[----:B------:R-:W2:Y:S05]  /*132b0*/  LDSM.16.M88.4 R8, [R190+0x2000] ;  /* 0x00200000be08783b */ /* 0x000eaa0000000200 */
[C---:B-1----:R-:W-:Y:S06]  /*132c0*/  HMMA.16816.F32 R60, R4.reuse, R12, R184 ;  /* 0x0000000c043c723c */ /* 0x042fec00000018b8 */
[----:B------:R-:W-:Y:S06]  /*132d0*/  HMMA.16816.F32 R44, R4, R14, R100 ;  /* 0x0000000e042c723c */ /* 0x000fec0000001864 */
[C---:B--2---:R-:W-:Y:S06]  /*132e0*/  HMMA.16816.F32 R52, R8.reuse, R12, R212 ;  /* 0x0000000c0834723c */ /* 0x044fec00000018d4 */
[C---:B------:R-:W-:Y:S01]  /*132f0*/  HMMA.16816.F32 R20, R8.reuse, R14, R56 ;  /* 0x0000000e0814723c */ /* 0x040fe20000001838 */
[----:B------:R-:W1:Y:S05]  /*13300*/  LDSM.16.M88.4 R12, [R175+0x7400] ;  /* 0x00740000af0c783b */ /* 0x000e6a0000000200 */
[-C--:B-1----:R-:W-:Y:S06]  /*13310*/  HMMA.16816.F32 R40, R8, R12.reuse, R216 ;  /* 0x0000000c0828723c */ /* 0x082fec00000018d8 */
[C---:B------:R-:W-:Y:S06]  /*13320*/  HMMA.16816.F32 R36, R4.reuse, R12, R176 ;  /* 0x0000000c0424723c */ /* 0x040fec00000018b0 */
[-C--:B------:R-:W-:Y:S06]  /*13330*/  HMMA.16816.F32 R24, R4, R14.reuse, R104 ;  /* 0x0000000e0418723c */ /* 0x080fec0000001868 */
        /* <DEDUP_REMOVED lines=9> */
[-C--:B------:R-:W-:Y:S01]  /*133d0*/  HMMA.16816.F32 R224, R4, R14.reuse, R224 ;  /* 0x0000000e04e0723c */ /* 0x080fe200000018e0 */
[----:B------:R-:W-:Y:S05]  /*133e0*/  LDSM.16.M88.4 R4, [R191+0x3000] ;  /* 0x00300000bf04783b */ /* 0x000fea0000000200 */
[----:B------:R-:W-:Y:S01]  /*133f0*/  HMMA.16816.F32 R184, R8, R14, R16 ;  /* 0x0000000e08b8723c */ /* 0x000fe20000001810 */
[----:B------:R-:W1:Y:S04]  /*13400*/  LDSM.16.M88.4 R12, [R189+0x7000] ;  /* 0x00700000bd0c783b */ /* 0x000e680000000200 */
[----:B------:R-:W2:Y:S01]  /*13410*/  LDSM.16.M88.4 R8, [R191+0x2000] ;  /* 0x00200000bf08783b */ /* 0x000ea20000000200 */
[-C--:B-1----:R-:W-:Y:S06]  /*13420*/  HMMA.16816.F32 R236, R4, R12.reuse, R60 ;  /* 0x0000000c04ec723c */ /* 0x082fec000000183c */
[----:B--2---:R-:W-:Y:S06]  /*13430*/  HMMA.16816.F32 R220, R8, R12, R52 ;  /* 0x0000000c08dc723c */ /* 0x004fec0000001834 */
        /* <DEDUP_REMOVED lines=20> */
[C---:B-1----:R-:W-:Y:S06]  /*13580*/  HMMA.16816.F32 R180, R4.reuse, R14, R212 ;  /* 0x0000000e04b4723c */ /* 0x042fec00000018d4 */
[-C--:B------:R-:W-:Y:S06]  /*13590*/  HMMA.16816.F32 R224, R4, R12.reuse, R236 ;  /* 0x0000000c04e0723c */ /* 0x080fec00000018ec */
        /* <DEDUP_REMOVED lines=8> */
[----:B-1----:R-:W-:Y:S06]  /*13620*/  HMMA.16816.F32 R104, R8, R12, R44 ;  /* 0x0000000c0868723c */ /* 0x002fec000000182c */
[C---:B------:R-:W-:Y:S06]  /*13630*/  HMMA.16816.F32 R44, R4.reuse, R14, R24 ;  /* 0x0000000e042c723c */ /* 0x040fec0000001818 */
[----:B------:R-:W-:Y:S06]  /*13640*/  HMMA.16816.F32 R100, R4, R12, R36 ;  /* 0x0000000c0464723c */ /* 0x000fec0000001824 */
        /* <DEDUP_REMOVED lines=17> */
[----:B------:R-:W-:Y:S01]  /*13760*/  HMMA.16816.F32 R176, R8, R14, R176 ;  /* 0x0000000e08b0723c */ /* 0x000fe200000018b0 */
[----:B------:R-:W1:Y:S01]  /*13770*/  LDSM.16.M88.4 R12, [R189+0x8800] ;  /* 0x00880000bd0c783b */ /* 0x000e620000000200 */
[----:B------:R-:W-:-:S04]  /*13780*/  ISETP.GT.AND P0, PT, R205, R194, PT ;  /* 0x000000c2cd00720c */ /* 0x000fc80003f04270 */
[-C--:B-1----:R-:W-:Y:S06]  /*13790*/  HMMA.16816.F32 R232, R4, R12.reuse, R100 ;  /* 0x0000000c04e8723c */ /* 0x082fec0000001864 */
[----:B------:R-:W-:Y:S06]  /*137a0*/  HMMA.16816.F32 R104, R8, R12, R104 ;  /* 0x0000000c0868723c */ /* 0x000fec0000001868 */
[-C--:B------:R-:W-:Y:S06]  /*137b0*/  HMMA.16816.F32 R240, R4, R14.reuse, R44 ;  /* 0x0000000e04f0723c */ /* 0x080fec000000182c */
[----:B------:R-:W-:Y:S01]  /*137c0*/  HMMA.16816.F32 R100, R8, R14, R24 ;  /* 0x0000000e0864723c */ /* 0x000fe20000001818 */
[----:B------:R-:W1:Y:S01]  /*137d0*/  LDSM.16.M88.4 R12, [R189+0x8c00] ;  /* 0x008c0000bd0c783b */ /* 0x000e620000000200 */
[----:B------:R-:W-:-:S04]  /*137e0*/  DEPBAR.LE SB0, 0x0 ;  /* 0x000080000000791a */ /* 0x000fc80000000000 */
[----:B------:R-:W-:Y:S01]  /*137f0*/  BSSY B1, `(.L_x_966) ;  /* 0x0000046000017945 */ /* 0x000fe20003800000 */
[-C--:B-1----:R-:W-:Y:S06]  /*13800*/  HMMA.16816.F32 R216, R8, R12.reuse, R40 ;  /* 0x0000000c08d8723c */ /* 0x082fec0000001828 */
[C---:B------:R-:W-:Y:S06]  /*13810*/  HMMA.16816.F32 R224, R4.reuse, R12, R36 ;  /* 0x0000000c04e0723c */ /* 0x040fec0000001824 */
[-C--:B------:R-:W-:Y:S06]  /*13820*/  HMMA.16816.F32 R220, R4, R14.reuse, R20 ;  /* 0x0000000e04dc723c */ /* 0x080fec0000001814 */
[----:B------:R-:W-:Y:S01]  /*13830*/  HMMA.16816.F32 R184, R8, R14, R16 ;  /* 0x0000000e08b8723c */ /* 0x000fe20000001810 */
[----:B------:R-:W-:Y:S06]  /*13840*/  BAR.SYNC.DEFER_BLOCKING 0x0 ;  /* 0x0000000000007b1d */ /* 0x000fec0000010000 */
[----:B------:R-:W-:-:S02]  /*13850*/  NOP ;  /* 0x0000000000007918 */ /* 0x000fc40000000000 */
[----:B------:R-:W-:-:S15]  /*13860*/  @!P0 BRA `(.L_x_967) ;  /* 0x0000000000f88947 */ /* 0x000fde0003800000 */
[----:B------:R-:W2:Y:S01]  /*13870*/  LDL.64 R2, [R1+0x1a8] ;  /* 0x0001a80001027983 */ /* 0x000ea20000100a00 */
[----:B------:R-:W-:-:S03]  /*13880*/  IMAD.MOV.U32 R0, RZ, RZ, R195 ;  /* 0x000000ffff007224 */ /* 0x000fc600078e00c3 */
[----:B------:R-:W2:Y:S04]  /*13890*/  LDL R59, [R1+0x19c] ;  /* 0x00019c00013b7983 */ /* 0x000ea80000100800 */
[----:B------:R-:W3:Y:S04]  /*138a0*/  LDL R58, [R1+0x1d4] ;  /* 0x0001d400013a7983 */ /* 0x000ee80000100800 */
[----:B------:R-:W4:Y:S04]  /*138b0*/  LDL R194, [R1+0x1a4] ;  /* 0x0001a40001c27983 */ /* 0x000f280000100800 */
[----:B------:R-:W5:Y:S01]  /*138c0*/  LDL R195, [R1+0x1c0] ;  /* 0x0001c00001c37983 */ /* 0x000f620000100800 */
[----:B------:R-:W-:-:S05]  /*138d0*/  VIADD R0, R0, 0xfffffffc ;  /* 0xfffffffc00007836 */ /* 0x000fca0000000000 */
[----:B------:R-:W-:Y:S01]  /*138e0*/  SHF.R.S32.HI R4, RZ, 0x1f, R0 ;  /* 0x0000001fff047819 */ /* 0x000fe20000011400 */
[----:B------:R1:W-:Y:S04]  /*138f0*/  @P4 STS [R193+0x6000], RZ ;  /* 0x006000ffc1004388 */ /* 0x0003e80000000800 */
[----:B------:R1:W-:Y:S04]  /*13900*/  @P4 STS [R193+0x6004], RZ ;  /* 0x006004ffc1004388 */ /* 0x0003e80000000800 */
[----:B------:R1:W-:Y:S01]  /*13910*/  @P4 STS.64 [R193+0x6008], RZ ;  /* 0x006008ffc1004388 */ /* 0x0003e20000000a00 */
[----:B------:R-:W-:Y:S01]  /*13920*/  BSSY B0, `(.L_x_968) ;  /* 0x0000031000007945 */ /* 0x000fe20003800000 */
[----:B--2---:R-:W-:-:S04]  /*13930*/  IMAD.WIDE.U32 R2, R0, R59, R2 ;  /* 0x0000003b00027225 */ /* 0x004fc800078e0002 */
[----:B---3--:R-:W-:-:S04]  /*13940*/  IMAD R0, R58, R0, RZ ;  /* 0x000000003a007224 */ /* 0x008fc800078e02ff */
[----:B------:R-:W-:Y:S01]  /*13950*/  IMAD R0, R4, R59, R0 ;  /* 0x0000003b04007224 */ /* 0x000fe200078e0200 */
[----:B------:R-:W-:-:S03]  /*13960*/  @!P4 LEA R4, P0, R2, R206, 0x1 ;  /* 0x000000ce0204c211 */ /* 0x000fc600078008ff */
[----:B------:R-:W-:-:S05]  /*13970*/  IMAD.IADD R0, R3, 0x1, R0 ;  /* 0x0000000103007824 */ /* 0x000fca00078e0200 */
        /* <DEDUP_REMOVED lines=15> */
[----:B----4-:R-:W-:-:S03]  /*13a70*/  IADD3 R2, P0, R194, R2, RZ ;  /* 0x00000002c2027210 */ /* 0x010fc60007f1e0ff */
[----:B------:R-:W-:Y:S01]  /*13a80*/  @!PT LDS RZ, [RZ] ;  /* 0x00000000fffff984 */ /* 0x000fe20000000800 */
[----:B------:R-:W-:Y:S01]  /*13a90*/  @!PT LDS RZ, [RZ] ;  /* 0x00000000fffff984 */ /* 0x000fe20000000800 */
[----:B------:R-:W-:Y:S01]  /*13aa0*/  @!PT LDS RZ, [RZ] ;  /* 0x00000000fffff984 */ /* 0x000fe20000000800 */
[----:B------:R2:W-:Y:S02]  /*13ab0*/  @!P2 LDGSTS.E.BYPASS.LTC128B.128 [R193+0x8000], desc[UR4][R4.64+0x80] ;  /* 0x0800008004c1afae */ /* 0x0005e4000b901d44 */
[----:B-----5:R-:W-:Y:S02]  /*13ac0*/  IMAD.X R0, R195, 0x1, R0, P0 ;  /* 0x00000001c3007824 */ /* 0x020fe400000e0600 */
        /* <DEDUP_REMOVED lines=22> */
.L_x_969:
[----:B------:R-:W-:Y:S05]  /*13c30*/  BSYNC B0 ;  /* 0x0000000000007941 */ /* 0x000fea0003800000 */
.L_x_968:
[----:B------:R-:W0:Y:S02]  /*13c40*/  LDGDEPBAR ;  /* 0x00000000000079af */ /* 0x000e240000000000 */
.L_x_967:
[----:B------:R-:W-:Y:S05]  /*13c50*/  BSYNC B1 ;  /* 0x0000000000017941 */ /* 0x000fea0003800000 */
.L_x_966:
[----:B------:R-:W3:Y:S04]  /*13c60*/  LDL R3, [R1+0x140] ;  /* 0x0001400001037983 */ /* 0x000ee80000100800 */
[----:B------:R-:W4:Y:S04]  /*13c70*/  LDL R12, [R1+0x13c] ;  /* 0x00013c00010c7983 */ /* 0x000f280000100800 */
[----:B------:R-:W4:Y:S04]  /*13c80*/  LDL R11, [R1+0x144] ;  /* 0x00014400010b7983 */ /* 0x000f280000100800 */
[----:B------:R-:W4:Y:S04]  /*13c90*/  LDL R10, [R1+0x120] ;  /* 0x00012000010a7983 */ /* 0x000f280000100800 */
[----:B------:R-:W4:Y:S04]  /*13ca0*/  LDL R9, [R1+0xfc] ;  /* 0x0000fc0001097983 */ /* 0x000f280000100800 */
[----:B------:R-:W4:Y:S04]  /*13cb0*/  LDL R8, [R1+0x74] ;  /* 0x0000740001087983 */ /* 0x000f280000100800 */
[----:B------:R-:W4:Y:S04]  /*13cc0*/  LDL R7, [R1+0x11c] ;  /* 0x00011c0001077983 */ /* 0x000f280000100800 */
[----:B------:R-:W4:Y:S04]  /*13cd0*/  LDL R6, [R1+0x148] ;  /* 0x0001480001067983 */ /* 0x000f280000100800 */
[----:B-12---:R-:W2:Y:S01]  /*13ce0*/  LDL.LU.64 R4, [R1+0x78] ;  /* 0x0000780001047983 */ /* 0x006ea20000300a00 */
[----:B------:R-:W1:Y:S03]  /*13cf0*/  S2R R0, SR_TID.X ;  /* 0x0000000000007919 */ /* 0x000e660000002100 */
[----:B------:R3:W-:Y:S01]  /*13d00*/  STL.64 [R1+0x278], R32 ;  /* 0x0002782001007387 */ /* 0x0007e20000100a00 */
[----:B-1----:R-:W-:-:S05]  /*13d10*/  IMAD.SHL.U32 R0, R0, 0x2, RZ ;  /* 0x0000000200007824 */ /* 0x002fca00078e00ff */
[----:B------:R-:W-:-:S05]  /*13d20*/  LOP3.LUT R0, R0, 0x6, RZ, 0xc0, !PT ;  /* 0x0000000600007812 */ /* 0x000fca00078ec0ff */
[----:B------:R-:W-:-:S05]  /*13d30*/  IMAD R0, R205, 0x40, R0 ;  /* 0x00000040cd007824 */ /* 0x000fca00078e0200 */
[----:B------:R-:W-:-:S04]  /*13d40*/  ISETP.GE.AND P3, PT, R0, R198, PT ;  /* 0x000000c60000720c */ /* 0x000fc80003f66270 */
[C---:B------:R-:W-:Y:S02]  /*13d50*/  ISETP.GE.OR P3, PT, R0.reuse, R204, !P3 ;  /* 0x000000cc0000720c */ /* 0x040fe40005f66670 */
[----:B------:R-:W-:Y:S02]  /*13d60*/  ISETP.GE.AND P1, PT, R0, R197, PT ;  /* 0x000000c50000720c */ /* 0x000fe40003f26270 */
[----:B------:R-:W-:Y:S02]  /*13d70*/  FSEL R41, R52, -INF , !P3 ;  /* 0xff80000034297808 */ /* 0x000fe40005800000 */
[C---:B------:R-:W-:Y:S02]  /*13d80*/  ISETP.GE.AND P2, PT, R0.reuse, R196, PT ;  /* 0x000000c40000720c */ /* 0x040fe40003f46270 */
[C---:B------:R-:W-:Y:S02]  /*13d90*/  ISETP.GE.AND P3, PT, R0.reuse, R199, PT ;  /* 0x000000c70000720c */ /* 0x040fe40003f66270 */
[----:B------:R-:W-:-:S02]  /*13da0*/  ISETP.GE.OR P1, PT, R0, R203, !P1 ;  /* 0x000000cb0000720c */ /* 0x000fc40004f26670 */
[C---:B------:R-:W-:Y:S02]  /*13db0*/  ISETP.GE.OR P2, PT, R0.reuse, R202, !P2 ;  /* 0x000000ca0000720c */ /* 0x040fe40005746670 */
[----:B------:R-:W-:Y:S02]  /*13dc0*/  ISETP.GE.OR P3, PT, R0, R201, !P3 ;  /* 0x000000c90000720c */ /* 0x000fe40005f66670 */
[----:B------:R-:W-:Y:S02]  /*13dd0*/  FSEL R54, R54, -INF , !P1 ;  /* 0xff80000036367808 */ /* 0x000fe40004800000 */
[----:B------:R-:W-:Y:S02]  /*13de0*/  FSEL R61, R48, -INF , !P2 ;  /* 0xff800000303d7808 */ /* 0x000fe40005000000 */
[----:B------:R-:W-:Y:S01]  /*13df0*/  FSEL R20, R50, -INF , !P3 ;  /* 0xff80000032147808 */ /* 0x000fe20005800000 */
[----:B------:R2:W-:Y:S04]  /*13e00*/  STL.64 [R1+0x270], R30 ;  /* 0x0002701e01007387 */ /* 0x0005e80000100a00 */
[----:B------:R-:W-:Y:S04]  /*13e10*/  STL.64 [R1+0x268], R28 ;  /* 0x0002681c01007387 */ /* 0x000fe80000100a00 */
[----:B------:R-:W-:Y:S04]  /*13e20*/  STL [R1+0x260], R188 ;  /* 0x000260bc01007387 */ /* 0x000fe80000100800 */
[----:B------:R-:W-:Y:S04]  /*13e30*/  STL [R1+0x20c], R211 ;  /* 0x00020cd301007387 */ /* 0x000fe80000100800 */
[----:B------:R-:W-:Y:S04]  /*13e40*/  STL [R1+0x208], R210 ;  /* 0x000208d201007387 */ /* 0x000fe80000100800 */
[----:B------:R4:W-:Y:S04]  /*13e50*/  STL [R1+0x204], R207 ;  /* 0x000204cf01007387 */ /* 0x0009e80000100800 */
[----:B------:R1:W-:Y:S01]  /*13e60*/  STL [R1+0x200], R206 ;  /* 0x000200ce01007387 */ /* 0x0003e20000100800 */
[----:B------:R-:W-:Y:S01]  /*13e70*/  LOP3.LUT R2, R2, 0xffffffdf, RZ, 0xc0, !PT ;  /* 0xffffffdf02027812 */ /* 0x000fe200078ec0ff */
[----:B---3--:R-:W-:-:S02]  /*13e80*/  IMAD.MOV.U32 R32, RZ, RZ, R3 ;  /* 0x000000ffff207224 */ /* 0x008fc400078e0003 */
[----:B------:R-:W-:-:S05]  /*13e90*/  VIADD R3, R0, 0x1 ;  /* 0x0000000100037836 */ /* 0x000fca0000000000 */
        /* <DEDUP_REMOVED lines=9> */
[----:B------:R-:W-:-:S04]  /*13f30*/  FSEL R46, R53, -INF , !P6 ;  /* 0xff800000352e7808 */ /* 0x000fc80007000000 */
        /* <DEDUP_REMOVED lines=73> */
[C---:B------:R-:W-:Y:S01]  /*143d0*/  VIADD R3, R0.reuse, 0x20 ;  /* 0x0000002000037836 */ /* 0x040fe20000000000 */
[----:B------:R-:W-:Y:S02]  /*143e0*/  FSEL R39, R177, -INF , !P2 ;  /* 0xff800000b1277808 */ /* 0x000fe40005000000 */
[----:B------:R-:W-:Y:S02]  /*143f0*/  FSEL R15, R239, -INF , !P0 ;  /* 0xff800000ef0f7808 */ /* 0x000fe40004000000 */
[C---:B------:R-:W-:Y:S02]  /*14400*/  ISETP.GE.AND P2, PT, R3.reuse, R198, PT ;  /* 0x000000c60300720c */ /* 0x040fe40003f46270 */
[C---:B------:R-:W-:Y:S01]  /*14410*/  ISETP.GE.AND P0, PT, R3.reuse, R199, PT ;  /* 0x000000c70300720c */ /* 0x040fe20003f06270 */
[----:B--2---:R-:W-:Y:S01]  /*14420*/  IMAD.MOV.U32 R31, RZ, RZ, R5 ;  /* 0x000000ffff1f7224 */ /* 0x004fe200078e0005 */
[C---:B------:R-:W-:Y:S01]  /*14430*/  ISETP.GE.OR P2, PT, R3.reuse, R204, !P2 ;  /* 0x000000cc0300720c */ /* 0x040fe20005746670 */
[----:B------:R-:W-:Y:S01]  /*14440*/  VIADD R5, R0, 0x21 ;  /* 0x0000002100057836 */ /* 0x000fe20000000000 */
[----:B------:R-:W-:-:S02]  /*14450*/  ISETP.GE.OR P0, PT, R3, R201, !P0 ;  /* 0x000000c90300720c */ /* 0x000fc40004706670 */
[----:B------:R-:W-:Y:S02]  /*14460*/  FSEL R52, R179, -INF , !P1 ;  /* 0xff800000b3347808 */ /* 0x000fe40004800000 */
[----:B------:R-:W-:Y:S02]  /*14470*/  FSEL R38, R104, -INF , !P2 ;  /* 0xff80000068267808 */ /* 0x000fe40005000000 */
[CC--:B------:R-:W-:Y:S02]  /*14480*/  ISETP.GE.AND P1, PT, R3.reuse, R197.reuse, PT ;  /* 0x000000c50300720c */ /* 0x0c0fe40003f26270 */
[----:B------:R-:W-:Y:S02]  /*14490*/  ISETP.GE.AND P2, PT, R3, R196, PT ;  /* 0x000000c40300720c */ /* 0x000fe40003f46270 */
[----:B------:R-:W-:Y:S02]  /*144a0*/  FSEL R14, R234, -INF , !P0 ;  /* 0xff800000ea0e7808 */ /* 0x000fe40004000000 */
[----:B------:R-:W-:-:S02]  /*144b0*/  ISETP.GE.AND P0, PT, R5, R197, PT ;  /* 0x000000c50500720c */ /* 0x000fc40003f06270 */
[CC--:B------:R-:W-:Y:S02]  /*144c0*/  ISETP.GE.OR P1, PT, R3.reuse, R203.reuse, !P1 ;  /* 0x000000cb0300720c */ /* 0x0c0fe40004f26670 */
[----:B------:R-:W-:Y:S01]  /*144d0*/  ISETP.GE.OR P2, PT, R3, R202, !P2 ;  /* 0x000000ca0300720c */ /* 0x000fe20005746670 */
[----:B------:R-:W-:Y:S01]  /*144e0*/  VIADD R3, R0, 0x28 ;  /* 0x0000002800037836 */ /* 0x000fe20000000000 */
[----:B------:R-:W-:-:S04]  /*144f0*/  ISETP.GE.OR P0, PT, R5, R203, !P0 ;  /* 0x000000cb0500720c */ /* 0x000fc80004706670 */
[----:B------:R-:W-:Y:S02]  /*14500*/  FSEL R50, R107, -INF , !P0 ;  /* 0xff8000006b327808 */ /* 0x000fe40004000000 */
[C---:B------:R-:W-:Y:S01]  /*14510*/  ISETP.GE.AND P0, PT, R3.reuse, R198, PT ;  /* 0x000000c60300720c */ /* 0x040fe20003f06270 */
[----:B------:R-:W-:Y:S02]  /*14520*/  IMAD.MOV.U32 R30, RZ, RZ, R4 ;  /* 0x000000ffff1e7224 */ /* 0x000fe400078e0004 */
[----:B------:R-:W-:Y:S01]  /*14530*/  VIADD R4, R0, 0x29 ;  /* 0x0000002900047836 */ /* 0x000fe20000000000 */
[----:B------:R-:W-:-:S04]  /*14540*/  ISETP.GE.OR P0, PT, R3, R204, !P0 ;  /* 0x000000cc0300720c */ /* 0x000fc80004706670 */
[----:B------:R-:W-:Y:S02]  /*14550*/  FSEL R36, R100, -INF , !P0 ;  /* 0xff80000064247808 */ /* 0x000fe40004000000 */
[----:B------:R-:W-:-:S04]  /*14560*/  ISETP.GE.AND P0, PT, R4, R198, PT ;  /* 0x000000c60400720c */ /* 0x000fc80003f06270 */
[----:B------:R-:W-:Y:S02]  /*14570*/  ISETP.GE.OR P0, PT, R4, R204, !P0 ;  /* 0x000000cc0400720c */ /* 0x000fe40004706670 */
[----:B------:R-:W-:Y:S02]  /*14580*/  FSEL R51, R106, -INF , !P1 ;  /* 0xff8000006a337808 */ /* 0x000fe40004800000 */
[----:B------:R-:W-:Y:S02]  /*14590*/  FSEL R27, R101, -INF , !P0 ;  /* 0xff800000651b7808 */ /* 0x000fe40004000000 */
[----:B------:R-:W-:Y:S02]  /*145a0*/  ISETP.GE.AND P1, PT, R5, R198, PT ;  /* 0x000000c60500720c */ /* 0x000fe40003f26270 */
[----:B------:R-:W-:Y:S02]  /*145b0*/  ISETP.GE.AND P0, PT, R3, R199, PT ;  /* 0x000000c70300720c */ /* 0x000fe40003f06270 */
[----:B------:R-:W-:-:S02]  /*145c0*/  ISETP.GE.OR P1, PT, R5, R204, !P1 ;  /* 0x000000cc0500720c */ /* 0x000fc40004f26670 */
[----:B------:R-:W-:Y:S01]  /*145d0*/  ISETP.GE.OR P0, PT, R3, R201, !P0 ;  /* 0x000000c90300720c */ /* 0x000fe20004706670 */
[----:B----4-:R-:W-:Y:S01]  /*145e0*/  IMAD.MOV.U32 R207, RZ, RZ, R12 ;  /* 0x000000ffffcf7224 */ /* 0x010fe200078e000c */
[----:B------:R-:W-:Y:S02]  /*145f0*/  FSEL R37, R105, -INF , !P1 ;  /* 0xff80000069257808 */ /* 0x000fe40004800000 */
[----:B------:R-:W-:Y:S02]  /*14600*/  FSEL R12, R242, -INF , !P0 ;  /* 0xff800000f20c7808 */ /* 0x000fe40004000000 */
[CC--:B------:R-:W-:Y:S02]  /*14610*/  ISETP.GE.AND P1, PT, R5.reuse, R199.reuse, PT ;  /* 0x000000c70500720c */ /* 0x0c0fe40003f26270 */
[----:B------:R-:W-:Y:S01]  /*14620*/  ISETP.GE.AND P0, PT, R4, R199, PT ;  /* 0x000000c70400720c */ /* 0x000fe20003f06270 */
[----:B------:R-:W-:Y:S01]  /*14630*/  IMAD.MOV.U32 R29, RZ, RZ, R6 ;  /* 0x000000ffff1d7224 */ /* 0x000fe200078e0006 */
[-C--:B------:R-:W-:Y:S01]  /*14640*/  ISETP.GE.OR P1, PT, R5, R201.reuse, !P1 ;  /* 0x000000c90500720c */ /* 0x080fe20004f26670 */
[----:B------:R-:W-:Y:S01]  /*14650*/  VIADD R6, R0, 0x30 ;  /* 0x0000003000067836 */ /* 0x000fe20000000000 */
[----:B------:R-:W-:Y:S01]  /*14660*/  ISETP.GE.OR P0, PT, R4, R201, !P0 ;  /* 0x000000c90400720c */ /* 0x000fe20004706670 */
[----:B-1----:R-:W-:Y:S01]  /*14670*/  IMAD.MOV.U32 R206, RZ, RZ, R11 ;  /* 0x000000ffffce7224 */ /* 0x002fe200078e000b */
[----:B------:R-:W-:-:S02]  /*14680*/  FSEL R13, R235, -INF , !P1 ;  /* 0xff800000eb0d7808 */ /* 0x000fc40004800000 */
[----:B------:R-:W-:Y:S02]  /*14690*/  FSEL R11, R243, -INF , !P0 ;  /* 0xff800000f30b7808 */ /* 0x000fe40004000000 */
[C---:B------:R-:W-:Y:S02]  /*146a0*/  ISETP.GE.AND P1, PT, R3.reuse, R197, PT ;  /* 0x000000c50300720c */ /* 0x040fe40003f26270 */
[C---:B------:R-:W-:Y:S02]  /*146b0*/  ISETP.GE.AND P0, PT, R6.reuse, R198, PT ;  /* 0x000000c60600720c */ /* 0x040fe40003f06270 */
[----:B------:R-:W-:Y:S02]  /*146c0*/  ISETP.GE.OR P1, PT, R3, R203, !P1 ;  /* 0x000000cb0300720c */ /* 0x000fe40004f26670 */
[----:B------:R-:W-:Y:S02]  /*146d0*/  ISETP.GE.OR P0, PT, R6, R204, !P0 ;  /* 0x000000cc0600720c */ /* 0x000fe40004706670 */
[----:B------:R-:W-:-:S02]  /*146e0*/  FSEL R49, R102, -INF , !P1 ;  /* 0xff80000066317808 */ /* 0x000fc40004800000 */
[----:B------:R-:W-:Y:S02]  /*146f0*/  FSEL R26, R216, -INF , !P0 ;  /* 0xff800000d81a7808 */ /* 0x000fe40004000000 */
[----:B------:R-:W-:Y:S02]  /*14700*/  @P6 LOP3.LUT R2, R2, 0x20, RZ, 0xfc, !PT ;  /* 0x0000002002026812 */ /* 0x000fe400078efcff */
[-C--:B------:R-:W-:Y:S02]  /*14710*/  ISETP.GE.AND P1, PT, R4, R197.reuse, PT ;  /* 0x000000c50400720c */ /* 0x080fe40003f26270 */
[----:B------:R-:W-:Y:S02]  /*14720*/  ISETP.GE.AND P0, PT, R6, R197, PT ;  /* 0x000000c50600720c */ /* 0x000fe40003f06270 */
[----:B------:R-:W-:Y:S02]  /*14730*/  LOP3.LUT R2, R2, 0xffffffef, RZ, 0xc0, !PT ;  /* 0xffffffef02027812 */ /* 0x000fe400078ec0ff */
[----:B------:R-:W-:-:S02]  /*14740*/  ISETP.GE.OR P1, PT, R4, R203, !P1 ;  /* 0x000000cb0400720c */ /* 0x000fc40004f26670 */
[----:B------:R-:W-:Y:S02]  /*14750*/  ISETP.GE.OR P0, PT, R6, R203, !P0 ;  /* 0x000000cb0600720c */ /* 0x000fe40004706670 */
[----:B------:R-:W-:Y:S02]  /*14760*/  @P5 LOP3.LUT R2, R2, 0x10, RZ, 0xfc, !PT ;  /* 0x0000001002025812 */ /* 0x000fe400078efcff */
[----:B------:R-:W-:Y:S02]  /*14770*/  FSEL R48, R103, -INF , !P1 ;  /* 0xff80000067307808 */ /* 0x000fe40004800000 */
[----:B------:R-:W-:Y:S02]  /*14780*/  FSEL R47, R218, -INF , !P0 ;  /* 0xff800000da2f7808 */ /* 0x000fe40004000000 */
[-C--:B------:R-:W-:Y:S02]  /*14790*/  ISETP.GE.AND P6, PT, R3, R196.reuse, PT ;  /* 0x000000c40300720c */ /* 0x080fe40003fc6270 */
[----:B------:R-:W-:-:S02]  /*147a0*/  ISETP.GE.AND P1, PT, R5, R196, PT ;  /* 0x000000c40500720c */ /* 0x000fc40003f26270 */
[----:B------:R-:W-:Y:S02]  /*147b0*/  ISETP.GE.AND P0, PT, R6, R199, PT ;  /* 0x000000c70600720c */ /* 0x000fe40003f06270 */
[----:B------:R-:W-:Y:S02]  /*147c0*/  ISETP.GE.AND P5, PT, R4, R196, PT ;  /* 0x000000c40400720c */ /* 0x000fe40003fa6270 */
[-C--:B------:R-:W-:Y:S01]  /*147d0*/  ISETP.GE.OR P6, PT, R3, R202.reuse, !P6 ;  /* 0x000000ca0300720c */ /* 0x080fe200077c6670 */
[C---:B------:R-:W-:Y:S01]  /*147e0*/  VIADD R3, R0.reuse, 0x31 ;  /* 0x0000003100037836 */ /* 0x040fe20000000000 */
[-C--:B------:R-:W-:Y:S01]  /*147f0*/  ISETP.GE.OR P1, PT, R5, R202.reuse, !P1 ;  /* 0x000000ca0500720c */ /* 0x080fe20004f26670 */
[----:B------:R-:W-:Y:S01]  /*14800*/  VIADD R5, R0, 0x39 ;  /* 0x0000003900057836 */ /* 0x000fe20000000000 */
[----:B------:R-:W-:Y:S02]  /*14810*/  ISETP.GE.OR P0, PT, R6, R201, !P0 ;  /* 0x000000c90600720c */ /* 0x000fe40004706670 */
[----:B------:R-:W-:Y:S01]  /*14820*/  ISETP.GE.OR P5, PT, R4, R202, !P5 ;  /* 0x000000ca0400720c */ /* 0x000fe20006fa6670 */
[----:B------:R-:W-:Y:S01]  /*14830*/  VIADD R4, R0, 0x38 ;  /* 0x0000003800047836 */ /* 0x000fe20000000000 */
[----:B------:R-:W-:Y:S01]  /*14840*/  FMNMX.FTZ R0, R251, R20, !PT ;  /* 0x00000014fb007209 */ /* 0x000fe20007810000 */
[----:B------:R-:W-:Y:S01]  /*14850*/  IMAD.MOV.U32 R211, RZ, RZ, R10 ;  /* 0x000000ffffd37224 */ /* 0x000fe200078e000a */
[----:B------:R-:W-:-:S02]  /*14860*/  FSEL R10, R226, -INF , !P0 ;  /* 0xff800000e20a7808 */ /* 0x000fc40004000000 */
[----:B------:R-:W-:Y:S02]  /*14870*/  ISETP.GE.AND P0, PT, R3, R198, PT ;  /* 0x000000c60300720c */ /* 0x000fe40003f06270 */
[----:B------:R-:W-:Y:S02]  /*14880*/  FMNMX.FTZ R0, R25, R0, !PT ;  /* 0x0000000019007209 */ /* 0x000fe40007810000 */
[----:B------:R-:W-:Y:S02]  /*14890*/  ISETP.GE.OR P0, PT, R3, R204, !P0 ;  /* 0x000000cc0300720c */ /* 0x000fe40004706670 */
[----:B------:R-:W-:Y:S02]  /*148a0*/  FMNMX.FTZ R0, R23, R0, !PT ;  /* 0x0000000017007209 */ /* 0x000fe40007810000 */
[----:B------:R-:W-:Y:S02]  /*148b0*/  FSEL R24, R217, -INF , !P0 ;  /* 0xff800000d9187808 */ /* 0x000fe40004000000 */
[----:B------:R-:W-:-:S02]  /*148c0*/  ISETP.GE.AND P0, PT, R3, R199, PT ;  /* 0x000000c70300720c */ /* 0x000fc40003f06270 */
[----:B------:R-:W-:Y:S02]  /*148d0*/  FMNMX.FTZ R0, R21, R0, !PT ;  /* 0x0000000015007209 */ /* 0x000fe40007810000 */
[----:B------:R-:W-:Y:S02]  /*148e0*/  ISETP.GE.OR P0, PT, R3, R201, !P0 ;  /* 0x000000c90300720c */ /* 0x000fe40004706670 */
[----:B------:R-:W-:Y:S01]  /*148f0*/  FMNMX.FTZ R0, R18, R0, !PT ;  /* 0x0000000012007209 */ /* 0x000fe20007810000 */
[----:B------:R-:W-:Y:S01]  /*14900*/  IMAD.MOV.U32 R210, RZ, RZ, R9 ;  /* 0x000000ffffd27224 */ /* 0x000fe200078e0009 */
[----:B------:R-:W-:Y:S02]  /*14910*/  FSEL R9, R227, -INF , !P0 ;  /* 0xff800000e3097808 */ /* 0x000fe40004000000 */
[----:B------:R-:W-:Y:S02]  /*14920*/  FMNMX.FTZ R0, R17, R0, !PT ;  /* 0x0000000011007209 */ /* 0x000fe40007810000 */
[----:B------:R-:W-:-:S02]  /*14930*/  ISETP.GE.AND P0, PT, R4, R198, PT ;  /* 0x000000c60400720c */ /* 0x000fc40003f06270 */
[----:B------:R-:W-:Y:S02]  /*14940*/  FMNMX.FTZ R0, R16, R0, !PT ;  /* 0x0000000010007209 */ /* 0x000fe40007810000 */
[----:B------:R-:W-:Y:S02]  /*14950*/  ISETP.GE.OR P0, PT, R4, R204, !P0 ;  /* 0x000000cc0400720c */ /* 0x000fe40004706670 */
[----:B------:R-:W-:Y:S02]  /*14960*/  FMNMX.FTZ R0, R15, R0, !PT ;  /* 0x000000000f007209 */ /* 0x000fe40007810000 */
[----:B------:R-:W-:Y:S02]  /*14970*/  FSEL R22, R184, -INF , !P0 ;  /* 0xff800000b8167808 */ /* 0x000fe40004000000 */
[----:B------:R-:W-:Y:S02]  /*14980*/  ISETP.GE.AND P0, PT, R4, R199, PT ;  /* 0x000000c70400720c */ /* 0x000fe40003f06270 */
[----:B------:R-:W-:-:S02]  /*14990*/  FMNMX.FTZ R0, R14, R0, !PT ;  /* 0x000000000e007209 */ /* 0x000fc40007810000 */
[----:B------:R-:W-:Y:S01]  /*149a0*/  ISETP.GE.OR P0, PT, R4, R201, !P0 ;  /* 0x000000c90400720c */ /* 0x000fe20004706670 */
[----:B------:R-:W-:Y:S01]  /*149b0*/  IMAD.MOV.U32 R188, RZ, RZ, R8 ;  /* 0x000000ffffbc7224 */ /* 0x000fe200078e0008 */
[----:B------:R-:W-:Y:S02]  /*149c0*/  FMNMX.FTZ R0, R13, R0, !PT ;  /* 0x000000000d007209 */ /* 0x000fe40007810000 */
[----:B------:R-:W-:Y:S02]  /*149d0*/  FSEL R8, R222, -INF , !P0 ;  /* 0xff800000de087808 */ /* 0x000fe40004000000 */
[C---:B------:R-:W-:Y:S02]  /*149e0*/  ISETP.GE.AND P0, PT, R5.reuse, R198, PT ;  /* 0x000000c60500720c */ /* 0x040fe40003f06270 */
[----:B------:R-:W-:Y:S02]  /*149f0*/  FMNMX.FTZ R0, R12, R0, !PT ;  /* 0x000000000c007209 */ /* 0x000fe40007810000 */
[----:B------:R-:W-:-:S02]  /*14a00*/  ISETP.GE.OR P0, PT, R5, R204, !P0 ;  /* 0x000000cc0500720c */ /* 0x000fc40004706670 */
[----:B------:R-:W-:Y:S02]  /*14a10*/  FMNMX.FTZ R0, R11, R0, !PT ;  /* 0x000000000b007209 */ /* 0x000fe40007810000 */
[----:B------:R-:W-:Y:S02]  /*14a20*/  LOP3.LUT R2, R2, 0xfffffff7, RZ, 0xc0, !PT ;  /* 0xfffffff702027812 */ /* 0x000fe400078ec0ff */
[----:B------:R-:W-:Y:S02]  /*14a30*/  FSEL R19, R185, -INF , !P0 ;  /* 0xff800000b9137808 */ /* 0x000fe40004000000 */
[----:B------:R-:W-:Y:S02]  /*14a40*/  ISETP.GE.AND P0, PT, R5, R199, PT ;  /* 0x000000c70500720c */ /* 0x000fe40003f06270 */
[----:B------:R-:W-:Y:S02]  /*14a50*/  FMNMX.FTZ R0, R10, R0, !PT ;  /* 0x000000000a007209 */ /* 0x000fe40007810000 */
[----:B------:R-:W-:-:S02]  /*14a60*/  @P4 LOP3.LUT R2, R2, 0x8, RZ, 0xfc, !PT ;  /* 0x0000000802024812 */ /* 0x000fc400078efcff */
[----:B------:R-:W-:Y:S02]  /*14a70*/  ISETP.GE.OR P0, PT, R5, R201, !P0 ;  /* 0x000000c90500720c */ /* 0x000fe40004706670 */
[----:B------:R-:W-:Y:S01]  /*14a80*/  FMNMX.FTZ R0, R9, R0, !PT ;  /* 0x0000000009007209 */ /* 0x000fe20007810000 */
[----:B------:R-:W-:Y:S01]  /*14a90*/  IMAD.MOV.U32 R28, RZ, RZ, R7 ;  /* 0x000000ffff1c7224 */ /* 0x000fe200078e0007 */
[----:B------:R-:W-:Y:S02]  /*14aa0*/  LOP3.LUT R2, R2, 0xfffffffb, RZ, 0xc0, !PT ;  /* 0xfffffffb02027812 */ /* 0x000fe400078ec0ff */
[----:B------:R-:W-:Y:S02]  /*14ab0*/  FSEL R7, R223, -INF , !P0 ;  /* 0xff800000df077808 */ /* 0x000fe40004000000 */
[----:B------:R-:W-:Y:S02]  /*14ac0*/  FMNMX.FTZ R0, R8, R0, !PT ;  /* 0x0000000008007209 */ /* 0x000fe40007810000 */
[----:B------:R-:W-:-:S02]  /*14ad0*/  @P3 LOP3.LUT R2, R2, 0x4, RZ, 0xfc, !PT ;  /* 0x0000000402023812 */ /* 0x000fc400078efcff */
[----:B------:R-:W-:Y:S02]  /*14ae0*/  ISETP.GE.AND P0, PT, R3, R197, PT ;  /* 0x000000c50300720c */ /* 0x000fe40003f06270 */
[----:B------:R-:W-:Y:S02]  /*14af0*/  FMNMX.FTZ R0, R7, R0, !PT ;  /* 0x0000000007007209 */ /* 0x000fe40007810000 */
[C---:B------:R-:W-:Y:S02]  /*14b00*/  ISETP.GE.AND P3, PT, R3.reuse, R196, PT ;  /* 0x000000c40300720c */ /* 0x040fe40003f66270 */
[C---:B------:R-:W-:Y:S02]  /*14b10*/  ISETP.GE.OR P0, PT, R3.reuse, R203, !P0 ;  /* 0x000000cb0300720c */ /* 0x040fe40004706670 */
[----:B------:R-:W-:Y:S02]  /*14b20*/  ISETP.GE.OR P3, PT, R3, R202, !P3 ;  /* 0x000000ca0300720c */ /* 0x000fe40005f66670 */
[----:B------:R-:W1:Y:S02]  /*14b30*/  SHFL.BFLY PT, R3, R0, 0x2, 0x1f ;  /* 0x0c401f0000037f89 */ /* 0x000e6400000e0000 */
[----:B-1----:R-:W-:-:S02]  /*14b40*/  FMNMX.FTZ R3, R0, R3, !PT ;  /* 0x0000000300037209 */ /* 0x002fc40007810000 */
[----:B------:R-:W2:Y:S01]  /*14b50*/  LD.E R0, desc[UR4][R172.64+0xdc] ;  /* 0x0000dc04ac007980 */ /* 0x000ea2000c101900 */
[----:B------:R-:W-:-:S04]  /*14b60*/  LOP3.LUT R2, R2, 0xfffffffd, RZ, 0xc0, !PT ;  /* 0xfffffffd02027812 */ /* 0x000fc800078ec0ff */
[----:B------:R-:W-:-:S04]  /*14b70*/  @P2 LOP3.LUT R2, R2, 0x2, RZ, 0xfc, !PT ;  /* 0x0000000202022812 */ /* 0x000fc800078efcff */
[----:B------:R-:W-:-:S04]  /*14b80*/  LOP3.LUT R2, R2, 0xfffffffe, RZ, 0xc0, !PT ;  /* 0xfffffffe02027812 */ /* 0x000fc800078ec0ff */
[----:B------:R-:W-:-:S04]  /*14b90*/  @P1 LOP3.LUT R2, R2, 0x1, RZ, 0xfc, !PT ;  /* 0x0000000102021812 */ /* 0x000fc800078efcff */
[----:B------:R-:W-:Y:S02]  /*14ba0*/  LOP3.LUT R2, R2, 0xfffffdff, RZ, 0xc0, !PT ;  /* 0xfffffdff02027812 */ /* 0x000fe400078ec0ff */
[----:B------:R-:W-:Y:S02]  /*14bb0*/  ISETP.GE.AND P4, PT, R6, R196, PT ;  /* 0x000000c40600720c */ /* 0x000fe40003f86270 */
[----:B------:R-:W-:Y:S02]  /*14bc0*/  @P6 LOP3.LUT R2, R2, 0x200, RZ, 0xfc, !PT ;  /* 0x0000020002026812 */ /* 0x000fe400078efcff */
[----:B------:R-:W-:Y:S02]  /*14bd0*/  ISETP.GE.OR P4, PT, R6, R202, !P4 ;  /* 0x000000ca0600720c */ /* 0x000fe40006786670 */
[C---:B------:R-:W-:Y:S02]  /*14be0*/  LOP3.LUT P6, RZ, R2.reuse, 0x20, RZ, 0xc0, !PT ;  /* 0x0000002002ff7812 */ /* 0x040fe400078cc0ff */
[----:B------:R-:W-:-:S04]  /*14bf0*/  LOP3.LUT R2, R2, 0xfffffbff, RZ, 0xc0, !PT ;  /* 0xfffffbff02027812 */ /* 0x000fc800078ec0ff */
[----:B------:R-:W-:-:S04]  /*14c00*/  @P5 LOP3.LUT R2, R2, 0x400, RZ, 0xfc, !PT ;  /* 0x0000040002025812 */ /* 0x000fc800078efcff */
[----:B------:R-:W-:-:S04]  /*14c10*/  LOP3.LUT R2, R2, 0xfffff7ff, RZ, 0xc0, !PT ;  /* 0xfffff7ff02027812 */ /* 0x000fc800078ec0ff */
[----:B------:R-:W-:-:S04]  /*14c20*/  @P4 LOP3.LUT R2, R2, 0x800, RZ, 0xfc, !PT ;  /* 0x0000080002024812 */ /* 0x000fc800078efcff */
[----:B------:R-:W-:Y:S02]  /*14c30*/  LOP3.LUT R2, R2, 0xfffffeff, RZ, 0xc0, !PT ;  /* 0xfffffeff02027812 */ /* 0x000fe400078ec0ff */
[----:B------:R-:W-:Y:S02]  /*14c40*/  ISETP.GE.AND P2, PT, R4, R196, PT ;  /* 0x000000c40400720c */ /* 0x000fe40003f46270 */
[----:B------:R-:W-:Y:S02]  /*14c50*/  @P0 LOP3.LUT R2, R2, 0x100, RZ, 0xfc, !PT ;  /* 0x0000010002020812 */ /* 0x000fe400078efcff */
[C---:B------:R-:W-:Y:S02]  /*14c60*/  ISETP.GE.AND P0, PT, R4.reuse, R197, PT ;  /* 0x000000c50400720c */ /* 0x040fe40003f06270 */
[C---:B------:R-:W-:Y:S02]  /*14c70*/  ISETP.GE.OR P2, PT, R4.reuse, R202, !P2 ;  /* 0x000000ca0400720c */ /* 0x040fe40005746670 */
[----:B------:R-:W-:-:S02]  /*14c80*/  ISETP.GE.OR P4, PT, R4, R203, !P0 ;  /* 0x000000cb0400720c */ /* 0x000fc40004786670 */
[----:B------:R-:W1:Y:S01]  /*14c90*/  SHFL.BFLY PT, R4, R3, 0x1, 0x1f ;  /* 0x0c201f0003047f89 */ /* 0x000e6200000e0000 */
[----:B------:R-:W-:-:S04]  /*14ca0*/  ISETP.GE.AND P0, PT, R5, R197, PT ;  /* 0x000000c50500720c */ /* 0x000fc80003f06270 */
[----:B------:R-:W-:Y:S01]  /*14cb0*/  ISETP.GE.OR P5, PT, R5, R203, !P0 ;  /* 0x000000cb0500720c */ /* 0x000fe200047a6670 */
[----:B------:R-:W-:Y:S01]  /*14cc0*/  IMAD.MOV.U32 R33, RZ, RZ, R252 ;  /* 0x000000ffff217224 */ /* 0x000fe200078e00fc */
[----:B-1----:R-:W-:-:S04]  /*14cd0*/  FMNMX.FTZ R103, R3, R4, !PT ;  /* 0x0000000403677209 */ /* 0x002fc80007810000 */
[----:B------:R-:W-:-:S04]  /*14ce0*/  FSETP.NEU.FTZ.AND P0, PT, R103, -INF , PT ;  /* 0xff8000006700780b */ /* 0x000fc80003f1d000 */
[----:B------:R-:W-:-:S05]  /*14cf0*/  FSEL R4, R103, RZ, P0 ;  /* 0x000000ff67047208 */ /* 0x000fca0000000000 */
[----:B------:R-:W-:Y:S01]  /*14d00*/  FADD.FTZ R65, R251, -R4 ;  /* 0x80000004fb417221 */ /* 0x000fe20000010000 */
[----:B------:R1:W-:Y:S04]  /*14d10*/  STL [R1+0x1fc], R200 ;  /* 0x0001fcc801007387 */ /* 0x0003e80000100800 */
[----:B------:R-:W-:Y:S04]  /*14d20*/  STL [R1+0x1f8], R193 ;  /* 0x0001f8c101007387 */ /* 0x000fe80000100800 */
[----:B------:R3:W-:Y:S04]  /*14d30*/  STL.64 [R1+0x1f0], R190 ;  /* 0x0001f0be01007387 */ /* 0x0007e80000100a00 */
[----:B------:R4:W-:Y:S04]  /*14d40*/  STL [R1+0x1ec], R189 ;  /* 0x0001ecbd01007387 */ /* 0x0009e80000100800 */
[----:B------:R-:W-:Y:S04]  /*14d50*/  STL [R1+0x1e8], R175 ;  /* 0x0001e8af01007387 */ /* 0x000fe80000100800 */
[----:B-1----:R-:W2:Y:S01]  /*14d60*/  LDL.LU R200, [R1+0x15c] ;  /* 0x00015c0001c87983 */ /* 0x002ea20000300800 */
[----:B------:R-:W-:-:S02]  /*14d70*/  ISETP.GE.AND P1, PT, R5, R196, PT ;  /* 0x000000c40500720c */ /* 0x000fc40003f26270 */
[----:B------:R-:W-:Y:S02]  /*14d80*/  FSEL R6, R186, -INF , !P4 ;  /* 0xff800000ba067808 */ /* 0x000fe40006000000 */
[----:B------:R-:W-:Y:S02]  /*14d90*/  ISETP.GE.OR P1, PT, R5, R202, !P1 ;  /* 0x000000ca0500720c */ /* 0x000fe40004f26670 */
[----:B------:R-:W-:Y:S01]  /*14da0*/  FSEL R5, R187, -INF , !P5 ;  /* 0xff800000bb057808 */ /* 0x000fe20006800000 */
[----:B---3--:R-:W3:Y:S04]  /*14db0*/  LDL.LU.64 R190, [R1+0x10] ;  /* 0x0000100001be7983 */ /* 0x008ee80000300a00 */
[----:B----4-:R-:W4:Y:S01]  /*14dc0*/  LDL R189, [R1+0x14c] ;  /* 0x00014c0001bd7983 */ /* 0x010f220000100800 */
[----:B--2---:R-:W-:-:S05]  /*14dd0*/  FMUL.FTZ R3, R0, R103 ;  /* 0x0000006700037220 */ /* 0x004fca0000410000 */
        /* <DEDUP_REMOVED lines=32> */
[----:B------:R-:W-:-:S05]  /*14fe0*/  FMNMX.FTZ R3, R19, R3, !PT ;  /* 0x0000000313037209 */ /* 0x000fca0007810000 */
[----:B------:R-:W1:Y:S02]  /*14ff0*/  SHFL.BFLY PT, R4, R3, 0x2, 0x1f ;  /* 0x0c401f0003047f89 */ /* 0x000e6400000e0000 */
[----:B-1----:R-:W-:-:S05]  /*15000*/  FMNMX.FTZ R3, R3, R4, !PT ;  /* 0x0000000403037209 */ /* 0x002fca0007810000 */
[----:B------:R-:W1:Y:S02]  /*15010*/  SHFL.BFLY PT, R4, R3, 0x1, 0x1f ;  /* 0x0c201f0003047f89 */ /* 0x000e6400000e0000 */
[----:B-1----:R-:W-:-:S04]  /*15020*/  FMNMX.FTZ R102, R3, R4, !PT ;  /* 0x0000000403667209 */ /* 0x002fc80007810000 */
        /* <DEDUP_REMOVED lines=33> */
[----:B------:R1:W-:Y:S01]  /*15240*/  MUFU.EX2 R39, R4 ;  /* 0x0000000400277308 */ /* 0x0003e20000000800 */
[----:B------:R-:W-:Y:S04]  /*15250*/  STL [R1+0x210], R198 ;  /* 0x000210c601007387 */ /* 0x000fe80000100800 */
[----:B------:R-:W-:Y:S01]  /*15260*/  STL [R1+0x214], R204 ;  /* 0x000214cc01007387 */ /* 0x000fe20000100800 */
[----:B-1----:R-:W-:Y:S02]  /*15270*/  FMNMX.FTZ R4, R48, R3, !PT ;  /* 0x0000000330047209 */ /* 0x002fe40007810000 */
[----:B------:R-:W1:Y:S01]  /*15280*/  MUFU.EX2 R3, R8 ;  /* 0x0000000800037308 */ /* 0x000e620000000800 */
[----:B------:R-:W-:Y:S04]  /*15290*/  STL [R1+0x218], R199 ;  /* 0x000218c701007387 */ /* 0x000fe80000100800 */
[----:B------:R-:W-:Y:S04]  /*152a0*/  STL [R1+0x21c], R201 ;  /* 0x00021cc901007387 */ /* 0x000fe80000100800 */
[----:B------:R-:W-:Y:S04]  /*152b0*/  STL [R1+0x224], R172 ;  /* 0x000224ac01007387 */ /* 0x000fe80000100800 */
[----:B------:R-:W-:Y:S04]  /*152c0*/  STL [R1+0x220], R173 ;  /* 0x000220ad01007387 */ /* 0x000fe80000100800 */
[----:B------:R-:W-:Y:S01]  /*152d0*/  STL [R1+0x228], R197 ;  /* 0x000228c501007387 */ /* 0x000fe20000100800 */
[-C--:B-1----:R-:W-:Y:S01]  /*152e0*/  FMUL.FTZ R9, R168, R3.reuse ;  /* 0x00000003a8097220 */ /* 0x082fe20000410000 */
[----:B------:R-:W-:-:S02]  /*152f0*/  FMUL.FTZ R8, R169, R3 ;  /* 0x00000003a9087220 */ /* 0x000fc40000410000 */
[----:B------:R-:W-:Y:S04]  /*15300*/  STL [R1+0x22c], R203 ;  /* 0x00022ccb01007387 */ /* 0x000fe80000100800 */
[----:B------:R-:W-:Y:S01]  /*15310*/  STL [R1+0x230], R196 ;  /* 0x000230c401007387 */ /* 0x000fe20000100800 */
[----:B------:R-:W-:-:S03]  /*15320*/  FMUL.FTZ R10, R164, R3 ;  /* 0x00000003a40a7220 */ /* 0x000fc60000410000 */
[----:B------:R-:W-:Y:S04]  /*15330*/  STL [R1+0x234], R202 ;  /* 0x000234ca01007387 */ /* 0x000fe80000100800 */
[----:B------:R-:W-:Y:S04]  /*15340*/  STL [R1+0x238], R103 ;  /* 0x0002386701007387 */ /* 0x000fe80000100800 */
[----:B------:R-:W-:Y:S04]  /*15350*/  STL [R1+0x23c], R102 ;  /* 0x00023c6601007387 */ /* 0x000fe80000100800 */
[----:B------:R1:W-:Y:S04]  /*15360*/  STL [R1+0x40], R9 ;  /* 0x0000400901007387 */ /* 0x0003e80000100800 */
[----:B------:R2:W-:Y:S04]  /*15370*/  STL [R1+0x44], R8 ;  /* 0x0000440801007387 */ /* 0x0005e80000100800 */
[----:B------:R3:W-:Y:S01]  /*15380*/  STL [R1+0x50], R10 ;  /* 0x0000500a01007387 */ /* 0x0007e20000100800 */
[-C--:B-1----:R-:W-:Y:S01]  /*15390*/  FMUL.FTZ R9, R165, R3.reuse ;  /* 0x00000003a5097220 */ /* 0x082fe20000410000 */
[----:B--2---:R-:W-:-:S04]  /*153a0*/  FMUL.FTZ R8, R160, R3 ;  /* 0x00000003a0087220 */ /* 0x004fc80000410000 */
[----:B------:R1:W-:Y:S01]  /*153b0*/  STL [R1+0x54], R9 ;  /* 0x0000540901007387 */ /* 0x0003e20000100800 */
[----:B---3--:R-:W-:-:S03]  /*153c0*/  FMUL.FTZ R10, R161, R3 ;  /* 0x00000003a10a7220 */ /* 0x008fc60000410000 */
[----:B------:R2:W-:Y:S04]  /*153d0*/  STL [R1+0x60], R8 ;  /* 0x0000600801007387 */ /* 0x0005e80000100800 */
[----:B------:R-:W-:Y:S01]  /*153e0*/  STL [R1+0x64], R10 ;  /* 0x0000640a01007387 */ /* 0x000fe20000100800 */
[-C--:B-1----:R-:W-:Y:S01]  /*153f0*/  FMUL.FTZ R9, R156, R3.reuse ;  /* 0x000000039c097220 */ /* 0x082fe20000410000 */
[----:B--2---:R-:W-:-:S04]  /*15400*/  FMUL.FTZ R8, R157, R3 ;  /* 0x000000039d087220 */ /* 0x004fc80000410000 */
[----:B------:R-:W-:Y:S04]  /*15410*/  STL [R1+0x80], R9 ;  /* 0x0000800901007387 */ /* 0x000fe80000100800 */
[----:B------:R1:W-:Y:S02]  /*15420*/  STL [R1+0x84], R8 ;  /* 0x0000840801007387 */ /* 0x0003e40000100800 */
[----:B-1----:R-:W-:-:S05]  /*15430*/  FMUL.FTZ R8, R144, R3 ;  /* 0x0000000390087220 */ /* 0x002fca0000410000 */
[----:B------:R-:W-:Y:S04]  /*15440*/  STL [R1+0xb0], R8 ;  /* 0x0000b00801007387 */ /* 0x000fe80000100800 */
[----:B------:R-:W2:Y:S01]  /*15450*/  LDL.LU R175, [R1+0x16c] ;  /* 0x00016c0001af7983 */ /* 0x000ea20000300800 */
[----:B------:R-:W-:-:S04]  /*15460*/  LOP3.LUT R2, R2, 0xffffefff, RZ, 0xc0, !PT ;  /* 0xffffefff02027812 */ /* 0x000fc800078ec0ff */
[----:B------:R-:W-:-:S04]  /*15470*/  @P3 LOP3.LUT R2, R2, 0x1000, RZ, 0xfc, !PT ;  /* 0x0000100002023812 */ /* 0x000fc800078efcff */
[----:B------:R-:W-:Y:S02]  /*15480*/  LOP3.LUT P3, RZ, R2, 0x100, RZ, 0xc0, !PT ;  /* 0x0000010002ff7812 */ /* 0x000fe4000786c0ff */
[----:B------:R-:W-:Y:S02]  /*15490*/  FMNMX.FTZ R4, R47, R4, !PT ;  /* 0x000000042f047209 */ /* 0x000fe40007810000 */
[----:B------:R-:W-:Y:S01]  /*154a0*/  FSEL R7, R219, -INF , !P3 ;  /* 0xff800000db077808 */ /* 0x000fe20005800000 */
[----:B------:R-:W-:-:S03]  /*154b0*/  FMUL.FTZ R102, R145, R3 ;  /* 0x0000000391667220 */ /* 0x000fc60000410000 */
[----:B------:R-:W-:Y:S01]  /*154c0*/  FMNMX.FTZ R4, R7, R4, !PT ;  /* 0x0000000407047209 */ /* 0x000fe20007810000 */
[-C--:B------:R-:W-:Y:S01]  /*154d0*/  FMUL.FTZ R196, R140, R3.reuse ;  /* 0x000000038cc47220 */ /* 0x080fe20000410000 */
[-C--:B------:R-:W-:Y:S02]  /*154e0*/  FMUL.FTZ R203, R141, R3.reuse ;  /* 0x000000038dcb7220 */ /* 0x080fe40000410000 */
[----:B------:R-:W-:Y:S01]  /*154f0*/  FMNMX.FTZ R4, R6, R4, !PT ;  /* 0x0000000406047209 */ /* 0x000fe20007810000 */
[-C--:B------:R-:W-:Y:S01]  /*15500*/  FMUL.FTZ R173, R68, R3.reuse ;  /* 0x0000000344ad7220 */ /* 0x080fe20000410000 */
[----:B------:R-:W-:Y:S02]  /*15510*/  STL [R1+0x240], R102 ;  /* 0x0002406601007387 */ /* 0x000fe40000100800 */
[----:B------:R-:W-:Y:S01]  /*15520*/  FMNMX.FTZ R4, R5, R4, !PT ;  /* 0x0000000405047209 */ /* 0x000fe20007810000 */
[----:B------:R-:W-:Y:S01]  /*15530*/  FFMA.FTZ R179, R200, R3, R39 ;  /* 0x00000003c8b37223 */ /* 0x000fe20000010027 */
[----:B------:R-:W-:Y:S01]  /*15540*/  STL [R1+0x244], R196 ;  /* 0x000244c401007387 */ /* 0x000fe20000100800 */
[----:B------:R-:W-:-:S02]  /*15550*/  IMAD.MOV.U32 R200, RZ, RZ, R206 ;  /* 0x000000ffffc87224 */ /* 0x000fc400078e00ce */
[-C--:B------:R-:W-:Y:S01]  /*15560*/  FMUL.FTZ R172, R152, R3.reuse ;  /* 0x0000000398ac7220 */ /* 0x080fe20000410000 */
[----:B------:R-:W-:Y:S01]  /*15570*/  IMAD.MOV.U32 R193, RZ, RZ, R207 ;  /* 0x000000ffffc17224 */ /* 0x000fe200078e00cf */
[----:B------:R1:W-:Y:S01]  /*15580*/  STL [R1+0x248], R203 ;  /* 0x000248cb01007387 */ /* 0x0003e20000100800 */
[-C--:B------:R-:W-:Y:S01]  /*15590*/  FMUL.FTZ R103, R153, R3.reuse ;  /* 0x0000000399677220 */ /* 0x080fe20000410000 */
[-C--:B------:R-:W-:Y:S01]  /*155a0*/  FMUL.FTZ R246, R148, R3.reuse ;  /* 0x0000000394f67220 */ /* 0x080fe20000410000 */
[-C--:B------:R-:W-:Y:S01]  /*155b0*/  FMUL.FTZ R243, R149, R3.reuse ;  /* 0x0000000395f37220 */ /* 0x080fe20000410000 */
[----:B------:R3:W-:Y:S01]  /*155c0*/  STL [R1+0x24c], R173 ;  /* 0x00024cad01007387 */ /* 0x0007e20000100800 */
[-C--:B------:R-:W-:Y:S01]  /*155d0*/  FMUL.FTZ R201, R69, R3.reuse ;  /* 0x0000000345c97220 */ /* 0x080fe20000410000 */
[-C--:B------:R-:W-:Y:S01]  /*155e0*/  FMUL.FTZ R204, R80, R3.reuse ;  /* 0x0000000350cc7220 */ /* 0x080fe20000410000 */
[-C--:B------:R-:W-:Y:S01]  /*155f0*/  FMUL.FTZ R198, R81, R3.reuse ;  /* 0x0000000351c67220 */ /* 0x080fe20000410000 */
[-C--:B------:R-:W-:Y:S01]  /*15600*/  FMUL.FTZ R207, R84, R3.reuse ;  /* 0x0000000354cf7220 */ /* 0x080fe20000410000 */
[-C--:B------:R-:W-:Y:S01]  /*15610*/  FMUL.FTZ R206, R85, R3.reuse ;  /* 0x0000000355ce7220 */ /* 0x080fe20000410000 */
[-C--:B-1----:R-:W-:Y:S01]  /*15620*/  FMUL.FTZ R203, R97, R3.reuse ;  /* 0x0000000361cb7220 */ /* 0x082fe20000410000 */
[----:B---3--:R-:W-:-:S02]  /*15630*/  FMUL.FTZ R173, R96, R3 ;  /* 0x0000000360ad7220 */ /* 0x008fc40000410000 */
        /* <DEDUP_REMOVED lines=8> */
[----:B------:R-:W-:Y:S01]  /*156c0*/  FSEL R3, R3, RZ, P0 ;  /* 0x000000ff03037208 */ /* 0x000fe20000000000 */
[----:B------:R-:W-:Y:S04]  /*156d0*/  STL [R1+0x250], R201 ;  /* 0x000250c901007387 */ /* 0x000fe80000100800 */
        /* <DEDUP_REMOVED lines=16> */
[----:B------:R-:W-:Y:S01]  /*157e0*/  STL [R1+0x254], R204 ;  /* 0x000254cc01007387 */ /* 0x000fe20000100800 */
[----:B------:R-:W-:-:S03]  /*157f0*/  FMUL.FTZ R3, R0, R8 ;  /* 0x0000000800037220 */ /* 0x000fc60000410000 */
[----:B------:R-:W-:Y:S04]  /*15800*/  STL [R1+0x258], R198 ;  /* 0x000258c601007387 */ /* 0x000fe80000100800 */
[----:B------:R-:W-:Y:S01]  /*15810*/  STL [R1+0x25c], R207 ;  /* 0x00025ccf01007387 */ /* 0x000fe20000100800 */
[----:B------:R-:W-:Y:S03]  /*15820*/  MUFU.EX2 R4, R4 ;  /* 0x0000000400047308 */ /* 0x000fe60000000800 */
[----:B------:R-:W3:Y:S05]  /*15830*/  LDL.LU R251, [R1+0x170] ;  /* 0x0001700001fb7983 */ /* 0x000eea0000300800 */
[----:B------:R-:W2:Y:S01]  /*15840*/  MUFU.EX2 R3, R3 ;  /* 0x0000000300037308 */ /* 0x000ea20000000800 */
[----:B------:R-:W-:-:S02]  /*15850*/  IMAD.MOV.U32 R165, RZ, RZ, R193 ;  /* 0x000000ffffa57224 */ /* 0x000fc400078e00c1 */
[----:B------:R-:W-:Y:S02]  /*15860*/  IMAD.MOV.U32 R102, RZ, RZ, R32 ;  /* 0x000000ffff667224 */ /* 0x000fe400078e0020 */
[----:B------:R-:W-:Y:S02]  /*15870*/  IMAD.MOV.U32 R193, RZ, RZ, R33 ;  /* 0x000000ffffc17224 */ /* 0x000fe400078e0021 */
[----:B------:R-:W-:Y:S02]  /*15880*/  IMAD.MOV.U32 R196, RZ, RZ, R30 ;  /* 0x000000ffffc47224 */ /* 0x000fe400078e001e */
[----:B------:R-:W-:Y:S02]  /*15890*/  IMAD.MOV.U32 R197, RZ, RZ, R31 ;  /* 0x000000ffffc57224 */ /* 0x000fe400078e001f */
[----:B------:R-:W-:Y:S02]  /*158a0*/  IMAD.MOV.U32 R199, RZ, RZ, R28 ;  /* 0x000000ffffc77224 */ /* 0x000fe400078e001c */
[----:B------:R-:W-:Y:S01]  /*158b0*/  IMAD.MOV.U32 R202, RZ, RZ, R29 ;  /* 0x000000ffffca7224 */ /* 0x000fe200078e001d */
[----:B------:R-:W-:-:S02]  /*158c0*/  FSEL R60, R228, -INF , !P6 ;  /* 0xff800000e43c7808 */ /* 0x000fc40007000000 */
[----:B------:R-:W-:-:S04]  /*158d0*/  LOP3.LUT P6, RZ, R2, 0x2, RZ, 0xc0, !PT ;  /* 0x0000000202ff7812 */ /* 0x000fc800078cc0ff */
[----:B------:R-:W-:Y:S01]  /*158e0*/  FSEL R22, R232, -INF , !P6 ;  /* 0xff800000e8167808 */ /* 0x000fe20007000000 */
[----:B------:R-:W-:Y:S02]  /*158f0*/  IMAD.MOV.U32 R232, RZ, RZ, R200 ;  /* 0x000000ffffe87224 */ /* 0x000fe400078e00c8 */
[----:B------:R-:W-:Y:S01]  /*15900*/  IMAD.MOV.U32 R200, RZ, RZ, R188 ;  /* 0x000000ffffc87224 */ /* 0x000fe200078e00bc */
[C---:B------:R-:W-:Y:S01]  /*15910*/  LOP3.LUT P3, RZ, R2.reuse, 0x10, RZ, 0xc0, !PT ;  /* 0x0000001002ff7812 */ /* 0x040fe2000786c0ff */
[----:B--2---:R-:W-:Y:S02]  /*15920*/  FFMA.FTZ R6, R175, R3, R4 ;  /* 0x00000003af067223 */ /* 0x004fe40000010004 */
[----:B------:R-:W2:Y:S04]  /*15930*/  LDL.LU R175, [R1+0xe8] ;  /* 0x0000e80001af7983 */ /* 0x000ea80000300800 */
[----:B------:R-:W4:Y:S04]  /*15940*/  LDL.64 R32, [R1+0x160] ;  /* 0x0001600001207983 */ /* 0x000f280000100a00 */
[----:B------:R-:W4:Y:S04]  /*15950*/  LDL.LU.64 R30, [R1+0x110] ;  /* 0x00011000011e7983 */ /* 0x000f280000300a00 */
[----:B------:R-:W4:Y:S04]  /*15960*/  LDL.LU.64 R28, [R1+0x38] ;  /* 0x00003800011c7983 */ /* 0x000f280000300a00 */
[----:B------:R-:W4:Y:S01]  /*15970*/  LDL R188, [R1+0x4] ;  /* 0x0000040001bc7983 */ /* 0x000f220000100800 */
[----:B------:R-:W-:-:S02]  /*15980*/  LOP3.LUT P4, RZ, R2, 0x8, RZ, 0xc0, !PT ;  /* 0x0000000802ff7812 */ /* 0x000fc4000788c0ff */
[----:B------:R-:W-:Y:S02]  /*15990*/  LOP3.LUT P5, RZ, R2, 0x4, RZ, 0xc0, !PT ;  /* 0x0000000402ff7812 */ /* 0x000fe400078ac0ff */
[----:B------:R-:W-:Y:S02]  /*159a0*/  FSEL R25, R229, -INF , !P3 ;  /* 0xff800000e5197808 */ /* 0x000fe40005800000 */
[----:B------:R-:W-:Y:S02]  /*159b0*/  FSEL R24, R236, -INF , !P4 ;  /* 0xff800000ec187808 */ /* 0x000fe40006000000 */
[----:B------:R-:W-:Y:S02]  /*159c0*/  FSEL R23, R237, -INF , !P5 ;  /* 0xff800000ed177808 */ /* 0x000fe40006800000 */
[C---:B------:R-:W-:Y:S02]  /*159d0*/  LOP3.LUT P0, RZ, R2.reuse, 0x1, RZ, 0xc0, !PT ;  /* 0x0000000102ff7812 */ /* 0x040fe4000780c0ff */
[----:B------:R-:W-:-:S02]  /*159e0*/  LOP3.LUT P3, RZ, R2, 0x1000, RZ, 0xc0, !PT ;  /* 0x0000100002ff7812 */ /* 0x000fc4000786c0ff */
[C---:B------:R-:W-:Y:S02]  /*159f0*/  LOP3.LUT P4, RZ, R2.reuse, 0x800, RZ, 0xc0, !PT ;  /* 0x0000080002ff7812 */ /* 0x040fe4000788c0ff */
[C---:B------:R-:W-:Y:S02]  /*15a00*/  LOP3.LUT P5, RZ, R2.reuse, 0x400, RZ, 0xc0, !PT ;  /* 0x0000040002ff7812 */ /* 0x040fe400078ac0ff */
[----:B------:R-:W-:Y:S02]  /*15a10*/  LOP3.LUT P6, RZ, R2, 0x200, RZ, 0xc0, !PT ;  /* 0x0000020002ff7812 */ /* 0x000fe400078cc0ff */
        /* <DEDUP_REMOVED lines=15> */
[----:B------:R-:W-:Y:S02]  /*15b10*/  FMNMX.FTZ R5, R19, R2, !PT ;  /* 0x0000000213057209 */ /* 0x000fe40007810000 */
[----:B------:R-:W1:Y:S01]  /*15b20*/  MUFU.EX2 R2, R9 ;  /* 0x0000000900027308 */ /* 0x000e620000000800 */
[----:B------:R-:W-:Y:S02]  /*15b30*/  FSEL R17, R225, -INF , !P3 ;  /* 0xff800000e1117808 */ /* 0x000fe40005800000 */
[----:B------:R-:W-:Y:S02]  /*15b40*/  FMNMX.FTZ R5, R18, R5, !PT ;  /* 0x0000000512057209 */ /* 0x000fe40007810000 */
[----:B------:R-:W-:-:S02]  /*15b50*/  FSEL R16, R220, -INF , !P2 ;  /* 0xff800000dc107808 */ /* 0x000fc40005000000 */
[----:B------:R-:W-:Y:S02]  /*15b60*/  FMNMX.FTZ R5, R17, R5, !PT ;  /* 0x0000000511057209 */ /* 0x000fe40007810000 */
[----:B------:R-:W-:Y:S02]  /*15b70*/  FSEL R15, R221, -INF , !P1 ;  /* 0xff800000dd0f7808 */ /* 0x000fe40004800000 */
[----:B------:R-:W-:-:S04]  /*15b80*/  FMNMX.FTZ R5, R16, R5, !PT ;  /* 0x0000000510057209 */ /* 0x000fc80007810000 */
[----:B------:R-:W-:Y:S01]  /*15b90*/  FMNMX.FTZ R5, R15, R5, !PT ;  /* 0x000000050f057209 */ /* 0x000fe20007810000 */
[C---:B-1----:R-:W-:Y:S01]  /*15ba0*/  FADD.FTZ R27, R2.reuse, R6 ;  /* 0x00000006021b7221 */ /* 0x042fe20000010000 */
[----:B------:R-:W-:-:S03]  /*15bb0*/  F2FP.F16.F32.PACK_AB R51, R2, R4 ;  /* 0x000000040233723e */ /* 0x000fc600000000ff */
[----:B------:R-:W1:Y:S02]  /*15bc0*/  SHFL.BFLY PT, R2, R5, 0x2, 0x1f ;  /* 0x0c401f0005027f89 */ /* 0x000e6400000e0000 */
[----:B-1----:R-:W-:-:S05]  /*15bd0*/  FMNMX.FTZ R2, R5, R2, !PT ;  /* 0x0000000205027209 */ /* 0x002fca0007810000 */
[----:B------:R-:W1:Y:S01]  /*15be0*/  SHFL.BFLY PT, R4, R2, 0x1, 0x1f ;  /* 0x0c201f0002047f89 */ /* 0x000e6200000e0000 */
[----:B------:R-:W-:Y:S08]  /*15bf0*/  MUFU.EX2 R14, R11 ;  /* 0x0000000b000e7308 */ /* 0x000ff00000000800 */
[----:B------:R3:W-:Y:S01]  /*15c00*/  MUFU.EX2 R11, R26 ;  /* 0x0000001a000b7308 */ /* 0x0007e20000000800 */
[----:B-1----:R-:W-:-:S04]  /*15c10*/  FMNMX.FTZ R100, R2, R4, !PT ;  /* 0x0000000402647209 */ /* 0x002fc80007810000 */
[----:B------:R-:W-:-:S04]  /*15c20*/  FSETP.NEU.FTZ.AND P0, PT, R100, -INF , PT ;  /* 0xff8000006400780b */ /* 0x000fc80003f1d000 */
[----:B------:R-:W-:-:S05]  /*15c30*/  FSEL R2, R100, RZ, P0 ;  /* 0x000000ff64027208 */ /* 0x000fca0000000000 */
[----:B---3--:R-:W-:Y:S01]  /*15c40*/  FADD.FTZ R26, R250, -R2 ;  /* 0x80000002fa1a7221 */ /* 0x008fe20000010000 */
[----:B------:R-:W-:-:S05]  /*15c50*/  FMUL.FTZ R2, R0, R100 ;  /* 0x0000006400027220 */ /* 0x000fca0000410000 */
[----:B------:R-:W-:-:S05]  /*15c60*/  FSEL R2, R2, RZ, P0 ;  /* 0x000000ff02027208 */ /* 0x000fca0000000000 */
[----:B------:R-:W-:-:S04]  /*15c70*/  FFMA.FTZ R4, R61, R0, -R2 ;  /* 0x000000003d047223 */ /* 0x000fc80000010802 */
[----:B------:R1:W-:Y:S01]  /*15c80*/  MUFU.EX2 R8, R4 ;  /* 0x0000000400087308 */ /* 0x0003e20000000800 */
[-CC-:B------:R-:W-:Y:S01]  /*15c90*/  FFMA.FTZ R7, R62, R0.reuse, -R2.reuse ;  /* 0x000000003e077223 */ /* 0x180fe20000010802 */
[-CC-:B------:R-:W-:Y:S01]  /*15ca0*/  FFMA.FTZ R6, R63, R0.reuse, -R2.reuse ;  /* 0x000000003f067223 */ /* 0x180fe20000010802 */
[----:B------:R-:W-:Y:S01]  /*15cb0*/  FFMA.FTZ R5, R64, R0, -R2 ;  /* 0x0000000040057223 */ /* 0x000fe20000010802 */
[----:B-1----:R-:W-:-:S04]  /*15cc0*/  FMUL.FTZ R4, R0, R26 ;  /* 0x0000001a00047220 */ /* 0x002fc80000410000 */
[----:B------:R-:W-:Y:S08]  /*15cd0*/  MUFU.EX2 R7, R7 ;  /* 0x0000000700077308 */ /* 0x000ff00000000800 */
[----:B------:R-:W1:Y:S01]  /*15ce0*/  MUFU.EX2 R4, R4 ;  /* 0x0000000400047308 */ /* 0x000e620000000800 */
[----:B------:R-:W-:-:S07]  /*15cf0*/  FFMA.FTZ R26, R60, R0, -R2 ;  /* 0x000000003c1a7223 */ /* 0x000fce0000010802 */
[----:B------:R-:W3:Y:S08]  /*15d00*/  MUFU.EX2 R13, R10 ;  /* 0x0000000a000d7308 */ /* 0x000ef00000000800 */
[----:B------:R-:W3:Y:S01]  /*15d10*/  MUFU.EX2 R6, R6 ;  /* 0x0000000600067308 */ /* 0x000ee20000000800 */
[-CC-:B------:R-:W-:Y:S01]  /*15d20*/  FFMA.FTZ R25, R25, R0.reuse, -R2.reuse ;  /* 0x0000000019197223 */ /* 0x180fe20000010802 */
[-CC-:B------:R-:W-:Y:S01]  /*15d30*/  FFMA.FTZ R24, R24, R0.reuse, -R2.reuse ;  /* 0x0000000018187223 */ /* 0x180fe20000010802 */
[----:B------:R-:W-:-:S05]  /*15d40*/  FFMA.FTZ R23, R23, R0, -R2 ;  /* 0x0000000017177223 */ /* 0x000fca0000010802 */
[----:B------:R-:W3:Y:S01]  /*15d50*/  MUFU.EX2 R12, R12 ;  /* 0x0000000c000c7308 */ /* 0x000ee20000000800 */
[-CC-:B------:R-:W-:Y:S01]  /*15d60*/  FFMA.FTZ R38, R18, R0.reuse, -R2.reuse ;  /* 0x0000000012267223 */ /* 0x180fe20000010802 */
[-CC-:B------:R-:W-:Y:S01]  /*15d70*/  FFMA.FTZ R41, R17, R0.reuse, -R2.reuse ;  /* 0x0000000011297223 */ /* 0x180fe20000010802 */
[-CC-:B------:R-:W-:Y:S01]  /*15d80*/  FFMA.FTZ R43, R16, R0.reuse, -R2.reuse ;  /* 0x00000000102b7223 */ /* 0x180fe20000010802 */
[----:B------:R-:W-:-:S04]  /*15d90*/  FFMA.FTZ R44, R15, R0, -R2 ;  /* 0x000000000f2c7223 */ /* 0x000fc80000010802 */
[----:B------:R1:W-:Y:S01]  /*15da0*/  MUFU.EX2 R10, R36 ;  /* 0x00000024000a7308 */ /* 0x0003e20000000800 */
[----:B------:R-:W-:-:S07]  /*15db0*/  FMUL.FTZ R52, R0, R65 ;  /* 0x0000004100347220 */ /* 0x000fce0000410000 */
[----:B------:R-:W3:Y:S01]  /*15dc0*/  MUFU.EX2 R5, R5 ;  /* 0x0000000500057308 */ /* 0x000ee20000000800 */
[-CC-:B-1----:R-:W-:Y:S01]  /*15dd0*/  FFMA.FTZ R36, R22, R0.reuse, -R2.reuse ;  /* 0x0000000016247223 */ /* 0x182fe20000010802 */
[----:B------:R-:W-:-:S06]  /*15de0*/  FFMA.FTZ R22, R21, R0, -R2 ;  /* 0x0000000015167223 */ /* 0x000fcc0000010802 */
[----:B------:R1:W-:Y:S08]  /*15df0*/  MUFU.EX2 R9, R37 ;  /* 0x0000002500097308 */ /* 0x0003f00000000800 */
[----:B------:R3:W2:Y:S01]  /*15e00*/  MUFU.EX2 R21, R26 ;  /* 0x0000001a00157308 */ /* 0x0006a20000000800 */
[----:B-1----:R-:W-:-:S07]  /*15e10*/  FFMA.FTZ R37, R19, R0, -R2 ;  /* 0x0000000013257223 */ /* 0x002fce0000010802 */
[----:B------:R-:W1:Y:S01]  /*15e20*/  MUFU.EX2 R15, R25 ;  /* 0x00000019000f7308 */ /* 0x000e620000000800 */
[----:B---3--:R-:W-:Y:S01]  /*15e30*/  FFMA.FTZ R26, R20, R0, -R2 ;  /* 0x00000000141a7223 */ /* 0x008fe20000010802 */
[----:B------:R-:W-:Y:S01]  /*15e40*/  FFMA.FTZ R0, R251, R4, R8 ;  /* 0x00000004fb007223 */ /* 0x000fe20000010008 */
[----:B------:R-:W-:-:S03]  /*15e50*/  FADD.FTZ R2, R14, R27 ;  /* 0x0000001b0e027221 */ /* 0x000fc60000010000 */
[----:B------:R-:W-:Y:S01]  /*15e60*/  FADD.FTZ R0, R7, R0 ;  /* 0x0000000007007221 */ /* 0x000fe20000010000 */
[----:B------:R-:W-:-:S03]  /*15e70*/  FADD.FTZ R2, R13, R2 ;  /* 0x000000020d027221 */ /* 0x000fc60000010000 */
[----:B------:R-:W-:Y:S01]  /*15e80*/  FADD.FTZ R0, R6, R0 ;  /* 0x0000000006007221 */ /* 0x000fe20000010000 */
[----:B------:R-:W-:-:S03]  /*15e90*/  FADD.FTZ R2, R12, R2 ;  /* 0x000000020c027221 */ /* 0x000fc60000010000 */
[----:B------:R-:W-:Y:S01]  /*15ea0*/  FADD.FTZ R0, R5, R0 ;  /* 0x0000000005007221 */ /* 0x000fe20000010000 */
[----:B------:R-:W-:Y:S01]  /*15eb0*/  FADD.FTZ R2, R11, R2 ;  /* 0x000000020b027221 */ /* 0x000fe20000010000 */
[----:B------:R-:W-:Y:S02]  /*15ec0*/  F2FP.F16.F32.PACK_AB R219, R5, R6 ;  /* 0x0000000605db723e */ /* 0x000fe400000000ff */
[----:B--2---:R-:W-:Y:S01]  /*15ed0*/  FADD.FTZ R0, R21, R0 ;  /* 0x0000000015007221 */ /* 0x004fe20000010000 */
[----:B------:R-:W-:Y:S01]  /*15ee0*/  FADD.FTZ R5, R10, R2 ;  /* 0x000000020a057221 */ /* 0x000fe20000010000 */
[----:B------:R-:W-:Y:S02]  /*15ef0*/  F2FP.F16.F32.PACK_AB R217, R7, R8 ;  /* 0x0000000807d9723e */ /* 0x000fe400000000ff */
[----:B-1----:R-:W-:Y:S01]  /*15f00*/  FADD.FTZ R2, R15, R0 ;  /* 0x000000000f027221 */ /* 0x002fe20000010000 */
[----:B------:R-:W-:Y:S01]  /*15f10*/  VIADD R0, R175, 0xffffffff ;  /* 0xffffffffaf007836 */ /* 0x000fe20000000000 */
[----:B------:R-:W1:Y:S04]  /*15f20*/  MUFU.EX2 R7, R24 ;  /* 0x0000001800077308 */ /* 0x000e680000000800 */
[----:B----4-:R-:W-:-:S04]  /*15f30*/  LOP3.LUT R224, R33, R0, RZ, 0x3c, !PT ;  /* 0x0000000021e07212 */ /* 0x010fc800078e3cff */
[----:B------:R-:W2:Y:S01]  /*15f40*/  MUFU.EX2 R6, R23 ;  /* 0x0000001700067308 */ /* 0x000ea20000000800 */
[----:B------:R-:W-:-:S05]  /*15f50*/  LOP3.LUT R0, R224, R191, RZ, 0x3c, !PT ;  /* 0x000000bfe0007212 */ /* 0x000fca00078e3cff */
[----:B------:R-:W-:-:S04]  /*15f60*/  IMAD.WIDE.U32 R62, R0, -0x326172a9, RZ ;  /* 0xcd9e8d57003e7825 */ /* 0x000fc800078e00ff */
[----:B-1----:R-:W-:Y:S01]  /*15f70*/  FADD.FTZ R2, R7, R2 ;  /* 0x0000000207027221 */ /* 0x002fe20000010000 */
[----:B------:R-:W-:-:S03]  /*15f80*/  LOP3.LUT R0, R63, R232, R30, 0x96, !PT ;  /* 0x000000e83f007212 */ /* 0x000fc600078e961e */
[C---:B--2---:R-:W-:Y:S01]  /*15f90*/  FADD.FTZ R16, R6.reuse, R2 ;  /* 0x0000000206107221 */ /* 0x044fe20000010000 */
[----:B------:R-:W-:Y:S01]  /*15fa0*/  F2FP.F16.F32.PACK_AB R221, R6, R7 ;  /* 0x0000000706dd723e */ /* 0x000fe200000000ff */
[----:B------:R-:W-:Y:S01]  /*15fb0*/  IMAD.WIDE.U32 R6, R0, -0x2daee0ad, RZ ;  /* 0xd2511f5300067825 */ /* 0x000fe200078e00ff */
[----:B------:R-:W-:-:S03]  /*15fc0*/  LOP3.LUT R2, R209, R189, R62, 0x96, !PT ;  /* 0x000000bdd1027212 */ /* 0x000fc600078e963e */
[C---:B------:R-:W-:Y:S01]  /*15fd0*/  FADD.FTZ R18, R9.reuse, R5 ;  /* 0x0000000509127221 */ /* 0x040fe20000010000 */
[----:B------:R-:W-:Y:S02]  /*15fe0*/  F2FP.F16.F32.PACK_AB R57, R9, R10 ;  /* 0x0000000a0939723e */ /* 0x000fe400000000ff */
[----:B------:R-:W-:Y:S01]  /*15ff0*/  LOP3.LUT R0, R7, R102, R28, 0x96, !PT ;  /* 0x0000006607007212 */ /* 0x000fe200078e961c */
[----:B------:R-:W-:Y:S01]  /*16000*/  IMAD.WIDE.U32 R8, R2, -0x2daee0ad, RZ ;  /* 0xd2511f5302087825 */ /* 0x000fe200078e00ff */
[----:B------:R-:W-:Y:S02]  /*16010*/  F2FP.F16.F32.PACK_AB R27, R13, R14 ;  /* 0x0000000e0d1b723e */ /* 0x000fe400000000ff */
[----:B------:R-:W-:Y:S01]  /*16020*/  F2FP.F16.F32.PACK_AB R55, R11, R12 ;  /* 0x0000000c0b37723e */ /* 0x000fe200000000ff */
[----:B------:R-:W-:Y:S01]  /*16030*/  IMAD.WIDE.U32 R12, R0, -0x326172a9, RZ ;  /* 0xcd9e8d57000c7825 */ /* 0x000fe200078e00ff */
[----:B------:R-:W-:-:S05]  /*16040*/  LOP3.LUT R0, R9, R202, R6, 0x96, !PT ;  /* 0x000000ca09007212 */ /* 0x000fca00078e9606 */
        /* <DEDUP_REMOVED lines=8> */
[----:B------:R-:W-:-:S05]  /*160d0*/  IMAD.WIDE.U32 R6, R0, -0x326172a9, RZ ;  /* 0xcd9e8d5700067825 */ /* 0x000fca00078e00ff */
[----:B------:R-:W-:-:S04]  /*160e0*/  LOP3.LUT R0, R7, R188, R8, 0x96, !PT ;  /* 0x000000bc07007212 */ /* 0x000fc800078e9608 */
[----:B------:R-:W-:-:S04]  /*160f0*/  LOP3.LUT R2, R0, 0xff, RZ, 0xc0, !PT ;  /* 0x000000ff00027812 */ /* 0x000fc800078ec0ff */
[----:B------:R-:W-:Y:S02]  /*16100*/  ISETP.GE.U32.AND P4, PT, R192, R2, PT ;  /* 0x00000002c000720c */ /* 0x000fe40003f86070 */
[----:B------:R-:W-:-:S04]  /*16110*/  LOP3.LUT R2, R0, 0xffff, RZ, 0xc0, !PT ;  /* 0x0000ffff00027812 */ /* 0x000fc800078ec0ff */
[----:B------:R-:W-:-:S04]  /*16120*/  SHF.R.U32.HI R2, RZ, 0x8, R2 ;  /* 0x00000008ff027819 */ /* 0x000fc80000011602 */
[----:B------:R-:W-:-:S04]  /*16130*/  LOP3.LUT R2, R2, 0xffff, RZ, 0xc0, !PT ;  /* 0x0000ffff02027812 */ /* 0x000fc800078ec0ff */
[----:B------:R-:W-:Y:S02]  /*16140*/  ISETP.GE.U32.AND P3, PT, R192, R2, PT ;  /* 0x00000002c000720c */ /* 0x000fe40003f66070 */
[----:B------:R-:W-:Y:S02]  /*16150*/  SHF.R.U32.HI R2, RZ, 0x10, R0 ;  /* 0x00000010ff027819 */ /* 0x000fe40000011600 */
[----:B------:R-:W-:Y:S02]  /*16160*/  LOP3.LUT R10, R9, R210, R10, 0x96, !PT ;  /* 0x000000d2090a7212 */ /* 0x000fe400078e960a */
[----:B------:R-:W-:Y:S01]  /*16170*/  LOP3.LUT R2, R2, 0xff, RZ, 0xc0, !PT ;  /* 0x000000ff02027812 */ /* 0x000fe200078ec0ff */
[----:B------:R-:W1:Y:S01]  /*16180*/  MUFU.EX2 R9, R40 ;  /* 0x0000002800097308 */ /* 0x000e620000000800 */
[----:B------:R-:W-:Y:S02]  /*16190*/  SHF.R.U32.HI R0, RZ, 0x18, R0 ;  /* 0x00000018ff007819 */ /* 0x000fe40000011600 */
[----:B------:R-:W-:-:S02]  /*161a0*/  ISETP.GE.U32.AND P5, PT, R192, R2, PT ;  /* 0x00000002c000720c */ /* 0x000fc40003fa6070 */
[----:B------:R-:W-:Y:S02]  /*161b0*/  ISETP.GE.U32.AND P0, PT, R192, R0, PT ;  /* 0x00000000c000720c */ /* 0x000fe40003f06070 */
[----:B------:R-:W-:Y:S01]  /*161c0*/  LOP3.LUT R0, R6, 0xff, RZ, 0xc0, !PT ;  /* 0x000000ff06007812 */ /* 0x000fe200078ec0ff */
[----:B------:R-:W2:Y:S01]  /*161d0*/  MUFU.EX2 R2, R42 ;  /* 0x0000002a00027308 */ /* 0x000ea20000000800 */
[----:B------:R-:W-:Y:S02]  /*161e0*/  SHF.R.U32.HI R5, RZ, 0x10, R6 ;  /* 0x00000010ff057819 */ /* 0x000fe40000011606 */
[----:B------:R-:W-:Y:S02]  /*161f0*/  F2FP.F16.F32.PACK_AB R220, R15, R21 ;  /* 0x000000150fdc723e */ /* 0x000fe400000000ff */
[----:B------:R-:W-:Y:S02]  /*16200*/  ISETP.GE.U32.AND P2, PT, R192, R0, PT ;  /* 0x00000000c000720c */ /* 0x000fe40003f46070 */
[----:B------:R-:W-:-:S02]  /*16210*/  LOP3.LUT R21, R6, 0xffff, RZ, 0xc0, !PT ;  /* 0x0000ffff06157812 */ /* 0x000fc400078ec0ff */
[----:B------:R-:W-:Y:S01]  /*16220*/  SHF.R.U32.HI R0, RZ, 0x18, R6 ;  /* 0x00000018ff007819 */ /* 0x000fe20000011606 */
[----:B------:R-:W-:Y:S01]  /*16230*/  IMAD.WIDE.U32 R6, R10, -0x2daee0ad, RZ ;  /* 0xd2511f530a067825 */ /* 0x000fe200078e00ff */
[----:B------:R-:W-:Y:S01]  /*16240*/  LOP3.LUT R5, R5, 0xff, RZ, 0xc0, !PT ;  /* 0x000000ff05057812 */ /* 0x000fe200078ec0ff */
[----:B------:R-:W3:Y:S01]  /*16250*/  MUFU.EX2 R20, R36 ;  /* 0x0000002400147308 */ /* 0x000ee20000000800 */
[----:B------:R-:W-:Y:S02]  /*16260*/  ISETP.GE.U32.AND P1, PT, R192, R0, PT ;  /* 0x00000000c000720c */ /* 0x000fe40003f26070 */
[----:B------:R-:W-:Y:S02]  /*16270*/  LOP3.LUT R0, R7, R193, R12, 0x96, !PT ;  /* 0x000000c107007212 */ /* 0x000fe400078e960c */
[C---:B------:R-:W-:Y:S02]  /*16280*/  LOP3.LUT R19, R6.reuse, 0xff, RZ, 0xc0, !PT ;  /* 0x000000ff06137812 */ /* 0x040fe400078ec0ff */
[----:B------:R-:W-:Y:S01]  /*16290*/  LOP3.LUT R23, R6, 0xffff, RZ, 0xc0, !PT ;  /* 0x0000ffff06177812 */ /* 0x000fe200078ec0ff */
[----:B------:R4:W3:Y:S01]  /*162a0*/  MUFU.EX2 R8, R22 ;  /* 0x0000001600087308 */ /* 0x0008e20000000800 */
[----:B------:R-:W-:-:S02]  /*162b0*/  SHF.R.U32.HI R17, RZ, 0x18, R6 ;  /* 0x00000018ff117819 */ /* 0x000fc40000011606 */
[----:B------:R-:W-:-:S05]  /*162c0*/  ISETP.GE.U32.AND P6, PT, R192, R5, PT ;  /* 0x00000005c000720c */ /* 0x000fca0003fc6070 */
[----:B------:R-:W-:Y:S08]  /*162d0*/  MUFU.EX2 R15, R66 ;  /* 0x00000042000f7308 */ /* 0x000ff00000000800 */
[----:B------:R-:W3:Y:S01]  /*162e0*/  MUFU.EX2 R12, R67 ;  /* 0x00000043000c7308 */ /* 0x000ee20000000800 */
[----:B----4-:R-:W-:Y:S01]  /*162f0*/  SHF.R.U32.HI R22, RZ, 0x10, R6 ;  /* 0x00000010ff167819 */ /* 0x010fe20000011606 */
[----:B-1----:R-:W-:Y:S01]  /*16300*/  FADD.FTZ R6, R9, R18 ;  /* 0x0000001209067221 */ /* 0x002fe20000010000 */
[----:B--2---:R-:W-:-:S05]  /*16310*/  F2FP.F16.F32.PACK_AB R9, R2, R9 ;  /* 0x000000090209723e */ /* 0x004fca00000000ff */
[----:B------:R-:W1:Y:S01]  /*16320*/  MUFU.EX2 R5, R45 ;  /* 0x0000002d00057308 */ /* 0x000e620000000800 */
[----:B------:R-:W-:-:S07]  /*16330*/  FADD.FTZ R10, R2, R6 ;  /* 0x00000006020a7221 */ /* 0x000fce0000010000 */
[----:B------:R-:W2:Y:S01]  /*16340*/  MUFU.EX2 R2, R46 ;  /* 0x0000002e00027308 */ /* 0x000ea20000000800 */
[----:B---3--:R-:W-:Y:S01]  /*16350*/  FADD.FTZ R6, R20, R16 ;  /* 0x0000001014067221 */ /* 0x008fe20000010000 */
[----:B------:R-:W-:Y:S02]  /*16360*/  F2FP.F16.F32.PACK_AB R216, R8, R20 ;  /* 0x0000001408d8723e */ /* 0x000fe400000000ff */
[----:B------:R-:W-:Y:S01]  /*16370*/  F2FP.F16.F32.PACK_AB R7, R12, R15 ;  /* 0x0000000f0c07723e */ /* 0x000fe200000000ff */
[----:B------:R-:W-:Y:S01]  /*16380*/  FADD.FTZ R16, R8, R6 ;  /* 0x0000000608107221 */ /* 0x000fe20000010000 */
[----:B-1----:R-:W-:Y:S02]  /*16390*/  FADD.FTZ R8, R5, R10 ;  /* 0x0000000a05087221 */ /* 0x002fe40000010000 */
[C---:B------:R-:W-:Y:S01]  /*163a0*/  PRMT R141, R7.reuse, 0x7610, R141 ;  /* 0x00007610078d7816 */ /* 0x040fe2000000008d */
[----:B------:R1:W-:Y:S01]  /*163b0*/  MUFU.EX2 R14, R107 ;  /* 0x0000006b000e7308 */ /* 0x0003e20000000800 */
[----:B------:R-:W-:Y:S01]  /*163c0*/  PRMT R140, R7, 0x7632, R140 ;  /* 0x00007632078c7816 */ /* 0x000fe2000000008c */
[C---:B--2---:R-:W-:Y:S01]  /*163d0*/  FADD.FTZ R8, R2.reuse, R8 ;  /* 0x0000000802087221 */ /* 0x044fe20000010000 */
[----:B------:R-:W-:-:S02]  /*163e0*/  F2FP.F16.F32.PACK_AB R20, R2, R5 ;  /* 0x000000050214723e */ /* 0x000fc400000000ff */
[----:B------:R-:W-:Y:S01]  /*163f0*/  SHF.R.U32.HI R2, RZ, 0x8, R21 ;  /* 0x00000008ff027819 */ /* 0x000fe20000011615 */
[----:B------:R-:W-:Y:S02]  /*16400*/  @!P4 HADD2 R68, -R141.H0_H0, -RZ.H0_H0 ;  /* 0xa00000ff8d44c230 */ /* 0x000fe40000000900 */
[----:B------:R-:W2:Y:S01]  /*16410*/  MUFU.EX2 R5, R26 ;  /* 0x0000001a00057308 */ /* 0x000ea20000000800 */
[----:B------:R-:W-:Y:S02]  /*16420*/  LOP3.LUT R2, R2, 0xffff, RZ, 0xc0, !PT ;  /* 0x0000ffff02027812 */ /* 0x000fe400078ec0ff */
[----:B-1----:R-:W-:Y:S02]  /*16430*/  PRMT R107, R9, 0x7632, R107 ;  /* 0x00007632096b7816 */ /* 0x002fe4000000006b */
[----:B------:R-:W-:-:S03]  /*16440*/  PRMT R175, R141, 0x5410, R140 ;  /* 0x000054108daf7816 */ /* 0x000fc6000000008c */
[----:B------:R1:W-:Y:S01]  /*16450*/  MUFU.EX2 R11, R106 ;  /* 0x0000006a000b7308 */ /* 0x0003e20000000800 */
[----:B------:R-:W-:Y:S01]  /*16460*/  @!P4 PRMT R141, R68, 0x5410, RZ ;  /* 0x00005410448dc816 */ /* 0x000fe200000000ff */
[----:B------:R-:W-:Y:S01]  /*16470*/  @!P0 HADD2 R69, -R107.H0_H0, -RZ.H0_H0 ;  /* 0xa00000ff6b458230 */ /* 0x000fe20000000900 */
[----:B------:R-:W-:-:S05]  /*16480*/  ISETP.GE.U32.AND P4, PT, R192, R2, PT ;  /* 0x00000002c000720c */ /* 0x000fca0003f86070 */
[----:B------:R-:W3:Y:S01]  /*16490*/  MUFU.EX2 R2, R37 ;  /* 0x0000002500027308 */ /* 0x000ee20000000800 */
[----:B------:R-:W-:Y:S02]  /*164a0*/  SHF.R.U32.HI R7, RZ, 0x10, R0 ;  /* 0x00000010ff077819 */ /* 0x000fe40000011600 */
[----:B-1----:R-:W-:-:S05]  /*164b0*/  PRMT R106, R9, 0x7610, R106 ;  /* 0x00007610096a7816 */ /* 0x002fca000000006a */
[----:B------:R-:W1:Y:S01]  /*164c0*/  MUFU.EX2 R6, R47 ;  /* 0x0000002f00067308 */ /* 0x000e620000000800 */
[----:B------:R-:W-:Y:S02]  /*164d0*/  PRMT R251, R106, 0x5410, R107 ;  /* 0x000054106afb7816 */ /* 0x000fe4000000006b */
[----:B------:R-:W-:Y:S01]  /*164e0*/  @!P0 PRMT R107, R69, 0x5410, RZ ;  /* 0x00005410456b8816 */ /* 0x000fe200000000ff */
[----:B------:R-:W-:Y:S01]  /*164f0*/  @!P5 HADD2 R81, -R106.H0_H0, -RZ.H0_H0 ;  /* 0xa00000ff6a51d230 */ /* 0x000fe20000000900 */
[----:B------:R-:W-:-:S03]  /*16500*/  ISETP.GE.U32.AND P0, PT, R192, R17, PT ;  /* 0x00000011c000720c */ /* 0x000fc60003f06070 */
[----:B------:R-:W4:Y:S01]  /*16510*/  MUFU.EX2 R21, R48 ;  /* 0x0000003000157308 */ /* 0x000f220000000800 */
[----:B------:R-:W-:Y:S02]  /*16520*/  LOP3.LUT R7, R7, 0xff, RZ, 0xc0, !PT ;  /* 0x000000ff07077812 */ /* 0x000fe400078ec0ff */
[----:B------:R-:W-:-:S05]  /*16530*/  @!P5 PRMT R106, R81, 0x5410, RZ ;  /* 0x00005410516ad816 */ /* 0x000fca00000000ff */
[----:B------:R-:W-:Y:S01]  /*16540*/  MUFU.EX2 R18, R104 ;  /* 0x0000006800127308 */ /* 0x000fe20000000800 */
[----:B------:R-:W-:-:S07]  /*16550*/  ISETP.GE.U32.AND P5, PT, R192, R7, PT ;  /* 0x00000007c000720c */ /* 0x000fce0003fa6070 */
[----:B------:R-:W4:Y:S01]  /*16560*/  MUFU.EX2 R17, R176 ;  /* 0x000000b000117308 */ /* 0x000f220000000800 */
[----:B--2---:R-:W-:-:S04]  /*16570*/  FADD.FTZ R7, R5, R16 ;  /* 0x0000001005077221 */ /* 0x004fc80000010000 */
[----:B---3--:R-:W-:-:S03]  /*16580*/  FADD.FTZ R10, R2, R7 ;  /* 0x00000007020a7221 */ /* 0x008fc60000010000 */
[----:B------:R2:W-:Y:S08]  /*16590*/  MUFU.EX2 R9, R184 ;  /* 0x000000b800097308 */ /* 0x0005f00000000800 */
[----:B------:R3:W-:Y:S01]  /*165a0*/  MUFU.EX2 R13, R105 ;  /* 0x00000069000d7308 */ /* 0x0007e20000000800 */
[----:B--2---:R-:W-:Y:S01]  /*165b0*/  F2FP.F16.F32.PACK_AB R184, R2, R5 ;  /* 0x0000000502b8723e */ /* 0x004fe200000000ff */
[----:B-1----:R-:W-:-:S04]  /*165c0*/  FADD.FTZ R2, R6, R8 ;  /* 0x0000000806027221 */ /* 0x002fc80000010000 */
[----:B----4-:R-:W-:Y:S01]  /*165d0*/  FADD.FTZ R26, R21, R2 ;  /* 0x00000002151a7221 */ /* 0x010fe20000010000 */
[----:B------:R-:W-:-:S04]  /*165e0*/  F2FP.F16.F32.PACK_AB R2, R17, R18 ;  /* 0x000000121102723e */ /* 0x000fc800000000ff */
[C---:B---3--:R-:W-:Y:S02]  /*165f0*/  PRMT R105, R2.reuse, 0x7610, R105 ;  /* 0x0000761002697816 */ /* 0x048fe40000000069 */
[----:B------:R-:W-:-:S03]  /*16600*/  PRMT R104, R2, 0x7632, R104 ;  /* 0x0000763202687816 */ /* 0x000fc60000000068 */
[----:B------:R-:W-:Y:S01]  /*16610*/  @!P2 HADD2 R84, -R105.H0_H0, -RZ.H0_H0 ;  /* 0xa00000ff6954a230 */ /* 0x000fe20000000900 */
[----:B------:R-:W-:Y:S02]  /*16620*/  LOP3.LUT R2, R0, 0xff, RZ, 0xc0, !PT ;  /* 0x000000ff00027812 */ /* 0x000fe400078ec0ff */
[----:B------:R-:W-:Y:S01]  /*16630*/  PRMT R250, R105, 0x5410, R104 ;  /* 0x0000541069fa7816 */ /* 0x000fe20000000068 */
[----:B------:R-:W-:Y:S01]  /*16640*/  @!P4 HADD2 R85, -R104.H0_H0, -RZ.H0_H0 ;  /* 0xa00000ff6855c230 */ /* 0x000fe20000000900 */
[----:B------:R-:W-:Y:S01]  /*16650*/  @!P2 PRMT R105, R84, 0x5410, RZ ;  /* 0x000054105469a816 */ /* 0x000fe200000000ff */
[----:B------:R-:W-:Y:S01]  /*16660*/  @!P3 HADD2 R80, -R140.H0_H0, -RZ.H0_H0 ;  /* 0xa00000ff8c50b230 */ /* 0x000fe20000000900 */
[----:B------:R-:W-:Y:S02]  /*16670*/  ISETP.GE.U32.AND P2, PT, R192, R2, PT ;  /* 0x00000002c000720c */ /* 0x000fe40003f46070 */
[----:B------:R-:W-:Y:S01]  /*16680*/  SHF.R.U32.HI R2, RZ, 0x18, R0 ;  /* 0x00000018ff027819 */ /* 0x000fe20000011600 */
[----:B------:R-:W1:Y:S01]  /*16690*/  MUFU.EX2 R5, R38 ;  /* 0x0000002600057308 */ /* 0x000e620000000800 */
[----:B------:R-:W-:-:S02]  /*166a0*/  @!P4 PRMT R104, R85, 0x5410, RZ ;  /* 0x000054105568c816 */ /* 0x000fc400000000ff */
[----:B------:R-:W-:Y:S02]  /*166b0*/  @!P3 PRMT R140, R80, 0x5410, RZ ;  /* 0x00005410508cb816 */ /* 0x000fe400000000ff */
[C---:B------:R-:W-:Y:S02]  /*166c0*/  ISETP.GE.U32.AND P4, PT, R192.reuse, R2, PT ;  /* 0x00000002c000720c */ /* 0x040fe40003f86070 */
[----:B------:R-:W-:Y:S01]  /*166d0*/  ISETP.GE.U32.AND P3, PT, R192, R19, PT ;  /* 0x00000013c000720c */ /* 0x000fe20003f66070 */
[----:B------:R-:W2:Y:S01]  /*166e0*/  MUFU.EX2 R2, R41 ;  /* 0x0000002900027308 */ /* 0x000ea20000000800 */
[----:B------:R-:W-:Y:S02]  /*166f0*/  LOP3.LUT R7, R22, 0xff, RZ, 0xc0, !PT ;  /* 0x000000ff16077812 */ /* 0x000fe400078ec0ff */
[----:B------:R-:W-:Y:S02]  /*16700*/  LOP3.LUT R0, R0, 0xffff, RZ, 0xc0, !PT ;  /* 0x0000ffff00007812 */ /* 0x000fe400078ec0ff */
[----:B------:R-:W-:-:S03]  /*16710*/  PRMT R96, R20, 0x7610, R96 ;  /* 0x0000761014607816 */ /* 0x000fc60000000060 */
[----:B------:R-:W-:Y:S01]  /*16720*/  MUFU.EX2 R19, R177 ;  /* 0x000000b100137308 */ /* 0x000fe20000000800 */
[----:B------:R-:W-:Y:S01]  /*16730*/  SHF.R.U32.HI R0, RZ, 0x8, R0 ;  /* 0x00000008ff007819 */ /* 0x000fe20000011600 */
[----:B------:R-:W-:Y:S01]  /*16740*/  @!P6 HADD2 R145, -R96.H0_H0, -RZ.H0_H0 ;  /* 0xa00000ff6091e230 */ /* 0x000fe20000000900 */
[----:B------:R-:W-:-:S05]  /*16750*/  PRMT R97, R20, 0x7632, R97 ;  /* 0x0000763214617816 */ /* 0x000fca0000000061 */
[----:B------:R-:W3:Y:S01]  /*16760*/  MUFU.EX2 R22, R180 ;  /* 0x000000b400167308 */ /* 0x000ee20000000800 */
[----:B------:R-:W-:Y:S02]  /*16770*/  LOP3.LUT R0, R0, 0xffff, RZ, 0xc0, !PT ;  /* 0x0000ffff00007812 */ /* 0x000fe400078ec0ff */
[----:B------:R-:W-:Y:S02]  /*16780*/  PRMT R247, R96, 0x5410, R97 ;  /* 0x0000541060f77816 */ /* 0x000fe40000000061 */
[----:B------:R-:W-:Y:S02]  /*16790*/  @!P6 PRMT R96, R145, 0x5410, RZ ;  /* 0x000054109160e816 */ /* 0x000fe400000000ff */
[----:B------:R-:W-:Y:S01]  /*167a0*/  ISETP.GE.U32.AND P6, PT, R192, R0, PT ;  /* 0x00000000c000720c */ /* 0x000fe20003fc6070 */
[----:B-1----:R-:W-:Y:S01]  /*167b0*/  FADD.FTZ R0, R5, R10 ;  /* 0x0000000a05007221 */ /* 0x002fe20000010000 */
[----:B--2---:R-:W-:-:S03]  /*167c0*/  F2FP.F16.F32.PACK_AB R169, R2, R5 ;  /* 0x0000000502a9723e */ /* 0x004fc600000000ff */
[----:B------:R-:W-:Y:S02]  /*167d0*/  FADD.FTZ R10, R2, R0 ;  /* 0x00000000020a7221 */ /* 0x000fe40000010000 */
[----:B------:R-:W-:Y:S01]  /*167e0*/  MUFU.EX2 R2, R43 ;  /* 0x0000002b00027308 */ /* 0x000fe20000000800 */
[----:B---3--:R-:W-:Y:S02]  /*167f0*/  F2FP.F16.F32.PACK_AB R0, R22, R19 ;  /* 0x000000131600723e */ /* 0x008fe400000000ff */
[----:B------:R-:W-:Y:S02]  /*16800*/  F2FP.F16.F32.PACK_AB R16, R21, R6 ;  /* 0x000000061510723e */ /* 0x000fe400000000ff */
[C---:B------:R-:W-:Y:S02]  /*16810*/  PRMT R85, R0.reuse, 0x7610, R85 ;  /* 0x0000761000557816 */ /* 0x040fe40000000055 */
[----:B------:R-:W-:Y:S01]  /*16820*/  PRMT R84, R0, 0x7632, R84 ;  /* 0x0000763200547816 */ /* 0x000fe20000000054 */
[----:B------:R-:W-:Y:S01]  /*16830*/  MUFU.EX2 R21, R181 ;  /* 0x000000b500157308 */ /* 0x000fe20000000800 */
[----:B------:R-:W-:Y:S01]  /*16840*/  SHF.R.U32.HI R5, RZ, 0x8, R23 ;  /* 0x00000008ff057819 */ /* 0x000fe20000011617 */
[----:B------:R-:W-:-:S06]  /*16850*/  @!P2 HADD2 R148, -R85.H0_H0, -RZ.H0_H0 ;  /* 0xa00000ff5594a230 */ /* 0x000fcc0000000900 */
[----:B------:R-:W1:Y:S01]  /*16860*/  MUFU.EX2 R0, R44 ;  /* 0x0000002c00007308 */ /* 0x000e620000000800 */
[----:B------:R-:W-:-:S07]  /*16870*/  LOP3.LUT R5, R5, 0xffff, RZ, 0xc0, !PT ;  /* 0x0000ffff05057812 */ /* 0x000fce00078ec0ff */
[----:B------:R-:W2:Y:S01]  /*16880*/  MUFU.EX2 R20, R182 ;  /* 0x000000b600147308 */ /* 0x000ea20000000800 */
[----:B------:R-:W-:-:S07]  /*16890*/  PRMT R81, R16, 0x7610, R81 ;  /* 0x0000761010517816 */ /* 0x000fce0000000051 */
[----:B------:R3:W4:Y:S01]  /*168a0*/  MUFU.EX2 R6, R178 ;  /* 0x000000b200067308 */ /* 0x0007220000000800 */
[----:B------:R-:W-:Y:S01]  /*168b0*/  @!P1 HADD2 R144, -R97.H0_H0, -RZ.H0_H0 ;  /* 0xa00000ff61909230 */ /* 0x000fe20000000900 */
[----:B-1----:R-:W-:Y:S01]  /*168c0*/  F2FP.F16.F32.PACK_AB R168, R0, R2 ;  /* 0x0000000200a8723e */ /* 0x002fe200000000ff */
[----:B------:R-:W-:Y:S01]  /*168d0*/  @!P5 HADD2 R153, -R81.H0_H0, -RZ.H0_H0 ;  /* 0xa00000ff5199d230 */ /* 0x000fe20000000900 */
[----:B------:R-:W-:Y:S02]  /*168e0*/  PRMT R80, R16, 0x7632, R80 ;  /* 0x0000763210507816 */ /* 0x000fe40000000050 */
[----:B---3--:R-:W-:Y:S02]  /*168f0*/  PRMT R178, R85, 0x5410, R84 ;  /* 0x0000541055b27816 */ /* 0x008fe40000000054 */
[----:B------:R-:W-:Y:S02]  /*16900*/  @!P2 PRMT R85, R148, 0x5410, RZ ;  /* 0x000054109455a816 */ /* 0x000fe400000000ff */
[----:B------:R-:W-:Y:S01]  /*16910*/  ISETP.GE.U32.AND P2, PT, R192, R5, PT ;  /* 0x00000005c000720c */ /* 0x000fe20003f46070 */
[----:B------:R-:W-:-:S04]  /*16920*/  FADD.FTZ R5, R2, R10 ;  /* 0x0000000a02057221 */ /* 0x000fc80000010000 */
[----:B------:R-:W-:Y:S01]  /*16930*/  FADD.FTZ R5, R0, R5 ;  /* 0x0000000500057221 */ /* 0x000fe20000010000 */
[----:B--2---:R-:W-:Y:S01]  /*16940*/  F2FP.F16.F32.PACK_AB R0, R20, R21 ;  /* 0x000000151400723e */ /* 0x004fe200000000ff */
[----:B------:R-:W-:Y:S01]  /*16950*/  @!P4 HADD2 R152, -R80.H0_H0, -RZ.H0_H0 ;  /* 0xa00000ff5098c230 */ /* 0x000fe20000000900 */
[----:B------:R-:W-:Y:S02]  /*16960*/  @!P1 PRMT R97, R144, 0x5410, RZ ;  /* 0x0000541090619816 */ /* 0x000fe400000000ff */
[----:B------:R-:W-:Y:S02]  /*16970*/  PRMT R68, R0, 0x7632, R68 ;  /* 0x0000763200447816 */ /* 0x000fe40000000044 */
[----:B------:R-:W-:Y:S02]  /*16980*/  ISETP.GE.U32.AND P1, PT, R192, R7, PT ;  /* 0x00000007c000720c */ /* 0x000fe40003f26070 */
[----:B------:R-:W-:Y:S01]  /*16990*/  PRMT R177, R81, 0x5410, R80 ;  /* 0x0000541051b17816 */ /* 0x000fe20000000050 */
[----:B------:R1:W-:Y:S01]  /*169a0*/  MUFU.EX2 R7, R183 ;  /* 0x000000b700077308 */ /* 0x0003e20000000800 */
[----:B------:R-:W-:Y:S01]  /*169b0*/  @!P5 PRMT R81, R153, 0x5410, RZ ;  /* 0x000054109951d816 */ /* 0x000fe200000000ff */
[----:B------:R-:W-:-:S02]  /*169c0*/  IMAD.MOV.U32 R182, RZ, RZ, R193 ;  /* 0x000000ffffb67224 */ /* 0x000fc400078e00c1 */
[----:B------:R-:W-:Y:S02]  /*169d0*/  IMAD.MOV.U32 R153, RZ, RZ, R211 ;  /* 0x000000ffff997224 */ /* 0x000fe400078e00d3 */
[-C--:B------:R-:W-:Y:S01]  /*169e0*/  FMUL.FTZ R211, R82, R3.reuse ;  /* 0x0000000352d37220 */ /* 0x080fe20000410000 */
[----:B------:R-:W-:Y:S02]  /*169f0*/  IMAD.MOV.U32 R144, RZ, RZ, R102 ;  /* 0x000000ffff907224 */ /* 0x000fe400078e0066 */
[-C--:B------:R-:W-:Y:S01]  /*16a00*/  FMUL.FTZ R102, R171, R3.reuse ;  /* 0x00000003ab667220 */ /* 0x080fe20000410000 */
[----:B------:R-:W-:Y:S01]  /*16a10*/  PRMT R69, R0, 0x7610, R69 ;  /* 0x0000761000457816 */ /* 0x000fe20000000045 */
[----:B------:R-:W-:Y:S01]  /*16a20*/  @!P2 HADD2 R82, -R68.H0_H0, -RZ.H0_H0 ;  /* 0xa00000ff4452a230 */ /* 0x000fe20000000900 */
[----:B------:R-:W-:Y:S01]  /*16a30*/  @!P4 PRMT R80, R152, 0x5410, RZ ;  /* 0x000054109850c816 */ /* 0x000fe200000000ff */
[----:B------:R-:W-:Y:S02]  /*16a40*/  IMAD.MOV.U32 R171, RZ, RZ, R200 ;  /* 0x000000ffffab7224 */ /* 0x000fe400078e00c8 */
[-C--:B------:R-:W-:Y:S01]  /*16a50*/  FMUL.FTZ R200, R86, R3.reuse ;  /* 0x0000000356c87220 */ /* 0x080fe20000410000 */
[----:B------:R-:W-:Y:S01]  /*16a60*/  FMUL.FTZ R193, R87, R3 ;  /* 0x0000000357c17220 */ /* 0x000fe20000410000 */
[----:B-1----:R-:W-:Y:S01]  /*16a70*/  IMAD.MOV.U32 R183, RZ, RZ, R199 ;  /* 0x000000ffffb77224 */ /* 0x002fe200078e00c7 */
[----:B----4-:R-:W-:Y:S01]  /*16a80*/  F2FP.F16.F32.PACK_AB R16, R6, R39 ;  /* 0x000000270610723e */ /* 0x010fe200000000ff */
[----:B------:R-:W-:Y:S01]  /*16a90*/  IMAD.MOV.U32 R152, RZ, RZ, R182 ;  /* 0x000000ffff987224 */ /* 0x000fe200078e00b6 */
[----:B------:R1:W-:Y:S01]  /*16aa0*/  STL [R1+0x170], R5 ;  /* 0x0001700501007387 */ /* 0x0003e20000100800 */
[----:B------:R-:W-:-:S02]  /*16ab0*/  IMAD.MOV.U32 R10, RZ, RZ, R183 ;  /* 0x000000ffff0a7224 */ /* 0x000fc400078e00b7 */
[-C--:B------:R-:W-:Y:S01]  /*16ac0*/  FMUL.FTZ R182, R98, R3.reuse ;  /* 0x0000000362b67220 */ /* 0x080fe20000410000 */
[----:B------:R-:W-:Y:S02]  /*16ad0*/  IMAD.MOV.U32 R86, RZ, RZ, R32 ;  /* 0x000000ffff567224 */ /* 0x000fe400078e0020 */
[----:B------:R-:W-:Y:S01]  /*16ae0*/  FMUL.FTZ R183, R99, R3 ;  /* 0x0000000363b77220 */ /* 0x000fe20000410000 */
[----:B------:R-:W-:Y:S02]  /*16af0*/  IMAD.MOV.U32 R87, RZ, RZ, R33 ;  /* 0x000000ffff577224 */ /* 0x000fe400078e0021 */
[----:B------:R-:W-:Y:S01]  /*16b00*/  FADD.FTZ R6, R6, R179 ;  /* 0x000000b306067221 */ /* 0x000fe20000010000 */
[----:B------:R-:W2:Y:S01]  /*16b10*/  LDL.LU.64 R32, [R1+0x278] ;  /* 0x0002780001207983 */ /* 0x000ea20000300a00 */
[----:B------:R-:W-:Y:S01]  /*16b20*/  IMAD.MOV.U32 R98, RZ, RZ, R30 ;  /* 0x000000ffff627224 */ /* 0x000fe200078e001e */
[----:B------:R-:W-:Y:S01]  /*16b30*/  PRMT R179, R69, 0x5410, R68 ;  /* 0x0000541045b37816 */ /* 0x000fe20000000044 */
[----:B------:R-:W-:Y:S01]  /*16b40*/  IMAD.MOV.U32 R99, RZ, RZ, R31 ;  /* 0x000000ffff637224 */ /* 0x000fe200078e001f */
[----:B------:R-:W-:Y:S01]  /*16b50*/  @!P2 PRMT R68, R82, 0x5410, RZ ;  /* 0x000054105244a816 */ /* 0x000fe200000000ff */
[----:B------:R-:W3:Y:S04]  /*16b60*/  LDL.LU.64 R30, [R1+0x270] ;  /* 0x00027000011e7983 */ /* 0x000ee80000300a00 */
[----:B------:R-:W4:Y:S01]  /*16b70*/  LDL.LU R82, [R1+0x174] ;  /* 0x0001740001527983 */ /* 0x000f220000300800 */
[----:B------:R-:W-:Y:S08]  /*16b80*/  MUFU.EX2 R36, R50 ;  /* 0x0000003200247308 */ /* 0x000ff00000000800 */
[----:B------:R-:W1:Y:S01]  /*16b90*/  MUFU.EX2 R37, R49 ;  /* 0x0000003100257308 */ /* 0x000e620000000800 */
[----:B------:R-:W-:-:S02]  /*16ba0*/  @!P6 HADD2 R149, -R84.H0_H0, -RZ.H0_H0 ;  /* 0xa00000ff5495e230 */ /* 0x000fc40000000900 */
[----:B------:R-:W-:Y:S02]  /*16bb0*/  IMAD.MOV.U32 R64, RZ, RZ, R196 ;  /* 0x000000ffff407224 */ /* 0x000fe400078e00c4 */
[-C--:B------:R-:W-:Y:S01]  /*16bc0*/  FMUL.FTZ R196, R170, R3.reuse ;  /* 0x00000003aac47220 */ /* 0x080fe20000410000 */
[----:B------:R-:W-:Y:S02]  /*16bd0*/  IMAD.MOV.U32 R180, RZ, RZ, R173 ;  /* 0x000000ffffb47224 */ /* 0x000fe400078e00ad */
[----:B-1----:R-:W1:Y:S01]  /*16be0*/  MUFU.EX2 R5, R186 ;  /* 0x000000ba00057308 */ /* 0x002e620000000800 */
[----:B------:R-:W-:Y:S01]  /*16bf0*/  IMAD.MOV.U32 R181, RZ, RZ, R203 ;  /* 0x000000ffffb57224 */ /* 0x000fe200078e00cb */
[----:B------:R-:W-:Y:S01]  /*16c00*/  @!P6 PRMT R84, R149, 0x5410, RZ ;  /* 0x000054109554e816 */ /* 0x000fe200000000ff */
[----:B------:R-:W-:Y:S02]  /*16c10*/  IMAD.MOV.U32 R145, RZ, RZ, R202 ;  /* 0x000000ffff917224 */ /* 0x000fe400078e00ca */
[----:B------:R-:W-:Y:S01]  /*16c20*/  FMUL.FTZ R173, R166, R3 ;  /* 0x00000003a6ad7220 */ /* 0x000fe20000410000 */
[----:B------:R-:W-:-:S02]  /*16c30*/  IMAD.MOV.U32 R65, RZ, RZ, R197 ;  /* 0x000000ffff417224 */ /* 0x000fc400078e00c5 */
[----:B------:R-:W-:Y:S01]  /*16c40*/  MUFU.EX2 R0, R52 ;  /* 0x0000003400007308 */ /* 0x000fe20000000800 */
[----:B------:R-:W-:Y:S02]  /*16c50*/  IMAD.MOV.U32 R176, RZ, RZ, R172 ;  /* 0x000000ffffb07224 */ /* 0x000fe400078e00ac */
[-C--:B------:R-:W-:Y:S01]  /*16c60*/  FMUL.FTZ R203, R167, R3.reuse ;  /* 0x00000003a7cb7220 */ /* 0x080fe20000410000 */
[----:B------:R-:W-:Y:S02]  /*16c70*/  IMAD.MOV.U32 R233, RZ, RZ, R103 ;  /* 0x000000ffffe97224 */ /* 0x000fe400078e0067 */
[-C--:B------:R-:W-:Y:S01]  /*16c80*/  FMUL.FTZ R204, R162, R3.reuse ;  /* 0x00000003a2cc7220 */ /* 0x080fe20000410000 */
[----:B------:R-:W-:Y:S02]  /*16c90*/  IMAD.MOV.U32 R170, RZ, RZ, R210 ;  /* 0x000000ffffaa7224 */ /* 0x000fe400078e00d2 */
        /* <DEDUP_REMOVED lines=14> */
[----:B------:R-:W-:Y:S01]  /*16d80*/  F2FP.F16.F32.PACK_AB R2, R37, R36 ;  /* 0x000000242502723e */ /* 0x000fe200000000ff */
[----:B-1----:R-:W-:-:S02]  /*16d90*/  FMUL.FTZ R185, R71, R3 ;  /* 0x0000000347b97220 */ /* 0x002fc40000410000 */
[----:B------:R1:W-:Y:S01]  /*16da0*/  MUFU.EX2 R3, R194 ;  /* 0x000000c200037308 */ /* 0x0003e20000000800 */
[C---:B------:R-:W-:Y:S02]  /*16db0*/  PRMT R67, R2.reuse, 0x7610, R67 ;  /* 0x0000761002437816 */ /* 0x040fe40000000043 */
[----:B------:R-:W-:Y:S01]  /*16dc0*/  PRMT R66, R2, 0x7632, R66 ;  /* 0x0000763202427816 */ /* 0x000fe20000000042 */
[----:B------:R-:W-:-:S04]  /*16dd0*/  FADD.FTZ R6, R7, R6 ;  /* 0x0000000607067221 */ /* 0x000fc80000010000 */
[----:B------:R-:W1:Y:S01]  /*16de0*/  MUFU.EX2 R2, R187 ;  /* 0x000000bb00027308 */ /* 0x000e620000000800 */
[----:B------:R-:W-:Y:S02]  /*16df0*/  F2FP.F16.F32.PACK_AB R23, R5, R7 ;  /* 0x000000070517723e */ /* 0x000fe400000000ff */
[----:B------:R-:W-:Y:S01]  /*16e00*/  F2FP.F16.F32.PACK_AB R25, R11, R13 ;  /* 0x0000000d0b19723e */ /* 0x000fe200000000ff */
[----:B-1----:R-:W-:Y:S02]  /*16e10*/  IMAD.MOV.U32 R194, RZ, RZ, R153 ;  /* 0x000000ffffc27224 */ /* 0x002fe400078e0099 */
[----:B------:R-:W-:Y:S02]  /*16e20*/  IMAD.MOV.U32 R153, RZ, RZ, R10 ;  /* 0x000000ffff997224 */ /* 0x000fe400078e000a */
[----:B------:R-:W-:Y:S01]  /*16e30*/  FADD.FTZ R10, R5, R6 ;  /* 0x00000006050a7221 */ /* 0x000fe20000010000 */
[----:B------:R1:W4:Y:S08]  /*16e40*/  MUFU.EX2 R7, R195 ;  /* 0x000000c300077308 */ /* 0x0003300000000800 */
[----:B------:R-:W4:Y:S01]  /*16e50*/  MUFU.EX2 R6, R212 ;  /* 0x000000d400067308 */ /* 0x000f220000000800 */
[----:B------:R-:W-:Y:S01]  /*16e60*/  F2FP.F16.F32.PACK_AB R24, R2, R3 ;  /* 0x000000030218723e */ /* 0x000fe200000000ff */
[----:B------:R-:W-:-:S05]  /*16e70*/  @!P3 HADD2 R83, -R69.H0_H0, -RZ.H0_H0 ;  /* 0xa00000ff4553b230 */ /* 0x000fca0000000900 */
[----:B------:R-:W-:Y:S01]  /*16e80*/  @!P3 PRMT R69, R83, 0x5410, RZ ;  /* 0x000054105345b816 */ /* 0x000fe200000000ff */
[----:B------:R-:W-:Y:S02]  /*16e90*/  IMAD.MOV.U32 R83, RZ, RZ, R232 ;  /* 0x000000ffff537224 */ /* 0x000fe400078e00e8 */
[----:B------:R-:W-:Y:S01]  /*16ea0*/  @!P0 HADD2 R70, -R66.H0_H0, -RZ.H0_H0 ;  /* 0xa00000ff42468230 */ /* 0x000fe20000000900 */
[----:B------:R-:W-:-:S04]  /*16eb0*/  PRMT R232, R67, 0x5410, R66 ;  /* 0x0000541043e87816 */ /* 0x000fc80000000042 */
[----:B------:R-:W-:Y:S01]  /*16ec0*/  @!P0 PRMT R66, R70, 0x5410, RZ ;  /* 0x0000541046428816 */ /* 0x000fe200000000ff */
[----:B------:R-:W-:-:S04]  /*16ed0*/  IMAD.MOV.U32 R70, RZ, RZ, R28 ;  /* 0x000000ffff467224 */ /* 0x000fc800078e001c */
[----:B------:R-:W-:Y:S02]  /*16ee0*/  IMAD.MOV.U32 R186, RZ, RZ, R70 ;  /* 0x000000ffffba7224 */ /* 0x000fe400078e0046 */
[----:B-1----:R-:W-:Y:S02]  /*16ef0*/  IMAD.MOV.U32 R195, RZ, RZ, R194 ;  /* 0x000000ffffc37224 */ /* 0x002fe400078e00c2 */
[----:B------:R-:W-:Y:S02]  /*16f00*/  IMAD.MOV.U32 R194, RZ, RZ, R171 ;  /* 0x000000ffffc27224 */ /* 0x000fe400078e00ab */
[----:B------:R-:W-:Y:S02]  /*16f10*/  IMAD.MOV.U32 R70, RZ, RZ, R170 ;  /* 0x000000ffff467224 */ /* 0x000fe400078e00aa */
[----:B------:R-:W-:Y:S02]  /*16f20*/  IMAD.MOV.U32 R170, RZ, RZ, R64 ;  /* 0x000000ffffaa7224 */ /* 0x000fe400078e0040 */
[----:B------:R-:W-:Y:S01]  /*16f30*/  IMAD.MOV.U32 R171, RZ, RZ, R65 ;  /* 0x000000ffffab7224 */ /* 0x000fe200078e0041 */
[C---:B------:R-:W-:Y:S01]  /*16f40*/  PRMT R48, R16.reuse, 0x7610, R48 ;  /* 0x0000761010307816 */ /* 0x040fe20000000030 */
[----:B------:R-:W-:Y:S01]  /*16f50*/  @!P1 HADD2 R71, -R67.H0_H0, -RZ.H0_H0 ;  /* 0xa00000ff43479230 */ /* 0x000fe20000000900 */
[----:B------:R-:W-:-:S04]  /*16f60*/  PRMT R59, R16, 0x7632, R59 ;  /* 0x00007632103b7816 */ /* 0x000fc8000000003b */
[----:B------:R-:W-:Y:S01]  /*16f70*/  @!P1 PRMT R67, R71, 0x5410, RZ ;  /* 0x0000541047439816 */ /* 0x000fe200000000ff */
[----:B------:R-:W-:Y:S01]  /*16f80*/  IMAD.MOV.U32 R71, RZ, RZ, R29 ;  /* 0x000000ffff477224 */ /* 0x000fe200078e001d */
[C---:B------:R-:W-:Y:S02]  /*16f90*/  PRMT R58, R51.reuse, 0x7610, R58 ;  /* 0x00007610333a7816 */ /* 0x040fe4000000003a */
[----:B------:R-:W-:Y:S01]  /*16fa0*/  PRMT R54, R51, 0x7632, R54 ;  /* 0x0000763233367816 */ /* 0x000fe20000000036 */
[----:B------:R-:W-:Y:S01]  /*16fb0*/  IMAD.MOV.U32 R187, RZ, RZ, R71 ;  /* 0x000000ffffbb7224 */ /* 0x000fe200078e0047 */
[C---:B------:R-:W-:Y:S01]  /*16fc0*/  PRMT R53, R23.reuse, 0x7610, R53 ;  /* 0x0000761017357816 */ /* 0x040fe20000000035 */
[----:B------:R-:W-:Y:S01]  /*16fd0*/  IMAD.MOV.U32 R71, RZ, RZ, R152 ;  /* 0x000000ffff477224 */ /* 0x000fe200078e0098 */
[----:B------:R-:W-:Y:S02]  /*16fe0*/  PRMT R49, R23, 0x7632, R49 ;  /* 0x0000763217317816 */ /* 0x000fe40000000031 */
[----:B------:R-:W-:-:S02]  /*16ff0*/  PRMT R52, R27, 0x7610, R52 ;  /* 0x000076101b347816 */ /* 0x000fc40000000034 */
[C---:B------:R-:W-:Y:S02]  /*17000*/  PRMT R47, R55.reuse, 0x7632, R47 ;  /* 0x00007632372f7816 */ /* 0x040fe4000000002f */
[----:B------:R-:W-:Y:S02]  /*17010*/  PRMT R44, R55, 0x7610, R44 ;  /* 0x00007610372c7816 */ /* 0x000fe4000000002c */
[----:B------:R-:W-:Y:S01]  /*17020*/  PRMT R56, R57, 0x7632, R56 ;  /* 0x0000763239387816 */ /* 0x000fe20000000038 */
[-C--:B------:R-:W-:Y:S01]  /*17030*/  FMUL.FTZ R138, R138, R0.reuse ;  /* 0x000000008a8a7220 */ /* 0x080fe20000410000 */
[-C--:B----4-:R-:W-:Y:S01]  /*17040*/  FFMA.FTZ R5, R82, R0.reuse, R13 ;  /* 0x0000000052057223 */ /* 0x090fe2000001000d */
[C---:B------:R-:W-:Y:S01]  /*17050*/  PRMT R46, R24.reuse, 0x7610, R46 ;  /* 0x00007610182e7816 */ /* 0x040fe2000000002e */
[-C--:B------:R-:W-:Y:S01]  /*17060*/  FMUL.FTZ R139, R139, R0.reuse ;  /* 0x000000008b8b7220 */ /* 0x080fe20000410000 */
[----:B------:R-:W-:Y:S01]  /*17070*/  PRMT R45, R24, 0x7632, R45 ;  /* 0x00007632182d7816 */ /* 0x000fe2000000002d */
[----:B------:R-:W-:Y:S01]  /*17080*/  FADD.FTZ R11, R11, R5 ;  /* 0x000000050b0b7221 */ /* 0x000fe20000010000 */
[----:B------:R-:W-:Y:S01]  /*17090*/  FADD.FTZ R5, R3, R10 ;  /* 0x0000000a03057221 */ /* 0x000fe20000010000 */
[-C--:B------:R-:W-:Y:S01]  /*170a0*/  FMUL.FTZ R134, R134, R0.reuse ;  /* 0x0000000086867220 */ /* 0x080fe20000410000 */
[-C--:B------:R-:W-:Y:S01]  /*170b0*/  FMUL.FTZ R135, R135, R0.reuse ;  /* 0x0000000087877220 */ /* 0x080fe20000410000 */
[-C--:B------:R-:W-:Y:S01]  /*170c0*/  FMUL.FTZ R130, R130, R0.reuse ;  /* 0x0000000082827220 */ /* 0x080fe20000410000 */
[----:B------:R-:W-:Y:S01]  /*170d0*/  FADD.FTZ R10, R2, R5 ;  /* 0x00000005020a7221 */ /* 0x000fe20000010000 */
[----:B------:R-:W-:Y:S01]  /*170e0*/  FMUL.FTZ R131, R131, R0 ;  /* 0x0000000083837220 */ /* 0x000fe20000410000 */
[----:B------:R-:W1:Y:S01]  /*170f0*/  MUFU.EX2 R5, R213 ;  /* 0x000000d500057308 */ /* 0x000e620000000800 */
[----:B------:R-:W-:Y:S01]  /*17100*/  FADD.FTZ R2, R14, R11 ;  /* 0x0000000b0e027221 */ /* 0x000fe20000010000 */
[----:B------:R-:W-:Y:S01]  /*17110*/  F2FP.F16.F32.PACK_AB R14, R9, R14 ;  /* 0x0000000e090e723e */ /* 0x000fe200000000ff */
[-C--:B------:R-:W-:Y:S01]  /*17120*/  FMUL.FTZ R126, R126, R0.reuse ;  /* 0x000000007e7e7220 */ /* 0x080fe20000410000 */
[-C--:B------:R-:W-:Y:S01]  /*17130*/  FMUL.FTZ R127, R127, R0.reuse ;  /* 0x000000007f7f7220 */ /* 0x080fe20000410000 */
[----:B------:R-:W-:Y:S01]  /*17140*/  FADD.FTZ R9, R9, R2 ;  /* 0x0000000209097221 */ /* 0x000fe20000010000 */
[----:B------:R-:W-:Y:S01]  /*17150*/  FADD.FTZ R2, R7, R10 ;  /* 0x0000000a07027221 */ /* 0x000fe20000010000 */
[----:B------:R-:W-:Y:S01]  /*17160*/  F2FP.F16.F32.PACK_AB R13, R6, R7 ;  /* 0x00000007060d723e */ /* 0x000fe200000000ff */
[-C--:B------:R-:W-:Y:S01]  /*17170*/  FMUL.FTZ R122, R122, R0.reuse ;  /* 0x000000007a7a7220 */ /* 0x080fe20000410000 */
[-C--:B------:R-:W-:Y:S01]  /*17180*/  FMUL.FTZ R123, R123, R0.reuse ;  /* 0x000000007b7b7220 */ /* 0x080fe20000410000 */
[----:B------:R-:W-:Y:S01]  /*17190*/  FADD.FTZ R7, R6, R2 ;  /* 0x0000000206077221 */ /* 0x000fe20000010000 */
[----:B------:R-:W-:Y:S01]  /*171a0*/  FADD.FTZ R6, R8, R9 ;  /* 0x0000000908067221 */ /* 0x000fe20000010000 */
[----:B------:R-:W4:Y:S01]  /*171b0*/  MUFU.EX2 R3, R214 ;  /* 0x000000d600037308 */ /* 0x000f220000000800 */
[-C--:B------:R-:W-:Y:S01]  /*171c0*/  FMUL.FTZ R118, R118, R0.reuse ;  /* 0x0000000076767220 */ /* 0x080fe20000410000 */
[-C--:B------:R-:W-:Y:S01]  /*171d0*/  FMUL.FTZ R119, R119, R0.reuse ;  /* 0x0000000077777220 */ /* 0x080fe20000410000 */
[-C--:B------:R-:W-:Y:S01]  /*171e0*/  FMUL.FTZ R114, R114, R0.reuse ;  /* 0x0000000072727220 */ /* 0x080fe20000410000 */
[----:B------:R-:W-:Y:S01]  /*171f0*/  FMUL.FTZ R115, R115, R0 ;  /* 0x0000000073737220 */ /* 0x000fe20000410000 */
[C---:B-1----:R-:W-:Y:S01]  /*17200*/  F2FP.F16.F32.PACK_AB R43, R5.reuse, R8 ;  /* 0x00000008052b723e */ /* 0x042fe200000000ff */
[----:B------:R-:W-:Y:S01]  /*17210*/  FADD.FTZ R6, R5, R6 ;  /* 0x0000000605067221 */ /* 0x000fe20000010000 */
[----:B------:R-:W-:Y:S01]  /*17220*/  IMAD.SHL.U32 R5, R205, 0x2, RZ ;  /* 0x00000002cd057824 */ /* 0x000fe200078e00ff */
[----:B------:R-:W1:Y:S01]  /*17230*/  MUFU.EX2 R2, R215 ;  /* 0x000000d700027308 */ /* 0x000e620000000800 */
[----:B------:R-:W3:Y:S03]  /*17240*/  LDL.LU.64 R28, [R1+0x268] ;  /* 0x00026800011c7983 */ /* 0x000ee60000300a00 */
[----:B------:R-:W-:-:S04]  /*17250*/  LOP3.LUT R5, R87, R5, RZ, 0x3c, !PT ;  /* 0x0000000557057212 */ /* 0x000fc800078e3cff */
[----:B------:R-:W-:Y:S01]  /*17260*/  LOP3.LUT R5, R5, R191, RZ, 0x3c, !PT ;  /* 0x000000bf05057212 */ /* 0x000fe200078e3cff */
[----:B------:R-:W-:Y:S02]  /*17270*/  IMAD.MOV.U32 R213, RZ, RZ, R83 ;  /* 0x000000ffffd57224 */ /* 0x000fe400078e0053 */
[----:B----4-:R-:W-:Y:S01]  /*17280*/  FADD.FTZ R6, R3, R6 ;  /* 0x0000000603067221 */ /* 0x010fe20000010000 */
[----:B------:R-:W-:Y:S02]  /*17290*/  IMAD.MOV.U32 R214, RZ, RZ, R98 ;  /* 0x000000ffffd67224 */ /* 0x000fe400078e0062 */
[----:B------:R-:W-:-:S04]  /*172a0*/  IMAD.WIDE.U32 R82, R5, -0x326172a9, RZ ;  /* 0xcd9e8d5705527825 */ /* 0x000fc800078e00ff */
[----:B------:R-:W-:Y:S01]  /*172b0*/  FADD.FTZ R7, R15, R7 ;  /* 0x000000070f077221 */ /* 0x000fe20000010000 */
[C---:B-1----:R-:W-:Y:S01]  /*172c0*/  F2FP.F16.F32.PACK_AB R15, R2.reuse, R3 ;  /* 0x00000003020f723e */ /* 0x042fe200000000ff */
[----:B------:R-:W-:Y:S01]  /*172d0*/  FADD.FTZ R10, R2, R6 ;  /* 0x00000006020a7221 */ /* 0x000fe20000010000 */
[----:B------:R-:W-:Y:S02]  /*172e0*/  LOP3.LUT R2, R83, R213, R214, 0x96, !PT ;  /* 0x000000d553027212 */ /* 0x000fe400078e96d6 */
[----:B------:R-:W-:-:S03]  /*172f0*/  LOP3.LUT R6, R209, R189, R82, 0x96, !PT ;  /* 0x000000bdd1067212 */ /* 0x000fc600078e9652 */
[----:B------:R-:W-:-:S04]  /*17300*/  IMAD.WIDE.U32 R2, R2, -0x2daee0ad, RZ ;  /* 0xd2511f5302027825 */ /* 0x000fc800078e00ff */
[----:B------:R-:W-:Y:S01]  /*17310*/  FADD.FTZ R11, R12, R7 ;  /* 0x000000070c0b7221 */ /* 0x000fe20000010000 */
[----:B------:R-:W-:Y:S01]  /*17320*/  IMAD.WIDE.U32 R6, R6, -0x2daee0ad, RZ ;  /* 0xd2511f5306067825 */ /* 0x000fe200078e00ff */
[----:B------:R-:W-:Y:S01]  /*17330*/  LOP3.LUT R3, R3, R144, R186, 0x96, !PT ;  /* 0x0000009003037212 */ /* 0x000fe200078e96ba */
[----:B------:R-:W1:Y:S03]  /*17340*/  MUFU.EX2 R8, R218 ;  /* 0x000000da00087308 */ /* 0x000e660000000800 */
[----:B------:R-:W-:Y:S01]  /*17350*/  LOP3.LUT R2, R7, R145, R2, 0x96, !PT ;  /* 0x0000009107027212 */ /* 0x000fe200078e9602 */
[----:B------:R-:W-:-:S04]  /*17360*/  IMAD.WIDE.U32 R64, R3, -0x326172a9, RZ ;  /* 0xcd9e8d5703407825 */ /* 0x000fc800078e00ff */
[----:B------:R-:W-:Y:S01]  /*17370*/  IMAD.MOV.U32 R215, RZ, RZ, R99 ;  /* 0x000000ffffd77224 */ /* 0x000fe200078e0063 */
[----:B------:R-:W-:Y:S01]  /*17380*/  LOP3.LUT R3, R65, R194, R208, 0x96, !PT ;  /* 0x000000c241037212 */ /* 0x000fe200078e96d0 */
[----:B------:R-:W-:Y:S01]  /*17390*/  IMAD.WIDE.U32 R98, R2, -0x326172a9, RZ ;  /* 0xcd9e8d5702627825 */ /* 0x000fe200078e00ff */
[----:B------:R-:W4:Y:S03]  /*173a0*/  MUFU.EX2 R5, R222 ;  /* 0x000000de00057308 */ /* 0x000f260000000800 */
[----:B------:R-:W-:Y:S01]  /*173b0*/  IMAD.WIDE.U32 R2, R3, -0x2daee0ad, RZ ;  /* 0xd2511f5303027825 */ /* 0x000fe200078e00ff */
[----:B------:R-:W-:-:S04]  /*173c0*/  LOP3.LUT R7, R99, R195, R64, 0x96, !PT ;  /* 0x000000c363077212 */ /* 0x000fc800078e9640 */
[----:B------:R-:W-:Y:S01]  /*173d0*/  LOP3.LUT R9, R3, R165, R6, 0x96, !PT ;  /* 0x000000a503097212 */ /* 0x000fe200078e9606 */
[----:B------:R-:W-:-:S04]  /*173e0*/  IMAD.WIDE.U32 R6, R7, -0x2daee0ad, RZ ;  /* 0xd2511f5307067825 */ /* 0x000fc800078e00ff */
[----:B-1----:R-:W-:Y:S01]  /*173f0*/  FADD.FTZ R3, R8, R10 ;  /* 0x0000000a08037221 */ /* 0x002fe20000010000 */
[----:B------:R-:W-:Y:S01]  /*17400*/  LOP3.LUT R2, R7, R153, R2, 0x96, !PT ;  /* 0x0000009907027212 */ /* 0x000fe200078e9602 */
[----:B------:R-:W-:-:S04]  /*17410*/  IMAD.WIDE.U32 R86, R9, -0x326172a9, RZ ;  /* 0xcd9e8d5709567825 */ /* 0x000fc800078e00ff */
[C---:B----4-:R-:W-:Y:S01]  /*17420*/  FADD.FTZ R10, R5.reuse, R3 ;  /* 0x00000003050a7221 */ /* 0x050fe20000010000 */
[----:B------:R-:W-:Y:S01]  /*17430*/  IMAD.WIDE.U32 R2, R2, -0x326172a9, RZ ;  /* 0xcd9e8d5702027825 */ /* 0x000fe200078e00ff */
[----:B------:R-:W-:-:S04]  /*17440*/  F2FP.F16.F32.PACK_AB R142, R5, R8 ;  /* 0x00000008058e723e */ /* 0x000fc800000000ff */
[----:B------:R-:W-:-:S04]  /*17450*/  LOP3.LUT R5, R3, R188, R86, 0x96, !PT ;  /* 0x000000bc03057212 */ /* 0x000fc800078e9656 */
[----:B------:R-:W-:-:S04]  /*17460*/  LOP3.LUT R7, R5, 0xff, RZ, 0xc0, !PT ;  /* 0x000000ff05077812 */ /* 0x000fc800078ec0ff */
[----:B------:R-:W-:Y:S02]  /*17470*/  ISETP.GE.U32.AND P2, PT, R192, R7, PT ;  /* 0x00000007c000720c */ /* 0x000fe40003f46070 */
[----:B------:R-:W-:-:S04]  /*17480*/  LOP3.LUT R7, R5, 0xffff, RZ, 0xc0, !PT ;  /* 0x0000ffff05077812 */ /* 0x000fc800078ec0ff */
[----:B------:R-:W-:-:S04]  /*17490*/  SHF.R.U32.HI R7, RZ, 0x8, R7 ;  /* 0x00000008ff077819 */ /* 0x000fc80000011607 */
[----:B------:R-:W-:Y:S02]  /*174a0*/  LOP3.LUT R7, R7, 0xffff, RZ, 0xc0, !PT ;  /* 0x0000ffff07077812 */ /* 0x000fe400078ec0ff */
[--C-:B------:R-:W-:Y:S02]  /*174b0*/  SHF.R.U32.HI R8, RZ, 0x10, R5.reuse ;  /* 0x00000010ff087819 */ /* 0x100fe40000011605 */
[----:B------:R-:W-:Y:S02]  /*174c0*/  SHF.R.U32.HI R5, RZ, 0x18, R5 ;  /* 0x00000018ff057819 */ /* 0x000fe40000011605 */
[----:B------:R-:W-:Y:S02]  /*174d0*/  ISETP.GE.U32.AND P6, PT, R192, R7, PT ;  /* 0x00000007c000720c */ /* 0x000fe40003fc6070 */
[----:B------:R-:W1:Y:S01]  /*174e0*/  MUFU.EX2 R7, R223 ;  /* 0x000000df00077308 */ /* 0x000e620000000800 */
[----:B------:R-:W-:Y:S02]  /*174f0*/  LOP3.LUT R8, R8, 0xff, RZ, 0xc0, !PT ;  /* 0x000000ff08087812 */ /* 0x000fe400078ec0ff */
[----:B------:R-:W-:-:S02]  /*17500*/  ISETP.GE.U32.AND P4, PT, R192, R5, PT ;  /* 0x00000005c000720c */ /* 0x000fc40003f86070 */
[----:B------:R-:W-:-:S03]  /*17510*/  ISETP.GE.U32.AND P5, PT, R192, R8, PT ;  /* 0x00000008c000720c */ /* 0x000fc60003fa6070 */
[----:B------:R-:W4:Y:S01]  /*17520*/  MUFU.EX2 R5, R226 ;  /* 0x000000e200057308 */ /* 0x000f220000000800 */
[C---:B------:R-:W-:Y:S02]  /*17530*/  LOP3.LUT R8, R2.reuse, 0xff, RZ, 0xc0, !PT ;  /* 0x000000ff02087812 */ /* 0x040fe400078ec0ff */
[----:B------:R-:W-:Y:S02]  /*17540*/  LOP3.LUT R9, R2, 0xffff, RZ, 0xc0, !PT ;  /* 0x0000ffff02097812 */ /* 0x000fe400078ec0ff */
[----:B------:R-:W-:Y:S02]  /*17550*/  ISETP.GE.U32.AND P3, PT, R192, R8, PT ;  /* 0x00000008c000720c */ /* 0x000fe40003f66070 */
[--C-:B------:R-:W-:Y:S02]  /*17560*/  SHF.R.U32.HI R8, RZ, 0x10, R2.reuse ;  /* 0x00000010ff087819 */ /* 0x100fe40000011602 */
[----:B------:R-:W-:-:S04]  /*17570*/  SHF.R.U32.HI R2, RZ, 0x18, R2 ;  /* 0x00000018ff027819 */ /* 0x000fc80000011602 */
[----:B------:R-:W-:Y:S01]  /*17580*/  ISETP.GE.U32.AND P0, PT, R192, R2, PT ;  /* 0x00000002c000720c */ /* 0x000fe20003f06070 */
[----:B-1----:R-:W-:Y:S01]  /*17590*/  FADD.FTZ R2, R7, R10 ;  /* 0x0000000a07027221 */ /* 0x002fe20000010000 */
[----:B------:R-:W-:-:S03]  /*175a0*/  @!P2 HADD2 R143, -R48.H0_H0, -RZ.H0_H0 ;  /* 0xa00000ff308fa230 */ /* 0x000fc60000000900 */
[----:B----4-:R-:W-:Y:S01]  /*175b0*/  FADD.FTZ R10, R5, R2 ;  /* 0x00000002050a7221 */ /* 0x010fe20000010000 */
[----:B------:R-:W-:Y:S01]  /*175c0*/  SHF.R.U32.HI R2, RZ, 0x8, R9 ;  /* 0x00000008ff027819 */ /* 0x000fe20000011609 */
[----:B------:R-:W-:Y:S02]  /*175d0*/  IMAD.MOV.U32 R226, RZ, RZ, R144 ;  /* 0x000000ffffe27224 */ /* 0x000fe400078e0090 */
[----:B------:R-:W-:Y:S01]  /*175e0*/  IMAD.MOV.U32 R144, RZ, RZ, R176 ;  /* 0x000000ffff907224 */ /* 0x000fe200078e00b0 */
[----:B------:R-:W-:Y:S02]  /*175f0*/  LOP3.LUT R2, R2, 0xffff, RZ, 0xc0, !PT ;  /* 0x0000ffff02027812 */ /* 0x000fe400078ec0ff */
[----:B------:R-:W-:Y:S02]  /*17600*/  PRMT R176, R48, 0x5410, R59 ;  /* 0x0000541030b07816 */ /* 0x000fe4000000003b */
[----:B------:R-:W-:Y:S02]  /*17610*/  @!P2 PRMT R48, R143, 0x5410, RZ ;  /* 0x000054108f30a816 */ /* 0x000fe400000000ff */
[----:B------:R-:W-:-:S02]  /*17620*/  ISETP.GE.U32.AND P2, PT, R192, R2, PT ;  /* 0x00000002c000720c */ /* 0x000fc40003f46070 */
[----:B------:R-:W-:Y:S02]  /*17630*/  LOP3.LUT R3, R8, 0xff, RZ, 0xc0, !PT ;  /* 0x000000ff08037812 */ /* 0x000fe400078ec0ff */
[----:B------:R-:W-:Y:S02]  /*17640*/  LOP3.LUT R2, R87, R70, R98, 0x96, !PT ;  /* 0x0000004657027212 */ /* 0x000fe400078e9662 */
[----:B------:R-:W-:-:S03]  /*17650*/  ISETP.GE.U32.AND P1, PT, R192, R3, PT ;  /* 0x00000003c000720c */ /* 0x000fc60003f26070 */
[----:B------:R-:W-:Y:S01]  /*17660*/  IMAD.WIDE.U32 R2, R2, -0x2daee0ad, RZ ;  /* 0xd2511f5302027825 */ /* 0x000fe200078e00ff */
[----:B------:R-:W-:-:S04]  /*17670*/  F2FP.F16.F32.PACK_AB R12, R5, R7 ;  /* 0x00000007050c723e */ /* 0x000fc800000000ff */
[----:B------:R-:W-:Y:S01]  /*17680*/  LOP3.LUT R5, R3, R71, R6, 0x96, !PT ;  /* 0x0000004703057212 */ /* 0x000fe200078e9606 */
[----:B------:R-:W-:-:S03]  /*17690*/  @!P5 HADD2 R146, -R58.H0_H0, -RZ.H0_H0 ;  /* 0xa00000ff3a92d230 */ /* 0x000fc60000000900 */
[----:B------:R-:W-:Y:S01]  /*176a0*/  SHF.R.U32.HI R6, RZ, 0x10, R5 ;  /* 0x00000010ff067819 */ /* 0x000fe20000011605 */
[----:B------:R-:W-:Y:S01]  /*176b0*/  IMAD.MOV.U32 R223, RZ, RZ, R171 ;  /* 0x000000ffffdf7224 */ /* 0x000fe200078e00ab */
[----:B------:R-:W-:Y:S02]  /*176c0*/  PRMT R171, R58, 0x5410, R54 ;  /* 0x000054103aab7816 */ /* 0x000fe40000000036 */
[----:B------:R-:W-:Y:S01]  /*176d0*/  LOP3.LUT R6, R6, 0xff, RZ, 0xc0, !PT ;  /* 0x000000ff06067812 */ /* 0x000fe200078ec0ff */
[----:B------:R-:W-:Y:S01]  /*176e0*/  @!P3 HADD2 R156, -R53.H0_H0, -RZ.H0_H0 ;  /* 0xa00000ff359cb230 */ /* 0x000fe20000000900 */
[----:B------:R-:W-:Y:S01]  /*176f0*/  @!P5 PRMT R58, R146, 0x5410, RZ ;  /* 0x00005410923ad816 */ /* 0x000fe200000000ff */
[----:B------:R-:W-:Y:S01]  /*17700*/  FADD.FTZ R11, R18, R11 ;  /* 0x0000000b120b7221 */ /* 0x000fe20000010000 */
[----:B------:R-:W-:Y:S02]  /*17710*/  ISETP.GE.U32.AND P5, PT, R192, R6, PT ;  /* 0x00000006c000720c */ /* 0x000fe40003fa6070 */
[----:B------:R-:W-:-:S02]  /*17720*/  LOP3.LUT R6, R2, 0xff, RZ, 0xc0, !PT ;  /* 0x000000ff02067812 */ /* 0x000fc400078ec0ff */
[----:B------:R-:W-:Y:S01]  /*17730*/  PRMT R143, R53, 0x5410, R49 ;  /* 0x00005410358f7816 */ /* 0x000fe20000000031 */
[----:B------:R-:W-:Y:S01]  /*17740*/  FADD.FTZ R7, R17, R11 ;  /* 0x0000000b11077221 */ /* 0x000fe20000010000 */
[----:B------:R-:W-:Y:S01]  /*17750*/  @!P3 PRMT R53, R156, 0x5410, RZ ;  /* 0x000054109c35b816 */ /* 0x000fe200000000ff */
[----:B------:R-:W-:Y:S01]  /*17760*/  @!P2 HADD2 R155, -R49.H0_H0, -RZ.H0_H0 ;  /* 0xa00000ff319ba230 */ /* 0x000fe20000000900 */
[----:B------:R-:W-:Y:S02]  /*17770*/  ISETP.GE.U32.AND P3, PT, R192, R6, PT ;  /* 0x00000006c000720c */ /* 0x000fe40003f66070 */
[----:B------:R-:W-:Y:S01]  /*17780*/  LOP3.LUT R6, R5, 0xff, RZ, 0xc0, !PT ;  /* 0x000000ff05067812 */ /* 0x000fe200078ec0ff */
[----:B------:R-:W-:Y:S02]  /*17790*/  @!P4 HADD2 R150, -R54.H0_H0, -RZ.H0_H0 ;  /* 0xa00000ff3696c230 */ /* 0x000fe40000000900 */
[----:B------:R-:W-:Y:S01]  /*177a0*/  FADD.FTZ R11, R19, R7 ;  /* 0x00000007130b7221 */ /* 0x000fe20000010000 */
[----:B------:R-:W-:-:S02]  /*177b0*/  @!P2 PRMT R49, R155, 0x5410, RZ ;  /* 0x000054109b31a816 */ /* 0x000fc400000000ff */
[----:B------:R-:W-:Y:S02]  /*177c0*/  SHF.R.U32.HI R7, RZ, 0x18, R5 ;  /* 0x00000018ff077819 */ /* 0x000fe40000011605 */
[----:B------:R-:W-:Y:S02]  /*177d0*/  ISETP.GE.U32.AND P2, PT, R192, R6, PT ;  /* 0x00000006c000720c */ /* 0x000fe40003f46070 */
[----:B------:R-:W1:Y:S01]  /*177e0*/  MUFU.EX2 R6, R230 ;  /* 0x000000e600067308 */ /* 0x000e620000000800 */
[----:B------:R-:W-:Y:S02]  /*177f0*/  @!P4 PRMT R54, R150, 0x5410, RZ ;  /* 0x000054109636c816 */ /* 0x000fe400000000ff */
[----:B------:R-:W-:Y:S02]  /*17800*/  ISETP.GE.U32.AND P4, PT, R192, R7, PT ;  /* 0x00000007c000720c */ /* 0x000fe40003f86070 */
[----:B------:R-:W-:Y:S02]  /*17810*/  LOP3.LUT R9, R2, 0xffff, RZ, 0xc0, !PT ;  /* 0x0000ffff02097812 */ /* 0x000fe400078ec0ff */
[----:B------:R-:W-:-:S02]  /*17820*/  SHF.R.U32.HI R8, RZ, 0x10, R2 ;  /* 0x00000010ff087819 */ /* 0x000fc40000011602 */
[----:B------:R-:W-:Y:S02]  /*17830*/  SHF.R.U32.HI R7, RZ, 0x18, R2 ;  /* 0x00000018ff077819 */ /* 0x000fe40000011602 */
[----:B------:R-:W4:Y:S01]  /*17840*/  MUFU.EX2 R2, R234 ;  /* 0x000000ea00027308 */ /* 0x000f220000000800 */
[----:B------:R-:W-:Y:S01]  /*17850*/  LOP3.LUT R3, R5, 0xffff, RZ, 0xc0, !PT ;  /* 0x0000ffff05037812 */ /* 0x000fe200078ec0ff */
[----:B------:R-:W-:-:S03]  /*17860*/  @!P6 HADD2 R147, -R59.H0_H0, -RZ.H0_H0 ;  /* 0xa00000ff3b93e230 */ /* 0x000fc60000000900 */
[----:B------:R-:W-:Y:S01]  /*17870*/  SHF.R.U32.HI R3, RZ, 0x8, R3 ;  /* 0x00000008ff037819 */ /* 0x000fe20000011603 */
[----:B------:R-:W-:Y:S01]  /*17880*/  @!P1 HADD2 R154, -R52.H0_H0, -RZ.H0_H0 ;  /* 0xa00000ff349a9230 */ /* 0x000fe20000000900 */
[----:B------:R-:W-:Y:S02]  /*17890*/  PRMT R51, R27, 0x7632, R51 ;  /* 0x000076321b337816 */ /* 0x000fe40000000033 */
[----:B------:R-:W-:Y:S02]  /*178a0*/  LOP3.LUT R3, R3, 0xffff, RZ, 0xc0, !PT ;  /* 0x0000ffff03037812 */ /* 0x000fe400078ec0ff */
[----:B------:R-:W-:Y:S01]  /*178b0*/  LOP3.LUT R5, R8, 0xff, RZ, 0xc0, !PT ;  /* 0x000000ff08057812 */ /* 0x000fe200078ec0ff */
[----:B------:R-:W-:Y:S01]  /*178c0*/  IMAD.MOV.U32 R222, RZ, RZ, R170 ;  /* 0x000000ffffde7224 */ /* 0x000fe200078e00aa */
[----:B------:R-:W-:Y:S02]  /*178d0*/  @!P6 PRMT R59, R147, 0x5410, RZ ;  /* 0x00005410933be816 */ /* 0x000fe400000000ff */
[----:B------:R-:W-:Y:S01]  /*178e0*/  ISETP.GE.U32.AND P6, PT, R192, R3, PT ;  /* 0x00000003c000720c */ /* 0x000fe20003fc6070 */
[----:B-1----:R-:W-:Y:S01]  /*178f0*/  FADD.FTZ R3, R6, R10 ;  /* 0x0000000a06037221 */ /* 0x002fe20000010000 */
[----:B------:R-:W-:-:S02]  /*17900*/  PRMT R170, R52, 0x5410, R51 ;  /* 0x0000541034aa7816 */ /* 0x000fc40000000033 */
[----:B------:R-:W-:Y:S02]  /*17910*/  @!P1 PRMT R52, R154, 0x5410, RZ ;  /* 0x000054109a349816 */ /* 0x000fe400000000ff */
[----:B------:R-:W-:Y:S02]  /*17920*/  ISETP.GE.U32.AND P1, PT, R192, R5, PT ;  /* 0x00000005c000720c */ /* 0x000fe40003f26070 */
[----:B------:R-:W1:Y:S01]  /*17930*/  MUFU.EX2 R5, R249 ;  /* 0x000000f900057308 */ /* 0x000e620000000800 */
[C---:B----4-:R-:W-:Y:S01]  /*17940*/  F2FP.F16.F32.PACK_AB R61, R2.reuse, R6 ;  /* 0x00000006023d723e */ /* 0x050fe200000000ff */
[----:B------:R-:W-:Y:S01]  /*17950*/  FADD.FTZ R6, R2, R3 ;  /* 0x0000000302067221 */ /* 0x000fe20000010000 */
[----:B------:R-:W-:Y:S01]  /*17960*/  SHF.R.U32.HI R2, RZ, 0x8, R9 ;  /* 0x00000008ff027819 */ /* 0x000fe20000011609 */
[----:B------:R-:W-:-:S04]  /*17970*/  @!P2 HADD2 R157, -R46.H0_H0, -RZ.H0_H0 ;  /* 0xa00000ff2e9da230 */ /* 0x000fc80000000900 */
[----:B------:R-:W4:Y:S01]  /*17980*/  MUFU.EX2 R3, R252 ;  /* 0x000000fc00037308 */ /* 0x000f220000000800 */
[----:B------:R-:W-:Y:S01]  /*17990*/  @!P0 HADD2 R151, -R51.H0_H0, -RZ.H0_H0 ;  /* 0xa00000ff33978230 */ /* 0x000fe20000000900 */
[----:B------:R-:W-:Y:S01]  /*179a0*/  LOP3.LUT R2, R2, 0xffff, RZ, 0xc0, !PT ;  /* 0x0000ffff02027812 */ /* 0x000fe200078ec0ff */
[----:B------:R-:W-:Y:S01]  /*179b0*/  @!P6 HADD2 R158, -R45.H0_H0, -RZ.H0_H0 ;  /* 0xa00000ff2d9ee230 */ /* 0x000fe20000000900 */
[----:B------:R-:W-:Y:S01]  /*179c0*/  PRMT R212, R46, 0x5410, R45 ;  /* 0x000054102ed47816 */ /* 0x000fe2000000002d */
[----:B------:R-:W-:Y:S01]  /*179d0*/  @!P4 HADD2 R159, -R47.H0_H0, -RZ.H0_H0 ;  /* 0xa00000ff2f9fc230 */ /* 0x000fe20000000900 */
[----:B------:R-:W-:Y:S01]  /*179e0*/  @!P2 PRMT R46, R157, 0x5410, RZ ;  /* 0x000054109d2ea816 */ /* 0x000fe200000000ff */
[----:B------:R-:W-:Y:S01]  /*179f0*/  @!P1 HADD2 R162, -R57.H0_H0, -RZ.H0_H0 ;  /* 0xa00000ff39a29230 */ /* 0x000fe20000000900 */
[----:B------:R-:W-:Y:S01]  /*17a00*/  @!P0 PRMT R51, R151, 0x5410, RZ ;  /* 0x0000541097338816 */ /* 0x000fe200000000ff */
[----:B------:R-:W-:Y:S01]  /*17a10*/  IMAD.MOV.U32 R152, RZ, RZ, R246 ;  /* 0x000000ffff987224 */ /* 0x000fe200078e00f6 */
[----:B------:R-:W-:Y:S01]  /*17a20*/  ISETP.GE.U32.AND P2, PT, R192, R2, PT ;  /* 0x00000002c000720c */ /* 0x000fe20003f46070 */
[----:B------:R-:W-:Y:S01]  /*17a30*/  FADD.FTZ R2, R22, R11 ;  /* 0x0000000b16027221 */ /* 0x000fe20000010000 */
[----:B------:R-:W-:Y:S01]  /*17a40*/  ISETP.GE.U32.AND P0, PT, R192, R7, PT ;  /* 0x00000007c000720c */ /* 0x000fe20003f06070 */
[----:B------:R-:W-:Y:S01]  /*17a50*/  IMAD.MOV.U32 R218, RZ, RZ, R167 ;  /* 0x000000ffffda7224 */ /* 0x000fe200078e00a7 */
[----:B------:R-:W-:Y:S01]  /*17a60*/  PRMT R246, R44, 0x5410, R47 ;  /* 0x000054102cf67816 */ /* 0x000fe2000000002f */
[----:B------:R-:W-:Y:S01]  /*17a70*/  IMAD.MOV.U32 R7, RZ, RZ, R166 ;  /* 0x000000ffff077224 */ /* 0x000fe200078e00a6 */
[----:B------:R-:W-:Y:S01]  /*17a80*/  @!P6 PRMT R45, R158, 0x5410, RZ ;  /* 0x000054109e2de816 */ /* 0x000fe200000000ff */
[-C--:B------:R-:W-:Y:S01]  /*17a90*/  FMUL.FTZ R146, R110, R0.reuse ;  /* 0x000000006e927220 */ /* 0x080fe20000410000 */
[----:B------:R-:W-:Y:S01]  /*17aa0*/  @!P4 PRMT R47, R159, 0x5410, RZ ;  /* 0x000054109f2fc816 */ /* 0x000fe200000000ff */
[-C--:B------:R-:W-:Y:S01]  /*17ab0*/  FMUL.FTZ R147, R111, R0.reuse ;  /* 0x000000006f937220 */ /* 0x080fe20000410000 */
[----:B------:R-:W-:Y:S01]  /*17ac0*/  PRMT R234, R57, 0x5410, R56 ;  /* 0x0000541039ea7816 */ /* 0x000fe20000000038 */
        /* <DEDUP_REMOVED lines=8> */
[----:B------:R-:W-:Y:S01]  /*17b50*/  @!P1 PRMT R57, R162, 0x5410, RZ ;  /* 0x00005410a2399816 */ /* 0x000fe200000000ff */
[----:B-1----:R-:W-:Y:S01]  /*17b60*/  FADD.FTZ R0, R5, R6 ;  /* 0x0000000605007221 */ /* 0x002fe20000010000 */
[----:B------:R-:W-:-:S02]  /*17b70*/  IMAD.MOV.U32 R162, RZ, RZ, R222 ;  /* 0x000000ffffa27224 */ /* 0x000fc400078e00de */
[----:B------:R-:W-:Y:S01]  /*17b80*/  FADD.FTZ R2, R21, R2 ;  /* 0x0000000215027221 */ /* 0x000fe20000010000 */
[C---:B----4-:R-:W-:Y:S01]  /*17b90*/  F2FP.F16.F32.PACK_AB R60, R3.reuse, R5 ;  /* 0x00000005033c723e */ /* 0x050fe200000000ff */
[----:B------:R-:W-:Y:S02]  /*17ba0*/  FADD.FTZ R3, R3, R0 ;  /* 0x0000000003037221 */ /* 0x000fe40000010000 */
[----:B------:R-:W-:Y:S01]  /*17bb0*/  FADD.FTZ R0, R20, R2 ;  /* 0x0000000214007221 */ /* 0x000fe20000010000 */
[----:B------:R-:W-:Y:S01]  /*17bc0*/  LOP3.LUT R2, R83, R213, R162, 0x96, !PT ;  /* 0x000000d553027212 */ /* 0x000fe200078e96a2 */
[----:B------:R-:W-:Y:S02]  /*17bd0*/  IMAD.MOV.U32 R230, RZ, RZ, R145 ;  /* 0x000000ffffe67224 */ /* 0x000fe400078e0091 */
[----:B------:R-:W-:Y:S02]  /*17be0*/  @!P5 HADD2 R160, -R44.H0_H0, -RZ.H0_H0 ;  /* 0xa00000ff2ca0d230 */ /* 0x000fe40000000900 */
[----:B------:R-:W-:Y:S01]  /*17bf0*/  IMAD.MOV.U32 R145, RZ, RZ, R144 ;  /* 0x000000ffff917224 */ /* 0x000fe200078e0090 */
[----:B------:R1:W-:Y:S01]  /*17c00*/  STL [R1+0x174], R3 ;  /* 0x0001740301007387 */ /* 0x0003e20000100800 */
[----:B------:R-:W-:-:S02]  /*17c10*/  IMAD.MOV.U32 R144, RZ, RZ, R233 ;  /* 0x000000ffff907224 */ /* 0x000fc400078e00e9 */
[----:B------:R-:W-:Y:S01]  /*17c20*/  @!P0 HADD2 R161, -R56.H0_H0, -RZ.H0_H0 ;  /* 0xa00000ff38a18230 */ /* 0x000fe20000000900 */
[----:B------:R-:W-:Y:S01]  /*17c30*/  @!P5 PRMT R44, R160, 0x5410, RZ ;  /* 0x00005410a02cd816 */ /* 0x000fe200000000ff */
[----:B------:R4:W-:Y:S01]  /*17c40*/  STL [R1+0x15c], R0 ;  /* 0x00015c0001007387 */ /* 0x0009e20000100800 */
[----:B------:R-:W-:Y:S01]  /*17c50*/  IMAD.MOV.U32 R160, RZ, RZ, R144 ;  /* 0x000000ffffa07224 */ /* 0x000fe200078e0090 */
[C---:B------:R-:W-:Y:S02]  /*17c60*/  PRMT R55, R13.reuse, 0x7632, R55 ;  /* 0x000076320d377816 */ /* 0x040fe40000000037 */
[----:B------:R-:W-:Y:S01]  /*17c70*/  PRMT R50, R13, 0x7610, R50 ;  /* 0x000076100d327816 */ /* 0x000fe20000000032 */
[----:B------:R-:W-:Y:S01]  /*17c80*/  IMAD.MOV.U32 R11, RZ, RZ, R160 ;  /* 0x000000ffff0b7224 */ /* 0x000fe200078e00a0 */
[----:B------:R-:W-:Y:S01]  /*17c90*/  @!P0 PRMT R56, R161, 0x5410, RZ ;  /* 0x00005410a1388816 */ /* 0x000fe200000000ff */
[----:B------:R-:W-:Y:S02]  /*17ca0*/  IMAD.MOV.U32 R160, RZ, RZ, R7 ;  /* 0x000000ffffa07224 */ /* 0x000fe400078e0007 */
[----:B------:R-:W-:-:S02]  /*17cb0*/  @!P2 HADD2 R163, -R55.H0_H0, -RZ.H0_H0 ;  /* 0xa00000ff37a3a230 */ /* 0x000fc40000000900 */
[----:B------:R-:W-:Y:S02]  /*17cc0*/  IMAD.MOV.U32 R161, RZ, RZ, R194 ;  /* 0x000000ffffa17224 */ /* 0x000fe400078e00c2 */
[----:B-1----:R-:W-:-:S05]  /*17cd0*/  IMAD.WIDE.U32 R2, R2, -0x2daee0ad, RZ ;  /* 0xd2511f5302027825 */ /* 0x002fca00078e00ff */
[----:B----4-:R-:W-:Y:S02]  /*17ce0*/  LOP3.LUT R0, R3, R226, R248, 0x96, !PT ;  /* 0x000000e203007212 */ /* 0x010fe400078e96f8 */
[----:B------:R-:W-:-:S03]  /*17cf0*/  LOP3.LUT R3, R245, R189, R82, 0x96, !PT ;  /* 0x000000bdf5037212 */ /* 0x000fc600078e9652 */
[----:B------:R-:W-:-:S04]  /*17d00*/  IMAD.WIDE.U32 R6, R0, -0x326172a9, RZ ;  /* 0xcd9e8d5700067825 */ /* 0x000fc800078e00ff */
[----:B------:R-:W-:Y:S02]  /*17d10*/  @!P3 HADD2 R164, -R50.H0_H0, -RZ.H0_H0 ;  /* 0xa00000ff32a4b230 */ /* 0x000fe40000000900 */
[----:B------:R-:W-:Y:S01]  /*17d20*/  IMAD.WIDE.U32 R20, R3, -0x2daee0ad, RZ ;  /* 0xd2511f5303147825 */ /* 0x000fe200078e00ff */
[----:B------:R-:W-:-:S03]  /*17d30*/  LOP3.LUT R0, R7, R161, R244, 0x96, !PT ;  /* 0x000000a107007212 */ /* 0x000fc600078e96f4 */
[----:B------:R-:W-:Y:S01]  /*17d40*/  IMAD.MOV.U32 R233, RZ, RZ, R243 ;  /* 0x000000ffffe97224 */ /* 0x000fe200078e00f3 */
[----:B------:R-:W-:Y:S01]  /*17d50*/  PRMT R243, R50, 0x5410, R55 ;  /* 0x0000541032f37816 */ /* 0x000fe20000000037 */
[----:B------:R-:W-:Y:S01]  /*17d60*/  IMAD.MOV.U32 R9, RZ, RZ, R149 ;  /* 0x000000ffff097224 */ /* 0x000fe200078e0095 */
[----:B------:R-:W-:Y:S01]  /*17d70*/  @!P2 PRMT R55, R163, 0x5410, RZ ;  /* 0x00005410a337a816 */ /* 0x000fe200000000ff */
[----:B------:R-:W-:Y:S02]  /*17d80*/  IMAD.MOV.U32 R163, RZ, RZ, R223 ;  /* 0x000000ffffa37224 */ /* 0x000fe400078e00df */
[----:B------:R-:W-:Y:S01]  /*17d90*/  FMUL.FTZ R149, R73, R4 ;  /* 0x0000000449957220 */ /* 0x000fe20000410000 */
[----:B------:R-:W-:Y:S01]  /*17da0*/  LOP3.LUT R2, R21, R230, R2, 0x96, !PT ;  /* 0x000000e615027212 */ /* 0x000fe200078e9602 */
[----:B------:R-:W-:Y:S01]  /*17db0*/  IMAD.MOV.U32 R222, RZ, RZ, R152 ;  /* 0x000000ffffde7224 */ /* 0x000fe200078e0098 */
[----:B------:R-:W-:Y:S01]  /*17dc0*/  @!P3 PRMT R50, R164, 0x5410, RZ ;  /* 0x00005410a432b816 */ /* 0x000fe200000000ff */
        /* <DEDUP_REMOVED lines=27> */
[----:B------:R-:W-:-:S04]  /*17f80*/  IMAD.WIDE.U32 R4, R0, -0x2daee0ad, RZ ;  /* 0xd2511f5300047825 */ /* 0x000fc800078e00ff */
[----:B------:R-:W-:Y:S01]  /*17f90*/  IMAD.WIDE.U32 R2, R2, -0x326172a9, RZ ;  /* 0xcd9e8d5702027825 */ /* 0x000fe200078e00ff */
[----:B------:R-:W-:-:S04]  /*17fa0*/  LOP3.LUT R0, R5, R8, R20, 0x96, !PT ;  /* 0x0000000805007212 */ /* 0x000fc800078e9614 */
[----:B------:R-:W-:Y:S01]  /*17fb0*/  LOP3.LUT R3, R3, R195, R6, 0x96, !PT ;  /* 0x000000c303037212 */ /* 0x000fe200078e9606 */
[----:B------:R-:W-:-:S04]  /*17fc0*/  IMAD.WIDE.U32 R6, R0, -0x326172a9, RZ ;  /* 0xcd9e8d5700067825 */ /* 0x000fc800078e00ff */
[----:B------:R-:W-:Y:S02]  /*17fd0*/  IMAD.MOV.U32 R252, RZ, RZ, R9 ;  /* 0x000000fffffc7224 */ /* 0x000fe400078e0009 */
[----:B------:R-:W-:Y:S02]  /*17fe0*/  IMAD.MOV.U32 R0, RZ, RZ, R8 ;  /* 0x000000ffff007224 */ /* 0x000fe400078e0008 */
[----:B------:R-:W-:Y:S01]  /*17ff0*/  IMAD.WIDE.U32 R8, R3, -0x2daee0ad, RZ ;  /* 0xd2511f5303087825 */ /* 0x000fe200078e00ff */
[----:B------:R-:W-:-:S04]  /*18000*/  LOP3.LUT R5, R7, R70, R2, 0x96, !PT ;  /* 0x0000004607057212 */ /* 0x000fc800078e9602 */
[----:B------:R-:W-:Y:S01]  /*18010*/  LOP3.LUT R2, R9, R73, R4, 0x96, !PT ;  /* 0x0000004909027212 */ /* 0x000fe200078e9604 */
[----:B------:R-:W-:-:S04]  /*18020*/  IMAD.MOV.U32 R4, RZ, RZ, R0 ;  /* 0x000000ffff047224 */ /* 0x000fc800078e0000 */
[----:B------:R-:W-:-:S05]  /*18030*/  IMAD.WIDE.U32 R2, R2, -0x326172a9, RZ ;  /* 0xcd9e8d5702027825 */ /* 0x000fca00078e00ff */
[----:B------:R-:W-:Y:S01]  /*18040*/  LOP3.LUT R0, R3, R188, R6, 0x96, !PT ;  /* 0x000000bc03007212 */ /* 0x000fe200078e9606 */
[----:B------:R-:W-:Y:S02]  /*18050*/  IMAD.MOV.U32 R7, RZ, RZ, R4 ;  /* 0x000000ffff077224 */ /* 0x000fe400078e0004 */
[----:B------:R-:W-:Y:S01]  /*18060*/  FADD.FTZ R10, R36, R26 ;  /* 0x0000001a240a7221 */ /* 0x000fe20000010000 */
[----:B------:R-:W-:-:S04]  /*18070*/  LOP3.LUT R4, R0, 0xff, RZ, 0xc0, !PT ;  /* 0x000000ff00047812 */ /* 0x000fc800078ec0ff */
[----:B------:R-:W-:Y:S01]  /*18080*/  ISETP.GE.U32.AND P0, PT, R192, R4, PT ;  /* 0x00000004c000720c */ /* 0x000fe20003f06070 */
[----:B------:R-:W-:Y:S01]  /*18090*/  FADD.FTZ R4, R37, R10 ;  /* 0x0000000a25047221 */ /* 0x000fe20000010000 */
[----:B------:R-:W-:Y:S02]  /*180a0*/  IMAD.MOV.U32 R6, RZ, RZ, R188 ;  /* 0x000000ffff067224 */ /* 0x000fe400078e00bc */
[----:B------:R-:W4:Y:S01]  /*180b0*/  LDL.LU R188, [R1+0x260] ;  /* 0x0002600001bc7983 */ /* 0x000f220000300800 */
[----:B------:R-:W-:-:S03]  /*180c0*/  PRMT R42, R217, 0x7610, R42 ;  /* 0x00007610d92a7816 */ /* 0x000fc6000000002a */
[----:B------:R1:W-:Y:S01]  /*180d0*/  STL [R1+0x16c], R4 ;  /* 0x00016c0401007387 */ /* 0x0003e20000100800 */
[----:B------:R-:W-:Y:S01]  /*180e0*/  PRMT R41, R217, 0x7632, R41 ;  /* 0x00007632d9297816 */ /* 0x000fe20000000029 */
[----:B------:R-:W-:-:S03]  /*180f0*/  IMAD.MOV.U32 R10, RZ, RZ, R6 ;  /* 0x000000ffff0a7224 */ /* 0x000fc600078e0006 */
[----:B------:R-:W-:Y:S02]  /*18100*/  @!P0 HADD2 R72, -R42.H0_H0, -RZ.H0_H0 ;  /* 0xa00000ff2a488230 */ /* 0x000fe40000000900 */
[----:B------:R-:W-:Y:S01]  /*18110*/  IMAD.MOV.U32 R6, RZ, RZ, R73 ;  /* 0x000000ffff067224 */ /* 0x000fe200078e0049 */
[----:B------:R-:W-:Y:S02]  /*18120*/  PRMT R73, R42, 0x5410, R41 ;  /* 0x000054102a497816 */ /* 0x000fe40000000029 */
        /* <DEDUP_REMOVED lines=9> */
[----:B------:R-:W-:Y:S02]  /*181c0*/  SHF.R.U32.HI R0, RZ, 0x10, R0 ;  /* 0x00000010ff007819 */ /* 0x000fe40000011600 */
[C---:B------:R-:W-:Y:S02]  /*181d0*/  PRMT R39, R25.reuse, 0x7632, R39 ;  /* 0x0000763219277816 */ /* 0x040fe40000000027 */
[----:B------:R-:W-:Y:S02]  /*181e0*/  LOP3.LUT R0, R0, 0xff, RZ, 0xc0, !PT ;  /* 0x000000ff00007812 */ /* 0x000fe400078ec0ff */
[----:B------:R-:W-:-:S02]  /*181f0*/  PRMT R40, R25, 0x7610, R40 ;  /* 0x0000761019287816 */ /* 0x000fc40000000028 */
[----:B------:R-:W-:-:S03]  /*18200*/  ISETP.GE.U32.AND P1, PT, R192, R0, PT ;  /* 0x00000000c000720c */ /* 0x000fc60003f26070 */
[----:B------:R-:W-:Y:S01]  /*18210*/  @!P0 HADD2 R75, -R39.H0_H0, -RZ.H0_H0 ;  /* 0xa00000ff274b8230 */ /* 0x000fe20000000900 */
[----:B------:R-:W-:Y:S02]  /*18220*/  LOP3.LUT R0, R2, 0xff, RZ, 0xc0, !PT ;  /* 0x000000ff02007812 */ /* 0x000fe400078ec0ff */
        /* <DEDUP_REMOVED lines=20> */
[----:B------:R-:W-:Y:S02]  /*18370*/  IMAD.MOV.U32 R78, RZ, RZ, R70 ;  /* 0x000000ffff4e7224 */ /* 0x000fe400078e0046 */
[----:B------:R-:W-:Y:S01]  /*18380*/  @!P1 HADD2 R76, -R40.H0_H0, -RZ.H0_H0 ;  /* 0xa00000ff284c9230 */ /* 0x000fe20000000900 */
[----:B------:R-:W-:-:S05]  /*18390*/  PRMT R70, R36, 0x5410, R27 ;  /* 0x0000541024467816 */ /* 0x000fca000000001b */
[----:B------:R-:W-:Y:S01]  /*183a0*/  @!P0 HADD2 R79, -R27.H0_H0, -RZ.H0_H0 ;  /* 0xa00000ff1b4f8230 */ /* 0x000fe20000000900 */
[----:B------:R-:W-:Y:S01]  /*183b0*/  LOP3.LUT R0, R0, 0xff, RZ, 0xc0, !PT ;  /* 0x000000ff00007812 */ /* 0x000fe200078ec0ff */
[----:B------:R-:W-:-:S03]  /*183c0*/  IMAD.WIDE.U32 R2, R5, -0x2daee0ad, RZ ;  /* 0xd2511f5305027825 */ /* 0x000fc600078e00ff */
[----:B------:R-:W-:Y:S01]  /*183d0*/  @!P0 PRMT R27, R79, 0x5410, RZ ;  /* 0x000054104f1b8816 */ /* 0x000fe200000000ff */
[----:B------:R-:W-:Y:S01]  /*183e0*/  IMAD.MOV.U32 R79, RZ, RZ, R217 ;  /* 0x000000ffff4f7224 */ /* 0x000fe200078e00d9 */
[----:B------:R-:W-:Y:S02]  /*183f0*/  @!P1 PRMT R40, R76, 0x5410, RZ ;  /* 0x000054104c289816 */ /* 0x000fe400000000ff */
[----:B------:R-:W-:Y:S02]  /*18400*/  ISETP.GE.U32.AND P1, PT, R192, R0, PT ;  /* 0x00000000c000720c */ /* 0x000fe40003f26070 */
[----:B------:R-:W-:-:S04]  /*18410*/  LOP3.LUT R0, R3, R79, R8, 0x96, !PT ;  /* 0x0000004f03007212 */ /* 0x000fc800078e9608 */
[----:B------:R-:W-:-:S04]  /*18420*/  LOP3.LUT R4, R0, 0xff, RZ, 0xc0, !PT ;  /* 0x000000ff00047812 */ /* 0x000fc800078ec0ff */
[----:B------:R-:W-:Y:S02]  /*18430*/  ISETP.GE.U32.AND P0, PT, R192, R4, PT ;  /* 0x00000004c000720c */ /* 0x000fe40003f06070 */
[----:B------:R-:W-:Y:S02]  /*18440*/  LOP3.LUT R4, R0, 0xffff, RZ, 0xc0, !PT ;  /* 0x0000ffff00047812 */ /* 0x000fe400078ec0ff */
[C---:B------:R-:W-:Y:S02]  /*18450*/  PRMT R26, R220.reuse, 0x7610, R26 ;  /* 0x00007610dc1a7816 */ /* 0x040fe4000000001a */
        /* <DEDUP_REMOVED lines=8> */
[C---:B------:R-:W-:Y:S02]  /*184e0*/  PRMT R23, R43.reuse, 0x7632, R23 ;  /* 0x000076322b177816 */ /* 0x040fe40000000017 */
[----:B------:R-:W-:Y:S01]  /*184f0*/  PRMT R24, R43, 0x7610, R24 ;  /* 0x000076102b187816 */ /* 0x000fe20000000018 */
[----:B------:R-:W-:Y:S01]  /*18500*/  IMAD.MOV.U32 R74, RZ, RZ, R162 ;  /* 0x000000ffff4a7224 */ /* 0x000fe200078e00a2 */
[--C-:B------:R-:W-:Y:S01]  /*18510*/  SHF.R.U32.HI R4, RZ, 0x10, R0.reuse ;  /* 0x00000010ff047819 */ /* 0x100fe20000011600 */
[----:B------:R-:W-:Y:S01]  /*18520*/  @!P1 HADD2 R88, -R36.H0_H0, -RZ.H0_H0 ;  /* 0xa00000ff24589230 */ /* 0x000fe20000000900 */
[----:B------:R-:W-:-:S02]  /*18530*/  SHF.R.U32.HI R0, RZ, 0x18, R0 ;  /* 0x00000018ff007819 */ /* 0x000fc40000011600 */
[C---:B------:R-:W-:Y:S02]  /*18540*/  PRMT R22, R221.reuse, 0x7610, R22 ;  /* 0x00007610dd167816 */ /* 0x040fe40000000016 */
[----:B------:R-:W-:Y:S01]  /*18550*/  PRMT R19, R221, 0x7632, R19 ;  /* 0x00007632dd137816 */ /* 0x000fe20000000013 */
[----:B------:R-:W-:Y:S02]  /*18560*/  @!P0 HADD2 R90, -R25.H0_H0, -RZ.H0_H0 ;  /* 0xa00000ff195a8230 */ /* 0x000fe40000000900 */
[----:B------:R-:W-:Y:S02]  /*18570*/  IMAD.MOV.U32 R219, RZ, RZ, R6 ;  /* 0x000000ffffdb7224 */ /* 0x000fe400078e0006 */
[----:B------:R-:W-:Y:S01]  /*18580*/  IMAD.MOV.U32 R77, RZ, RZ, R10 ;  /* 0x000000ffff4d7224 */ /* 0x000fe200078e000a */
[----:B------:R-:W-:Y:S02]  /*18590*/  PRMT R16, R216, 0x7610, R16 ;  /* 0x00007610d8107816 */ /* 0x000fe40000000010 */
[----:B------:R-:W-:-:S02]  /*185a0*/  PRMT R18, R15, 0x7610, R18 ;  /* 0x000076100f127816 */ /* 0x000fc40000000012 */
[----:B------:R-:W-:Y:S01]  /*185b0*/  PRMT R17, R15, 0x7632, R17 ;  /* 0x000076320f117816 */ /* 0x000fe20000000011 */
[----:B------:R-:W-:Y:S01]  /*185c0*/  IMAD.MOV.U32 R75, RZ, RZ, R222 ;  /* 0x000000ffff4b7224 */ /* 0x000fe200078e00de */
[----:B------:R-:W-:Y:S02]  /*185d0*/  @!P0 PRMT R25, R90, 0x5410, RZ ;  /* 0x000054105a198816 */ /* 0x000fe400000000ff */
[C---:B------:R-:W-:Y:S02]  /*185e0*/  PRMT R14, R184.reuse, 0x7610, R14 ;  /* 0x00007610b80e7816 */ /* 0x040fe4000000000e */
[----:B------:R-:W-:Y:S01]  /*185f0*/  PRMT R13, R184, 0x7632, R13 ;  /* 0x00007632b80d7816 */ /* 0x000fe2000000000d */
[----:B------:R-:W-:Y:S01]  /*18600*/  IMAD.MOV.U32 R217, RZ, RZ, R233 ;  /* 0x000000ffffd97224 */ /* 0x000fe200078e00e9 */
[----:B------:R-:W-:Y:S01]  /*18610*/  ISETP.GE.U32.AND P0, PT, R192, R0, PT ;  /* 0x00000000c000720c */ /* 0x000fe20003f06070 */
[----:B------:R-:W-:Y:S01]  /*18620*/  IMAD.MOV.U32 R76, RZ, RZ, R160 ;  /* 0x000000ffff4c7224 */ /* 0x000fe200078e00a0 */
[----:B------:R-:W-:Y:S01]  /*18630*/  LOP3.LUT R0, R2, 0xff, RZ, 0xc0, !PT ;  /* 0x000000ff02007812 */ /* 0x000fe200078ec0ff */
[----:B------:R-:W2:Y:S01]  /*18640*/  LDL.LU R89, [R1+0xf0] ;  /* 0x0000f00001597983 */ /* 0x000ea20000300800 */
[----:B------:R-:W-:-:S09]  /*18650*/  PRMT R162, R24, 0x5410, R23 ;  /* 0x0000541018a27816 */ /* 0x000fd20000000017 */
[----:B------:R-:W-:Y:S01]  /*18660*/  @!P0 HADD2 R92, -R23.H0_H0, -RZ.H0_H0 ;  /* 0xa00000ff175c8230 */ /* 0x000fe20000000900 */
[----:B------:R-:W-:Y:S02]  /*18670*/  @!P1 PRMT R36, R88, 0x5410, RZ ;  /* 0x0000541058249816 */ /* 0x000fe400000000ff */
[----:B------:R-:W-:Y:S02]  /*18680*/  LOP3.LUT R4, R4, 0xff, RZ, 0xc0, !PT ;  /* 0x000000ff04047812 */ /* 0x000fe400078ec0ff */
[----:B------:R-:W-:Y:S01]  /*18690*/  PRMT R15, R216, 0x7632, R15 ;  /* 0x00007632d80f7816 */ /* 0x000fe2000000000f */
[----:B------:R-:W-:Y:S01]  /*186a0*/  IMAD.MOV.U32 R222, RZ, RZ, R232 ;  /* 0x000000ffffde7224 */ /* 0x000fe200078e00e8 */
[----:B------:R-:W-:Y:S01]  /*186b0*/  @!P0 PRMT R23, R92, 0x5410, RZ ;  /* 0x000054105c178816 */ /* 0x000fe200000000ff */
[----:B------:R-:W4:Y:S01]  /*186c0*/  LDL R220, [R1+0x194] ;  /* 0x0001940001dc7983 */ /* 0x000f220000100800 */
        /* <DEDUP_REMOVED lines=10> */
[----:B------:R-:W-:-:S04]  /*18770*/  SHF.R.U32.HI R0, RZ, 0x10, R2 ;  /* 0x00000010ff007819 */ /* 0x000fc80000011602 */
[----:B------:R-:W-:-:S04]  /*18780*/  LOP3.LUT R0, R0, 0xff, RZ, 0xc0, !PT ;  /* 0x000000ff00007812 */ /* 0x000fc800078ec0ff */
[C---:B------:R-:W-:Y:S02]  /*18790*/  ISETP.GE.U32.AND P2, PT, R192.reuse, R0, PT ;  /* 0x00000000c000720c */ /* 0x040fe40003f46070 */
[----:B------:R-:W-:Y:S02]  /*187a0*/  LOP3.LUT R0, R63, R213, R74, 0x96, !PT ;  /* 0x000000d53f007212 */ /* 0x000fe400078e964a */
[----:B------:R-:W-:-:S03]  /*187b0*/  ISETP.GE.U32.AND P1, PT, R192, R4, PT ;  /* 0x00000004c000720c */ /* 0x000fc60003f26070 */
[----:B------:R-:W-:Y:S01]  /*187c0*/  IMAD.WIDE.U32 R4, R0, -0x2daee0ad, RZ ;  /* 0xd2511f5300047825 */ /* 0x000fe200078e00ff */
[----:B------:R-:W-:-:S04]  /*187d0*/  LOP3.LUT R3, R245, R189, R62, 0x96, !PT ;  /* 0x000000bdf5037212 */ /* 0x000fc800078e963e */
[----:B------:R-:W-:Y:S01]  /*187e0*/  LOP3.LUT R0, R5, R226, R248, 0x96, !PT ;  /* 0x000000e205007212 */ /* 0x000fe200078e96f8 */
[----:B------:R-:W-:-:S04]  /*187f0*/  IMAD.MOV.U32 R248, RZ, RZ, R7 ;  /* 0x000000fffff87224 */ /* 0x000fc800078e0007 */
[----:B------:R-:W-:-:S04]  /*18800*/  IMAD.WIDE.U32 R6, R0, -0x326172a9, RZ ;  /* 0xcd9e8d5700067825 */ /* 0x000fc800078e00ff */
[----:B------:R-:W-:Y:S01]  /*18810*/  IMAD.WIDE.U32 R8, R3, -0x2daee0ad, RZ ;  /* 0xd2511f5303087825 */ /* 0x000fe200078e00ff */
[----:B------:R-:W-:-:S04]  /*18820*/  LOP3.LUT R0, R7, R248, R244, 0x96, !PT ;  /* 0x000000f807007212 */ /* 0x000fc800078e96f4 */
[----:B------:R-:W-:Y:S01]  /*18830*/  LOP3.LUT R3, R9, R230, R4, 0x96, !PT ;  /* 0x000000e609037212 */ /* 0x000fe200078e9604 */
[----:B------:R-:W-:-:S05]  /*18840*/  IMAD.WIDE.U32 R4, R0, -0x2daee0ad, RZ ;  /* 0xd2511f5300047825 */ /* 0x000fca00078e00ff */
[----:B------:R-:W-:Y:S01]  /*18850*/  LOP3.LUT R5, R5, R88, R8, 0x96, !PT ;  /* 0x0000005805057212 */ /* 0x000fe200078e9608 */
[----:B------:R-:W-:-:S05]  /*18860*/  IMAD.WIDE.U32 R8, R3, -0x326172a9, RZ ;  /* 0xcd9e8d5703087825 */ /* 0x000fca00078e00ff */
[----:B------:R-:W-:Y:S01]  /*18870*/  LOP3.LUT R0, R9, R195, R6, 0x96, !PT ;  /* 0x000000c309007212 */ /* 0x000fe200078e9606 */
[----:B------:R-:W-:-:S04]  /*18880*/  IMAD.MOV.U32 R74, RZ, RZ, R11 ;  /* 0x000000ffff4a7224 */ /* 0x000fc800078e000b */
[----:B------:R-:W-:Y:S01]  /*18890*/  IMAD.WIDE.U32 R10, R0, -0x2daee0ad, RZ ;  /* 0xd2511f53000a7825 */ /* 0x000fe200078e00ff */
[----:B------:R-:W-:-:S04]  /*188a0*/  SHF.R.U32.HI R6, RZ, 0x18, R2 ;  /* 0x00000018ff067819 */ /* 0x000fc80000011602 */
[----:B------:R-:W-:Y:S01]  /*188b0*/  LOP3.LUT R3, R11, R219, R4, 0x96, !PT ;  /* 0x000000db0b037212 */ /* 0x000fe200078e9604 */
[----:B------:R-:W-:-:S04]  /*188c0*/  IMAD.WIDE.U32 R4, R5, -0x326172a9, RZ ;  /* 0xcd9e8d5705047825 */ /* 0x000fc800078e00ff */
[----:B------:R-:W-:-:S04]  /*188d0*/  IMAD.WIDE.U32 R2, R3, -0x326172a9, RZ ;  /* 0xcd9e8d5703027825 */ /* 0x000fc800078e00ff */
[----:B------:R-:W-:Y:S01]  /*188e0*/  @!P0 HADD2 R94, -R19.H0_H0, -RZ.H0_H0 ;  /* 0xa00000ff135e8230 */ /* 0x000fe20000000900 */
[----:B------:R-:W-:-:S04]  /*188f0*/  LOP3.LUT R0, R3, R77, R4, 0x96, !PT ;  /* 0x0000004d03007212 */ /* 0x000fc800078e9604 */
[----:B------:R-:W-:Y:S02]  /*18900*/  LOP3.LUT R4, R0, 0xff, RZ, 0xc0, !PT ;  /* 0x000000ff00047812 */ /* 0x000fe400078ec0ff */
[----:B------:R-:W-:Y:S02]  /*18910*/  @!P0 PRMT R19, R94, 0x5410, RZ ;  /* 0x000054105e138816 */ /* 0x000fe400000000ff */
[----:B------:R-:W-:Y:S02]  /*18920*/  ISETP.GE.U32.AND P0, PT, R192, R4, PT ;  /* 0x00000004c000720c */ /* 0x000fe40003f06070 */
[----:B------:R-:W-:-:S04]  /*18930*/  LOP3.LUT R4, R0, 0xffff, RZ, 0xc0, !PT ;  /* 0x0000ffff00047812 */ /* 0x000fc800078ec0ff */
[----:B------:R-:W-:Y:S02]  /*18940*/  SHF.R.U32.HI R4, RZ, 0x8, R4 ;  /* 0x00000008ff047819 */ /* 0x000fe40000011604 */
[----:B------:R-:W-:Y:S02]  /*18950*/  PRMT R232, R16, 0x5410, R15 ;  /* 0x0000541010e87816 */ /* 0x000fe4000000000f */
[----:B------:R-:W-:-:S03]  /*18960*/  LOP3.LUT R4, R4, 0xffff, RZ, 0xc0, !PT ;  /* 0x0000ffff04047812 */ /* 0x000fc600078ec0ff */
[----:B------:R-:W-:-:S05]  /*18970*/  @!P0 HADD2 R109, -R16.H0_H0, -RZ.H0_H0 ;  /* 0xa00000ff106d8230 */ /* 0x000fca0000000900 */
[----:B------:R-:W-:Y:S02]  /*18980*/  @!P0 PRMT R16, R109, 0x5410, RZ ;  /* 0x000054106d108816 */ /* 0x000fe400000000ff */
[----:B------:R-:W-:Y:S02]  /*18990*/  ISETP.GE.U32.AND P0, PT, R192, R4, PT ;  /* 0x00000004c000720c */ /* 0x000fe40003f06070 */
[----:B------:R-:W-:Y:S01]  /*189a0*/  LOP3.LUT R4, R2, 0xff, RZ, 0xc0, !PT ;  /* 0x000000ff02047812 */ /* 0x000fe200078ec0ff */
[----:B------:R-:W-:-:S10]  /*189b0*/  @!P1 HADD2 R91, -R24.H0_H0, -RZ.H0_H0 ;  /* 0xa00000ff185b9230 */ /* 0x000fd40000000900 */
[----:B------:R-:W-:-:S05]  /*189c0*/  @!P0 HADD2 R110, -R15.H0_H0, -RZ.H0_H0 ;  /* 0xa00000ff0f6e8230 */ /* 0x000fca0000000900 */
[----:B------:R-:W-:Y:S02]  /*189d0*/  @!P0 PRMT R15, R110, 0x5410, RZ ;  /* 0x000054106e0f8816 */ /* 0x000fe400000000ff */
[----:B------:R-:W-:Y:S02]  /*189e0*/  ISETP.GE.U32.AND P0, PT, R192, R4, PT ;  /* 0x00000004c000720c */ /* 0x000fe40003f06070 */
[----:B------:R-:W-:Y:S02]  /*189f0*/  LOP3.LUT R3, R2, 0xffff, RZ, 0xc0, !PT ;  /* 0x0000ffff02037812 */ /* 0x000fe400078ec0ff */
[----:B------:R-:W-:Y:S02]  /*18a00*/  @!P1 PRMT R24, R91, 0x5410, RZ ;  /* 0x000054105b189816 */ /* 0x000fe400000000ff */
[----:B------:R-:W-:Y:S02]  /*18a10*/  ISETP.GE.U32.AND P1, PT, R192, R6, PT ;  /* 0x00000006c000720c */ /* 0x000fe40003f26070 */
[----:B------:R-:W-:-:S05]  /*18a20*/  SHF.R.U32.HI R3, RZ, 0x8, R3 ;  /* 0x00000008ff037819 */ /* 0x000fca0000011603 */
[----:B------:R-:W-:Y:S01]  /*18a30*/  @!P0 HADD2 R111, -R14.H0_H0, -RZ.H0_H0 ;  /* 0xa00000ff0e6f8230 */ /* 0x000fe20000000900 */
        /* <DEDUP_REMOVED lines=8> */
[----:B------:R-:W-:Y:S02]  /*18ac0*/  @!P1 PRMT R17, R108, 0x5410, RZ ;  /* 0x000054106c119816 */ /* 0x000fe400000000ff */
[----:B------:R-:W-:-:S03]  /*18ad0*/  ISETP.GE.U32.AND P1, PT, R192, R3, PT ;  /* 0x00000003c000720c */ /* 0x000fc60003f26070 */
[----:B------:R-:W-:Y:S01]  /*18ae0*/  @!P0 HADD2 R225, -R13.H0_H0, -RZ.H0_H0 ;  /* 0xa00000ff0de18230 */ /* 0x000fe20000000900 */
[----:B------:R-:W-:-:S04]  /*18af0*/  PRMT R11, R12, 0x7632, R11 ;  /* 0x000076320c0b7816 */ /* 0x000fc8000000000b */
[----:B------:R-:W-:Y:S01]  /*18b00*/  @!P0 PRMT R13, R225, 0x5410, RZ ;  /* 0x00005410e10d8816 */ /* 0x000fe200000000ff */
[----:B------:R-:W-:-:S04]  /*18b10*/  IMAD.MOV.U32 R225, RZ, RZ, R195 ;  /* 0x000000ffffe17224 */ /* 0x000fc800078e00c3 */
[----:B------:R-:W-:Y:S01]  /*18b20*/  @!P1 HADD2 R227, -R12.H0_H0, -RZ.H0_H0 ;  /* 0xa00000ff0ce39230 */ /* 0x000fe20000000900 */
[----:B------:R-:W-:-:S04]  /*18b30*/  PRMT R195, R12, 0x5410, R11 ;  /* 0x000054100cc37816 */ /* 0x000fc8000000000b */
[----:B------:R-:W-:Y:S01]  /*18b40*/  @!P1 PRMT R12, R227, 0x5410, RZ ;  /* 0x00005410e30c9816 */ /* 0x000fe200000000ff */
[----:B------:R-:W-:Y:S02]  /*18b50*/  IMAD.MOV.U32 R227, RZ, RZ, R88 ;  /* 0x000000ffffe37224 */ /* 0x000fe400078e0058 */
[----:B------:R-:W4:Y:S01]  /*18b60*/  LDL.LU R88, [R1+0x30] ;  /* 0x0000300001587983 */ /* 0x000f220000300800 */
[----:B------:R-:W-:Y:S02]  /*18b70*/  SHF.R.U32.HI R2, RZ, 0x18, R2 ;  /* 0x00000018ff027819 */ /* 0x000fe40000011602 */
[----:B------:R-:W-:Y:S02]  /*18b80*/  LOP3.LUT R5, R5, R78, R8, 0x96, !PT ;  /* 0x0000004e05057212 */ /* 0x000fe400078e9608 */
[----:B------:R-:W-:-:S03]  /*18b90*/  ISETP.GE.U32.AND P0, PT, R192, R2, PT ;  /* 0x00000002c000720c */ /* 0x000fc60003f06070 */
[----:B------:R-:W-:-:S05]  /*18ba0*/  IMAD.WIDE.U32 R2, R5, -0x2daee0ad, RZ ;  /* 0xd2511f5305027825 */ /* 0x000fca00078e00ff */
[----:B------:R-:W-:-:S05]  /*18bb0*/  LOP3.LUT R5, R3, R79, R10, 0x96, !PT ;  /* 0x0000004f03057212 */ /* 0x000fca00078e960a */
[----:B------:R-:W-:Y:S01]  /*18bc0*/  @!P0 HADD2 R228, -R11.H0_H0, -RZ.H0_H0 ;  /* 0xa00000ff0be48230 */ /* 0x000fe20000000900 */
[----:B------:R-:W-:-:S04]  /*18bd0*/  LOP3.LUT R4, R5, 0xff, RZ, 0xc0, !PT ;  /* 0x000000ff05047812 */ /* 0x000fc800078ec0ff */
        /* <DEDUP_REMOVED lines=11> */
[----:B------:R-:W-:-:S11]  /*18c90*/  LOP3.LUT R4, R2, 0xff, RZ, 0xc0, !PT ;  /* 0x000000ff02047812 */ /* 0x000fd600078ec0ff */
[----:B------:R-:W-:-:S05]  /*18ca0*/  @!P0 HADD2 R231, -R9.H0_H0, -RZ.H0_H0 ;  /* 0xa00000ff09e78230 */ /* 0x000fca0000000900 */
        /* <DEDUP_REMOVED lines=11> */
[----:B------:R-:W-:-:S04]  /*18d60*/  SHF.R.U32.HI R3, RZ, 0x10, R2 ;  /* 0x00000010ff037819 */ /* 0x000fc80000011602 */
[----:B------:R-:W-:-:S07]  /*18d70*/  LOP3.LUT R3, R3, 0xff, RZ, 0xc0, !PT ;  /* 0x000000ff03037812 */ /* 0x000fce00078ec0ff */
[----:B------:R-:W-:-:S05]  /*18d80*/  @!P0 HADD2 R236, -R7.H0_H0, -RZ.H0_H0 ;  /* 0xa00000ff07ec8230 */ /* 0x000fca0000000900 */
[----:B------:R-:W-:Y:S02]  /*18d90*/  @!P0 PRMT R7, R236, 0x5410, RZ ;  /* 0x00005410ec078816 */ /* 0x000fe400000000ff */
[----:B------:R-:W-:Y:S02]  /*18da0*/  ISETP.GE.U32.AND P0, PT, R192, R3, PT ;  /* 0x00000003c000720c */ /* 0x000fe40003f06070 */
[----:B------:R-:W-:-:S11]  /*18db0*/  SHF.R.U32.HI R2, RZ, 0x18, R2 ;  /* 0x00000018ff027819 */ /* 0x000fd60000011602 */
[----:B------:R-:W-:Y:S01]  /*18dc0*/  @!P0 HADD2 R237, -R60.H0_H0, -RZ.H0_H0 ;  /* 0xa00000ff3ced8230 */ /* 0x000fe20000000900 */
[----:B------:R-:W-:-:S04]  /*18dd0*/  @P0 PRMT R43, R60, 0x7610, R43 ;  /* 0x000076103c2b0816 */ /* 0x000fc8000000002b */
[----:B------:R-:W-:Y:S02]  /*18de0*/  @!P0 PRMT R43, R237, 0x5410, RZ ;  /* 0x00005410ed2b8816 */ /* 0x000fe400000000ff */
[----:B------:R-:W-:Y:S02]  /*18df0*/  ISETP.GE.U32.AND P0, PT, R192, R2, PT ;  /* 0x00000002c000720c */ /* 0x000fe40003f06070 */
[----:B------:R-:W-:-:S04]  /*18e00*/  SHF.R.U32.HI R2, RZ, 0x10, R0 ;  /* 0x00000010ff027819 */ /* 0x000fc80000011600 */
[----:B------:R-:W-:Y:S02]  /*18e10*/  LOP3.LUT R2, R2, 0xff, RZ, 0xc0, !PT ;  /* 0x000000ff02027812 */ /* 0x000fe400078ec0ff */
[----:B------:R-:W-:Y:S02]  /*18e20*/  PRMT R6, R60, 0x7632, R6 ;  /* 0x000076323c067816 */ /* 0x000fe40000000006 */
[----:B------:R-:W-:-:S03]  /*18e30*/  ISETP.GE.U32.AND P1, PT, R192, R2, PT ;  /* 0x00000002c000720c */ /* 0x000fc60003f26070 */
[----:B------:R-:W-:Y:S01]  /*18e40*/  @!P0 HADD2 R238, -R6.H0_H0, -RZ.H0_H0 ;  /* 0xa00000ff06ee8230 */ /* 0x000fe20000000900 */
[----:B------:R-:W-:Y:S02]  /*18e50*/  SHF.R.U32.HI R0, RZ, 0x18, R0 ;  /* 0x00000018ff007819 */ /* 0x000fe40000011600 */
[----:B------:R-:W-:Y:S02]  /*18e60*/  PRMT R4, R142, 0x7610, R4 ;  /* 0x000076108e047816 */ /* 0x000fe40000000004 */
[----:B------:R-:W-:Y:S02]  /*18e70*/  PRMT R236, R60, 0x5410, R6 ;  /* 0x000054103cec7816 */ /* 0x000fe40000000006 */
[----:B------:R-:W-:Y:S02]  /*18e80*/  @!P0 PRMT R6, R238, 0x5410, RZ ;  /* 0x00005410ee068816 */ /* 0x000fe400000000ff */
[----:B------:R-:W-:Y:S01]  /*18e90*/  ISETP.GE.U32.AND P0, PT, R192, R0, PT ;  /* 0x00000000c000720c */ /* 0x000fe20003f06070 */
[----:B------:R-:W-:Y:S01]  /*18ea0*/  @!P1 HADD2 R239, -R4.H0_H0, -RZ.H0_H0 ;  /* 0xa00000ff04ef9230 */ /* 0x000fe20000000900 */
[----:B------:R-:W-:Y:S01]  /*18eb0*/  PRMT R3, R142, 0x7632, R3 ;  /* 0x000076328e037816 */ /* 0x000fe20000000003 */
[----:B------:R-:W-:Y:S01]  /*18ec0*/  IMAD.MOV.U32 R228, RZ, RZ, R219 ;  /* 0x000000ffffe47224 */ /* 0x000fe200078e00db */
[----:B------:R-:W-:Y:S01]  /*18ed0*/  SHF.R.U32.HI R0, RZ, 0x10, R5 ;  /* 0x00000010ff007819 */ /* 0x000fe20000011605 */
[----:B------:R-:W-:Y:S01]  /*18ee0*/  IMAD.MOV.U32 R219, RZ, RZ, R75 ;  /* 0x000000ffffdb7224 */ /* 0x000fe200078e004b */
[----:B------:R-:W-:Y:S01]  /*18ef0*/  ST.E.U16 desc[UR4][R34.64+-0x100], R48 ;  /* 0xffff003022007985 */ /* 0x000fe2000c101504 */
[----:B------:R-:W-:Y:S01]  /*18f00*/  IMAD.MOV.U32 R75, RZ, RZ, R194 ;  /* 0x000000ffff4b7224 */ /* 0x000fe200078e00c2 */
[----:B------:R-:W-:-:S02]  /*18f10*/  PRMT R194, R4, 0x5410, R3 ;  /* 0x0000541004c27816 */ /* 0x000fc40000000003 */
[----:B------:R-:W-:Y:S01]  /*18f20*/  ST.E.U16 desc[UR4][R34.64+-0xfe], R59 ;  /* 0xffff023b22007985 */ /* 0x000fe2000c101504 */
[----:B------:R-:W-:Y:S01]  /*18f30*/  @!P1 PRMT R4, R239, 0x5410, RZ ;  /* 0x00005410ef049816 */ /* 0x000fe200000000ff */
[----:B--2---:R-:W-:Y:S01]  /*18f40*/  IMAD.WIDE.U32 R238, R89, -0x326172a9, RZ ;  /* 0xcd9e8d5759ee7825 */ /* 0x004fe200078e00ff */
[----:B------:R-:W-:Y:S01]  /*18f50*/  LOP3.LUT R0, R0, 0xff, RZ, 0xc0, !PT ;  /* 0x000000ff00007812 */ /* 0x000fe200078ec0ff */
[----:B------:R-:W-:Y:S04]  /*18f60*/  ST.E.U16 desc[UR4][R32.64+-0x100], R58 ;  /* 0xffff003a20007985 */ /* 0x000fe8000c101504 */
[----:B------:R-:W-:Y:S01]  /*18f70*/  ST.E.U16 desc[UR4][R32.64+-0xfe], R54 ;  /* 0xffff023620007985 */ /* 0x000fe2000c101504 */
[----:B------:R-:W-:-:S03]  /*18f80*/  ISETP.GE.U32.AND P1, PT, R192, R0, PT ;  /* 0x00000000c000720c */ /* 0x000fc60003f26070 */
[----:B---3--:R-:W-:Y:S04]  /*18f90*/  ST.E.U16 desc[UR4][R30.64+-0x100], R42 ;  /* 0xffff002a1e007985 */ /* 0x008fe8000c101504 */
[----:B------:R-:W-:Y:S01]  /*18fa0*/  ST.E.U16 desc[UR4][R30.64+-0xfe], R41 ;  /* 0xffff02291e007985 */ /* 0x000fe2000c101504 */
[----:B------:R-:W-:-:S03]  /*18fb0*/  SHF.R.U32.HI R0, RZ, 0x18, R5 ;  /* 0x00000018ff007819 */ /* 0x000fc60000011605 */
[----:B------:R-:W-:Y:S04]  /*18fc0*/  ST.E.U16 desc[UR4][R28.64+-0x100], R40 ;  /* 0xffff00281c007985 */ /* 0x000fe8000c101504 */
[----:B------:R-:W-:Y:S01]  /*18fd0*/  ST.E.U16 desc[UR4][R28.64+-0xfe], R39 ;  /* 0xffff02271c007985 */ /* 0x000fe2000c101504 */
[----:B------:R-:W-:-:S03]  /*18fe0*/  LOP3.LUT R5, R83, R213, R238, 0x96, !PT ;  /* 0x000000d553057212 */ /* 0x000fc600078e96ee */
[----:B------:R-:W-:Y:S04]  /*18ff0*/  ST.E.U16 desc[UR4][R34.64+-0xf0], R53 ;  /* 0xffff103522007985 */ /* 0x000fe8000c101504 */
[----:B------:R-:W-:Y:S01]  /*19000*/  ST.E.U16 desc[UR4][R34.64+-0xee], R49 ;  /* 0xffff123122007985 */ /* 0x000fe2000c101504 */
[----:B------:R-:W-:-:S03]  /*19010*/  @!P0 HADD2 R240, -R3.H0_H0, -RZ.H0_H0 ;  /* 0xa00000ff03f08230 */ /* 0x000fc60000000900 */
[----:B------:R-:W-:Y:S04]  /*19020*/  ST.E.U16 desc[UR4][R32.64+-0xf0], R52 ;  /* 0xffff103420007985 */ /* 0x000fe8000c101504 */
[----:B------:R-:W-:Y:S04]  /*19030*/  ST.E.U16 desc[UR4][R32.64+-0xee], R51 ;  /* 0xffff123320007985 */ /* 0x000fe8000c101504 */
[----:B------:R-:W-:Y:S04]  /*19040*/  ST.E.U16 desc[UR4][R30.64+-0xf0], R38 ;  /* 0xffff10261e007985 */ /* 0x000fe8000c101504 */
[----:B------:R-:W-:Y:S04]  /*19050*/  ST.E.U16 desc[UR4][R30.64+-0xee], R37 ;  /* 0xffff12251e007985 */ /* 0x000fe8000c101504 */
[----:B------:R4:W-:Y:S01]  /*19060*/  ST.E.U16 desc[UR4][R28.64+-0xee], R27 ;  /* 0xffff121b1c007985 */ /* 0x0009e2000c101504 */
[----:B------:R-:W-:-:S03]  /*19070*/  @!P0 PRMT R3, R240, 0x5410, RZ ;  /* 0x00005410f0038816 */ /* 0x000fc600000000ff */
[----:B------:R1:W-:Y:S01]  /*19080*/  ST.E.U16 desc[UR4][R28.64+-0xf0], R36 ;  /* 0xffff10241c007985 */ /* 0x0003e2000c101504 */
[----:B------:R-:W-:Y:S01]  /*19090*/  ISETP.GE.U32.AND P0, PT, R192, R0, PT ;  /* 0x00000000c000720c */ /* 0x000fe20003f06070 */
[----:B------:R-:W-:Y:S02]  /*190a0*/  @!P2 HADD2 R95, -R18.H0_H0, -RZ.H0_H0 ;  /* 0xa00000ff125fa230 */ /* 0x000fe40000000900 */
[----:B------:R-:W-:Y:S04]  /*190b0*/  ST.E.U16 desc[UR4][R34.64+-0xe0], R46 ;  /* 0xffff202e22007985 */ /* 0x000fe8000c101504 */
[----:B------:R-:W-:Y:S01]  /*190c0*/  ST.E.U16 desc[UR4][R34.64+-0xde], R45 ;  /* 0xffff222d22007985 */ /* 0x000fe2000c101504 */
[----:B------:R-:W-:-:S03]  /*190d0*/  @!P2 PRMT R18, R95, 0x5410, RZ ;  /* 0x000054105f12a816 */ /* 0x000fc600000000ff */
[----:B------:R-:W-:Y:S01]  /*190e0*/  ST.E.U16 desc[UR4][R32.64+-0xe0], R44 ;  /* 0xffff202c20007985 */ /* 0x000fe2000c101504 */
[----:B----4-:R-:W-:Y:S01]  /*190f0*/  LOP3.LUT R27, R220, R239, RZ, 0x3c, !PT ;  /* 0x000000efdc1b7212 */ /* 0x010fe200078e3cff */
[----:B-1----:R-:W-:-:S04]  /*19100*/  IMAD.WIDE.U32 R36, R5, -0x2daee0ad, RZ ;  /* 0xd2511f5305247825 */ /* 0x002fc800078e00ff */
[----:B------:R-:W-:Y:S01]  /*19110*/  IMAD.WIDE.U32 R62, R27, -0x2daee0ad, RZ ;  /* 0xd2511f531b3e7825 */ /* 0x000fe200078e00ff */
[----:B------:R-:W-:Y:S01]  /*19120*/  LOP3.LUT R36, R21, R230, R36, 0x96, !PT ;  /* 0x000000e615247212 */ /* 0x000fe200078e9624 */
[----:B------:R-:W-:Y:S01]  /*19130*/  ST.E.U16 desc[UR4][R32.64+-0xde], R47 ;  /* 0xffff222f20007985 */ /* 0x000fe2000c101504 */
[----:B------:R-:W-:-:S03]  /*19140*/  LOP3.LUT R5, R37, R226, R62, 0x96, !PT ;  /* 0x000000e225057212 */ /* 0x000fc600078e963e */
[----:B------:R1:W-:Y:S01]  /*19150*/  ST.E.U16 desc[UR4][R30.64+-0xe0], R26 ;  /* 0xffff201a1e007985 */ /* 0x0003e2000c101504 */
[----:B------:R-:W-:-:S03]  /*19160*/  PRMT R2, R61, 0x7610, R2 ;  /* 0x000076103d027816 */ /* 0x000fc60000000002 */
[----:B------:R-:W-:Y:S01]  /*19170*/  ST.E.U16 desc[UR4][R30.64+-0xde], R25 ;  /* 0xffff22191e007985 */ /* 0x000fe2000c101504 */
[----:B------:R-:W-:Y:S01]  /*19180*/  PRMT R0, R61, 0x7632, R0 ;  /* 0x000076323d007816 */ /* 0x000fe20000000000 */
[----:B------:R-:W-:Y:S02]  /*19190*/  IMAD.WIDE.U32 R48, R36, -0x326172a9, RZ ;  /* 0xcd9e8d5724307825 */ /* 0x000fe400078e00ff */
[----:B------:R2:W-:Y:S04]  /*191a0*/  ST.E.U16 desc[UR4][R28.64+-0xe0], R24 ;  /* 0xffff20181c007985 */ /* 0x0005e8000c101504 */
[----:B------:R-:W-:Y:S04]  /*191b0*/  ST.E.U16 desc[UR4][R28.64+-0xde], R23 ;  /* 0xffff22171c007985 */ /* 0x000fe8000c101504 */
[----:B------:R3:W-:Y:S04]  /*191c0*/  ST.E.U16 desc[UR4][R34.64+-0xd0], R50 ;  /* 0xffff303222007985 */ /* 0x0007e8000c101504 */
[----:B------:R-:W-:Y:S04]  /*191d0*/  ST.E.U16 desc[UR4][R34.64+-0xce], R55 ;  /* 0xffff323722007985 */ /* 0x000fe8000c101504 */
[----:B------:R-:W-:Y:S01]  /*191e0*/  ST.E.U16 desc[UR4][R32.64+-0xd0], R57 ;  /* 0xffff303920007985 */ /* 0x000fe2000c101504 */
[----:B-1----:R-:W-:-:S03]  /*191f0*/  IMAD.WIDE.U32 R26, R5, -0x326172a9, RZ ;  /* 0xcd9e8d57051a7825 */ /* 0x002fc600078e00ff */
[----:B------:R-:W-:Y:S01]  /*19200*/  ST.E.U16 desc[UR4][R32.64+-0xce], R56 ;  /* 0xffff323820007985 */ /* 0x000fe2000c101504 */
[----:B------:R-:W-:-:S03]  /*19210*/  @!P1 HADD2 R242, -R2.H0_H0, -RZ.H0_H0 ;  /* 0xa00000ff02f29230 */ /* 0x000fc60000000900 */
[----:B------:R-:W-:Y:S01]  /*19220*/  ST.E.U16 desc[UR4][R30.64+-0xd0], R22 ;  /* 0xffff30161e007985 */ /* 0x000fe2000c101504 */
[----:B------:R-:W-:-:S03]  /*19230*/  @!P0 HADD2 R241, -R0.H0_H0, -RZ.H0_H0 ;  /* 0xa00000ff00f18230 */ /* 0x000fc60000000900 */
[----:B------:R-:W-:Y:S01]  /*19240*/  ST.E.U16 desc[UR4][R30.64+-0xce], R19 ;  /* 0xffff32131e007985 */ /* 0x000fe2000c101504 */
[----:B------:R-:W-:-:S03]  /*19250*/  LOP3.LUT R5, R49, R225, R26, 0x96, !PT ;  /* 0x000000e131057212 */ /* 0x000fc600078e961a */
[----:B------:R-:W-:Y:S01]  /*19260*/  ST.E.U16 desc[UR4][R28.64+-0xd0], R18 ;  /* 0xffff30121c007985 */ /* 0x000fe2000c101504 */
[----:B------:R-:W-:-:S03]  /*19270*/  LOP3.LUT R21, R63, R88, R190, 0x96, !PT ;  /* 0x000000583f157212 */ /* 0x000fc600078e96be */
[----:B------:R-:W-:Y:S02]  /*19280*/  ST.E.U16 desc[UR4][R28.64+-0xce], R17 ;  /* 0xffff32111c007985 */ /* 0x000fe4000c101504 */
[----:B------:R-:W-:Y:S02]  /*19290*/  IMAD.WIDE.U32 R60, R21, -0x326172a9, RZ ;  /* 0xcd9e8d57153c7825 */ /* 0x000fe400078e00ff */
[----:B------:R-:W-:Y:S04]  /*192a0*/  ST.E.U16 desc[UR4][R34.64+-0xc0], R141 ;  /* 0xffff408d22007985 */ /* 0x000fe8000c101504 */
[----:B------:R-:W-:Y:S01]  /*192b0*/  ST.E.U16 desc[UR4][R34.64+-0xbe], R140 ;  /* 0xffff428c22007985 */ /* 0x000fe2000c101504 */
[----:B------:R-:W-:-:S03]  /*192c0*/  LOP3.LUT R21, R27, R248, R60, 0x96, !PT ;  /* 0x000000f81b157212 */ /* 0x000fc600078e963c */
[----:B------:R-:W-:Y:S04]  /*192d0*/  ST.E.U16 desc[UR4][R32.64+-0xc0], R106 ;  /* 0xffff406a20007985 */ /* 0x000fe8000c101504 */
[----:B------:R-:W-:Y:S01]  /*192e0*/  ST.E.U16 desc[UR4][R32.64+-0xbe], R107 ;  /* 0xffff426b20007985 */ /* 0x000fe2000c101504 */
[----:B------:R-:W-:-:S03]  /*192f0*/  PRMT R235, R2, 0x5410, R0 ;  /* 0x0000541002eb7816 */ /* 0x000fc60000000000 */
[----:B------:R-:W-:Y:S04]  /*19300*/  ST.E.U16 desc[UR4][R30.64+-0xc0], R16 ;  /* 0xffff40101e007985 */ /* 0x000fe8000c101504 */
[----:B------:R-:W-:Y:S01]  /*19310*/  ST.E.U16 desc[UR4][R30.64+-0xbe], R15 ;  /* 0xffff420f1e007985 */ /* 0x000fe2000c101504 */
[----:B------:R-:W-:-:S03]  /*19320*/  @!P1 PRMT R2, R242, 0x5410, RZ ;  /* 0x00005410f2029816 */ /* 0x000fc600000000ff */
[----:B------:R-:W-:Y:S01]  /*19330*/  ST.E.U16 desc[UR4][R28.64+-0xc0], R4 ;  /* 0xffff40041c007985 */ /* 0x000fe2000c101504 */
[----:B------:R-:W-:-:S03]  /*19340*/  @!P0 PRMT R0, R241, 0x5410, RZ ;  /* 0x00005410f1008816 */ /* 0x000fc600000000ff */
[----:B------:R-:W-:Y:S01]  /*19350*/  ST.E.U16 desc[UR4][R28.64+-0xbe], R3 ;  /* 0xffff42031c007985 */ /* 0x000fe2000c101504 */
[----:B--2---:R-:W-:-:S03]  /*19360*/  IMAD.WIDE.U32 R24, R21, -0x2daee0ad, RZ ;  /* 0xd2511f5315187825 */ /* 0x004fc600078e00ff */
[----:B------:R-:W-:Y:S01]  /*19370*/  ST.E.U16 desc[UR4][R34.64+-0xb0], R105 ;  /* 0xffff506922007985 */ /* 0x000fe2000c101504 */
[----:B---3--:R-:W-:-:S03]  /*19380*/  IMAD.WIDE.U32 R50, R5, -0x2daee0ad, RZ ;  /* 0xd2511f5305327825 */ /* 0x008fc600078e00ff */
        /* <DEDUP_REMOVED lines=8> */
[----:B------:R-:W-:Y:S01]  /*19410*/  ST.E.U16 desc[UR4][R34.64+-0x9e], R84 ;  /* 0xffff625422007985 */ /* 0x000fe2000c101504 */
[----:B------:R-:W-:-:S03]  /*19420*/  LOP3.LUT R5, R51, R228, R24, 0x96, !PT ;  /* 0x000000e433057212 */ /* 0x000fc600078e9618 */
        /* <DEDUP_REMOVED lines=8> */
[----:B------:R-:W-:Y:S04]  /*194b0*/  ST.E.U16 desc[UR4][R34.64+-0x8e], R68 ;  /* 0xffff724422007985 */ /* 0x000fe8000c101504 */
[----:B------:R-:W-:Y:S04]  /*194c0*/  ST.E.U16 desc[UR4][R32.64+-0x90], R67 ;  /* 0xffff704320007985 */ /* 0x000fe8000c101504 */
[----:B------:R-:W-:Y:S04]  /*194d0*/  ST.E.U16 desc[UR4][R32.64+-0x8e], R66 ;  /* 0xffff724220007985 */ /* 0x000fe8000c101504 */
[----:B------:R-:W-:Y:S04]  /*194e0*/  ST.E.U16 desc[UR4][R30.64+-0x90], R8 ;  /* 0xffff70081e007985 */ /* 0x000fe8000c101504 */
[----:B------:R2:W-:Y:S01]  /*194f0*/  ST.E.U16 desc[UR4][R30.64+-0x8e], R7 ;  /* 0xffff72071e007985 */ /* 0x0005e2000c101504 */
[----:B-1----:R-:W-:-:S03]  /*19500*/  IMAD.WIDE.U32 R2, R5, -0x326172a9, RZ ;  /* 0xcd9e8d5705027825 */ /* 0x002fc600078e00ff */
[----:B------:R-:W-:Y:S04]  /*19510*/  ST.E.U16 desc[UR4][R28.64+-0x90], R43 ;  /* 0xffff702b1c007985 */ /* 0x000fe8000c101504 */
[----:B------:R1:W-:Y:S04]  /*19520*/  ST.E.U16 desc[UR4][R28.64+-0x8e], R6 ;  /* 0xffff72061c007985 */ /* 0x0003e8000c101504 */
[----:B------:R-:W3:Y:S01]  /*19530*/  LDSM.16.MT88.4 R36, [R174+0x9000] ;  /* 0x00900000ae24783b */ /* 0x000ee20000004200 */
[----:B------:R-:W-:Y:S01]  /*19540*/  IMAD.MOV.U32 R229, RZ, RZ, R77 ;  /* 0x000000ffffe57224 */ /* 0x000fe200078e004d */
[----:B------:R-:W-:-:S02]  /*19550*/  LOP3.LUT R4, R2, 0xffff, RZ, 0xc0, !PT ;  /* 0x0000ffff02047812 */ /* 0x000fc400078ec0ff */
[----:B------:R-:W4:Y:S02]  /*19560*/  LDSM.16.MT88.4 R24, [R188+0x9000] ;  /* 0x00900000bc18783b */ /* 0x000f240000004200 */
[----:B------:R-:W-:Y:S01]  /*19570*/  SHF.R.U32.HI R5, RZ, 0x8, R4 ;  /* 0x00000008ff057819 */ /* 0x000fe20000011604 */
[----:B--2---:R-:W-:Y:S01]  /*19580*/  IMAD.WIDE.U32 R30, R20, -0x326172a9, RZ ;  /* 0xcd9e8d57141e7825 */ /* 0x004fe200078e00ff */
[----:B------:R-:W-:Y:S01]  /*19590*/  SHF.R.U32.HI R4, RZ, 0x18, R2 ;  /* 0x00000018ff047819 */ /* 0x000fe20000011602 */
[----:B------:R-:W2:Y:S01]  /*195a0*/  LDSM.16.MT88.4 R20, [R174+0xa000] ;  /* 0x00a00000ae14783b */ /* 0x000ea20000004200 */
[----:B------:R-:W-:Y:S01]  /*195b0*/  LOP3.LUT R0, R3, R229, R30, 0x96, !PT ;  /* 0x000000e503007212 */ /* 0x000fe200078e961e */
[----:B------:R-:W-:Y:S01]  /*195c0*/  IMAD.MOV.U32 R52, RZ, RZ, R75 ;  /* 0x000000ffff347224 */ /* 0x000fe200078e004b */
[----:B------:R-:W-:Y:S01]  /*195d0*/  SHF.R.U32.HI R3, RZ, 0x10, R2 ;  /* 0x00000010ff037819 */ /* 0x000fe20000011602 */
[----:B------:R-:W-:Y:S01]  /*195e0*/  IMAD.MOV.U32 R53, RZ, RZ, R74 ;  /* 0x000000ffff357224 */ /* 0x000fe200078e004a */
[----:B-1----:R-:W-:Y:S01]  /*195f0*/  LOP3.LUT R6, R2, 0xff, RZ, 0xc0, !PT ;  /* 0x000000ff02067812 */ /* 0x002fe200078ec0ff */
[----:B------:R-:W1:Y:S01]  /*19600*/  LDSM.16.MT88.4 R16, [R188+0xa000] ;  /* 0x00a00000bc10783b */ /* 0x000e620000004200 */
[----:B------:R-:W-:-:S02]  /*19610*/  LOP3.LUT R2, R0, 0xffff, RZ, 0xc0, !PT ;  /* 0x0000ffff00027812 */ /* 0x000fc400078ec0ff */
[----:B------:R-:W-:Y:S01]  /*19620*/  LOP3.LUT R3, R3, 0xff, RZ, 0xc0, !PT ;  /* 0x000000ff03037812 */ /* 0x000fe200078ec0ff */
[----:B------:R-:W1:Y:S01]  /*19630*/  LDSM.16.MT88.4 R44, [R174+0xb000] ;  /* 0x00b00000ae2c783b */ /* 0x000e620000004200 */
[----:B------:R-:W-:Y:S02]  /*19640*/  PRMT R8, R6, 0x5410, R5 ;  /* 0x0000541006087816 */ /* 0x000fe40000000005 */
[----:B------:R-:W-:Y:S01]  /*19650*/  SHF.R.U32.HI R5, RZ, 0x10, R0 ;  /* 0x00000010ff057819 */ /* 0x000fe20000011600 */
[----:B------:R-:W1:Y:S01]  /*19660*/  LDSM.16.MT88.4 R40, [R188+0xb000] ;  /* 0x00b00000bc28783b */ /* 0x000e620000004200 */
[----:B------:R-:W-:Y:S02]  /*19670*/  SHF.R.U32.HI R6, RZ, 0x8, R2 ;  /* 0x00000008ff067819 */ /* 0x000fe40000011602 */
[----:B------:R-:W-:Y:S02]  /*19680*/  PRMT R2, R3, 0x5410, R4 ;  /* 0x0000541003027816 */ /* 0x000fe40000000004 */
[----:B------:R-:W-:-:S02]  /*19690*/  LOP3.LUT R7, R0, 0xff, RZ, 0xc0, !PT ;  /* 0x000000ff00077812 */ /* 0x000fc400078ec0ff */
[----:B------:R-:W-:Y:S02]  /*196a0*/  SHF.R.U32.HI R4, RZ, 0x18, R0 ;  /* 0x00000018ff047819 */ /* 0x000fe40000011600 */
[----:B------:R-:W-:Y:S02]  /*196b0*/  LOP3.LUT R5, R5, 0xff, RZ, 0xc0, !PT ;  /* 0x000000ff05057812 */ /* 0x000fe400078ec0ff */
[----:B------:R-:W-:Y:S02]  /*196c0*/  PRMT R240, R192, 0x7054, R192 ;  /* 0x00007054c0f07816 */ /* 0x000fe400000000c0 */
[----:B------:R-:W-:Y:S02]  /*196d0*/  PRMT R3, R7, 0x5410, R6 ;  /* 0x0000541007037816 */ /* 0x000fe40000000006 */
[----:B------:R-:W-:Y:S02]  /*196e0*/  PRMT R5, R5, 0x5410, R4 ;  /* 0x0000541005057816 */ /* 0x000fe40000000004 */
[----:B------:R-:W-:-:S02]  /*196f0*/  HSET2.LE.AND R0, R8, R240, PT ;  /* 0x000000f008007233 */ /* 0x000fc40003803000 */
[--C-:B------:R-:W-:Y:S02]  /*19700*/  HSET2.LE.AND R2, R2, R240.reuse, PT ;  /* 0x000000f002027233 */ /* 0x100fe40003803000 */
[--C-:B------:R-:W-:Y:S02]  /*19710*/  HSET2.LE.AND R3, R3, R240.reuse, PT ;  /* 0x000000f003037233 */ /* 0x100fe40003803000 */
[----:B------:R-:W-:Y:S02]  /*19720*/  HSET2.LE.AND R5, R5, R240, PT ;  /* 0x000000f005057233 */ /* 0x000fe40003803000 */
[----:B------:R-:W-:Y:S02]  /*19730*/  LOP3.LUT R6, R71, R0, RZ, 0xc0, !PT ;  /* 0x0000000047067212 */ /* 0x000fe400078ec0ff */
[----:B------:R-:W-:Y:S02]  /*19740*/  LOP3.LUT R7, R70, R2, RZ, 0xc0, !PT ;  /* 0x0000000246077212 */ /* 0x000fe400078ec0ff */
[----:B------:R-:W-:-:S02]  /*19750*/  LOP3.LUT R4, R73, R3, RZ, 0xc0, !PT ;  /* 0x0000000349047212 */ /* 0x000fc400078ec0ff */
[----:B------:R-:W-:-:S07]  /*19760*/  LOP3.LUT R5, R72, R5, RZ, 0xc0, !PT ;  /* 0x0000000548057212 */ /* 0x000fce00078ec0ff */
[C---:B---3--:R-:W-:Y:S01]  /*19770*/  HMMA.16816.F32 R92, R4.reuse, R36, R136 ;  /* 0x00000024045c723c */ /* 0x048fe20000001888 */
[----:B------:R-:W3:Y:S04]  /*19780*/  LDL.LU R136, [R1+0x80] ;  /* 0x0000800001887983 */ /* 0x000ee80000300800 */
[----:B------:R-:W3:Y:S02]  /*19790*/  LDL.LU R137, [R1+0x84] ;  /* 0x0000840001897983 */ /* 0x000ee40000300800 */
[----:B------:R-:W-:Y:S01]  /*197a0*/  IMAD.MOV.U32 R138, RZ, RZ, R207 ;  /* 0x000000ffff8a7224 */ /* 0x000fe200078e00cf */
[----:B----4-:R-:W-:Y:S01]  /*197b0*/  HMMA.16816.F32 R56, R4, R24, R128 ;  /* 0x000000180438723c */ /* 0x010fe20000001880 */
[----:B------:R-:W4:Y:S01]  /*197c0*/  LDL.LU R207, [R1+0x25c] ;  /* 0x00025c0001cf7983 */ /* 0x000f220000300800 */
[----:B------:R-:W-:-:S03]  /*197d0*/  IMAD.MOV.U32 R139, RZ, RZ, R198 ;  /* 0x000000ffff8b7224 */ /* 0x000fc600078e00c6 */
[----:B------:R-:W4:Y:S02]  /*197e0*/  LDL.LU R198, [R1+0x258] ;  /* 0x0002580001c67983 */ /* 0x000f240000300800 */
[----:B------:R-:W-:Y:S02]  /*197f0*/  IMAD.MOV.U32 R130, RZ, RZ, R204 ;  /* 0x000000ffff827224 */ /* 0x000fe400078e00cc */
[----:B------:R-:W4:Y:S01]  /*19800*/  LDL.LU R128, [R1+0x60] ;  /* 0x0000600001807983 */ /* 0x000f220000300800 */
[----:B------:R-:W-:Y:S01]  /*19810*/  IMAD.MOV.U32 R131, RZ, RZ, R201 ;  /* 0x000000ffff837224 */ /* 0x000fe200078e00c9 */
[----:B------:R-:W-:Y:S02]  /*19820*/  HMMA.16816.F32 R72, R4, R38, R132 ;  /* 0x000000260448723c */ /* 0x000fe40000001884 */
[----:B------:R-:W4:Y:S04]  /*19830*/  LDL.LU R129, [R1+0x64] ;  /* 0x0000640001817983 */ /* 0x000f280000300800 */
[----:B------:R-:W4:Y:S01]  /*19840*/  LDL.LU R204, [R1+0x254] ;  /* 0x0002540001cc7983 */ /* 0x000f220000300800 */
[----:B------:R-:W-:-:S03]  /*19850*/  IMAD.MOV.U32 R134, RZ, RZ, R173 ;  /* 0x000000ffff867224 */ /* 0x000fc600078e00ad */
[----:B------:R-:W4:Y:S01]  /*19860*/  LDL.LU R201, [R1+0x250] ;  /* 0x0002500001c97983 */ /* 0x000f220000300800 */
[----:B------:R-:W-:-:S03]  /*19870*/  IMAD.MOV.U32 R135, RZ, RZ, R203 ;  /* 0x000000ffff877224 */ /* 0x000fc600078e00cb */
[----:B------:R-:W4:Y:S01]  /*19880*/  LDL.LU R132, [R1+0x50] ;  /* 0x0000500001847983 */ /* 0x000f220000300800 */
[----:B------:R-:W-:Y:S03]  /*19890*/  HMMA.16816.F32 R88, R4, R26, R124 ;  /* 0x0000001a0458723c */ /* 0x000fe6000000187c */
[----:B------:R-:W4:Y:S04]  /*198a0*/  LDL.LU R133, [R1+0x54] ;  /* 0x0000540001857983 */ /* 0x000f280000300800 */
[----:B------:R-:W4:Y:S04]  /*198b0*/  LDL.LU R173, [R1+0x24c] ;  /* 0x00024c0001ad7983 */ /* 0x000f280000300800 */
[----:B------:R-:W4:Y:S04]  /*198c0*/  LDL.LU R203, [R1+0x248] ;  /* 0x0002480001cb7983 */ /* 0x000f280000300800 */
[----:B------:R-:W4:Y:S04]  /*198d0*/  LDL.LU R124, [R1+0x40] ;  /* 0x00004000017c7983 */ /* 0x000f280000300800 */
[----:B------:R-:W4:Y:S01]  /*198e0*/  LDL.LU R125, [R1+0x44] ;  /* 0x00004400017d7983 */ /* 0x000f220000300800 */
[----:B------:R-:W-:-:S02]  /*198f0*/  LOP3.LUT R2, R65, R248, R208, 0x96, !PT ;  /* 0x000000f841027212 */ /* 0x000fc400078e96d0 */
[----:B------:R-:W-:-:S03]  /*19900*/  LOP3.LUT R0, R99, R225, R64, 0x96, !PT ;  /* 0x000000e163007212 */ /* 0x000fc600078e9640 */
[----:B------:R-:W-:Y:S02]  /*19910*/  IMAD R2, R2, -0x2daee0ad, RZ ;  /* 0xd2511f5302027824 */ /* 0x000fe400078e02ff */
[----:B------:R-:W-:-:S05]  /*19920*/  IMAD.WIDE.U32 R28, R0, -0x2daee0ad, RZ ;  /* 0xd2511f53001c7825 */ /* 0x000fca00078e00ff */
[----:B------:R-:W-:-:S05]  /*19930*/  LOP3.LUT R2, R29, R228, R2, 0x96, !PT ;  /* 0x000000e41d027212 */ /* 0x000fca00078e9602 */
[----:B------:R-:W-:-:S05]  /*19940*/  IMAD.WIDE.U32 R2, R2, -0x326172a9, RZ ;  /* 0xcd9e8d5702027825 */ /* 0x000fca00078e00ff */
[----:B------:R-:W-:Y:S02]  /*19950*/  LOP3.LUT R0, R3, R229, R86, 0x96, !PT ;  /* 0x000000e503007212 */ /* 0x000fe400078e9656 */
[----:B------:R-:W-:Y:S01]  /*19960*/  LOP3.LUT R3, R2, 0xffff, RZ, 0xc0, !PT ;  /* 0x0000ffff02037812 */ /* 0x000fe200078ec0ff */
[----:B------:R-:W-:Y:S01]  /*19970*/  IMAD.MOV.U32 R126, RZ, RZ, R196 ;  /* 0x000000ffff7e7224 */ /* 0x000fe200078e00c4 */
[----:B------:R-:W-:Y:S01]  /*19980*/  LOP3.LUT R8, R0, 0xffff, RZ, 0xc0, !PT ;  /* 0x0000ffff00087812 */ /* 0x000fe200078ec0ff */
[----:B------:R-:W4:Y:S01]  /*19990*/  LDL.LU R196, [R1+0x244] ;  /* 0x0002440001c47983 */ /* 0x000f220000300800 */
[----:B------:R-:W-:Y:S01]  /*199a0*/  IMAD.MOV.U32 R127, RZ, RZ, R102 ;  /* 0x000000ffff7f7224 */ /* 0x000fe200078e0066 */
[----:B------:R-:W-:Y:S02]  /*199b0*/  SHF.R.U32.HI R9, RZ, 0x8, R3 ;  /* 0x00000008ff097819 */ /* 0x000fe40000011603 */
[----:B------:R-:W4:Y:S01]  /*199c0*/  LDL.LU R102, [R1+0x240] ;  /* 0x0002400001667983 */ /* 0x000f220000300800 */
[----:B------:R-:W-:-:S02]  /*199d0*/  LOP3.LUT R12, R2, 0xff, RZ, 0xc0, !PT ;  /* 0x000000ff020c7812 */ /* 0x000fc400078ec0ff */
[----:B------:R-:W-:Y:S02]  /*199e0*/  SHF.R.U32.HI R3, RZ, 0x10, R0 ;  /* 0x00000010ff037819 */ /* 0x000fe40000011600 */
[----:B------:R-:W-:Y:S02]  /*199f0*/  SHF.R.U32.HI R11, RZ, 0x8, R8 ;  /* 0x00000008ff0b7819 */ /* 0x000fe40000011608 */
[----:B------:R-:W-:Y:S02]  /*19a00*/  LOP3.LUT R8, R3, 0xff, RZ, 0xc0, !PT ;  /* 0x000000ff03087812 */ /* 0x000fe400078ec0ff */
[----:B------:R-:W-:Y:S02]  /*19a10*/  PRMT R3, R12, 0x5410, R9 ;  /* 0x000054100c037816 */ /* 0x000fe40000000009 */
[----:B------:R-:W4:Y:S01]  /*19a20*/  LDL.LU R12, [R1+0xb0] ;  /* 0x0000b000010c7983 */ /* 0x000f220000300800 */
[----:B------:R-:W-:Y:S02]  /*19a30*/  LOP3.LUT R13, R0, 0xff, RZ, 0xc0, !PT ;  /* 0x000000ff000d7812 */ /* 0x000fe400078ec0ff */
[----:B------:R-:W-:-:S02]  /*19a40*/  SHF.R.U32.HI R15, RZ, 0x10, R2 ;  /* 0x00000010ff0f7819 */ /* 0x000fc40000011602 */
[----:B------:R-:W-:Y:S02]  /*19a50*/  SHF.R.U32.HI R10, RZ, 0x18, R0 ;  /* 0x00000018ff0a7819 */ /* 0x000fe40000011600 */
[----:B------:R-:W-:Y:S02]  /*19a60*/  SHF.R.U32.HI R14, RZ, 0x18, R2 ;  /* 0x00000018ff0e7819 */ /* 0x000fe40000011602 */
[----:B------:R-:W-:Y:S02]  /*19a70*/  PRMT R0, R13, 0x5410, R11 ;  /* 0x000054100d007816 */ /* 0x000fe4000000000b */
[----:B------:R-:W-:Y:S02]  /*19a80*/  PRMT R2, R8, 0x5410, R10 ;  /* 0x0000541008027816 */ /* 0x000fe4000000000a */
[----:B------:R-:W-:Y:S01]  /*19a90*/  LOP3.LUT R11, R15, 0xff, RZ, 0xc0, !PT ;  /* 0x000000ff0f0b7812 */ /* 0x000fe200078ec0ff */
[----:B------:R-:W-:Y:S02]  /*19aa0*/  IMAD.MOV.U32 R241, RZ, RZ, R78 ;  /* 0x000000fffff17224 */ /* 0x000fe400078e004e */
[----:B------:R-:W-:-:S02]  /*19ab0*/  HSET2.LE.AND R2, R2, R240, PT ;  /* 0x000000f002027233 */ /* 0x000fc40003803000 */
[----:B------:R-:W-:Y:S02]  /*19ac0*/  PRMT R11, R11, 0x5410, R14 ;  /* 0x000054100b0b7816 */ /* 0x000fe4000000000e */
[--C-:B------:R-:W-:Y:S02]  /*19ad0*/  HSET2.LE.AND R3, R3, R240.reuse, PT ;  /* 0x000000f003037233 */ /* 0x100fe40003803000 */
[--C-:B------:R-:W-:Y:S02]  /*19ae0*/  HSET2.LE.AND R0, R0, R240.reuse, PT ;  /* 0x000000f000007233 */ /* 0x100fe40003803000 */
[----:B------:R-:W-:Y:S02]  /*19af0*/  HSET2.LE.AND R11, R11, R240, PT ;  /* 0x000000f00b0b7233 */ /* 0x000fe40003803000 */
[----:B------:R-:W-:Y:S02]  /*19b00*/  LOP3.LUT R9, R171, R2, RZ, 0xc0, !PT ;  /* 0x00000002ab097212 */ /* 0x000fe400078ec0ff */
[----:B------:R-:W-:-:S02]  /*19b10*/  LOP3.LUT R2, R31, R241, R48, 0x96, !PT ;  /* 0x000000f11f027212 */ /* 0x000fc400078e9630 */
[----:B------:R-:W-:Y:S02]  /*19b20*/  LOP3.LUT R8, R176, R0, RZ, 0xc0, !PT ;  /* 0x00000000b0087212 */ /* 0x000fe400078ec0ff */
[----:B------:R-:W-:Y:S02]  /*19b30*/  LOP3.LUT R10, R143, R3, RZ, 0xc0, !PT ;  /* 0x000000038f0a7212 */ /* 0x000fe400078ec0ff */
[----:B------:R-:W-:Y:S01]  /*19b40*/  LOP3.LUT R11, R170, R11, RZ, 0xc0, !PT ;  /* 0x0000000baa0b7212 */ /* 0x000fe200078ec0ff */
[----:B------:R-:W-:Y:S01]  /*19b50*/  IMAD.WIDE.U32 R2, R2, -0x2daee0ad, RZ ;  /* 0xd2511f5302027825 */ /* 0x000fe200078e00ff */
[C---:B--2---:R-:W-:Y:S03]  /*19b60*/  HMMA.16816.F32 R108, R4.reuse, R22, R116 ;  /* 0x00000016046c723c */ /* 0x044fe60000001874 */
[----:B------:R-:W-:Y:S01]  /*19b70*/  IMAD.MOV.U32 R216, RZ, RZ, R219 ;  /* 0x000000ffffd87224 */ /* 0x000fe200078e00db */
[----:B------:R-:W-:Y:S01]  /*19b80*/  LOP3.LUT R0, R2, 0xffff, RZ, 0xc0, !PT ;  /* 0x0000ffff02007812 */ /* 0x000fe200078ec0ff */
[----:B------:R-:W-:Y:S01]  /*19b90*/  IMAD.MOV.U32 R242, RZ, RZ, R79 ;  /* 0x000000fffff27224 */ /* 0x000fe200078e004f */
[----:B-1----:R-:W-:Y:S01]  /*19ba0*/  HMMA.16816.F32 R116, R4, R16, R112 ;  /* 0x000000100474723c */ /* 0x002fe20000001870 */
[----:B------:R-:W-:-:S05]  /*19bb0*/  IMAD.MOV.U32 R219, RZ, RZ, R76 ;  /* 0x000000ffffdb7224 */ /* 0x000fca00078e004c */
[C---:B------:R-:W-:Y:S06]  /*19bc0*/  HMMA.16816.F32 R80, R4.reuse, R20, R120 ;  /* 0x000000140450723c */ /* 0x040fec0000001878 */
[C---:B------:R-:W-:Y:S06]  /*19bd0*/  HMMA.16816.F32 R76, R4.reuse, R18, R144 ;  /* 0x00000012044c723c */ /* 0x040fec0000001890 */
[C---:B------:R-:W-:Y:S06]  /*19be0*/  HMMA.16816.F32 R68, R4.reuse, R44, R148 ;  /* 0x0000002c0444723c */ /* 0x040fec0000001894 */
[C---:B------:R-:W-:Y:S06]  /*19bf0*/  HMMA.16816.F32 R64, R4.reuse, R46, R152 ;  /* 0x0000002e0440723c */ /* 0x040fec0000001898 */
[C---:B------:R-:W-:Y:S06]  /*19c00*/  HMMA.16816.F32 R104, R4.reuse, R40, R156 ;  /* 0x000000280468723c */ /* 0x040fec000000189c */
[----:B------:R-:W-:Y:S07]  /*19c10*/  HMMA.16816.F32 R112, R4, R42, R164 ;  /* 0x0000002a0470723c */ /* 0x000fee00000018a4 */
[----:B------:R-:W-:-:S02]  /*19c20*/  SHF.R.U32.HI R5, RZ, 0x10, R2 ;  /* 0x00000010ff057819 */ /* 0x000fc40000011602 */
[----:B------:R-:W-:Y:S02]  /*19c30*/  SHF.R.U32.HI R4, RZ, 0x8, R0 ;  /* 0x00000008ff047819 */ /* 0x000fe40000011600 */
[----:B------:R-:W-:Y:S02]  /*19c40*/  LOP3.LUT R7, R2, 0xff, RZ, 0xc0, !PT ;  /* 0x000000ff02077812 */ /* 0x000fe400078ec0ff */
[----:B------:R-:W-:Y:S02]  /*19c50*/  SHF.R.U32.HI R6, RZ, 0x18, R2 ;  /* 0x00000018ff067819 */ /* 0x000fe40000011602 */
[----:B------:R-:W-:Y:S02]  /*19c60*/  LOP3.LUT R0, R5, 0xff, RZ, 0xc0, !PT ;  /* 0x000000ff05007812 */ /* 0x000fe400078ec0ff */
[----:B------:R-:W-:Y:S02]  /*19c70*/  LOP3.LUT R2, R3, R242, R50, 0x96, !PT ;  /* 0x000000f203027212 */ /* 0x000fe400078e9632 */
[----:B------:R-:W-:Y:S01]  /*19c80*/  PRMT R6, R0, 0x5410, R6 ;  /* 0x0000541000067816 */ /* 0x000fe20000000006 */
[----:B------:R-:W-:Y:S01]  /*19c90*/  IMAD.MOV.U32 R54, RZ, RZ, R252 ;  /* 0x000000ffff367224 */ /* 0x000fe200078e00fc */
[C---:B------:R-:W-:Y:S01]  /*19ca0*/  LOP3.LUT R0, R2.reuse, 0xffff, RZ, 0xc0, !PT ;  /* 0x0000ffff02007812 */ /* 0x040fe200078ec0ff */
[----:B------:R-:W-:Y:S01]  /*19cb0*/  IMAD.MOV.U32 R55, RZ, RZ, R223 ;  /* 0x000000ffff377224 */ /* 0x000fe200078e00df */
[----:B------:R-:W-:Y:S01]  /*19cc0*/  LOP3.LUT R5, R2, 0xff, RZ, 0xc0, !PT ;  /* 0x000000ff02057812 */ /* 0x000fe200078ec0ff */
[----:B------:R-:W-:Y:S01]  /*19cd0*/  LDSM.16.MT88.4 R48, [R188+0xa400] ;  /* 0x00a40000bc30783b */ /* 0x000fe20000004200 */
[----:B------:R-:W-:-:S02]  /*19ce0*/  SHF.R.U32.HI R0, RZ, 0x8, R0 ;  /* 0x00000008ff007819 */ /* 0x000fc40000011600 */
[----:B------:R-:W-:Y:S02]  /*19cf0*/  SHF.R.U32.HI R3, RZ, 0x10, R2 ;  /* 0x00000010ff037819 */ /* 0x000fe40000011602 */
[----:B------:R-:W-:Y:S02]  /*19d00*/  PRMT R7, R7, 0x5410, R4 ;  /* 0x0000541007077816 */ /* 0x000fe40000000004 */
[----:B------:R-:W-:Y:S02]  /*19d10*/  PRMT R0, R5, 0x5410, R0 ;  /* 0x0000541005007816 */ /* 0x000fe40000000000 */
[----:B------:R-:W-:Y:S02]  /*19d20*/  SHF.R.U32.HI R4, RZ, 0x18, R2 ;  /* 0x00000018ff047819 */ /* 0x000fe40000011602 */
[----:B------:R-:W-:Y:S02]  /*19d30*/  LOP3.LUT R2, R3, 0xff, RZ, 0xc0, !PT ;  /* 0x000000ff03027812 */ /* 0x000fe400078ec0ff */
[----:B------:R-:W-:-:S02]  /*19d40*/  HSET2.LE.AND R0, R0, R240, PT ;  /* 0x000000f000007233 */ /* 0x000fc40003803000 */
[----:B------:R-:W-:Y:S02]  /*19d50*/  PRMT R2, R2, 0x5410, R4 ;  /* 0x0000541002027816 */ /* 0x000fe40000000004 */
[--C-:B------:R-:W-:Y:S02]  /*19d60*/  HSET2.LE.AND R3, R7, R240.reuse, PT ;  /* 0x000000f007037233 */ /* 0x100fe40003803000 */
[----:B------:R-:W-:Y:S02]  /*19d70*/  LOP3.LUT R4, R163, R0, RZ, 0xc0, !PT ;  /* 0x00000000a3047212 */ /* 0x000fe400078ec0ff */
[--C-:B------:R-:W-:Y:S02]  /*19d80*/  HSET2.LE.AND R2, R2, R240.reuse, PT ;  /* 0x000000f002027233 */ /* 0x100fe40003803000 */
[----:B------:R-:W-:Y:S02]  /*19d90*/  HSET2.LE.AND R0, R6, R240, PT ;  /* 0x000000f006007233 */ /* 0x000fe40003803000 */
[----:B------:R-:W-:-:S02]  /*19da0*/  LOP3.LUT R6, R161, R3, RZ, 0xc0, !PT ;  /* 0x00000003a1067212 */ /* 0x000fc400078ec0ff */
[----:B------:R-:W-:Y:S02]  /*19db0*/  LOP3.LUT R5, R162, R2, RZ, 0xc0, !PT ;  /* 0x00000002a2057212 */ /* 0x000fe400078ec0ff */
[----:B------:R-:W-:Y:S01]  /*19dc0*/  LOP3.LUT R7, R160, R0, RZ, 0xc0, !PT ;  /* 0x00000000a0077212 */ /* 0x000fe200078ec0ff */
[----:B------:R-:W-:Y:S01]  /*19dd0*/  IMAD.MOV.U32 R252, RZ, RZ, R222 ;  /* 0x000000fffffc7224 */ /* 0x000fe200078e00de */
[C---:B------:R-:W-:Y:S01]  /*19de0*/  HMMA.16816.F32 R164, R8.reuse, R42, R180 ;  /* 0x0000002a08a4723c */ /* 0x040fe200000018b4 */
[----:B------:R-:W-:Y:S01]  /*19df0*/  LOP3.LUT R2, R87, R241, R98, 0x96, !PT ;  /* 0x000000f157027212 */ /* 0x000fe200078e9662 */
[----:B------:R-:W-:Y:S02]  /*19e00*/  IMAD.MOV.U32 R222, RZ, RZ, R186 ;  /* 0x000000ffffde7224 */ /* 0x000fe400078e00ba */
[----:B------:R-:W-:Y:S02]  /*19e10*/  IMAD.MOV.U32 R223, RZ, RZ, R187 ;  /* 0x000000ffffdf7224 */ /* 0x000fe400078e00bb */
[----:B------:R-:W-:Y:S01]  /*19e20*/  HMMA.16816.F32 R144, R8, R22, R216 ;  /* 0x000000160890723c */ /* 0x000fe200000018d8 */
        /* <DEDUP_REMOVED lines=9> */
[----:B------:R-:W-:-:S05]  /*19ec0*/  IMAD.WIDE.U32 R2, R2, -0x2daee0ad, RZ ;  /* 0xd2511f5302027825 */ /* 0x000fca00078e00ff */
[----:B------:R-:W-:Y:S01]  /*19ed0*/  LOP3.LUT R0, R3, R242, R28, 0x96, !PT ;  /* 0x000000f203007212 */ /* 0x000fe200078e961c */
[----:B------:R-:W-:Y:S01]  /*19ee0*/  IMAD.MOV.U32 R221, RZ, RZ, R178 ;  /* 0x000000ffffdd7224 */ /* 0x000fe200078e00b2 */
[C---:B---3--:R-:W-:Y:S06]  /*19ef0*/  HMMA.16816.F32 R120, R8.reuse, R26, R136 ;  /* 0x0000001a0878723c */ /* 0x048fec0000001888 */
[C---:B----4-:R-:W-:Y:S06]  /*19f00*/  HMMA.16816.F32 R132, R8.reuse, R38, R132 ;  /* 0x000000260884723c */ /* 0x050fec0000001884 */
[C---:B------:R-:W-:Y:S01]  /*19f10*/  HMMA.16816.F32 R124, R8.reuse, R36, R124 ;  /* 0x00000024087c723c */ /* 0x040fe2000000187c */
[----:B------:R-:W1:Y:S05]  /*19f20*/  LDSM.16.MT88.4 R36, [R188+0x9400] ;  /* 0x00940000bc24783b */ /* 0x000e6a0000004200 */
[----:B------:R-:W-:Y:S01]  /*19f30*/  HMMA.16816.F32 R136, R8, R20, R52 ;  /* 0x000000140888723c */ /* 0x000fe20000001834 */
[----:B------:R-:W-:Y:S01]  /*19f40*/  IMAD.MOV.U32 R149, RZ, RZ, R203 ;  /* 0x000000ffff957224 */ /* 0x000fe200078e00cb */
[----:B------:R-:W-:Y:S05]  /*19f50*/  LDSM.16.MT88.4 R20, [R174+0xa400] ;  /* 0x00a40000ae14783b */ /* 0x000fea0000004200 */
[----:B------:R-:W-:-:S02]  /*19f60*/  IMAD.MOV.U32 R52, RZ, RZ, R173 ;  /* 0x000000ffff347224 */ /* 0x000fc400078e00ad */
[----:B------:R-:W-:Y:S02]  /*19f70*/  IMAD.MOV.U32 R53, RZ, RZ, R201 ;  /* 0x000000ffff357224 */ /* 0x000fe400078e00c9 */
[----:B------:R-:W-:Y:S02]  /*19f80*/  IMAD.MOV.U32 R54, RZ, RZ, R199 ;  /* 0x000000ffff367224 */ /* 0x000fe400078e00c7 */
[----:B------:R-:W-:Y:S01]  /*19f90*/  IMAD.MOV.U32 R55, RZ, RZ, R185 ;  /* 0x000000ffff377224 */ /* 0x000fe200078e00b9 */
[C---:B------:R-:W-:Y:S01]  /*19fa0*/  HMMA.16816.F32 R128, R8.reuse, R24, R128 ;  /* 0x000000180880723c */ /* 0x040fe20000001880 */
[----:B------:R-:W2:Y:S01]  /*19fb0*/  LDSM.16.MT88.4 R24, [R174+0x9400] ;  /* 0x00940000ae18783b */ /* 0x000ea20000004200 */
[----:B------:R-:W-:Y:S02]  /*19fc0*/  IMAD.MOV.U32 R184, RZ, RZ, R204 ;  /* 0x000000ffffb87224 */ /* 0x000fe400078e00cc */
[----:B------:R-:W-:Y:S02]  /*19fd0*/  IMAD.MOV.U32 R185, RZ, RZ, R198 ;  /* 0x000000ffffb97224 */ /* 0x000fe400078e00c6 */
[----:B------:R-:W-:Y:S01]  /*19fe0*/  HMMA.16816.F32 R152, R8, R44, R52 ;  /* 0x0000002c0898723c */ /* 0x000fe20000001834 */
[----:B------:R-:W-:Y:S01]  /*19ff0*/  IMAD.MOV.U32 R216, RZ, RZ, R207 ;  /* 0x000000ffffd87224 */ /* 0x000fe200078e00cf */
[----:B------:R-:W-:Y:S01]  /*1a000*/  LDSM.16.MT88.4 R52, [R174+0xb400] ;  /* 0x00b40000ae34783b */ /* 0x000fe20000004200 */
[----:B------:R-:W-:-:S02]  /*1a010*/  IMAD.MOV.U32 R148, RZ, RZ, R196 ;  /* 0x000000ffff947224 */ /* 0x000fc400078e00c4 */
[----:B------:R-:W-:Y:S01]  /*1a020*/  IMAD.MOV.U32 R13, RZ, RZ, R102 ;  /* 0x000000ffff0d7224 */ /* 0x000fe200078e0066 */
[----:B------:R-:W-:Y:S01]  /*1a030*/  HMMA.16816.F32 R156, R8, R46, R184 ;  /* 0x0000002e089c723c */ /* 0x000fe200000018b8 */
[----:B------:R-:W-:Y:S01]  /*1a040*/  IMAD.MOV.U32 R220, RZ, RZ, R177 ;  /* 0x000000ffffdc7224 */ /* 0x000fe200078e00b1 */
[----:B------:R3:W5:Y:S04]  /*1a050*/  LDL.LU R102, [R1+0x23c] ;  /* 0x00023c0001667983 */ /* 0x0007680000300800 */
[----:B-1----:R-:W-:Y:S01]  /*1a060*/  HMMA.16816.F32 R180, R4, R36, R56 ;  /* 0x0000002404b4723c */ /* 0x002fe20000001838 */
[----:B------:R-:W1:Y:S05]  /*1a070*/  LDSM.16.MT88.4 R56, [R188+0xb400] ;  /* 0x00b40000bc38783b */ /* 0x000e6a0000004200 */
[C---:B------:R-:W-:Y:S06]  /*1a080*/  HMMA.16816.F32 R140, R8.reuse, R16, R12 ;  /* 0x00000010088c723c */ /* 0x040fec000000180c */
[C---:B------:R-:W-:Y:S06]  /*1a090*/  HMMA.16816.F32 R148, R8.reuse, R18, R148 ;  /* 0x000000120894723c */ /* 0x040fec0000001894 */
[----:B------:R-:W-:Y:S01]  /*1a0a0*/  HMMA.16816.F32 R160, R8, R40, R216 ;  /* 0x0000002808a0723c */ /* 0x000fe200000018d8 */
[----:B------:R-:W-:Y:S01]  /*1a0b0*/  IMAD.MOV.U32 R33, RZ, RZ, R213 ;  /* 0x000000ffff217224 */ /* 0x000fe200078e00d5 */
[----:B------:R3:W5:Y:S05]  /*1a0c0*/  LDL.LU R103, [R1+0x238] ;  /* 0x0002380001677983 */ /* 0x00076a0000300800 */
[----:B------:R-:W-:-:S02]  /*1a0d0*/  LOP3.LUT R8, R2, 0xffff, RZ, 0xc0, !PT ;  /* 0x0000ffff02087812 */ /* 0x000fc400078ec0ff */
[----:B------:R-:W-:Y:S02]  /*1a0e0*/  LOP3.LUT R9, R2, 0xff, RZ, 0xc0, !PT ;  /* 0x000000ff02097812 */ /* 0x000fe400078ec0ff */
[--C-:B------:R-:W-:Y:S02]  /*1a0f0*/  SHF.R.U32.HI R10, RZ, 0x10, R2.reuse ;  /* 0x00000010ff0a7819 */ /* 0x100fe40000011602 */
[----:B------:R-:W-:Y:S02]  /*1a100*/  SHF.R.U32.HI R12, RZ, 0x18, R2 ;  /* 0x00000018ff0c7819 */ /* 0x000fe40000011602 */
[----:B------:R-:W-:Y:S02]  /*1a110*/  SHF.R.U32.HI R11, RZ, 0x18, R0 ;  /* 0x00000018ff0b7819 */ /* 0x000fe40000011600 */
[----:B------:R-:W-:Y:S01]  /*1a120*/  LOP3.LUT R14, R224, R191, RZ, 0x3c, !PT ;  /* 0x000000bfe00e7212 */ /* 0x000fe200078e3cff */
[C---:B------:R-:W-:Y:S01]  /*1a130*/  HMMA.16816.F32 R216, R4.reuse, R48, R116 ;  /* 0x0000003004d8723c */ /* 0x040fe20000001874 */
[----:B------:R-:W-:Y:S01]  /*1a140*/  SHF.R.U32.HI R3, RZ, 0x8, R8 ;  /* 0x00000008ff037819 */ /* 0x000fe20000011608 */
[----:B------:R-:W-:Y:S01]  /*1a150*/  IMAD.MOV.U32 R18, RZ, RZ, R248 ;  /* 0x000000ffff127224 */ /* 0x000fe200078e00f8 */
[C---:B------:R-:W-:Y:S01]  /*1a160*/  LOP3.LUT R2, R0.reuse, 0xffff, RZ, 0xc0, !PT ;  /* 0x0000ffff00027812 */ /* 0x040fe200078ec0ff */
[----:B------:R-:W-:Y:S01]  /*1a170*/  IMAD.MOV.U32 R249, RZ, RZ, R179 ;  /* 0x000000fffff97224 */ /* 0x000fe200078e00b3 */
[----:B------:R-:W-:Y:S01]  /*1a180*/  PRMT R13, R9, 0x5410, R3 ;  /* 0x00005410090d7816 */ /* 0x000fe20000000003 */
[----:B------:R-:W-:Y:S01]  /*1a190*/  IMAD.MOV.U32 R31, RZ, RZ, R228 ;  /* 0x000000ffff1f7224 */ /* 0x000fe200078e00e4 */
[----:B------:R-:W-:Y:S01]  /*1a1a0*/  SHF.R.U32.HI R3, RZ, 0x10, R0 ;  /* 0x00000010ff037819 */ /* 0x000fe20000011600 */
[----:B------:R-:W-:Y:S01]  /*1a1b0*/  IMAD.MOV.U32 R30, RZ, RZ, R227 ;  /* 0x000000ffff1e7224 */ /* 0x000fe200078e00e3 */
[----:B------:R-:W-:Y:S01]  /*1a1c0*/  LOP3.LUT R9, R0, 0xff, RZ, 0xc0, !PT ;  /* 0x000000ff00097812 */ /* 0x000fe200078ec0ff */
[----:B------:R-:W-:Y:S01]  /*1a1d0*/  IMAD.MOV.U32 R19, RZ, RZ, R225 ;  /* 0x000000ffff137224 */ /* 0x000fe200078e00e1 */
[----:B------:R-:W-:Y:S01]  /*1a1e0*/  SHF.R.U32.HI R8, RZ, 0x8, R2 ;  /* 0x00000008ff087819 */ /* 0x000fe20000011602 */
[----:B------:R-:W-:Y:S01]  /*1a1f0*/  IMAD.MOV.U32 R237, RZ, RZ, R221 ;  /* 0x000000ffffed7224 */ /* 0x000fe200078e00dd */
[----:B------:R-:W-:Y:S01]  /*1a200*/  LOP3.LUT R2, R3, 0xff, RZ, 0xc0, !PT ;  /* 0x000000ff03027812 */ /* 0x000fe200078ec0ff */
[----:B------:R-:W-:Y:S01]  /*1a210*/  IMAD.MOV.U32 R15, RZ, RZ, R230 ;  /* 0x000000ffff0f7224 */ /* 0x000fe200078e00e6 */
[----:B------:R-:W-:Y:S01]  /*1a220*/  PRMT R0, R9, 0x5410, R8 ;  /* 0x0000541009007816 */ /* 0x000fe20000000008 */
[----:B------:R-:W-:Y:S01]  /*1a230*/  IMAD.MOV.U32 R17, RZ, RZ, R226 ;  /* 0x000000ffff117224 */ /* 0x000fe200078e00e2 */
[----:B------:R-:W-:Y:S01]  /*1a240*/  PRMT R2, R2, 0x5410, R11 ;  /* 0x0000541002027816 */ /* 0x000fe2000000000b */
[----:B------:R-:W-:Y:S01]  /*1a250*/  IMAD.MOV.U32 R46, RZ, RZ, R222 ;  /* 0x000000ffff2e7224 */ /* 0x000fe200078e00de */
[----:B------:R-:W-:Y:S01]  /*1a260*/  LOP3.LUT R10, R10, 0xff, RZ, 0xc0, !PT ;  /* 0x000000ff0a0a7812 */ /* 0x000fe200078ec0ff */
[----:B------:R-:W-:Y:S01]  /*1a270*/  IMAD.MOV.U32 R47, RZ, RZ, R223 ;  /* 0x000000ffff2f7224 */ /* 0x000fe200078e00df */
[--C-:B------:R-:W-:Y:S01]  /*1a280*/  HSET2.LE.AND R0, R0, R240.reuse, PT ;  /* 0x000000f000007233 */ /* 0x100fe20003803000 */
[----:B------:R-:W-:Y:S01]  /*1a290*/  IMAD.MOV.U32 R40, RZ, RZ, R214 ;  /* 0x000000ffff287224 */ /* 0x000fe200078e00d6 */
[----:B------:R-:W-:Y:S01]  /*1a2a0*/  PRMT R3, R10, 0x5410, R12 ;  /* 0x000054100a037816 */ /* 0x000fe2000000000c */
[----:B------:R-:W-:Y:S01]  /*1a2b0*/  IMAD.MOV.U32 R41, RZ, RZ, R215 ;  /* 0x000000ffff297224 */ /* 0x000fe200078e00d7 */
[--C-:B------:R-:W-:Y:S01]  /*1a2c0*/  HSET2.LE.AND R2, R2, R240.reuse, PT ;  /* 0x000000f002027233 */ /* 0x100fe20003803000 */
[----:B--2---:R-:W-:Y:S01]  /*1a2d0*/  HMMA.16816.F32 R168, R4, R24, R92 ;  /* 0x0000001804a8723c */ /* 0x004fe2000000185c */
[----:B------:R-:W-:Y:S01]  /*1a2e0*/  LOP3.LUT R8, R212, R0, RZ, 0xc0, !PT ;  /* 0x00000000d4087212 */ /* 0x000fe200078ec0ff */
[----:B------:R3:W5:Y:S01]  /*1a2f0*/  LDL.LU R202, [R1+0x234] ;  /* 0x0002340001ca7983 */ /* 0x0007620000300800 */
[----:B------:R-:W-:-:S02]  /*1a300*/  HSET2.LE.AND R0, R13, R240, PT ;  /* 0x000000f00d007233 */ /* 0x000fc40003803000 */
[----:B------:R-:W-:Y:S02]  /*1a310*/  HSET2.LE.AND R11, R3, R240, PT ;  /* 0x000000f0030b7233 */ /* 0x000fe40003803000 */
[----:B------:R-:W-:Y:S01]  /*1a320*/  LOP3.LUT R9, R246, R2, RZ, 0xc0, !PT ;  /* 0x00000002f6097212 */ /* 0x000fe200078ec0ff */
[----:B------:R-:W-:Y:S01]  /*1a330*/  IMAD.WIDE.U32 R2, R14, -0x326172a9, RZ ;  /* 0xcd9e8d570e027825 */ /* 0x000fe200078e00ff */
[C---:B------:R-:W-:Y:S01]  /*1a340*/  HMMA.16816.F32 R176, R4.reuse, R26, R72 ;  /* 0x0000001a04b0723c */ /* 0x040fe20000001848 */
[----:B------:R-:W-:Y:S01]  /*1a350*/  LOP3.LUT R10, R243, R0, RZ, 0xc0, !PT ;  /* 0x00000000f30a7212 */ /* 0x000fe200078ec0ff */
[----:B------:R3:W5:Y:S01]  /*1a360*/  LDL.LU R196, [R1+0x230] ;  /* 0x0002300001c47983 */ /* 0x0007620000300800 */
[----:B------:R-:W-:Y:S02]  /*1a370*/  IMAD.MOV.U32 R119, RZ, RZ, R229 ;  /* 0x000000ffff777224 */ /* 0x000fe400078e00e5 */
[----:B------:R-:W-:Y:S01]  /*1a380*/  IMAD.MOV.U32 R248, RZ, RZ, R220 ;  /* 0x000000fffff87224 */ /* 0x000fe200078e00dc */
[C---:B------:R-:W-:Y:S01]  /*1a390*/  HMMA.16816.F32 R184, R4.reuse, R38, R88 ;  /* 0x0000002604b8723c */ /* 0x040fe20000001858 */
[----:B------:R-:W-:Y:S01]  /*1a3a0*/  LOP3.LUT R0, R3, R33, R238, 0x96, !PT ;  /* 0x0000002103007212 */ /* 0x000fe200078e96ee */
[----:B------:R3:W5:Y:S04]  /*1a3b0*/  LDL.LU R203, [R1+0x22c] ;  /* 0x00022c0001cb7983 */ /* 0x0007680000300800 */
[C---:B------:R-:W-:Y:S06]  /*1a3c0*/  HMMA.16816.F32 R84, R4.reuse, R20, R80 ;  /* 0x000000140454723c */ /* 0x040fec0000001850 */
[C---:B------:R-:W-:Y:S06]  /*1a3d0*/  HMMA.16816.F32 R108, R4.reuse, R22, R108 ;  /* 0x00000016046c723c */ /* 0x040fec000000186c */
[C---:B------:R-:W-:Y:S06]  /*1a3e0*/  HMMA.16816.F32 R224, R4.reuse, R50, R76 ;  /* 0x0000003204e0723c */ /* 0x040fec000000184c */
[C---:B-1----:R-:W-:Y:S06]  /*1a3f0*/  HMMA.16816.F32 R212, R4.reuse, R56, R104 ;  /* 0x0000003804d4723c */ /* 0x042fec0000001868 */
[C---:B------:R-:W-:Y:S01]  /*1a400*/  HMMA.16816.F32 R96, R4.reuse, R58, R112 ;  /* 0x0000003a0460723c */ /* 0x040fe20000001870 */
[----:B------:R-:W-:Y:S01]  /*1a410*/  LOP3.LUT R11, R234, R11, RZ, 0xc0, !PT ;  /* 0x0000000bea0b7212 */ /* 0x000fe200078ec0ff */
[----:B------:R3:W5:Y:S04]  /*1a420*/  LDL.LU R197, [R1+0x228] ;  /* 0x0002280001c57983 */ /* 0x0007680000300800 */
[C---:B------:R-:W-:Y:S01]  /*1a430*/  HMMA.16816.F32 R228, R4.reuse, R52, R68 ;  /* 0x0000003404e4723c */ /* 0x040fe20000001844 */
[----:B------:R3:W5:Y:S04]  /*1a440*/  LDL.LU R172, [R1+0x224] ;  /* 0x0002240001ac7983 */ /* 0x0007680000300800 */
[----:B------:R3:W5:Y:S01]  /*1a450*/  LDL.LU R173, [R1+0x220] ;  /* 0x0002200001ad7983 */ /* 0x0007620000300800 */
[----:B------:R-:W-:Y:S03]  /*1a460*/  HMMA.16816.F32 R220, R4, R54, R64 ;  /* 0x0000003604dc723c */ /* 0x000fe60000001840 */
[----:B------:R3:W5:Y:S04]  /*1a470*/  LDL.LU R201, [R1+0x21c] ;  /* 0x00021c0001c97983 */ /* 0x0007680000300800 */
[----:B------:R-:W-:Y:S01]  /*1a480*/  LOP3.LUT R6, R61, R189, R2, 0x96, !PT ;  /* 0x000000bd3d067212 */ /* 0x000fe200078e9602 */
[----:B------:R-:W-:Y:S01]  /*1a490*/  IMAD.WIDE.U32 R4, R0, -0x2daee0ad, RZ ;  /* 0xd2511f5300047825 */ /* 0x000fe200078e00ff */
[C---:B------:R-:W-:Y:S01]  /*1a4a0*/  HMMA.16816.F32 R92, R8.reuse, R24, R124 ;  /* 0x00000018085c723c */ /* 0x040fe2000000187c */
[----:B------:R3:W5:Y:S02]  /*1a4b0*/  LDL.LU R199, [R1+0x218] ;  /* 0x0002180001c77983 */ /* 0x0007640000300800 */
[----:B------:R-:W-:Y:S01]  /*1a4c0*/  IMAD.WIDE.U32 R12, R6, -0x2daee0ad, RZ ;  /* 0xd2511f53060c7825 */ /* 0x000fe200078e00ff */
[----:B------:R-:W-:Y:S01]  /*1a4d0*/  LOP3.LUT R5, R5, R17, R62, 0x96, !PT ;  /* 0x0000001105057212 */ /* 0x000fe200078e963e */
[----:B------:R3:W5:Y:S03]  /*1a4e0*/  LDL.LU R204, [R1+0x214] ;  /* 0x0002140001cc7983 */ /* 0x0007660000300800 */
[----:B------:R-:W-:Y:S01]  /*1a4f0*/  LOP3.LUT R0, R13, R15, R4, 0x96, !PT ;  /* 0x0000000f0d007212 */ /* 0x000fe200078e9604 */
[----:B------:R-:W-:Y:S01]  /*1a500*/  IMAD.WIDE.U32 R4, R5, -0x326172a9, RZ ;  /* 0xcd9e8d5705047825 */ /* 0x000fe200078e00ff */
[----:B------:R-:W-:Y:S01]  /*1a510*/  LOP3.LUT R6, R3, R33, R40, 0x96, !PT ;  /* 0x0000002103067212 */ /* 0x000fe200078e9628 */
[----:B------:R-:W-:Y:S01]  /*1a520*/  HMMA.16816.F32 R64, R8, R48, R140 ;  /* 0x000000300840723c */ /* 0x000fe2000000188c */
[----:B------:R3:W5:Y:S01]  /*1a530*/  LDL.LU R198, [R1+0x210] ;  /* 0x0002100001c67983 */ /* 0x0007620000300800 */
[----:B------:R-:W-:Y:S01]  /*1a540*/  IMAD.WIDE.U32 R44, R0, -0x326172a9, RZ ;  /* 0xcd9e8d57002c7825 */ /* 0x000fe200078e00ff */
[----:B------:R-:W-:-:S02]  /*1a550*/  LOP3.LUT R5, R5, R18, R60, 0x96, !PT ;  /* 0x0000001205057212 */ /* 0x000fc400078e963c */
[----:B------:R-:W-:Y:S01]  /*1a560*/  LOP3.LUT R3, R209, R189, R2, 0x96, !PT ;  /* 0x000000bdd1037212 */ /* 0x000fe200078e9602 */
[----:B------:R-:W-:Y:S01]  /*1a570*/  IMAD.WIDE.U32 R6, R6, -0x2daee0ad, RZ ;  /* 0xd2511f5306067825 */ /* 0x000fe200078e00ff */
[----:B------:R-:W-:Y:S01]  /*1a580*/  LOP3.LUT R0, R45, R19, R4, 0x96, !PT ;  /* 0x000000132d007212 */ /* 0x000fe200078e9604 */
[----:B------:R-:W-:Y:S01]  /*1a590*/  HMMA.16816.F32 R68, R8, R54, R156 ;  /* 0x000000360844723c */ /* 0x000fe2000000189c */
[----:B------:R3:W5:Y:S01]  /*1a5a0*/  LDL.LU R211, [R1+0x20c] ;  /* 0x00020c0001d37983 */ /* 0x0007620000300800 */
[----:B------:R-:W-:-:S03]  /*1a5b0*/  IMAD.WIDE.U32 R4, R5, -0x2daee0ad, RZ ;  /* 0xd2511f5305047825 */ /* 0x000fc600078e00ff */
[----:B------:R-:W1:Y:S01]  /*1a5c0*/  LDSM.16.MT88.4 R40, [R174+0x9800] ;  /* 0x00980000ae28783b */ /* 0x000e620000004200 */
[----:B------:R-:W-:Y:S01]  /*1a5d0*/  IMAD.WIDE.U32 R32, R0, -0x2daee0ad, RZ ;  /* 0xd2511f5300207825 */ /* 0x000fe200078e00ff */
[----:B------:R-:W-:Y:S01]  /*1a5e0*/  LOP3.LUT R0, R5, R30, R12, 0x96, !PT ;  /* 0x0000001e05007212 */ /* 0x000fe200078e960c */
[C---:B------:R-:W-:Y:S01]  /*1a5f0*/  HMMA.16816.F32 R88, R8.reuse, R26, R132 ;  /* 0x0000001a0858723c */ /* 0x040fe20000001884 */
[----:B------:R-:W-:Y:S02]  /*1a600*/  LDSM.16.MT88.4 R140, [R188+0xac00] ;  /* 0x00ac0000bc8c783b */ /* 0x000fe40000004200 */
[----:B------:R-:W-:Y:S01]  /*1a610*/  LOP3.LUT R2, R33, R31, R4, 0x96, !PT ;  /* 0x0000001f21027212 */ /* 0x000fe200078e9604 */
[----:B------:R-:W-:Y:S01]  /*1a620*/  IMAD.WIDE.U32 R24, R3, -0x2daee0ad, RZ ;  /* 0xd2511f5303187825 */ /* 0x000fe200078e00ff */
[----:B------:R-:W-:Y:S01]  /*1a630*/  LOP3.LUT R17, R7, R17, R46, 0x96, !PT ;  /* 0x0000001107117212 */ /* 0x000fe200078e962e */
[----:B------:R-:W-:Y:S01]  /*1a640*/  HMMA.16816.F32 R60, R8, R50, R148 ;  /* 0x00000032083c723c */ /* 0x000fe20000001894 */
[----:B------:R3:W5:Y:S01]  /*1a650*/  LDL.LU R210, [R1+0x208] ;  /* 0x0002080001d27983 */ /* 0x0007620000300800 */
[----:B------:R-:W-:-:S03]  /*1a660*/  IMAD.WIDE.U32 R2, R2, -0x326172a9, RZ ;  /* 0xcd9e8d5702027825 */ /* 0x000fc600078e00ff */
[----:B------:R-:W-:Y:S01]  /*1a670*/  LDSM.16.MT88.4 R156, [R188+0x9c00] ;  /* 0x009c0000bc9c783b */ /* 0x000fe20000004200 */
[----:B------:R-:W-:Y:S01]  /*1a680*/  IMAD.WIDE.U32 R28, R0, -0x326172a9, RZ ;  /* 0xcd9e8d57001c7825 */ /* 0x000fe200078e00ff */
[----:B------:R-:W-:Y:S02]  /*1a690*/  LOP3.LUT R4, R2, 0xffff, RZ, 0xc0, !PT ;  /* 0x0000ffff02047812 */ /* 0x000fe400078ec0ff */
[----:B------:R-:W-:Y:S01]  /*1a6a0*/  LOP3.LUT R16, R25, R15, R6, 0x96, !PT ;  /* 0x0000000f19107212 */ /* 0x000fe200078e9606 */
[C---:B------:R-:W-:Y:S01]  /*1a6b0*/  HMMA.16816.F32 R48, R8.reuse, R52, R152 ;  /* 0x000000340830723c */ /* 0x040fe20000001898 */
[----:B------:R-:W-:Y:S01]  /*1a6c0*/  LOP3.LUT R0, R3, R119, R28, 0x96, !PT ;  /* 0x0000007703007212 */ /* 0x000fe200078e961c */
[----:B------:R3:W5:Y:S03]  /*1a6d0*/  LDL.LU R207, [R1+0x204] ;  /* 0x0002040001cf7983 */ /* 0x0007660000300800 */
[----:B------:R-:W-:Y:S01]  /*1a6e0*/  LOP3.LUT R3, R0, 0xffff, RZ, 0xc0, !PT ;  /* 0x0000ffff00037812 */ /* 0x000fe200078ec0ff */
[----:B------:R-:W-:Y:S01]  /*1a6f0*/  HMMA.16816.F32 R80, R8, R36, R128 ;  /* 0x000000240850723c */ /* 0x000fe20000001880 */
[----:B------:R-:W-:Y:S01]  /*1a700*/  SHF.R.U32.HI R5, RZ, 0x10, R0 ;  /* 0x00000010ff057819 */ /* 0x000fe20000011600 */
[----:B------:R3:W5:Y:S01]  /*1a710*/  LDL.LU R206, [R1+0x200] ;  /* 0x0002000001ce7983 */ /* 0x0007620000300800 */
[----:B------:R-:W-:-:S02]  /*1a720*/  SHF.R.U32.HI R7, RZ, 0x8, R4 ;  /* 0x00000008ff077819 */ /* 0x000fc40000011604 */
[----:B------:R-:W-:Y:S01]  /*1a730*/  LOP3.LUT R13, R0, 0xff, RZ, 0xc0, !PT ;  /* 0x000000ff000d7812 */ /* 0x000fe200078ec0ff */
[C---:B------:R-:W-:Y:S01]  /*1a740*/  HMMA.16816.F32 R120, R8.reuse, R38, R120 ;  /* 0x000000260878723c */ /* 0x040fe20000001878 */
[----:B------:R-:W-:Y:S01]  /*1a750*/  SHF.R.U32.HI R6, RZ, 0x8, R3 ;  /* 0x00000008ff067819 */ /* 0x000fe20000011603 */
[----:B------:R3:W5:Y:S01]  /*1a760*/  LDL.LU R200, [R1+0x1fc] ;  /* 0x0001fc0001c87983 */ /* 0x0007620000300800 */
[----:B------:R-:W-:Y:S02]  /*1a770*/  SHF.R.U32.HI R4, RZ, 0x18, R0 ;  /* 0x00000018ff047819 */ /* 0x000fe40000011600 */
[----:B------:R-:W-:Y:S01]  /*1a780*/  LOP3.LUT R3, R5, 0xff, RZ, 0xc0, !PT ;  /* 0x000000ff05037812 */ /* 0x000fe200078ec0ff */
[----:B------:R-:W-:Y:S01]  /*1a790*/  HMMA.16816.F32 R76, R8, R20, R136 ;  /* 0x00000014084c723c */ /* 0x000fe20000001888 */
[----:B------:R-:W-:Y:S01]  /*1a7a0*/  SHF.R.U32.HI R14, RZ, 0x10, R2 ;  /* 0x00000010ff0e7819 */ /* 0x000fe20000011602 */
[----:B------:R3:W5:Y:S01]  /*1a7b0*/  LDL.LU R193, [R1+0x1f8] ;  /* 0x0001f80001c17983 */ /* 0x0007620000300800 */
[----:B------:R-:W-:-:S02]  /*1a7c0*/  LOP3.LUT R12, R2, 0xff, RZ, 0xc0, !PT ;  /* 0x000000ff020c7812 */ /* 0x000fc400078ec0ff */
[----:B------:R-:W-:Y:S01]  /*1a7d0*/  SHF.R.U32.HI R5, RZ, 0x18, R2 ;  /* 0x00000018ff057819 */ /* 0x000fe20000011602 */
[C---:B------:R-:W-:Y:S01]  /*1a7e0*/  HMMA.16816.F32 R52, R8.reuse, R56, R160 ;  /* 0x000000380834723c */ /* 0x040fe200000018a0 */
[----:B------:R-:W-:Y:S01]  /*1a7f0*/  PRMT R0, R13, 0x5410, R6 ;  /* 0x000054100d007816 */ /* 0x000fe20000000006 */
[----:B------:R3:W5:Y:S01]  /*1a800*/  LDL.LU.64 R190, [R1+0x1f0] ;  /* 0x0001f00001be7983 */ /* 0x0007620000300a00 */
[----:B------:R-:W-:Y:S02]  /*1a810*/  PRMT R2, R3, 0x5410, R4 ;  /* 0x0000541003027816 */ /* 0x000fe40000000004 */
[----:B------:R-:W-:Y:S01]  /*1a820*/  LOP3.LUT R3, R14, 0xff, RZ, 0xc0, !PT ;  /* 0x000000ff0e037812 */ /* 0x000fe200078ec0ff */
[----:B------:R-:W-:Y:S01]  /*1a830*/  HMMA.16816.F32 R72, R8, R22, R144 ;  /* 0x000000160848723c */ /* 0x000fe20000001890 */
[----:B------:R-:W-:Y:S01]  /*1a840*/  HSET2.LE.AND R0, R0, R240, PT ;  /* 0x000000f000007233 */ /* 0x000fe20003803000 */
[----:B------:R3:W5:Y:S01]  /*1a850*/  LDL.LU R189, [R1+0x1ec] ;  /* 0x0001ec0001bd7983 */ /* 0x0007620000300800 */
[----:B------:R-:W-:-:S02]  /*1a860*/  PRMT R7, R12, 0x5410, R7 ;  /* 0x000054100c077816 */ /* 0x000fc40000000007 */
[----:B------:R-:W-:Y:S01]  /*1a870*/  PRMT R6, R3, 0x5410, R5 ;  /* 0x0000541003067816 */ /* 0x000fe20000000005 */
[----:B------:R-:W-:Y:S01]  /*1a880*/  HMMA.16816.F32 R56, R8, R58, R164 ;  /* 0x0000003a0838723c */ /* 0x000fe200000018a4 */
[----:B------:R-:W-:Y:S01]  /*1a890*/  LOP3.LUT R4, R232, R0, RZ, 0xc0, !PT ;  /* 0x00000000e8047212 */ /* 0x000fe200078ec0ff */
[----:B------:R-:W2:Y:S01]  /*1a8a0*/  LDSM.16.MT88.4 R36, [R188+0x9800] ;  /* 0x00980000bc24783b */ /* 0x000ea20000004200 */
[--C-:B------:R-:W-:Y:S02]  /*1a8b0*/  HSET2.LE.AND R2, R2, R240.reuse, PT ;  /* 0x000000f002027233 */ /* 0x100fe40003803000 */
[--C-:B------:R-:W-:Y:S01]  /*1a8c0*/  HSET2.LE.AND R3, R7, R240.reuse, PT ;  /* 0x000000f007037233 */ /* 0x100fe20003803000 */
[----:B------:R-:W4:Y:S01]  /*1a8d0*/  LDSM.16.MT88.4 R20, [R174+0xa800] ;  /* 0x00a80000ae14783b */ /* 0x000f220000004200 */
[----:B------:R-:W-:Y:S02]  /*1a8e0*/  HSET2.LE.AND R0, R6, R240, PT ;  /* 0x000000f006007233 */ /* 0x000fe40003803000 */
[----:B------:R-:W-:Y:S01]  /*1a8f0*/  LOP3.LUT R5, R194, R2, RZ, 0xc0, !PT ;  /* 0x00000002c2057212 */ /* 0x000fe200078ec0ff */
[----:B------:R-:W3:Y:S01]  /*1a900*/  LDSM.16.MT88.4 R12, [R188+0xa800] ;  /* 0x00a80000bc0c783b */ /* 0x000ee20000004200 */
[----:B------:R-:W-:Y:S01]  /*1a910*/  LOP3.LUT R6, R233, R3, RZ, 0xc0, !PT ;  /* 0x00000003e9067212 */ /* 0x000fe200078ec0ff */
[----:B------:R-:W-:Y:S01]  /*1a920*/  IMAD.WIDE.U32 R2, R17, -0x326172a9, RZ ;  /* 0xcd9e8d5711027825 */ /* 0x000fe200078e00ff */
[----:B------:R-:W-:Y:S01]  /*1a930*/  LOP3.LUT R7, R195, R0, RZ, 0xc0, !PT ;  /* 0x00000000c3077212 */ /* 0x000fe200078ec0ff */
[----:B------:R-:W-:Y:S02]  /*1a940*/  LDSM.16.MT88.4 R164, [R174+0x9c00] ;  /* 0x009c0000aea4783b */ /* 0x000fe40000004200 */
[----:B------:R-:W-:Y:S01]  /*1a950*/  IMAD.WIDE.U32 R194, R16, -0x326172a9, RZ ;  /* 0xcd9e8d5710c27825 */ /* 0x000fe200078e00ff */
[----:B------:R-:W-:Y:S01]  /*1a960*/  LOP3.LUT R3, R3, R18, R208, 0x96, !PT ;  /* 0x0000001203037212 */ /* 0x000fe200078e96d0 */
[----:B------:R-:W-:Y:S03]  /*1a970*/  LDSM.16.MT88.4 R148, [R174+0xac00] ;  /* 0x00ac0000ae94783b */ /* 0x000fe60000004200 */
[----:B------:R-:W-:Y:S01]  /*1a980*/  LOP3.LUT R0, R195, R19, R2, 0x96, !PT ;  /* 0x00000013c3007212 */ /* 0x000fe200078e9602 */
[----:B------:R-:W-:Y:S01]  /*1a990*/  IMAD.WIDE.U32 R2, R3, -0x2daee0ad, RZ ;  /* 0xd2511f5303027825 */ /* 0x000fe200078e00ff */
[----:B------:R-:W3:Y:S03]  /*1a9a0*/  LDSM.16.MT88.4 R16, [R174+0xb800] ;  /* 0x00b80000ae10783b */ /* 0x000ee60000004200 */
[----:B------:R-:W-:Y:S01]  /*1a9b0*/  IMAD.WIDE.U32 R46, R0, -0x2daee0ad, RZ ;  /* 0xd2511f53002e7825 */ /* 0x000fe200078e00ff */
[----:B------:R-:W-:-:S02]  /*1a9c0*/  LOP3.LUT R0, R3, R30, R24, 0x96, !PT ;  /* 0x0000001e03007212 */ /* 0x000fc400078e9618 */
[----:B------:R-:W3:Y:S02]  /*1a9d0*/  LDSM.16.MT88.4 R24, [R188+0xb800] ;  /* 0x00b80000bc18783b */ /* 0x000ee40000004200 */
[----:B------:R-:W-:Y:S01]  /*1a9e0*/  LOP3.LUT R2, R47, R31, R2, 0x96, !PT ;  /* 0x0000001f2f027212 */ /* 0x000fe200078e9602 */
[----:B------:R-:W-:-:S04]  /*1a9f0*/  IMAD.WIDE.U32 R30, R0, -0x326172a9, RZ ;  /* 0xcd9e8d57001e7825 */ /* 0x000fc800078e00ff */
[----:B------:R-:W-:-:S05]  /*1aa00*/  IMAD.WIDE.U32 R2, R2, -0x326172a9, RZ ;  /* 0xcd9e8d5702027825 */ /* 0x000fca00078e00ff */
[----:B------:R-:W-:Y:S02]  /*1aa10*/  LOP3.LUT R0, R3, R119, R30, 0x96, !PT ;  /* 0x0000007703007212 */ /* 0x000fe400078e961e */
[----:B------:R-:W-:Y:S02]  /*1aa20*/  LOP3.LUT R8, R2, 0xffff, RZ, 0xc0, !PT ;  /* 0x0000ffff02087812 */ /* 0x000fe400078ec0ff */
[C---:B------:R-:W-:Y:S02]  /*1aa30*/  LOP3.LUT R3, R0.reuse, 0xffff, RZ, 0xc0, !PT ;  /* 0x0000ffff00037812 */ /* 0x040fe400078ec0ff */
[----:B------:R-:W-:Y:S02]  /*1aa40*/  LOP3.LUT R11, R0, 0xff, RZ, 0xc0, !PT ;  /* 0x000000ff000b7812 */ /* 0x000fe400078ec0ff */
[----:B------:R-:W-:Y:S02]  /*1aa50*/  SHF.R.U32.HI R10, RZ, 0x8, R3 ;  /* 0x00000008ff0a7819 */ /* 0x000fe40000011603 */
[----:B------:R-:W-:-:S02]  /*1aa60*/  SHF.R.U32.HI R28, RZ, 0x8, R8 ;  /* 0x00000008ff1c7819 */ /* 0x000fc40000011608 */
[--C-:B------:R-:W-:Y:S02]  /*1aa70*/  SHF.R.U32.HI R8, RZ, 0x10, R0.reuse ;  /* 0x00000010ff087819 */ /* 0x100fe40000011600 */
[----:B------:R-:W-:Y:S02]  /*1aa80*/  SHF.R.U32.HI R9, RZ, 0x18, R0 ;  /* 0x00000018ff097819 */ /* 0x000fe40000011600 */
[----:B------:R-:W-:Y:S02]  /*1aa90*/  PRMT R0, R11, 0x5410, R10 ;  /* 0x000054100b007816 */ /* 0x000fe4000000000a */
[----:B------:R-:W-:-:S03]  /*1aaa0*/  LOP3.LUT R8, R8, 0xff, RZ, 0xc0, !PT ;  /* 0x000000ff08087812 */ /* 0x000fc600078ec0ff */
[----:B------:R-:W-:Y:S02]  /*1aab0*/  HSET2.LE.AND R0, R0, R240, PT ;  /* 0x000000f000007233 */ /* 0x000fe40003803000 */
[----:B------:R-:W-:Y:S02]  /*1aac0*/  LOP3.LUT R30, R2, 0xff, RZ, 0xc0, !PT ;  /* 0x000000ff021e7812 */ /* 0x000fe400078ec0ff */
[--C-:B------:R-:W-:Y:S02]  /*1aad0*/  SHF.R.U32.HI R45, RZ, 0x10, R2.reuse ;  /* 0x00000010ff2d7819 */ /* 0x100fe40000011602 */
[----:B------:R-:W-:Y:S02]  /*1aae0*/  SHF.R.U32.HI R33, RZ, 0x18, R2 ;  /* 0x00000018ff217819 */ /* 0x000fe40000011602 */
[----:B------:R-:W-:Y:S02]  /*1aaf0*/  PRMT R2, R8, 0x5410, R9 ;  /* 0x0000541008027816 */ /* 0x000fe40000000009 */
[----:B------:R-:W-:-:S02]  /*1ab00*/  LOP3.LUT R8, R175, R0, RZ, 0xc0, !PT ;  /* 0x00000000af087212 */ /* 0x000fc400078ec0ff */
[----:B------:R2:W5:Y:S01]  /*1ab10*/  LDL.LU R175, [R1+0x1e8] ;  /* 0x0001e80001af7983 */ /* 0x0005620000300800 */
[----:B------:R-:W-:Y:S02]  /*1ab20*/  PRMT R3, R30, 0x5410, R28 ;  /* 0x000054101e037816 */ /* 0x000fe4000000001c */
[----:B------:R-:W-:Y:S02]  /*1ab30*/  LOP3.LUT R11, R45, 0xff, RZ, 0xc0, !PT ;  /* 0x000000ff2d0b7812 */ /* 0x000fe400078ec0ff */
[--C-:B------:R-:W-:Y:S02]  /*1ab40*/  HSET2.LE.AND R2, R2, R240.reuse, PT ;  /* 0x000000f002027233 */ /* 0x100fe40003803000 */
[----:B------:R-:W-:Y:S02]  /*1ab50*/  PRMT R11, R11, 0x5410, R33 ;  /* 0x000054100b0b7816 */ /* 0x000fe40000000021 */
[----:B------:R-:W-:Y:S02]  /*1ab60*/  HSET2.LE.AND R3, R3, R240, PT ;  /* 0x000000f003037233 */ /* 0x000fe40003803000 */
[----:B------:R-:W-:-:S02]  /*1ab70*/  LOP3.LUT R9, R251, R2, RZ, 0xc0, !PT ;  /* 0x00000002fb097212 */ /* 0x000fc400078ec0ff */
[----:B------:R-:W-:Y:S02]  /*1ab80*/  LOP3.LUT R2, R29, R241, R44, 0x96, !PT ;  /* 0x000000f11d027212 */ /* 0x000fe400078e962c */
[----:B------:R-:W-:Y:S02]  /*1ab90*/  HSET2.LE.AND R11, R11, R240, PT ;  /* 0x000000f00b0b7233 */ /* 0x000fe40003803000 */
[----:B------:R-:W-:Y:S01]  /*1aba0*/  LOP3.LUT R10, R250, R3, RZ, 0xc0, !PT ;  /* 0x00000003fa0a7212 */ /* 0x000fe200078ec0ff */
[----:B------:R-:W-:Y:S02]  /*1abb0*/  IMAD.WIDE.U32 R2, R2, -0x2daee0ad, RZ ;  /* 0xd2511f5302027825 */ /* 0x000fe400078e00ff */
[----:B------:R-:W-:Y:S01]  /*1abc0*/  LOP3.LUT R11, R247, R11, RZ, 0xc0, !PT ;  /* 0x0000000bf70b7212 */ /* 0x000fe200078ec0ff */
[----:B-1----:R-:W-:Y:S02]  /*1abd0*/  HMMA.16816.F32 R132, R4, R42, R176 ;  /* 0x0000002a0484723c */ /* 0x002fe400000018b0 */
[----:B------:R-:W-:-:S02]  /*1abe0*/  LOP3.LUT R0, R3, R242, R32, 0x96, !PT ;  /* 0x000000f203007212 */ /* 0x000fc400078e9620 */
[----:B------:R-:W-:Y:S02]  /*1abf0*/  LOP3.LUT R3, R2, 0xffff, RZ, 0xc0, !PT ;  /* 0x0000ffff02037812 */ /* 0x000fe400078ec0ff */
[C---:B--2---:R-:W-:Y:S06]  /*1ac00*/  HMMA.16816.F32 R128, R4.reuse, R36, R180 ;  /* 0x000000240480723c */ /* 0x044fec00000018b4 */
[C---:B----4-:R-:W-:Y:S06]  /*1ac10*/  HMMA.16816.F32 R116, R4.reuse, R22, R108 ;  /* 0x000000160474723c */ /* 0x050fec000000186c */
[C---:B------:R-:W-:Y:S06]  /*1ac20*/  HMMA.16816.F32 R136, R4.reuse, R40, R168 ;  /* 0x000000280488723c */ /* 0x040fec00000018a8 */
[C---:B------:R-:W-:Y:S06]  /*1ac30*/  HMMA.16816.F32 R124, R4.reuse, R38, R184 ;  /* 0x00000026047c723c */ /* 0x040fec00000018b8 */
[C---:B------:R-:W-:Y:S06]  /*1ac40*/  HMMA.16816.F32 R84, R4.reuse, R20, R84 ;  /* 0x000000140454723c */ /* 0x040fec0000001854 */
[C---:B---3--:R-:W-:Y:S06]  /*1ac50*/  HMMA.16816.F32 R112, R4.reuse, R12, R216 ;  /* 0x0000000c0470723c */ /* 0x048fec00000018d8 */
[C---:B------:R-:W-:Y:S06]  /*1ac60*/  HMMA.16816.F32 R108, R4.reuse, R14, R224 ;  /* 0x0000000e046c723c */ /* 0x040fec00000018e0 */
[C---:B------:R-:W-:Y:S06]  /*1ac70*/  HMMA.16816.F32 R104, R4.reuse, R16, R228 ;  /* 0x000000100468723c */ /* 0x040fec00000018e4 */
[C---:B------:R-:W-:Y:S06]  /*1ac80*/  HMMA.16816.F32 R176, R4.reuse, R18, R220 ;  /* 0x0000001204b0723c */ /* 0x040fec00000018dc */
[C---:B------:R-:W-:Y:S06]  /*1ac90*/  HMMA.16816.F32 R180, R4.reuse, R24, R212 ;  /* 0x0000001804b4723c */ /* 0x040fec00000018d4 */
[----:B------:R-:W-:Y:S06]  /*1aca0*/  HMMA.16816.F32 R144, R4, R26, R96 ;  /* 0x0000001a0490723c */ /* 0x000fec0000001860 */
[----:B------:R-:W-:Y:S01]  /*1acb0*/  HMMA.16816.F32 R60, R8, R14, R60 ;  /* 0x0000000e083c723c */ /* 0x000fe2000000183c */
[----:B------:R-:W-:-:S02]  /*1acc0*/  LOP3.LUT R4, R0, 0xffff, RZ, 0xc0, !PT ;  /* 0x0000ffff00047812 */ /* 0x000fc400078ec0ff */
[----:B------:R-:W-:Y:S02]  /*1acd0*/  SHF.R.U32.HI R6, RZ, 0x10, R0 ;  /* 0x00000010ff067819 */ /* 0x000fe40000011600 */
[--C-:B------:R-:W-:Y:S02]  /*1ace0*/  SHF.R.U32.HI R5, RZ, 0x10, R2.reuse ;  /* 0x00000010ff057819 */ /* 0x100fe40000011602 */
[----:B------:R-:W-:Y:S02]  /*1acf0*/  LOP3.LUT R14, R2, 0xff, RZ, 0xc0, !PT ;  /* 0x000000ff020e7812 */ /* 0x000fe400078ec0ff */
[----:B------:R-:W-:Y:S01]  /*1ad00*/  SHF.R.U32.HI R7, RZ, 0x18, R2 ;  /* 0x00000018ff077819 */ /* 0x000fe20000011602 */
[----:B------:R-:W-:Y:S01]  /*1ad10*/  HMMA.16816.F32 R64, R8, R12, R64 ;  /* 0x0000000c0840723c */ /* 0x000fe20000001840 */
[----:B------:R-:W-:Y:S02]  /*1ad20*/  SHF.R.U32.HI R2, RZ, 0x8, R3 ;  /* 0x00000008ff027819 */ /* 0x000fe40000011603 */
[----:B------:R-:W-:-:S02]  /*1ad30*/  SHF.R.U32.HI R3, RZ, 0x8, R4 ;  /* 0x00000008ff037819 */ /* 0x000fc40000011604 */
[----:B------:R-:W-:Y:S02]  /*1ad40*/  LOP3.LUT R4, R6, 0xff, RZ, 0xc0, !PT ;  /* 0x000000ff06047812 */ /* 0x000fe400078ec0ff */
[----:B------:R-:W-:Y:S02]  /*1ad50*/  SHF.R.U32.HI R12, RZ, 0x18, R0 ;  /* 0x00000018ff0c7819 */ /* 0x000fe40000011600 */
[----:B------:R-:W-:Y:S02]  /*1ad60*/  PRMT R6, R14, 0x5410, R2 ;  /* 0x000054100e067816 */ /* 0x000fe40000000002 */
[----:B------:R-:W-:Y:S02]  /*1ad70*/  PRMT R2, R4, 0x5410, R12 ;  /* 0x0000541004027816 */ /* 0x000fe4000000000c */
[----:B------:R-:W-:Y:S02]  /*1ad80*/  LOP3.LUT R13, R0, 0xff, RZ, 0xc0, !PT ;  /* 0x000000ff000d7812 */ /* 0x000fe400078ec0ff */
[----:B------:R-:W-:-:S02]  /*1ad90*/  LOP3.LUT R0, R5, 0xff, RZ, 0xc0, !PT ;  /* 0x000000ff05007812 */ /* 0x000fc400078ec0ff */
[--C-:B------:R-:W-:Y:S01]  /*1ada0*/  HSET2.LE.AND R2, R2, R240.reuse, PT ;  /* 0x000000f002027233 */ /* 0x100fe20003803000 */
[C---:B------:R-:W-:Y:S01]  /*1adb0*/  HMMA.16816.F32 R168, R8.reuse, R40, R92 ;  /* 0x0000002808a8723c */ /* 0x040fe2000000185c */
[----:B------:R-:W-:Y:S02]  /*1adc0*/  PRMT R5, R0, 0x5410, R7 ;  /* 0x0000541000057816 */ /* 0x000fe40000000007 */
[----:B------:R-:W-:Y:S02]  /*1add0*/  PRMT R0, R13, 0x5410, R3 ;  /* 0x000054100d007816 */ /* 0x000fe40000000003 */
[----:B------:R-:W-:Y:S01]  /*1ade0*/  HSET2.LE.AND R3, R6, R240, PT ;  /* 0x000000f006037233 */ /* 0x000fe20003803000 */
[----:B------:R-:W-:Y:S01]  /*1adf0*/  HMMA.16816.F32 R160, R8, R36, R80 ;  /* 0x0000002408a0723c */ /* 0x000fe20000001850 */
[----:B------:R-:W-:Y:S01]  /*1ae00*/  LOP3.LUT R93, R235, R2, RZ, 0xc0, !PT ;  /* 0x00000002eb5d7212 */ /* 0x000fe200078ec0ff */
[----:B------:R-:W1:Y:S01]  /*1ae10*/  LDSM.16.MT88.4 R80, [R174+0xbc00] ;  /* 0x00bc0000ae50783b */ /* 0x000e620000004200 */
[----:B------:R-:W-:-:S03]  /*1ae20*/  LOP3.LUT R2, R31, R241, R194, 0x96, !PT ;  /* 0x000000f11f027212 */ /* 0x000fc600078e96c2 */
[----:B------:R-:W2:Y:S01]  /*1ae30*/  LDSM.16.MT88.4 R12, [R188+0xbc00] ;  /* 0x00bc0000bc0c783b */ /* 0x000ea20000004200 */
[--C-:B------:R-:W-:Y:S02]  /*1ae40*/  HSET2.LE.AND R0, R0, R240.reuse, PT ;  /* 0x000000f000007233 */ /* 0x100fe40003803000 */
[----:B------:R-:W-:Y:S01]  /*1ae50*/  LOP3.LUT R94, R244, R3, RZ, 0xc0, !PT ;  /* 0x00000003f45e7212 */ /* 0x000fe200078ec0ff */
[----:B------:R-:W-:Y:S01]  /*1ae60*/  IMAD.WIDE.U32 R2, R2, -0x2daee0ad, RZ ;  /* 0xd2511f5302027825 */ /* 0x000fe200078e00ff */
[----:B------:R-:W-:Y:S02]  /*1ae70*/  HSET2.LE.AND R4, R5, R240, PT ;  /* 0x000000f005047233 */ /* 0x000fe40003803000 */
[----:B------:R-:W-:Y:S02]  /*1ae80*/  LOP3.LUT R92, R245, R0, RZ, 0xc0, !PT ;  /* 0x00000000f55c7212 */ /* 0x000fe400078ec0ff */
[----:B------:R-:W-:Y:S02]  /*1ae90*/  LOP3.LUT R0, R3, R242, R46, 0x96, !PT ;  /* 0x000000f203007212 */ /* 0x000fe400078e962e */
[----:B------:R-:W-:-:S02]  /*1aea0*/  LOP3.LUT R95, R236, R4, RZ, 0xc0, !PT ;  /* 0x00000004ec5f7212 */ /* 0x000fc400078ec0ff */
[C---:B------:R-:W-:Y:S01]  /*1aeb0*/  LOP3.LUT R4, R0.reuse, 0xffff, RZ, 0xc0, !PT ;  /* 0x0000ffff00047812 */ /* 0x040fe200078ec0ff */
[----:B------:R-:W-:Y:S01]  /*1aec0*/  HMMA.16816.F32 R152, R8, R20, R76 ;  /* 0x000000140898723c */ /* 0x000fe2000000184c */
[----:B------:R-:W-:Y:S02]  /*1aed0*/  LOP3.LUT R7, R0, 0xff, RZ, 0xc0, !PT ;  /* 0x000000ff00077812 */ /* 0x000fe400078ec0ff */
[----:B------:R-:W-:-:S03]  /*1aee0*/  SHF.R.U32.HI R4, RZ, 0x8, R4 ;  /* 0x00000008ff047819 */ /* 0x000fc60000011604 */
[----:B------:R-:W-:Y:S01]  /*1aef0*/  HMMA.16816.F32 R48, R8, R16, R48 ;  /* 0x000000100830723c */ /* 0x000fe20000001830 */
[----:B------:R-:W-:Y:S02]  /*1af00*/  LOP3.LUT R3, R2, 0xffff, RZ, 0xc0, !PT ;  /* 0x0000ffff02037812 */ /* 0x000fe400078ec0ff */
[----:B------:R-:W-:-:S03]  /*1af10*/  SHF.R.U32.HI R5, RZ, 0x10, R0 ;  /* 0x00000010ff057819 */ /* 0x000fc60000011600 */
[----:B------:R-:W-:Y:S01]  /*1af20*/  HMMA.16816.F32 R40, R8, R42, R88 ;  /* 0x0000002a0828723c */ /* 0x000fe20000001858 */
[----:B------:R-:W-:-:S05]  /*1af30*/  LOP3.LUT R6, R2, 0xff, RZ, 0xc0, !PT ;  /* 0x000000ff02067812 */ /* 0x000fca00078ec0ff */
[----:B------:R-:W-:Y:S01]  /*1af40*/  HMMA.16816.F32 R36, R8, R38, R120 ;  /* 0x000000260824723c */ /* 0x000fe20000001878 */
[----:B------:R-:W-:-:S05]  /*1af50*/  SHF.R.U32.HI R3, RZ, 0x8, R3 ;  /* 0x00000008ff037819 */ /* 0x000fca0000011603 */
[----:B------:R-:W-:Y:S01]  /*1af60*/  HMMA.16816.F32 R20, R8, R22, R72 ;  /* 0x000000160814723c */ /* 0x000fe20000001848 */
[----:B------:R-:W-:-:S05]  /*1af70*/  LOP3.LUT R5, R5, 0xff, RZ, 0xc0, !PT ;  /* 0x000000ff05057812 */ /* 0x000fca00078ec0ff */
[C---:B------:R-:W-:Y:S06]  /*1af80*/  HMMA.16816.F32 R16, R8.reuse, R18, R68 ;  /* 0x000000120810723c */ /* 0x040fec0000001844 */
[C---:B------:R-:W-:Y:S06]  /*1af90*/  HMMA.16816.F32 R52, R8.reuse, R24, R52 ;  /* 0x000000180834723c */ /* 0x040fec0000001834 */
[----:B------:R-:W-:Y:S07]  /*1afa0*/  HMMA.16816.F32 R56, R8, R26, R56 ;  /* 0x0000001a0838723c */ /* 0x000fee0000001838 */
[----:B------:R-:W-:-:S02]  /*1afb0*/  SHF.R.U32.HI R9, RZ, 0x10, R2 ;  /* 0x00000010ff097819 */ /* 0x000fc40000011602 */
[----:B------:R-:W-:Y:S02]  /*1afc0*/  SHF.R.U32.HI R8, RZ, 0x18, R0 ;  /* 0x00000018ff087819 */ /* 0x000fe40000011600 */
[----:B------:R-:W-:Y:S02]  /*1afd0*/  PRMT R0, R7, 0x5410, R4 ;  /* 0x0000541007007816 */ /* 0x000fe40000000004 */
[----:B------:R-:W-:Y:S02]  /*1afe0*/  SHF.R.U32.HI R10, RZ, 0x18, R2 ;  /* 0x00000018ff0a7819 */ /* 0x000fe40000011602 */
[----:B------:R-:W-:Y:S02]  /*1aff0*/  LOP3.LUT R4, R9, 0xff, RZ, 0xc0, !PT ;  /* 0x000000ff09047812 */ /* 0x000fe400078ec0ff */
        /* <DEDUP_REMOVED lines=10> */
[----:B------:R-:W-:Y:S01]  /*1b0a0*/  LOP3.LUT R99, R252, R4, RZ, 0xc0, !PT ;  /* 0x00000004fc637212 */ /* 0x000fe200078ec0ff */
        /* <DEDUP_REMOVED lines=8> */
[C---:B-1----:R-:W-:Y:S06]  /*1b130*/  HMMA.16816.F32 R72, R92.reuse, R80, R104 ;  /* 0x000000505c48723c */ /* 0x042fec0000001868 */
        /* <DEDUP_REMOVED lines=15> */
[----:B------:R-:W-:Y:S01]  /*1b230*/  IADD3 R194, P0, R34, -0x180, RZ ;  /* 0xfffffe8022c27810 */ /* 0x000fe20007f1e0ff */
[----:B------:R-:W-:-:S03]  /*1b240*/  IMAD.MOV.U32 R107, RZ, RZ, R205 ;  /* 0x000000ffff6b7224 */ /* 0x000fc600078e00cd */
[----:B------:R-:W-:-:S15]  /*1b250*/  IADD3.X R195, R35, -0x1, RZ, P0, !PT ;  /* 0xffffffff23c37810 */ /* 0x000fde00007fe4ff */
[----:B------:R-:W-:-:S04]  /*1b260*/  NOP ;  /* 0x0000000000007918 */ /* 0x000fc80000000000 */
.L_x_961:
[----:B------:R-:W2:Y:S02]  /*1b270*/  LDL R0, [R1+0x198] ;  /* 0x0001980001007983 */ /* 0x000ea40000100800 */
[----:B--2---:R-:W-:-:S13]  /*1b280*/  ISETP.GT.AND P0, PT, R107, R0, PT ;  /* 0x000000006b00720c */ /* 0x004fda0003f04270 */
[----:B------:R-:W-:Y:S05]  /*1b290*/  @!P0 BRA `(.L_x_970) ;  /* 0x0000008000c48947 */ /* 0x000fea0003800000 */
[----:B------:R-:W2:Y:S04]  /*1b2a0*/  LDL R4, [R1+0x1a0] ;  /* 0x0001a00001047983 */ /* 0x000ea80000100800 */
[----:B------:R-:W3:Y:S01]  /*1b2b0*/  LDL R6, [R1+0x158] ;  /* 0x0001580001067983 */ /* 0x000ee20000100800 */
[----:B------:R-:W-:Y:S01]  /*1b2c0*/  IMAD.MOV.U32 R106, RZ, RZ, R101 ;  /* 0x000000ffff6a7224 */ /* 0x000fe200078e0065 */
[----:B------:R-:W-:Y:S01]  /*1b2d0*/  MOV R104, R100 ;  /* 0x0000006400687202 */ /* 0x000fe20000000f00 */
[----:B-----5:R-:W-:Y:S01]  /*1b2e0*/  IMAD.MOV.U32 R105, RZ, RZ, R102 ;  /* 0x000000ffff697224 */ /* 0x020fe200078e0066 */
[----:B--2---:R-:W-:Y:S01]  /*1b2f0*/  SHF.R.S32.HI R0, RZ, 0x1f, R4 ;  /* 0x0000001fff007819 */ /* 0x004fe20000011404 */
[----:B------:R-:W-:Y:S01]  /*1b300*/  IMAD.WIDE.U32 R2, R4, 0x70, RZ ;  /* 0x0000007004027825 */ /* 0x000fe200078e00ff */
[----:B---3--:R-:W-:-:S03]  /*1b310*/  ISETP.GE.AND P3, PT, R6, R200, PT ;  /* 0x000000c80600720c */ /* 0x008fc60003f66270 */
[----:B------:R-:W-:Y:S02]  /*1b320*/  IMAD R0, R0, 0x70, RZ ;  /* 0x0000007000007824 */ /* 0x000fe400078e02ff */
[----:B------:R-:W-:-:S03]  /*1b330*/  IMAD.SHL.U32 R2, R4, 0x8, RZ ;  /* 0x0000000804027824 */ /* 0x000fc600078e00ff */
[----:B------:R-:W-:Y:S01]  /*1b340*/  IADD3 R3, R3, R0, RZ ;  /* 0x0000000003037210 */ /* 0x000fe20007ffe0ff */
[C-C-:B------:R-:W-:Y:S01]  /*1b350*/  IMAD R0, R4.reuse, 0x38, R2.reuse ;  /* 0x0000003804007824 */ /* 0x140fe200078e0202 */
[----:B------:R-:W-:Y:S01]  /*1b360*/  SHF.R.S32.HI R5, RZ, 0x1f, R2 ;  /* 0x0000001fff057819 */ /* 0x000fe20000011402 */
[----:B------:R-:W-:Y:S02]  /*1b370*/  IMAD R4, R4, 0x48, RZ ;  /* 0x0000004804047824 */ /* 0x000fe400078e02ff */
[----:B------:R-:W-:Y:S01]  /*1b380*/  VIADD R0, R0, 0x1 ;  /* 0x0000000100007836 */ /* 0x000fe20000000000 */
[C---:B------:R-:W-:Y:S01]  /*1b390*/  SHF.L.U64.HI R7, R2.reuse, 0x1, R5 ;  /* 0x0000000102077819 */ /* 0x040fe20000010205 */
[----:B------:R1:W-:Y:S01]  /*1b3a0*/  STL [R1+0x190], R3 ;  /* 0x0001900301007387 */ /* 0x0003e20000100800 */
[----:B------:R-:W-:Y:S02]  /*1b3b0*/  SHF.L.U32 R2, R2, 0x1, RZ ;  /* 0x0000000102027819 */ /* 0x000fe400000006ff */
[----:B------:R-:W-:Y:S01]  /*1b3c0*/  SHF.R.S32.HI R6, RZ, 0x1f, R4 ;  /* 0x0000001fff067819 */ /* 0x000fe20000011404 */
[----:B------:R-:W-:Y:S01]  /*1b3d0*/  STL [R1+0x18c], R7 ;  /* 0x00018c0701007387 */ /* 0x000fe20000100800 */
[----:B------:R-:W-:-:S02]  /*1b3e0*/  SHF.R.S32.HI R5, RZ, 0x1f, R0 ;  /* 0x0000001fff057819 */ /* 0x000fc40000011400 */
[C---:B------:R-:W-:Y:S01]  /*1b3f0*/  SHF.L.U64.HI R6, R4.reuse, 0x1, R6 ;  /* 0x0000000104067819 */ /* 0x040fe20000010206 */
[----:B------:R2:W-:Y:S01]  /*1b400*/  STL [R1+0x184], R2 ;  /* 0x0001840201007387 */ /* 0x0005e20000100800 */
[----:B------:R-:W-:-:S03]  /*1b410*/  IMAD.SHL.U32 R4, R4, 0x2, RZ ;  /* 0x0000000204047824 */ /* 0x000fc600078e00ff */
[----:B------:R3:W-:Y:S04]  /*1b420*/  STL [R1+0x188], R6 ;  /* 0x0001880601007387 */ /* 0x0007e80000100800 */
[----:B------:R3:W-:Y:S01]  /*1b430*/  STL [R1+0x180], R4 ;  /* 0x0001800401007387 */ /* 0x0007e20000100800 */
[----:B-1----:R-:W-:Y:S01]  /*1b440*/  IMAD.MOV.U32 R3, RZ, RZ, R103 ;  /* 0x000000ffff037224 */ /* 0x002fe200078e0067 */
[C---:B--2---:R-:W-:Y:S02]  /*1b450*/  SHF.L.U64.HI R2, R0.reuse, 0x1, R5 ;  /* 0x0000000100027819 */ /* 0x044fe40000010205 */
[----:B------:R-:W-:-:S05]  /*1b460*/  SHF.L.U32 R0, R0, 0x1, RZ ;  /* 0x0000000100007819 */ /* 0x000fca00000006ff */
[----:B------:R3:W-:Y:S04]  /*1b470*/  STL [R1+0x178], R0 ;  /* 0x0001780001007387 */ /* 0x0007e80000100800 */
[----:B------:R3:W-:Y:S02]  /*1b480*/  STL [R1+0x17c], R2 ;  /* 0x00017c0201007387 */ /* 0x0007e40000100800 */
.L_x_973:
[----:B------:R-:W2:Y:S01]  /*1b490*/  LDL.64 R8, [R1+0x150] ;  /* 0x0001500001087983 */ /* 0x000ea20000100a00 */
[----:B------:R-:W-:Y:S01]  /*1b4a0*/  VIADD R231, R107, 0xffffffff ;  /* 0xffffffff6be77836 */ /* 0x000fe20000000000 */
[----:B------:R-:W-:Y:S04]  /*1b4b0*/  DEPBAR.LE SB0, 0x0 ;  /* 0x000080000000791a */ /* 0x000fe80000000000 */
[----:B---3--:R-:W3:Y:S01]  /*1b4c0*/  LDL R6, [R1+0x24] ;  /* 0x0000240001067983 */ /* 0x008ee20000100800 */
[----:B------:R-:W-:Y:S05]  /*1b4d0*/  WARPSYNC.ALL ;  /* 0x0000000000007948 */ /* 0x000fea0003800000 */
[----:B------:R-:W4:Y:S01]  /*1b4e0*/  LDL R0, [R1+0x28] ;  /* 0x0000280001007983 */ /* 0x000f220000100800 */
[----:B------:R-:W-:Y:S04]  /*1b4f0*/  BSSY B0, `(.L_x_971) ;  /* 0x0000120000007945 */ /* 0x000fe80003800000 */
[----:B------:R-:W5:Y:S05]  /*1b500*/  LDL.64 R10, [R1+0x1b0] ;  /* 0x0001b000010a7983 */ /* 0x000f6a0000100a00 */
[----:B------:R-:W5:Y:S01]  /*1b510*/  LDL.64 R4, [R1+0x1b8] ;  /* 0x0001b80001047983 */ /* 0x000f620000100a00 */
[----:B------:R-:W-:Y:S06]  /*1b520*/  BAR.SYNC.DEFER_BLOCKING 0x0 ;  /* 0x0000000000007b1d */ /* 0x000fec0000010000 */
[----:B------:R-:W-:Y:S05]  /*1b530*/  @P3 STS [R193+0x9000], RZ ;  /* 0x009000ffc1003388 */ /* 0x000fea0000000800 */
[----:B------:R-:W-:Y:S05]  /*1b540*/  @P3 STS [R193+0x9004], RZ ;  /* 0x009004ffc1003388 */ /* 0x000fea0000000800 */
[----:B------:R-:W-:Y:S05]  /*1b550*/  @P3 STS.64 [R193+0x9008], RZ ;  /* 0x009008ffc1003388 */ /* 0x000fea0000000a00 */
[----:B------:R-:W5:Y:S01]  /*1b560*/  LDL R184, [R1+0x198] ;  /* 0x0001980001b87983 */ /* 0x000f620000100800 */
[----:B------:R-:W1:Y:S02]  /*1b570*/  S2R R185, SR_TID.X ;  /* 0x0000000000b97919 */ /* 0x000e640000002100 */
[----:B-1----:R-:W-:Y:S05]  /*1b580*/  IMAD.SHL.U32 R185, R185, 0x2, RZ ;  /* 0x00000002b9b97824 */ /* 0x002fea00078e00ff */
[----:B------:R-:W-:Y:S02]  /*1b590*/  LOP3.LUT R185, R185, 0x6, RZ, 0xc0, !PT ;  /* 0x00000006b9b97812 */ /* 0x000fe400078ec0ff */
[----:B--2---:R-:W-:Y:S05]  /*1b5a0*/  SHF.L.U64.HI R2, R8, 0x6, R9 ;  /* 0x0000000608027819 */ /* 0x004fea0000010209 */
[----:B------:R-:W-:Y:S01]  /*1b5b0*/  IMAD R2, R2, R231, RZ ;  /* 0x000000e702027224 */ /* 0x000fe200078e02ff */
[-C--:B---3--:R-:W-:Y:S01]  /*1b5c0*/  ISETP.GE.AND P2, PT, R6, R200.reuse, PT ;  /* 0x000000c80600720c */ /* 0x088fe20003f46270 */
[----:B------:R-:W-:Y:S01]  /*1b5d0*/  IMAD.SHL.U32 R6, R8, 0x40, RZ ;  /* 0x0000004008067824 */ /* 0x000fe200078e00ff */
[----:B----4-:R-:W-:Y:S02]  /*1b5e0*/  ISETP.GE.AND P1, PT, R0, R200, PT ;  /* 0x000000c80000720c */ /* 0x010fe40003f26270 */
[----:B------:R-:W-:Y:S05]  /*1b5f0*/  SHF.R.S32.HI R0, RZ, 0x1f, R231 ;  /* 0x0000001fff007819 */ /* 0x000fea00000114e7 */
[-C--:B------:R-:W-:Y:S02]  /*1b600*/  IMAD R2, R0, R6.reuse, R2 ;  /* 0x0000000600027224 */ /* 0x080fe400078e0202 */
[----:B-----5:R-:W-:Y:S02]  /*1b610*/  IMAD.MOV.U32 R5, RZ, RZ, R11 ;  /* 0x000000ffff057224 */ /* 0x020fe400078e000b */
[----:B------:R-:W-:Y:S04]  /*1b620*/  IMAD.WIDE.U32 R4, R231, R6, R4 ;  /* 0x00000006e7047225 */ /* 0x000fe800078e0004 */
[----:B------:R-:W-:Y:S01]  /*1b630*/  IMAD.IADD R2, R5, 0x1, R2 ;  /* 0x0000000105027824 */ /* 0x000fe200078e0202 */
[----:B------:R-:W-:Y:S02]  /*1b640*/  @!P2 LEA R12, P0, R4, R210, 0x1 ;  /* 0x000000d2040ca211 */ /* 0x000fe400078008ff */
[----:B------:R-:W-:Y:S02]  /*1b650*/  LEA R0, P6, R8, R4, 0x5 ;  /* 0x0000000408007211 */ /* 0x000fe400078c28ff */
[CC--:B------:R-:W-:Y:S02]  /*1b660*/  @!P3 LEA R15, P4, R4.reuse, R210.reuse, 0x1 ;  /* 0x000000d2040fb211 */ /* 0x0c0fe400078808ff */
[C---:B------:R-:W-:Y:S02]  /*1b670*/  @!P1 LEA R10, P5, R4.reuse, R210, 0x1 ;  /* 0x000000d2040a9211 */ /* 0x040fe400078a08ff */
[-CC-:B------:R-:W-:Y:S02]  /*1b680*/  @!P2 LEA.HI.X R13, R4, R211.reuse, R2.reuse, 0x1, P0 ;  /* 0x000000d3040da211 */ /* 0x180fe400000f0c02 */
[----:B------:R-:W-:Y:S02]  /*1b690*/  LEA.HI.X R5, R8, R2, R9, 0x5, P6 ;  /* 0x0000000208057211 */ /* 0x000fe400030f2c09 */
[-CC-:B------:R-:W-:Y:S02]  /*1b6a0*/  @!P3 LEA.HI.X R14, R4, R211.reuse, R2.reuse, 0x1, P4 ;  /* 0x000000d3040eb211 */ /* 0x180fe400020f0c02 */
[CC--:B------:R-:W-:Y:S02]  /*1b6b0*/  @!P3 LEA R16, P6, R0.reuse, R210.reuse, 0x1 ;  /* 0x000000d20010b211 */ /* 0x0c0fe400078c08ff */
[CC--:B------:R-:W-:Y:S02]  /*1b6c0*/  @!P2 LEA R8, P4, R0.reuse, R210.reuse, 0x1 ;  /* 0x000000d20008a211 */ /* 0x0c0fe400078808ff */
[----:B------:R-:W-:Y:S02]  /*1b6d0*/  @!P1 LEA R6, P0, R0, R210, 0x1 ;  /* 0x000000d200069211 */ /* 0x000fe400078008ff */
[-C--:B------:R-:W-:Y:S01]  /*1b6e0*/  @!P1 LEA.HI.X R11, R4, R211.reuse, R2, 0x1, P5 ;  /* 0x000000d3040b9211 */ /* 0x080fe200028f0c02 */
[----:B------:R-:W-:Y:S01]  /*1b6f0*/  @!P3 IMAD.MOV.U32 R4, RZ, RZ, R15 ;  /* 0x000000ffff04b224 */ /* 0x000fe200078e000f */
[CCC-:B------:R-:W-:Y:S02]  /*1b700*/  @!P2 LEA.HI.X R9, R0.reuse, R211.reuse, R5.reuse, 0x1, P4 ;  /* 0x000000d30009a211 */ /* 0x1c0fe400020f0c05 */
[CCC-:B------:R-:W-:Y:S02]  /*1b710*/  @!P1 LEA.HI.X R7, R0.reuse, R211.reuse, R5.reuse, 0x1, P0 ;  /* 0x000000d300079211 */ /* 0x1c0fe400000f0c05 */
[----:B------:R-:W-:Y:S01]  /*1b720*/  @!P3 LEA.HI.X R2, R0, R211, R5, 0x1, P6 ;  /* 0x000000d30002b211 */ /* 0x000fe200030f0c05 */
[----:B------:R-:W-:Y:S05]  /*1b730*/  @!P3 IMAD.MOV.U32 R5, RZ, RZ, R14 ;  /* 0x000000ffff05b224 */ /* 0x000fea00078e000e */
        /* <DEDUP_REMOVED lines=13> */
[----:B------:R-:W-:Y:S05]  /*1b810*/  @!P1 LDGSTS.E.BYPASS.LTC128B.128 [R193+0xb000], desc[UR4][R10.64+0x80] ;  /* 0x0b0000800ac19fae */ /* 0x000fea000b901d44 */
[----:B------:R-:W-:Y:S01]  /*1b820*/  @P3 STS.128 [R193+0x9800], RZ ;  /* 0x009800ffc1003388 */ /* 0x000fe20000000c00 */
[----:B-1----:R-:W-:Y:S02]  /*1b830*/  @!P3 IMAD.MOV.U32 R4, RZ, RZ, R16 ;  /* 0x000000ffff04b224 */ /* 0x002fe400078e0010 */
[----:B------:R-:W-:Y:S02]  /*1b840*/  @!P3 IMAD.MOV.U32 R5, RZ, RZ, R2 ;  /* 0x000000ffff05b224 */ /* 0x000fe400078e0002 */
[----:B------:R-:W-:Y:S03]  /*1b850*/  IMAD R2, R231, 0x40, R185 ;  /* 0x00000040e7027824 */ /* 0x000fe600078e02b9 */
[----:B------:R-:W-:Y:S01]  /*1b860*/  @!PT LDS RZ, [RZ] ;  /* 0x00000000fffff984 */ /* 0x000fe20000000800 */
[----:B------:R-:W-:Y:S01]  /*1b870*/  @!PT LDS RZ, [RZ] ;  /* 0x00000000fffff984 */ /* 0x000fe20000000800 */
[----:B------:R-:W-:Y:S01]  /*1b880*/  @!PT LDS RZ, [RZ] ;  /* 0x00000000fffff984 */ /* 0x000fe20000000800 */
[----:B------:R-:W-:Y:S01]  /*1b890*/  @!P3 LDGSTS.E.BYPASS.LTC128B.128 [R193+0x9800], desc[UR4][R4.64] ;  /* 0x0980000004c1bfae */ /* 0x000fe2000b901d44 */
[C---:B------:R-:W-:Y:S01]  /*1b8a0*/  VIADD R0, R2.reuse, 0x1 ;  /* 0x0000000102007836 */ /* 0x040fe20000000000 */
[C---:B------:R-:W-:Y:S03]  /*1b8b0*/  ISETP.GE.AND P5, PT, R2.reuse, R198, PT ;  /* 0x000000c60200720c */ /* 0x040fe60003fa6270 */
[----:B------:R-:W-:Y:S01]  /*1b8c0*/  @P2 STS.128 [R193+0xa800], RZ ;  /* 0x00a800ffc1002388 */ /* 0x000fe20000000c00 */
[-C--:B------:R-:W-:Y:S02]  /*1b8d0*/  ISETP.GE.AND P6, PT, R2, R197.reuse, PT ;  /* 0x000000c50200720c */ /* 0x080fe40003fc6270 */
[----:B------:R-:W-:Y:S02]  /*1b8e0*/  ISETP.GE.AND P0, PT, R0, R197, PT ;  /* 0x000000c50000720c */ /* 0x000fe40003f06270 */
[----:B------:R-:W-:Y:S01]  /*1b8f0*/  @!PT LDS RZ, [RZ] ;  /* 0x00000000fffff984 */ /* 0x000fe20000000800 */
[----:B------:R-:W-:Y:S01]  /*1b900*/  @!PT LDS RZ, [RZ] ;  /* 0x00000000fffff984 */ /* 0x000fe20000000800 */
[----:B------:R-:W-:Y:S01]  /*1b910*/  @!PT LDS RZ, [RZ] ;  /* 0x00000000fffff984 */ /* 0x000fe20000000800 */
[----:B------:R-:W-:Y:S01]  /*1b920*/  @!P2 LDGSTS.E.BYPASS.LTC128B.128 [R193+0xa800], desc[UR4][R8.64+0x40] ;  /* 0x0a80004008c1afae */ /* 0x000fe2000b901d44 */
[----:B------:R-:W-:Y:S02]  /*1b930*/  ISETP.GE.OR P5, PT, R2, R204, !P5 ;  /* 0x000000cc0200720c */ /* 0x000fe40006fa6670 */
[-C--:B------:R-:W-:Y:S02]  /*1b940*/  ISETP.GE.OR P0, PT, R0, R203.reuse, !P0 ;  /* 0x000000cb0000720c */ /* 0x080fe40004706670 */
[----:B------:R-:W-:Y:S01]  /*1b950*/  @P1 STS.128 [R193+0xb800], RZ ;  /* 0x00b800ffc1001388 */ /* 0x000fe20000000c00 */
[----:B------:R-:W-:Y:S02]  /*1b960*/  ISETP.GE.OR P6, PT, R2, R203, !P6 ;  /* 0x000000cb0200720c */ /* 0x000fe400077c6670 */
[C---:B------:R-:W-:Y:S02]  /*1b970*/  ISETP.GE.AND P4, PT, R0.reuse, R198, PT ;  /* 0x000000c60000720c */ /* 0x040fe40003f86270 */
[----:B------:R-:W-:Y:S01]  /*1b980*/  @!PT LDS RZ, [RZ] ;  /* 0x00000000fffff984 */ /* 0x000fe20000000800 */
[----:B------:R-:W-:Y:S01]  /*1b990*/  @!PT LDS RZ, [RZ] ;  /* 0x00000000fffff984 */ /* 0x000fe20000000800 */
[----:B------:R-:W-:Y:S01]  /*1b9a0*/  @!PT LDS RZ, [RZ] ;  /* 0x00000000fffff984 */ /* 0x000fe20000000800 */
[----:B------:R1:W-:Y:S02]  /*1b9b0*/  @!P1 LDGSTS.E.BYPASS.LTC128B.128 [R193+0xb800], desc[UR4][R6.64+0x80] ;  /* 0x0b80008006c19fae */ /* 0x0003e4000b901d44 */
[----:B------:R-:W-:Y:S03]  /*1b9c0*/  ISETP.GE.OR P4, PT, R0, R204, !P4 ;  /* 0x000000cc0000720c */ /* 0x000fe60006786670 */
        /* <DEDUP_REMOVED lines=8> */
[----:B------:R-:W-:Y:S01]  /*1ba50*/  LDSM.16.M88.4 R180, [R191+0x1000] ;  /* 0x00100000bfb4783b */ /* 0x000fe20000000200 */
        /* <DEDUP_REMOVED lines=37> */
[----:B------:R-:W-:Y:S05]  /*1bcb0*/  LDSM.16.M88.4 R100, [R190+0x2000] ;  /* 0x00200000be64783b */ /* 0x000fea0000000200 */
[----:B------:R-:W1:Y:S02]  /*1bcc0*/  LDSM.16.M88.4 R176, [R175+0x7000] ;  /* 0x00700000afb0783b */ /* 0x000e640000000200 */
        /* <DEDUP_REMOVED lines=71> */
[----:B------:R-:W-:Y:S02]  /*1c140*/  FSEL R186, R7, -INF , !P0 ;  /* 0xff80000007ba7808 */ /* 0x000fe40004000000 */
[----:B------:R-:W-:Y:S03]  /*1c150*/  ISETP.GT.AND P0, PT, R231, R184, PT ;  /* 0x000000b8e700720c */ /* 0x000fe60003f04270 */
[----:B------:R-:W-:Y:S02]  /*1c160*/  FSEL R185, R6, -INF , !P6 ;  /* 0xff80000006b97808 */ /* 0x000fe40007000000 */
[C---:B------:R-:W-:Y:S02]  /*1c170*/  ISETP.GE.AND P6, PT, R0.reuse, R196, PT ;  /* 0x000000c40000720c */ /* 0x040fe40003fc6270 */
[----:B------:R-:W-:Y:S02]  /*1c180*/  FSEL R187, R5, -INF , !P4 ;  /* 0xff80000005bb7808 */ /* 0x000fe40006000000 */
[----:B------:R-:W-:Y:S02]  /*1c190*/  ISETP.GE.OR P6, PT, R0, R202, !P6 ;  /* 0x000000ca0000720c */ /* 0x000fe400077c6670 */
[-C--:B------:R-:W-:Y:S01]  /*1c1a0*/  ISETP.GE.AND P4, PT, R2, R199.reuse, PT ;  /* 0x000000c70200720c */ /* 0x080fe20003f86270 */
        /* <DEDUP_REMOVED lines=9> */
[----:B------:R-:W1:Y:S01]  /*1c240*/  LDSM.16.M88.4 R176, [R189+0x8c00] ;  /* 0x008c0000bdb0783b */ /* 0x000e620000000200 */
[----:B------:R-:W-:Y:S04]  /*1c250*/  DEPBAR.LE SB0, 0x0 ;  /* 0x000080000000791a */ /* 0x000fe80000000000 */
[----:B------:R-:W-:Y:S01]  /*1c260*/  BAR.SYNC.DEFER_BLOCKING 0x0 ;  /* 0x0000000000007b1d */ /* 0x000fe20000010000 */
[-C--:B-1----:R-:W-:Y:S06]  /*1c270*/  HMMA.16816.F32 R52, R100, R176.reuse, R52 ;  /* 0x000000b06434723c */ /* 0x082fec0000001834 */
[C---:B------:R-:W-:Y:S06]  /*1c280*/  HMMA.16816.F32 R56, R180.reuse, R176, R56 ;  /* 0x000000b0b438723c */ /* 0x040fec0000001838 */
[-C--:B------:R-:W-:Y:S06]  /*1c290*/  HMMA.16816.F32 R60, R180, R178.reuse, R60 ;  /* 0x000000b2b43c723c */ /* 0x080fec000000183c */
[----:B------:R-:W-:Y:S05]  /*1c2a0*/  HMMA.16816.F32 R64, R100, R178, R64 ;  /* 0x000000b26440723c */ /* 0x000fea0000001840 */
[----:B------:R-:W-:Y:S02]  /*1c2b0*/  FSEL R180, R4, -INF , !P5 ;  /* 0xff80000004b47808 */ /* 0x000fe40006800000 */
[C---:B------:R-:W-:Y:S04]  /*1c2c0*/  ISETP.GE.AND P5, PT, R0.reuse, R199, PT ;  /* 0x000000c70000720c */ /* 0x040fe80003fa6270 */
[----:B------:R-:W-:Y:S01]  /*1c2d0*/  ISETP.GE.OR P5, PT, R0, R201, !P5 ;  /* 0x000000c90000720c */ /* 0x000fe20006fa6670 */
[----:B------:R-:W-:Y:S01]  /*1c2e0*/  @!UPT UIADD3 URZ, URZ, URZ, URZ ;  /* 0x0000003f3f3ff290 */ /* 0x000fe2000fffe03f */
[----:B------:R-:W-:Y:S11]  /*1c2f0*/  @!P0 BRA `(.L_x_972) ;  /* 0x0000000000fc8947 */ /* 0x000ff60003800000 */
[----:B------:R-:W2:Y:S01]  /*1c300*/  LDL R183, [R1+0x1d4] ;  /* 0x0001d40001b77983 */ /* 0x000ea20000100800 */
[----:B------:R-:W-:Y:S03]  /*1c310*/  VIADD R0, R107, 0xfffffffe ;  /* 0xfffffffe6b007836 */ /* 0x000fe60000000000 */
[----:B------:R-:W3:Y:S02]  /*1c320*/  LDL R181, [R1+0x158] ;  /* 0x0001580001b57983 */ /* 0x000ee40000100800 */
[----:B------:R-:W-:Y:S02]  /*1c330*/  SHF.R.S32.HI R4, RZ, 0x1f, R0 ;  /* 0x0000001fff047819 */ /* 0x000fe40000011400 */
[----:B------:R-:W4:Y:S04]  /*1c340*/  LDL R182, [R1+0x19c] ;  /* 0x00019c0001b67983 */ /* 0x000f280000100800 */
[----:B------:R-:W5:Y:S04]  /*1c350*/  LDL.64 R212, [R1+0x1a8] ;  /* 0x0001a80001d47983 */ /* 0x000f680000100a00 */
[----:B------:R-:W5:Y:S04]  /*1c360*/  LDL.64 R208, [R1+0x1c8] ;  /* 0x0001c80001d07983 */ /* 0x000f680000100a00 */
[----:B------:R-:W5:Y:S04]  /*1c370*/  LDL R177, [R1+0x1a4] ;  /* 0x0001a40001b17983 */ /* 0x000f680000100800 */
[----:B------:R-:W5:Y:S01]  /*1c380*/  LDL R176, [R1+0x1c0] ;  /* 0x0001c00001b07983 */ /* 0x000f620000100800 */
[----:B--2---:R-:W-:Y:S01]  /*1c390*/  IMAD R7, R183, R0, RZ ;  /* 0x00000000b7077224 */ /* 0x004fe200078e02ff */
[----:B---3--:R-:W-:Y:S03]  /*1c3a0*/  ISETP.GE.AND P3, PT, R181, R200, PT ;  /* 0x000000c8b500720c */ /* 0x008fe60003f66270 */
[-C--:B----4-:R-:W-:Y:S02]  /*1c3b0*/  IMAD R7, R4, R182.reuse, R7 ;  /* 0x000000b604077224 */ /* 0x090fe400078e0207 */
[----:B-----5:R-:W-:Y:S02]  /*1c3c0*/  IMAD.MOV.U32 R5, RZ, RZ, R213 ;  /* 0x000000ffff057224 */ /* 0x020fe400078e00d5 */
[----:B------:R-:W-:Y:S06]  /*1c3d0*/  IMAD.MOV.U32 R4, RZ, RZ, R208 ;  /* 0x000000ffff047224 */ /* 0x000fec00078e00d0 */
[----:B------:R1:W-:Y:S01]  /*1c3e0*/  @P3 STS [R193+0x6000], RZ ;  /* 0x006000ffc1003388 */ /* 0x0003e20000000800 */
[----:B------:R-:W-:Y:S03]  /*1c3f0*/  IMAD.WIDE.U32 R4, R0, R182, R4 ;  /* 0x000000b600047225 */ /* 0x000fe600078e0004 */
[----:B------:R1:W-:Y:S01]  /*1c400*/  @P3 STS [R193+0x6004], RZ ;  /* 0x006004ffc1003388 */ /* 0x0003e20000000800 */
[----:B------:R-:W-:Y:S03]  /*1c410*/  IMAD.IADD R0, R5, 0x1, R7 ;  /* 0x0000000105007824 */ /* 0x000fe600078e0207 */
[----:B------:R1:W-:Y:S01]  /*1c420*/  @P3 STS.64 [R193+0x6008], RZ ;  /* 0x006008ffc1003388 */ /* 0x0003e20000000a00 */
[CC--:B------:R-:W-:Y:S04]  /*1c430*/  @!P3 LEA R6, P0, R4.reuse, R206.reuse, 0x1 ;  /* 0x000000ce0406b211 */ /* 0x0c0fe800078008ff */
[CCC-:B------:R-:W-:Y:S05]  /*1c440*/  @!P3 LEA.HI.X R7, R4.reuse, R207.reuse, R0.reuse, 0x1, P0 ;  /* 0x000000cf0407b211 */ /* 0x1c0fea00000f0c00 */
[----:B------:R-:W-:Y:S01]  /*1c450*/  @!PT LDS RZ, [RZ] ;  /* 0x00000000fffff984 */ /* 0x000fe20000000800 */
[----:B------:R-:W-:Y:S01]  /*1c460*/  @!PT LDS RZ, [RZ] ;  /* 0x00000000fffff984 */ /* 0x000fe20000000800 */
[----:B------:R-:W-:Y:S01]  /*1c470*/  @!PT LDS RZ, [RZ] ;  /* 0x00000000fffff984 */ /* 0x000fe20000000800 */
[----:B------:R2:W-:Y:S04]  /*1c480*/  @!P3 LDGSTS.E.BYPASS.LTC128B.128 [R193+0x6000], desc[UR4][R6.64] ;  /* 0x0600000006c1bfae */ /* 0x0005e8000b901d44 */
[----:B------:R1:W-:Y:S01]  /*1c490*/  @P2 STS.128 [R193+0x7000], RZ ;  /* 0x007000ffc1002388 */ /* 0x0003e20000000c00 */
[CC--:B--2---:R-:W-:Y:S04]  /*1c4a0*/  @!P2 LEA R6, P0, R4.reuse, R206.reuse, 0x1 ;  /* 0x000000ce0406a211 */ /* 0x0c4fe800078008ff */
[CCC-:B------:R-:W-:Y:S05]  /*1c4b0*/  @!P2 LEA.HI.X R7, R4.reuse, R207.reuse, R0.reuse, 0x1, P0 ;  /* 0x000000cf0407a211 */ /* 0x1c0fea00000f0c00 */
[----:B------:R-:W-:Y:S01]  /*1c4c0*/  @!PT LDS RZ, [RZ] ;  /* 0x00000000fffff984 */ /* 0x000fe20000000800 */
[----:B------:R-:W-:Y:S01]  /*1c4d0*/  @!PT LDS RZ, [RZ] ;  /* 0x00000000fffff984 */ /* 0x000fe20000000800 */
[----:B------:R-:W-:Y:S01]  /*1c4e0*/  @!PT LDS RZ, [RZ] ;  /* 0x00000000fffff984 */ /* 0x000fe20000000800 */
[----:B------:R2:W-:Y:S04]  /*1c4f0*/  @!P2 LDGSTS.E.BYPASS.LTC128B.128 [R193+0x7000], desc[UR4][R6.64+0x40] ;  /* 0x0700004006c1afae */ /* 0x0005e8000b901d44 */
[----:B------:R1:W-:Y:S01]  /*1c500*/  @P1 STS.128 [R193+0x8000], RZ ;  /* 0x008000ffc1001388 */ /* 0x0003e20000000c00 */
[C---:B--2---:R-:W-:Y:S04]  /*1c510*/  @!P1 LEA R6, P0, R4.reuse, R206, 0x1 ;  /* 0x000000ce04069211 */ /* 0x044fe800078008ff */
[-CC-:B------:R-:W-:Y:S02]  /*1c520*/  @!P1 LEA.HI.X R7, R4, R207.reuse, R0.reuse, 0x1, P0 ;  /* 0x000000cf04079211 */ /* 0x180fe400000f0c00 */
[----:B------:R-:W-:Y:S03]  /*1c530*/  IADD3 R4, P0, R177, R4, RZ ;  /* 0x00000004b1047210 */ /* 0x000fe60007f1e0ff */
[----:B------:R-:W-:Y:S01]  /*1c540*/  @!PT LDS RZ, [RZ] ;  /* 0x00000000fffff984 */ /* 0x000fe20000000800 */
[----:B------:R-:W-:Y:S01]  /*1c550*/  @!PT LDS RZ, [RZ] ;  /* 0x00000000fffff984 */ /* 0x000fe20000000800 */
[----:B------:R-:W-:Y:S01]  /*1c560*/  @!PT LDS RZ, [RZ] ;  /* 0x00000000fffff984 */ /* 0x000fe20000000800 */
[----:B------:R2:W-:Y:S02]  /*1c570*/  @!P1 LDGSTS.E.BYPASS.LTC128B.128 [R193+0x8000], desc[UR4][R6.64+0x80] ;  /* 0x0800008006c19fae */ /* 0x0005e4000b901d44 */
[----:B------:R-:W-:Y:S02]  /*1c580*/  IMAD.X R0, R176, 0x1, R0, P0 ;  /* 0x00000001b0007824 */ /* 0x000fe400000e0600 */
        /* <DEDUP_REMOVED lines=16> */
[----:B------:R-:W-:Y:S05]  /*1c690*/  @!P1 LEA.HI.X R7, R4, R207, R0, 0x1, P0 ;  /* 0x000000cf04079211 */ /* 0x000fea00000f0c00 */
[----:B------:R-:W-:Y:S01]  /*1c6a0*/  @!PT LDS RZ, [RZ] ;  /* 0x00000000fffff984 */ /* 0x000fe20000000800 */
[----:B------:R-:W-:Y:S01]  /*1c6b0*/  @!PT LDS RZ, [RZ] ;  /* 0x00000000fffff984 */ /* 0x000fe20000000800 */
[----:B------:R-:W-:Y:S01]  /*1c6c0*/  @!PT LDS RZ, [RZ] ;  /* 0x00000000fffff984 */ /* 0x000fe20000000800 */
[----:B------:R1:W-:Y:S04]  /*1c6d0*/  @!P1 LDGSTS.E.BYPASS.LTC128B.128 [R193+0x8800], desc[UR4][R6.64+0x80] ;  /* 0x0880008006c19fae */ /* 0x0003e8000b901d44 */
[----:B------:R-:W0:Y:S02]  /*1c6e0*/  LDGDEPBAR ;  /* 0x00000000000079af */ /* 0x000e240000000000 */
.L_x_972:
[----:B------:R-:W-:Y:S05]  /*1c6f0*/  BSYNC B0 ;  /* 0x0000000000007941 */ /* 0x000fea0003800000 */
.L_x_971:
[C---:B------:R-:W-:Y:S01]  /*1c700*/  ISETP.GE.AND P0, PT, R2.reuse, R196, PT ;  /* 0x000000c40200720c */ /* 0x040fe20003f06270 */
[----:B------:R-:W2:Y:S01]  /*1c710*/  LD.E R0, desc[UR4][R172.64+0xdc] ;  /* 0x0000dc04ac007980 */ /* 0x000ea2000c101900 */
[C---:B------:R-:W-:Y:S01]  /*1c720*/  ISETP.GE.OR P4, PT, R2.reuse, R201, !P4 ;  /* 0x000000c90200720c */ /* 0x040fe20006786670 */
[C---:B------:R-:W-:Y:S01]  /*1c730*/  VIADD R5, R2.reuse, 0x8 ;  /* 0x0000000802057836 */ /* 0x040fe20000000000 */
[C---:B------:R-:W-:Y:S01]  /*1c740*/  ISETP.GE.OR P0, PT, R2.reuse, R202, !P0 ;  /* 0x000000ca0200720c */ /* 0x040fe20004706670 */
[----:B------:R-:W-:Y:S01]  /*1c750*/  VIADD R4, R2, 0x9 ;  /* 0x0000000902047836 */ /* 0x000fe20000000000 */
[----:B------:R-:W-:Y:S02]  /*1c760*/  FSEL R107, R10, -INF , !P4 ;  /* 0xff8000000a6b7808 */ /* 0x000fe40006000000 */
[----:B------:R-:W-:Y:S02]  /*1c770*/  FSEL R176, R11, -INF , !P5 ;  /* 0xff8000000bb07808 */ /* 0x000fe40006800000 */
[----:B------:R-:W-:Y:S02]  /*1c780*/  FSEL R177, R9, -INF , !P6 ;  /* 0xff80000009b17808 */ /* 0x000fe40007000000 */
[----:B------:R-:W-:Y:S02]  /*1c790*/  FSEL R11, R8, -INF , !P0 ;  /* 0xff800000080b7808 */ /* 0x000fe40004000000 */
[CC--:B------:R-:W-:Y:S02]  /*1c7a0*/  ISETP.GE.AND P2, PT, R5.reuse, R199.reuse, PT ;  /* 0x000000c70500720c */ /* 0x0c0fe40003f46270 */
[C---:B------:R-:W-:Y:S02]  /*1c7b0*/  ISETP.GE.AND P1, PT, R4.reuse, R199, PT ;  /* 0x000000c70400720c */ /* 0x040fe40003f26270 */
[C---:B------:R-:W-:Y:S02]  /*1c7c0*/  ISETP.GE.AND P6, PT, R5.reuse, R196, PT ;  /* 0x000000c40500720c */ /* 0x040fe40003fc6270 */
[C---:B------:R-:W-:Y:S02]  /*1c7d0*/  ISETP.GE.AND P4, PT, R5.reuse, R198, PT ;  /* 0x000000c60500720c */ /* 0x040fe40003f86270 */
[C---:B------:R-:W-:Y:S02]  /*1c7e0*/  ISETP.GE.AND P5, PT, R5.reuse, R197, PT ;  /* 0x000000c50500720c */ /* 0x040fe40003fa6270 */
[C---:B------:R-:W-:Y:S02]  /*1c7f0*/  ISETP.GE.AND P0, PT, R4.reuse, R196, PT ;  /* 0x000000c40400720c */ /* 0x040fe40003f06270 */
[CC--:B------:R-:W-:Y:S02]  /*1c800*/  ISETP.GE.OR P2, PT, R5.reuse, R201.reuse, !P2 ;  /* 0x000000c90500720c */ /* 0x0c0fe40005746670 */
[----:B------:R-:W-:Y:S02]  /*1c810*/  ISETP.GE.OR P1, PT, R4, R201, !P1 ;  /* 0x000000c90400720c */ /* 0x000fe40004f26670 */
[C---:B------:R-:W-:Y:S02]  /*1c820*/  ISETP.GE.OR P6, PT, R5.reuse, R202, !P6 ;  /* 0x000000ca0500720c */ /* 0x040fe400077c6670 */
[C---:B------:R-:W-:Y:S02]  /*1c830*/  ISETP.GE.OR P4, PT, R5.reuse, R204, !P4 ;  /* 0x000000cc0500720c */ /* 0x040fe40006786670 */
[----:B------:R-:W-:Y:S01]  /*1c840*/  ISETP.GE.OR P5, PT, R5, R203, !P5 ;  /* 0x000000cb0500720c */ /* 0x000fe20006fa6670 */
[----:B------:R-:W-:Y:S01]  /*1c850*/  VIADD R5, R2, 0x10 ;  /* 0x0000001002057836 */ /* 0x000fe20000000000 */
[----:B------:R-:W-:Y:S02]  /*1c860*/  ISETP.GE.OR P0, PT, R4, R202, !P0 ;  /* 0x000000ca0400720c */ /* 0x000fe40004706670 */
[----:B------:R-:W-:Y:S02]  /*1c870*/  FSEL R14, R14, -INF , !P2 ;  /* 0xff8000000e0e7808 */ /* 0x000fe40005000000 */
[----:B------:R-:W-:Y:S02]  /*1c880*/  FSEL R15, R15, -INF , !P1 ;  /* 0xff8000000f0f7808 */ /* 0x000fe40004800000 */
[CC--:B------:R-:W-:Y:S02]  /*1c890*/  ISETP.GE.AND P2, PT, R4.reuse, R198.reuse, PT ;  /* 0x000000c60400720c */ /* 0x0c0fe40003f46270 */
[-C--:B------:R-:W-:Y:S02]  /*1c8a0*/  ISETP.GE.AND P1, PT, R4, R197.reuse, PT ;  /* 0x000000c50400720c */ /* 0x080fe40003f26270 */
[----:B------:R-:W-:Y:S02]  /*1c8b0*/  FSEL R184, R12, -INF , !P6 ;  /* 0xff8000000cb87808 */ /* 0x000fe40007000000 */
[----:B------:R-:W-:Y:S02]  /*1c8c0*/  FSEL R183, R13, -INF , !P0 ;  /* 0xff8000000db77808 */ /* 0x000fe40004000000 */
[C---:B------:R-:W-:Y:S02]  /*1c8d0*/  ISETP.GE.AND P0, PT, R5.reuse, R198, PT ;  /* 0x000000c60500720c */ /* 0x040fe40003f06270 */
[C---:B------:R-:W-:Y:S02]  /*1c8e0*/  ISETP.GE.AND P6, PT, R5.reuse, R197, PT ;  /* 0x000000c50500720c */ /* 0x040fe40003fc6270 */
[CC--:B------:R-:W-:Y:S02]  /*1c8f0*/  ISETP.GE.OR P2, PT, R4.reuse, R204.reuse, !P2 ;  /* 0x000000cc0400720c */ /* 0x0c0fe40005746670 */
[-C--:B------:R-:W-:Y:S01]  /*1c900*/  ISETP.GE.OR P1, PT, R4, R203.reuse, !P1 ;  /* 0x000000cb0400720c */ /* 0x080fe20004f26670 */
[----:B------:R-:W-:Y:S01]  /*1c910*/  VIADD R4, R2, 0x11 ;  /* 0x0000001102047836 */ /* 0x000fe20000000000 */
[C---:B------:R-:W-:Y:S02]  /*1c920*/  ISETP.GE.OR P0, PT, R5.reuse, R204, !P0 ;  /* 0x000000cc0500720c */ /* 0x040fe40004706670 */
[----:B------:R-:W-:Y:S02]  /*1c930*/  ISETP.GE.OR P6, PT, R5, R203, !P6 ;  /* 0x000000cb0500720c */ /* 0x000fe400077c6670 */
[----:B------:R-:W-:Y:S02]  /*1c940*/  FSEL R16, R16, -INF , !P4 ;  /* 0xff80000010107808 */ /* 0x000fe40006000000 */
[----:B------:R-:W-:Y:S02]  /*1c950*/  FSEL R18, R18, -INF , !P5 ;  /* 0xff80000012127808 */ /* 0x000fe40006800000 */
        /* <DEDUP_REMOVED lines=8> */
[C---:B------:R-:W-:Y:S02]  /*1c9e0*/  ISETP.GE.AND P0, PT, R4.reuse, R199, PT ;  /* 0x000000c70400720c */ /* 0x040fe40003f06270 */
[----:B------:R-:W-:Y:S02]  /*1c9f0*/  ISETP.GE.AND P6, PT, R4, R196, PT ;  /* 0x000000c40400720c */ /* 0x000fe40003fc6270 */
[C---:B------:R-:W-:Y:S02]  /*1ca00*/  ISETP.GE.OR P4, PT, R5.reuse, R201, !P4 ;  /* 0x000000c90500720c */ /* 0x040fe40006786670 */
[----:B------:R-:W-:Y:S01]  /*1ca10*/  ISETP.GE.OR P5, PT, R5, R202, !P5 ;  /* 0x000000ca0500720c */ /* 0x000fe20006fa6670 */
[----:B------:R-:W-:Y:S01]  /*1ca20*/  VIADD R5, R2, 0x18 ;  /* 0x0000001802057836 */ /* 0x000fe20000000000 */
        /* <DEDUP_REMOVED lines=93> */
[C---:B------:R-:W-:Y:S02]  /*1d000*/  ISETP.GE.AND P2, PT, R4.reuse, R198, PT ;  /* 0x000000c60400720c */ /* 0x040fe40003f46270 */
[C---:B------:R-:W-:Y:S02]  /*1d010*/  ISETP.GE.AND P1, PT, R4.reuse, R197, PT ;  /* 0x000000c50400720c */ /* 0x040fe40003f26270 */
[C---:B------:R-:W-:Y:S02]  /*1d020*/  ISETP.GE.AND P4, PT, R4.reuse, R199, PT ;  /* 0x000000c70400720c */ /* 0x040fe40003f86270 */
[-C--:B------:R-:W-:Y:S02]  /*1d030*/  ISETP.GE.AND P6, PT, R4, R196.reuse, PT ;  /* 0x000000c40400720c */ /* 0x080fe40003fc6270 */
[----:B------:R-:W-:Y:S02]  /*1d040*/  FSEL R50, R50, -INF , !P0 ;  /* 0xff80000032327808 */ /* 0x000fe40004000000 */
[C---:B------:R-:W-:Y:S02]  /*1d050*/  ISETP.GE.AND P0, PT, R5.reuse, R196, PT ;  /* 0x000000c40500720c */ /* 0x040fe40003f06270 */
[C---:B------:R-:W-:Y:S02]  /*1d060*/  ISETP.GE.OR P2, PT, R4.reuse, R204, !P2 ;  /* 0x000000cc0400720c */ /* 0x040fe40005746670 */
[C---:B------:R-:W-:Y:S02]  /*1d070*/  ISETP.GE.OR P1, PT, R4.reuse, R203, !P1 ;  /* 0x000000cb0400720c */ /* 0x040fe40004f26670 */
[C---:B------:R-:W-:Y:S02]  /*1d080*/  ISETP.GE.OR P4, PT, R4.reuse, R201, !P4 ;  /* 0x000000c90400720c */ /* 0x040fe40006786670 */
[-C--:B------:R-:W-:Y:S01]  /*1d090*/  ISETP.GE.OR P6, PT, R4, R202.reuse, !P6 ;  /* 0x000000ca0400720c */ /* 0x080fe200077c6670 */
[C---:B------:R-:W-:Y:S01]  /*1d0a0*/  VIADD R4, R2.reuse, 0x38 ;  /* 0x0000003802047836 */ /* 0x040fe20000000000 */
[----:B------:R-:W-:Y:S01]  /*1d0b0*/  ISETP.GE.OR P0, PT, R5, R202, !P0 ;  /* 0x000000ca0500720c */ /* 0x000fe20004706670 */
[----:B------:R-:W-:Y:S01]  /*1d0c0*/  VIADD R2, R2, 0x39 ;  /* 0x0000003902027836 */ /* 0x000fe20000000000 */
[----:B------:R-:W-:Y:S02]  /*1d0d0*/  FSEL R55, R55, -INF , !P1 ;  /* 0xff80000037377808 */ /* 0x000fe40004800000 */
[----:B------:R-:W-:Y:S02]  /*1d0e0*/  FSEL R56, R56, -INF , !P0 ;  /* 0xff80000038387808 */ /* 0x000fe40004000000 */
[-C--:B------:R-:W-:Y:S02]  /*1d0f0*/  ISETP.GE.AND P1, PT, R4, R199.reuse, PT ;  /* 0x000000c70400720c */ /* 0x080fe40003f26270 */
[----:B------:R-:W-:Y:S02]  /*1d100*/  ISETP.GE.AND P0, PT, R2, R199, PT ;  /* 0x000000c70200720c */ /* 0x000fe40003f06270 */
[-C--:B------:R-:W-:Y:S02]  /*1d110*/  ISETP.GE.OR P1, PT, R4, R201.reuse, !P1 ;  /* 0x000000c90400720c */ /* 0x080fe40004f26670 */
[----:B------:R-:W-:Y:S02]  /*1d120*/  ISETP.GE.OR P0, PT, R2, R201, !P0 ;  /* 0x000000c90200720c */ /* 0x000fe40004706670 */
[----:B------:R-:W-:Y:S02]  /*1d130*/  FSEL R57, R57, -INF , !P6 ;  /* 0xff80000039397808 */ /* 0x000fe40007000000 */
[----:B------:R-:W-:Y:S02]  /*1d140*/  FSEL R62, R62, -INF , !P1 ;  /* 0xff8000003e3e7808 */ /* 0x000fe40004800000 */
[----:B------:R-:W-:Y:S02]  /*1d150*/  FSEL R63, R63, -INF , !P0 ;  /* 0xff8000003f3f7808 */ /* 0x000fe40004000000 */
[C---:B------:R-:W-:Y:S02]  /*1d160*/  ISETP.GE.AND P6, PT, R2.reuse, R196, PT ;  /* 0x000000c40200720c */ /* 0x040fe40003fc6270 */
[C---:B------:R-:W-:Y:S02]  /*1d170*/  ISETP.GE.AND P1, PT, R2.reuse, R198, PT ;  /* 0x000000c60200720c */ /* 0x040fe40003f26270 */
[C---:B------:R-:W-:Y:S02]  /*1d180*/  ISETP.GE.AND P0, PT, R2.reuse, R197, PT ;  /* 0x000000c50200720c */ /* 0x040fe40003f06270 */
[C---:B------:R-:W-:Y:S02]  /*1d190*/  ISETP.GE.OR P6, PT, R2.reuse, R202, !P6 ;  /* 0x000000ca0200720c */ /* 0x040fe400077c6670 */
[C---:B------:R-:W-:Y:S02]  /*1d1a0*/  ISETP.GE.OR P1, PT, R2.reuse, R204, !P1 ;  /* 0x000000cc0200720c */ /* 0x040fe40004f26670 */
[----:B------:R-:W-:Y:S02]  /*1d1b0*/  ISETP.GE.OR P0, PT, R2, R203, !P0 ;  /* 0x000000cb0200720c */ /* 0x000fe40004706670 */
[----:B------:R-:W-:Y:S02]  /*1d1c0*/  FMNMX.FTZ R2, R11, R104, !PT ;  /* 0x000000680b027209 */ /* 0x000fe40007810000 */
[----:B------:R-:W-:Y:S02]  /*1d1d0*/  FSEL R48, R48, -INF , !P5 ;  /* 0xff80000030307808 */ /* 0x000fe40006800000 */
[----:B------:R-:W-:Y:S02]  /*1d1e0*/  ISETP.GE.AND P5, PT, R5, R199, PT ;  /* 0x000000c70500720c */ /* 0x000fe40003fa6270 */
[----:B------:R-:W-:Y:S02]  /*1d1f0*/  FMNMX.FTZ R2, R177, R2, !PT ;  /* 0x00000002b1027209 */ /* 0x000fe40007810000 */
[----:B------:R-:W-:Y:S02]  /*1d200*/  ISETP.GE.OR P5, PT, R5, R201, !P5 ;  /* 0x000000c90500720c */ /* 0x000fe40006fa6670 */
[----:B------:R-:W-:Y:S02]  /*1d210*/  FMNMX.FTZ R2, R184, R2, !PT ;  /* 0x00000002b8027209 */ /* 0x000fe40007810000 */
[----:B------:R-:W-:Y:S02]  /*1d220*/  FSEL R53, R53, -INF , !P2 ;  /* 0xff80000035357808 */ /* 0x000fe40005000000 */
[----:B------:R-:W-:Y:S02]  /*1d230*/  FSEL R58, R58, -INF , !P5 ;  /* 0xff8000003a3a7808 */ /* 0x000fe40006800000 */
[----:B------:R-:W-:Y:S02]  /*1d240*/  FSEL R59, R59, -INF , !P4 ;  /* 0xff8000003b3b7808 */ /* 0x000fe40006000000 */
[C---:B------:R-:W-:Y:S02]  /*1d250*/  ISETP.GE.AND P2, PT, R4.reuse, R196, PT ;  /* 0x000000c40400720c */ /* 0x040fe40003f46270 */
[C---:B------:R-:W-:Y:S02]  /*1d260*/  ISETP.GE.AND P5, PT, R4.reuse, R198, PT ;  /* 0x000000c60400720c */ /* 0x040fe40003fa6270 */
[----:B------:R-:W-:Y:S02]  /*1d270*/  ISETP.GE.AND P4, PT, R4, R197, PT ;  /* 0x000000c50400720c */ /* 0x000fe40003f86270 */
[----:B------:R-:W-:Y:S02]  /*1d280*/  FMNMX.FTZ R2, R183, R2, !PT ;  /* 0x00000002b7027209 */ /* 0x000fe40007810000 */
[----:B------:R-:W-:Y:S02]  /*1d290*/  FMNMX.FTZ R5, R180, R105, !PT ;  /* 0x00000069b4057209 */ /* 0x000fe40007810000 */
[C---:B------:R-:W-:Y:S02]  /*1d2a0*/  ISETP.GE.OR P2, PT, R4.reuse, R202, !P2 ;  /* 0x000000ca0400720c */ /* 0x040fe40005746670 */
        /* <DEDUP_REMOVED lines=45> */
[----:B------:R-:W-:Y:S02]  /*1d580*/  FMNMX.FTZ R100, R61, R100, !PT ;  /* 0x000000643d647209 */ /* 0x000fe40007810000 */
[----:B------:R-:W-:Y:S02]  /*1d590*/  FMNMX.FTZ R4, R51, R4, !PT ;  /* 0x0000000433047209 */ /* 0x000fe40007810000 */
[----:B------:R-:W-:Y:S01]  /*1d5a0*/  FMNMX.FTZ R103, R42, R103, !PT ;  /* 0x000000672a677209 */ /* 0x000fe20007810000 */
[----:B-1----:R-:W1:Y:S01]  /*1d5b0*/  SHFL.BFLY PT, R7, R100, 0x2, 0x1f ;  /* 0x0c401f0064077f89 */ /* 0x002e6200000e0000 */
[----:B------:R-:W-:Y:S02]  /*1d5c0*/  FMNMX.FTZ R5, R52, R5, !PT ;  /* 0x0000000534057209 */ /* 0x000fe40007810000 */
[----:B------:R-:W-:Y:S02]  /*1d5d0*/  FMNMX.FTZ R4, R54, R4, !PT ;  /* 0x0000000436047209 */ /* 0x000fe40007810000 */
[----:B------:R-:W-:Y:S02]  /*1d5e0*/  FMNMX.FTZ R103, R43, R103, !PT ;  /* 0x000000672b677209 */ /* 0x000fe40007810000 */
[----:B------:R-:W-:Y:S02]  /*1d5f0*/  FSEL R64, R64, -INF , !P5 ;  /* 0xff80000040407808 */ /* 0x000fe40006800000 */
        /* <DEDUP_REMOVED lines=11> */
[----:B------:R-:W-:Y:S05]  /*1d6b0*/  FSEL R66, R66, -INF , !P4 ;  /* 0xff80000042427808 */ /* 0x000fea0006000000 */
[----:B------:R-:W3:Y:S01]  /*1d6c0*/  SHFL.BFLY PT, R7, R100, 0x1, 0x1f ;  /* 0x0c201f0064077f89 */ /* 0x000ee200000e0000 */
[----:B------:R-:W-:Y:S02]  /*1d6d0*/  FMNMX.FTZ R103, R62, R103, !PT ;  /* 0x000000673e677209 */ /* 0x000fe40007810000 */
[----:B------:R-:W-:Y:S02]  /*1d6e0*/  FSEL R67, R67, -INF , !P0 ;  /* 0xff80000043437808 */ /* 0x000fe40004000000 */
[----:B------:R-:W-:Y:S02]  /*1d6f0*/  FMNMX.FTZ R103, R63, R103, !PT ;  /* 0x000000673f677209 */ /* 0x000fe40007810000 */
[----:B------:R-:W-:Y:S03]  /*1d700*/  FMNMX.FTZ R2, R66, R2, !PT ;  /* 0x0000000242027209 */ /* 0x000fe60007810000 */
[----:B------:R-:W4:Y:S01]  /*1d710*/  SHFL.BFLY PT, R6, R103, 0x2, 0x1f ;  /* 0x0c401f0067067f89 */ /* 0x000f2200000e0000 */
[----:B------:R-:W-:Y:S07]  /*1d720*/  FMNMX.FTZ R2, R67, R2, !PT ;  /* 0x0000000243027209 */ /* 0x000fee0007810000 */
[----:B------:R-:W5:Y:S01]  /*1d730*/  SHFL.BFLY PT, R8, R2, 0x2, 0x1f ;  /* 0x0c401f0002087f89 */ /* 0x000f6200000e0000 */
[----:B-1----:R-:W-:Y:S02]  /*1d740*/  FMNMX.FTZ R4, R4, R5, !PT ;  /* 0x0000000504047209 */ /* 0x002fe40007810000 */
[----:B---3--:R-:W-:Y:S05]  /*1d750*/  FMNMX.FTZ R100, R100, R7, !PT ;  /* 0x0000000764647209 */ /* 0x008fea0007810000 */
[----:B------:R-:W1:Y:S01]  /*1d760*/  SHFL.BFLY PT, R102, R4, 0x1, 0x1f ;  /* 0x0c201f0004667f89 */ /* 0x000e6200000e0000 */
[----:B------:R-:W-:Y:S01]  /*1d770*/  FSETP.NEU.FTZ.AND P0, PT, R100, -INF , PT ;  /* 0xff8000006400780b */ /* 0x000fe20003f1d000 */
[----:B--2---:R-:W-:Y:S01]  /*1d780*/  FMUL.FTZ R10, R0, R100 ;  /* 0x00000064000a7220 */ /* 0x004fe20000410000 */
[----:B----4-:R-:W-:Y:S04]  /*1d790*/  FMNMX.FTZ R103, R103, R6, !PT ;  /* 0x0000000667677209 */ /* 0x010fe80007810000 */
[----:B------:R-:W-:Y:S01]  /*1d7a0*/  FSEL R10, R10, RZ, P0 ;  /* 0x000000ff0a0a7208 */ /* 0x000fe20000000000 */
[----:B------:R-:W2:Y:S01]  /*1d7b0*/  SHFL.BFLY PT, R6, R103, 0x1, 0x1f ;  /* 0x0c201f0067067f89 */ /* 0x000ea200000e0000 */
[----:B-----5:R-:W-:Y:S03]  /*1d7c0*/  FMNMX.FTZ R2, R2, R8, !PT ;  /* 0x0000000802027209 */ /* 0x020fe60007810000 */
[-CC-:B------:R-:W-:Y:S01]  /*1d7d0*/  FFMA.FTZ R184, R184, R0.reuse, -R10.reuse ;  /* 0x00000000b8b87223 */ /* 0x180fe2000001080a */
[-CC-:B------:R-:W-:Y:S01]  /*1d7e0*/  FFMA.FTZ R225, R41, R0.reuse, -R10.reuse ;  /* 0x0000000029e17223 */ /* 0x180fe2000001080a */
[-CC-:B------:R-:W-:Y:S01]  /*1d7f0*/  FFMA.FTZ R183, R183, R0.reuse, -R10.reuse ;  /* 0x00000000b7b77223 */ /* 0x180fe2000001080a */
[-CC-:B------:R-:W-:Y:S01]  /*1d800*/  FFMA.FTZ R215, R28, R0.reuse, -R10.reuse ;  /* 0x000000001cd77223 */ /* 0x180fe2000001080a */
[-CC-:B------:R-:W-:Y:S01]  /*1d810*/  FFMA.FTZ R216, R29, R0.reuse, -R10.reuse ;  /* 0x000000001dd87223 */ /* 0x180fe2000001080a */
[-CC-:B------:R-:W-:Y:S01]  /*1d820*/  FFMA.FTZ R221, R40, R0.reuse, -R10.reuse ;  /* 0x0000000028dd7223 */ /* 0x180fe2000001080a */
[-CC-:B------:R-:W-:Y:S01]  /*1d830*/  FFMA.FTZ R233, R44, R0.reuse, -R10.reuse ;  /* 0x000000002ce97223 */ /* 0x180fe2000001080a */
[--C-:B------:R-:W-:Y:S01]  /*1d840*/  FFMA.FTZ R235, R45, R0, -R10.reuse ;  /* 0x000000002deb7223 */ /* 0x100fe2000001080a */
[----:B-1----:R-:W-:Y:S01]  /*1d850*/  FMNMX.FTZ R102, R4, R102, !PT ;  /* 0x0000006604667209 */ /* 0x002fe20007810000 */
[-CC-:B------:R-:W-:Y:S01]  /*1d860*/  FFMA.FTZ R4, R11, R0.reuse, -R10.reuse ;  /* 0x000000000b047223 */ /* 0x180fe2000001080a */
[----:B------:R-:W1:Y:S01]  /*1d870*/  SHFL.BFLY PT, R101, R2, 0x1, 0x1f ;  /* 0x0c201f0002657f89 */ /* 0x000e6200000e0000 */
[--C-:B------:R-:W-:Y:S01]  /*1d880*/  FFMA.FTZ R240, R56, R0, -R10.reuse ;  /* 0x0000000038f07223 */ /* 0x100fe2000001080a */
[----:B------:R-:W-:Y:S01]  /*1d890*/  FSETP.NEU.FTZ.AND P2, PT, R102, -INF , PT ;  /* 0xff8000006600780b */ /* 0x000fe20003f5d000 */
[----:B------:R3:W-:Y:S01]  /*1d8a0*/  MUFU.EX2 R182, R4 ;  /* 0x0000000400b67308 */ /* 0x0007e20000000800 */
[----:B------:R-:W-:Y:S01]  /*1d8b0*/  FMUL.FTZ R8, R0, R102 ;  /* 0x0000006600087220 */ /* 0x000fe20000410000 */
[----:B------:R-:W-:Y:S04]  /*1d8c0*/  FFMA.FTZ R241, R57, R0, -R10 ;  /* 0x0000000039f17223 */ /* 0x000fe8000001080a */
[----:B------:R-:W-:Y:S02]  /*1d8d0*/  FSEL R8, R8, RZ, P2 ;  /* 0x000000ff08087208 */ /* 0x000fe40001000000 */
[----:B--2---:R-:W-:Y:S03]  /*1d8e0*/  FMNMX.FTZ R103, R103, R6, !PT ;  /* 0x0000000667677209 */ /* 0x004fe60007810000 */
[-CC-:B------:R-:W-:Y:S01]  /*1d8f0*/  FFMA.FTZ R212, R20, R0.reuse, -R8.reuse ;  /* 0x0000000014d47223 */ /* 0x180fe20000010808 */
[-CC-:B------:R-:W-:Y:S01]  /*1d900*/  FFMA.FTZ R213, R21, R0.reuse, -R8.reuse ;  /* 0x0000000015d57223 */ /* 0x180fe20000010808 */
[----:B------:R-:W-:Y:S01]  /*1d910*/  FSETP.NEU.FTZ.AND P1, PT, R103, -INF , PT ;  /* 0xff8000006700780b */ /* 0x000fe20003f3d000 */
[----:B------:R-:W-:Y:S01]  /*1d920*/  FMUL.FTZ R9, R0, R103 ;  /* 0x0000006700097220 */ /* 0x000fe20000410000 */
[-CC-:B------:R-:W-:Y:S01]  /*1d930*/  FFMA.FTZ R219, R32, R0.reuse, -R8.reuse ;  /* 0x0000000020db7223 */ /* 0x180fe20000010808 */
[-CC-:B------:R-:W-:Y:S01]  /*1d940*/  FFMA.FTZ R220, R33, R0.reuse, -R8.reuse ;  /* 0x0000000021dc7223 */ /* 0x180fe20000010808 */
[-CC-:B---3--:R-:W-:Y:S01]  /*1d950*/  FFMA.FTZ R4, R180, R0.reuse, -R8.reuse ;  /* 0x00000000b4047223 */ /* 0x188fe20000010808 */
[-CC-:B------:R-:W-:Y:S01]  /*1d960*/  FFMA.FTZ R224, R36, R0.reuse, -R8.reuse ;  /* 0x0000000024e07223 */ /* 0x180fe20000010808 */
[----:B------:R-:W-:Y:S01]  /*1d970*/  FSEL R9, R9, RZ, P1 ;  /* 0x000000ff09097208 */ /* 0x000fe20000800000 */
[-C--:B------:R-:W-:Y:S01]  /*1d980*/  FFMA.FTZ R227, R37, R0.reuse, -R8 ;  /* 0x0000000025e37223 */ /* 0x080fe20000010808 */
[----:B-1----:R-:W-:Y:S01]  /*1d990*/  FMNMX.FTZ R101, R2, R101, !PT ;  /* 0x0000006502657209 */ /* 0x002fe20007810000 */
[----:B------:R1:W-:Y:S01]  /*1d9a0*/  MUFU.EX2 R250, R4 ;  /* 0x0000000400fa7308 */ /* 0x0003e20000000800 */
[----:B------:R-:W-:Y:S01]  /*1d9b0*/  FSEL R2, R103, RZ, P1 ;  /* 0x000000ff67027208 */ /* 0x000fe20000800000 */
[-CC-:B------:R-:W-:Y:S01]  /*1d9c0*/  FFMA.FTZ R5, R107, R0.reuse, -R9.reuse ;  /* 0x000000006b057223 */ /* 0x180fe20000010809 */
[----:B------:R-:W-:Y:S01]  /*1d9d0*/  FSETP.NEU.FTZ.AND P1, PT, R101, -INF , PT ;  /* 0xff8000006500780b */ /* 0x000fe20003f3d000 */
[----:B------:R-:W-:Y:S01]  /*1d9e0*/  FMUL.FTZ R7, R0, R101 ;  /* 0x0000006500077220 */ /* 0x000fe20000410000 */
[-C--:B------:R-:W-:Y:S01]  /*1d9f0*/  FFMA.FTZ R11, R176, R0.reuse, -R9 ;  /* 0x00000000b00b7223 */ /* 0x080fe20000010809 */
[----:B------:R-:W-:Y:S01]  /*1da00*/  FADD.FTZ R3, -R2, R3 ;  /* 0x0000000302037221 */ /* 0x000fe20000010100 */
[----:B------:R-:W-:Y:S03]  /*1da10*/  FSEL R2, R100, RZ, P0 ;  /* 0x000000ff64027208 */ /* 0x000fe60000000000 */
[----:B------:R2:W-:Y:S01]  /*1da20*/  MUFU.EX2 R181, R5 ;  /* 0x0000000500b57308 */ /* 0x0005e20000000800 */
[----:B------:R-:W-:Y:S01]  /*1da30*/  FSEL R7, R7, RZ, P1 ;  /* 0x000000ff07077208 */ /* 0x000fe20000800000 */
        /* <DEDUP_REMOVED lines=13> */
[-CC-:B------:R-:W-:Y:S01]  /*1db10*/  FFMA.FTZ R248, R58, R0.reuse, -R9.reuse ;  /* 0x000000003af87223 */ /* 0x180fe20000010809 */
[-CC-:B------:R-:W-:Y:S01]  /*1db20*/  FFMA.FTZ R249, R59, R0.reuse, -R9.reuse ;  /* 0x000000003bf97223 */ /* 0x180fe20000010809 */
[----:B--2---:R-:W-:Y:S01]  /*1db30*/  FADD.FTZ R5, -R2, R104 ;  /* 0x0000006802057221 */ /* 0x004fe20000010100 */
[----:B------:R-:W-:Y:S01]  /*1db40*/  FSEL R2, R102, RZ, P2 ;  /* 0x000000ff66027208 */ /* 0x000fe20001000000 */
[-CC-:B------:R-:W-:Y:S01]  /*1db50*/  FFMA.FTZ R252, R62, R0.reuse, -R9.reuse ;  /* 0x000000003efc7223 */ /* 0x180fe20000010809 */
[-C--:B------:R-:W-:Y:S01]  /*1db60*/  FFMA.FTZ R107, R63, R0.reuse, -R9 ;  /* 0x000000003f6b7223 */ /* 0x080fe20000010809 */
[-C--:B------:R-:W-:Y:S01]  /*1db70*/  FFMA.FTZ R205, R22, R0.reuse, -R7 ;  /* 0x0000000016cd7223 */ /* 0x080fe20000010807 */
[----:B------:R-:W2:Y:S01]  /*1db80*/  LDL.LU R104, [R1+0x174] ;  /* 0x0001740001687983 */ /* 0x000ea20000300800 */
[----:B------:R-:W-:Y:S01]  /*1db90*/  FADD.FTZ R6, -R2, R105 ;  /* 0x0000006902067221 */ /* 0x000fe20000010100 */
[----:B------:R-:W-:Y:S01]  /*1dba0*/  FSEL R2, R101, RZ, P1 ;  /* 0x000000ff65027208 */ /* 0x000fe20000800000 */
[----:B------:R3:W-:Y:S01]  /*1dbb0*/  MUFU.EX2 R105, R11 ;  /* 0x0000000b00697308 */ /* 0x0007e20000000800 */
[--C-:B------:R-:W-:Y:S01]  /*1dbc0*/  FFMA.FTZ R222, R38, R0, -R7.reuse ;  /* 0x0000000026de7223 */ /* 0x100fe20000010807 */
[----:B------:R-:W-:Y:S01]  /*1dbd0*/  FMUL.FTZ R6, R0, R6 ;  /* 0x0000000600067220 */ /* 0x000fe20000410000 */
[-CC-:B------:R-:W-:Y:S01]  /*1dbe0*/  FFMA.FTZ R9, R16, R0.reuse, -R8.reuse ;  /* 0x0000000010097223 */ /* 0x180fe20000010808 */
[-C--:B------:R-:W-:Y:S01]  /*1dbf0*/  FFMA.FTZ R238, R48, R0.reuse, -R8 ;  /* 0x0000000030ee7223 */ /* 0x080fe20000010808 */
[----:B-1----:R-:W-:Y:S01]  /*1dc00*/  FADD.FTZ R4, -R2, R106 ;  /* 0x0000006a02047221 */ /* 0x002fe20000010100 */
[-CC-:B------:R-:W-:Y:S01]  /*1dc10*/  FFMA.FTZ R2, R186, R0.reuse, -R7.reuse ;  /* 0x00000000ba027223 */ /* 0x180fe20000010807 */
[-CC-:B------:R-:W-:Y:S01]  /*1dc20*/  FFMA.FTZ R239, R49, R0.reuse, -R8.reuse ;  /* 0x0000000031ef7223 */ /* 0x180fe20000010808 */
[-CC-:B------:R-:W-:Y:S01]  /*1dc30*/  FFMA.FTZ R246, R52, R0.reuse, -R8.reuse ;  /* 0x0000000034f67223 */ /* 0x180fe20000010808 */
[-CC-:B------:R-:W-:Y:S01]  /*1dc40*/  FFMA.FTZ R247, R53, R0.reuse, -R8.reuse ;  /* 0x0000000035f77223 */ /* 0x180fe20000010808 */
[----:B------:R1:W-:Y:S01]  /*1dc50*/  MUFU.EX2 R245, R2 ;  /* 0x0000000200f57308 */ /* 0x0003e20000000800 */
[-CC-:B------:R-:W-:Y:S01]  /*1dc60*/  FFMA.FTZ R64, R64, R0.reuse, -R8.reuse ;  /* 0x0000000040407223 */ /* 0x180fe20000010808 */
[-CC-:B------:R-:W-:Y:S01]  /*1dc70*/  FFMA.FTZ R65, R65, R0.reuse, -R8.reuse ;  /* 0x0000000041417223 */ /* 0x180fe20000010808 */
[-CC-:B------:R-:W-:Y:S01]  /*1dc80*/  FFMA.FTZ R18, R18, R0.reuse, -R7.reuse ;  /* 0x0000000012127223 */ /* 0x180fe20000010807 */
[-CC-:B------:R-:W-:Y:S01]  /*1dc90*/  FFMA.FTZ R208, R23, R0.reuse, -R7.reuse ;  /* 0x0000000017d07223 */ /* 0x180fe20000010807 */
[-CC-:B------:R-:W-:Y:S01]  /*1dca0*/  FFMA.FTZ R218, R34, R0.reuse, -R7.reuse ;  /* 0x0000000022da7223 */ /* 0x180fe20000010807 */
[-CC-:B------:R-:W-:Y:S01]  /*1dcb0*/  FFMA.FTZ R217, R35, R0.reuse, -R7.reuse ;  /* 0x0000000023d97223 */ /* 0x180fe20000010807 */
[-C--:B---3--:R-:W-:Y:S01]  /*1dcc0*/  FFMA.FTZ R11, R187, R0.reuse, -R8 ;  /* 0x00000000bb0b7223 */ /* 0x088fe20000010808 */
[-CC-:B------:R-:W-:Y:S01]  /*1dcd0*/  FFMA.FTZ R228, R39, R0.reuse, -R7.reuse ;  /* 0x0000000027e47223 */ /* 0x180fe20000010807 */
[-CC-:B------:R-:W-:Y:S01]  /*1dce0*/  FFMA.FTZ R234, R50, R0.reuse, -R7.reuse ;  /* 0x0000000032ea7223 */ /* 0x180fe20000010807 */
[-CC-:B------:R-:W-:Y:S01]  /*1dcf0*/  FFMA.FTZ R236, R51, R0.reuse, -R7.reuse ;  /* 0x0000000033ec7223 */ /* 0x180fe20000010807 */
[----:B------:R3:W-:Y:S01]  /*1dd00*/  MUFU.EX2 R242, R11 ;  /* 0x0000000b00f27308 */ /* 0x0007e20000000800 */
[-CC-:B------:R-:W-:Y:S01]  /*1dd10*/  FFMA.FTZ R244, R54, R0.reuse, -R7.reuse ;  /* 0x0000000036f47223 */ /* 0x180fe20000010807 */
[-CC-:B------:R-:W-:Y:S01]  /*1dd20*/  FFMA.FTZ R243, R55, R0.reuse, -R7.reuse ;  /* 0x0000000037f37223 */ /* 0x180fe20000010807 */
[-CC-:B------:R-:W-:Y:S01]  /*1dd30*/  FFMA.FTZ R66, R66, R0.reuse, -R7.reuse ;  /* 0x0000000042427223 */ /* 0x180fe20000010807 */
[-C--:B------:R-:W-:Y:S01]  /*1dd40*/  FFMA.FTZ R67, R67, R0.reuse, -R7 ;  /* 0x0000000043437223 */ /* 0x080fe20000010807 */
[-CC-:B------:R-:W-:Y:S01]  /*1dd50*/  FFMA.FTZ R186, R24, R0.reuse, -R10.reuse ;  /* 0x0000000018ba7223 */ /* 0x180fe2000001080a */
[-CC-:B-1----:R-:W-:Y:S01]  /*1dd60*/  FFMA.FTZ R2, R177, R0.reuse, -R10.reuse ;  /* 0x00000000b1027223 */ /* 0x182fe2000001080a */
[-CC-:B------:R-:W-:Y:S01]  /*1dd70*/  FFMA.FTZ R187, R25, R0.reuse, -R10.reuse ;  /* 0x0000000019bb7223 */ /* 0x180fe2000001080a */
[-CC-:B------:R-:W-:Y:S01]  /*1dd80*/  FFMA.FTZ R19, R60, R0.reuse, -R10.reuse ;  /* 0x000000003c137223 */ /* 0x180fe2000001080a */
[----:B------:R-:W-:Y:S01]  /*1dd90*/  FFMA.FTZ R22, R61, R0, -R10 ;  /* 0x000000003d167223 */ /* 0x000fe2000001080a */
[----:B------:R1:W-:Y:S01]  /*1dda0*/  MUFU.EX2 R180, R2 ;  /* 0x0000000200b47308 */ /* 0x0003e20000000800 */
[C---:B------:R-:W-:Y:S01]  /*1ddb0*/  FMUL.FTZ R4, R0.reuse, R4 ;  /* 0x0000000400047220 */ /* 0x040fe20000410000 */
[----:B------:R-:W4:Y:S01]  /*1ddc0*/  LDL.LU R106, [R1+0x170] ;  /* 0x00017000016a7983 */ /* 0x000f220000300800 */
[----:B------:R-:W-:Y:S02]  /*1ddd0*/  IMAD.MOV.U32 R34, RZ, RZ, R65 ;  /* 0x000000ffff227224 */ /* 0x000fe400078e0041 */
[----:B------:R-:W-:Y:S02]  /*1dde0*/  IMAD.MOV.U32 R35, RZ, RZ, R107 ;  /* 0x000000ffff237224 */ /* 0x000fe400078e006b */
[----:B---3--:R-:W-:Y:S03]  /*1ddf0*/  FFMA.FTZ R11, R17, R0, -R8 ;  /* 0x00000000110b7223 */ /* 0x008fe60000010808 */
[----:B------:R-:W-:Y:S01]  /*1de00*/  MUFU.EX2 R179, R13 ;  /* 0x0000000d00b37308 */ /* 0x000fe20000000800 */
[----:B------:R-:W-:Y:S09]  /*1de10*/  IMAD.MOV.U32 R23, RZ, RZ, R64 ;  /* 0x000000ffff177224 */ /* 0x000ff200078e0040 */
[----:B------:R-:W-:Y:S01]  /*1de20*/  MUFU.EX2 R176, R11 ;  /* 0x0000000b00b07308 */ /* 0x000fe20000000800 */
[C---:B-1----:R-:W-:Y:S01]  /*1de30*/  FMUL.FTZ R2, R0.reuse, R3 ;  /* 0x0000000300027220 */ /* 0x042fe20000410000 */
[----:B------:R-:W-:Y:S02]  /*1de40*/  FMUL.FTZ R3, R0, R5 ;  /* 0x0000000500037220 */ /* 0x000fe40000410000 */
[----:B------:R-:W3:Y:S06]  /*1de50*/  LDL.LU R5, [R1+0x15c] ;  /* 0x00015c0001057983 */ /* 0x000eec0000300800 */
[----:B------:R1:W5:Y:S10]  /*1de60*/  MUFU.EX2 R0, R6 ;  /* 0x0000000600007308 */ /* 0x0003740000000800 */
[----:B------:R-:W5:Y:S10]  /*1de70*/  MUFU.EX2 R2, R2 ;  /* 0x0000000200027308 */ /* 0x000f740000000800 */
[----:B------:R-:W5:Y:S01]  /*1de80*/  MUFU.EX2 R3, R3 ;  /* 0x0000000300037308 */ /* 0x000f620000000800 */
[----:B-1----:R-:W3:Y:S01]  /*1de90*/  LDL.LU R6, [R1+0x16c] ;  /* 0x00016c0001067983 */ /* 0x002ee20000300800 */
[C---:B-----5:R-:W-:Y:S01]  /*1dea0*/  FMUL.FTZ R65, R0.reuse, R141 ;  /* 0x0000008d00417220 */ /* 0x060fe20000410000 */
[C---:B------:R-:W-:Y:S01]  /*1deb0*/  FMUL.FTZ R33, R0.reuse, R157 ;  /* 0x0000009d00217220 */ /* 0x040fe20000410000 */
[C---:B------:R-:W-:Y:S01]  /*1dec0*/  FMUL.FTZ R16, R0.reuse, R164 ;  /* 0x000000a400107220 */ /* 0x040fe20000410000 */
[----:B------:R-:W5:Y:S01]  /*1ded0*/  LDL R141, [R1+0x194] ;  /* 0x00019400018d7983 */ /* 0x000f620000100800 */
[C---:B------:R-:W-:Y:S01]  /*1dee0*/  FMUL.FTZ R17, R0.reuse, R165 ;  /* 0x000000a500117220 */ /* 0x040fe20000410000 */
[----:B------:R-:W-:Y:S03]  /*1def0*/  FMUL.FTZ R20, R0, R160 ;  /* 0x000000a000147220 */ /* 0x000fe60000410000 */
[----:B------:R-:W-:Y:S01]  /*1df00*/  MUFU.EX2 R177, R12 ;  /* 0x0000000c00b17308 */ /* 0x000fe20000000800 */
        /* <DEDUP_REMOVED lines=26> */
[----:B------:R-:W5:Y:S01]  /*1e0b0*/  LDL R124, [R1+0x168] ;  /* 0x00016800017c7983 */ /* 0x000f620000100800 */
[----:B------:R-:W1:Y:S01]  /*1e0c0*/  MUFU.EX2 R178, R9 ;  /* 0x0000000900b27308 */ /* 0x000e620000000800 */
[----:B------:R-:W-:Y:S02]  /*1e0d0*/  IMAD.MOV.U32 R135, RZ, RZ, R34 ;  /* 0x000000ffff877224 */ /* 0x000fe400078e0022 */
[C---:B------:R-:W-:Y:S01]  /*1e0e0*/  FMUL.FTZ R57, R3.reuse, R113 ;  /* 0x0000007103397220 */ /* 0x040fe20000410000 */
[----:B------:R-:W5:Y:S01]  /*1e0f0*/  LDL R109, [R1+0x1d0] ;  /* 0x0001d000016d7983 */ /* 0x000f620000100800 */
[C---:B------:R-:W-:Y:S01]  /*1e100*/  FMUL.FTZ R60, R3.reuse, R108 ;  /* 0x0000006c033c7220 */ /* 0x040fe20000410000 */
[----:B------:R-:W-:Y:S02]  /*1e110*/  IMAD.MOV.U32 R157, RZ, RZ, R135 ;  /* 0x000000ffff9d7224 */ /* 0x000fe400078e0087 */
[C---:B------:R-:W-:Y:S01]  /*1e120*/  FMUL.FTZ R25, R3.reuse, R129 ;  /* 0x0000008103197220 */ /* 0x040fe20000410000 */
[----:B------:R-:W5:Y:S01]  /*1e130*/  LDL R135, [R1+0x144] ;  /* 0x0001440001877983 */ /* 0x000f620000100800 */
[C---:B------:R-:W-:Y:S01]  /*1e140*/  FMUL.FTZ R29, R3.reuse, R125 ;  /* 0x0000007d031d7220 */ /* 0x040fe20000410000 */
[----:B------:R-:W-:Y:S02]  /*1e150*/  IMAD.MOV.U32 R139, RZ, RZ, R66 ;  /* 0x000000ffff8b7224 */ /* 0x000fe400078e0042 */
[----:B------:R-:W-:Y:S01]  /*1e160*/  FMUL.FTZ R13, R3, R133 ;  /* 0x00000085030d7220 */ /* 0x000fe20000410000 */
[----:B------:R-:W-:Y:S01]  /*1e170*/  F2FP.F16.F32.PACK_AB R133, R245, R251 ;  /* 0x000000fbf585723e */ /* 0x000fe200000000ff */
[----:B------:R-:W5:Y:S01]  /*1e180*/  LDL R164, [R1+0xfc] ;  /* 0x0000fc0001a47983 */ /* 0x000f620000100800 */
[C---:B------:R-:W-:Y:S01]  /*1e190*/  FMUL.FTZ R21, R0.reuse, R161 ;  /* 0x000000a100157220 */ /* 0x040fe20000410000 */
[C---:B------:R-:W-:Y:S01]  /*1e1a0*/  FMUL.FTZ R32, R0.reuse, R156 ;  /* 0x0000009c00207220 */ /* 0x040fe20000410000 */
[----:B------:R-:W-:Y:S01]  /*1e1b0*/  FMUL.FTZ R36, R0, R152 ;  /* 0x0000009800247220 */ /* 0x000fe20000410000 */
[----:B------:R2:W5:Y:S01]  /*1e1c0*/  LDL.S16 R129, [R1+0xb8] ;  /* 0x0000b80001817983 */ /* 0x0005620000100600 */
[----:B-1----:R-:W-:Y:S01]  /*1e1d0*/  F2FP.F16.F32.PACK_AB R108, R176, R178 ;  /* 0x000000b2b06c723e */ /* 0x002fe200000000ff */
        /* <DEDUP_REMOVED lines=16> */
[----:B------:R1:W-:Y:S01]  /*1e2e0*/  MUFU.EX2 R112, R184 ;  /* 0x000000b800707308 */ /* 0x0003e20000000800 */
        /* <DEDUP_REMOVED lines=15> */
[----:B------:R2:W5:Y:S01]  /*1e3e0*/  LDL.S16 R125, [R1+0xb4] ;  /* 0x0000b400017d7983 */ /* 0x0005620000100600 */
[----:B------:R-:W-:Y:S01]  /*1e3f0*/  MUFU.EX2 R110, R18 ;  /* 0x00000012006e7308 */ /* 0x000fe20000000800 */
[----:B------:R-:W-:Y:S02]  /*1e400*/  IMAD.MOV.U32 R130, RZ, RZ, R67 ;  /* 0x000000ffff827224 */ /* 0x000fe400078e0043 */
[----:B-1----:R-:W5:Y:S01]  /*1e410*/  LDL R184, [R1+0x13c] ;  /* 0x00013c0001b87983 */ /* 0x002f620000100800 */
[----:B------:R-:W-:Y:S02]  /*1e420*/  IMAD.MOV.U32 R126, RZ, RZ, R22 ;  /* 0x000000ffff7e7224 */ /* 0x000fe400078e0016 */
[----:B------:R-:W-:Y:S02]  /*1e430*/  IMAD.MOV.U32 R134, RZ, RZ, R35 ;  /* 0x000000ffff867224 */ /* 0x000fe400078e0023 */
[----:B------:R-:W-:Y:S02]  /*1e440*/  IMAD.MOV.U32 R131, RZ, RZ, R23 ;  /* 0x000000ffff837224 */ /* 0x000fe400078e0017 */
[----:B------:R-:W-:Y:S01]  /*1e450*/  MUFU.EX2 R111, R183 ;  /* 0x000000b7006f7308 */ /* 0x000fe20000000800 */
[----:B------:R-:W-:Y:S02]  /*1e460*/  IMAD.MOV.U32 R138, RZ, RZ, R19 ;  /* 0x000000ffff8a7224 */ /* 0x000fe400078e0013 */
[----:B------:R-:W-:Y:S02]  /*1e470*/  IMAD.SHL.U32 R116, R231, 0x2, RZ ;  /* 0x00000002e7747824 */ /* 0x000fe400078e00ff */
[----:B------:R-:W-:Y:S02]  /*1e480*/  IMAD.MOV.U32 R122, RZ, RZ, R126 ;  /* 0x000000ffff7a7224 */ /* 0x000fe400078e007e */
[----:B------:R-:W-:Y:S02]  /*1e490*/  IMAD.MOV.U32 R137, RZ, RZ, R130 ;  /* 0x000000ffff897224 */ /* 0x000fe400078e0082 */
[----:B------:R-:W-:Y:S02]  /*1e4a0*/  IMAD.MOV.U32 R123, RZ, RZ, R131 ;  /* 0x000000ffff7b7224 */ /* 0x000fe400078e0083 */
[----:B------:R-:W-:Y:S02]  /*1e4b0*/  IMAD.MOV.U32 R156, RZ, RZ, R134 ;  /* 0x000000ffff9c7224 */ /* 0x000fe400078e0086 */
[----:B------:R-:W-:Y:S02]  /*1e4c0*/  IMAD.MOV.U32 R140, RZ, RZ, R123 ;  /* 0x000000ffff8c7224 */ /* 0x000fe400078e007b */
[----:B------:R-:W-:Y:S01]  /*1e4d0*/  IMAD.MOV.U32 R153, RZ, RZ, R137 ;  /* 0x000000ffff997224 */ /* 0x000fe200078e0089 */
[----:B------:R-:W-:Y:S01]  /*1e4e0*/  MUFU.EX2 R123, R218 ;  /* 0x000000da007b7308 */ /* 0x000fe20000000800 */
[----:B------:R-:W-:Y:S09]  /*1e4f0*/  IMAD.MOV.U32 R137, RZ, RZ, R122 ;  /* 0x000000ffff897224 */ /* 0x000ff200078e007a */
[----:B------:R-:W-:Y:S01]  /*1e500*/  MUFU.EX2 R122, R215 ;  /* 0x000000d7007a7308 */ /* 0x000fe20000000800 */
[----:B--2---:R-:W-:Y:S01]  /*1e510*/  FFMA.FTZ R104, R2, R104, R181 ;  /* 0x0000006802687223 */ /* 0x004fe200000100b5 */
[C---:B------:R-:W-:Y:S08]  /*1e520*/  F2FP.F16.F32.PACK_AB R181, R105.reuse, R181 ;  /* 0x000000b569b5723e */ /* 0x040ff000000000ff */
[----:B------:R-:W1:Y:S01]  /*1e530*/  MUFU.EX2 R2, R4 ;  /* 0x0000000400027308 */ /* 0x000e620000000800 */
[----:B------:R-:W-:Y:S04]  /*1e540*/  FADD.FTZ R105, R105, R104 ;  /* 0x0000006869697221 */ /* 0x000fe80000010000 */
[----:B------:R-:W-:Y:S01]  /*1e550*/  FADD.FTZ R105, R179, R105 ;  /* 0x00000069b3697221 */ /* 0x000fe20000010000 */
[C---:B------:R-:W-:Y:S03]  /*1e560*/  F2FP.F16.F32.PACK_AB R179, R177.reuse, R179 ;  /* 0x000000b3b1b3723e */ /* 0x040fe600000000ff */
[----:B------:R-:W-:Y:S01]  /*1e570*/  FADD.FTZ R113, R177, R105 ;  /* 0x00000069b1717221 */ /* 0x000fe20000010000 */
[C---:B-1----:R-:W-:Y:S01]  /*1e580*/  FMUL.FTZ R7, R2.reuse, R171 ;  /* 0x000000ab02077220 */ /* 0x042fe20000410000 */
[----:B------:R-:W-:Y:S01]  /*1e590*/  FMUL.FTZ R55, R2, R147 ;  /* 0x0000009302377220 */ /* 0x000fe20000410000 */
[----:B------:R-:W-:Y:S01]  /*1e5a0*/  FMUL.FTZ R4, R0, R168 ;  /* 0x000000a800047220 */ /* 0x000fe20000410000 */
[----:B------:R-:W2:Y:S01]  /*1e5b0*/  LDL R147, [R1+0x14c] ;  /* 0x00014c0001937983 */ /* 0x000ea20000100800 */
        /* <DEDUP_REMOVED lines=13> */
[----:B----4-:R-:W-:Y:S01]  /*1e690*/  FFMA.FTZ R114, R3, R106, R182 ;  /* 0x0000006a03727223 */ /* 0x010fe200000100b6 */
        /* <DEDUP_REMOVED lines=9> */
[----:B------:R-:W-:Y:S01]  /*1e730*/  FADD.FTZ R117, R180, R114 ;  /* 0x00000072b4757221 */ /* 0x000fe20000010000 */
[C---:B---3--:R-:W-:Y:S01]  /*1e740*/  FFMA.FTZ R106, R0.reuse, R5, R250 ;  /* 0x00000005006a7223 */ /* 0x048fe200000100fa */
[----:B------:R-:W-:Y:S01]  /*1e750*/  FMUL.FTZ R5, R0, R169 ;  /* 0x000000a900057220 */ /* 0x000fe20000410000 */
[----:B------:R-:W3:Y:S01]  /*1e760*/  LDL R250, [R1+0x11c] ;  /* 0x00011c0001fa7983 */ /* 0x000ee20000100800 */
[----:B------:R1:W4:Y:S01]  /*1e770*/  MUFU.EX2 R0, R185 ;  /* 0x000000b900007308 */ /* 0x0003220000000800 */
[----:B------:R-:W-:Y:S02]  /*1e780*/  FADD.FTZ R106, R242, R106 ;  /* 0x0000006af26a7221 */ /* 0x000fe40000010000 */
[----:B------:R-:W3:Y:S02]  /*1e790*/  LDL R242, [R1+0x4] ;  /* 0x0000040001f27983 */ /* 0x000ee40000100800 */
[----:B------:R-:W-:Y:S02]  /*1e7a0*/  FADD.FTZ R105, R178, R106 ;  /* 0x0000006ab2697221 */ /* 0x000fe40000010000 */
[----:B------:R-:W3:Y:S02]  /*1e7b0*/  LDL R178, [R1+0x140] ;  /* 0x0001400001b27983 */ /* 0x000ee40000100800 */
[----:B------:R-:W-:Y:S02]  /*1e7c0*/  FADD.FTZ R121, R176, R105 ;  /* 0x00000069b0797221 */ /* 0x000fe40000010000 */
[----:B-1----:R-:W3:Y:S01]  /*1e7d0*/  LDL R185, [R1+0x120] ;  /* 0x0001200001b97983 */ /* 0x002ee20000100800 */
[C---:B------:R-:W-:Y:S01]  /*1e7e0*/  FFMA.FTZ R107, R2.reuse, R6, R251 ;  /* 0x00000006026b7223 */ /* 0x040fe200000100fb */
[----:B------:R-:W-:Y:S02]  /*1e7f0*/  FMUL.FTZ R6, R2, R170 ;  /* 0x000000aa02067220 */ /* 0x000fe40000410000 */
[----:B------:R-:W2:Y:S01]  /*1e800*/  LDL.64 R170, [R1+0x160] ;  /* 0x0001600001aa7983 */ /* 0x000ea20000100a00 */
[----:B------:R-:W-:Y:S04]  /*1e810*/  FADD.FTZ R107, R245, R107 ;  /* 0x0000006bf56b7221 */ /* 0x000fe80000010000 */
[----:B------:R-:W-:Y:S01]  /*1e820*/  FADD.FTZ R106, R110, R107 ;  /* 0x0000006b6e6a7221 */ /* 0x000fe20000010000 */
[C---:B----4-:R-:W-:Y:S01]  /*1e830*/  F2FP.F16.F32.PACK_AB R110, R0.reuse, R110 ;  /* 0x0000006e006e723e */ /* 0x050fe200000000ff */
[----:B------:R-:W4:Y:S02]  /*1e840*/  LDL R245, [R1+0x148] ;  /* 0x0001480001f57983 */ /* 0x000f240000100800 */
[----:B------:R-:W-:Y:S02]  /*1e850*/  FADD.FTZ R120, R0, R106 ;  /* 0x0000006a00787221 */ /* 0x000fe40000010000 */
[----:B------:R-:W4:Y:S01]  /*1e860*/  LDL R251, [R1+0x74] ;  /* 0x0000740001fb7983 */ /* 0x000f220000100800 */
[----:B------:R-:W-:Y:S01]  /*1e870*/  MUFU.EX2 R0, R214 ;  /* 0x000000d600007308 */ /* 0x000fe20000000800 */
[----:B-----5:R-:W-:Y:S04]  /*1e880*/  IMAD.WIDE.U32 R154, R124, -0x326172a9, RZ ;  /* 0xcd9e8d577c9a7825 */ /* 0x020fe800078e00ff */
[----:B------:R-:W-:Y:S01]  /*1e890*/  IMAD.WIDE.U32 R148, R109, -0x2daee0ad, RZ ;  /* 0xd2511f536d947825 */ /* 0x000fe200078e00ff */
[----:B------:R-:W-:Y:S04]  /*1e8a0*/  LOP3.LUT R2, R141, R155, RZ, 0x3c, !PT ;  /* 0x0000009b8d027212 */ /* 0x000fe800078e3cff */
[----:B------:R-:W1:Y:S01]  /*1e8b0*/  MUFU.EX2 R109, R209 ;  /* 0x000000d1006d7308 */ /* 0x000e620000000800 */
[----:B------:R-:W-:Y:S01]  /*1e8c0*/  IMAD.WIDE.U32 R150, R2, -0x2daee0ad, RZ ;  /* 0xd2511f5302967825 */ /* 0x000fe200078e00ff */
[----:B------:R-:W-:Y:S02]  /*1e8d0*/  F2FP.F16.F32.PACK_AB R2, R180, R182 ;  /* 0x000000b6b402723e */ /* 0x000fe400000000ff */
[----:B-1----:R-:W-:Y:S02]  /*1e8e0*/  F2FP.F16.F32.PACK_AB R146, R0, R109 ;  /* 0x0000006d0092723e */ /* 0x002fe400000000ff */
[C---:B--2---:R-:W-:Y:S01]  /*1e8f0*/  LOP3.LUT R104, R171.reuse, R116, RZ, 0x3c, !PT ;  /* 0x00000074ab687212 */ /* 0x044fe200078e3cff */
[----:B------:R-:W-:Y:S02]  /*1e900*/  VIADD R126, R171, 0xbb67ae85 ;  /* 0xbb67ae85ab7e7836 */ /* 0x000fe40000000000 */
[----:B------:R-:W-:Y:S01]  /*1e910*/  VIADD R116, R116, 0x1 ;  /* 0x0000000174747836 */ /* 0x000fe20000000000 */
[----:B------:R-:W-:Y:S02]  /*1e920*/  LOP3.LUT R104, R104, R149, RZ, 0x3c, !PT ;  /* 0x0000009568687212 */ /* 0x000fe400078e3cff */
[----:B------:R-:W-:Y:S03]  /*1e930*/  LOP3.LUT R142, R151, R126, R148, 0x96, !PT ;  /* 0x0000007e978e7212 */ /* 0x000fe600078e9694 */
[----:B------:R-:W-:Y:S04]  /*1e940*/  IMAD.WIDE.U32 R118, R104, -0x326172a9, RZ ;  /* 0xcd9e8d5768767825 */ /* 0x000fe800078e00ff */
[----:B------:R-:W-:Y:S01]  /*1e950*/  IMAD.WIDE.U32 R142, R142, -0x326172a9, RZ ;  /* 0xcd9e8d578e8e7825 */ /* 0x000fe200078e00ff */
[----:B------:R-:W-:Y:S04]  /*1e960*/  LOP3.LUT R104, R119, R135, R154, 0x96, !PT ;  /* 0x0000008777687212 */ /* 0x000fe800078e969a */
[----:B------:R-:W-:Y:S01]  /*1e970*/  LOP3.LUT R107, R143, R147, R118, 0x96, !PT ;  /* 0x000000938f6b7212 */ /* 0x000fe200078e9676 */
[----:B------:R-:W-:Y:S04]  /*1e980*/  IMAD.WIDE.U32 R104, R104, -0x2daee0ad, RZ ;  /* 0xd2511f5368687825 */ /* 0x000fe800078e00ff */
[----:B------:R-:W-:Y:S01]  /*1e990*/  IMAD.WIDE.U32 R106, R107, -0x2daee0ad, RZ ;  /* 0xd2511f536b6a7825 */ /* 0x000fe200078e00ff */
[----:B---3--:R-:W-:Y:S04]  /*1e9a0*/  LOP3.LUT R114, R105, R178, R150, 0x96, !PT ;  /* 0x000000b269727212 */ /* 0x008fe800078e9696 */
[----:B----4-:R-:W-:Y:S01]  /*1e9b0*/  LOP3.LUT R105, R107, R245, R104, 0x96, !PT ;  /* 0x000000f56b697212 */ /* 0x010fe200078e9668 */
[----:B------:R-:W-:Y:S01]  /*1e9c0*/  FADD.FTZ R104, R112, R117 ;  /* 0x0000007570687221 */ /* 0x000fe20000010000 */
[C---:B------:R-:W-:Y:S01]  /*1e9d0*/  F2FP.F16.F32.PACK_AB R107, R111.reuse, R112 ;  /* 0x000000706f6b723e */ /* 0x040fe200000000ff */
[----:B------:R-:W-:Y:S04]  /*1e9e0*/  IMAD.WIDE.U32 R114, R114, -0x326172a9, RZ ;  /* 0xcd9e8d5772727825 */ /* 0x000fe800078e00ff */
[----:B------:R-:W-:Y:S01]  /*1e9f0*/  FADD.FTZ R117, R111, R104 ;  /* 0x000000686f757221 */ /* 0x000fe20000010000 */
[----:B------:R-:W-:Y:S01]  /*1ea00*/  FADD.FTZ R104, R109, R113 ;  /* 0x000000716d687221 */ /* 0x000fe20000010000 */
[----:B------:R-:W-:Y:S01]  /*1ea10*/  LOP3.LUT R112, R115, R251, R142, 0x96, !PT ;  /* 0x000000fb73707212 */ /* 0x000fe200078e968e */
[----:B------:R-:W-:Y:S02]  /*1ea20*/  MUFU.EX2 R111, R213 ;  /* 0x000000d5006f7308 */ /* 0x000fe40000000800 */
[----:B------:R-:W-:Y:S01]  /*1ea30*/  FADD.FTZ R127, R0, R104 ;  /* 0x00000068007f7221 */ /* 0x000fe20000010000 */
[----:B------:R-:W-:Y:S04]  /*1ea40*/  IMAD.WIDE.U32 R104, R105, -0x326172a9, RZ ;  /* 0xcd9e8d5769687825 */ /* 0x000fe800078e00ff */
[----:B------:R-:W-:Y:S01]  /*1ea50*/  IMAD.WIDE.U32 R112, R112, -0x2daee0ad, RZ ;  /* 0xd2511f5370707825 */ /* 0x000fe200078e00ff */
[----:B------:R-:W-:Y:S02]  /*1ea60*/  LOP3.LUT R114, R105, R185, R114, 0x96, !PT ;  /* 0x000000b969727212 */ /* 0x000fe400078e9672 */
[----:B------:R-:W1:Y:S02]  /*1ea70*/  MUFU.EX2 R115, R212 ;  /* 0x000000d400737308 */ /* 0x000e640000000800 */
[----:B------:R-:W-:Y:S01]  /*1ea80*/  LOP3.LUT R106, R113, R184, R106, 0x96, !PT ;  /* 0x000000b8716a7212 */ /* 0x000fe200078e966a */
[----:B------:R-:W-:Y:S07]  /*1ea90*/  IMAD.WIDE.U32 R182, R114, -0x2daee0ad, RZ ;  /* 0xd2511f5372b67825 */ /* 0x000fee00078e00ff */
[----:B------:R-:W2:Y:S01]  /*1eaa0*/  MUFU.EX2 R109, R205 ;  /* 0x000000cd006d7308 */ /* 0x000ea20000000800 */
[----:B------:R-:W-:Y:S01]  /*1eab0*/  LOP3.LUT R130, R183, R250, R112, 0x96, !PT ;  /* 0x000000fab7827212 */ /* 0x000fe200078e9670 */
[----:B------:R-:W-:Y:S04]  /*1eac0*/  IMAD.WIDE.U32 R160, R106, -0x326172a9, RZ ;  /* 0xcd9e8d576aa07825 */ /* 0x000fe800078e00ff */
[----:B------:R-:W-:Y:S01]  /*1ead0*/  IMAD.WIDE.U32 R130, R130, -0x326172a9, RZ ;  /* 0xcd9e8d5782827825 */ /* 0x000fe200078e00ff */
[----:B------:R-:W-:Y:S03]  /*1eae0*/  LOP3.LUT R134, R161, R164, R104, 0x96, !PT ;  /* 0x000000a4a1867212 */ /* 0x000fe600078e9668 */
[----:B------:R-:W3:Y:S01]  /*1eaf0*/  MUFU.EX2 R0, R208 ;  /* 0x000000d000007308 */ /* 0x000ee20000000800 */
[----:B-1----:R-:W-:Y:S01]  /*1eb00*/  F2FP.F16.F32.PACK_AB R144, R111, R115 ;  /* 0x000000736f90723e */ /* 0x002fe200000000ff */
[----:B------:R-:W-:Y:S01]  /*1eb10*/  FADD.FTZ R105, R115, R121 ;  /* 0x0000007973697221 */ /* 0x000fe20000010000 */
[----:B------:R-:W-:Y:S03]  /*1eb20*/  LOP3.LUT R104, R131, R242, R160, 0x96, !PT ;  /* 0x000000f283687212 */ /* 0x000fe600078e96a0 */
[----:B------:R-:W-:Y:S04]  /*1eb30*/  FADD.FTZ R128, R111, R105 ;  /* 0x000000696f807221 */ /* 0x000fe80000010000 */
[----:B------:R-:W-:Y:S01]  /*1eb40*/  MUFU.EX2 R111, R223 ;  /* 0x000000df006f7308 */ /* 0x000fe20000000800 */
[----:B--2---:R-:W-:Y:S09]  /*1eb50*/  FADD.FTZ R105, R109, R120 ;  /* 0x000000786d697221 */ /* 0x004ff20000010000 */
[----:B------:R-:W-:Y:S01]  /*1eb60*/  MUFU.EX2 R121, R216 ;  /* 0x000000d800797308 */ /* 0x000fe20000000800 */
[C---:B---3--:R-:W-:Y:S01]  /*1eb70*/  F2FP.F16.F32.PACK_AB R145, R0.reuse, R109 ;  /* 0x0000006d0091723e */ /* 0x048fe200000000ff */
[----:B------:R-:W-:Y:S01]  /*1eb80*/  FADD.FTZ R132, R0, R105 ;  /* 0x0000006900847221 */ /* 0x000fe20000010000 */
[----:B------:R-:W-:Y:S04]  /*1eb90*/  LOP3.LUT R0, R104, 0xff, RZ, 0xc0, !PT ;  /* 0x000000ff68007812 */ /* 0x000fe800078ec0ff */
[----:B------:R-:W-:Y:S03]  /*1eba0*/  ISETP.GE.U32.AND P0, PT, R192, R0, PT ;  /* 0x00000000c000720c */ /* 0x000fe60003f06070 */
[----:B------:R-:W1:Y:S01]  /*1ebb0*/  MUFU.EX2 R106, R186 ;  /* 0x000000ba006a7308 */ /* 0x000e620000000800 */
[C---:B------:R-:W-:Y:S04]  /*1ebc0*/  PRMT R0, R3.reuse, 0x7632, R0 ;  /* 0x0000763203007816 */ /* 0x040fe80000000000 */
[----:B------:R-:W-:Y:S05]  /*1ebd0*/  PRMT R114, R3, 0x5410, R0 ;  /* 0x0000541003727816 */ /* 0x000fea0000000000 */
[----:B------:R-:W2:Y:S01]  /*1ebe0*/  MUFU.EX2 R105, R187 ;  /* 0x000000bb00697308 */ /* 0x000ea20000000800 */
[----:B------:R-:W-:Y:S09]  /*1ebf0*/  @!P0 HADD2 R129, -R3.H0_H0, -RZ.H0_H0 ;  /* 0xa00000ff03818230 */ /* 0x000ff20000000900 */
[----:B------:R-:W-:Y:S01]  /*1ec00*/  MUFU.EX2 R120, R229 ;  /* 0x000000e500787308 */ /* 0x000fe20000000800 */
[----:B------:R-:W-:Y:S01]  /*1ec10*/  PRMT R112, R129, 0x7610, R112 ;  /* 0x0000761081707816 */ /* 0x000fe20000000070 */
[----:B------:R3:W-:Y:S01]  /*1ec20*/  @!P0 STL.S16 [R1+0xb8], R129 ;  /* 0x0000b88101008387 */ /* 0x0007e20000100600 */
[----:B-1----:R-:W-:Y:S02]  /*1ec30*/  FADD.FTZ R109, R106, R117 ;  /* 0x000000756a6d7221 */ /* 0x002fe40000010000 */
[----:B------:R-:W-:Y:S05]  /*1ec40*/  @!P0 PRMT R3, R112, 0x5410, RZ ;  /* 0x0000541070038816 */ /* 0x000fea00000000ff */
[----:B------:R-:W1:Y:S01]  /*1ec50*/  MUFU.EX2 R117, R217 ;  /* 0x000000d900757308 */ /* 0x000e620000000800 */
[----:B--2---:R-:W-:Y:S01]  /*1ec60*/  F2FP.F16.F32.PACK_AB R106, R105, R106 ;  /* 0x0000006a696a723e */ /* 0x004fe200000000ff */
[----:B------:R2:W-:Y:S08]  /*1ec70*/  ST.E.U16 desc[UR4][R194.64], R3 ;  /* 0x00000003c2007985 */ /* 0x0005f0000c101504 */
[----:B------:R-:W4:Y:S01]  /*1ec80*/  MUFU.EX2 R115, R230 ;  /* 0x000000e600737308 */ /* 0x000f220000000800 */
[----:B-1----:R-:W-:Y:S01]  /*1ec90*/  F2FP.F16.F32.PACK_AB R159, R117, R123 ;  /* 0x0000007b759f723e */ /* 0x002fe200000000ff */
[----:B---3--:R-:W-:Y:S08]  /*1eca0*/  FADD.FTZ R129, R105, R109 ;  /* 0x0000006d69817221 */ /* 0x008ff00000010000 */
[----:B------:R-:W-:Y:S01]  /*1ecb0*/  MUFU.EX2 R105, R219 ;  /* 0x000000db00697308 */ /* 0x000fe20000000800 */
[----:B----4-:R-:W-:Y:S02]  /*1ecc0*/  F2FP.F16.F32.PACK_AB R205, R115, R120 ;  /* 0x0000007873cd723e */ /* 0x010fe400000000ff */
[----:B--2---:R-:W-:Y:S07]  /*1ecd0*/  LOP3.LUT R3, R104, 0xffff, RZ, 0xc0, !PT ;  /* 0x0000ffff68037812 */ /* 0x004fee00078ec0ff */
[----:B------:R1:W2:Y:S01]  /*1ece0*/  MUFU.EX2 R109, R226 ;  /* 0x000000e2006d7308 */ /* 0x0002a20000000800 */
[----:B------:R-:W-:Y:S04]  /*1ecf0*/  SHF.R.U32.HI R3, RZ, 0x8, R3 ;  /* 0x00000008ff037819 */ /* 0x000fe80000011603 */
[----:B------:R-:W-:Y:S05]  /*1ed00*/  LOP3.LUT R112, R3, 0xffff, RZ, 0xc0, !PT ;  /* 0x0000ffff03707812 */ /* 0x000fea00078ec0ff */
[----:B------:R-:W3:Y:S01]  /*1ed10*/  MUFU.EX2 R3, R220 ;  /* 0x000000dc00037308 */ /* 0x000ee20000000800 */
[----:B------:R-:W-:Y:S02]  /*1ed20*/  ISETP.GE.U32.AND P0, PT, R192, R112, PT ;  /* 0x00000070c000720c */ /* 0x000fe40003f06070 */
[--C-:B------:R-:W-:Y:S02]  /*1ed30*/  SHF.R.U32.HI R112, RZ, 0x10, R104.reuse ;  /* 0x00000010ff707819 */ /* 0x100fe40000011668 */
[----:B------:R-:W-:Y:S02]  /*1ed40*/  SHF.R.U32.HI R104, RZ, 0x18, R104 ;  /* 0x00000018ff687819 */ /* 0x000fe40000011668 */
[----:B------:R-:W-:Y:S01]  /*1ed50*/  LOP3.LUT R112, R112, 0xff, RZ, 0xc0, !PT ;  /* 0x000000ff70707812 */ /* 0x000fe200078ec0ff */
[----:B-1----:R-:W-:Y:S01]  /*1ed60*/  IMAD.MOV.U32 R226, RZ, RZ, R170 ;  /* 0x000000ffffe27224 */ /* 0x002fe200078e00aa */
[C---:B------:R-:W-:Y:S01]  /*1ed70*/  ISETP.GE.U32.AND P1, PT, R192.reuse, R104, PT ;  /* 0x00000068c000720c */ /* 0x040fe20003f26070 */
[----:B------:R-:W-:Y:S01]  /*1ed80*/  FADD.FTZ R104, R111, R127 ;  /* 0x0000007f6f687221 */ /* 0x000fe20000010000 */
[----:B------:R-:W-:Y:S01]  /*1ed90*/  ISETP.GE.U32.AND P2, PT, R192, R112, PT ;  /* 0x00000070c000720c */ /* 0x000fe20003f46070 */
[----:B------:R-:W-:Y:S01]  /*1eda0*/  VIADD R112, R124, 0x4 ;  /* 0x000000047c707836 */ /* 0x000fe20000000000 */
[----:B--2---:R-:W-:Y:S01]  /*1edb0*/  F2FP.F16.F32.PACK_AB R208, R109, R111 ;  /* 0x0000006f6dd0723e */ /* 0x004fe200000000ff */
[----:B------:R1:W-:Y:S01]  /*1edc0*/  MUFU.EX2 R124, R227 ;  /* 0x000000e3007c7308 */ /* 0x0003e20000000800 */
[----:B------:R-:W-:Y:S01]  /*1edd0*/  @!P0 HADD2 R125, -R0.H0_H0, -RZ.H0_H0 ;  /* 0xa00000ff007d8230 */ /* 0x000fe20000000900 */
[----:B---3--:R-:W-:Y:S01]  /*1ede0*/  F2FP.F16.F32.PACK_AB R136, R3, R105 ;  /* 0x000000690388723e */ /* 0x008fe200000000ff */
[----:B------:R-:W-:Y:S01]  /*1edf0*/  FADD.FTZ R127, R109, R104 ;  /* 0x000000686d7f7221 */ /* 0x000fe20000010000 */
[----:B------:R-:W-:Y:S01]  /*1ee00*/  FADD.FTZ R104, R123, R132 ;  /* 0x000000847b687221 */ /* 0x000fe20000010000 */
[----:B------:R-:W-:Y:S01]  /*1ee10*/  IMAD.MOV.U32 R170, RZ, RZ, R140 ;  /* 0x000000ffffaa7224 */ /* 0x000fe200078e008c */
[----:B------:R-:W-:Y:S01]  /*1ee20*/  PRMT R113, R125, 0x7610, R113 ;  /* 0x000076107d717816 */ /* 0x000fe20000000071 */
[----:B------:R2:W-:Y:S03]  /*1ee30*/  @!P0 STL.S16 [R1+0xb4], R125 ;  /* 0x0000b47d01008387 */ /* 0x0005e60000100600 */
[----:B------:R-:W-:Y:S01]  /*1ee40*/  MUFU.EX2 R111, R222 ;  /* 0x000000de006f7308 */ /* 0x000fe20000000800 */
[----:B------:R-:W-:Y:S01]  /*1ee50*/  FADD.FTZ R123, R117, R104 ;  /* 0x00000068757b7221 */ /* 0x000fe20000010000 */
[----:B------:R-:W-:Y:S01]  /*1ee60*/  @!P0 PRMT R0, R113, 0x5410, RZ ;  /* 0x0000541071008816 */ /* 0x000fe200000000ff */
[----:B------:R4:W3:Y:S01]  /*1ee70*/  LDL.S16 R176, [R1+0xb0] ;  /* 0x0000b00001b07983 */ /* 0x0008e20000100600 */
[----:B------:R-:W-:Y:S04]  /*1ee80*/  IMAD.WIDE.U32 R112, R112, -0x326172a9, RZ ;  /* 0xcd9e8d5770707825 */ /* 0x000fe800078e00ff */
[----:B------:R-:W-:Y:S01]  /*1ee90*/  FADD.FTZ R104, R120, R127 ;  /* 0x0000007f78687221 */ /* 0x000fe20000010000 */
[----:B------:R-:W5:Y:S01]  /*1eea0*/  LDL R166, [R1+0x184] ;  /* 0x0001840001a67983 */ /* 0x000f620000100800 */
[----:B------:R-:W4:Y:S01]  /*1eeb0*/  MUFU.EX2 R109, R228 ;  /* 0x000000e4006d7308 */ /* 0x000f220000000800 */
[----:B------:R-:W-:Y:S01]  /*1eec0*/  LOP3.LUT R152, R141, R113, RZ, 0x3c, !PT ;  /* 0x000000718d987212 */ /* 0x000fe200078e3cff */
[----:B-1----:R-:W-:Y:S01]  /*1eed0*/  IMAD.MOV.U32 R227, RZ, RZ, R171 ;  /* 0x000000ffffe37224 */ /* 0x002fe200078e00ab */
[----:B------:R-:W-:Y:S01]  /*1eee0*/  LOP3.LUT R119, R119, R135, R112, 0x96, !PT ;  /* 0x0000008777777212 */ /* 0x000fe200078e9670 */
[----:B------:R1:W5:Y:S01]  /*1eef0*/  LDL.S16 R171, [R1+0xac] ;  /* 0x0000ac0001ab7983 */ /* 0x0003620000100600 */
[----:B------:R-:W-:Y:S01]  /*1ef00*/  FADD.FTZ R113, R122, R129 ;  /* 0x000000817a717221 */ /* 0x000fe20000010000 */
[----:B------:R-:W-:Y:S01]  /*1ef10*/  IMAD.MOV.U32 R141, RZ, RZ, R153 ;  /* 0x000000ffff8d7224 */ /* 0x000fe200078e0099 */
[----:B------:R-:W-:Y:S01]  /*1ef20*/  LOP3.LUT R116, R227, R116, RZ, 0x3c, !PT ;  /* 0x00000074e3747212 */ /* 0x000fe200078e3cff */
[----:B------:R-:W5:Y:S01]  /*1ef30*/  LDL R158, [R1+0x18c] ;  /* 0x00018c00019e7983 */ /* 0x000f620000100800 */
[----:B------:R-:W-:Y:S01]  /*1ef40*/  FADD.FTZ R127, R121, R113 ;  /* 0x00000071797f7221 */ /* 0x000fe20000010000 */
[----:B------:R-:W-:Y:S01]  /*1ef50*/  IMAD.WIDE.U32 R152, R152, -0x2daee0ad, RZ ;  /* 0xd2511f5398987825 */ /* 0x000fe200078e00ff */
[----:B------:R-:W-:Y:S01]  /*1ef60*/  LOP3.LUT R140, R116, R149, RZ, 0x3c, !PT ;  /* 0x00000095748c7212 */ /* 0x000fe200078e3cff */
[----:B------:R1:W-:Y:S03]  /*1ef70*/  ST.E.U16 desc[UR4][R194.64+0x2], R0 ;  /* 0x00000200c2007985 */ /* 0x0003e6000c101504 */
[----:B------:R-:W-:Y:S01]  /*1ef80*/  LOP3.LUT R148, R153, R126, R148, 0x96, !PT ;  /* 0x0000007e99947212 */ /* 0x000fe200078e9694 */
[----:B--2---:R-:W2:Y:S01]  /*1ef90*/  MUFU.EX2 R125, R224 ;  /* 0x000000e0007d7308 */ /* 0x004ea20000000800 */
[----:B----4-:R-:W-:Y:S03]  /*1efa0*/  F2FP.F16.F32.PACK_AB R183, R109, R111 ;  /* 0x0000006f6db7723e */ /* 0x010fe600000000ff */
[----:B------:R-:W-:Y:S06]  /*1efb0*/  IMAD.WIDE.U32 R148, R148, -0x326172a9, RZ ;  /* 0xcd9e8d5794947825 */ /* 0x000fec00078e00ff */
[----:B------:R-:W-:Y:S01]  /*1efc0*/  MUFU.EX2 R126, R221 ;  /* 0x000000dd007e7308 */ /* 0x000fe20000000800 */
[----:B------:R-:W-:Y:S01]  /*1efd0*/  LOP3.LUT R120, R149, R147, R118, 0x96, !PT ;  /* 0x0000009395787212 */ /* 0x000fe200078e9676 */
[----:B------:R-:W-:Y:S01]  /*1efe0*/  IMAD.WIDE.U32 R118, R119, -0x2daee0ad, RZ ;  /* 0xd2511f5377767825 */ /* 0x000fe200078e00ff */
[C---:B--2---:R-:W-:Y:S03]  /*1eff0*/  F2FP.F16.F32.PACK_AB R167, R124.reuse, R125 ;  /* 0x0000007d7ca7723e */ /* 0x044fe600000000ff */
[----:B-1----:R-:W-:Y:S01]  /*1f000*/  FADD.FTZ R0, R105, R128 ;  /* 0x0000008069007221 */ /* 0x002fe20000010000 */
[----:B------:R-:W-:Y:S01]  /*1f010*/  F2FP.F16.F32.PACK_AB R105, R121, R122 ;  /* 0x0000007a7969723e */ /* 0x000fe200000000ff */
[----:B------:R-:W-:Y:S01]  /*1f020*/  FADD.FTZ R121, R115, R104 ;  /* 0x0000006873797221 */ /* 0x000fe20000010000 */
[----:B------:R-:W-:Y:S01]  /*1f030*/  LOP3.LUT R122, R119, R178, R152, 0x96, !PT ;  /* 0x000000b2777a7212 */ /* 0x000fe200078e9698 */
[--C-:B------:R-:W-:Y:S01]  /*1f040*/  FADD.FTZ R128, R3, R0.reuse ;  /* 0x0000000003807221 */ /* 0x100fe20000010000 */
[C---:B------:R-:W-:Y:S01]  /*1f050*/  PRMT R3, R133.reuse, 0x7610, R3 ;  /* 0x0000761085037816 */ /* 0x040fe20000000003 */
[----:B------:R-:W1:Y:S01]  /*1f060*/  MUFU.EX2 R104, R225 ;  /* 0x000000e100687308 */ /* 0x000e620000000800 */
[----:B------:R-:W-:Y:S01]  /*1f070*/  PRMT R0, R133, 0x7632, R0 ;  /* 0x0000763285007816 */ /* 0x000fe20000000000 */
[----:B------:R-:W-:Y:S03]  /*1f080*/  FADD.FTZ R115, R125, R128 ;  /* 0x000000807d737221 */ /* 0x000fe60000010000 */
[----:B------:R-:W-:Y:S01]  /*1f090*/  PRMT R113, R3, 0x5410, R0 ;  /* 0x0000541003717816 */ /* 0x000fe20000000000 */
[----:B------:R-:W-:Y:S01]  /*1f0a0*/  FADD.FTZ R129, R124, R115 ;  /* 0x000000737c817221 */ /* 0x000fe20000010000 */
[----:B------:R-:W-:Y:S05]  /*1f0b0*/  IMAD.WIDE.U32 R124, R120, -0x2daee0ad, RZ ;  /* 0xd2511f53787c7825 */ /* 0x000fea00078e00ff */
[----:B------:R-:W-:Y:S02]  /*1f0c0*/  LOP3.LUT R118, R125, R245, R118, 0x96, !PT ;  /* 0x000000f57d767212 */ /* 0x000fe400078e9676 */
[----:B-1----:R-:W-:Y:S03]  /*1f0d0*/  F2FP.F16.F32.PACK_AB R169, R104, R126 ;  /* 0x0000007e68a9723e */ /* 0x002fe600000000ff */
[----:B------:R-:W-:Y:S04]  /*1f0e0*/  IMAD.WIDE.U32 R118, R118, -0x326172a9, RZ ;  /* 0xcd9e8d5776767825 */ /* 0x000fe800078e00ff */
[----:B---3--:R-:W-:Y:S01]  /*1f0f0*/  @!P2 HADD2 R176, -R3.H0_H0, -RZ.H0_H0 ;  /* 0xa00000ff03b0a230 */ /* 0x008fe20000000900 */
[----:B-----5:R-:W-:Y:S04]  /*1f100*/  IADD3 R116, P0, R194, R166, RZ ;  /* 0x000000a6c2747210 */ /* 0x020fe80007f1e0ff */
[----:B------:R-:W-:Y:S01]  /*1f110*/  @!P2 STL.S16 [R1+0xb0], R176 ;  /* 0x0000b0b00100a387 */ /* 0x000fe20000100600 */
[----:B------:R-:W-:Y:S01]  /*1f120*/  PRMT R133, R176, 0x7610, R133 ;  /* 0x00007610b0857816 */ /* 0x000fe20000000085 */
[----:B------:R-:W-:Y:S02]  /*1f130*/  IMAD.MOV.U32 R166, RZ, RZ, R170 ;  /* 0x000000ffffa67224 */ /* 0x000fe400078e00aa */
[----:B------:R-:W-:Y:S01]  /*1f140*/  @!P1 HADD2 R171, -R0.H0_H0, -RZ.H0_H0 ;  /* 0xa00000ff00ab9230 */ /* 0x000fe20000000900 */
[----:B------:R-:W-:Y:S01]  /*1f150*/  @!P2 PRMT R3, R133, 0x5410, RZ ;  /* 0x000054108503a816 */ /* 0x000fe200000000ff */
[----:B------:R-:W-:Y:S02]  /*1f160*/  IMAD.MOV.U32 R214, RZ, RZ, R166 ;  /* 0x000000ffffd67224 */ /* 0x000fe400078e00a6 */
[----:B------:R-:W-:Y:S01]  /*1f170*/  IMAD.X R117, R195, 0x1, R158, P0 ;  /* 0x00000001c3757824 */ /* 0x000fe200000e069e */
[----:B------:R-:W-:Y:S01]  /*1f180*/  PRMT R132, R171, 0x7610, R132 ;  /* 0x00007610ab847816 */ /* 0x000fe20000000084 */
[----:B------:R-:W-:Y:S01]  /*1f190*/  @!P1 STL.S16 [R1+0xac], R171 ;  /* 0x0000acab01009387 */ /* 0x000fe20000100600 */
[----:B------:R-:W-:Y:S02]  /*1f1a0*/  IMAD.MOV.U32 R158, RZ, RZ, R157 ;  /* 0x000000ffff9e7224 */ /* 0x000fe400078e009d */
[----:B------:R-:W-:Y:S01]  /*1f1b0*/  @!P1 PRMT R0, R132, 0x5410, RZ ;  /* 0x0000541084009816 */ /* 0x000fe200000000ff */
[----:B------:R1:W2:Y:S01]  /*1f1c0*/  LDL.S16 R180, [R1+0x128] ;  /* 0x0001280001b47983 */ /* 0x0002a20000100600 */
[----:B------:R-:W-:Y:S02]  /*1f1d0*/  IMAD.MOV.U32 R157, RZ, RZ, R156 ;  /* 0x000000ffff9d7224 */ /* 0x000fe400078e009c */
[----:B------:R-:W-:Y:S01]  /*1f1e0*/  IMAD.MOV.U32 R156, RZ, RZ, R137 ;  /* 0x000000ffff9c7224 */ /* 0x000fe200078e0089 */
[----:B------:R-:W3:Y:S01]  /*1f1f0*/  LDL R132, [R1+0x1a0] ;  /* 0x0001a00001847983 */ /* 0x000ee20000100800 */
[----:B------:R-:W-:Y:S02]  /*1f200*/  IMAD.MOV.U32 R137, RZ, RZ, R138 ;  /* 0x000000ffff897224 */ /* 0x000fe400078e008a */
[----:B------:R-:W-:Y:S01]  /*1f210*/  IMAD.MOV.U32 R166, RZ, RZ, R141 ;  /* 0x000000ffffa67224 */ /* 0x000fe200078e008d */
[----:B------:R4:W-:Y:S01]  /*1f220*/  ST.E.U16 desc[UR4][R116.64+0x2], R0 ;  /* 0x0000020074007985 */ /* 0x0009e2000c101504 */
[----:B------:R-:W-:Y:S03]  /*1f230*/  IMAD.WIDE.U32 R140, R140, -0x326172a9, RZ ;  /* 0xcd9e8d578c8c7825 */ /* 0x000fe600078e00ff */
[----:B------:R5:W-:Y:S01]  /*1f240*/  ST.E.U16 desc[UR4][R116.64], R3 ;  /* 0x0000000374007985 */ /* 0x000be2000c101504 */
[----:B------:R-:W-:Y:S02]  /*1f250*/  IMAD.MOV.U32 R223, RZ, RZ, R157 ;  /* 0x000000ffffdf7224 */ /* 0x000fe400078e009d */
[----:B------:R-:W-:Y:S01]  /*1f260*/  IMAD.MOV.U32 R157, RZ, RZ, R137 ;  /* 0x000000ffff9d7224 */ /* 0x000fe200078e0089 */
[----:B------:R-:W-:Y:S01]  /*1f270*/  LOP3.LUT R137, R141, R135, R154, 0x96, !PT ;  /* 0x000000878d897212 */ /* 0x000fe200078e969a */
[----:B------:R-:W2:Y:S01]  /*1f280*/  LDL R133, [R1+0x190] ;  /* 0x0001900001857983 */ /* 0x000ea20000100800 */
[----:B----4-:R-:W-:Y:S01]  /*1f290*/  FADD.FTZ R0, R111, R123 ;  /* 0x0000007b6f007221 */ /* 0x010fe20000010000 */
[----:B------:R-:W-:Y:S01]  /*1f2a0*/  IMAD.WIDE.U32 R122, R122, -0x326172a9, RZ ;  /* 0xcd9e8d577a7a7825 */ /* 0x000fe200078e00ff */
[----:B-----5:R-:W4:Y:S03]  /*1f2b0*/  MUFU.EX2 R3, R232 ;  /* 0x000000e800037308 */ /* 0x020f260000000800 */
[----:B------:R-:W-:Y:S01]  /*1f2c0*/  FADD.FTZ R128, R109, R0 ;  /* 0x000000006d807221 */ /* 0x000fe20000010000 */
[----:B------:R-:W-:Y:S01]  /*1f2d0*/  LOP3.LUT R120, R123, R251, R148, 0x96, !PT ;  /* 0x000000fb7b787212 */ /* 0x000fe200078e9694 */
[----:B------:R-:W-:Y:S01]  /*1f2e0*/  FADD.FTZ R109, R126, R127 ;  /* 0x0000007f7e6d7221 */ /* 0x000fe20000010000 */
[----:B------:R-:W-:Y:S03]  /*1f2f0*/  LOP3.LUT R122, R119, R185, R122, 0x96, !PT ;  /* 0x000000b9777a7212 */ /* 0x000fe600078e967a */
[----:B------:R-:W-:Y:S01]  /*1f300*/  FADD.FTZ R115, R104, R109 ;  /* 0x0000006d68737221 */ /* 0x000fe20000010000 */
[----:B------:R-:W5:Y:S01]  /*1f310*/  MUFU.EX2 R0, R237 ;  /* 0x000000ed00007308 */ /* 0x000f620000000800 */
[----:B------:R-:W-:Y:S09]  /*1f320*/  IMAD.WIDE.U32 R176, R122, -0x2daee0ad, RZ ;  /* 0xd2511f537ab07825 */ /* 0x000ff200078e00ff */
[----:B------:R-:W-:Y:S01]  /*1f330*/  MUFU.EX2 R109, R234 ;  /* 0x000000ea006d7308 */ /* 0x000fe20000000800 */
[----:B----4-:R-:W-:Y:S01]  /*1f340*/  FADD.FTZ R104, R3, R121 ;  /* 0x0000007903687221 */ /* 0x010fe20000010000 */
[----:B------:R-:W-:Y:S05]  /*1f350*/  IMAD.WIDE.U32 R120, R120, -0x2daee0ad, RZ ;  /* 0xd2511f5378787825 */ /* 0x000fea00078e00ff */
[----:B------:R-:W-:Y:S02]  /*1f360*/  LOP3.LUT R124, R121, R184, R124, 0x96, !PT ;  /* 0x000000b8797c7212 */ /* 0x000fe400078e967c */
[C---:B-----5:R-:W-:Y:S01]  /*1f370*/  F2FP.F16.F32.PACK_AB R209, R0.reuse, R3 ;  /* 0x0000000300d1723e */ /* 0x060fe200000000ff */
[----:B------:R-:W-:Y:S01]  /*1f380*/  FADD.FTZ R125, R0, R104 ;  /* 0x00000068007d7221 */ /* 0x000fe20000010000 */
[----:B------:R-:W-:Y:S01]  /*1f390*/  LOP3.LUT R122, R177, R250, R120, 0x96, !PT ;  /* 0x000000fab17a7212 */ /* 0x000fe200078e9678 */
[----:B------:R-:W4:Y:S01]  /*1f3a0*/  MUFU.EX2 R104, R238 ;  /* 0x000000ee00687308 */ /* 0x000f220000000800 */
[----:B------:R-:W-:Y:S04]  /*1f3b0*/  IMAD.WIDE.U32 R170, R124, -0x326172a9, RZ ;  /* 0xcd9e8d577caa7825 */ /* 0x000fe800078e00ff */
[----:B------:R-:W-:Y:S01]  /*1f3c0*/  IMAD.WIDE.U32 R122, R122, -0x326172a9, RZ ;  /* 0xcd9e8d577a7a7825 */ /* 0x000fe200078e00ff */
[----:B------:R-:W-:Y:S04]  /*1f3d0*/  LOP3.LUT R138, R171, R164, R118, 0x96, !PT ;  /* 0x000000a4ab8a7212 */ /* 0x000fe800078e9676 */
[----:B------:R-:W5:Y:S10]  /*1f3e0*/  MUFU.EX2 R3, R239 ;  /* 0x000000ef00037308 */ /* 0x000f740000000800 */
[----:B------:R-:W1:Y:S01]  /*1f3f0*/  MUFU.EX2 R0, R236 ;  /* 0x000000ec00007308 */ /* 0x000e620000000800 */
[----:B----4-:R-:W-:Y:S01]  /*1f400*/  FADD.FTZ R111, R104, R129 ;  /* 0x00000081686f7221 */ /* 0x010fe20000010000 */
[C---:B-----5:R-:W-:Y:S08]  /*1f410*/  F2FP.F16.F32.PACK_AB R165, R3.reuse, R104 ;  /* 0x0000006803a5723e */ /* 0x060ff000000000ff */
[----:B------:R-:W4:Y:S01]  /*1f420*/  MUFU.EX2 R104, R233 ;  /* 0x000000e900687308 */ /* 0x000f220000000800 */
[----:B-1----:R-:W-:Y:S01]  /*1f430*/  F2FP.F16.F32.PACK_AB R168, R0, R109 ;  /* 0x0000006d00a8723e */ /* 0x002fe200000000ff */
[----:B---3--:R-:W-:Y:S02]  /*1f440*/  IMAD R118, R132, 0x70, RZ ;  /* 0x0000007084767824 */ /* 0x008fe400078e02ff */
[----:B------:R-:W-:Y:S01]  /*1f450*/  FADD.FTZ R132, R3, R111 ;  /* 0x0000006f03847221 */ /* 0x000fe20000010000 */
[----:B------:R-:W-:Y:S01]  /*1f460*/  LOP3.LUT R3, R123, R242, R170, 0x96, !PT ;  /* 0x000000f27b037212 */ /* 0x000fe200078e96aa */
[----:B------:R-:W-:Y:S01]  /*1f470*/  FADD.FTZ R111, R109, R128 ;  /* 0x000000806d6f7221 */ /* 0x000fe20000010000 */
[----:B------:R-:W-:Y:S03]  /*1f480*/  IADD3 R118, P0, R118, R116, RZ ;  /* 0x0000007476767210 */ /* 0x000fe60007f1e0ff */
[----:B------:R-:W1:Y:S01]  /*1f490*/  MUFU.EX2 R109, R235 ;  /* 0x000000eb006d7308 */ /* 0x000e620000000800 */
[----:B------:R-:W-:Y:S01]  /*1f4a0*/  FADD.FTZ R128, R0, R111 ;  /* 0x0000006f00807221 */ /* 0x000fe20000010000 */
[----:B------:R-:W-:Y:S01]  /*1f4b0*/  LOP3.LUT R0, R3, 0xff, RZ, 0xc0, !PT ;  /* 0x000000ff03007812 */ /* 0x000fe200078ec0ff */
[----:B----4-:R-:W-:Y:S03]  /*1f4c0*/  FADD.FTZ R111, R104, R115 ;  /* 0x00000073686f7221 */ /* 0x010fe60000010000 */
[----:B------:R-:W-:Y:S01]  /*1f4d0*/  ISETP.GE.U32.AND P1, PT, R192, R0, PT ;  /* 0x00000000c000720c */ /* 0x000fe20003f26070 */
[----:B--2---:R-:W-:Y:S01]  /*1f4e0*/  IMAD.X R119, R133, 0x1, R117, P0 ;  /* 0x0000000185777824 */ /* 0x004fe200000e0675 */
[C---:B------:R-:W-:Y:S04]  /*1f4f0*/  PRMT R0, R2.reuse, 0x7632, R0 ;  /* 0x0000763202007816 */ /* 0x040fe80000000000 */
[----:B------:R-:W-:Y:S02]  /*1f500*/  PRMT R126, R2, 0x5410, R0 ;  /* 0x00005410027e7816 */ /* 0x000fe40000000000 */
[C---:B-1----:R-:W-:Y:S01]  /*1f510*/  F2FP.F16.F32.PACK_AB R104, R109.reuse, R104 ;  /* 0x000000686d68723e */ /* 0x042fe200000000ff */
[----:B------:R-:W-:Y:S01]  /*1f520*/  FADD.FTZ R133, R109, R111 ;  /* 0x0000006f6d857221 */ /* 0x000fe20000010000 */
[----:B------:R-:W-:Y:S03]  /*1f530*/  SHF.R.U32.HI R109, RZ, 0x10, R130 ;  /* 0x00000010ff6d7819 */ /* 0x000fe60000011682 */
[----:B------:R-:W-:Y:S01]  /*1f540*/  @!P1 HADD2 R180, -R2.H0_H0, -RZ.H0_H0 ;  /* 0xa00000ff02b49230 */ /* 0x000fe20000000900 */
[----:B------:R-:W-:Y:S01]  /*1f550*/  MUFU.EX2 R111, R248 ;  /* 0x000000f8006f7308 */ /* 0x000fe20000000800 */
[----:B------:R-:W-:Y:S03]  /*1f560*/  LOP3.LUT R115, R109, 0xff, RZ, 0xc0, !PT ;  /* 0x000000ff6d737812 */ /* 0x000fe600078ec0ff */
[----:B------:R-:W-:Y:S01]  /*1f570*/  PRMT R124, R180, 0x7610, R124 ;  /* 0x00007610b47c7816 */ /* 0x000fe2000000007c */
[----:B------:R1:W-:Y:S01]  /*1f580*/  @!P1 STL.S16 [R1+0x128], R180 ;  /* 0x000128b401009387 */ /* 0x0003e20000100600 */
[----:B------:R-:W-:Y:S02]  /*1f590*/  ISETP.GE.U32.AND P4, PT, R192, R115, PT ;  /* 0x00000073c000720c */ /* 0x000fe40003f86070 */
[----:B------:R-:W-:Y:S01]  /*1f5a0*/  @!P1 PRMT R2, R124, 0x5410, RZ ;  /* 0x000054107c029816 */ /* 0x000fe200000000ff */
[----:B------:R2:W3:Y:S01]  /*1f5b0*/  LDL.S16 R121, [R1+0x10c] ;  /* 0x00010c0001797983 */ /* 0x0004e20000100600 */
[--C-:B------:R-:W-:Y:S03]  /*1f5c0*/  SHF.R.U32.HI R115, RZ, 0x18, R3.reuse ;  /* 0x00000018ff737819 */ /* 0x100fe60000011603 */
[----:B------:R2:W4:Y:S01]  /*1f5d0*/  LDL.S16 R129, [R1+0x108] ;  /* 0x0001080001817983 */ /* 0x0005220000100600 */
[----:B------:R-:W-:Y:S03]  /*1f5e0*/  ISETP.GE.U32.AND P1, PT, R192, R115, PT ;  /* 0x00000073c000720c */ /* 0x000fe60003f26070 */
[----:B------:R5:W-:Y:S04]  /*1f5f0*/  ST.E.U16 desc[UR4][R118.64], R2 ;  /* 0x0000000276007985 */ /* 0x000be8000c101504 */
[----:B------:R-:W2:Y:S04]  /*1f600*/  LDL R120, [R1+0x178] ;  /* 0x0001780001787983 */ /* 0x000ea80000100800 */
[----:B------:R-:W2:Y:S04]  /*1f610*/  LDL R153, [R1+0x17c] ;  /* 0x00017c0001997983 */ /* 0x000ea80000100800 */
[----:B------:R-:W2:Y:S01]  /*1f620*/  LDL R127, [R1+0x180] ;  /* 0x00018000017f7983 */ /* 0x000ea20000100800 */
[----:B-1----:R-:W-:Y:S01]  /*1f630*/  IMAD.MOV.U32 R180, RZ, RZ, R158 ;  /* 0x000000ffffb47224 */ /* 0x002fe200078e009e */
[----:B------:R-:W-:Y:S02]  /*1f640*/  LOP3.LUT R158, R141, R135, R112, 0x96, !PT ;  /* 0x000000878d9e7212 */ /* 0x000fe400078e9670 */
[----:B------:R-:W2:Y:S01]  /*1f650*/  LDL R124, [R1+0x188] ;  /* 0x00018800017c7983 */ /* 0x000ea20000100800 */
[----:B-----5:R-:W-:Y:S02]  /*1f660*/  LOP3.LUT R2, R3, 0xffff, RZ, 0xc0, !PT ;  /* 0x0000ffff03027812 */ /* 0x020fe400078ec0ff */
[----:B------:R-:W-:Y:S02]  /*1f670*/  LOP3.LUT R118, R130, 0xff, RZ, 0xc0, !PT ;  /* 0x000000ff82767812 */ /* 0x000fe400078ec0ff */
[----:B------:R-:W-:Y:S02]  /*1f680*/  SHF.R.U32.HI R2, RZ, 0x8, R2 ;  /* 0x00000008ff027819 */ /* 0x000fe40000011602 */
[----:B------:R-:W-:Y:S02]  /*1f690*/  ISETP.GE.U32.AND P6, PT, R192, R118, PT ;  /* 0x00000076c000720c */ /* 0x000fe40003fc6070 */
[----:B------:R-:W-:Y:S04]  /*1f6a0*/  LOP3.LUT R2, R2, 0xffff, RZ, 0xc0, !PT ;  /* 0x0000ffff02027812 */ /* 0x000fe800078ec0ff */
[----:B------:R-:W-:Y:S02]  /*1f6b0*/  ISETP.GE.U32.AND P0, PT, R192, R2, PT ;  /* 0x00000002c000720c */ /* 0x000fe40003f06070 */
[----:B------:R-:W-:Y:S04]  /*1f6c0*/  SHF.R.U32.HI R2, RZ, 0x10, R3 ;  /* 0x00000010ff027819 */ /* 0x000fe80000011603 */
[----:B------:R-:W-:Y:S02]  /*1f6d0*/  LOP3.LUT R109, R2, 0xff, RZ, 0xc0, !PT ;  /* 0x000000ff026d7812 */ /* 0x000fe400078ec0ff */
[----:B------:R-:W-:Y:S02]  /*1f6e0*/  LOP3.LUT R2, R130, 0xffff, RZ, 0xc0, !PT ;  /* 0x0000ffff82027812 */ /* 0x000fe400078ec0ff */
[----:B------:R-:W-:Y:S02]  /*1f6f0*/  ISETP.GE.U32.AND P2, PT, R192, R109, PT ;  /* 0x0000006dc000720c */ /* 0x000fe40003f46070 */
[----:B------:R-:W-:Y:S01]  /*1f700*/  SHF.R.U32.HI R2, RZ, 0x8, R2 ;  /* 0x00000008ff027819 */ /* 0x000fe20000011602 */
[----:B------:R-:W1:Y:S03]  /*1f710*/  MUFU.EX2 R109, R249 ;  /* 0x000000f9006d7308 */ /* 0x000e660000000800 */
[----:B------:R-:W-:Y:S02]  /*1f720*/  LOP3.LUT R3, R2, 0xffff, RZ, 0xc0, !PT ;  /* 0x0000ffff02037812 */ /* 0x000fe400078ec0ff */
[----:B------:R-:W-:Y:S02]  /*1f730*/  PRMT R2, R181, 0x7610, R2 ;  /* 0x00007610b5027816 */ /* 0x000fe40000000002 */
[----:B-1----:R-:W-:Y:S01]  /*1f740*/  F2FP.F16.F32.PACK_AB R171, R109, R111 ;  /* 0x0000006f6dab723e */ /* 0x002fe200000000ff */
[----:B---3--:R-:W-:Y:S02]  /*1f750*/  @!P0 HADD2 R121, -R0.H0_H0, -RZ.H0_H0 ;  /* 0xa00000ff00798230 */ /* 0x008fe40000000900 */
[----:B----4-:R-:W-:Y:S03]  /*1f760*/  @!P2 HADD2 R129, -R2.H0_H0, -RZ.H0_H0 ;  /* 0xa00000ff0281a230 */ /* 0x010fe60000000900 */
[----:B------:R-:W-:Y:S01]  /*1f770*/  PRMT R118, R121, 0x7610, R118 ;  /* 0x0000761079767816 */ /* 0x000fe20000000076 */
[----:B------:R1:W-:Y:S03]  /*1f780*/  @!P0 STL.S16 [R1+0x10c], R121 ;  /* 0x00010c7901008387 */ /* 0x0003e60000100600 */
[----:B------:R-:W-:Y:S01]  /*1f790*/  @!P0 PRMT R0, R118, 0x5410, RZ ;  /* 0x0000541076008816 */ /* 0x000fe200000000ff */
[----:B------:R3:W-:Y:S01]  /*1f7a0*/  @!P2 STL.S16 [R1+0x108], R129 ;  /* 0x000108810100a387 */ /* 0x0007e20000100600 */
[----:B------:R-:W-:Y:S02]  /*1f7b0*/  PRMT R115, R129, 0x7610, R115 ;  /* 0x0000761081737816 */ /* 0x000fe40000000073 */
[C---:B--2---:R-:W-:Y:S01]  /*1f7c0*/  IADD3 R120, P5, R194.reuse, R120, RZ ;  /* 0x00000078c2787210 */ /* 0x044fe20007fbe0ff */
[----:B------:R2:W4:Y:S04]  /*1f7d0*/  LDL.S16 R212, [R1+0x124] ;  /* 0x0001240001d47983 */ /* 0x0005280000100600 */
[----:B------:R2:W5:Y:S01]  /*1f7e0*/  LDL.S16 R135, [R1+0x138] ;  /* 0x0001380001877983 */ /* 0x0005620000100600 */
[----:B------:R-:W-:Y:S02]  /*1f7f0*/  IADD3 R118, P0, R194, R127, RZ ;  /* 0x0000007fc2767210 */ /* 0x000fe40007f1e0ff */
[----:B------:R-:W2:Y:S03]  /*1f800*/  MUFU.EX2 R127, R246 ;  /* 0x000000f6007f7308 */ /* 0x000ea60000000800 */
[C---:B------:R-:W-:Y:S07]  /*1f810*/  IMAD.X R119, R195.reuse, 0x1, R124, P0 ;  /* 0x00000001c3777824 */ /* 0x040fee00000e067c */
[----:B------:R-:W-:Y:S01]  /*1f820*/  MUFU.EX2 R124, R240 ;  /* 0x000000f0007c7308 */ /* 0x000fe20000000800 */
[----:B-1----:R-:W-:Y:S01]  /*1f830*/  IMAD.X R121, R195, 0x1, R153, P5 ;  /* 0x00000001c3797824 */ /* 0x002fe200028e0699 */
[----:B------:R-:W-:Y:S01]  /*1f840*/  ISETP.GE.U32.AND P5, PT, R192, R3, PT ;  /* 0x00000003c000720c */ /* 0x000fe20003fa6070 */
[----:B------:R1:W5:Y:S01]  /*1f850*/  LDL.S16 R153, [R1+0x114] ;  /* 0x0001140001997983 */ /* 0x0003620000100600 */
[----:B------:R-:W-:Y:S03]  /*1f860*/  FADD.FTZ R3, R111, R125 ;  /* 0x0000007d6f037221 */ /* 0x000fe60000010000 */
[----:B------:R1:W-:Y:S01]  /*1f870*/  ST.E.U16 desc[UR4][R120.64], R0 ;  /* 0x0000000078007985 */ /* 0x0003e2000c101504 */
[----:B---3--:R-:W-:Y:S01]  /*1f880*/  FADD.FTZ R129, R109, R3 ;  /* 0x000000036d817221 */ /* 0x008fe20000010000 */
[----:B------:R-:W-:Y:S01]  /*1f890*/  SHF.R.U32.HI R109, RZ, 0x10, R122 ;  /* 0x00000010ff6d7819 */ /* 0x000fe2000001167a */
[----:B------:R-:W3:Y:S01]  /*1f8a0*/  MUFU.EX2 R3, R247 ;  /* 0x000000f700037308 */ /* 0x000ee20000000800 */
[----:B--2---:R-:W-:Y:S02]  /*1f8b0*/  FADD.FTZ R112, R127, R132 ;  /* 0x000000847f707221 */ /* 0x004fe40000010000 */
[----:B------:R-:W-:Y:S07]  /*1f8c0*/  LOP3.LUT R109, R109, 0xff, RZ, 0xc0, !PT ;  /* 0x000000ff6d6d7812 */ /* 0x000fee00078ec0ff */
[----:B------:R-:W-:Y:S01]  /*1f8d0*/  MUFU.EX2 R111, R243 ;  /* 0x000000f3006f7308 */ /* 0x000fe20000000800 */
[C---:B---3--:R-:W-:Y:S01]  /*1f8e0*/  F2FP.F16.F32.PACK_AB R162, R3.reuse, R127 ;  /* 0x0000007f03a2723e */ /* 0x048fe200000000ff */
[----:B------:R-:W-:Y:S08]  /*1f8f0*/  FADD.FTZ R155, R3, R112 ;  /* 0x00000070039b7221 */ /* 0x000ff00000010000 */
[----:B------:R-:W-:Y:S01]  /*1f900*/  MUFU.EX2 R127, R252 ;  /* 0x000000fc007f7308 */ /* 0x000fe20000000800 */
[----:B-1----:R-:W-:Y:S04]  /*1f910*/  PRMT R0, R181, 0x7632, R0 ;  /* 0x00007632b5007816 */ /* 0x002fe80000000000 */
[----:B------:R-:W-:Y:S02]  /*1f920*/  PRMT R125, R2, 0x5410, R0 ;  /* 0x00005410027d7816 */ /* 0x000fe40000000000 */
[----:B------:R-:W-:Y:S03]  /*1f930*/  @!P2 PRMT R2, R115, 0x5410, RZ ;  /* 0x000054107302a816 */ /* 0x000fe600000000ff */
[----:B------:R-:W1:Y:S02]  /*1f940*/  MUFU.EX2 R115, R244 ;  /* 0x000000f400737308 */ /* 0x000e640000000800 */
[----:B------:R2:W-:Y:S01]  /*1f950*/  ST.E.U16 desc[UR4][R118.64], R2 ;  /* 0x0000000276007985 */ /* 0x0005e2000c101504 */
[----:B-1----:R-:W-:Y:S01]  /*1f960*/  F2FP.F16.F32.PACK_AB R161, R111, R115 ;  /* 0x000000736fa1723e */ /* 0x002fe200000000ff */
[----:B------:R-:W-:Y:S06]  /*1f970*/  FADD.FTZ R3, R115, R128 ;  /* 0x0000008073037221 */ /* 0x000fec0000010000 */
[----:B------:R-:W-:Y:S01]  /*1f980*/  MUFU.EX2 R115, R223 ;  /* 0x000000df00737308 */ /* 0x000fe20000000800 */
[----:B--2---:R-:W-:Y:S04]  /*1f990*/  SHF.R.U32.HI R2, RZ, 0x18, R130 ;  /* 0x00000018ff027819 */ /* 0x004fe80000011682 */
[----:B------:R-:W-:Y:S02]  /*1f9a0*/  ISETP.GE.U32.AND P2, PT, R192, R2, PT ;  /* 0x00000002c000720c */ /* 0x000fe40003f46070 */
[----:B------:R-:W-:Y:S04]  /*1f9b0*/  LOP3.LUT R2, R122, 0xff, RZ, 0xc0, !PT ;  /* 0x000000ff7a027812 */ /* 0x000fe800078ec0ff */
[----:B------:R-:W-:Y:S02]  /*1f9c0*/  ISETP.GE.U32.AND P0, PT, R192, R2, PT ;  /* 0x00000002c000720c */ /* 0x000fe40003f06070 */
[----:B------:R-:W1:Y:S01]  /*1f9d0*/  MUFU.EX2 R2, R241 ;  /* 0x000000f100027308 */ /* 0x000e620000000800 */
[----:B----4-:R-:W-:Y:S05]  /*1f9e0*/  @!P1 HADD2 R212, -R0.H0_H0, -RZ.H0_H0 ;  /* 0xa00000ff00d49230 */ /* 0x010fea0000000900 */
[----:B------:R-:W-:Y:S01]  /*1f9f0*/  PRMT R154, R212, 0x7610, R154 ;  /* 0x00007610d49a7816 */ /* 0x000fe2000000009a */
[----:B------:R2:W-:Y:S03]  /*1fa00*/  @!P1 STL.S16 [R1+0x124], R212 ;  /* 0x000124d401009387 */ /* 0x0005e60000100600 */
[----:B------:R-:W-:Y:S01]  /*1fa10*/  @!P1 PRMT R0, R154, 0x5410, RZ ;  /* 0x000054109a009816 */ /* 0x000fe200000000ff */
[----:B------:R4:W3:Y:S01]  /*1fa20*/  LDL.S16 R225, [R1+0x134] ;  /* 0x0001340001e17983 */ /* 0x0008e20000100600 */
[----:B------:R-:W-:Y:S01]  /*1fa30*/  ISETP.GE.U32.AND P1, PT, R192, R109, PT ;  /* 0x0000006dc000720c */ /* 0x000fe20003f26070 */
[----:B------:R-:W-:Y:S01]  /*1fa40*/  FADD.FTZ R154, R111, R3 ;  /* 0x000000036f9a7221 */ /* 0x000fe20000010000 */
[----:B------:R-:W-:Y:S01]  /*1fa50*/  PRMT R109, R108, 0x7632, R109 ;  /* 0x000076326c6d7816 */ /* 0x000fe2000000006d */
[----:B------:R-:W-:Y:S01]  /*1fa60*/  ST.E.U16 desc[UR4][R118.64+0x2], R0 ;  /* 0x0000020076007985 */ /* 0x000fe2000c101504 */
[----:B------:R-:W-:Y:S02]  /*1fa70*/  LOP3.LUT R111, R122, 0xffff, RZ, 0xc0, !PT ;  /* 0x0000ffff7a6f7812 */ /* 0x000fe400078ec0ff */
[----:B------:R-:W-:Y:S01]  /*1fa80*/  PRMT R112, R108, 0x5410, R109 ;  /* 0x000054106c707816 */ /* 0x000fe2000000006d */
[----:B-----5:R-:W-:Y:S01]  /*1fa90*/  @!P5 HADD2 R135, -R109.H0_H0, -RZ.H0_H0 ;  /* 0xa00000ff6d87d230 */ /* 0x020fe20000000900 */
[----:B------:R-:W-:Y:S01]  /*1faa0*/  SHF.R.U32.HI R111, RZ, 0x8, R111 ;  /* 0x00000008ff6f7819 */ /* 0x000fe2000001166f */
[----:B------:R-:W-:Y:S01]  /*1fab0*/  @!P6 HADD2 R153, -R108.H0_H0, -RZ.H0_H0 ;  /* 0xa00000ff6c99e230 */ /* 0x000fe20000000900 */
[----:B------:R-:W-:Y:S02]  /*1fac0*/  SHF.R.U32.HI R3, RZ, 0x18, R122 ;  /* 0x00000018ff037819 */ /* 0x000fe4000001167a */
[----:B------:R-:W-:Y:S02]  /*1fad0*/  PRMT R186, R135, 0x7610, R186 ;  /* 0x0000761087ba7816 */ /* 0x000fe400000000ba */
[----:B------:R-:W-:Y:S02]  /*1fae0*/  PRMT R128, R153, 0x7610, R128 ;  /* 0x0000761099807816 */ /* 0x000fe40000000080 */
[----:B------:R-:W-:Y:S01]  /*1faf0*/  @!P5 PRMT R109, R186, 0x5410, RZ ;  /* 0x00005410ba6dd816 */ /* 0x000fe200000000ff */
[----:B------:R-:W-:Y:S01]  /*1fb00*/  IMAD.MOV.U32 R186, RZ, RZ, R214 ;  /* 0x000000ffffba7224 */ /* 0x000fe200078e00d6 */
[----:B------:R-:W-:Y:S01]  /*1fb10*/  @!P6 PRMT R108, R128, 0x5410, RZ ;  /* 0x00005410806ce816 */ /* 0x000fe200000000ff */
[----:B------:R-:W-:Y:S01]  /*1fb20*/  FADD.FTZ R128, R124, R133 ;  /* 0x000000857c807221 */ /* 0x000fe20000010000 */
[----:B------:R-:W-:Y:S01]  /*1fb30*/  LOP3.LUT R111, R111, 0xffff, RZ, 0xc0, !PT ;  /* 0x0000ffff6f6f7812 */ /* 0x000fe200078ec0ff */
[----:B--2---:R-:W2:Y:S01]  /*1fb40*/  LDL R212, [R1+0x8] ;  /* 0x0000080001d47983 */ /* 0x004ea20000100800 */
[----:B------:R-:W-:Y:S02]  /*1fb50*/  IMAD.MOV.U32 R214, RZ, RZ, R180 ;  /* 0x000000ffffd67224 */ /* 0x000fe400078e00b4 */
[----:B------:R-:W-:Y:S01]  /*1fb60*/  IMAD.MOV.U32 R180, RZ, RZ, R139 ;  /* 0x000000ffffb47224 */ /* 0x000fe200078e008b */
[----:B------:R5:W-:Y:S01]  /*1fb70*/  @!P6 STL.S16 [R1+0x114], R153 ;  /* 0x000114990100e387 */ /* 0x000be20000100600 */
[----:B------:R-:W-:Y:S02]  /*1fb80*/  ISETP.GE.U32.AND P6, PT, R192, R3, PT ;  /* 0x00000003c000720c */ /* 0x000fe40003fc6070 */
[----:B-1----:R-:W-:Y:S01]  /*1fb90*/  F2FP.F16.F32.PACK_AB R3, R2, R124 ;  /* 0x0000007c0203723e */ /* 0x002fe200000000ff */
[----:B------:R4:W4:Y:S04]  /*1fba0*/  LDL.S16 R223, [R1+0x130] ;  /* 0x0001300001df7983 */ /* 0x0009280000100600 */
[----:B------:R1:W4:Y:S04]  /*1fbb0*/  LDL.S16 R222, [R1+0x12c] ;  /* 0x00012c0001de7983 */ /* 0x0003280000100600 */
[----:B------:R1:W-:Y:S01]  /*1fbc0*/  @!P5 STL.S16 [R1+0x138], R135 ;  /* 0x000138870100d387 */ /* 0x0003e20000100600 */
[----:B------:R-:W-:Y:S02]  /*1fbd0*/  ISETP.GE.U32.AND P5, PT, R192, R111, PT ;  /* 0x0000006fc000720c */ /* 0x000fe40003fa6070 */
[----:B------:R-:W-:Y:S01]  /*1fbe0*/  PRMT R111, R110, 0x7632, R111 ;  /* 0x000076326e6f7816 */ /* 0x000fe2000000006f */
[----:B------:R2:W4:Y:S04]  /*1fbf0*/  LDL.S16 R139, [R1+0x118] ;  /* 0x00011800018b7983 */ /* 0x0005280000100600 */
[----:B------:R-:W-:Y:S04]  /*1fc00*/  ST.E.U16 desc[UR4][R194.64+0x10], R108 ;  /* 0x0000106cc2007985 */ /* 0x000fe8000c101504 */
[----:B------:R2:W-:Y:S01]  /*1fc10*/  ST.E.U16 desc[UR4][R194.64+0x12], R109 ;  /* 0x0000126dc2007985 */ /* 0x0005e2000c101504 */
[----:B-----5:R-:W-:Y:S01]  /*1fc20*/  FADD.FTZ R153, R2, R128 ;  /* 0x0000008002997221 */ /* 0x020fe20000010000 */
[----:B------:R-:W-:Y:S01]  /*1fc30*/  F2FP.F16.F32.PACK_AB R2, R115, R127 ;  /* 0x0000007f7302723e */ /* 0x000fe200000000ff */
[----:B------:R-:W-:Y:S04]  /*1fc40*/  FADD.FTZ R128, R127, R129 ;  /* 0x000000817f807221 */ /* 0x000fe80000010000 */
[----:B------:R-:W-:Y:S01]  /*1fc50*/  FADD.FTZ R128, R115, R128 ;  /* 0x0000008073807221 */ /* 0x000fe20000010000 */
[----:B------:R-:W-:Y:S01]  /*1fc60*/  PRMT R115, R110, 0x5410, R111 ;  /* 0x000054106e737816 */ /* 0x000fe2000000006f */
[----:B-1----:R-:W-:Y:S04]  /*1fc70*/  IMAD.WIDE.U32 R134, R134, -0x2daee0ad, RZ ;  /* 0xd2511f5386867825 */ /* 0x002fe800078e00ff */
[----:B---3--:R-:W-:Y:S05]  /*1fc80*/  @!P4 HADD2 R225, -R110.H0_H0, -RZ.H0_H0 ;  /* 0xa00000ff6ee1c230 */ /* 0x008fea0000000900 */
[----:B------:R-:W-:Y:S01]  /*1fc90*/  PRMT R224, R225, 0x7610, R224 ;  /* 0x00007610e1e07816 */ /* 0x000fe200000000e0 */
[----:B------:R-:W-:Y:S03]  /*1fca0*/  @!P4 STL.S16 [R1+0x134], R225 ;  /* 0x000134e10100c387 */ /* 0x000fe60000100600 */
[----:B------:R-:W-:Y:S01]  /*1fcb0*/  @!P4 PRMT R110, R224, 0x5410, RZ ;  /* 0x00005410e06ec816 */ /* 0x000fe200000000ff */
[----:B------:R1:W-:Y:S04]  /*1fcc0*/  STL [R1+0x174], R128 ;  /* 0x0001748001007387 */ /* 0x0003e80000100800 */
[----:B------:R-:W-:Y:S01]  /*1fcd0*/  ST.E.U16 desc[UR4][R116.64+0x10], R110 ;  /* 0x0000106e74007985 */ /* 0x000fe2000c101504 */
[----:B--2---:R-:W-:Y:S04]  /*1fce0*/  LOP3.LUT R124, R135, R212, R182, 0x96, !PT ;  /* 0x000000d4877c7212 */ /* 0x004fe800078e96b6 */
[----:B------:R-:W-:Y:S02]  /*1fcf0*/  LOP3.LUT R0, R124, 0xff, RZ, 0xc0, !PT ;  /* 0x000000ff7c007812 */ /* 0x000fe400078ec0ff */
[----:B------:R-:W-:Y:S02]  /*1fd00*/  SHF.R.U32.HI R109, RZ, 0x18, R124 ;  /* 0x00000018ff6d7819 */ /* 0x000fe4000001167c */
[----:B------:R-:W-:Y:S01]  /*1fd10*/  ISETP.GE.U32.AND P4, PT, R192, R0, PT ;  /* 0x00000000c000720c */ /* 0x000fe20003f86070 */
[----:B----4-:R-:W-:Y:S01]  /*1fd20*/  @!P2 HADD2 R223, -R111.H0_H0, -RZ.H0_H0 ;  /* 0xa00000ff6fdfa230 */ /* 0x010fe20000000900 */
[----:B------:R-:W-:Y:S01]  /*1fd30*/  LOP3.LUT R0, R124, 0xffff, RZ, 0xc0, !PT ;  /* 0x0000ffff7c007812 */ /* 0x000fe200078ec0ff */
[----:B------:R-:W-:Y:S01]  /*1fd40*/  @!P0 HADD2 R222, -R107.H0_H0, -RZ.H0_H0 ;  /* 0xa00000ff6bde8230 */ /* 0x000fe20000000900 */
[----:B-1----:R1:W2:Y:S02]  /*1fd50*/  LDL.S16 R128, [R1+0x104] ;  /* 0x0001040001807983 */ /* 0x0022a40000100600 */
[----:B------:R-:W-:Y:S02]  /*1fd60*/  PRMT R221, R223, 0x7610, R221 ;  /* 0x00007610dfdd7816 */ /* 0x000fe400000000dd */
[----:B------:R-:W-:Y:S01]  /*1fd70*/  SHF.R.U32.HI R0, RZ, 0x8, R0 ;  /* 0x00000008ff007819 */ /* 0x000fe20000011600 */
[----:B------:R-:W-:Y:S01]  /*1fd80*/  @!P2 STL.S16 [R1+0x130], R223 ;  /* 0x000130df0100a387 */ /* 0x000fe20000100600 */
[----:B------:R-:W-:Y:S02]  /*1fd90*/  @!P2 PRMT R111, R221, 0x5410, RZ ;  /* 0x00005410dd6fa816 */ /* 0x000fe400000000ff */
[----:B------:R-:W-:Y:S01]  /*1fda0*/  LOP3.LUT R108, R0, 0xffff, RZ, 0xc0, !PT ;  /* 0x0000ffff006c7812 */ /* 0x000fe200078ec0ff */
[----:B------:R-:W-:Y:S01]  /*1fdb0*/  @!P0 STL.S16 [R1+0x12c], R222 ;  /* 0x00012cde01008387 */ /* 0x000fe20000100600 */
[C---:B------:R-:W-:Y:S02]  /*1fdc0*/  PRMT R0, R107.reuse, 0x7632, R0 ;  /* 0x000076326b007816 */ /* 0x040fe40000000000 */
[----:B------:R-:W-:Y:S01]  /*1fdd0*/  PRMT R219, R222, 0x7610, R219 ;  /* 0x00007610dedb7816 */ /* 0x000fe200000000db */
[----:B------:R1:W3:Y:S01]  /*1fde0*/  LDL.S16 R221, [R1+0x100] ;  /* 0x0001000001dd7983 */ /* 0x0002e20000100600 */
[C---:B------:R-:W-:Y:S01]  /*1fdf0*/  ISETP.GE.U32.AND P2, PT, R192.reuse, R108, PT ;  /* 0x0000006cc000720c */ /* 0x040fe20003f46070 */
[----:B------:R-:W-:Y:S01]  /*1fe00*/  @!P5 HADD2 R139, -R0.H0_H0, -RZ.H0_H0 ;  /* 0xa00000ff008bd230 */ /* 0x000fe20000000900 */
[----:B------:R-:W-:Y:S01]  /*1fe10*/  SHF.R.U32.HI R108, RZ, 0x10, R124 ;  /* 0x00000010ff6c7819 */ /* 0x000fe2000001167c */
[----:B------:R-:W-:Y:S01]  /*1fe20*/  ST.E.U16 desc[UR4][R116.64+0x12], R111 ;  /* 0x0000126f74007985 */ /* 0x000fe2000c101504 */
[----:B------:R-:W-:Y:S02]  /*1fe30*/  PRMT R124, R107, 0x5410, R0 ;  /* 0x000054106b7c7816 */ /* 0x000fe40000000000 */
[----:B------:R-:W-:Y:S02]  /*1fe40*/  @!P0 PRMT R107, R219, 0x5410, RZ ;  /* 0x00005410db6b8816 */ /* 0x000fe400000000ff */
[----:B------:R-:W-:Y:S01]  /*1fe50*/  PRMT R217, R139, 0x7610, R217 ;  /* 0x000076108bd97816 */ /* 0x000fe200000000d9 */
[----:B------:R1:W4:Y:S01]  /*1fe60*/  LDL.S16 R219, [R1+0x110] ;  /* 0x0001100001db7983 */ /* 0x0003220000100600 */
[----:B------:R-:W-:Y:S02]  /*1fe70*/  ISETP.GE.U32.AND P0, PT, R192, R109, PT ;  /* 0x0000006dc000720c */ /* 0x000fe40003f06070 */
[----:B------:R-:W-:Y:S01]  /*1fe80*/  @!P5 PRMT R0, R217, 0x5410, RZ ;  /* 0x00005410d900d816 */ /* 0x000fe200000000ff */
[----:B------:R5:W-:Y:S01]  /*1fe90*/  @!P5 STL.S16 [R1+0x118], R139 ;  /* 0x0001188b0100d387 */ /* 0x000be20000100600 */
[C---:B------:R-:W-:Y:S02]  /*1fea0*/  PRMT R109, R179.reuse, 0x7610, R109 ;  /* 0x00007610b36d7816 */ /* 0x040fe4000000006d */
[----:B------:R-:W-:Y:S01]  /*1feb0*/  LOP3.LUT R108, R108, 0xff, RZ, 0xc0, !PT ;  /* 0x000000ff6c6c7812 */ /* 0x000fe200078ec0ff */
[----:B------:R1:W4:Y:S03]  /*1fec0*/  LDL.S16 R217, [R1+0xf8] ;  /* 0x0000f80001d97983 */ /* 0x0003260000100600 */
[----:B------:R-:W-:Y:S01]  /*1fed0*/  ISETP.GE.U32.AND P5, PT, R192, R108, PT ;  /* 0x0000006cc000720c */ /* 0x000fe20003fa6070 */
[----:B------:R1:W-:Y:S01]  /*1fee0*/  ST.E.U16 desc[UR4][R120.64+0xe], R107 ;  /* 0x00000e6b78007985 */ /* 0x0003e2000c101504 */
[----:B------:R-:W-:Y:S03]  /*1fef0*/  PRMT R108, R179, 0x7632, R108 ;  /* 0x00007632b36c7816 */ /* 0x000fe6000000006c */
[----:B------:R1:W-:Y:S01]  /*1ff00*/  ST.E.U16 desc[UR4][R120.64+0x10], R0 ;  /* 0x0000100078007985 */ /* 0x0003e2000c101504 */
[----:B-----5:R-:W-:Y:S05]  /*1ff10*/  IMAD.WIDE.U32 R138, R138, -0x2daee0ad, RZ ;  /* 0xd2511f538a8a7825 */ /* 0x020fea00078e00ff */
[----:B------:R-:W-:Y:S04]  /*1ff20*/  LOP3.LUT R110, R139, R212, R176, 0x96, !PT ;  /* 0x000000d48b6e7212 */ /* 0x000fe800078e96b0 */
[C---:B------:R-:W-:Y:S02]  /*1ff30*/  LOP3.LUT R111, R110.reuse, 0xff, RZ, 0xc0, !PT ;  /* 0x000000ff6e6f7812 */ /* 0x040fe400078ec0ff */
[----:B-1----:R-:W-:Y:S04]  /*1ff40*/  LOP3.LUT R107, R110, 0xffff, RZ, 0xc0, !PT ;  /* 0x0000ffff6e6b7812 */ /* 0x002fe800078ec0ff */
[--C-:B------:R-:W-:Y:S02]  /*1ff50*/  SHF.R.U32.HI R0, RZ, 0x8, R107.reuse ;  /* 0x00000008ff007819 */ /* 0x100fe4000001166b */
[----:B------:R-:W-:Y:S01]  /*1ff60*/  PRMT R107, R144, 0x7610, R107 ;  /* 0x00007610906b7816 */ /* 0x000fe2000000006b */
[----:B--2---:R-:W-:Y:S05]  /*1ff70*/  @!P1 HADD2 R128, -R109.H0_H0, -RZ.H0_H0 ;  /* 0xa00000ff6d809230 */ /* 0x004fea0000000900 */
[----:B------:R-:W-:Y:S01]  /*1ff80*/  PRMT R133, R128, 0x7610, R133 ;  /* 0x0000761080857816 */ /* 0x000fe20000000085 */
[----:B------:R1:W-:Y:S04]  /*1ff90*/  @!P1 STL.S16 [R1+0x104], R128 ;  /* 0x0001048001009387 */ /* 0x0003e80000100600 */
[----:B------:R2:W5:Y:S01]  /*1ffa0*/  LDL.S16 R179, [R1+0xf4] ;  /* 0x0000f40001b37983 */ /* 0x0005620000100600 */
[----:B---3--:R-:W-:Y:S05]  /*1ffb0*/  @!P6 HADD2 R221, -R108.H0_H0, -RZ.H0_H0 ;  /* 0xa00000ff6cdde230 */ /* 0x008fea0000000900 */
[----:B------:R-:W-:Y:S01]  /*1ffc0*/  PRMT R132, R221, 0x7610, R132 ;  /* 0x00007610dd847816 */ /* 0x000fe20000000084 */
[----:B----4-:R-:W-:Y:S05]  /*1ffd0*/  @!P4 HADD2 R219, -R107.H0_H0, -RZ.H0_H0 ;  /* 0xa00000ff6bdbc230 */ /* 0x010fea0000000900 */
[----:B------:R-:W-:Y:S02]  /*1ffe0*/  PRMT R218, R219, 0x7610, R218 ;  /* 0x00007610dbda7816 */ /* 0x000fe400000000da */
[----:B-1----:R-:W-:Y:S02]  /*1fff0*/  PRMT R128, R109, 0x5410, R108 ;  /* 0x000054106d807816 */ /* 0x002fe4000000006c */
[----:B------:R-:W-:Y:S02]  /*20000*/  @!P1 PRMT R109, R133, 0x5410, RZ ;  /* 0x00005410856d9816 */ /* 0x000fe400000000ff */
[----:B------:R-:W-:Y:S01]  /*20010*/  ISETP.GE.U32.AND P1, PT, R192, R111, PT ;  /* 0x0000006fc000720c */ /* 0x000fe20003f26070 */
[----:B------:R2:W3:Y:S01]  /*20020*/  LDL.S16 R133, [R1+0xf0] ;  /* 0x0000f00001857983 */ /* 0x0004e20000100600 */
[----:B------:R-:W-:Y:S02]  /*20030*/  @!P6 PRMT R108, R132, 0x5410, RZ ;  /* 0x00005410846ce816 */ /* 0x000fe400000000ff */
[----:B------:R-:W-:Y:S01]  /*20040*/  LOP3.LUT R111, R0, 0xffff, RZ, 0xc0, !PT ;  /* 0x0000ffff006f7812 */ /* 0x000fe200078ec0ff */
[----:B------:R-:W-:Y:S01]  /*20050*/  @!P6 STL.S16 [R1+0x100], R221 ;  /* 0x000100dd0100e387 */ /* 0x000fe20000100600 */
[----:B------:R-:W-:Y:S02]  /*20060*/  PRMT R0, R144, 0x7632, R0 ;  /* 0x0000763290007816 */ /* 0x000fe40000000000 */
[----:B------:R-:W-:Y:S01]  /*20070*/  ISETP.GE.U32.AND P6, PT, R192, R111, PT ;  /* 0x0000006fc000720c */ /* 0x000fe20003fc6070 */
[----:B------:R1:W-:Y:S01]  /*20080*/  ST.E.U16 desc[UR4][R118.64+0x12], R108 ;  /* 0x0000126c76007985 */ /* 0x0003e2000c101504 */
[----:B------:R-:W-:Y:S01]  /*20090*/  PRMT R132, R107, 0x5410, R0 ;  /* 0x000054106b847816 */ /* 0x000fe20000000000 */
[----:B------:R-:W-:Y:S01]  /*200a0*/  @!P2 HADD2 R217, -R0.H0_H0, -RZ.H0_H0 ;  /* 0xa00000ff00d9a230 */ /* 0x000fe20000000900 */
[----:B------:R-:W-:Y:S01]  /*200b0*/  @!P4 PRMT R107, R218, 0x5410, RZ ;  /* 0x00005410da6bc816 */ /* 0x000fe200000000ff */
[----:B------:R-:W-:Y:S01]  /*200c0*/  @!P4 STL.S16 [R1+0x110], R219 ;  /* 0x000110db0100c387 */ /* 0x000fe20000100600 */
[--C-:B------:R-:W-:Y:S02]  /*200d0*/  SHF.R.U32.HI R111, RZ, 0x18, R110.reuse ;  /* 0x00000018ff6f7819 */ /* 0x100fe4000001166e */
[----:B------:R-:W-:Y:S01]  /*200e0*/  PRMT R141, R217, 0x7610, R141 ;  /* 0x00007610d98d7816 */ /* 0x000fe2000000008d */
[----:B------:R4:W-:Y:S01]  /*200f0*/  @!P2 STL.S16 [R1+0xf8], R217 ;  /* 0x0000f8d90100a387 */ /* 0x0009e20000100600 */
[----:B------:R-:W-:Y:S02]  /*20100*/  ISETP.GE.U32.AND P4, PT, R192, R111, PT ;  /* 0x0000006fc000720c */ /* 0x000fe40003f86070 */
[----:B------:R-:W-:Y:S01]  /*20110*/  @!P2 PRMT R0, R141, 0x5410, RZ ;  /* 0x000054108d00a816 */ /* 0x000fe200000000ff */
[----:B------:R2:W2:Y:S01]  /*20120*/  LDL.S16 R218, [R1+0xec] ;  /* 0x0000ec0001da7983 */ /* 0x0004a20000100600 */
[----:B------:R-:W-:Y:S03]  /*20130*/  LOP3.LUT R111, R134, 0xff, RZ, 0xc0, !PT ;  /* 0x000000ff866f7812 */ /* 0x000fe600078ec0ff */
[----:B------:R4:W-:Y:S01]  /*20140*/  ST.E.U16 desc[UR4][R118.64+0x10], R109 ;  /* 0x0000106d76007985 */ /* 0x0009e2000c101504 */
[----:B------:R-:W-:Y:S02]  /*20150*/  ISETP.GE.U32.AND P2, PT, R192, R111, PT ;  /* 0x0000006fc000720c */ /* 0x000fe40003f46070 */
[----:B------:R-:W-:Y:S01]  /*20160*/  SHF.R.U32.HI R111, RZ, 0x10, R110 ;  /* 0x00000010ff6f7819 */ /* 0x000fe2000001166e */
[----:B------:R2:W2:Y:S01]  /*20170*/  LDL.S16 R141, [R1+0xe8] ;  /* 0x0000e800018d7983 */ /* 0x0004a20000100600 */
[----:B------:R-:W-:Y:S02]  /*20180*/  LOP3.LUT R110, R134, 0xffff, RZ, 0xc0, !PT ;  /* 0x0000ffff866e7812 */ /* 0x000fe400078ec0ff */
[----:B------:R-:W-:Y:S01]  /*20190*/  LOP3.LUT R111, R111, 0xff, RZ, 0xc0, !PT ;  /* 0x000000ff6f6f7812 */ /* 0x000fe200078ec0ff */
[----:B------:R4:W-:Y:S01]  /*201a0*/  ST.E.U16 desc[UR4][R194.64+0x22], R0 ;  /* 0x00002200c2007985 */ /* 0x0009e2000c101504 */
[----:B------:R-:W-:Y:S02]  /*201b0*/  SHF.R.U32.HI R110, RZ, 0x8, R110 ;  /* 0x00000008ff6e7819 */ /* 0x000fe4000001166e */
[C---:B-1----:R-:W-:Y:S01]  /*201c0*/  PRMT R108, R145.reuse, 0x7610, R108 ;  /* 0x00007610916c7816 */ /* 0x042fe2000000006c */
[----:B------:R1:W-:Y:S01]  /*201d0*/  ST.E.U16 desc[UR4][R194.64+0x20], R107 ;  /* 0x0000206bc2007985 */ /* 0x0003e2000c101504 */
[----:B------:R-:W-:Y:S03]  /*201e0*/  LOP3.LUT R110, R110, 0xffff, RZ, 0xc0, !PT ;  /* 0x0000ffff6e6e7812 */ /* 0x000fe600078ec0ff */
[----:B----4-:R4:W4:Y:S01]  /*201f0*/  LDL.S16 R217, [R1+0xe4] ;  /* 0x0000e40001d97983 */ /* 0x0109220000100600 */
[----:B------:R-:W-:Y:S02]  /*20200*/  PRMT R109, R145, 0x7632, R109 ;  /* 0x00007632916d7816 */ /* 0x000fe4000000006d */
[----:B------:R-:W-:Y:S02]  /*20210*/  PRMT R0, R106, 0x7632, R0 ;  /* 0x000076326a007816 */ /* 0x000fe40000000000 */
[----:B-1----:R-:W-:Y:S04]  /*20220*/  SHF.R.U32.HI R107, RZ, 0x10, R134 ;  /* 0x00000010ff6b7819 */ /* 0x002fe80000011686 */
[----:B------:R-:W-:Y:S01]  /*20230*/  LOP3.LUT R107, R107, 0xff, RZ, 0xc0, !PT ;  /* 0x000000ff6b6b7812 */ /* 0x000fe200078ec0ff */
[----:B-----5:R-:W-:Y:S05]  /*20240*/  @!P5 HADD2 R179, -R108.H0_H0, -RZ.H0_H0 ;  /* 0xa00000ff6cb3d230 */ /* 0x020fea0000000900 */
[----:B------:R-:W-:Y:S01]  /*20250*/  PRMT R144, R179, 0x7610, R144 ;  /* 0x00007610b3907816 */ /* 0x000fe20000000090 */
[----:B------:R1:W-:Y:S01]  /*20260*/  @!P5 STL.S16 [R1+0xf4], R179 ;  /* 0x0000f4b30100d387 */ /* 0x0003e20000100600 */
[----:B---3--:R-:W-:Y:S05]  /*20270*/  @!P0 HADD2 R133, -R109.H0_H0, -RZ.H0_H0 ;  /* 0xa00000ff6d858230 */ /* 0x008fea0000000900 */
[----:B------:R-:W-:Y:S01]  /*20280*/  PRMT R129, R133, 0x7610, R129 ;  /* 0x0000761085817816 */ /* 0x000fe20000000081 */
[----:B------:R3:W-:Y:S04]  /*20290*/  @!P0 STL.S16 [R1+0xf0], R133 ;  /* 0x0000f08501008387 */ /* 0x0007e80000100600 */
[----:B-1----:R1:W5:Y:S01]  /*202a0*/  LDL.S16 R179, [R1+0xe0] ;  /* 0x0000e00001b37983 */ /* 0x0023620000100600 */
[----:B--2---:R-:W-:Y:S02]  /*202b0*/  @!P1 HADD2 R218, -R106.H0_H0, -RZ.H0_H0 ;  /* 0xa00000ff6ada9230 */ /* 0x004fe40000000900 */
[----:B------:R-:W-:Y:S01]  /*202c0*/  @!P6 HADD2 R141, -R0.H0_H0, -RZ.H0_H0 ;  /* 0xa00000ff008de230 */ /* 0x000fe20000000900 */
[----:B---3--:R-:W-:Y:S02]  /*202d0*/  PRMT R133, R108, 0x5410, R109 ;  /* 0x000054106c857816 */ /* 0x008fe4000000006d */
[----:B------:R-:W-:Y:S02]  /*202e0*/  @!P5 PRMT R108, R144, 0x5410, RZ ;  /* 0x00005410906cd816 */ /* 0x000fe400000000ff */
[----:B------:R-:W-:Y:S01]  /*202f0*/  @!P0 PRMT R109, R129, 0x5410, RZ ;  /* 0x00005410816d8816 */ /* 0x000fe200000000ff */
[----:B------:R1:W2:Y:S01]  /*20300*/  LDL.S16 R144, [R1+0xdc] ;  /* 0x0000dc0001907983 */ /* 0x0002a20000100600 */
[----:B------:R-:W-:Y:S02]  /*20310*/  ISETP.GE.U32.AND P0, PT, R192, R110, PT ;  /* 0x0000006ec000720c */ /* 0x000fe40003f06070 */
[----:B------:R-:W-:Y:S01]  /*20320*/  PRMT R110, R218, 0x7610, R110 ;  /* 0x00007610da6e7816 */ /* 0x000fe2000000006e */
[----:B------:R1:W3:Y:S01]  /*20330*/  LDL.S16 R129, [R1+0xd8] ;  /* 0x0000d80001817983 */ /* 0x0002e20000100600 */
[----:B------:R-:W-:Y:S02]  /*20340*/  PRMT R187, R141, 0x7610, R187 ;  /* 0x000076108dbb7816 */ /* 0x000fe400000000bb */
[----:B------:R-:W-:Y:S01]  /*20350*/  ISETP.GE.U32.AND P5, PT, R192, R111, PT ;  /* 0x0000006fc000720c */ /* 0x000fe20003fa6070 */
[----:B------:R-:W-:Y:S04]  /*20360*/  @!P1 STL.S16 [R1+0xec], R218 ;  /* 0x0000ecda01009387 */ /* 0x000fe80000100600 */
[----:B------:R4:W-:Y:S04]  /*20370*/  @!P6 STL.S16 [R1+0xe8], R141 ;  /* 0x0000e88d0100e387 */ /* 0x0009e80000100600 */
[----:B------:R1:W-:Y:S04]  /*20380*/  ST.E.U16 desc[UR4][R116.64+0x20], R108 ;  /* 0x0000206c74007985 */ /* 0x0003e8000c101504 */
[----:B------:R1:W-:Y:S01]  /*20390*/  ST.E.U16 desc[UR4][R116.64+0x22], R109 ;  /* 0x0000226d74007985 */ /* 0x0003e2000c101504 */
[----:B----4-:R-:W-:Y:S02]  /*203a0*/  PRMT R141, R106, 0x5410, R0 ;  /* 0x000054106a8d7816 */ /* 0x010fe40000000000 */
[----:B------:R-:W-:Y:S02]  /*203b0*/  @!P1 PRMT R106, R110, 0x5410, RZ ;  /* 0x000054106e6a9816 */ /* 0x000fe400000000ff */
[----:B------:R-:W-:Y:S02]  /*203c0*/  ISETP.GE.U32.AND P1, PT, R192, R107, PT ;  /* 0x0000006bc000720c */ /* 0x000fe40003f26070 */
[C---:B-1----:R-:W-:Y:S01]  /*203d0*/  PRMT R108, R146.reuse, 0x7610, R108 ;  /* 0x00007610926c7816 */ /* 0x042fe2000000006c */
[----:B------:R1:W-:Y:S01]  /*203e0*/  ST.E.U16 desc[UR4][R120.64+0x1e], R106 ;  /* 0x00001e6a78007985 */ /* 0x0003e2000c101504 */
[----:B------:R-:W-:Y:S02]  /*203f0*/  PRMT R107, R146, 0x7632, R107 ;  /* 0x00007632926b7816 */ /* 0x000fe4000000006b */
[----:B------:R-:W-:Y:S01]  /*20400*/  SHF.R.U32.HI R110, RZ, 0x18, R134 ;  /* 0x00000018ff6e7819 */ /* 0x000fe20000011686 */
[----:B------:R-:W-:Y:S01]  /*20410*/  @!P5 HADD2 R217, -R108.H0_H0, -RZ.H0_H0 ;  /* 0xa00000ff6cd9d230 */ /* 0x000fe20000000900 */
[----:B------:R-:W-:Y:S02]  /*20420*/  LOP3.LUT R109, R138, 0xffff, RZ, 0xc0, !PT ;  /* 0x0000ffff8a6d7812 */ /* 0x000fe400078ec0ff */
[----:B------:R-:W-:Y:S02]  /*20430*/  @!P6 PRMT R0, R187, 0x5410, RZ ;  /* 0x00005410bb00e816 */ /* 0x000fe400000000ff */
[----:B------:R-:W-:Y:S01]  /*20440*/  PRMT R181, R217, 0x7610, R181 ;  /* 0x00007610d9b57816 */ /* 0x000fe200000000b5 */
[----:B------:R-:W-:Y:S01]  /*20450*/  @!P5 STL.S16 [R1+0xe4], R217 ;  /* 0x0000e4d90100d387 */ /* 0x000fe20000100600 */
[----:B------:R-:W-:Y:S02]  /*20460*/  ISETP.GE.U32.AND P6, PT, R192, R110, PT ;  /* 0x0000006ec000720c */ /* 0x000fe40003fc6070 */
[----:B------:R-:W-:Y:S01]  /*20470*/  LOP3.LUT R110, R138, 0xff, RZ, 0xc0, !PT ;  /* 0x000000ff8a6e7812 */ /* 0x000fe200078ec0ff */
[----:B------:R4:W-:Y:S01]  /*20480*/  ST.E.U16 desc[UR4][R120.64+0x20], R0 ;  /* 0x0000200078007985 */ /* 0x0009e2000c101504 */
[----:B------:R-:W-:Y:S02]  /*20490*/  SHF.R.U32.HI R109, RZ, 0x8, R109 ;  /* 0x00000008ff6d7819 */ /* 0x000fe4000001166d */
[----:B------:R-:W-:Y:S02]  /*204a0*/  PRMT R146, R108, 0x5410, R107 ;  /* 0x000054106c927816 */ /* 0x000fe4000000006b */
[----:B------:R-:W-:Y:S02]  /*204b0*/  @!P5 PRMT R108, R181, 0x5410, RZ ;  /* 0x00005410b56cd816 */ /* 0x000fe400000000ff */
[----:B------:R-:W-:Y:S02]  /*204c0*/  ISETP.GE.U32.AND P5, PT, R192, R110, PT ;  /* 0x0000006ec000720c */ /* 0x000fe40003fa6070 */
[----:B------:R-:W-:Y:S01]  /*204d0*/  LOP3.LUT R110, R109, 0xffff, RZ, 0xc0, !PT ;  /* 0x0000ffff6d6e7812 */ /* 0x000fe200078ec0ff */
[----:B------:R-:W-:Y:S01]  /*204e0*/  ST.E.U16 desc[UR4][R118.64+0x20], R108 ;  /* 0x0000206c76007985 */ /* 0x000fe2000c101504 */
[C---:B------:R-:W-:Y:S02]  /*204f0*/  PRMT R109, R136.reuse, 0x7610, R109 ;  /* 0x00007610886d7816 */ /* 0x040fe4000000006d */
[----:B-1----:R-:W-:Y:S04]  /*20500*/  PRMT R106, R136, 0x7632, R106 ;  /* 0x00007632886a7816 */ /* 0x002fe8000000006a */
[----:B------:R-:W-:Y:S02]  /*20510*/  PRMT R136, R109, 0x5410, R106 ;  /* 0x000054106d887816 */ /* 0x000fe4000000006a */
[--C-:B----4-:R-:W-:Y:S01]  /*20520*/  SHF.R.U32.HI R0, RZ, 0x18, R138.reuse ;  /* 0x00000018ff007819 */ /* 0x110fe2000001168a */
[----:B-----5:R-:W-:Y:S05]  /*20530*/  @!P4 HADD2 R179, -R107.H0_H0, -RZ.H0_H0 ;  /* 0xa00000ff6bb3c230 */ /* 0x020fea0000000900 */
[----:B------:R-:W-:Y:S01]  /*20540*/  PRMT R145, R179, 0x7610, R145 ;  /* 0x00007610b3917816 */ /* 0x000fe20000000091 */
[----:B------:R1:W-:Y:S03]  /*20550*/  @!P4 STL.S16 [R1+0xe0], R179 ;  /* 0x0000e0b30100c387 */ /* 0x0003e60000100600 */
[----:B------:R-:W-:Y:S02]  /*20560*/  @!P4 PRMT R107, R145, 0x5410, RZ ;  /* 0x00005410916bc816 */ /* 0x000fe400000000ff */
[----:B------:R-:W-:Y:S02]  /*20570*/  ISETP.GE.U32.AND P4, PT, R192, R110, PT ;  /* 0x0000006ec000720c */ /* 0x000fe40003f86070 */
[----:B------:R-:W-:Y:S01]  /*20580*/  SHF.R.U32.HI R110, RZ, 0x10, R138 ;  /* 0x00000010ff6e7819 */ /* 0x000fe2000001168a */
[----:B------:R-:W-:Y:S03]  /*20590*/  ST.E.U16 desc[UR4][R118.64+0x22], R107 ;  /* 0x0000226b76007985 */ /* 0x000fe6000c101504 */
[----:B------:R-:W-:Y:S01]  /*205a0*/  LOP3.LUT R110, R110, 0xff, RZ, 0xc0, !PT ;  /* 0x000000ff6e6e7812 */ /* 0x000fe200078ec0ff */
[----:B--2---:R-:W-:Y:S02]  /*205b0*/  @!P2 HADD2 R144, -R109.H0_H0, -RZ.H0_H0 ;  /* 0xa00000ff6d90a230 */ /* 0x004fe40000000900 */
[----:B---3--:R-:W-:Y:S03]  /*205c0*/  @!P0 HADD2 R129, -R106.H0_H0, -RZ.H0_H0 ;  /* 0xa00000ff6a818230 */ /* 0x008fe60000000900 */
[----:B------:R-:W-:Y:S01]  /*205d0*/  PRMT R127, R144, 0x7610, R127 ;  /* 0x00007610907f7816 */ /* 0x000fe2000000007f */
[----:B------:R2:W-:Y:S01]  /*205e0*/  @!P2 STL.S16 [R1+0xdc], R144 ;  /* 0x0000dc900100a387 */ /* 0x0005e20000100600 */
[----:B------:R-:W-:Y:S03]  /*205f0*/  PRMT R111, R129, 0x7610, R111 ;  /* 0x00007610816f7816 */ /* 0x000fe6000000006f */
[----:B------:R-:W-:Y:S01]  /*20600*/  @!P0 STL.S16 [R1+0xd8], R129 ;  /* 0x0000d88101008387 */ /* 0x000fe20000100600 */
[----:B------:R-:W-:Y:S02]  /*20610*/  @!P2 PRMT R109, R127, 0x5410, RZ ;  /* 0x000054107f6da816 */ /* 0x000fe400000000ff */
[C---:B------:R-:W-:Y:S01]  /*20620*/  ISETP.GE.U32.AND P2, PT, R192.reuse, R110, PT ;  /* 0x0000006ec000720c */ /* 0x040fe20003f46070 */
[----:B-1----:R1:W3:Y:S01]  /*20630*/  LDL.S16 R179, [R1+0xd4] ;  /* 0x0000d40001b37983 */ /* 0x0022e20000100600 */
[----:B------:R-:W-:Y:S01]  /*20640*/  @!P0 PRMT R106, R111, 0x5410, RZ ;  /* 0x000054106f6a8816 */ /* 0x000fe200000000ff */
[----:B------:R-:W-:Y:S01]  /*20650*/  IMAD.WIDE.U32 R110, R137, -0x2daee0ad, RZ ;  /* 0xd2511f53896e7825 */ /* 0x000fe200078e00ff */
[----:B------:R-:W-:Y:S01]  /*20660*/  ISETP.GE.U32.AND P0, PT, R192, R0, PT ;  /* 0x00000000c000720c */ /* 0x000fe20003f06070 */
[----:B------:R-:W-:Y:S01]  /*20670*/  ST.E.U16 desc[UR4][R194.64+0x30], R109 ;  /* 0x0000306dc2007985 */ /* 0x000fe2000c101504 */
[----:B------:R-:W-:Y:S02]  /*20680*/  MUFU.EX2 R0, R214 ;  /* 0x000000d600007308 */ /* 0x000fe40000000800 */
[----:B------:R-:W-:Y:S01]  /*20690*/  LOP3.LUT R150, R111, R178, R150, 0x96, !PT ;  /* 0x000000b26f967212 */ /* 0x000fe200078e9696 */
[----:B------:R4:W-:Y:S04]  /*206a0*/  ST.E.U16 desc[UR4][R194.64+0x32], R106 ;  /* 0x0000326ac2007985 */ /* 0x0009e8000c101504 */
[----:B------:R-:W-:Y:S03]  /*206b0*/  IMAD.WIDE.U32 R150, R150, -0x326172a9, RZ ;  /* 0xcd9e8d5796967825 */ /* 0x000fe600078e00ff */
[----:B------:R-:W-:Y:S01]  /*206c0*/  MUFU.EX2 R127, R166 ;  /* 0x000000a6007f7308 */ /* 0x000fe20000000800 */
[-CC-:B--2---:R-:W-:Y:S02]  /*206d0*/  LOP3.LUT R144, R143, R147.reuse, R140.reuse, 0x96, !PT ;  /* 0x000000938f907212 */ /* 0x184fe400078e968c */
[----:B------:R-:W-:Y:S07]  /*206e0*/  LOP3.LUT R147, R149, R147, R140, 0x96, !PT ;  /* 0x0000009395937212 */ /* 0x000fee00078e968c */
[----:B------:R-:W2:Y:S01]  /*206f0*/  MUFU.EX2 R140, R186 ;  /* 0x000000ba008c7308 */ /* 0x000ea20000000800 */
[----:B------:R-:W-:Y:S05]  /*20700*/  IMAD.WIDE.U32 R144, R144, -0x2daee0ad, RZ ;  /* 0xd2511f5390907825 */ /* 0x000fea00078e00ff */
[----:B------:R-:W-:Y:S02]  /*20710*/  LOP3.LUT R143, R145, R245, R110, 0x96, !PT ;  /* 0x000000f5918f7212 */ /* 0x000fe400078e966e */
[----:B------:R-:W-:Y:S02]  /*20720*/  LOP3.LUT R110, R151, R251, R142, 0x96, !PT ;  /* 0x000000fb976e7212 */ /* 0x000fe400078e968e */
[----:B------:R-:W5:Y:S01]  /*20730*/  MUFU.EX2 R145, R180 ;  /* 0x000000b400917308 */ /* 0x000f620000000800 */
[----:B------:R1:W3:Y:S01]  /*20740*/  LDL.S16 R151, [R1+0xd0] ;  /* 0x0000d00001977983 */ /* 0x0002e20000100600 */
[----:B------:R-:W-:Y:S01]  /*20750*/  IMAD.WIDE.U32 R142, R143, -0x326172a9, RZ ;  /* 0xcd9e8d578f8e7825 */ /* 0x000fe200078e00ff */
[----:B----4-:R-:W-:Y:S03]  /*20760*/  PRMT R106, R208, 0x7610, R106 ;  /* 0x00007610d06a7816 */ /* 0x010fe6000000006a */
[----:B------:R-:W-:Y:S01]  /*20770*/  IMAD.WIDE.U32 R110, R110, -0x2daee0ad, RZ ;  /* 0xd2511f536e6e7825 */ /* 0x000fe200078e00ff */
[----:B------:R-:W-:Y:S03]  /*20780*/  LOP3.LUT R150, R143, R185, R150, 0x96, !PT ;  /* 0x000000b98f967212 */ /* 0x000fe600078e9696 */
[----:B------:R-:W4:Y:S01]  /*20790*/  MUFU.EX2 R137, R157 ;  /* 0x0000009d00897308 */ /* 0x000f220000000800 */
[----:B--2---:R-:W-:Y:S02]  /*207a0*/  F2FP.F16.F32.PACK_AB R163, R0, R140 ;  /* 0x0000008c00a3723e */ /* 0x004fe400000000ff */
[----:B------:R-:W-:Y:S01]  /*207b0*/  LOP3.LUT R144, R111, R184, R144, 0x96, !PT ;  /* 0x000000b86f907212 */ /* 0x000fe200078e9690 */
[----:B------:R-:W-:Y:S04]  /*207c0*/  IMAD.WIDE.U32 R186, R150, -0x2daee0ad, RZ ;  /* 0xd2511f5396ba7825 */ /* 0x000fe800078e00ff */
[----:B------:R-:W-:Y:S01]  /*207d0*/  FADD.FTZ R111, R140, R155 ;  /* 0x0000009b8c6f7221 */ /* 0x000fe20000010000 */
[----:B------:R1:W2:Y:S01]  /*207e0*/  LDL.S16 R150, [R1+0xcc] ;  /* 0x0000cc0001967983 */ /* 0x0002a20000100600 */
[----:B------:R4:W1:Y:S01]  /*207f0*/  MUFU.EX2 R129, R156 ;  /* 0x0000009c00817308 */ /* 0x0008620000000800 */
[----:B-----5:R-:W-:Y:S01]  /*20800*/  F2FP.F16.F32.PACK_AB R155, R127, R145 ;  /* 0x000000917f9b723e */ /* 0x020fe200000000ff */
[--C-:B------:R-:W-:Y:S01]  /*20810*/  FADD.FTZ R0, R0, R111.reuse ;  /* 0x0000006f00007221 */ /* 0x100fe20000010000 */
[----:B------:R-:W-:Y:S01]  /*20820*/  PRMT R111, R159, 0x7610, R111 ;  /* 0x000076109f6f7816 */ /* 0x000fe2000000006f */
[----:B------:R-:W-:Y:S03]  /*20830*/  IMAD.WIDE.U32 R180, R144, -0x326172a9, RZ ;  /* 0xcd9e8d5790b47825 */ /* 0x000fe600078e00ff */
[----:B------:R5:W-:Y:S02]  /*20840*/  STL [R1+0x15c], R0 ;  /* 0x00015c0001007387 */ /* 0x000be40000100800 */
[----:B------:R-:W-:Y:S02]  /*20850*/  LOP3.LUT R166, R181, R164, R142, 0x96, !PT ;  /* 0x000000a4b5a67212 */ /* 0x000fe400078e968e */
[--C-:B----4-:R-:W-:Y:S02]  /*20860*/  LOP3.LUT R156, R187, R250, R110.reuse, 0x96, !PT ;  /* 0x000000fabb9c7212 */ /* 0x110fe400078e966e */
[----:B------:R-:W-:Y:S03]  /*20870*/  PRMT R110, R159, 0x7632, R110 ;  /* 0x000076329f6e7816 */ /* 0x000fe6000000006e */
[----:B------:R-:W-:Y:S04]  /*20880*/  IMAD.WIDE.U32 R156, R156, -0x326172a9, RZ ;  /* 0xcd9e8d579c9c7825 */ /* 0x000fe800078e00ff */
[----:B-----5:R-:W-:Y:S04]  /*20890*/  FADD.FTZ R0, R145, R154 ;  /* 0x0000009a91007221 */ /* 0x020fe80000010000 */
[----:B------:R-:W-:Y:S01]  /*208a0*/  FADD.FTZ R140, R127, R0 ;  /* 0x000000007f8c7221 */ /* 0x000fe20000010000 */
[----:B------:R-:W-:Y:S01]  /*208b0*/  LOP3.LUT R127, R157, R242, R180, 0x96, !PT ;  /* 0x000000f29d7f7212 */ /* 0x000fe200078e96b4 */
[----:B------:R-:W-:Y:S01]  /*208c0*/  FADD.FTZ R0, R137, R153 ;  /* 0x0000009989007221 */ /* 0x000fe20000010000 */
[----:B-1----:R-:W-:Y:S01]  /*208d0*/  F2FP.F16.F32.PACK_AB R137, R129, R137 ;  /* 0x000000898189723e */ /* 0x002fe200000000ff */
[----:B---3--:R-:W-:Y:S05]  /*208e0*/  @!P1 HADD2 R179, -R111.H0_H0, -RZ.H0_H0 ;  /* 0xa00000ff6fb39230 */ /* 0x008fea0000000900 */
[----:B------:R-:W-:Y:S01]  /*208f0*/  PRMT R143, R179, 0x7610, R143 ;  /* 0x00007610b38f7816 */ /* 0x000fe2000000008f */
[----:B------:R-:W-:Y:S04]  /*20900*/  @!P1 STL.S16 [R1+0xd4], R179 ;  /* 0x0000d4b301009387 */ /* 0x000fe80000100600 */
[----:B------:R1:W-:Y:S01]  /*20910*/  STL [R1+0x16c], R140 ;  /* 0x00016c8c01007387 */ /* 0x0003e20000100800 */
[----:B------:R-:W-:Y:S02]  /*20920*/  @!P6 HADD2 R151, -R110.H0_H0, -RZ.H0_H0 ;  /* 0xa00000ff6e97e230 */ /* 0x000fe40000000900 */
[----:B-1----:R-:W-:Y:S01]  /*20930*/  FADD.FTZ R140, R129, R0 ;  /* 0x00000000818c7221 */ /* 0x002fe20000010000 */
[----:B------:R-:W-:Y:S02]  /*20940*/  LOP3.LUT R0, R127, 0xff, RZ, 0xc0, !PT ;  /* 0x000000ff7f007812 */ /* 0x000fe400078ec0ff */
[----:B------:R-:W-:Y:S02]  /*20950*/  PRMT R142, R151, 0x7610, R142 ;  /* 0x00007610978e7816 */ /* 0x000fe4000000008e */
[----:B------:R1:W-:Y:S04]  /*20960*/  STL [R1+0x170], R140 ;  /* 0x0001708c01007387 */ /* 0x0003e80000100800 */
[----:B------:R4:W3:Y:S01]  /*20970*/  LDL.S16 R159, [R1+0xc8] ;  /* 0x0000c800019f7983 */ /* 0x0008e20000100600 */
[----:B--2---:R-:W-:Y:S03]  /*20980*/  @!P5 HADD2 R150, -R105.H0_H0, -RZ.H0_H0 ;  /* 0xa00000ff6996d230 */ /* 0x004fe60000000900 */
[----:B------:R-:W-:Y:S02]  /*20990*/  @!P6 STL.S16 [R1+0xd0], R151 ;  /* 0x0000d0970100e387 */ /* 0x000fe40000100600 */
[----:B------:R-:W-:Y:S02]  /*209a0*/  PRMT R108, R150, 0x7610, R108 ;  /* 0x00007610966c7816 */ /* 0x000fe4000000006c */
[----:B------:R2:W-:Y:S04]  /*209b0*/  @!P5 STL.S16 [R1+0xcc], R150 ;  /* 0x0000cc960100d387 */ /* 0x0005e80000100600 */
[----:B------:R4:W5:Y:S04]  /*209c0*/  LDL.S16 R145, [R1+0xc0] ;  /* 0x0000c00001917983 */ /* 0x0009680000100600 */
[----:B------:R4:W4:Y:S04]  /*209d0*/  LDL.S16 R219, [R1+0xbc] ;  /* 0x0000bc0001db7983 */ /* 0x0009280000100600 */
[----:B------:R3:W4:Y:S01]  /*209e0*/  LDL.S16 R217, [R1+0xc4] ;  /* 0x0000c40001d97983 */ /* 0x0007220000100600 */
[----:B-1----:R-:W-:Y:S02]  /*209f0*/  PRMT R140, R111, 0x5410, R110 ;  /* 0x000054106f8c7816 */ /* 0x002fe4000000006e */
[----:B------:R-:W-:Y:S02]  /*20a00*/  @!P1 PRMT R111, R143, 0x5410, RZ ;  /* 0x000054108f6f9816 */ /* 0x000fe400000000ff */
[----:B------:R-:W-:Y:S02]  /*20a10*/  ISETP.GE.U32.AND P1, PT, R192, R0, PT ;  /* 0x00000000c000720c */ /* 0x000fe40003f26070 */
[----:B------:R-:W-:Y:S01]  /*20a20*/  LOP3.LUT R0, R127, 0xffff, RZ, 0xc0, !PT ;  /* 0x0000ffff7f007812 */ /* 0x000fe200078ec0ff */
[----:B------:R-:W-:Y:S01]  /*20a30*/  ST.E.U16 desc[UR4][R116.64+0x30], R111 ;  /* 0x0000306f74007985 */ /* 0x000fe2000c101504 */
[----:B------:R-:W-:Y:S01]  /*20a40*/  @!P6 PRMT R110, R142, 0x5410, RZ ;  /* 0x000054108e6ee816 */ /* 0x000fe200000000ff */
[----:B------:R-:W-:Y:S01]  /*20a50*/  IMAD.WIDE.U32 R142, R158, -0x2daee0ad, RZ ;  /* 0xd2511f539e8e7825 */ /* 0x000fe200078e00ff */
[----:B------:R-:W-:Y:S03]  /*20a60*/  SHF.R.U32.HI R0, RZ, 0x8, R0 ;  /* 0x00000008ff007819 */ /* 0x000fe60000011600 */
[----:B------:R-:W-:Y:S01]  /*20a70*/  ST.E.U16 desc[UR4][R116.64+0x32], R110 ;  /* 0x0000326e74007985 */ /* 0x000fe2000c101504 */
[----:B------:R-:W-:Y:S02]  /*20a80*/  LOP3.LUT R107, R0, 0xffff, RZ, 0xc0, !PT ;  /* 0x0000ffff006b7812 */ /* 0x000fe400078ec0ff */
[----:B------:R-:W-:Y:S02]  /*20a90*/  PRMT R0, R105, 0x7632, R0 ;  /* 0x0000763269007816 */ /* 0x000fe40000000000 */
[----:B--2---:R-:W-:Y:S02]  /*20aa0*/  LOP3.LUT R150, R143, R178, R152, 0x96, !PT ;  /* 0x000000b28f967212 */ /* 0x004fe400078e9698 */
[----:B------:R-:W-:Y:S02]  /*20ab0*/  PRMT R144, R105, 0x5410, R0 ;  /* 0x0000541069907816 */ /* 0x000fe40000000000 */
[----:B------:R-:W-:Y:S01]  /*20ac0*/  @!P5 PRMT R105, R108, 0x5410, RZ ;  /* 0x000054106c69d816 */ /* 0x000fe200000000ff */
[----:B------:R-:W-:Y:S01]  /*20ad0*/  IMAD.WIDE.U32 R108, R147, -0x2daee0ad, RZ ;  /* 0xd2511f53936c7825 */ /* 0x000fe200078e00ff */
[----:B------:R-:W-:Y:S02]  /*20ae0*/  ISETP.GE.U32.AND P6, PT, R192, R107, PT ;  /* 0x0000006bc000720c */ /* 0x000fe40003fc6070 */
[--C-:B------:R-:W-:Y:S01]  /*20af0*/  SHF.R.U32.HI R107, RZ, 0x18, R127.reuse ;  /* 0x00000018ff6b7819 */ /* 0x100fe2000001167f */
[----:B------:R-:W-:Y:S01]  /*20b00*/  IMAD.WIDE.U32 R150, R150, -0x326172a9, RZ ;  /* 0xcd9e8d5796967825 */ /* 0x000fe200078e00ff */
[----:B------:R-:W-:Y:S01]  /*20b10*/  LOP3.LUT R109, R109, R245, R142, 0x96, !PT ;  /* 0x000000f56d6d7212 */ /* 0x000fe200078e968e */
[----:B------:R-:W-:Y:S01]  /*20b20*/  ST.E.U16 desc[UR4][R120.64+0x2e], R105 ;  /* 0x00002e6978007985 */ /* 0x000fe2000c101504 */
[----:B------:R-:W-:Y:S02]  /*20b30*/  ISETP.GE.U32.AND P5, PT, R192, R107, PT ;  /* 0x0000006bc000720c */ /* 0x000fe40003fa6070 */
[----:B------:R-:W-:Y:S05]  /*20b40*/  LOP3.LUT R142, R151, R251, R148, 0x96, !PT ;  /* 0x000000fb978e7212 */ /* 0x000fea00078e9694 */
[----:B------:R-:W-:Y:S05]  /*20b50*/  IMAD.WIDE.U32 R142, R142, -0x2daee0ad, RZ ;  /* 0xd2511f538e8e7825 */ /* 0x000fea00078e00ff */
[----:B------:R-:W-:Y:S01]  /*20b60*/  LOP3.LUT R107, R143, R184, R108, 0x96, !PT ;  /* 0x000000b88f6b7212 */ /* 0x000fe200078e966c */
[----:B------:R-:W-:Y:S04]  /*20b70*/  IMAD.WIDE.U32 R108, R109, -0x326172a9, RZ ;  /* 0xcd9e8d576d6c7825 */ /* 0x000fe800078e00ff */
[----:B------:R-:W-:Y:S01]  /*20b80*/  IMAD.WIDE.U32 R178, R107, -0x326172a9, RZ ;  /* 0xcd9e8d576bb27825 */ /* 0x000fe200078e00ff */
[----:B------:R-:W-:Y:S02]  /*20b90*/  LOP3.LUT R150, R109, R185, R150, 0x96, !PT ;  /* 0x000000b96d967212 */ /* 0x000fe400078e9696 */
[----:B------:R-:W-:Y:S02]  /*20ba0*/  SHF.R.U32.HI R107, RZ, 0x10, R127 ;  /* 0x00000010ff6b7819 */ /* 0x000fe4000001167f */
[--C-:B------:R-:W-:Y:S01]  /*20bb0*/  LOP3.LUT R164, R179, R164, R108.reuse, 0x96, !PT ;  /* 0x000000a4b3a47212 */ /* 0x100fe200078e966c */
[----:B------:R-:W-:Y:S01]  /*20bc0*/  IMAD.WIDE.U32 R184, R150, -0x2daee0ad, RZ ;  /* 0xd2511f5396b87825 */ /* 0x000fe200078e00ff */
[----:B------:R-:W-:Y:S02]  /*20bd0*/  LOP3.LUT R107, R107, 0xff, RZ, 0xc0, !PT ;  /* 0x000000ff6b6b7812 */ /* 0x000fe400078ec0ff */
[----:B------:R-:W-:Y:S02]  /*20be0*/  PRMT R108, R208, 0x7632, R108 ;  /* 0x00007632d06c7816 */ /* 0x000fe4000000006c */
[----:B------:R-:W-:Y:S02]  /*20bf0*/  LOP3.LUT R158, R185, R250, R142, 0x96, !PT ;  /* 0x000000fab99e7212 */ /* 0x000fe400078e968e */
[----:B------:R-:W-:Y:S01]  /*20c00*/  PRMT R109, R167, 0x7632, R109 ;  /* 0x00007632a76d7816 */ /* 0x000fe2000000006d */
[----:B---3--:R-:W-:Y:S05]  /*20c10*/  @!P4 HADD2 R159, -R0.H0_H0, -RZ.H0_H0 ;  /* 0xa00000ff009fc230 */ /* 0x008fea0000000900 */
[----:B------:R-:W-:Y:S01]  /*20c20*/  PRMT R127, R159, 0x7610, R127 ;  /* 0x000076109f7f7816 */ /* 0x000fe2000000007f */
[----:B------:R1:W-:Y:S03]  /*20c30*/  @!P4 STL.S16 [R1+0xc8], R159 ;  /* 0x0000c89f0100c387 */ /* 0x0003e60000100600 */
[----:B------:R-:W-:Y:S01]  /*20c40*/  @!P4 PRMT R0, R127, 0x5410, RZ ;  /* 0x000054107f00c816 */ /* 0x000fe200000000ff */
[----:B------:R2:W3:Y:S01]  /*20c50*/  LDL.S16 R218, [R1+0xa8] ;  /* 0x0000a80001da7983 */ /* 0x0004e20000100600 */
[----:B------:R-:W-:Y:S01]  /*20c60*/  ISETP.GE.U32.AND P4, PT, R192, R107, PT ;  /* 0x0000006bc000720c */ /* 0x000fe20003f86070 */
[----:B-----5:R-:W-:Y:S02]  /*20c70*/  @!P2 HADD2 R145, -R106.H0_H0, -RZ.H0_H0 ;  /* 0xa00000ff6a91a230 */ /* 0x020fe40000000900 */
[----:B------:R2:W5:Y:S01]  /*20c80*/  LDL.S16 R214, [R1+0xa4] ;  /* 0x0000a40001d67983 */ /* 0x0005620000100600 */
[----:B----4-:R-:W-:Y:S02]  /*20c90*/  @!P0 HADD2 R219, -R108.H0_H0, -RZ.H0_H0 ;  /* 0xa00000ff6cdb8230 */ /* 0x010fe40000000900 */
[----:B------:R-:W-:Y:S01]  /*20ca0*/  PRMT R220, R145, 0x7610, R220 ;  /* 0x0000761091dc7816 */ /* 0x000fe200000000dc */
[----:B------:R2:W4:Y:S02]  /*20cb0*/  LDL.S16 R148, [R1+0xa0] ;  /* 0x0000a00001947983 */ /* 0x0005240000100600 */
[----:B------:R-:W-:Y:S02]  /*20cc0*/  PRMT R150, R219, 0x7610, R150 ;  /* 0x00007610db967816 */ /* 0x000fe40000000096 */
[----:B------:R2:W-:Y:S04]  /*20cd0*/  @!P2 STL.S16 [R1+0xc0], R145 ;  /* 0x0000c0910100a387 */ /* 0x0005e80000100600 */
[----:B------:R-:W-:Y:S04]  /*20ce0*/  @!P0 STL.S16 [R1+0xbc], R219 ;  /* 0x0000bcdb01008387 */ /* 0x000fe80000100600 */
[----:B------:R2:W-:Y:S01]  /*20cf0*/  ST.E.U16 desc[UR4][R120.64+0x30], R0 ;  /* 0x0000300078007985 */ /* 0x0005e2000c101504 */
[----:B-1----:R-:W-:Y:S05]  /*20d00*/  IMAD.WIDE.U32 R158, R158, -0x326172a9, RZ ;  /* 0xcd9e8d579e9e7825 */ /* 0x002fea00078e00ff */
[----:B------:R-:W-:Y:S04]  /*20d10*/  LOP3.LUT R127, R159, R242, R178, 0x96, !PT ;  /* 0x000000f29f7f7212 */ /* 0x000fe800078e96b2 */
[C---:B------:R-:W-:Y:S02]  /*20d20*/  LOP3.LUT R107, R127.reuse, 0xff, RZ, 0xc0, !PT ;  /* 0x000000ff7f6b7812 */ /* 0x040fe400078ec0ff */
[----:B--2---:R-:W-:Y:S02]  /*20d30*/  PRMT R145, R106, 0x5410, R108 ;  /* 0x000054106a917816 */ /* 0x004fe4000000006c */
[----:B------:R-:W-:Y:S02]  /*20d40*/  @!P2 PRMT R106, R220, 0x5410, RZ ;  /* 0x00005410dc6aa816 */ /* 0x000fe400000000ff */
[----:B------:R-:W-:Y:S02]  /*20d50*/  ISETP.GE.U32.AND P2, PT, R192, R107, PT ;  /* 0x0000006bc000720c */ /* 0x000fe40003f46070 */
[----:B------:R-:W-:Y:S01]  /*20d60*/  LOP3.LUT R107, R127, 0xffff, RZ, 0xc0, !PT ;  /* 0x0000ffff7f6b7812 */ /* 0x000fe200078ec0ff */
[----:B------:R1:W-:Y:S01]  /*20d70*/  ST.E.U16 desc[UR4][R118.64+0x30], R106 ;  /* 0x0000306a76007985 */ /* 0x0003e2000c101504 */
[----:B------:R-:W-:Y:S02]  /*20d80*/  @!P0 PRMT R108, R150, 0x5410, RZ ;  /* 0x00005410966c8816 */ /* 0x000fe400000000ff */
[--C-:B------:R-:W-:Y:S02]  /*20d90*/  SHF.R.U32.HI R105, RZ, 0x8, R107.reuse ;  /* 0x00000008ff697819 */ /* 0x100fe4000001166b */
[----:B------:R-:W-:Y:S01]  /*20da0*/  PRMT R107, R167, 0x7610, R107 ;  /* 0x00007610a76b7816 */ /* 0x000fe2000000006b */
[----:B------:R-:W-:Y:S01]  /*20db0*/  ST.E.U16 desc[UR4][R118.64+0x32], R108 ;  /* 0x0000326c76007985 */ /* 0x000fe2000c101504 */
[----:B------:R-:W-:Y:S02]  /*20dc0*/  LOP3.LUT R105, R105, 0xffff, RZ, 0xc0, !PT ;  /* 0x0000ffff69697812 */ /* 0x000fe400078ec0ff */
[----:B------:R-:W-:Y:S01]  /*20dd0*/  PRMT R150, R107, 0x5410, R109 ;  /* 0x000054106b967816 */ /* 0x000fe2000000006d */
[----:B------:R-:W-:Y:S01]  /*20de0*/  @!P1 HADD2 R217, -R107.H0_H0, -RZ.H0_H0 ;  /* 0xa00000ff6bd99230 */ /* 0x000fe20000000900 */
[----:B------:R-:W-:Y:S02]  /*20df0*/  ISETP.GE.U32.AND P0, PT, R192, R105, PT ;  /* 0x00000069c000720c */ /* 0x000fe40003f06070 */
[----:B------:R-:W-:Y:S02]  /*20e00*/  SHF.R.U32.HI R105, RZ, 0x18, R127 ;  /* 0x00000018ff697819 */ /* 0x000fe4000001167f */
[----:B------:R-:W-:Y:S01]  /*20e10*/  PRMT R154, R217, 0x7610, R154 ;  /* 0x00007610d99a7816 */ /* 0x000fe2000000009a */
[----:B------:R2:W-:Y:S01]  /*20e20*/  @!P1 STL.S16 [R1+0xc4], R217 ;  /* 0x0000c4d901009387 */ /* 0x0005e20000100600 */
[C---:B------:R-:W-:Y:S02]  /*20e30*/  PRMT R0, R183.reuse, 0x7632, R0 ;  /* 0x00007632b7007816 */ /* 0x040fe40000000000 */
[----:B------:R-:W-:Y:S02]  /*20e40*/  @!P1 PRMT R107, R154, 0x5410, RZ ;  /* 0x000054109a6b9816 */ /* 0x000fe400000000ff */
[----:B------:R-:W-:Y:S01]  /*20e50*/  ISETP.GE.U32.AND P1, PT, R192, R105, PT ;  /* 0x00000069c000720c */ /* 0x000fe20003f26070 */
[----:B------:R3:W4:Y:S01]  /*20e60*/  LDL.S16 R154, [R1+0x98] ;  /* 0x00009800019a7983 */ /* 0x0007220000100600 */
[----:B------:R-:W-:Y:S02]  /*20e70*/  PRMT R105, R183, 0x7610, R105 ;  /* 0x00007610b7697816 */ /* 0x000fe40000000069 */
[----:B------:R-:W-:Y:S01]  /*20e80*/  SHF.R.U32.HI R127, RZ, 0x10, R127 ;  /* 0x00000010ff7f7819 */ /* 0x000fe2000001167f */
[----:B------:R2:W-:Y:S01]  /*20e90*/  ST.E.U16 desc[UR4][R194.64+0x40], R107 ;  /* 0x0000406bc2007985 */ /* 0x0005e2000c101504 */
[----:B-1----:R-:W-:Y:S02]  /*20ea0*/  LOP3.LUT R106, R156, 0xff, RZ, 0xc0, !PT ;  /* 0x000000ff9c6a7812 */ /* 0x002fe400078ec0ff */
[----:B------:R-:W-:Y:S01]  /*20eb0*/  LOP3.LUT R127, R127, 0xff, RZ, 0xc0, !PT ;  /* 0x000000ff7f7f7812 */ /* 0x000fe200078ec0ff */
[----:B--2---:R1:W2:Y:S01]  /*20ec0*/  LDL.S16 R217, [R1+0x9c] ;  /* 0x00009c0001d97983 */ /* 0x0042a20000100600 */
[----:B------:R-:W-:Y:S01]  /*20ed0*/  PRMT R107, R169, 0x7610, R107 ;  /* 0x00007610a96b7816 */ /* 0x000fe2000000006b */
[----:B---3--:R-:W-:Y:S02]  /*20ee0*/  @!P6 HADD2 R218, -R109.H0_H0, -RZ.H0_H0 ;  /* 0xa00000ff6ddae230 */ /* 0x008fe40000000900 */
[----:B-----5:R-:W-:Y:S03]  /*20ef0*/  @!P4 HADD2 R214, -R105.H0_H0, -RZ.H0_H0 ;  /* 0xa00000ff69d6c230 */ /* 0x020fe60000000900 */
[----:B------:R-:W-:Y:S01]  /*20f00*/  PRMT R153, R218, 0x7610, R153 ;  /* 0x00007610da997816 */ /* 0x000fe20000000099 */
[----:B------:R-:W-:Y:S01]  /*20f10*/  @!P6 STL.S16 [R1+0xa8], R218 ;  /* 0x0000a8da0100e387 */ /* 0x000fe20000100600 */
[----:B----4-:R-:W-:Y:S02]  /*20f20*/  @!P5 HADD2 R148, -R0.H0_H0, -RZ.H0_H0 ;  /* 0xa00000ff0094d230 */ /* 0x010fe40000000900 */
[----:B------:R-:W-:Y:S02]  /*20f30*/  @!P6 PRMT R109, R153, 0x5410, RZ ;  /* 0x00005410996de816 */ /* 0x000fe400000000ff */
[----:B------:R-:W-:Y:S01]  /*20f40*/  PRMT R213, R214, 0x7610, R213 ;  /* 0x00007610d6d57816 */ /* 0x000fe200000000d5 */
[----:B------:R1:W3:Y:S01]  /*20f50*/  LDL.S16 R153, [R1+0x94] ;  /* 0x0000940001997983 */ /* 0x0002e20000100600 */
[----:B------:R-:W-:Y:S02]  /*20f60*/  PRMT R147, R148, 0x7610, R147 ;  /* 0x0000761094937816 */ /* 0x000fe40000000093 */
[----:B------:R-:W-:Y:S01]  /*20f70*/  ISETP.GE.U32.AND P6, PT, R192, R106, PT ;  /* 0x0000006ac000720c */ /* 0x000fe20003fc6070 */
[----:B------:R4:W-:Y:S01]  /*20f80*/  @!P4 STL.S16 [R1+0xa4], R214 ;  /* 0x0000a4d60100c387 */ /* 0x0009e20000100600 */
[----:B------:R-:W-:Y:S03]  /*20f90*/  LOP3.LUT R106, R156, 0xffff, RZ, 0xc0, !PT ;  /* 0x0000ffff9c6a7812 */ /* 0x000fe600078ec0ff */
[----:B------:R5:W-:Y:S01]  /*20fa0*/  @!P5 STL.S16 [R1+0xa0], R148 ;  /* 0x0000a0940100d387 */ /* 0x000be20000100600 */
[----:B------:R-:W-:Y:S03]  /*20fb0*/  SHF.R.U32.HI R106, RZ, 0x8, R106 ;  /* 0x00000008ff6a7819 */ /* 0x000fe6000001166a */
[----:B------:R1:W-:Y:S01]  /*20fc0*/  ST.E.U16 desc[UR4][R194.64+0x42], R109 ;  /* 0x0000426dc2007985 */ /* 0x0003e2000c101504 */
[----:B------:R-:W-:Y:S02]  /*20fd0*/  LOP3.LUT R108, R106, 0xffff, RZ, 0xc0, !PT ;  /* 0x0000ffff6a6c7812 */ /* 0x000fe400078ec0ff */
[----:B------:R-:W-:Y:S01]  /*20fe0*/  PRMT R106, R169, 0x7632, R106 ;  /* 0x00007632a96a7816 */ /* 0x000fe2000000006a */
[----:B----4-:R4:W4:Y:S01]  /*20ff0*/  LDL.S16 R214, [R1+0x8c] ;  /* 0x00008c0001d67983 */ /* 0x0109220000100600 */
[----:B-----5:R-:W-:Y:S02]  /*21000*/  PRMT R148, R105, 0x5410, R0 ;  /* 0x0000541069947816 */ /* 0x020fe40000000000 */
[----:B------:R-:W-:Y:S02]  /*21010*/  @!P4 PRMT R105, R213, 0x5410, RZ ;  /* 0x00005410d569c816 */ /* 0x000fe400000000ff */
[----:B------:R-:W-:Y:S01]  /*21020*/  @!P5 PRMT R0, R147, 0x5410, RZ ;  /* 0x000054109300d816 */ /* 0x000fe200000000ff */
[----:B------:R2:W5:Y:S01]  /*21030*/  LDL.S16 R213, [R1+0x90] ;  /* 0x0000900001d57983 */ /* 0x0005620000100600 */
[C---:B------:R-:W-:Y:S02]  /*21040*/  ISETP.GE.U32.AND P4, PT, R192.reuse, R127, PT ;  /* 0x0000007fc000720c */ /* 0x040fe40003f86070 */
[----:B------:R-:W-:Y:S01]  /*21050*/  ISETP.GE.U32.AND P5, PT, R192, R108, PT ;  /* 0x0000006cc000720c */ /* 0x000fe20003fa6070 */
[----:B------:R2:W4:Y:S01]  /*21060*/  LDL.S16 R147, [R1+0x88] ;  /* 0x0000880001937983 */ /* 0x0005220000100600 */
[----:B------:R-:W-:Y:S03]  /*21070*/  SHF.R.U32.HI R108, RZ, 0x10, R156 ;  /* 0x00000010ff6c7819 */ /* 0x000fe6000001169c */
[----:B------:R2:W-:Y:S01]  /*21080*/  ST.E.U16 desc[UR4][R116.64+0x40], R105 ;  /* 0x0000406974007985 */ /* 0x0005e2000c101504 */
[----:B-1----:R-:W-:Y:S02]  /*21090*/  LOP3.LUT R109, R108, 0xff, RZ, 0xc0, !PT ;  /* 0x000000ff6c6d7812 */ /* 0x002fe400078ec0ff */
[----:B------:R-:W-:Y:S01]  /*210a0*/  PRMT R108, R205, 0x7610, R108 ;  /* 0x00007610cd6c7816 */ /* 0x000fe2000000006c */
[----:B------:R1:W-:Y:S01]  /*210b0*/  ST.E.U16 desc[UR4][R116.64+0x42], R0 ;  /* 0x0000420074007985 */ /* 0x0003e2000c101504 */
[----:B------:R-:W-:Y:S05]  /*210c0*/  @!P0 HADD2 R154, -R106.H0_H0, -RZ.H0_H0 ;  /* 0xa00000ff6a9a8230 */ /* 0x000fea0000000900 */
[----:B------:R-:W-:Y:S02]  /*210d0*/  PRMT R151, R154, 0x7610, R151 ;  /* 0x000076109a977816 */ /* 0x000fe40000000097 */
[----:B--2---:R-:W-:Y:S01]  /*210e0*/  LOP3.LUT R105, R158, 0xffff, RZ, 0xc0, !PT ;  /* 0x0000ffff9e697812 */ /* 0x004fe200078ec0ff */
[----:B------:R-:W-:Y:S03]  /*210f0*/  @!P2 HADD2 R217, -R107.H0_H0, -RZ.H0_H0 ;  /* 0xa00000ff6bd9a230 */ /* 0x000fe60000000900 */
[----:B------:R-:W-:Y:S02]  /*21100*/  SHF.R.U32.HI R105, RZ, 0x8, R105 ;  /* 0x00000008ff697819 */ /* 0x000fe40000011669 */
[----:B------:R-:W-:Y:S01]  /*21110*/  PRMT R110, R217, 0x7610, R110 ;  /* 0x00007610d96e7816 */ /* 0x000fe2000000006e */
[----:B------:R-:W-:Y:S01]  /*21120*/  @!P2 STL.S16 [R1+0x9c], R217 ;  /* 0x00009cd90100a387 */ /* 0x000fe20000100600 */
[----:B-1----:R-:W-:Y:S03]  /*21130*/  PRMT R0, R165, 0x7632, R0 ;  /* 0x00007632a5007816 */ /* 0x002fe60000000000 */
[----:B------:R1:W-:Y:S02]  /*21140*/  @!P0 STL.S16 [R1+0x98], R154 ;  /* 0x0000989a01008387 */ /* 0x0003e40000100600 */
[----:B-1----:R-:W-:Y:S02]  /*21150*/  PRMT R154, R107, 0x5410, R106 ;  /* 0x000054106b9a7816 */ /* 0x002fe4000000006a */
[----:B------:R-:W-:Y:S02]  /*21160*/  @!P0 PRMT R106, R151, 0x5410, RZ ;  /* 0x00005410976a8816 */ /* 0x000fe400000000ff */
[----:B------:R-:W-:Y:S02]  /*21170*/  @!P2 PRMT R107, R110, 0x5410, RZ ;  /* 0x000054106e6ba816 */ /* 0x000fe400000000ff */
[C---:B------:R-:W-:Y:S01]  /*21180*/  ISETP.GE.U32.AND P2, PT, R192.reuse, R109, PT ;  /* 0x0000006dc000720c */ /* 0x040fe20003f46070 */
[----:B------:R1:W-:Y:S01]  /*21190*/  ST.E.U16 desc[UR4][R120.64+0x40], R106 ;  /* 0x0000406a78007985 */ /* 0x0003e2000c101504 */
[----:B------:R-:W-:Y:S02]  /*211a0*/  PRMT R109, R205, 0x7632, R109 ;  /* 0x00007632cd6d7816 */ /* 0x000fe4000000006d */
[----:B------:R-:W-:Y:S01]  /*211b0*/  SHF.R.U32.HI R110, RZ, 0x18, R156 ;  /* 0x00000018ff6e7819 */ /* 0x000fe2000001169c */
[----:B------:R2:W-:Y:S03]  /*211c0*/  ST.E.U16 desc[UR4][R120.64+0x3e], R107 ;  /* 0x00003e6b78007985 */ /* 0x0005e6000c101504 */
[----:B------:R-:W-:Y:S02]  /*211d0*/  ISETP.GE.U32.AND P0, PT, R192, R110, PT ;  /* 0x0000006ec000720c */ /* 0x000fe40003f06070 */
[----:B------:R-:W-:Y:S02]  /*211e0*/  LOP3.LUT R110, R158, 0xff, RZ, 0xc0, !PT ;  /* 0x000000ff9e6e7812 */ /* 0x000fe400078ec0ff */
[C---:B-1----:R-:W-:Y:S02]  /*211f0*/  PRMT R106, R168.reuse, 0x7632, R106 ;  /* 0x00007632a86a7816 */ /* 0x042fe4000000006a */
[----:B--2---:R-:W-:Y:S01]  /*21200*/  PRMT R107, R168, 0x7610, R107 ;  /* 0x00007610a86b7816 */ /* 0x004fe2000000006b */
[----:B---3--:R-:W-:Y:S05]  /*21210*/  @!P4 HADD2 R153, -R108.H0_H0, -RZ.H0_H0 ;  /* 0xa00000ff6c99c230 */ /* 0x008fea0000000900 */
[----:B------:R-:W-:Y:S01]  /*21220*/  PRMT R215, R153, 0x7610, R215 ;  /* 0x0000761099d77816 */ /* 0x000fe200000000d7 */
[----:B------:R1:W-:Y:S04]  /*21230*/  @!P4 STL.S16 [R1+0x94], R153 ;  /* 0x000094990100c387 */ /* 0x0003e80000100600 */
[----:B------:R2:W3:Y:S01]  /*21240*/  LDL.S16 R151, [R1+0x84] ;  /* 0x0000840001977983 */ /* 0x0004e20000100600 */
[----:B-1----:R-:W-:Y:S02]  /*21250*/  PRMT R153, R108, 0x5410, R109 ;  /* 0x000054106c997816 */ /* 0x002fe4000000006d */
[----:B------:R-:W-:Y:S02]  /*21260*/  @!P4 PRMT R108, R215, 0x5410, RZ ;  /* 0x00005410d76cc816 */ /* 0x000fe400000000ff */
[----:B------:R-:W-:Y:S02]  /*21270*/  ISETP.GE.U32.AND P4, PT, R192, R110, PT ;  /* 0x0000006ec000720c */ /* 0x000fe40003f86070 */
[----:B------:R-:W-:Y:S01]  /*21280*/  LOP3.LUT R110, R105, 0xffff, RZ, 0xc0, !PT ;  /* 0x0000ffff696e7812 */ /* 0x000fe200078ec0ff */
[----:B-----5:R-:W-:Y:S01]  /*21290*/  @!P1 HADD2 R213, -R109.H0_H0, -RZ.H0_H0 ;  /* 0xa00000ff6dd59230 */ /* 0x020fe20000000900 */
[----:B------:R-:W-:Y:S01]  /*212a0*/  PRMT R105, R165, 0x7610, R105 ;  /* 0x00007610a5697816 */ /* 0x000fe20000000069 */
[----:B------:R-:W-:Y:S01]  /*212b0*/  ST.E.U16 desc[UR4][R118.64+0x40], R108 ;  /* 0x0000406c76007985 */ /* 0x000fe2000c101504 */
[----:B----4-:R-:W-:Y:S02]  /*212c0*/  @!P5 HADD2 R147, -R0.H0_H0, -RZ.H0_H0 ;  /* 0xa00000ff0093d230 */ /* 0x010fe40000000900 */
[----:B------:R-:W-:Y:S01]  /*212d0*/  PRMT R169, R213, 0x7610, R169 ;  /* 0x00007610d5a97816 */ /* 0x000fe200000000a9 */
[----:B------:R1:W-:Y:S01]  /*212e0*/  @!P1 STL.S16 [R1+0x90], R213 ;  /* 0x000090d501009387 */ /* 0x0003e20000100600 */
[----:B------:R-:W-:Y:S02]  /*212f0*/  @!P6 HADD2 R214, -R105.H0_H0, -RZ.H0_H0 ;  /* 0xa00000ff69d6e230 */ /* 0x000fe40000000900 */
[----:B------:R-:W-:Y:S02]  /*21300*/  @!P1 PRMT R109, R169, 0x5410, RZ ;  /* 0x00005410a96d9816 */ /* 0x000fe400000000ff */
[----:B------:R-:W-:Y:S01]  /*21310*/  PRMT R143, R147, 0x7610, R143 ;  /* 0x00007610938f7816 */ /* 0x000fe2000000008f */
[----:B------:R2:W4:Y:S01]  /*21320*/  LDL.S16 R169, [R1+0x7c] ;  /* 0x00007c0001a97983 */ /* 0x0005220000100600 */
[----:B------:R-:W-:Y:S02]  /*21330*/  PRMT R167, R214, 0x7610, R167 ;  /* 0x00007610d6a77816 */ /* 0x000fe400000000a7 */
[----:B------:R-:W-:Y:S01]  /*21340*/  ISETP.GE.U32.AND P1, PT, R192, R110, PT ;  /* 0x0000006ec000720c */ /* 0x000fe20003f26070 */
[----:B------:R-:W-:Y:S01]  /*21350*/  ST.E.U16 desc[UR4][R118.64+0x42], R109 ;  /* 0x0000426d76007985 */ /* 0x000fe2000c101504 */
[----:B------:R-:W-:Y:S04]  /*21360*/  SHF.R.U32.HI R110, RZ, 0x10, R158 ;  /* 0x00000010ff6e7819 */ /* 0x000fe8000001169e */
[----:B------:R-:W-:Y:S01]  /*21370*/  LOP3.LUT R110, R110, 0xff, RZ, 0xc0, !PT ;  /* 0x000000ff6e6e7812 */ /* 0x000fe200078ec0ff */
[----:B-1----:R2:W5:Y:S04]  /*21380*/  LDL.S16 R213, [R1+0x80] ;  /* 0x0000800001d57983 */ /* 0x0025680000100600 */
[----:B------:R-:W-:Y:S04]  /*21390*/  @!P6 STL.S16 [R1+0x8c], R214 ;  /* 0x00008cd60100e387 */ /* 0x000fe80000100600 */
[----:B------:R1:W-:Y:S02]  /*213a0*/  @!P5 STL.S16 [R1+0x88], R147 ;  /* 0x000088930100d387 */ /* 0x0003e40000100600 */
[----:B-1----:R-:W-:Y:S02]  /*213b0*/  PRMT R147, R105, 0x5410, R0 ;  /* 0x0000541069937816 */ /* 0x002fe40000000000 */
[----:B------:R-:W-:Y:S02]  /*213c0*/  @!P5 PRMT R0, R143, 0x5410, RZ ;  /* 0x000054108f00d816 */ /* 0x000fe400000000ff */
[----:B------:R-:W-:Y:S01]  /*213d0*/  @!P6 PRMT R105, R167, 0x5410, RZ ;  /* 0x00005410a769e816 */ /* 0x000fe200000000ff */
[----:B------:R2:W2:Y:S01]  /*213e0*/  LDL.S16 R143, [R1+0x78] ;  /* 0x00007800018f7983 */ /* 0x0004a20000100600 */
[----:B------:R-:W-:Y:S01]  /*213f0*/  ISETP.GE.U32.AND P6, PT, R192, R110, PT ;  /* 0x0000006ec000720c */ /* 0x000fe20003fc6070 */
[----:B------:R-:W-:Y:S01]  /*21400*/  IMAD.WIDE.U32 R166, R166, -0x2daee0ad, RZ ;  /* 0xd2511f53a6a67825 */ /* 0x000fe200078e00ff */
[----:B------:R-:W-:Y:S01]  /*21410*/  SHF.R.U32.HI R110, RZ, 0x18, R158 ;  /* 0x00000018ff6e7819 */ /* 0x000fe2000001169e */
[----:B------:R1:W-:Y:S03]  /*21420*/  ST.E.U16 desc[UR4][R194.64+0x52], R0 ;  /* 0x00005200c2007985 */ /* 0x0003e6000c101504 */
[----:B------:R-:W-:Y:S01]  /*21430*/  LOP3.LUT R108, R167, R212, R186, 0x96, !PT ;  /* 0x000000d4a76c7212 */ /* 0x000fe200078e96ba */
[----:B------:R1:W-:Y:S01]  /*21440*/  ST.E.U16 desc[UR4][R194.64+0x50], R105 ;  /* 0x00005069c2007985 */ /* 0x0003e2000c101504 */
[----:B------:R-:W-:Y:S02]  /*21450*/  ISETP.GE.U32.AND P5, PT, R192, R110, PT ;  /* 0x0000006ec000720c */ /* 0x000fe40003fa6070 */
[----:B------:R-:W-:Y:S02]  /*21460*/  LOP3.LUT R109, R108, 0xff, RZ, 0xc0, !PT ;  /* 0x000000ff6c6d7812 */ /* 0x000fe400078ec0ff */
[----:B-1----:R-:W-:Y:S02]  /*21470*/  PRMT R0, R104, 0x7632, R0 ;  /* 0x0000763268007816 */ /* 0x002fe40000000000 */
[----:B------:R-:W-:Y:S04]  /*21480*/  LOP3.LUT R105, R108, 0xffff, RZ, 0xc0, !PT ;  /* 0x0000ffff6c697812 */ /* 0x000fe800078ec0ff */
[----:B------:R-:W-:Y:S04]  /*21490*/  SHF.R.U32.HI R105, RZ, 0x8, R105 ;  /* 0x00000008ff697819 */ /* 0x000fe80000011669 */
[----:B------:R-:W-:Y:S01]  /*214a0*/  LOP3.LUT R105, R105, 0xffff, RZ, 0xc0, !PT ;  /* 0x0000ffff69697812 */ /* 0x000fe200078ec0ff */
[----:B---3--:R-:W-:Y:S05]  /*214b0*/  @!P2 HADD2 R151, -R107.H0_H0, -RZ.H0_H0 ;  /* 0xa00000ff6b97a230 */ /* 0x008fea0000000900 */
[----:B------:R-:W-:Y:S01]  /*214c0*/  PRMT R149, R151, 0x7610, R149 ;  /* 0x0000761097957816 */ /* 0x000fe20000000095 */
[----:B------:R1:W-:Y:S02]  /*214d0*/  @!P2 STL.S16 [R1+0x84], R151 ;  /* 0x000084970100a387 */ /* 0x0003e40000100600 */
[----:B-1----:R-:W-:Y:S02]  /*214e0*/  PRMT R151, R107, 0x5410, R106 ;  /* 0x000054106b977816 */ /* 0x002fe4000000006a */
[----:B------:R-:W-:Y:S02]  /*214f0*/  @!P2 PRMT R107, R149, 0x5410, RZ ;  /* 0x00005410956ba816 */ /* 0x000fe400000000ff */
[----:B------:R-:W-:Y:S01]  /*21500*/  ISETP.GE.U32.AND P2, PT, R192, R109, PT ;  /* 0x0000006dc000720c */ /* 0x000fe20003f46070 */
[----:B------:R1:W3:Y:S01]  /*21510*/  LDL.S16 R149, [R1+0x6c] ;  /* 0x00006c0001957983 */ /* 0x0002e20000100600 */
[----:B----4-:R-:W-:Y:S03]  /*21520*/  @!P4 HADD2 R169, -R104.H0_H0, -RZ.H0_H0 ;  /* 0xa00000ff68a9c230 */ /* 0x010fe60000000900 */
[----:B------:R4:W-:Y:S02]  /*21530*/  ST.E.U16 desc[UR4][R116.64+0x50], R107 ;  /* 0x0000506b74007985 */ /* 0x0009e4000c101504 */
[----:B------:R-:W-:Y:S01]  /*21540*/  PRMT R165, R169, 0x7610, R165 ;  /* 0x00007610a9a57816 */ /* 0x000fe200000000a5 */
[----:B-----5:R-:W-:Y:S05]  /*21550*/  @!P0 HADD2 R213, -R106.H0_H0, -RZ.H0_H0 ;  /* 0xa00000ff6ad58230 */ /* 0x020fea0000000900 */
[----:B------:R-:W-:Y:S01]  /*21560*/  PRMT R152, R213, 0x7610, R152 ;  /* 0x00007610d5987816 */ /* 0x000fe20000000098 */
[----:B------:R5:W-:Y:S03]  /*21570*/  @!P0 STL.S16 [R1+0x80], R213 ;  /* 0x000080d501008387 */ /* 0x000be60000100600 */
[----:B------:R-:W-:Y:S01]  /*21580*/  @!P0 PRMT R106, R152, 0x5410, RZ ;  /* 0x00005410986a8816 */ /* 0x000fe200000000ff */
[----:B------:R-:W-:Y:S01]  /*21590*/  @!P4 STL.S16 [R1+0x7c], R169 ;  /* 0x00007ca90100c387 */ /* 0x000fe20000100600 */
[----:B------:R-:W-:Y:S02]  /*215a0*/  ISETP.GE.U32.AND P0, PT, R192, R105, PT ;  /* 0x00000069c000720c */ /* 0x000fe40003f06070 */
[----:B------:R-:W-:Y:S01]  /*215b0*/  SHF.R.U32.HI R105, RZ, 0x18, R108 ;  /* 0x00000018ff697819 */ /* 0x000fe2000001166c */
[----:B------:R1:W3:Y:S01]  /*215c0*/  LDL.S16 R215, [R1+0x68] ;  /* 0x0000680001d77983 */ /* 0x0002e20000100600 */
[----:B------:R-:W-:Y:S02]  /*215d0*/  PRMT R152, R104, 0x5410, R0 ;  /* 0x0000541068987816 */ /* 0x000fe40000000000 */
[----:B------:R-:W-:Y:S01]  /*215e0*/  @!P4 PRMT R104, R165, 0x5410, RZ ;  /* 0x00005410a568c816 */ /* 0x000fe200000000ff */
[----:B------:R1:W3:Y:S01]  /*215f0*/  LDL.S16 R214, [R1+0x70] ;  /* 0x0000700001d67983 */ /* 0x0002e20000100600 */
[----:B------:R-:W-:Y:S01]  /*21600*/  ISETP.GE.U32.AND P4, PT, R192, R105, PT ;  /* 0x00000069c000720c */ /* 0x000fe20003f86070 */
[----:B------:R-:W-:Y:S01]  /*21610*/  IMAD.WIDE.U32 R164, R164, -0x2daee0ad, RZ ;  /* 0xd2511f53a4a47825 */ /* 0x000fe200078e00ff */
[----:B------:R-:W-:Y:S01]  /*21620*/  PRMT R105, R209, 0x7610, R105 ;  /* 0x00007610d1697816 */ /* 0x000fe20000000069 */
[----:B------:R1:W-:Y:S01]  /*21630*/  ST.E.U16 desc[UR4][R116.64+0x52], R106 ;  /* 0x0000526a74007985 */ /* 0x0003e2000c101504 */
[----:B------:R-:W-:Y:S03]  /*21640*/  SHF.R.U32.HI R108, RZ, 0x10, R108 ;  /* 0x00000010ff6c7819 */ /* 0x000fe6000001166c */
[----:B------:R1:W-:Y:S01]  /*21650*/  ST.E.U16 desc[UR4][R120.64+0x4e], R104 ;  /* 0x00004e6878007985 */ /* 0x0003e2000c101504 */
[----:B------:R-:W-:Y:S01]  /*21660*/  LOP3.LUT R108, R108, 0xff, RZ, 0xc0, !PT ;  /* 0x000000ff6c6c7812 */ /* 0x000fe200078ec0ff */
[----:B--2---:R-:W-:Y:S05]  /*21670*/  @!P1 HADD2 R143, -R0.H0_H0, -RZ.H0_H0 ;  /* 0xa00000ff008f9230 */ /* 0x004fea0000000900 */
[----:B----4-:R-:W-:Y:S01]  /*21680*/  PRMT R107, R143, 0x7610, R107 ;  /* 0x000076108f6b7816 */ /* 0x010fe2000000006b */
[----:B------:R2:W-:Y:S03]  /*21690*/  @!P1 STL.S16 [R1+0x78], R143 ;  /* 0x0000788f01009387 */ /* 0x0005e60000100600 */
[----:B------:R-:W-:Y:S01]  /*216a0*/  @!P1 PRMT R0, R107, 0x5410, RZ ;  /* 0x000054106b009816 */ /* 0x000fe200000000ff */
[----:B-----5:R4:W5:Y:S01]  /*216b0*/  LDL.S16 R213, [R1+0x64] ;  /* 0x0000640001d57983 */ /* 0x0209620000100600 */
[----:B-1----:R-:W-:Y:S02]  /*216c0*/  PRMT R106, R209, 0x7632, R106 ;  /* 0x00007632d16a7816 */ /* 0x002fe4000000006a */
[----:B------:R-:W-:Y:S01]  /*216d0*/  LOP3.LUT R107, R165, R212, R184, 0x96, !PT ;  /* 0x000000d4a56b7212 */ /* 0x000fe200078e96b8 */
[----:B------:R4:W4:Y:S01]  /*216e0*/  LDL.S16 R169, [R1+0x60] ;  /* 0x0000600001a97983 */ /* 0x0009220000100600 */
[----:B------:R-:W-:Y:S02]  /*216f0*/  ISETP.GE.U32.AND P1, PT, R192, R108, PT ;  /* 0x0000006cc000720c */ /* 0x000fe40003f26070 */
[C---:B------:R-:W-:Y:S01]  /*21700*/  LOP3.LUT R104, R107.reuse, 0xff, RZ, 0xc0, !PT ;  /* 0x000000ff6b687812 */ /* 0x040fe200078ec0ff */
[----:B------:R1:W-:Y:S04]  /*21710*/  ST.E.U16 desc[UR4][R120.64+0x50], R0 ;  /* 0x0000500078007985 */ /* 0x0003e8000c101504 */
[----:B--2---:R2:W2:Y:S01]  /*21720*/  LDL.S16 R143, [R1+0x5c] ;  /* 0x00005c00018f7983 */ /* 0x0044a20000100600 */
[----:B-1----:R-:W-:Y:S01]  /*21730*/  LOP3.LUT R0, R107, 0xffff, RZ, 0xc0, !PT ;  /* 0x0000ffff6b007812 */ /* 0x002fe200078ec0ff */
[----:B---3--:R-:W-:Y:S05]  /*21740*/  @!P6 HADD2 R149, -R105.H0_H0, -RZ.H0_H0 ;  /* 0xa00000ff6995e230 */ /* 0x008fea0000000900 */
[----:B------:R-:W-:Y:S01]  /*21750*/  PRMT R216, R149, 0x7610, R216 ;  /* 0x0000761095d87816 */ /* 0x000fe200000000d8 */
[----:B------:R1:W-:Y:S02]  /*21760*/  @!P6 STL.S16 [R1+0x6c], R149 ;  /* 0x00006c950100e387 */ /* 0x0003e40000100600 */
[----:B-1----:R-:W-:Y:S02]  /*21770*/  PRMT R149, R105, 0x5410, R106 ;  /* 0x0000541069957816 */ /* 0x002fe4000000006a */
[----:B------:R-:W-:Y:S02]  /*21780*/  @!P6 PRMT R105, R216, 0x5410, RZ ;  /* 0x00005410d869e816 */ /* 0x000fe400000000ff */
[----:B------:R-:W-:Y:S02]  /*21790*/  ISETP.GE.U32.AND P6, PT, R192, R104, PT ;  /* 0x00000068c000720c */ /* 0x000fe40003fc6070 */
[--C-:B------:R-:W-:Y:S01]  /*217a0*/  SHF.R.U32.HI R104, RZ, 0x8, R0.reuse ;  /* 0x00000008ff687819 */ /* 0x100fe20000011600 */
[----:B------:R1:W-:Y:S01]  /*217b0*/  ST.E.U16 desc[UR4][R118.64+0x50], R105 ;  /* 0x0000506976007985 */ /* 0x0003e2000c101504 */
[----:B------:R-:W-:Y:S01]  /*217c0*/  PRMT R0, R162, 0x7610, R0 ;  /* 0x00007610a2007816 */ /* 0x000fe20000000000 */
[----:B------:R-:W-:Y:S04]  /*217d0*/  @!P5 HADD2 R215, -R106.H0_H0, -RZ.H0_H0 ;  /* 0xa00000ff6ad7d230 */ /* 0x000fe80000000900 */
[----:B------:R-:W-:Y:S01]  /*217e0*/  @!P2 HADD2 R214, -R0.H0_H0, -RZ.H0_H0 ;  /* 0xa00000ff00d6a230 */ /* 0x000fe20000000900 */
[----:B------:R-:W-:Y:S01]  /*217f0*/  @!P5 STL.S16 [R1+0x68], R215 ;  /* 0x000068d70100d387 */ /* 0x000fe20000100600 */
[----:B------:R-:W-:Y:S03]  /*21800*/  PRMT R127, R215, 0x7610, R127 ;  /* 0x00007610d77f7816 */ /* 0x000fe6000000007f */
[----:B------:R-:W-:Y:S01]  /*21810*/  @!P2 STL.S16 [R1+0x70], R214 ;  /* 0x000070d60100a387 */ /* 0x000fe20000100600 */
[----:B------:R-:W-:Y:S02]  /*21820*/  PRMT R111, R214, 0x7610, R111 ;  /* 0x00007610d66f7816 */ /* 0x000fe4000000006f */
[----:B------:R-:W-:Y:S02]  /*21830*/  @!P5 PRMT R106, R127, 0x5410, RZ ;  /* 0x000054107f6ad816 */ /* 0x000fe400000000ff */
[----:B------:R3:W3:Y:S04]  /*21840*/  LDL.S16 R127, [R1+0x58] ;  /* 0x00005800017f7983 */ /* 0x0006e80000100600 */
[----:B------:R4:W-:Y:S01]  /*21850*/  ST.E.U16 desc[UR4][R118.64+0x52], R106 ;  /* 0x0000526a76007985 */ /* 0x0009e2000c101504 */
[----:B-1----:R-:W-:Y:S02]  /*21860*/  LOP3.LUT R105, R104, 0xffff, RZ, 0xc0, !PT ;  /* 0x0000ffff68697812 */ /* 0x002fe400078ec0ff */
[----:B------:R-:W-:Y:S02]  /*21870*/  PRMT R104, R162, 0x7632, R104 ;  /* 0x00007632a2687816 */ /* 0x000fe40000000068 */
[----:B------:R-:W-:Y:S02]  /*21880*/  ISETP.GE.U32.AND P5, PT, R192, R105, PT ;  /* 0x00000069c000720c */ /* 0x000fe40003fa6070 */
[----:B------:R-:W-:Y:S01]  /*21890*/  PRMT R162, R0, 0x5410, R104 ;  /* 0x0000541000a27816 */ /* 0x000fe20000000068 */
[----:B-----5:R-:W-:Y:S01]  /*218a0*/  @!P0 HADD2 R213, -R104.H0_H0, -RZ.H0_H0 ;  /* 0xa00000ff68d58230 */ /* 0x020fe20000000900 */
[----:B------:R-:W-:Y:S02]  /*218b0*/  @!P2 PRMT R0, R111, 0x5410, RZ ;  /* 0x000054106f00a816 */ /* 0x000fe400000000ff */
[----:B------:R1:W5:Y:S01]  /*218c0*/  LDL.S16 R111, [R1+0x54] ;  /* 0x00005400016f7983 */ /* 0x0003620000100600 */
[----:B------:R-:W-:Y:S02]  /*218d0*/  SHF.R.U32.HI R105, RZ, 0x18, R107 ;  /* 0x00000018ff697819 */ /* 0x000fe4000001166b */
[----:B------:R-:W-:Y:S01]  /*218e0*/  PRMT R209, R213, 0x7610, R209 ;  /* 0x00007610d5d17816 */ /* 0x000fe200000000d1 */
[----:B------:R1:W-:Y:S01]  /*218f0*/  ST.E.U16 desc[UR4][R194.64+0x60], R0 ;  /* 0x00006000c2007985 */ /* 0x0003e2000c101504 */
[----:B------:R-:W-:Y:S02]  /*21900*/  ISETP.GE.U32.AND P2, PT, R192, R105, PT ;  /* 0x00000069c000720c */ /* 0x000fe40003f46070 */
[----:B------:R-:W-:Y:S01]  /*21910*/  PRMT R105, R161, 0x7632, R105 ;  /* 0x00007632a1697816 */ /* 0x000fe20000000069 */
[----:B------:R-:W-:Y:S01]  /*21920*/  @!P0 STL.S16 [R1+0x64], R213 ;  /* 0x000064d501008387 */ /* 0x000fe20000100600 */
[----:B------:R-:W-:Y:S02]  /*21930*/  @!P0 PRMT R104, R209, 0x5410, RZ ;  /* 0x00005410d1688816 */ /* 0x000fe400000000ff */
[----:B----4-:R-:W-:Y:S01]  /*21940*/  LOP3.LUT R106, R166, 0xff, RZ, 0xc0, !PT ;  /* 0x000000ffa66a7812 */ /* 0x010fe200078ec0ff */
[----:B------:R4:W4:Y:S01]  /*21950*/  LDL.S16 R209, [R1+0x50] ;  /* 0x0000500001d17983 */ /* 0x0009220000100600 */
[----:B------:R-:W-:Y:S02]  /*21960*/  SHF.R.U32.HI R107, RZ, 0x10, R107 ;  /* 0x00000010ff6b7819 */ /* 0x000fe4000001166b */
[----:B------:R-:W-:Y:S01]  /*21970*/  ISETP.GE.U32.AND P0, PT, R192, R106, PT ;  /* 0x0000006ac000720c */ /* 0x000fe20003f06070 */
[----:B------:R1:W-:Y:S01]  /*21980*/  ST.E.U16 desc[UR4][R194.64+0x62], R104 ;  /* 0x00006268c2007985 */ /* 0x0003e2000c101504 */
[----:B--2---:R-:W-:Y:S01]  /*21990*/  @!P4 HADD2 R143, -R105.H0_H0, -RZ.H0_H0 ;  /* 0xa00000ff698fc230 */ /* 0x004fe20000000900 */
[----:B------:R-:W-:Y:S02]  /*219a0*/  LOP3.LUT R106, R166, 0xffff, RZ, 0xc0, !PT ;  /* 0x0000ffffa66a7812 */ /* 0x000fe400078ec0ff */
[----:B------:R-:W-:Y:S02]  /*219b0*/  LOP3.LUT R107, R107, 0xff, RZ, 0xc0, !PT ;  /* 0x000000ff6b6b7812 */ /* 0x000fe400078ec0ff */
[----:B------:R-:W-:Y:S02]  /*219c0*/  PRMT R129, R143, 0x7610, R129 ;  /* 0x000076108f817816 */ /* 0x000fe40000000081 */
[----:B------:R-:W-:Y:S04]  /*219d0*/  SHF.R.U32.HI R106, RZ, 0x8, R106 ;  /* 0x00000008ff6a7819 */ /* 0x000fe8000001166a */
[----:B------:R-:W-:Y:S02]  /*219e0*/  LOP3.LUT R106, R106, 0xffff, RZ, 0xc0, !PT ;  /* 0x0000ffff6a6a7812 */ /* 0x000fe400078ec0ff */
[----:B-1----:R-:W-:Y:S04]  /*219f0*/  PRMT R0, R161, 0x7610, R0 ;  /* 0x00007610a1007816 */ /* 0x002fe80000000000 */
[----:B------:R-:W-:Y:S01]  /*21a00*/  PRMT R161, R0, 0x5410, R105 ;  /* 0x0000541000a17816 */ /* 0x000fe20000000069 */
[----:B------:R-:W-:Y:S01]  /*21a10*/  @!P1 HADD2 R169, -R0.H0_H0, -RZ.H0_H0 ;  /* 0xa00000ff00a99230 */ /* 0x000fe20000000900 */
[----:B------:R-:W-:Y:S04]  /*21a20*/  @!P4 PRMT R105, R129, 0x5410, RZ ;  /* 0x000054108169c816 */ /* 0x000fe800000000ff */
[----:B------:R-:W-:Y:S01]  /*21a30*/  PRMT R108, R169, 0x7610, R108 ;  /* 0x00007610a96c7816 */ /* 0x000fe2000000006c */
[----:B------:R-:W-:Y:S01]  /*21a40*/  @!P1 STL.S16 [R1+0x60], R169 ;  /* 0x000060a901009387 */ /* 0x000fe20000100600 */
[----:B------:R-:W-:Y:S02]  /*21a50*/  SHF.R.U32.HI R104, RZ, 0x10, R166 ;  /* 0x00000010ff687819 */ /* 0x000fe400000116a6 */
[----:B------:R-:W-:Y:S01]  /*21a60*/  @!P1 PRMT R0, R108, 0x5410, RZ ;  /* 0x000054106c009816 */ /* 0x000fe200000000ff */
[----:B------:R1:W-:Y:S01]  /*21a70*/  @!P4 STL.S16 [R1+0x5c], R143 ;  /* 0x00005c8f0100c387 */ /* 0x0003e20000100600 */
[C---:B------:R-:W-:Y:S02]  /*21a80*/  ISETP.GE.U32.AND P4, PT, R192.reuse, R106, PT ;  /* 0x0000006ac000720c */ /* 0x040fe40003f86070 */
[----:B------:R-:W-:Y:S01]  /*21a90*/  ISETP.GE.U32.AND P1, PT, R192, R107, PT ;  /* 0x0000006bc000720c */ /* 0x000fe20003f26070 */
[----:B------:R2:W-:Y:S01]  /*21aa0*/  ST.E.U16 desc[UR4][R116.64+0x60], R0 ;  /* 0x0000600074007985 */ /* 0x0005e2000c101504 */
[----:B------:R-:W-:Y:S03]  /*21ab0*/  PRMT R107, R155, 0x7632, R107 ;  /* 0x000076329b6b7816 */ /* 0x000fe6000000006b */
[----:B------:R2:W4:Y:S04]  /*21ac0*/  LDL.S16 R108, [R1+0x4c] ;  /* 0x00004c00016c7983 */ /* 0x0005280000100600 */
[----:B------:R2:W-:Y:S04]  /*21ad0*/  ST.E.U16 desc[UR4][R116.64+0x62], R105 ;  /* 0x0000626974007985 */ /* 0x0005e8000c101504 */
[----:B-1----:R1:W4:Y:S01]  /*21ae0*/  LDL.S16 R143, [R1+0x3c] ;  /* 0x00003c00018f7983 */ /* 0x0023220000100600 */
[C---:B--2---:R-:W-:Y:S04]  /*21af0*/  PRMT R0, R3.reuse, 0x7632, R0 ;  /* 0x0000763203007816 */ /* 0x044fe80000000000 */
[----:B------:R-:W-:Y:S02]  /*21b00*/  PRMT R169, R3, 0x5410, R0 ;  /* 0x0000541003a97816 */ /* 0x000fe40000000000 */
[----:B------:R-:W-:Y:S02]  /*21b10*/  LOP3.LUT R105, R104, 0xff, RZ, 0xc0, !PT ;  /* 0x000000ff68697812 */ /* 0x000fe400078ec0ff */
[----:B------:R-:W-:Y:S01]  /*21b20*/  PRMT R104, R171, 0x7610, R104 ;  /* 0x00007610ab687816 */ /* 0x000fe20000000068 */
[----:B---3--:R-:W-:Y:S05]  /*21b30*/  @!P6 HADD2 R127, -R3.H0_H0, -RZ.H0_H0 ;  /* 0xa00000ff037fe230 */ /* 0x008fea0000000900 */
[----:B------:R2:W-:Y:S01]  /*21b40*/  @!P6 STL.S16 [R1+0x58], R127 ;  /* 0x0000587f0100e387 */ /* 0x0005e20000100600 */
[----:B------:R-:W-:Y:S04]  /*21b50*/  PRMT R106, R127, 0x7610, R106 ;  /* 0x000076107f6a7816 */ /* 0x000fe8000000006a */
[----:B------:R-:W-:Y:S02]  /*21b60*/  @!P6 PRMT R3, R106, 0x5410, RZ ;  /* 0x000054106a03e816 */ /* 0x000fe400000000ff */
[----:B------:R-:W-:Y:S02]  /*21b70*/  ISETP.GE.U32.AND P6, PT, R192, R105, PT ;  /* 0x00000069c000720c */ /* 0x000fe40003fc6070 */
[----:B------:R-:W-:Y:S01]  /*21b80*/  PRMT R105, R171, 0x7632, R105 ;  /* 0x00007632ab697816 */ /* 0x000fe20000000069 */
[----:B------:R3:W-:Y:S01]  /*21b90*/  ST.E.U16 desc[UR4][R120.64+0x5e], R3 ;  /* 0x00005e0378007985 */ /* 0x0007e2000c101504 */
[----:B------:R-:W-:Y:S01]  /*21ba0*/  SHF.R.U32.HI R106, RZ, 0x18, R166 ;  /* 0x00000018ff6a7819 */ /* 0x000fe200000116a6 */
[----:B-----5:R-:W-:Y:S05]  /*21bb0*/  @!P5 HADD2 R111, -R0.H0_H0, -RZ.H0_H0 ;  /* 0xa00000ff006fd230 */ /* 0x020fea0000000900 */
[----:B------:R5:W-:Y:S01]  /*21bc0*/  @!P5 STL.S16 [R1+0x54], R111 ;  /* 0x0000546f0100d387 */ /* 0x000be20000100600 */
[----:B------:R-:W-:Y:S03]  /*21bd0*/  PRMT R168, R111, 0x7610, R168 ;  /* 0x000076106fa87816 */ /* 0x000fe600000000a8 */
[----:B------:R1:W5:Y:S01]  /*21be0*/  LDL.S16 R129, [R1+0x48] ;  /* 0x0000480001817983 */ /* 0x0003620000100600 */
[----:B------:R-:W-:Y:S01]  /*21bf0*/  @!P5 PRMT R0, R168, 0x5410, RZ ;  /* 0x00005410a800d816 */ /* 0x000fe200000000ff */
[----:B----4-:R-:W-:Y:S02]  /*21c00*/  @!P1 HADD2 R209, -R104.H0_H0, -RZ.H0_H0 ;  /* 0xa00000ff68d19230 */ /* 0x010fe40000000900 */
[----:B--2---:R1:W2:Y:S01]  /*21c10*/  LDL.S16 R127, [R1+0x44] ;  /* 0x00004400017f7983 */ /* 0x0042a20000100600 */
[----:B------:R-:W-:Y:S02]  /*21c20*/  ISETP.GE.U32.AND P5, PT, R192, R106, PT ;  /* 0x0000006ac000720c */ /* 0x000fe40003fa6070 */
[----:B------:R-:W-:Y:S01]  /*21c30*/  LOP3.LUT R106, R164, 0xff, RZ, 0xc0, !PT ;  /* 0x000000ffa46a7812 */ /* 0x000fe200078ec0ff */
[----:B------:R4:W-:Y:S01]  /*21c40*/  ST.E.U16 desc[UR4][R120.64+0x60], R0 ;  /* 0x0000600078007985 */ /* 0x0009e2000c101504 */
[----:B------:R-:W-:Y:S02]  /*21c50*/  PRMT R205, R209, 0x7610, R205 ;  /* 0x00007610d1cd7816 */ /* 0x000fe400000000cd */
[----:B------:R-:W-:Y:S02]  /*21c60*/  PRMT R168, R104, 0x5410, R105 ;  /* 0x0000541068a87816 */ /* 0x000fe40000000069 */
[----:B---3--:R-:W-:Y:S02]  /*21c70*/  LOP3.LUT R3, R164, 0xffff, RZ, 0xc0, !PT ;  /* 0x0000ffffa4037812 */ /* 0x008fe400078ec0ff */
[----:B------:R-:W-:Y:S02]  /*21c80*/  @!P1 PRMT R104, R205, 0x5410, RZ ;  /* 0x00005410cd689816 */ /* 0x000fe400000000ff */
[----:B------:R-:W-:Y:S03]  /*21c90*/  SHF.R.U32.HI R3, RZ, 0x8, R3 ;  /* 0x00000008ff037819 */ /* 0x000fe60000011603 */
[----:B------:R3:W-:Y:S01]  /*21ca0*/  ST.E.U16 desc[UR4][R118.64+0x60], R104 ;  /* 0x0000606876007985 */ /* 0x0007e2000c101504 */
[----:B------:R-:W-:Y:S03]  /*21cb0*/  LOP3.LUT R3, R3, 0xffff, RZ, 0xc0, !PT ;  /* 0x0000ffff03037812 */ /* 0x000fe600078ec0ff */
[----:B-----5:R1:W5:Y:S04]  /*21cc0*/  LDL.S16 R111, [R1+0x40] ;  /* 0x00004000016f7983 */ /* 0x0203680000100600 */
[----:B------:R-:W-:Y:S01]  /*21cd0*/  @!P1 STL.S16 [R1+0x50], R209 ;  /* 0x000050d101009387 */ /* 0x000fe20000100600 */
[----:B------:R-:W-:Y:S02]  /*21ce0*/  ISETP.GE.U32.AND P1, PT, R192, R106, PT ;  /* 0x0000006ac000720c */ /* 0x000fe40003f26070 */
[C---:B------:R-:W-:Y:S02]  /*21cf0*/  PRMT R106, R163.reuse, 0x7632, R106 ;  /* 0x00007632a36a7816 */ /* 0x040fe4000000006a */
[----:B----4-:R-:W-:Y:S01]  /*21d00*/  PRMT R0, R163, 0x7610, R0 ;  /* 0x00007610a3007816 */ /* 0x010fe20000000000 */
[----:B------:R-:W-:Y:S01]  /*21d10*/  @!P2 HADD2 R108, -R105.H0_H0, -RZ.H0_H0 ;  /* 0xa00000ff696ca230 */ /* 0x000fe20000000900 */
[----:B---3--:R-:W-:Y:S04]  /*21d20*/  SHF.R.U32.HI R104, RZ, 0x10, R164 ;  /* 0x00000010ff687819 */ /* 0x008fe800000116a4 */
[----:B------:R-:W-:Y:S01]  /*21d30*/  PRMT R177, R108, 0x7610, R177 ;  /* 0x000076106cb17816 */ /* 0x000fe200000000b1 */
[----:B------:R3:W-:Y:S01]  /*21d40*/  @!P2 STL.S16 [R1+0x4c], R108 ;  /* 0x00004c6c0100a387 */ /* 0x0007e20000100600 */
[----:B------:R-:W-:Y:S02]  /*21d50*/  LOP3.LUT R104, R104, 0xff, RZ, 0xc0, !PT ;  /* 0x000000ff68687812 */ /* 0x000fe400078ec0ff */
[----:B------:R-:W-:Y:S02]  /*21d60*/  @!P2 PRMT R105, R177, 0x5410, RZ ;  /* 0x00005410b169a816 */ /* 0x000fe400000000ff */
[----:B------:R-:W-:Y:S02]  /*21d70*/  ISETP.GE.U32.AND P2, PT, R192, R3, PT ;  /* 0x00000003c000720c */ /* 0x000fe40003f46070 */
[----:B------:R-:W-:Y:S01]  /*21d80*/  PRMT R3, R155, 0x7610, R3 ;  /* 0x000076109b037816 */ /* 0x000fe20000000003 */
[----:B------:R4:W-:Y:S01]  /*21d90*/  ST.E.U16 desc[UR4][R118.64+0x62], R105 ;  /* 0x0000626976007985 */ /* 0x0009e2000c101504 */
[----:B------:R-:W-:Y:S02]  /*21da0*/  @!P0 HADD2 R143, -R0.H0_H0, -RZ.H0_H0 ;  /* 0xa00000ff008f8230 */ /* 0x000fe40000000900 */
[----:B------:R-:W-:Y:S03]  /*21db0*/  PRMT R155, R3, 0x5410, R107 ;  /* 0x00005410039b7816 */ /* 0x000fe6000000006b */
[----:B------:R-:W-:Y:S01]  /*21dc0*/  @!P0 STL.S16 [R1+0x3c], R143 ;  /* 0x00003c8f01008387 */ /* 0x000fe20000100600 */
[----:B------:R-:W-:Y:S02]  /*21dd0*/  PRMT R110, R143, 0x7610, R110 ;  /* 0x000076108f6e7816 */ /* 0x000fe4000000006e */
[----:B---3--:R-:W-:Y:S02]  /*21de0*/  LOP3.LUT R108, R131, R242, R160, 0x96, !PT ;  /* 0x000000f2836c7212 */ /* 0x008fe400078e96a0 */
[----:B------:R-:W-:Y:S02]  /*21df0*/  PRMT R160, R0, 0x5410, R106 ;  /* 0x0000541000a07816 */ /* 0x000fe4000000006a */
[----:B------:R-:W-:Y:S02]  /*21e00*/  @!P0 PRMT R0, R110, 0x5410, RZ ;  /* 0x000054106e008816 */ /* 0x000fe400000000ff */
[----:B------:R-:W-:Y:S02]  /*21e10*/  ISETP.GE.U32.AND P0, PT, R192, R104, PT ;  /* 0x00000068c000720c */ /* 0x000fe40003f06070 */
[----:B------:R-:W-:Y:S01]  /*21e20*/  LOP3.LUT R104, R108, 0xffff, RZ, 0xc0, !PT ;  /* 0x0000ffff6c687812 */ /* 0x000fe200078ec0ff */
[----:B------:R3:W-:Y:S01]  /*21e30*/  ST.E.U16 desc[UR4][R194.64+0x70], R0 ;  /* 0x00007000c2007985 */ /* 0x0007e2000c101504 */
[----:B----4-:R-:W-:Y:S02]  /*21e40*/  SHF.R.U32.HI R105, RZ, 0x18, R164 ;  /* 0x00000018ff697819 */ /* 0x010fe400000116a4 */
[----:B------:R-:W-:Y:S02]  /*21e50*/  SHF.R.U32.HI R104, RZ, 0x8, R104 ;  /* 0x00000008ff687819 */ /* 0x000fe40000011668 */
[----:B------:R-:W-:Y:S02]  /*21e60*/  SHF.R.U32.HI R110, RZ, 0x18, R108 ;  /* 0x00000018ff6e7819 */ /* 0x000fe4000001166c */
[----:B---3--:R-:W-:Y:S01]  /*21e70*/  PRMT R0, R2, 0x7632, R0 ;  /* 0x0000763202007816 */ /* 0x008fe20000000000 */
[----:B------:R-:W-:Y:S02]  /*21e80*/  @!P4 HADD2 R129, -R106.H0_H0, -RZ.H0_H0 ;  /* 0xa00000ff6a81c230 */ /* 0x000fe40000000900 */
[----:B--2---:R-:W-:Y:S03]  /*21e90*/  @!P6 HADD2 R127, -R3.H0_H0, -RZ.H0_H0 ;  /* 0xa00000ff037fe230 */ /* 0x004fe60000000900 */
[----:B------:R-:W-:Y:S01]  /*21ea0*/  @!P4 STL.S16 [R1+0x48], R129 ;  /* 0x000048810100c387 */ /* 0x000fe20000100600 */
[----:B------:R-:W-:Y:S03]  /*21eb0*/  PRMT R109, R129, 0x7610, R109 ;  /* 0x00007610816d7816 */ /* 0x000fe6000000006d */
[----:B------:R-:W-:Y:S01]  /*21ec0*/  @!P6 STL.S16 [R1+0x44], R127 ;  /* 0x0000447f0100e387 */ /* 0x000fe20000100600 */
[----:B------:R-:W-:Y:S02]  /*21ed0*/  @!P4 PRMT R106, R109, 0x5410, RZ ;  /* 0x000054106d6ac816 */ /* 0x000fe400000000ff */
[----:B------:R-:W-:Y:S02]  /*21ee0*/  ISETP.GE.U32.AND P4, PT, R192, R105, PT ;  /* 0x00000069c000720c */ /* 0x000fe40003f86070 */
[----:B------:R-:W-:Y:S01]  /*21ef0*/  LOP3.LUT R105, R108, 0xff, RZ, 0xc0, !PT ;  /* 0x000000ff6c697812 */ /* 0x000fe200078ec0ff */
[----:B------:R-:W-:Y:S01]  /*21f00*/  ST.E.U16 desc[UR4][R194.64+0x72], R106 ;  /* 0x0000726ac2007985 */ /* 0x000fe2000c101504 */
[----:B------:R-:W-:Y:S02]  /*21f10*/  PRMT R208, R127, 0x7610, R208 ;  /* 0x000076107fd07816 */ /* 0x000fe400000000d0 */
[----:B------:R-:W-:Y:S02]  /*21f20*/  SHF.R.U32.HI R109, RZ, 0x10, R130 ;  /* 0x00000010ff6d7819 */ /* 0x000fe40000011682 */
[----:B------:R-:W-:Y:S02]  /*21f30*/  @!P6 PRMT R3, R208, 0x5410, RZ ;  /* 0x00005410d003e816 */ /* 0x000fe400000000ff */
[----:B------:R-:W-:Y:S01]  /*21f40*/  LOP3.LUT R109, R109, 0xff, RZ, 0xc0, !PT ;  /* 0x000000ff6d6d7812 */ /* 0x000fe200078ec0ff */
[----:B-----5:R-:W-:Y:S02]  /*21f50*/  @!P5 HADD2 R111, -R107.H0_H0, -RZ.H0_H0 ;  /* 0xa00000ff6b6fd230 */ /* 0x020fe40000000900 */
[----:B------:R-:W-:Y:S04]  /*21f60*/  ST.E.U16 desc[UR4][R116.64+0x70], R3 ;  /* 0x0000700374007985 */ /* 0x000fe8000c101504 */
[----:B------:R2:W-:Y:S01]  /*21f70*/  @!P5 STL.S16 [R1+0x40], R111 ;  /* 0x0000406f0100d387 */ /* 0x0005e20000100600 */
[----:B------:R-:W-:Y:S03]  /*21f80*/  PRMT R142, R111, 0x7610, R142 ;  /* 0x000076106f8e7816 */ /* 0x000fe6000000008e */
[----:B------:R1:W3:Y:S01]  /*21f90*/  LDL.S16 R205, [R1+0x38] ;  /* 0x0000380001cd7983 */ /* 0x0002e20000100600 */
[----:B------:R-:W-:Y:S03]  /*21fa0*/  @!P5 PRMT R107, R142, 0x5410, RZ ;  /* 0x000054108e6bd816 */ /* 0x000fe600000000ff */
[----:B------:R1:W4:Y:S04]  /*21fb0*/  LDL.S16 R177, [R1+0x34] ;  /* 0x0000340001b17983 */ /* 0x0003280000100600 */
[----:B------:R1:W5:Y:S04]  /*21fc0*/  LDL.S16 R163, [R1+0x30] ;  /* 0x0000300001a37983 */ /* 0x0003680000100600 */
[----:B------:R1:W5:Y:S04]  /*21fd0*/  LDL.S16 R143, [R1+0x2c] ;  /* 0x00002c00018f7983 */ /* 0x0003680000100600 */
[----:B------:R1:W-:Y:S01]  /*21fe0*/  ST.E.U16 desc[UR4][R116.64+0x72], R107 ;  /* 0x0000726b74007985 */ /* 0x0003e2000c101504 */
[----:B--2---:R-:W-:Y:S02]  /*21ff0*/  PRMT R111, R105, 0x5410, R104 ;  /* 0x00005410696f7816 */ /* 0x004fe40000000068 */
[C---:B------:R-:W-:Y:S02]  /*22000*/  LOP3.LUT R104, R130.reuse, 0xffff, RZ, 0xc0, !PT ;  /* 0x0000ffff82687812 */ /* 0x040fe400078ec0ff */
[----:B------:R-:W-:Y:S02]  /*22010*/  LOP3.LUT R105, R130, 0xff, RZ, 0xc0, !PT ;  /* 0x000000ff82697812 */ /* 0x000fe400078ec0ff */
[----:B------:R-:W-:Y:S02]  /*22020*/  SHF.R.U32.HI R104, RZ, 0x8, R104 ;  /* 0x00000008ff687819 */ /* 0x000fe40000011668 */
[----:B------:R-:W-:Y:S02]  /*22030*/  SHF.R.U32.HI R130, RZ, 0x18, R130 ;  /* 0x00000018ff827819 */ /* 0x000fe40000011682 */
[----:B------:R-:W-:Y:S02]  /*22040*/  PRMT R129, R105, 0x5410, R104 ;  /* 0x0000541069817816 */ /* 0x000fe40000000068 */
[----:B------:R-:W-:Y:S02]  /*22050*/  SHF.R.U32.HI R104, RZ, 0x10, R108 ;  /* 0x00000010ff687819 */ /* 0x000fe4000001166c */
[----:B------:R-:W-:Y:S02]  /*22060*/  LOP3.LUT R108, R123, R242, R170, 0x96, !PT ;  /* 0x000000f27b6c7212 */ /* 0x000fe400078e96aa */
[----:B------:R-:W-:Y:S02]  /*22070*/  LOP3.LUT R105, R104, 0xff, RZ, 0xc0, !PT ;  /* 0x000000ff68697812 */ /* 0x000fe400078ec0ff */
[C---:B------:R-:W-:Y:S02]  /*22080*/  LOP3.LUT R104, R122.reuse, 0xffff, RZ, 0xc0, !PT ;  /* 0x0000ffff7a687812 */ /* 0x040fe400078ec0ff */
[----:B------:R-:W-:Y:S02]  /*22090*/  PRMT R123, R105, 0x5410, R110 ;  /* 0x00005410697b7816 */ /* 0x000fe4000000006e */
[----:B------:R-:W-:Y:S02]  /*220a0*/  LOP3.LUT R105, R122, 0xff, RZ, 0xc0, !PT ;  /* 0x000000ff7a697812 */ /* 0x000fe400078ec0ff */
[----:B------:R-:W-:Y:S02]  /*220b0*/  SHF.R.U32.HI R104, RZ, 0x8, R104 ;  /* 0x00000008ff687819 */ /* 0x000fe40000011668 */
[----:B------:R-:W-:Y:S02]  /*220c0*/  PRMT R130, R109, 0x5410, R130 ;  /* 0x000054106d827816 */ /* 0x000fe40000000082 */
[--C-:B------:R-:W-:Y:S02]  /*220d0*/  PRMT R127, R105, 0x5410, R104.reuse ;  /* 0x00005410697f7816 */ /* 0x100fe40000000068 */
[C---:B------:R-:W-:Y:S02]  /*220e0*/  PRMT R105, R137.reuse, 0x7610, R105 ;  /* 0x0000761089697816 */ /* 0x040fe40000000069 */
[----:B------:R-:W-:Y:S02]  /*220f0*/  PRMT R104, R137, 0x7632, R104 ;  /* 0x0000763289687816 */ /* 0x000fe40000000068 */
[--C-:B------:R-:W-:Y:S02]  /*22100*/  SHF.R.U32.HI R109, RZ, 0x10, R122.reuse ;  /* 0x00000010ff6d7819 */ /* 0x100fe4000001167a */
[----:B------:R-:W-:Y:S02]  /*22110*/  SHF.R.U32.HI R122, RZ, 0x18, R122 ;  /* 0x00000018ff7a7819 */ /* 0x000fe4000001167a */
[----:B------:R-:W-:Y:S02]  /*22120*/  LOP3.LUT R106, R109, 0xff, RZ, 0xc0, !PT ;  /* 0x000000ff6d6a7812 */ /* 0x000fe400078ec0ff */
[----:B------:R-:W-:Y:S02]  /*22130*/  PRMT R3, R105, 0x5410, R104 ;  /* 0x0000541069037816 */ /* 0x000fe40000000068 */
[----:B------:R-:W-:Y:S02]  /*22140*/  PRMT R131, R106, 0x5410, R122 ;  /* 0x000054106a837816 */ /* 0x000fe4000000007a */
[----:B-1----:R-:W-:Y:S02]  /*22150*/  LOP3.LUT R116, R108, 0xff, RZ, 0xc0, !PT ;  /* 0x000000ff6c747812 */ /* 0x002fe400078ec0ff */
[----:B------:R-:W-:Y:S01]  /*22160*/  SHF.R.U32.HI R107, RZ, 0x18, R108 ;  /* 0x00000018ff6b7819 */ /* 0x000fe2000001166c */
[----:B---3--:R-:W-:Y:S02]  /*22170*/  @!P1 HADD2 R205, -R105.H0_H0, -RZ.H0_H0 ;  /* 0xa00000ff69cd9230 */ /* 0x008fe40000000900 */
[----:B----4-:R-:W-:Y:S03]  /*22180*/  @!P2 HADD2 R177, -R104.H0_H0, -RZ.H0_H0 ;  /* 0xa00000ff68b1a230 */ /* 0x010fe60000000900 */
[----:B------:R-:W-:Y:S01]  /*22190*/  @!P1 STL.S16 [R1+0x38], R205 ;  /* 0x000038cd01009387 */ /* 0x000fe20000100600 */
[----:B------:R-:W-:Y:S01]  /*221a0*/  PRMT R122, R205, 0x7610, R122 ;  /* 0x00007610cd7a7816 */ /* 0x000fe2000000007a */
[----:B-----5:R-:W-:Y:S02]  /*221b0*/  @!P0 HADD2 R163, -R2.H0_H0, -RZ.H0_H0 ;  /* 0xa00000ff02a38230 */ /* 0x020fe40000000900 */
[----:B------:R1:W-:Y:S01]  /*221c0*/  @!P2 STL.S16 [R1+0x34], R177 ;  /* 0x000034b10100a387 */ /* 0x0003e20000100600 */
[----:B------:R-:W-:Y:S01]  /*221d0*/  PRMT R110, R177, 0x7610, R110 ;  /* 0x00007610b16e7816 */ /* 0x000fe2000000006e */
[----:B------:R-:W-:Y:S02]  /*221e0*/  @!P4 HADD2 R143, -R0.H0_H0, -RZ.H0_H0 ;  /* 0xa00000ff008fc230 */ /* 0x000fe40000000900 */
[----:B------:R2:W-:Y:S01]  /*221f0*/  @!P0 STL.S16 [R1+0x30], R163 ;  /* 0x000030a301008387 */ /* 0x0005e20000100600 */
[----:B------:R-:W-:Y:S02]  /*22200*/  PRMT R109, R163, 0x7610, R109 ;  /* 0x00007610a36d7816 */ /* 0x000fe4000000006d */
[----:B------:R-:W-:Y:S01]  /*22210*/  @!P1 PRMT R105, R122, 0x5410, RZ ;  /* 0x000054107a699816 */ /* 0x000fe200000000ff */
[----:B------:R-:W-:Y:S01]  /*22220*/  @!P4 STL.S16 [R1+0x2c], R143 ;  /* 0x00002c8f0100c387 */ /* 0x000fe20000100600 */
[----:B------:R-:W-:Y:S02]  /*22230*/  PRMT R106, R143, 0x7610, R106 ;  /* 0x000076108f6a7816 */ /* 0x000fe4000000006a */
[----:B------:R-:W-:Y:S01]  /*22240*/  @!P2 PRMT R104, R110, 0x5410, RZ ;  /* 0x000054106e68a816 */ /* 0x000fe200000000ff */
[----:B------:R3:W-:Y:S04]  /*22250*/  ST.E.U16 desc[UR4][R120.64+0x6e], R105 ;  /* 0x00006e6978007985 */ /* 0x0007e8000c101504 */
[----:B------:R4:W-:Y:S04]  /*22260*/  ST.E.U16 desc[UR4][R120.64+0x70], R104 ;  /* 0x0000706878007985 */ /* 0x0009e8000c101504 */
[----:B------:R-:W5:Y:S01]  /*22270*/  LDL R250, [R1+0x198] ;  /* 0x0001980001fa7983 */ /* 0x000f620000100800 */
[----:B-1----:R-:W-:Y:S02]  /*22280*/  PRMT R177, R192, 0x7054, R192 ;  /* 0x00007054c0b17816 */ /* 0x002fe400000000c0 */
[----:B--2---:R-:W-:Y:S02]  /*22290*/  PRMT R163, R2, 0x5410, R0 ;  /* 0x0000541002a37816 */ /* 0x004fe40000000000 */
[----:B------:R-:W-:Y:S02]  /*222a0*/  @!P0 PRMT R2, R109, 0x5410, RZ ;  /* 0x000054106d028816 */ /* 0x000fe400000000ff */
[----:B------:R-:W-:Y:S02]  /*222b0*/  @!P4 PRMT R0, R106, 0x5410, RZ ;  /* 0x000054106a00c816 */ /* 0x000fe400000000ff */
[--C-:B------:R-:W-:Y:S01]  /*222c0*/  HSET2.LE.AND R106, R129, R177.reuse, PT ;  /* 0x000000b1816a7233 */ /* 0x100fe20003803000 */
[----:B------:R1:W-:Y:S01]  /*222d0*/  ST.E.U16 desc[UR4][R118.64+0x70], R2 ;  /* 0x0000700276007985 */ /* 0x0003e2000c101504 */
[----:B------:R-:W-:Y:S02]  /*222e0*/  IADD3 R194, P0, R194, -0x80, RZ ;  /* 0xffffff80c2c27810 */ /* 0x000fe40007f1e0ff */
[--C-:B---3--:R-:W-:Y:S01]  /*222f0*/  HSET2.LE.AND R105, R123, R177.reuse, PT ;  /* 0x000000b17b697233 */ /* 0x108fe20003803000 */
[----:B------:R2:W-:Y:S01]  /*22300*/  ST.E.U16 desc[UR4][R118.64+0x72], R0 ;  /* 0x0000720076007985 */ /* 0x0005e2000c101504 */
[----:B------:R-:W-:Y:S02]  /*22310*/  LOP3.LUT R106, R112, R106, RZ, 0xc0, !PT ;  /* 0x0000006a706a7212 */ /* 0x000fe400078ec0ff */
[--C-:B----4-:R-:W-:Y:S01]  /*22320*/  HSET2.LE.AND R104, R111, R177.reuse, PT ;  /* 0x000000b16f687233 */ /* 0x110fe20003803000 */
[----:B------:R-:W-:Y:S01]  /*22330*/  LDSM.16.MT88.4 R120, [R174+0xa000] ;  /* 0x00a00000ae78783b */ /* 0x000fe20000004200 */
[----:B------:R-:W-:Y:S02]  /*22340*/  LOP3.LUT R105, R113, R105, RZ, 0xc0, !PT ;  /* 0x0000006971697212 */ /* 0x000fe400078ec0ff */
[----:B------:R-:W-:Y:S02]  /*22350*/  IADD3.X R195, R195, -0x1, RZ, P0, !PT ;  /* 0xffffffffc3c37810 */ /* 0x000fe400007fe4ff */
[----:B------:R-:W-:Y:S02]  /*22360*/  LOP3.LUT R104, R114, R104, RZ, 0xc0, !PT ;  /* 0x0000006872687212 */ /* 0x000fe400078ec0ff */
[--C-:B------:R-:W-:Y:S05]  /*22370*/  HSET2.LE.AND R114, R127, R177.reuse, PT ;  /* 0x000000b17f727233 */ /* 0x100fea0003803000 */
[----:B------:R-:W-:Y:S02]  /*22380*/  LOP3.LUT R114, R124, R114, RZ, 0xc0, !PT ;  /* 0x000000727c727212 */ /* 0x000fe400078ec0ff */
[----:B-1----:R-:W-:Y:S02]  /*22390*/  SHF.R.U32.HI R2, RZ, 0x10, R108 ;  /* 0x00000010ff027819 */ /* 0x002fe4000001166c */
[----:B--2---:R-:W-:Y:S02]  /*223a0*/  LOP3.LUT R0, R108, 0xffff, RZ, 0xc0, !PT ;  /* 0x0000ffff6c007812 */ /* 0x004fe400078ec0ff */
[----:B------:R-:W1:Y:S01]  /*223b0*/  LDSM.16.MT88.4 R108, [R174+0x9000] ;  /* 0x00900000ae6c783b */ /* 0x000e620000004200 */
[----:B------:R-:W-:Y:S02]  /*223c0*/  LOP3.LUT R2, R2, 0xff, RZ, 0xc0, !PT ;  /* 0x000000ff02027812 */ /* 0x000fe400078ec0ff */
[----:B------:R-:W-:Y:S02]  /*223d0*/  SHF.R.U32.HI R0, RZ, 0x8, R0 ;  /* 0x00000008ff007819 */ /* 0x000fe40000011600 */
[----:B------:R-:W-:Y:S02]  /*223e0*/  PRMT R2, R2, 0x5410, R107 ;  /* 0x0000541002027816 */ /* 0x000fe4000000006b */
[----:B------:R-:W-:Y:S02]  /*223f0*/  PRMT R0, R116, 0x5410, R0 ;  /* 0x0000541074007816 */ /* 0x000fe40000000000 */
[----:B------:R-:W2:Y:S01]  /*22400*/  LDSM.16.MT88.4 R116, [R188+0x9000] ;  /* 0x00900000bc74783b */ /* 0x000ea20000004200 */
[--C-:B------:R-:W-:Y:S02]  /*22410*/  HSET2.LE.AND R107, R130, R177.reuse, PT ;  /* 0x000000b1826b7233 */ /* 0x100fe40003803000 */
[--C-:B------:R-:W-:Y:S02]  /*22420*/  HSET2.LE.AND R112, R0, R177.reuse, PT ;  /* 0x000000b100707233 */ /* 0x100fe40003803000 */
[--C-:B------:R-:W-:Y:S02]  /*22430*/  HSET2.LE.AND R113, R2, R177.reuse, PT ;  /* 0x000000b102717233 */ /* 0x100fe40003803000 */
[----:B------:R-:W-:Y:S02]  /*22440*/  LOP3.LUT R107, R115, R107, RZ, 0xc0, !PT ;  /* 0x0000006b736b7212 */ /* 0x000fe400078ec0ff */
[--C-:B------:R-:W-:Y:S02]  /*22450*/  HSET2.LE.AND R115, R131, R177.reuse, PT ;  /* 0x000000b183737233 */ /* 0x100fe40003803000 */
[----:B------:R-:W-:Y:S02]  /*22460*/  LOP3.LUT R112, R126, R112, RZ, 0xc0, !PT ;  /* 0x000000707e707212 */ /* 0x000fe400078ec0ff */
[----:B------:R-:W-:Y:S02]  /*22470*/  LOP3.LUT R113, R125, R113, RZ, 0xc0, !PT ;  /* 0x000000717d717212 */ /* 0x000fe400078ec0ff */
[----:B------:R-:W-:Y:S01]  /*22480*/  LOP3.LUT R115, R128, R115, RZ, 0xc0, !PT ;  /* 0x0000007380737212 */ /* 0x000fe200078ec0ff */
[----:B------:R-:W3:Y:S01]  /*22490*/  LDSM.16.MT88.4 R124, [R188+0xa000] ;  /* 0x00a00000bc7c783b */ /* 0x000ee20000004200 */
[-C--:B------:R-:W-:Y:S02]  /*224a0*/  LOP3.LUT R2, R135, R212.reuse, R182, 0x96, !PT ;  /* 0x000000d487027212 */ /* 0x080fe400078e96b6 */
[----:B------:R-:W-:Y:S02]  /*224b0*/  LOP3.LUT R128, R138, 0xff, RZ, 0xc0, !PT ;  /* 0x000000ff8a807812 */ /* 0x000fe400078ec0ff */
[----:B------:R-:W-:Y:S01]  /*224c0*/  LOP3.LUT R0, R139, R212, R176, 0x96, !PT ;  /* 0x000000d48b007212 */ /* 0x000fe200078e96b0 */
[-C--:B-1----:R-:W-:Y:S06]  /*224d0*/  HMMA.16816.F32 R4, R104, R108.reuse, R4 ;  /* 0x0000006c6804723c */ /* 0x082fec0000001804 */
[C---:B------:R-:W-:Y:S06]  /*224e0*/  HMMA.16816.F32 R8, R112.reuse, R108, R8 ;  /* 0x0000006c7008723c */ /* 0x040fec0000001808 */
[-C--:B------:R-:W-:Y:S06]  /*224f0*/  HMMA.16816.F32 R12, R112, R110.reuse, R12 ;  /* 0x0000006e700c723c */ /* 0x080fec000000180c */
[C---:B------:R-:W-:Y:S01]  /*22500*/  HMMA.16816.F32 R16, R104.reuse, R110, R16 ;  /* 0x0000006e6810723c */ /* 0x040fe20000001810 */
[----:B------:R-:W1:Y:S05]  /*22510*/  LDSM.16.MT88.4 R108, [R174+0xb000] ;  /* 0x00b00000ae6c783b */ /* 0x000e6a0000004200 */
[-C--:B--2---:R-:W-:Y:S06]  /*22520*/  HMMA.16816.F32 R20, R104, R116.reuse, R20 ;  /* 0x000000746814723c */ /* 0x084fec0000001814 */
[C---:B------:R-:W-:Y:S06]  /*22530*/  HMMA.16816.F32 R24, R112.reuse, R116, R24 ;  /* 0x000000747018723c */ /* 0x040fec0000001818 */
[-C--:B------:R-:W-:Y:S05]  /*22540*/  HMMA.16816.F32 R28, R112, R118.reuse, R28 ;  /* 0x00000076701c723c */ /* 0x080fea000000181c */
[----:B------:R-:W-:Y:S01]  /*22550*/  LOP3.LUT R116, R134, 0xffff, RZ, 0xc0, !PT ;  /* 0x0000ffff86747812 */ /* 0x000fe200078ec0ff */
[C---:B------:R-:W-:Y:S06]  /*22560*/  HMMA.16816.F32 R32, R104.reuse, R118, R32 ;  /* 0x000000766820723c */ /* 0x040fec0000001820 */
[-C--:B------:R-:W-:Y:S06]  /*22570*/  HMMA.16816.F32 R36, R104, R120.reuse, R36 ;  /* 0x000000786824723c */ /* 0x080fec0000001824 */
[C---:B------:R-:W-:Y:S06]  /*22580*/  HMMA.16816.F32 R40, R112.reuse, R120, R40 ;  /* 0x000000787028723c */ /* 0x040fec0000001828 */
[-C--:B------:R-:W-:Y:S05]  /*22590*/  HMMA.16816.F32 R44, R112, R122.reuse, R44 ;  /* 0x0000007a702c723c */ /* 0x080fea000000182c */
[----:B------:R-:W-:Y:S01]  /*225a0*/  SHF.R.U32.HI R121, RZ, 0x8, R116 ;  /* 0x00000008ff797819 */ /* 0x000fe20000011674 */
[C---:B------:R-:W-:Y:S01]  /*225b0*/  HMMA.16816.F32 R48, R104.reuse, R122, R48 ;  /* 0x0000007a6830723c */ /* 0x040fe20000001830 */
[----:B------:R-:W2:Y:S04]  /*225c0*/  LDSM.16.MT88.4 R116, [R188+0xb000] ;  /* 0x00b00000bc74783b */ /* 0x000ea80000004200 */
[----:B------:R-:W-:Y:S01]  /*225d0*/  SHF.R.U32.HI R120, RZ, 0x10, R138 ;  /* 0x00000010ff787819 */ /* 0x000fe2000001168a */
[-C--:B---3--:R-:W-:Y:S05]  /*225e0*/  HMMA.16816.F32 R52, R104, R124.reuse, R52 ;  /* 0x0000007c6834723c */ /* 0x088fea0000001834 */
[----:B------:R-:W-:Y:S01]  /*225f0*/  LOP3.LUT R123, R2, 0xff, RZ, 0xc0, !PT ;  /* 0x000000ff027b7812 */ /* 0x000fe200078ec0ff */
[C---:B------:R-:W-:Y:S05]  /*22600*/  HMMA.16816.F32 R56, R112.reuse, R124, R56 ;  /* 0x0000007c7038723c */ /* 0x040fea0000001838 */
[----:B------:R-:W-:Y:S01]  /*22610*/  LOP3.LUT R122, R134, 0xff, RZ, 0xc0, !PT ;  /* 0x000000ff867a7812 */ /* 0x000fe200078ec0ff */
[-C--:B------:R-:W-:Y:S05]  /*22620*/  HMMA.16816.F32 R60, R112, R126.reuse, R60 ;  /* 0x0000007e703c723c */ /* 0x080fea000000183c */
[----:B------:R-:W-:Y:S01]  /*22630*/  PRMT R135, R122, 0x5410, R121 ;  /* 0x000054107a877816 */ /* 0x000fe20000000079 */
[C---:B------:R-:W-:Y:S05]  /*22640*/  HMMA.16816.F32 R64, R104.reuse, R126, R64 ;  /* 0x0000007e6840723c */ /* 0x040fea0000001840 */
[----:B------:R-:W-:Y:S01]  /*22650*/  LOP3.LUT R124, R138, 0xffff, RZ, 0xc0, !PT ;  /* 0x0000ffff8a7c7812 */ /* 0x000fe200078ec0ff */
[-C--:B-1----:R-:W-:Y:S05]  /*22660*/  HMMA.16816.F32 R68, R104, R108.reuse, R68 ;  /* 0x0000006c6844723c */ /* 0x082fea0000001844 */
[----:B------:R-:W-:Y:S01]  /*22670*/  LOP3.LUT R122, R120, 0xff, RZ, 0xc0, !PT ;  /* 0x000000ff787a7812 */ /* 0x000fe200078ec0ff */
[C---:B------:R-:W-:Y:S05]  /*22680*/  HMMA.16816.F32 R72, R112.reuse, R108, R72 ;  /* 0x0000006c7048723c */ /* 0x040fea0000001848 */
[----:B------:R-:W-:Y:S01]  /*22690*/  LOP3.LUT R120, R2, 0xffff, RZ, 0xc0, !PT ;  /* 0x0000ffff02787812 */ /* 0x000fe200078ec0ff */
[-C--:B------:R-:W-:Y:S05]  /*226a0*/  HMMA.16816.F32 R76, R112, R110.reuse, R76 ;  /* 0x0000006e704c723c */ /* 0x080fea000000184c */
[----:B------:R-:W-:Y:S01]  /*226b0*/  SHF.R.U32.HI R121, RZ, 0x10, R2 ;  /* 0x00000010ff797819 */ /* 0x000fe20000011602 */
[C---:B------:R-:W-:Y:S05]  /*226c0*/  HMMA.16816.F32 R80, R104.reuse, R110, R80 ;  /* 0x0000006e6850723c */ /* 0x040fea0000001850 */
[----:B------:R-:W-:Y:S01]  /*226d0*/  SHF.R.U32.HI R124, RZ, 0x8, R124 ;  /* 0x00000008ff7c7819 */ /* 0x000fe2000001167c */
[-C--:B--2---:R-:W-:Y:S05]  /*226e0*/  HMMA.16816.F32 R84, R104, R116.reuse, R84 ;  /* 0x000000746854723c */ /* 0x084fea0000001854 */
[----:B------:R-:W-:Y:S01]  /*226f0*/  SHF.R.U32.HI R138, RZ, 0x18, R138 ;  /* 0x00000018ff8a7819 */ /* 0x000fe2000001168a */
[C---:B------:R-:W-:Y:S05]  /*22700*/  HMMA.16816.F32 R88, R112.reuse, R116, R88 ;  /* 0x000000747058723c */ /* 0x040fea0000001858 */
[----:B------:R-:W-:Y:S01]  /*22710*/  SHF.R.U32.HI R120, RZ, 0x8, R120 ;  /* 0x00000008ff787819 */ /* 0x000fe20000011678 */
[-C--:B------:R-:W-:Y:S05]  /*22720*/  HMMA.16816.F32 R92, R112, R118.reuse, R92 ;  /* 0x00000076705c723c */ /* 0x080fea000000185c */
[----:B------:R-:W-:Y:S01]  /*22730*/  LOP3.LUT R121, R121, 0xff, RZ, 0xc0, !PT ;  /* 0x000000ff79797812 */ /* 0x000fe200078ec0ff */
[----:B------:R-:W-:Y:S01]  /*22740*/  HMMA.16816.F32 R96, R104, R118, R96 ;  /* 0x000000766860723c */ /* 0x000fe20000001860 */
[----:B------:R-:W-:Y:S04]  /*22750*/  LDSM.16.MT88.4 R104, [R188+0xb400] ;  /* 0x00b40000bc68783b */ /* 0x000fe80000004200 */
[----:B------:R-:W-:Y:S02]  /*22760*/  SHF.R.U32.HI R2, RZ, 0x18, R2 ;  /* 0x00000018ff027819 */ /* 0x000fe40000011602 */
[----:B------:R-:W-:Y:S02]  /*22770*/  PRMT R171, R128, 0x5410, R124 ;  /* 0x0000541080ab7816 */ /* 0x000fe4000000007c */
[----:B------:R-:W-:Y:S02]  /*22780*/  LDSM.16.MT88.4 R128, [R188+0x9400] ;  /* 0x00940000bc80783b */ /* 0x000fe40000004200 */
[----:B------:R-:W-:Y:S02]  /*22790*/  PRMT R170, R122, 0x5410, R138 ;  /* 0x000054107aaa7816 */ /* 0x000fe4000000008a */
[----:B------:R-:W-:Y:S02]  /*227a0*/  PRMT R124, R123, 0x5410, R120 ;  /* 0x000054107b7c7816 */ /* 0x000fe40000000078 */
[----:B------:R-:W-:Y:S02]  /*227b0*/  PRMT R127, R121, 0x5410, R2 ;  /* 0x00005410797f7816 */ /* 0x000fe40000000002 */
[----:B------:R-:W1:Y:S01]  /*227c0*/  LDSM.16.MT88.4 R120, [R174+0x9400] ;  /* 0x00940000ae78783b */ /* 0x000e620000004200 */
[--C-:B------:R-:W-:Y:S02]  /*227d0*/  SHF.R.U32.HI R125, RZ, 0x10, R134.reuse ;  /* 0x00000010ff7d7819 */ /* 0x100fe40000011686 */
[----:B------:R-:W-:Y:S02]  /*227e0*/  SHF.R.U32.HI R134, RZ, 0x18, R134 ;  /* 0x00000018ff867819 */ /* 0x000fe40000011686 */
[----:B------:R-:W-:Y:S02]  /*227f0*/  LOP3.LUT R125, R125, 0xff, RZ, 0xc0, !PT ;  /* 0x000000ff7d7d7812 */ /* 0x000fe400078ec0ff */
[C---:B------:R-:W-:Y:S02]  /*22800*/  LOP3.LUT R2, R0.reuse, 0xffff, RZ, 0xc0, !PT ;  /* 0x0000ffff00027812 */ /* 0x040fe400078ec0ff */
[----:B------:R-:W-:Y:S02]  /*22810*/  SHF.R.U32.HI R108, RZ, 0x10, R0 ;  /* 0x00000010ff6c7819 */ /* 0x000fe40000011600 */
[----:B------:R-:W-:Y:S02]  /*22820*/  PRMT R134, R125, 0x5410, R134 ;  /* 0x000054107d867816 */ /* 0x000fe40000000086 */
[----:B------:R-:W-:Y:S02]  /*22830*/  LOP3.LUT R126, R0, 0xff, RZ, 0xc0, !PT ;  /* 0x000000ff007e7812 */ /* 0x000fe400078ec0ff */
[----:B------:R-:W-:Y:S02]  /*22840*/  SHF.R.U32.HI R125, RZ, 0x18, R0 ;  /* 0x00000018ff7d7819 */ /* 0x000fe40000011600 */
[----:B------:R-:W-:Y:S02]  /*22850*/  LOP3.LUT R0, R108, 0xff, RZ, 0xc0, !PT ;  /* 0x000000ff6c007812 */ /* 0x000fe400078ec0ff */
[----:B------:R-:W-:Y:S02]  /*22860*/  SHF.R.U32.HI R2, RZ, 0x8, R2 ;  /* 0x00000008ff027819 */ /* 0x000fe40000011602 */
[--C-:B------:R-:W-:Y:S02]  /*22870*/  HSET2.LE.AND R110, R135, R177.reuse, PT ;  /* 0x000000b1876e7233 */ /* 0x100fe40003803000 */
[--C-:B------:R-:W-:Y:S02]  /*22880*/  HSET2.LE.AND R111, R134, R177.reuse, PT ;  /* 0x000000b1866f7233 */ /* 0x100fe40003803000 */
[--C-:B------:R-:W-:Y:S02]  /*22890*/  HSET2.LE.AND R108, R124, R177.reuse, PT ;  /* 0x000000b17c6c7233 */ /* 0x100fe40003803000 */
[--C-:B------:R-:W-:Y:S02]  /*228a0*/  HSET2.LE.AND R109, R127, R177.reuse, PT ;  /* 0x000000b17f6d7233 */ /* 0x100fe40003803000 */
[----:B------:R-:W-:Y:S02]  /*228b0*/  PRMT R2, R126, 0x5410, R2 ;  /* 0x000054107e027816 */ /* 0x000fe40000000002 */
[----:B------:R-:W-:Y:S02]  /*228c0*/  PRMT R125, R0, 0x5410, R125 ;  /* 0x00005410007d7816 */ /* 0x000fe4000000007d */
[----:B------:R-:W-:Y:S02]  /*228d0*/  LOP3.LUT R108, R132, R108, RZ, 0xc0, !PT ;  /* 0x0000006c846c7212 */ /* 0x000fe400078ec0ff */
[----:B------:R-:W-:Y:S02]  /*228e0*/  LOP3.LUT R109, R133, R109, RZ, 0xc0, !PT ;  /* 0x0000006d856d7212 */ /* 0x000fe400078ec0ff */
[----:B------:R-:W-:Y:S01]  /*228f0*/  LOP3.LUT R110, R136, R110, RZ, 0xc0, !PT ;  /* 0x0000006e886e7212 */ /* 0x000fe200078ec0ff */
[----:B------:R-:W2:Y:S01]  /*22900*/  LDSM.16.MT88.4 R132, [R174+0xa400] ;  /* 0x00a40000ae84783b */ /* 0x000ea20000004200 */
[----:B------:R-:W-:Y:S02]  /*22910*/  LOP3.LUT R111, R140, R111, RZ, 0xc0, !PT ;  /* 0x0000006f8c6f7212 */ /* 0x000fe400078ec0ff */
[--C-:B------:R-:W-:Y:S02]  /*22920*/  HSET2.LE.AND R124, R2, R177.reuse, PT ;  /* 0x000000b1027c7233 */ /* 0x100fe40003803000 */
[--C-:B------:R-:W-:Y:S02]  /*22930*/  HSET2.LE.AND R125, R125, R177.reuse, PT ;  /* 0x000000b17d7d7233 */ /* 0x100fe40003803000 */
[--C-:B------:R-:W-:Y:S01]  /*22940*/  HSET2.LE.AND R126, R171, R177.reuse, PT ;  /* 0x000000b1ab7e7233 */ /* 0x100fe20003803000 */
[-C--:B-1----:R-:W-:Y:S01]  /*22950*/  HMMA.16816.F32 R4, R108, R120.reuse, R4 ;  /* 0x000000786c04723c */ /* 0x082fe20000001804 */
[----:B------:R-:W1:Y:S04]  /*22960*/  LDSM.16.MT88.4 R136, [R188+0xa400] ;  /* 0x00a40000bc88783b */ /* 0x000e680000004200 */
[--C-:B------:R-:W-:Y:S02]  /*22970*/  HSET2.LE.AND R127, R170, R177.reuse, PT ;  /* 0x000000b1aa7f7233 */ /* 0x100fe40003803000 */
[----:B------:R-:W-:Y:S02]  /*22980*/  LOP3.LUT R124, R141, R124, RZ, 0xc0, !PT ;  /* 0x0000007c8d7c7212 */ /* 0x000fe400078ec0ff */
[----:B------:R-:W3:Y:S01]  /*22990*/  LDSM.16.MT88.4 R140, [R174+0xb400] ;  /* 0x00b40000ae8c783b */ /* 0x000ee20000004200 */
[----:B-----5:R-:W-:Y:S02]  /*229a0*/  ISETP.GT.AND P1, PT, R231, R250, PT ;  /* 0x000000fae700720c */ /* 0x020fe40003f24270 */
[----:B------:R-:W-:Y:S02]  /*229b0*/  LOP3.LUT R125, R146, R125, RZ, 0xc0, !PT ;  /* 0x0000007d927d7212 */ /* 0x000fe400078ec0ff */
[----:B------:R-:W-:Y:S02]  /*229c0*/  LOP3.LUT R126, R144, R126, RZ, 0xc0, !PT ;  /* 0x0000007e907e7212 */ /* 0x000fe400078ec0ff */
[----:B------:R-:W-:Y:S02]  /*229d0*/  LOP3.LUT R127, R145, R127, RZ, 0xc0, !PT ;  /* 0x0000007f917f7212 */ /* 0x000fe400078ec0ff */
[----:B------:R-:W-:Y:S02]  /*229e0*/  LOP3.LUT R115, R156, 0xffff, RZ, 0xc0, !PT ;  /* 0x0000ffff9c737812 */ /* 0x000fe400078ec0ff */
[----:B------:R-:W-:Y:S02]  /*229f0*/  LOP3.LUT R112, R158, 0xffff, RZ, 0xc0, !PT ;  /* 0x0000ffff9e707812 */ /* 0x000fe400078ec0ff */
[----:B------:R-:W-:Y:S01]  /*22a00*/  LOP3.LUT R117, R156, 0xff, RZ, 0xc0, !PT ;  /* 0x000000ff9c757812 */ /* 0x000fe200078ec0ff */
[C---:B------:R-:W-:Y:S04]  /*22a10*/  HMMA.16816.F32 R8, R124.reuse, R120, R8 ;  /* 0x000000787c08723c */ /* 0x040fe80000001808 */
[----:B------:R-:W-:Y:S02]  /*22a20*/  LOP3.LUT R116, R158, 0xff, RZ, 0xc0, !PT ;  /* 0x000000ff9e747812 */ /* 0x000fe400078ec0ff */
[-C--:B------:R-:W-:Y:S05]  /*22a30*/  HMMA.16816.F32 R12, R124, R122.reuse, R12 ;  /* 0x0000007a7c0c723c */ /* 0x080fea000000180c */
[-C--:B------:R-:W-:Y:S01]  /*22a40*/  LOP3.LUT R0, R157, R242.reuse, R180, 0x96, !PT ;  /* 0x000000f29d007212 */ /* 0x080fe200078e96b4 */
[C---:B------:R-:W-:Y:S01]  /*22a50*/  HMMA.16816.F32 R16, R108.reuse, R122, R16 ;  /* 0x0000007a6c10723c */ /* 0x040fe20000001810 */
[----:B------:R-:W-:Y:S04]  /*22a60*/  LDSM.16.MT88.4 R180, [R174+0xbc00] ;  /* 0x00bc0000aeb4783b */ /* 0x000fe80000004200 */
[----:B------:R-:W-:Y:S01]  /*22a70*/  LOP3.LUT R2, R159, R242, R178, 0x96, !PT ;  /* 0x000000f29f027212 */ /* 0x000fe200078e96b2 */
[-C--:B------:R-:W-:Y:S05]  /*22a80*/  HMMA.16816.F32 R20, R108, R128.reuse, R20 ;  /* 0x000000806c14723c */ /* 0x080fea0000001814 */
[----:B------:R-:W-:Y:S01]  /*22a90*/  SHF.R.U32.HI R115, RZ, 0x8, R115 ;  /* 0x00000008ff737819 */ /* 0x000fe20000011673 */
[C---:B------:R-:W-:Y:S05]  /*22aa0*/  HMMA.16816.F32 R24, R124.reuse, R128, R24 ;  /* 0x000000807c18723c */ /* 0x040fea0000001818 */
[----:B------:R-:W-:Y:S01]  /*22ab0*/  PRMT R120, R117, 0x5410, R115 ;  /* 0x0000541075787816 */ /* 0x000fe20000000073 */
[-C--:B------:R-:W-:Y:S05]  /*22ac0*/  HMMA.16816.F32 R28, R124, R130.reuse, R28 ;  /* 0x000000827c1c723c */ /* 0x080fea000000181c */
[----:B------:R-:W-:Y:S01]  /*22ad0*/  SHF.R.U32.HI R113, RZ, 0x8, R112 ;  /* 0x00000008ff717819 */ /* 0x000fe20000011670 */
[C---:B------:R-:W-:Y:S01]  /*22ae0*/  HMMA.16816.F32 R32, R108.reuse, R130, R32 ;  /* 0x000000826c20723c */ /* 0x040fe20000001820 */
[----:B------:R-:W-:Y:S04]  /*22af0*/  LDSM.16.MT88.4 R128, [R188+0x9800] ;  /* 0x00980000bc80783b */ /* 0x000fe80000004200 */
[----:B------:R-:W-:Y:S01]  /*22b00*/  PRMT R122, R116, 0x5410, R113 ;  /* 0x00005410747a7816 */ /* 0x000fe20000000071 */
[-C--:B--2---:R-:W-:Y:S03]  /*22b10*/  HMMA.16816.F32 R36, R108, R132.reuse, R36 ;  /* 0x000000846c24723c */ /* 0x084fe60000001824 */
[----:B------:R-:W2:Y:S02]  /*22b20*/  LDSM.16.MT88.4 R116, [R174+0x9800] ;  /* 0x00980000ae74783b */ /* 0x000ea40000004200 */
[--C-:B------:R-:W-:Y:S01]  /*22b30*/  SHF.R.U32.HI R112, RZ, 0x10, R158.reuse ;  /* 0x00000010ff707819 */ /* 0x100fe2000001169e */
[C---:B------:R-:W-:Y:S05]  /*22b40*/  HMMA.16816.F32 R40, R124.reuse, R132, R40 ;  /* 0x000000847c28723c */ /* 0x040fea0000001828 */
[----:B------:R-:W-:Y:S01]  /*22b50*/  SHF.R.U32.HI R158, RZ, 0x18, R158 ;  /* 0x00000018ff9e7819 */ /* 0x000fe2000001169e */
[-C--:B------:R-:W-:Y:S05]  /*22b60*/  HMMA.16816.F32 R44, R124, R134.reuse, R44 ;  /* 0x000000867c2c723c */ /* 0x080fea000000182c */
[----:B------:R-:W-:Y:S01]  /*22b70*/  LOP3.LUT R115, R0, 0xff, RZ, 0xc0, !PT ;  /* 0x000000ff00737812 */ /* 0x000fe200078ec0ff */
[C---:B------:R-:W-:Y:S01]  /*22b80*/  HMMA.16816.F32 R48, R108.reuse, R134, R48 ;  /* 0x000000866c30723c */ /* 0x040fe20000001830 */
[----:B------:R-:W4:Y:S04]  /*22b90*/  LDSM.16.MT88.4 R132, [R174+0xa800] ;  /* 0x00a80000ae84783b */ /* 0x000f280000004200 */
[--C-:B------:R-:W-:Y:S01]  /*22ba0*/  SHF.R.U32.HI R114, RZ, 0x10, R156.reuse ;  /* 0x00000010ff727819 */ /* 0x100fe2000001169c */
[-C--:B-1----:R-:W-:Y:S05]  /*22bb0*/  HMMA.16816.F32 R52, R108, R136.reuse, R52 ;  /* 0x000000886c34723c */ /* 0x082fea0000001834 */
[----:B------:R-:W-:Y:S01]  /*22bc0*/  SHF.R.U32.HI R156, RZ, 0x18, R156 ;  /* 0x00000018ff9c7819 */ /* 0x000fe2000001169c */
[C---:B------:R-:W-:Y:S05]  /*22bd0*/  HMMA.16816.F32 R56, R124.reuse, R136, R56 ;  /* 0x000000887c38723c */ /* 0x040fea0000001838 */
[----:B------:R-:W-:Y:S01]  /*22be0*/  LOP3.LUT R114, R114, 0xff, RZ, 0xc0, !PT ;  /* 0x000000ff72727812 */ /* 0x000fe200078ec0ff */
[-C--:B------:R-:W-:Y:S05]  /*22bf0*/  HMMA.16816.F32 R60, R124, R138.reuse, R60 ;  /* 0x0000008a7c3c723c */ /* 0x080fea000000183c */
[----:B------:R-:W-:Y:S01]  /*22c00*/  PRMT R156, R114, 0x5410, R156 ;  /* 0x00005410729c7816 */ /* 0x000fe2000000009c */
[C---:B------:R-:W-:Y:S01]  /*22c10*/  HMMA.16816.F32 R64, R108.reuse, R138, R64 ;  /* 0x0000008a6c40723c */ /* 0x040fe20000001840 */
[----:B------:R-:W1:Y:S04]  /*22c20*/  LDSM.16.MT88.4 R136, [R188+0xa800] ;  /* 0x00a80000bc88783b */ /* 0x000e680000004200 */
[----:B------:R-:W-:Y:S01]  /*22c30*/  LOP3.LUT R114, R112, 0xff, RZ, 0xc0, !PT ;  /* 0x000000ff70727812 */ /* 0x000fe200078ec0ff */
[-C--:B---3--:R-:W-:Y:S05]  /*22c40*/  HMMA.16816.F32 R68, R108, R140.reuse, R68 ;  /* 0x0000008c6c44723c */ /* 0x088fea0000001844 */
[----:B------:R-:W-:Y:S01]  /*22c50*/  PRMT R123, R114, 0x5410, R158 ;  /* 0x00005410727b7816 */ /* 0x000fe2000000009e */
[C---:B------:R-:W-:Y:S05]  /*22c60*/  HMMA.16816.F32 R72, R124.reuse, R140, R72 ;  /* 0x0000008c7c48723c */ /* 0x040fea0000001848 */
[--C-:B------:R-:W-:Y:S01]  /*22c70*/  HSET2.LE.AND R123, R123, R177.reuse, PT ;  /* 0x000000b17b7b7233 */ /* 0x100fe20003803000 */
[-C--:B------:R-:W-:Y:S05]  /*22c80*/  HMMA.16816.F32 R76, R124, R142.reuse, R76 ;  /* 0x0000008e7c4c723c */ /* 0x080fea000000184c */
[----:B------:R-:W-:Y:S01]  /*22c90*/  LOP3.LUT R123, R149, R123, RZ, 0xc0, !PT ;  /* 0x0000007b957b7212 */ /* 0x000fe200078ec0ff */
[C---:B------:R-:W-:Y:S01]  /*22ca0*/  HMMA.16816.F32 R80, R108.reuse, R142, R80 ;  /* 0x0000008e6c50723c */ /* 0x040fe20000001850 */
[----:B------:R-:W-:Y:S04]  /*22cb0*/  LDSM.16.MT88.4 R140, [R188+0xac00] ;  /* 0x00ac0000bc8c783b */ /* 0x000fe80000004200 */
[--C-:B------:R-:W-:Y:S01]  /*22cc0*/  HSET2.LE.AND R114, R120, R177.reuse, PT ;  /* 0x000000b178727233 */ /* 0x100fe20003803000 */
[-C--:B------:R-:W-:Y:S05]  /*22cd0*/  HMMA.16816.F32 R84, R108, R104.reuse, R84 ;  /* 0x000000686c54723c */ /* 0x080fea0000001854 */
[--C-:B------:R-:W-:Y:S01]  /*22ce0*/  SHF.R.U32.HI R113, RZ, 0x10, R0.reuse ;  /* 0x00000010ff717819 */ /* 0x100fe20000011600 */
[C---:B------:R-:W-:Y:S05]  /*22cf0*/  HMMA.16816.F32 R88, R124.reuse, R104, R88 ;  /* 0x000000687c58723c */ /* 0x040fea0000001858 */
[----:B------:R-:W-:Y:S01]  /*22d00*/  LOP3.LUT R112, R0, 0xffff, RZ, 0xc0, !PT ;  /* 0x0000ffff00707812 */ /* 0x000fe200078ec0ff */
[-C--:B------:R-:W-:Y:S05]  /*22d10*/  HMMA.16816.F32 R92, R124, R106.reuse, R92 ;  /* 0x0000006a7c5c723c */ /* 0x080fea000000185c */
[----:B------:R-:W-:Y:S01]  /*22d20*/  SHF.R.U32.HI R0, RZ, 0x18, R0 ;  /* 0x00000018ff007819 */ /* 0x000fe20000011600 */
[----:B------:R-:W-:Y:S01]  /*22d30*/  HMMA.16816.F32 R96, R108, R106, R96 ;  /* 0x0000006a6c60723c */ /* 0x000fe20000001860 */
[----:B------:R-:W-:Y:S04]  /*22d40*/  LDSM.16.MT88.4 R108, [R188+0xb800] ;  /* 0x00b80000bc6c783b */ /* 0x000fe80000004200 */
[----:B------:R-:W-:Y:S02]  /*22d50*/  LOP3.LUT R113, R113, 0xff, RZ, 0xc0, !PT ;  /* 0x000000ff71717812 */ /* 0x000fe400078ec0ff */
[----:B------:R-:W-:Y:S04]  /*22d60*/  SHF.R.U32.HI R112, RZ, 0x8, R112 ;  /* 0x00000008ff707819 */ /* 0x000fe80000011670 */
[----:B------:R-:W-:Y:S02]  /*22d70*/  PRMT R113, R113, 0x5410, R0 ;  /* 0x0000541071717816 */ /* 0x000fe40000000000 */
[----:B------:R-:W-:Y:S02]  /*22d80*/  SHF.R.U32.HI R104, RZ, 0x10, R2 ;  /* 0x00000010ff687819 */ /* 0x000fe40000011602 */
[C---:B------:R-:W-:Y:S02]  /*22d90*/  LOP3.LUT R0, R2.reuse, 0xffff, RZ, 0xc0, !PT ;  /* 0x0000ffff02007812 */ /* 0x040fe400078ec0ff */
[----:B------:R-:W-:Y:S02]  /*22da0*/  PRMT R112, R115, 0x5410, R112 ;  /* 0x0000541073707816 */ /* 0x000fe40000000070 */
[----:B------:R-:W-:Y:S02]  /*22db0*/  LOP3.LUT R105, R2, 0xff, RZ, 0xc0, !PT ;  /* 0x000000ff02697812 */ /* 0x000fe400078ec0ff */
[----:B------:R-:W-:Y:S02]  /*22dc0*/  LOP3.LUT R104, R104, 0xff, RZ, 0xc0, !PT ;  /* 0x000000ff68687812 */ /* 0x000fe400078ec0ff */
[----:B------:R-:W-:Y:S02]  /*22dd0*/  SHF.R.U32.HI R2, RZ, 0x18, R2 ;  /* 0x00000018ff027819 */ /* 0x000fe40000011602 */
[----:B------:R-:W-:Y:S02]  /*22de0*/  SHF.R.U32.HI R0, RZ, 0x8, R0 ;  /* 0x00000008ff007819 */ /* 0x000fe40000011600 */
[--C-:B------:R-:W-:Y:S02]  /*22df0*/  HSET2.LE.AND R115, R156, R177.reuse, PT ;  /* 0x000000b19c737233 */ /* 0x100fe40003803000 */
[--C-:B------:R-:W-:Y:S01]  /*22e00*/  HSET2.LE.AND R112, R112, R177.reuse, PT ;  /* 0x000000b170707233 */ /* 0x100fe20003803000 */
[----:B------:R-:W-:Y:S01]  /*22e10*/  LDSM.16.MT88.4 R156, [R188+0x9c00] ;  /* 0x009c0000bc9c783b */ /* 0x000fe20000004200 */
[--C-:B------:R-:W-:Y:S02]  /*22e20*/  HSET2.LE.AND R113, R113, R177.reuse, PT ;  /* 0x000000b171717233 */ /* 0x100fe40003803000 */
[----:B------:R-:W-:Y:S02]  /*22e30*/  PRMT R0, R105, 0x5410, R0 ;  /* 0x0000541069007816 */ /* 0x000fe40000000000 */
[----:B------:R-:W-:Y:S02]  /*22e40*/  PRMT R2, R104, 0x5410, R2 ;  /* 0x0000541068027816 */ /* 0x000fe40000000002 */
[----:B------:R-:W-:Y:S01]  /*22e50*/  LOP3.LUT R112, R150, R112, RZ, 0xc0, !PT ;  /* 0x0000007096707212 */ /* 0x000fe200078ec0ff */
[----:B------:R-:W3:Y:S01]  /*22e60*/  LDSM.16.MT88.4 R104, [R174+0xb800] ;  /* 0x00b80000ae68783b */ /* 0x000ee20000004200 */
[----:B------:R-:W-:Y:S02]  /*22e70*/  LOP3.LUT R113, R148, R113, RZ, 0xc0, !PT ;  /* 0x0000007194717212 */ /* 0x000fe400078ec0ff */
[----:B------:R-:W-:Y:S02]  /*22e80*/  LOP3.LUT R115, R151, R115, RZ, 0xc0, !PT ;  /* 0x0000007397737212 */ /* 0x000fe400078ec0ff */
[----:B------:R-:W-:Y:S02]  /*22e90*/  LOP3.LUT R114, R147, R114, RZ, 0xc0, !PT ;  /* 0x0000007293727212 */ /* 0x000fe400078ec0ff */
[--C-:B------:R-:W-:Y:S01]  /*22ea0*/  HSET2.LE.AND R120, R0, R177.reuse, PT ;  /* 0x000000b100787233 */ /* 0x100fe20003803000 */
[----:B------:R-:W-:Y:S01]  /*22eb0*/  LDSM.16.MT88.4 R148, [R174+0xac00] ;  /* 0x00ac0000ae94783b */ /* 0x000fe20000004200 */
[--C-:B------:R-:W-:Y:S02]  /*22ec0*/  HSET2.LE.AND R121, R2, R177.reuse, PT ;  /* 0x000000b102797233 */ /* 0x100fe40003803000 */
[--C-:B------:R-:W-:Y:S01]  /*22ed0*/  HSET2.LE.AND R122, R122, R177.reuse, PT ;  /* 0x000000b17a7a7233 */ /* 0x100fe20003803000 */
[-C--:B--2---:R-:W-:Y:S05]  /*22ee0*/  HMMA.16816.F32 R4, R112, R116.reuse, R4 ;  /* 0x000000747004723c */ /* 0x084fea0000001804 */
[----:B------:R-:W-:Y:S02]  /*22ef0*/  LOP3.LUT R120, R154, R120, RZ, 0xc0, !PT ;  /* 0x000000789a787212 */ /* 0x000fe400078ec0ff */
[----:B------:R-:W-:Y:S04]  /*22f00*/  LOP3.LUT R121, R153, R121, RZ, 0xc0, !PT ;  /* 0x0000007999797212 */ /* 0x000fe800078ec0ff */
[----:B------:R-:W-:Y:S02]  /*22f10*/  LOP3.LUT R122, R152, R122, RZ, 0xc0, !PT ;  /* 0x0000007a987a7212 */ /* 0x000fe400078ec0ff */
[C---:B------:R-:W-:Y:S02]  /*22f20*/  LOP3.LUT R125, R166.reuse, 0xffff, RZ, 0xc0, !PT ;  /* 0x0000ffffa67d7812 */ /* 0x040fe400078ec0ff */
[-C--:B------:R-:W-:Y:S02]  /*22f30*/  LOP3.LUT R2, R167, R212.reuse, R186, 0x96, !PT ;  /* 0x000000d4a7027212 */ /* 0x080fe400078e96ba */
[----:B------:R-:W-:Y:S01]  /*22f40*/  LOP3.LUT R0, R165, R212, R184, 0x96, !PT ;  /* 0x000000d4a5007212 */ /* 0x000fe200078e96b8 */
[C---:B------:R-:W-:Y:S01]  /*22f50*/  HMMA.16816.F32 R8, R120.reuse, R116, R8 ;  /* 0x000000747808723c */ /* 0x040fe20000001808 */
[----:B------:R-:W-:Y:S03]  /*22f60*/  LDSM.16.MT88.4 R184, [R188+0xbc00] ;  /* 0x00bc0000bcb8783b */ /* 0x000fe60000004200 */
[----:B------:R-:W-:Y:S02]  /*22f70*/  SHF.R.U32.HI R124, RZ, 0x10, R166 ;  /* 0x00000010ff7c7819 */ /* 0x000fe400000116a6 */
[-C--:B------:R-:W-:Y:S05]  /*22f80*/  HMMA.16816.F32 R12, R120, R118.reuse, R12 ;  /* 0x00000076780c723c */ /* 0x080fea000000180c */
[----:B------:R-:W-:Y:S01]  /*22f90*/  SHF.R.U32.HI R117, RZ, 0x10, R164 ;  /* 0x00000010ff757819 */ /* 0x000fe200000116a4 */
        /* <DEDUP_REMOVED lines=9> */
[----:B------:R-:W-:Y:S01]  /*23030*/  SHF.R.U32.HI R164, RZ, 0x18, R164 ;  /* 0x00000018ffa47819 */ /* 0x000fe200000116a4 */
[-C--:B----4-:R-:W-:Y:S05]  /*23040*/  HMMA.16816.F32 R36, R112, R132.reuse, R36 ;  /* 0x000000847024723c */ /* 0x090fea0000001824 */
[----:B------:R-:W-:Y:S01]  /*23050*/  LOP3.LUT R124, R124, 0xff, RZ, 0xc0, !PT ;  /* 0x000000ff7c7c7812 */ /* 0x000fe200078ec0ff */
[C---:B------:R-:W-:Y:S05]  /*23060*/  HMMA.16816.F32 R40, R120.reuse, R132, R40 ;  /* 0x000000847828723c */ /* 0x040fea0000001828 */
[----:B------:R-:W-:Y:S01]  /*23070*/  PRMT R124, R124, 0x5410, R166 ;  /* 0x000054107c7c7816 */ /* 0x000fe200000000a6 */
[-C--:B------:R-:W-:Y:S05]  /*23080*/  HMMA.16816.F32 R44, R120, R134.reuse, R44 ;  /* 0x00000086782c723c */ /* 0x080fea000000182c */
[----:B------:R-:W-:Y:S01]  /*23090*/  LOP3.LUT R117, R117, 0xff, RZ, 0xc0, !PT ;  /* 0x000000ff75757812 */ /* 0x000fe200078ec0ff */
[C---:B------:R-:W-:Y:S05]  /*230a0*/  HMMA.16816.F32 R48, R112.reuse, R134, R48 ;  /* 0x000000867030723c */ /* 0x040fea0000001830 */
[----:B------:R-:W-:Y:S01]  /*230b0*/  PRMT R179, R117, 0x5410, R164 ;  /* 0x0000541075b37816 */ /* 0x000fe200000000a4 */
[-C--:B-1----:R-:W-:Y:S01]  /*230c0*/  HMMA.16816.F32 R52, R112, R136.reuse, R52 ;  /* 0x000000887034723c */ /* 0x082fe20000001834 */
[----:B------:R-:W1:Y:S04]  /*230d0*/  LDSM.16.MT88.4 R164, [R174+0x9c00] ;  /* 0x009c0000aea4783b */ /* 0x000e680000004200 */
[C---:B------:R-:W-:Y:S01]  /*230e0*/  LOP3.LUT R116, R2.reuse, 0xffff, RZ, 0xc0, !PT ;  /* 0x0000ffff02747812 */ /* 0x040fe200078ec0ff */
[C---:B------:R-:W-:Y:S05]  /*230f0*/  HMMA.16816.F32 R56, R120.reuse, R136, R56 ;  /* 0x000000887838723c */ /* 0x040fea0000001838 */
[----:B------:R-:W-:Y:S01]  /*23100*/  LOP3.LUT R119, R2, 0xff, RZ, 0xc0, !PT ;  /* 0x000000ff02777812 */ /* 0x000fe200078ec0ff */
[-C--:B------:R-:W-:Y:S05]  /*23110*/  HMMA.16816.F32 R60, R120, R138.reuse, R60 ;  /* 0x0000008a783c723c */ /* 0x080fea000000183c */
[----:B------:R-:W-:Y:S01]  /*23120*/  SHF.R.U32.HI R116, RZ, 0x8, R116 ;  /* 0x00000008ff747819 */ /* 0x000fe20000011674 */
[C---:B------:R-:W-:Y:S05]  /*23130*/  HMMA.16816.F32 R64, R112.reuse, R138, R64 ;  /* 0x0000008a7040723c */ /* 0x040fea0000001840 */
[----:B------:R-:W-:Y:S01]  /*23140*/  SHF.R.U32.HI R117, RZ, 0x18, R2 ;  /* 0x00000018ff757819 */ /* 0x000fe20000011602 */
[-C--:B---3--:R-:W-:Y:S05]  /*23150*/  HMMA.16816.F32 R68, R112, R104.reuse, R68 ;  /* 0x000000687044723c */ /* 0x088fea0000001844 */
[----:B------:R-:W-:Y:S01]  /*23160*/  SHF.R.U32.HI R125, RZ, 0x8, R125 ;  /* 0x00000008ff7d7819 */ /* 0x000fe2000001167d */
[C---:B------:R-:W-:Y:S05]  /*23170*/  HMMA.16816.F32 R72, R120.reuse, R104, R72 ;  /* 0x000000687848723c */ /* 0x040fea0000001848 */
[----:B------:R-:W-:Y:S01]  /*23180*/  PRMT R119, R119, 0x5410, R116 ;  /* 0x0000541077777816 */ /* 0x000fe20000000074 */
[-C--:B------:R-:W-:Y:S05]  /*23190*/  HMMA.16816.F32 R76, R120, R106.reuse, R76 ;  /* 0x0000006a784c723c */ /* 0x080fea000000184c */
[----:B------:R-:W-:Y:S01]  /*231a0*/  SHF.R.U32.HI R104, RZ, 0x10, R2 ;  /* 0x00000010ff687819 */ /* 0x000fe20000011602 */
[C---:B------:R-:W-:Y:S05]  /*231b0*/  HMMA.16816.F32 R80, R112.reuse, R106, R80 ;  /* 0x0000006a7050723c */ /* 0x040fea0000001850 */
[----:B------:R-:W-:Y:S01]  /*231c0*/  LOP3.LUT R2, R0, 0xffff, RZ, 0xc0, !PT ;  /* 0x0000ffff00027812 */ /* 0x000fe200078ec0ff */
[-C--:B------:R-:W-:Y:S05]  /*231d0*/  HMMA.16816.F32 R84, R112, R108.reuse, R84 ;  /* 0x0000006c7054723c */ /* 0x080fea0000001854 */
[----:B------:R-:W-:Y:S01]  /*231e0*/  SHF.R.U32.HI R105, RZ, 0x10, R0 ;  /* 0x00000010ff697819 */ /* 0x000fe20000011600 */
[C---:B------:R-:W-:Y:S05]  /*231f0*/  HMMA.16816.F32 R88, R120.reuse, R108, R88 ;  /* 0x0000006c7858723c */ /* 0x040fea0000001858 */
[----:B------:R-:W-:Y:S01]  /*23200*/  LOP3.LUT R104, R104, 0xff, RZ, 0xc0, !PT ;  /* 0x000000ff68687812 */ /* 0x000fe200078ec0ff */
[-C--:B------:R-:W-:Y:S05]  /*23210*/  HMMA.16816.F32 R92, R120, R110.reuse, R92 ;  /* 0x0000006e785c723c */ /* 0x080fea000000185c */
[----:B------:R-:W-:Y:S01]  /*23220*/  LOP3.LUT R116, R0, 0xff, RZ, 0xc0, !PT ;  /* 0x000000ff00747812 */ /* 0x000fe200078ec0ff */
[----:B------:R-:W-:Y:S05]  /*23230*/  HMMA.16816.F32 R96, R112, R110, R96 ;  /* 0x0000006e7060723c */ /* 0x000fea0000001860 */
[----:B------:R-:W-:Y:S02]  /*23240*/  SHF.R.U32.HI R118, RZ, 0x8, R118 ;  /* 0x00000008ff767819 */ /* 0x000fe40000011676 */
[----:B------:R-:W-:Y:S04]  /*23250*/  PRMT R125, R127, 0x5410, R125 ;  /* 0x000054107f7d7816 */ /* 0x000fe8000000007d */
[----:B------:R-:W-:Y:S02]  /*23260*/  SHF.R.U32.HI R0, RZ, 0x18, R0 ;  /* 0x00000018ff007819 */ /* 0x000fe40000011600 */
[----:B------:R-:W-:Y:S02]  /*23270*/  SHF.R.U32.HI R2, RZ, 0x8, R2 ;  /* 0x00000008ff027819 */ /* 0x000fe40000011602 */
[----:B------:R-:W-:Y:S02]  /*23280*/  LOP3.LUT R105, R105, 0xff, RZ, 0xc0, !PT ;  /* 0x000000ff69697812 */ /* 0x000fe400078ec0ff */
[----:B------:R-:W-:Y:S02]  /*23290*/  PRMT R117, R104, 0x5410, R117 ;  /* 0x0000541068757816 */ /* 0x000fe40000000075 */
[----:B------:R-:W-:Y:S02]  /*232a0*/  PRMT R118, R126, 0x5410, R118 ;  /* 0x000054107e767816 */ /* 0x000fe40000000076 */
[----:B------:R-:W-:Y:S02]  /*232b0*/  PRMT R2, R116, 0x5410, R2 ;  /* 0x0000541074027816 */ /* 0x000fe40000000002 */
[----:B------:R-:W-:Y:S02]  /*232c0*/  PRMT R0, R105, 0x5410, R0 ;  /* 0x0000541069007816 */ /* 0x000fe40000000000 */
[--C-:B------:R-:W-:Y:S02]  /*232d0*/  HSET2.LE.AND R106, R125, R177.reuse, PT ;  /* 0x000000b17d6a7233 */ /* 0x100fe40003803000 */
[--C-:B------:R-:W-:Y:S02]  /*232e0*/  HSET2.LE.AND R107, R124, R177.reuse, PT ;  /* 0x000000b17c6b7233 */ /* 0x100fe40003803000 */
[--C-:B------:R-:W-:Y:S02]  /*232f0*/  HSET2.LE.AND R104, R119, R177.reuse, PT ;  /* 0x000000b177687233 */ /* 0x100fe40003803000 */
[--C-:B------:R-:W-:Y:S02]  /*23300*/  HSET2.LE.AND R105, R117, R177.reuse, PT ;  /* 0x000000b175697233 */ /* 0x100fe40003803000 */
[--C-:B------:R-:W-:Y:S02]  /*23310*/  HSET2.LE.AND R178, R118, R177.reuse, PT ;  /* 0x000000b176b27233 */ /* 0x100fe40003803000 */
[--C-:B------:R-:W-:Y:S02]  /*23320*/  HSET2.LE.AND R179, R179, R177.reuse, PT ;  /* 0x000000b1b3b37233 */ /* 0x100fe40003803000 */
[--C-:B------:R-:W-:Y:S02]  /*23330*/  HSET2.LE.AND R176, R2, R177.reuse, PT ;  /* 0x000000b102b07233 */ /* 0x100fe40003803000 */
[----:B------:R-:W-:Y:S02]  /*23340*/  HSET2.LE.AND R177, R0, R177, PT ;  /* 0x000000b100b17233 */ /* 0x000fe40003803000 */
[----:B------:R-:W-:Y:S02]  /*23350*/  LOP3.LUT R104, R162, R104, RZ, 0xc0, !PT ;  /* 0x00000068a2687212 */ /* 0x000fe400078ec0ff */
[----:B------:R-:W-:Y:S02]  /*23360*/  LOP3.LUT R105, R161, R105, RZ, 0xc0, !PT ;  /* 0x00000069a1697212 */ /* 0x000fe400078ec0ff */
[----:B------:R-:W-:Y:S02]  /*23370*/  LOP3.LUT R106, R160, R106, RZ, 0xc0, !PT ;  /* 0x0000006aa06a7212 */ /* 0x000fe400078ec0ff */
[----:B------:R-:W-:Y:S02]  /*23380*/  LOP3.LUT R107, R155, R107, RZ, 0xc0, !PT ;  /* 0x0000006b9b6b7212 */ /* 0x000fe400078ec0ff */
[----:B------:R-:W-:Y:S02]  /*23390*/  LOP3.LUT R176, R169, R176, RZ, 0xc0, !PT ;  /* 0x000000b0a9b07212 */ /* 0x000fe400078ec0ff */
[----:B------:R-:W-:Y:S02]  /*233a0*/  LOP3.LUT R177, R168, R177, RZ, 0xc0, !PT ;  /* 0x000000b1a8b17212 */ /* 0x000fe400078ec0ff */
[----:B------:R-:W-:Y:S01]  /*233b0*/  LOP3.LUT R178, R3, R178, RZ, 0xc0, !PT ;  /* 0x000000b203b27212 */ /* 0x000fe200078ec0ff */
[-C--:B-1----:R-:W-:Y:S05]  /*233c0*/  HMMA.16816.F32 R168, R104, R164.reuse, R4 ;  /* 0x000000a468a8723c */ /* 0x082fea0000001804 */
[----:B------:R-:W-:Y:S01]  /*233d0*/  LOP3.LUT R179, R163, R179, RZ, 0xc0, !PT ;  /* 0x000000b3a3b37212 */ /* 0x000fe200078ec0ff */
[----:B------:R-:W-:Y:S06]  /*233e0*/  IMAD.MOV.U32 R3, RZ, RZ, R103 ;  /* 0x000000ffff037224 */ /* 0x000fec00078e0067 */
        /* <DEDUP_REMOVED lines=22> */
[----:B------:R-:W-:Y:S07]  /*23550*/  HMMA.16816.F32 R96, R104, R186, R96 ;  /* 0x000000ba6860723c */ /* 0x000fee0000001860 */
[----:B------:R-:W-:Y:S04]  /*23560*/  IMAD.MOV.U32 R107, RZ, RZ, R231 ;  /* 0x000000ffff6b7224 */ /* 0x000fe800078e00e7 */
[----:B------:R-:W-:Y:S02]  /*23570*/  IMAD.MOV.U32 R106, RZ, RZ, R101 ;  /* 0x000000ffff6a7224 */ /* 0x000fe400078e0065 */
[----:B------:R-:W-:Y:S02]  /*23580*/  IMAD.MOV.U32 R105, RZ, RZ, R102 ;  /* 0x000000ffff697224 */ /* 0x000fe400078e0066 */
[----:B------:R-:W-:Y:S01]  /*23590*/  IMAD.MOV.U32 R104, RZ, RZ, R100 ;  /* 0x000000ffff687224 */ /* 0x000fe200078e0064 */
[----:B------:R-:W-:Y:S08]  /*235a0*/  @P1 BRA `(.L_x_973) ;  /* 0xffffff7c00b81947 */ /* 0x000ff0000383ffff */
.L_x_970:
[----:B------:R1:W5:Y:S04]  /*235b0*/  LDL R14, [R1+0x15c] ;  /* 0x00015c00010e7983 */ /* 0x0003680000100800 */
[----:B------:R1:W5:Y:S04]  /*235c0*/  LDL R13, [R1+0x16c] ;  /* 0x00016c00010d7983 */ /* 0x0003680000100800 */
[----:B------:R1:W5:Y:S04]  /*235d0*/  LDL R11, [R1+0x174] ;  /* 0x00017400010b7983 */ /* 0x0003680000100800 */
[----:B------:R1:W5:Y:S04]  /*235e0*/  LDL R12, [R1+0x170] ;  /* 0x00017000010c7983 */ /* 0x0003680000100800 */
[----:B-----5:R1:W5:Y:S04]  /*235f0*/  LD.E R53, desc[UR4][R172.64+0xd8] ;  /* 0x0000d804ac357980 */ /* 0x020368000c101900 */
[----:B------:R1:W5:Y:S01]  /*23600*/  LD.E R5, desc[UR4][R172.64+0x17c] ;  /* 0x00017c04ac057980 */ /* 0x000362000c101900 */
[----:B------:R-:W-:-:S03]  /*23610*/  UMOV UR6, 0xffffffff ;  /* 0xffffffff00067882 */ /* 0x000fc60000000000 */
[----:B------:R-:W-:Y:S05]  /*23620*/  BRA.DIV UR6, `(.L_x_974) ;  /* 0x0000001e06e87947 */ /* 0x000fea000b800000 */
[----:B------:R-:W2:Y:S04]  /*23630*/  SHFL.BFLY PT, R8, R14, 0x2, 0x1f ;  /* 0x0c401f000e087f89 */ /* 0x000ea800000e0000 */
[----:B------:R-:W3:Y:S04]  /*23640*/  SHFL.BFLY PT, R7, R13, 0x2, 0x1f ;  /* 0x0c401f000d077f89 */ /* 0x000ee800000e0000 */
[----:B------:R-:W4:Y:S04]  /*23650*/  SHFL.BFLY PT, R6, R12, 0x2, 0x1f ;  /* 0x0c401f000c067f89 */ /* 0x000f2800000e0000 */
[----:B------:R-:W1:Y:S01]  /*23660*/  SHFL.BFLY PT, R2, R11, 0x2, 0x1f ;  /* 0x0c401f000b027f89 */ /* 0x000e6200000e0000 */
[----:B--2---:R-:W-:Y:S01]  /*23670*/  FADD.FTZ R8, R8, R14 ;  /* 0x0000000e08087221 */ /* 0x004fe20000010000 */
[----:B---3--:R-:W-:-:S04]  /*23680*/  FADD.FTZ R7, R7, R13 ;  /* 0x0000000d07077221 */ /* 0x008fc80000010000 */
[----:B------:R-:W2:Y:S01]  /*23690*/  SHFL.BFLY PT, R57, R8, 0x1, 0x1f ;  /* 0x0c201f0008397f89 */ /* 0x000ea200000e0000 */
[----:B----4-:R-:W-:-:S03]  /*236a0*/  FADD.FTZ R6, R6, R12 ;  /* 0x0000000c06067221 */ /* 0x010fc60000010000 */
[----:B------:R-:W3:Y:S01]  /*236b0*/  SHFL.BFLY PT, R10, R7, 0x1, 0x1f ;  /* 0x0c201f00070a7f89 */ /* 0x000ee200000e0000 */
[----:B-1----:R-:W-:-:S03]  /*236c0*/  FADD.FTZ R2, R2, R11 ;  /* 0x0000000b02027221 */ /* 0x002fc60000010000 */
[----:B------:R-:W1:Y:S04]  /*236d0*/  SHFL.BFLY PT, R9, R6, 0x1, 0x1f ;  /* 0x0c201f0006097f89 */ /* 0x000e6800000e0000 */
[----:B------:R4:W4:Y:S01]  /*236e0*/  SHFL.BFLY PT, R4, R2, 0x1, 0x1f ;  /* 0x0c201f0002047f89 */ /* 0x00092200000e0000 */
[----:B--2---:R-:W-:Y:S01]  /*236f0*/  FADD.FTZ R57, R8, R57 ;  /* 0x0000003908397221 */ /* 0x004fe20000010000 */
[----:B---3--:R-:W-:Y:S01]  /*23700*/  FADD.FTZ R56, R7, R10 ;  /* 0x0000000a07387221 */ /* 0x008fe20000010000 */
[----:B-1----:R-:W-:-:S07]  /*23710*/  FADD.FTZ R54, R6, R9 ;  /* 0x0000000906367221 */ /* 0x002fce0000010000 */
.L_x_997:
[----:B------:R-:W2:Y:S01]  /*23720*/  LDL R61, [R1+0x1c4] ;  /* 0x0001c400013d7983 */ /* 0x000ea20000100800 */
[----:B------:R-:W-:Y:S01]  /*23730*/  FSETP.NE.FTZ.AND P5, PT, R57, RZ, PT ;  /* 0x000000ff3900720b */ /* 0x000fe20003fb5000 */
[----:B----4-:R-:W-:Y:S01]  /*23740*/  FADD.FTZ R55, R2, R4 ;  /* 0x0000000402377221 */ /* 0x010fe20000010000 */
[----:B------:R-:W-:Y:S01]  /*23750*/  MOV R0, 0x3f800000 ;  /* 0x3f80000000007802 */ /* 0x000fe20000000f00 */
[----:B------:R-:W1:Y:S01]  /*23760*/  S2R R59, SR_TID.X ;  /* 0x00000000003b7919 */ /* 0x000e620000002100 */
[----:B------:R-:W-:Y:S01]  /*23770*/  FSETP.NE.FTZ.AND P3, PT, R54, RZ, PT ;  /* 0x000000ff3600720b */ /* 0x000fe20003f75000 */
[----:B------:R-:W3:Y:S01]  /*23780*/  S2UR UR6, SR_CgaCtaId ;  /* 0x00000000000679c3 */ /* 0x000ee20000008800 */
[----:B------:R-:W-:Y:S01]  /*23790*/  MOV R2, 0x3f800000 ;  /* 0x3f80000000027802 */ /* 0x000fe20000000f00 */
[----:B------:R-:W-:Y:S01]  /*237a0*/  UMOV UR7, 0x400 ;  /* 0x0000040000077882 */ /* 0x000fe20000000000 */
[----:B------:R-:W-:Y:S02]  /*237b0*/  FSETP.NE.FTZ.AND P4, PT, R56, RZ, PT ;  /* 0x000000ff3800720b */ /* 0x000fe40003f95000 */
[----:B------:R-:W-:-:S02]  /*237c0*/  FSETP.NE.FTZ.AND P2, PT, R55, RZ, PT ;  /* 0x000000ff3700720b */ /* 0x000fc40003f55000 */
[----:B------:R-:W-:Y:S01]  /*237d0*/  MOV R3, 0x3f800000 ;  /* 0x3f80000000037802 */ /* 0x000fe20000000f00 */
[----:B------:R-:W4:Y:S08]  /*237e0*/  @P5 MUFU.RCP R0, R57 ;  /* 0x0000003900005308 */ /* 0x000f300000001000 */
[----:B------:R-:W1:Y:S08]  /*237f0*/  @P3 MUFU.RCP R2, R54 ;  /* 0x0000003600023308 */ /* 0x000e700000001000 */
[----:B------:R-:W1:Y:S01]  /*23800*/  @P4 MUFU.RCP R3, R56 ;  /* 0x0000003800034308 */ /* 0x000e620000001000 */
[----:B----45:R-:W-:Y:S01]  /*23810*/  FMUL.FTZ R0, R5, R0 ;  /* 0x0000000005007220 */ /* 0x030fe20000410000 */
[----:B---3--:R-:W-:-:S03]  /*23820*/  ULEA UR6, UR6, UR7, 0x18 ;  /* 0x0000000706067291 */ /* 0x008fc6000f8ec03f */
        /* <DEDUP_REMOVED lines=25> */
[C---:B-1----:R-:W-:Y:S01]  /*239c0*/  FMUL.FTZ R2, R5.reuse, R2 ;  /* 0x0000000205027220 */ /* 0x042fe20000410000 */
[----:B------:R-:W-:Y:S01]  /*239d0*/  SHF.R.S32.HI R58, RZ, 0x1f, R59 ;  /* 0x0000001fff3a7819 */ /* 0x000fe2000001143b */
[----:B------:R-:W-:Y:S01]  /*239e0*/  FMUL.FTZ R3, R5, R3 ;  /* 0x0000000305037220 */ /* 0x000fe20000410000 */
[----:B------:R-:W-:Y:S01]  /*239f0*/  F2FP.F16.F32.PACK_AB R17, R17, R168 ;  /* 0x000000a81111723e */ /* 0x000fe200000000ff */
        /* <DEDUP_REMOVED lines=28> */
[----:B-1----:R-:W-:Y:S01]  /*23bc0*/  FMUL.FTZ R0, R5, R0 ;  /* 0x0000000005007220 */ /* 0x002fe20000410000 */
        /* <DEDUP_REMOVED lines=51> */
[----:B------:R-:W-:-:S02]  /*23f00*/  LEA.HI R58, R58, R59, RZ, 0x5 ;  /* 0x0000003b3a3a7211 */ /* 0x000fc400078f28ff */
[----:B------:R-:W-:Y:S02]  /*23f10*/  LOP3.LUT R3, R52, 0xfffffffc, RZ, 0xc0, !PT ;  /* 0xfffffffc34037812 */ /* 0x000fe400078ec0ff */
[----:B------:R-:W-:Y:S02]  /*23f20*/  LEA.HI R0, R2, R2, RZ, 0x1 ;  /* 0x0000000202007211 */ /* 0x000fe400078f08ff */
[----:B------:R-:W-:Y:S02]  /*23f30*/  SHF.R.S32.HI R6, RZ, 0x5, R58 ;  /* 0x00000005ff067819 */ /* 0x000fe4000001143a */
[----:B------:R-:W-:Y:S02]  /*23f40*/  IADD3 R5, -R3, R59, RZ ;  /* 0x0000003b03057210 */ /* 0x000fe40007ffe1ff */
[----:B------:R-:W-:Y:S02]  /*23f50*/  SHF.R.S32.HI R3, RZ, 0x1, R0 ;  /* 0x00000001ff037819 */ /* 0x000fe40000011400 */
[----:B------:R-:W-:-:S02]  /*23f60*/  LOP3.LUT R0, R0, 0x3fffffe, RZ, 0xc0, !PT ;  /* 0x03fffffe00007812 */ /* 0x000fc400078ec0ff */
[----:B------:R-:W-:Y:S02]  /*23f70*/  LEA R6, R6, R5, 0x8 ;  /* 0x0000000506067211 */ /* 0x000fe400078e40ff */
[----:B------:R-:W-:Y:S02]  /*23f80*/  SHF.L.U32 R5, R3, 0x6, RZ ;  /* 0x0000000603057819 */ /* 0x000fe400000006ff */
[----:B------:R-:W-:Y:S02]  /*23f90*/  IADD3 R0, R2, -R0, RZ ;  /* 0x8000000002007210 */ /* 0x000fe40007ffe0ff */
[----:B------:R-:W-:Y:S02]  /*23fa0*/  LOP3.LUT R2, R5, 0xc0, RZ, 0xc0, !PT ;  /* 0x000000c005027812 */ /* 0x000fe400078ec0ff */
[----:B------:R-:W-:Y:S02]  /*23fb0*/  LEA R5, R0, R6, 0x4 ;  /* 0x0000000600057211 */ /* 0x000fe400078e20ff */
[----:B------:R-:W-:-:S02]  /*23fc0*/  LOP3.LUT R6, R3, 0x1, RZ, 0xc0, !PT ;  /* 0x0000000103067812 */ /* 0x000fc400078ec0ff */
[----:B------:R-:W-:Y:S02]  /*23fd0*/  LEA.HI R0, R2, R2, RZ, 0x1d ;  /* 0x0000000202007211 */ /* 0x000fe400078fe8ff */
[----:B------:R-:W-:Y:S02]  /*23fe0*/  ISETP.NE.U32.AND P1, PT, R6, 0x1, PT ;  /* 0x000000010600780c */ /* 0x000fe40003f25070 */
[----:B------:R-:W-:Y:S02]  /*23ff0*/  LEA R0, R5, R0, 0x1 ;  /* 0x0000000005007211 */ /* 0x000fe400078e08ff */
[----:B------:R-:W-:Y:S02]  /*24000*/  LOP3.LUT P0, RZ, R3, 0x2, RZ, 0xc0, !PT ;  /* 0x0000000203ff7812 */ /* 0x000fe4000780c0ff */
[----:B------:R-:W-:Y:S02]  /*24010*/  LEA R0, R0, UR6, 0x1 ;  /* 0x0000000600007c11 */ /* 0x000fe4000f8e08ff */
[----:B------:R-:W-:-:S02]  /*24020*/  MOV R3, 0x20 ;  /* 0x0000002000037802 */ /* 0x000fc40000000f00 */
[----:B------:R-:W-:Y:S01]  /*24030*/  F2FP.F16.F32.PACK_AB R4, R4, R170 ;  /* 0x000000aa0404723e */ /* 0x000fe200000000ff */
[----:B------:R-:W-:Y:S01]  /*24040*/  STS [R0], R17 ;  /* 0x0000001100007388 */ /* 0x000fe20000000800 */
[----:B------:R-:W-:Y:S02]  /*24050*/  IADD3 R2, R0, -0x10, RZ ;  /* 0xfffffff000027810 */ /* 0x000fe40007ffe0ff */
[----:B------:R-:W-:Y:S01]  /*24060*/  SEL R3, R3, 0xffffffe0, !P0 ;  /* 0xffffffe003037807 */ /* 0x000fe20004000000 */
[----:B------:R1:W-:Y:S01]  /*24070*/  STS [R0+0x200], R4 ;  /* 0x0002000400007388 */ /* 0x0003e20000000800 */
[----:B------:R-:W-:Y:S02]  /*24080*/  F2FP.F16.F32.PACK_AB R21, R21, R164 ;  /* 0x000000a41515723e */ /* 0x000fe400000000ff */
[----:B------:R-:W-:Y:S02]  /*24090*/  F2FP.F16.F32.PACK_AB R20, R20, R166 ;  /* 0x000000a61414723e */ /* 0x000fe400000000ff */
[----:B------:R-:W-:-:S02]  /*240a0*/  @P1 IADD3 R2, R0, 0x10, RZ ;  /* 0x0000001000021810 */ /* 0x000fc40007ffe0ff */
[----:B------:R-:W-:Y:S02]  /*240b0*/  F2FP.F16.F32.PACK_AB R22, R22, R136 ;  /* 0x000000881616723e */ /* 0x000fe400000000ff */
[----:B------:R-:W-:Y:S01]  /*240c0*/  F2FP.F16.F32.PACK_AB R16, R16, R138 ;  /* 0x0000008a1010723e */ /* 0x000fe200000000ff */
[----:B------:R-:W-:Y:S01]  /*240d0*/  STS [R2], R21 ;  /* 0x0000001502007388 */ /* 0x000fe20000000800 */
        /* <DEDUP_REMOVED lines=10> */
[----:B-1----:R-:W-:Y:S01]  /*24180*/  IADD3 R4, R0, R3, RZ ;  /* 0x0000000300047210 */ /* 0x002fe20007ffe0ff */
[----:B------:R-:W-:Y:S01]  /*24190*/  STS [R2+0x1000], R51 ;  /* 0x0010003302007388 */ /* 0x000fe20000000800 */
[----:B------:R-:W-:Y:S02]  /*241a0*/  IADD3 R3, R3, R2, RZ ;  /* 0x0000000203037210 */ /* 0x000fe40007ffe0ff */
        /* <DEDUP_REMOVED lines=52> */
[----:B------:R-:W-:Y:S04]  /*244f0*/  STS [R4+0x2000], R38 ;  /* 0x0020002604007388 */ /* 0x000fe80000000800 */
[----:B------:R-:W-:Y:S04]  /*24500*/  STS [R4+0x2200], R37 ;  /* 0x0022002504007388 */ /* 0x000fe80000000800 */
[----:B------:R-:W-:Y:S04]  /*24510*/  STS [R3+0x2000], R35 ;  /* 0x0020002303007388 */ /* 0x000fe80000000800 */
[----:B------:R-:W-:Y:S01]  /*24520*/  STS [R3+0x2200], R34 ;  /* 0x0022002203007388 */ /* 0x000fe20000000800 */
[----:B--2---:R-:W-:-:S03]  /*24530*/  ISETP.NE.AND P0, PT, R61, -0x1, PT ;  /* 0xffffffff3d00780c */ /* 0x004fc60003f05270 */
        /* <DEDUP_REMOVED lines=20> */
[----:B-1----:R-:W4:Y:S04]  /*24680*/  LD.E.U16 R0, desc[UR4][R172.64+0x1c8] ;  /* 0x0001c804ac007980 */ /* 0x002f28000c101500 */
[----:B------:R1:W5:Y:S04]  /*24690*/  LD.E.64 R16, desc[UR4][R172.64+0x70] ;  /* 0x00007004ac107980 */ /* 0x000368000c101b00 */
[----:B--2---:R-:W2:Y:S04]  /*246a0*/  @P0 LD.E.64 R6, desc[UR4][R172.64+0x88] ;  /* 0x00008804ac060980 */ /* 0x004ea8000c101b00 */
[----:B---3--:R1:W5:Y:S04]  /*246b0*/  LD.E.64 R18, desc[UR4][R172.64+0x90] ;  /* 0x00009004ac127980 */ /* 0x008368000c101b00 */
[----:B----4-:R-:W3:Y:S01]  /*246c0*/  @!P0 LD.E.64 R2, desc[UR4][R172.64+0x80] ;  /* 0x00008004ac028980 */ /* 0x010ee2000c101b00 */
[----:B------:R-:W4:Y:S01]  /*246d0*/  @P5 MUFU.LG2 R11, R57 ;  /* 0x00000039000b5308 */ /* 0x000f220000000c00 */
[----:B------:R-:W1:Y:S01]  /*246e0*/  S2R R60, SR_CTAID.Y ;  /* 0x00000000003c7919 */ /* 0x000e620000002600 */
[----:B------:R-:W-:-:S06]  /*246f0*/  MOV R48, 0x7f800000 ;  /* 0x7f80000000307802 */ /* 0x000fcc0000000f00 */
[----:B------:R-:W1:Y:S01]  /*24700*/  @P4 MUFU.LG2 R10, R56 ;  /* 0x00000038000a4308 */ /* 0x000e620000000c00 */
[----:B----4-:R-:W-:Y:S01]  /*24710*/  @P5 FMUL.FTZ R11, R11, 0.69314718246459960938 ;  /* 0x3f3172180b0b5820 */ /* 0x010fe20000410000 */
[-C--:B--2---:R-:W-:Y:S02]  /*24720*/  @P0 IMAD R8, R7, R61.reuse, RZ ;  /* 0x0000003d07080224 */ /* 0x084fe400078e02ff */
[----:B------:R-:W-:Y:S02]  /*24730*/  @P0 IMAD.WIDE.U32 R4, R6, R61, RZ ;  /* 0x0000003d06040225 */ /* 0x000fe400078e00ff */
[----:B------:R2:W5:Y:S02]  /*24740*/  @!P0 LD.E.64 R6, desc[UR4][R172.64+0x88] ;  /* 0x00008804ac068980 */ /* 0x000564000c101b00 */
[----:B------:R-:W-:Y:S01]  /*24750*/  @P5 FFMA.FTZ R48, R53, R102, R11 ;  /* 0x0000006635305223 */ /* 0x000fe2000001000b */
[C---:B------:R-:W-:Y:S01]  /*24760*/  PRMT R11, R0.reuse, 0x7770, RZ ;  /* 0x00007770000b7816 */ /* 0x040fe200000000ff */
[----:B------:R-:W4:Y:S01]  /*24770*/  @P2 MUFU.LG2 R12, R55 ;  /* 0x00000037000c2308 */ /* 0x000f220000000c00 */
[----:B------:R-:W-:-:S02]  /*24780*/  PRMT R0, R0, 0x7771, RZ ;  /* 0x0000777100007816 */ /* 0x000fc400000000ff */
[----:B------:R-:W-:-:S05]  /*24790*/  ISETP.NE.AND P1, PT, R11, RZ, PT ;  /* 0x000000ff0b00720c */ /* 0x000fca0003f25270 */
[----:B------:R-:W2:Y:S01]  /*247a0*/  @P3 MUFU.LG2 R9, R54 ;  /* 0x0000003600093308 */ /* 0x000ea20000000c00 */
[----:B------:R-:W-:Y:S01]  /*247b0*/  ISETP.NE.OR P5, PT, R0, RZ, !P1 ;  /* 0x000000ff0000720c */ /* 0x000fe20004fa5670 */
[----:B-1----:R-:W-:Y:S01]  /*247c0*/  @P4 FMUL.FTZ R10, R10, 0.69314718246459960938 ;  /* 0x3f3172180a0a4820 */ /* 0x002fe20000410000 */
[----:B------:R-:W-:Y:S01]  /*247d0*/  @!P0 SHF.R.S32.HI R13, RZ, 0x1f, R60 ;  /* 0x0000001fff0d8819 */ /* 0x000fe2000001143c */
[----:B---3--:R-:W-:Y:S01]  /*247e0*/  @!P0 IMAD R3, R3, R60, RZ ;  /* 0x0000003c03038224 */ /* 0x008fe200078e02ff */
[----:B------:R-:W-:Y:S01]  /*247f0*/  MOV R49, 0x7f800000 ;  /* 0x7f80000000317802 */ /* 0x000fe20000000f00 */
[----:B------:R-:W-:Y:S01]  /*24800*/  @P4 FFMA.FTZ R49, R53, R101, R10 ;  /* 0x0000006535314223 */ /* 0x000fe2000001000a */
[----:B------:R-:W-:Y:S01]  /*24810*/  @P0 MOV R34, R4 ;  /* 0x0000000400220202 */ /* 0x000fe20000000f00 */
[----:B------:R-:W-:Y:S02]  /*24820*/  @!P0 IMAD R10, R2, R13, R3 ;  /* 0x0000000d020a8224 */ /* 0x000fe400078e0203 */
[----:B----4-:R-:W-:Y:S01]  /*24830*/  @P2 FMUL.FTZ R4, R12, 0.69314718246459960938 ;  /* 0x3f3172180c042820 */ /* 0x010fe20000410000 */
[----:B------:R-:W-:Y:S01]  /*24840*/  @!P0 IMAD.WIDE.U32 R2, R2, R60, RZ ;  /* 0x0000003c02028225 */ /* 0x000fe200078e00ff */
[----:B------:R-:W-:Y:S01]  /*24850*/  BSSY B1, `(.L_x_975) ;  /* 0x0000017000017945 */ /* 0x000fe20003800000 */
[----:B------:R-:W-:-:S02]  /*24860*/  MOV R33, 0x7f800000 ;  /* 0x7f80000000217802 */ /* 0x000fc40000000f00 */
[----:B------:R-:W-:Y:S01]  /*24870*/  @P2 FFMA.FTZ R33, R53, R103, R4 ;  /* 0x0000006735212223 */ /* 0x000fe20000010004 */
[----:B------:R-:W-:Y:S01]  /*24880*/  @P0 IADD3 R35, R5, R8, RZ ;  /* 0x0000000805230210 */ /* 0x000fe20007ffe0ff */
[----:B--2---:R-:W-:Y:S01]  /*24890*/  @P3 FMUL.FTZ R9, R9, 0.69314718246459960938 ;  /* 0x3f31721809093820 */ /* 0x004fe20000410000 */
[----:B------:R-:W-:Y:S02]  /*248a0*/  MOV R32, 0x7f800000 ;  /* 0x7f80000000207802 */ /* 0x000fe40000000f00 */
[----:B------:R-:W-:Y:S02]  /*248b0*/  CS2R R4, SRZ ;  /* 0x0000000000047805 */ /* 0x000fe4000001ff00 */
[----:B------:R-:W-:Y:S01]  /*248c0*/  PLOP3.LUT P4, PT, PT, PT, PT, 0x8, 0x0 ;  /* 0x000000000000781c */ /* 0x000fe20003f8e170 */
[----:B------:R-:W-:Y:S01]  /*248d0*/  @P3 FFMA.FTZ R32, R53, R100, R9 ;  /* 0x0000006435203223 */ /* 0x000fe20000010009 */
[----:B------:R-:W-:Y:S02]  /*248e0*/  @!P0 IADD3 R35, R3, R10, RZ ;  /* 0x0000000a03238210 */ /* 0x000fe40007ffe0ff */
[----:B------:R-:W-:Y:S01]  /*248f0*/  @!P0 MOV R34, R2 ;  /* 0x0000000200228202 */ /* 0x000fe20000000f00 */
[----:B------:R-:W-:Y:S08]  /*24900*/  @P5 BRA `(.L_x_976) ;  /* 0x00000000002c5947 */ /* 0x000ff00003800000 */
[----:B------:R-:W-:Y:S01]  /*24910*/  ISETP.NE.AND P0, PT, R61, -0x1, PT ;  /* 0xffffffff3d00780c */ /* 0x000fe20003f05270 */
[----:B------:R-:W-:Y:S01]  /*24920*/  BSSY B0, `(.L_x_977) ;  /* 0x0000006000007945 */ /* 0x000fe20003800000 */
[----:B------:R-:W-:-:S11]  /*24930*/  PLOP3.LUT P4, PT, PT, PT, PT, 0x80, 0x0 ;  /* 0x000000000000781c */ /* 0x000fd60003f8f070 */
[----:B------:R-:W-:Y:S05]  /*24940*/  @P0 BRA `(.L_x_978) ;  /* 0x00000000000c0947 */ /* 0x000fea0003800000 */
[----:B------:R-:W2:Y:S02]  /*24950*/  LD.E R0, desc[UR4][R172.64+0xb4] ;  /* 0x0000b404ac007980 */ /* 0x000ea4000c101900 */
[----:B--2---:R-:W-:-:S05]  /*24960*/  IMAD R61, R0, R60, RZ ;  /* 0x0000003c003d7224 */ /* 0x004fca00078e02ff */
[----:B------:R1:W-:Y:S02]  /*24970*/  STL [R1+0x1c4], R61 ;  /* 0x0001c43d01007387 */ /* 0x0003e40000100800 */
.L_x_978:
[----:B------:R-:W-:Y:S05]  /*24980*/  BSYNC B0 ;  /* 0x0000000000007941 */ /* 0x000fea0003800000 */
.L_x_977:
[----:B------:R-:W-:Y:S01]  /*24990*/  PRMT R0, RZ, 0x7610, R0 ;  /* 0x00007610ff007816 */ /* 0x000fe20000000000 */
[--C-:B------:R-:W-:Y:S01]  /*249a0*/  IMAD.MOV.U32 R4, RZ, RZ, R61.reuse ;  /* 0x000000ffff047224 */ /* 0x100fe200078e003d */
[----:B------:R-:W-:Y:S02]  /*249b0*/  SHF.R.S32.HI R5, RZ, 0x1f, R61 ;  /* 0x0000001fff057819 */ /* 0x000fe4000001143d */
.L_x_976:
[----:B------:R-:W-:Y:S05]  /*249c0*/  BSYNC B1 ;  /* 0x0000000000017941 */ /* 0x000fea0003800000 */
.L_x_975:
[----:B------:R-:W-:-:S13]  /*249d0*/  LOP3.LUT P0, RZ, R0, 0xff, RZ, 0xc0, !PT ;  /* 0x000000ff00ff7812 */ /* 0x000fda000780c0ff */
[----:B------:R-:W2:Y:S01]  /*249e0*/  @P0 LD.E.64 R8, desc[UR4][R172.64+0xb0] ;  /* 0x0000b004ac080980 */ /* 0x000ea2000c101b00 */
[----:B------:R-:W-:Y:S01]  /*249f0*/  BSSY B0, `(.L_x_979) ;  /* 0x0000009000007945 */ /* 0x000fe20003800000 */
[----:B------:R-:W-:Y:S01]  /*24a00*/  @P0 MOV R2, 0x1 ;  /* 0x0000000100020802 */ /* 0x000fe20000000f00 */
[----:B--2---:R-:W-:Y:S02]  /*24a10*/  @P0 IMAD R0, R8, R9, RZ ;  /* 0x0000000908000224 */ /* 0x004fe400078e02ff */
[----:B------:R-:W-:Y:S05]  /*24a20*/  @P0 BRA `(.L_x_980) ;  /* 0x0000000000140947 */ /* 0x000fea0003800000 */
[----:B------:R-:W2:Y:S04]  /*24a30*/  @P1 LD.E R0, desc[UR4][R172.64+0xd4] ;  /* 0x0000d404ac001980 */ /* 0x000ea8000c101900 */
[----:B------:R-:W2:Y:S04]  /*24a40*/  LD.E R2, desc[UR4][R172.64+0x60] ;  /* 0x00006004ac027980 */ /* 0x000ea8000c101900 */
[----:B------:R-:W2:Y:S01]  /*24a50*/  @!P1 LD.E R0, desc[UR4][R172.64+0xb4] ;  /* 0x0000b404ac009980 */ /* 0x000ea2000c101900 */
[----:B------:R-:W-:Y:S01]  /*24a60*/  MOV R8, 0x1 ;  /* 0x0000000100087802 */ /* 0x000fe20000000f00 */
[----:B--2---:R-:W-:-:S02]  /*24a70*/  IMAD R2, R0, R2, RZ ;  /* 0x0000000200027224 */ /* 0x004fc400078e02ff */
.L_x_980:
[----:B------:R-:W-:Y:S05]  /*24a80*/  BSYNC B0 ;  /* 0x0000000000007941 */ /* 0x000fea0003800000 */
.L_x_979:
[----:B------:R-:W2:Y:S01]  /*24a90*/  S2R R50, SR_CTAID.Z ;  /* 0x0000000000327919 */ /* 0x000ea20000002700 */
[----:B------:R-:W-:Y:S01]  /*24aa0*/  IMAD R2, R60, R2, RZ ;  /* 0x000000023c027224 */ /* 0x000fe200078e02ff */
[----:B------:R-:W-:Y:S01]  /*24ab0*/  LOP3.LUT R3, R58, 0xffffffe0, RZ, 0xc0, !PT ;  /* 0xffffffe03a037812 */ /* 0x000fe200078ec0ff */
[----:B------:R-:W3:Y:S03]  /*24ac0*/  S2R R51, SR_CTAID.X ;  /* 0x0000000000337919 */ /* 0x000ee60000002500 */
[----:B------:R-:W-:Y:S01]  /*24ad0*/  SEL R2, R2, RZ, !P4 ;  /* 0x000000ff02027207 */ /* 0x000fe20006000000 */
[----:B------:R-:W-:Y:S01]  /*24ae0*/  IMAD.IADD R3, R59, 0x1, -R3 ;  /* 0x000000013b037824 */ /* 0x000fe200078e0a03 */
[----:B------:R-:W-:Y:S05]  /*24af0*/  WARPSYNC.ALL ;  /* 0x0000000000007948 */ /* 0x000fea0003800000 */
[----:B------:R-:W-:Y:S01]  /*24b00*/  LOP3.LUT P2, RZ, R3, 0x3, RZ, 0xc0, !PT ;  /* 0x0000000303ff7812 */ /* 0x000fe2000784c0ff */
[----:B--2---:R-:W-:-:S02]  /*24b10*/  IMAD R0, R50, R0, R2 ;  /* 0x0000000032007224 */ /* 0x004fc400078e0202 */
[----:B------:R2:W5:Y:S01]  /*24b20*/  LD.E.64 R2, desc[UR4][R172.64+0xa0] ;  /* 0x0000a004ac027980 */ /* 0x000562000c101b00 */
[----:B---3--:R-:W-:Y:S01]  /*24b30*/  IMAD R9, R51, R8, RZ ;  /* 0x0000000833097224 */ /* 0x008fe200078e02ff */
[----:B------:R-:W-:Y:S03]  /*24b40*/  BAR.SYNC.DEFER_BLOCKING 0x0 ;  /* 0x0000000000007b1d */ /* 0x000fe60000010000 */
[----:B------:R-:W-:-:S03]  /*24b50*/  IMAD.SHL.U32 R9, R9, 0x80, RZ ;  /* 0x0000008009097824 */ /* 0x000fc600078e00ff */
[----:B------:R2:W3:Y:S04]  /*24b60*/  LDS.128 R28, [R193] ;  /* 0x00000000c11c7984 */ /* 0x0004e80000000c00 */
[----:B------:R2:W4:Y:S04]  /*24b70*/  LDS.128 R44, [R193+0x800] ;  /* 0x00080000c12c7984 */ /* 0x0005280000000c00 */
[----:B------:R2:W2:Y:S04]  /*24b80*/  LDS.128 R64, [R193+0x1000] ;  /* 0x00100000c1407984 */ /* 0x0004a80000000c00 */
[----:B------:R2:W2:Y:S04]  /*24b90*/  LDS.128 R76, [R193+0x1800] ;  /* 0x00180000c14c7984 */ /* 0x0004a80000000c00 */
[----:B------:R2:W2:Y:S04]  /*24ba0*/  LDS.128 R24, [R193+0x2000] ;  /* 0x00200000c1187984 */ /* 0x0004a80000000c00 */
[----:B------:R2:W2:Y:S04]  /*24bb0*/  LDS.128 R40, [R193+0x2800] ;  /* 0x00280000c1287984 */ /* 0x0004a80000000c00 */
[----:B-1----:R1:W1:Y:S04]  /*24bc0*/  LDS.128 R60, [R193+0x3000] ;  /* 0x00300000c13c7984 */ /* 0x0022680000000c00 */
[----:B------:R1:W1:Y:S04]  /*24bd0*/  LDS.128 R72, [R193+0x3800] ;  /* 0x00380000c1487984 */ /* 0x0002680000000c00 */
[----:B------:R1:W1:Y:S04]  /*24be0*/  LDS.128 R20, [R193+0x4000] ;  /* 0x00400000c1147984 */ /* 0x0002680000000c00 */
[----:B------:R1:W1:Y:S04]  /*24bf0*/  LDS.128 R36, [R193+0x4800] ;  /* 0x00480000c1247984 */ /* 0x0002680000000c00 */
[----:B------:R1:W1:Y:S04]  /*24c00*/  LDS.128 R56, [R193+0x5000] ;  /* 0x00500000c1387984 */ /* 0x0002680000000c00 */
[----:B------:R1:W1:Y:S01]  /*24c10*/  LDS.128 R68, [R193+0x5800] ;  /* 0x00580000c1447984 */ /* 0x0002620000000c00 */
[----:B------:R-:W-:Y:S01]  /*24c20*/  IADD3 R12, P1, P0, R9, R4, R0 ;  /* 0x00000004090c7210 */ /* 0x000fe2000783e000 */
[----:B------:R-:W-:Y:S01]  /*24c30*/  BSSY B0, `(.L_x_981) ;  /* 0x0000033000007945 */ /* 0x000fe20003800000 */
[----:B------:R-:W-:-:S02]  /*24c40*/  SHF.R.S32.HI R10, RZ, 0x1f, R9 ;  /* 0x0000001fff0a7819 */ /* 0x000fc40000011409 */
[----:B------:R-:W-:-:S04]  /*24c50*/  SHF.R.S32.HI R0, RZ, 0x1f, R0 ;  /* 0x0000001fff007819 */ /* 0x000fc80000011400 */
[----:B------:R-:W-:Y:S01]  /*24c60*/  IADD3.X R13, R10, R5, R0, P1, P0 ;  /* 0x000000050a0d7210 */ /* 0x000fe20000fe0400 */
[----:B---34-:R-:W-:Y:S06]  /*24c70*/  @P2 BRA `(.L_x_982) ;  /* 0x0000000000b82947 */ /* 0x018fec0003800000 */
[----:B------:R-:W3:Y:S01]  /*24c80*/  LDL.LU R11, [R1+0x1e4] ;  /* 0x0001e400010b7983 */ /* 0x000ee20000300800 */
[----:B------:R-:W4:Y:S02]  /*24c90*/  S2R R9, SR_TID.X ;  /* 0x0000000000097919 */ /* 0x000f240000002100 */
[----:B----4-:R-:W-:-:S04]  /*24ca0*/  SHF.R.S32.HI R5, RZ, 0x1f, R9 ;  /* 0x0000001fff057819 */ /* 0x010fc80000011409 */
        /* <DEDUP_REMOVED lines=12> */
[C---:B------:R-:W-:Y:S02]  /*24d70*/  VIADD R5, R0.reuse, 0x8 ;  /* 0x0000000800057836 */ /* 0x040fe40000000000 */
[C---:B------:R-:W-:Y:S02]  /*24d80*/  VIADD R4, R0.reuse, 0x40 ;  /* 0x0000004000047836 */ /* 0x040fe40000000000 */
[C---:B------:R-:W-:Y:S01]  /*24d90*/  VIADD R9, R0.reuse, 0x48 ;  /* 0x0000004800097836 */ /* 0x040fe20000000000 */
[-C--:B---3--:R-:W-:Y:S02]  /*24da0*/  ISETP.GE.AND P6, PT, R0, R11.reuse, PT ;  /* 0x0000000b0000720c */ /* 0x088fe40003fc6270 */
[-C--:B------:R-:W-:Y:S02]  /*24db0*/  ISETP.GE.AND P5, PT, R5, R11.reuse, PT ;  /* 0x0000000b0500720c */ /* 0x080fe40003fa6270 */
[-C--:B------:R-:W-:Y:S02]  /*24dc0*/  ISETP.GE.AND P4, PT, R4, R11.reuse, PT ;  /* 0x0000000b0400720c */ /* 0x080fe40003f86270 */
[----:B------:R-:W-:-:S07]  /*24dd0*/  ISETP.GE.AND P3, PT, R9, R11, PT ;  /* 0x0000000b0900720c */ /* 0x000fce0003f66270 */
[-C--:B------:R-:W-:Y:S02]  /*24de0*/  @!P6 IMAD R0, R0, R8.reuse, RZ ;  /* 0x000000080000e224 */ /* 0x080fe400078e02ff */
[-C--:B------:R-:W-:Y:S02]  /*24df0*/  @!P5 IMAD R5, R5, R8.reuse, RZ ;  /* 0x000000080505d224 */ /* 0x080fe400078e02ff */
[----:B------:R-:W-:Y:S01]  /*24e00*/  @!P4 IMAD R15, R4, R8, RZ ;  /* 0x00000008040fc224 */ /* 0x000fe200078e02ff */
[----:B------:R-:W-:Y:S01]  /*24e10*/  @!P6 IADD3 R11, P0, R0, R12, RZ ;  /* 0x0000000c000be210 */ /* 0x000fe20007f1e0ff */
[----:B------:R-:W-:-:S03]  /*24e20*/  @!P3 IMAD R4, R9, R8, RZ ;  /* 0x000000080904b224 */ /* 0x000fc600078e02ff */
[----:B------:R-:W-:Y:S02]  /*24e30*/  @!P6 LEA.HI.X.SX32 R14, R0, R13, 0x1, P0 ;  /* 0x0000000d000ee211 */ /* 0x000fe400000f0eff */
[----:B-----5:R-:W-:Y:S02]  /*24e40*/  @!P6 LEA R10, P0, R11, R2, 0x2 ;  /* 0x000000020b0ae211 */ /* 0x020fe400078010ff */
[-C--:B------:R-:W-:Y:S02]  /*24e50*/  @!P5 IADD3 R0, P2, R5, R12.reuse, RZ ;  /* 0x0000000c0500d210 */ /* 0x080fe40007f5e0ff */
[----:B------:R-:W-:Y:S02]  /*24e60*/  @!P6 LEA.HI.X R11, R11, R3, R14, 0x2, P0 ;  /* 0x000000030b0be211 */ /* 0x000fe400000f140e */
[-C--:B------:R-:W-:Y:S02]  /*24e70*/  @!P4 IADD3 R14, P1, R15, R12.reuse, RZ ;  /* 0x0000000c0f0ec210 */ /* 0x080fe40007f3e0ff */
[----:B------:R-:W-:Y:S01]  /*24e80*/  @!P3 IADD3 R12, P0, R4, R12, RZ ;  /* 0x0000000c040cb210 */ /* 0x000fe20007f1e0ff */
[----:B------:R3:W-:Y:S01]  /*24e90*/  @!P6 ST.E desc[UR4][R10.64], R48 ;  /* 0x000000300a00e985 */ /* 0x0007e2000c101904 */
[----:B------:R-:W-:-:S02]  /*24ea0*/  @!P5 LEA.HI.X.SX32 R5, R5, R13, 0x1, P2 ;  /* 0x0000000d0505d211 */ /* 0x000fc400010f0eff */
[-C--:B------:R-:W-:Y:S02]  /*24eb0*/  @!P4 LEA.HI.X.SX32 R15, R15, R13.reuse, 0x1, P1 ;  /* 0x0000000d0f0fc211 */ /* 0x080fe400008f0eff */
[-C--:B------:R-:W-:Y:S02]  /*24ec0*/  @!P5 LEA R8, P2, R0, R2.reuse, 0x2 ;  /* 0x000000020008d211 */ /* 0x080fe400078410ff */
[----:B------:R-:W-:Y:S02]  /*24ed0*/  @!P3 LEA.HI.X.SX32 R13, R4, R13, 0x1, P0 ;  /* 0x0000000d040db211 */ /* 0x000fe400000f0eff */
[-C--:B------:R-:W-:Y:S02]  /*24ee0*/  @!P4 LEA R4, P1, R14, R2.reuse, 0x2 ;  /* 0x000000020e04c211 */ /* 0x080fe400078210ff */
[----:B------:R-:W-:Y:S02]  /*24ef0*/  @!P3 LEA R2, P0, R12, R2, 0x2 ;  /* 0x000000020c02b211 */ /* 0x000fe400078010ff */
[----:B------:R-:W-:-:S02]  /*24f00*/  @!P5 LEA.HI.X R9, R0, R3, R5, 0x2, P2 ;  /* 0x000000030009d211 */ /* 0x000fc400010f1405 */
[-C--:B------:R-:W-:Y:S02]  /*24f10*/  @!P4 LEA.HI.X R5, R14, R3.reuse, R15, 0x2, P1 ;  /* 0x000000030e05c211 */ /* 0x080fe400008f140f */
[----:B------:R-:W-:Y:S01]  /*24f20*/  @!P3 LEA.HI.X R3, R12, R3, R13, 0x2, P0 ;  /* 0x000000030c03b211 */ /* 0x000fe200000f140d */
[----:B------:R3:W-:Y:S04]  /*24f30*/  @!P5 ST.E desc[UR4][R8.64], R49 ;  /* 0x000000310800d985 */ /* 0x0007e8000c101904 */
[----:B------:R3:W-:Y:S04]  /*24f40*/  @!P4 ST.E desc[UR4][R4.64], R32 ;  /* 0x000000200400c985 */ /* 0x0007e8000c101904 */
[----:B------:R3:W-:Y:S02]  /*24f50*/  @!P3 ST.E desc[UR4][R2.64], R33 ;  /* 0x000000210200b985 */ /* 0x0007e4000c101904 */
.L_x_982:
[----:B------:R-:W-:Y:S05]  /*24f60*/  BSYNC B0 ;  /* 0x0000000000007941 */ /* 0x000fea0003800000 */
.L_x_981:
[----:B---3-5:R-:W3:Y:S04]  /*24f70*/  LDL.LU R2, [R1+0x1e0] ;  /* 0x0001e00001027983 */ /* 0x028ee80000300800 */
[----:B------:R-:W4:Y:S04]  /*24f80*/  LDL R32, [R1+0x158] ;  /* 0x0001580001207983 */ /* 0x000f280000100800 */
[----:B------:R1:W5:Y:S04]  /*24f90*/  LDL.64 R48, [R1+0x1d8] ;  /* 0x0001d80001307983 */ /* 0x0003680000100a00 */
[----:B------:R1:W5:Y:S04]  /*24fa0*/  LDL R15, [R1+0x24] ;  /* 0x00002400010f7983 */ /* 0x0003680000100800 */
[----:B------:R1:W5:Y:S04]  /*24fb0*/  LDL R14, [R1+0x28] ;  /* 0x00002800010e7983 */ /* 0x0003680000100800 */
[----:B------:R1:W5:Y:S01]  /*24fc0*/  LD.E R0, desc[UR4][R172.64+0xc0] ;  /* 0x0000c004ac007980 */ /* 0x000362000c101900 */
[----:B------:R-:W-:-:S02]  /*24fd0*/  LEA.HI.SX32 R9, R52, 0x20, 0x1e ;  /* 0x0000002034097811 */ /* 0x000fc400078ff2ff */
[C---:B------:R-:W-:Y:S01]  /*24fe0*/  LEA.HI.SX32 R8, R52.reuse, 0x40, 0x1e ;  /* 0x0000004034087811 */ /* 0x040fe200078ff2ff */
[----:B------:R-:W-:Y:S01]  /*24ff0*/  IMAD R5, R19, R50, RZ ;  /* 0x0000003213057224 */ /* 0x000fe200078e02ff */
[----:B------:R-:W-:Y:S02]  /*25000*/  LEA.HI.SX32 R52, R52, 0x60, 0x1e ;  /* 0x0000006034347811 */ /* 0x000fe400078ff2ff */
[----:B------:R-:W-:Y:S01]  /*25010*/  SHF.R.S32.HI R10, RZ, 0x1f, R50 ;  /* 0x0000001fff0a7819 */ /* 0x000fe20000011432 */
[----:B------:R-:W-:Y:S01]  /*25020*/  BSSY B0, `(.L_x_983) ;  /* 0x000001a000007945 */ /* 0x000fe20003800000 */
[----:B---3--:R-:W-:-:S05]  /*25030*/  IMAD R4, R51, -0x80, R2 ;  /* 0xffffff8033047824 */ /* 0x008fca00078e0202 */
[----:B------:R-:W-:Y:S02]  /*25040*/  ISETP.GE.AND P0, PT, R81, R4, PT ;  /* 0x000000045100720c */ /* 0x000fe40003f06270 */
[----:B----4-:R-:W-:Y:S02]  /*25050*/  IADD3 R2, P1, R32, R34, RZ ;  /* 0x0000002220027210 */ /* 0x010fe40007f3e0ff */
[----:B------:R-:W-:Y:S02]  /*25060*/  SHF.R.S32.HI R3, RZ, 0x1f, R32 ;  /* 0x0000001fff037819 */ /* 0x000fe40000011420 */
[----:B------:R-:W-:-:S03]  /*25070*/  ISETP.GE.AND P3, PT, R9, R4, PT ;  /* 0x000000040900720c */ /* 0x000fc60003f66270 */
[----:B------:R-:W-:Y:S01]  /*25080*/  IMAD.X R3, R3, 0x1, R35, P1 ;  /* 0x0000000103037824 */ /* 0x000fe200008e0623 */
[-C--:B------:R-:W-:Y:S02]  /*25090*/  ISETP.GE.AND P2, PT, R8, R4.reuse, PT ;  /* 0x000000040800720c */ /* 0x080fe40003f46270 */
[----:B------:R-:W-:Y:S01]  /*250a0*/  ISETP.GE.AND P1, PT, R52, R4, PT ;  /* 0x000000043400720c */ /* 0x000fe20003f26270 */
[C---:B------:R-:W-:Y:S02]  /*250b0*/  IMAD R4, R18.reuse, R10, R5 ;  /* 0x0000000a12047224 */ /* 0x040fe400078e0205 */
[----:B------:R-:W-:-:S04]  /*250c0*/  IMAD.WIDE.U32 R10, R18, R50, R2 ;  /* 0x00000032120a7225 */ /* 0x000fc800078e0002 */
[----:B------:R-:W-:Y:S01]  /*250d0*/  IMAD.IADD R5, R11, 0x1, R4 ;  /* 0x000000010b057824 */ /* 0x000fe200078e0204 */
[----:B-1----:R-:W-:Y:S06]  /*250e0*/  @P0 BRA `(.L_x_984) ;  /* 0x0000000000340947 */ /* 0x002fec0003800000 */
[----:B-----5:R-:W-:Y:S01]  /*250f0*/  IMAD R2, R49, R6, RZ ;  /* 0x0000000631027224 */ /* 0x020fe200078e02ff */
        /* <DEDUP_REMOVED lines=9> */
[----:B------:R1:W-:Y:S04]  /*25190*/  @!P6 ST.E.128 desc[UR4][R2.64], R28 ;  /* 0x0000001c0200e985 */ /* 0x0003e8000c101d04 */
[----:B--2---:R1:W-:Y:S04]  /*251a0*/  @!P5 ST.E.128 desc[UR4][R2.64+0x40], R24 ;  /* 0x000040180200d985 */ /* 0x0043e8000c101d04 */
[----:B------:R1:W-:Y:S02]  /*251b0*/  @!P4 ST.E.128 desc[UR4][R2.64+0x80], R20 ;  /* 0x000080140200c985 */ /* 0x0003e4000c101d04 */
.L_x_984:
[----:B------:R-:W-:Y:S05]  /*251c0*/  BSYNC B0 ;  /* 0x0000000000007941 */ /* 0x000fea0003800000 */
.L_x_983:
[----:B------:R-:W-:Y:S04]  /*251d0*/  BSSY B0, `(.L_x_985) ;  /* 0x0000012000007945 */ /* 0x000fe80003800000 */
[----:B------:R-:W-:Y:S05]  /*251e0*/  @P3 BRA `(.L_x_986) ;  /* 0x0000000000403947 */ /* 0x000fea0003800000 */
[----:B-----5:R-:W-:Y:S02]  /*251f0*/  IADD3 R12, P0, R48, 0x20, RZ ;  /* 0x00000020300c7810 */ /* 0x020fe40007f1e0ff */
[----:B-1----:R-:W-:Y:S02]  /*25200*/  MOV R3, R5 ;  /* 0x0000000500037202 */ /* 0x002fe40000000f00 */
[-C--:B------:R-:W-:Y:S01]  /*25210*/  ISETP.GE.AND P4, PT, R32, R0.reuse, PT ;  /* 0x000000002000720c */ /* 0x080fe20003f86270 */
[----:B------:R-:W-:Y:S01]  /*25220*/  IMAD.X R2, RZ, RZ, R49, P0 ;  /* 0x000000ffff027224 */ /* 0x000fe200000e0631 */
[-C--:B------:R-:W-:Y:S02]  /*25230*/  ISETP.GE.AND P3, PT, R15, R0.reuse, PT ;  /* 0x000000000f00720c */ /* 0x080fe40003f66270 */
[----:B------:R-:W-:Y:S01]  /*25240*/  ISETP.GE.AND P0, PT, R14, R0, PT ;  /* 0x000000000e00720c */ /* 0x000fe20003f06270 */
[----:B------:R-:W-:Y:S02]  /*25250*/  IMAD R13, R2, R6, RZ ;  /* 0x00000006020d7224 */ /* 0x000fe400078e02ff */
[----:B------:R-:W-:-:S04]  /*25260*/  IMAD.MOV.U32 R2, RZ, RZ, R10 ;  /* 0x000000ffff027224 */ /* 0x000fc800078e000a */
[----:B------:R-:W-:-:S04]  /*25270*/  IMAD.WIDE.U32 R8, R6, R12, R2 ;  /* 0x0000000c06087225 */ /* 0x000fc800078e0002 */
[----:B------:R-:W-:Y:S01]  /*25280*/  IMAD R3, R7, R12, R13 ;  /* 0x0000000c07037224 */ /* 0x000fe200078e020d */
[----:B------:R-:W-:-:S03]  /*25290*/  LEA R2, P5, R8, R16, 0x1 ;  /* 0x0000001008027211 */ /* 0x000fc600078a08ff */
[----:B------:R-:W-:-:S05]  /*252a0*/  IMAD.IADD R3, R9, 0x1, R3 ;  /* 0x0000000109037824 */ /* 0x000fca00078e0203 */
[----:B------:R-:W-:-:S05]  /*252b0*/  LEA.HI.X R3, R8, R17, R3, 0x1, P5 ;  /* 0x0000001108037211 */ /* 0x000fca00028f0c03 */
[----:B------:R3:W-:Y:S04]  /*252c0*/  @!P4 ST.E.128 desc[UR4][R2.64], R44 ;  /* 0x0000002c0200c985 */ /* 0x0007e8000c101d04 */
[----:B--2---:R3:W-:Y:S04]  /*252d0*/  @!P3 ST.E.128 desc[UR4][R2.64+0x40], R40 ;  /* 0x000040280200b985 */ /* 0x0047e8000c101d04 */
[----:B------:R3:W-:Y:S02]  /*252e0*/  @!P0 ST.E.128 desc[UR4][R2.64+0x80], R36 ;  /* 0x0000802402008985 */ /* 0x0007e4000c101d04 */
.L_x_986:
[----:B------:R-:W-:Y:S05]  /*252f0*/  BSYNC B0 ;  /* 0x0000000000007941 */ /* 0x000fea0003800000 */
.L_x_985:
[----:B------:R-:W-:Y:S04]  /*25300*/  BSSY B0, `(.L_x_987) ;  /* 0x0000012000007945 */ /* 0x000fe80003800000 */
[----:B------:R-:W-:Y:S05]  /*25310*/  @P2 BRA `(.L_x_988) ;  /* 0x0000000000402947 */ /* 0x000fea0003800000 */
[----:B-----5:R-:W-:Y:S02]  /*25320*/  IADD3 R12, P0, R48, 0x40, RZ ;  /* 0x00000040300c7810 */ /* 0x020fe40007f1e0ff */
[----:B-1-3--:R-:W-:Y:S02]  /*25330*/  MOV R3, R5 ;  /* 0x0000000500037202 */ /* 0x00afe40000000f00 */
        /* <DEDUP_REMOVED lines=11> */
[----:B--2---:R4:W-:Y:S04]  /*253f0*/  @!P3 ST.E.128 desc[UR4][R2.64], R64 ;  /* 0x000000400200b985 */ /* 0x0049e8000c101d04 */
[----:B------:R4:W-:Y:S04]  /*25400*/  @!P2 ST.E.128 desc[UR4][R2.64+0x40], R60 ;  /* 0x0000403c0200a985 */ /* 0x0009e8000c101d04 */
[----:B------:R4:W-:Y:S02]  /*25410*/  @!P0 ST.E.128 desc[UR4][R2.64+0x80], R56 ;  /* 0x0000803802008985 */ /* 0x0009e4000c101d04 */
.L_x_988:
[----:B------:R-:W-:Y:S05]  /*25420*/  BSYNC B0 ;  /* 0x0000000000007941 */ /* 0x000fea0003800000 */
.L_x_987:
[----:B------:R-:W-:Y:S02]  /*25430*/  MOV R12, 0x50 ;  /* 0x00000050000c7802 */ /* 0x000fe40000000f00 */
[----:B-1-34-:R-:W-:-:S03]  /*25440*/  MOV R3, 0x0 ;  /* 0x0000000000037802 */ /* 0x01afc60000000f00 */
[----:B------:R-:W-:-:S04]  /*25450*/  IMAD.MOV.U32 R2, RZ, RZ, R12 ;  /* 0x000000ffff027224 */ /* 0x000fc800078e000c */
[----:B--2--5:R-:W-:Y:S05]  /*25460*/  @P1 RET.REL.NODEC R2 `(_ZN5flash16flash_fwd_kernelI23Flash_fwd_kernel_traitsILi96ELi128ELi64ELi4ELb0ELb0EN7cutlass6half_tE19Flash_kernel_traitsILi96ELi128ELi64ELi4ES3_EELb1ELb0ELb1ELb0ELb0ELb0ELb0ELb1EEEvNS_16Flash_fwd_paramsE) ;  /* 0xfffffda802e41950 */ /* 0x024fea0003c3ffff */
[----:B------:R-:W-:Y:S02]  /*25470*/  IADD3 R8, P0, R48, 0x60, RZ ;  /* 0x0000006030087810 */ /* 0x000fe40007f1e0ff */
[----:B------:R-:W-:Y:S02]  /*25480*/  MOV R3, R5 ;  /* 0x0000000500037202 */ /* 0x000fe40000000f00 */
        /* <DEDUP_REMOVED lines=9> */
[----:B------:R-:W-:Y:S02]  /*25520*/  IMAD.IADD R3, R5, 0x1, R3 ;  /* 0x0000000105037824 */ /* 0x000fe400078e0203 */
[----:B------:R-:W-:-:S03]  /*25530*/  IMAD.MOV.U32 R5, RZ, RZ, 0x0 ;  /* 0x00000000ff057424 */ /* 0x000fc600078e00ff */
[----:B------:R-:W-:Y:S02]  /*25540*/  LEA.HI.X R3, R4, R17, R3, 0x1, P3 ;  /* 0x0000001104037211 */ /* 0x000fe400018f0c03 */
[----:B------:R-:W-:-:S03]  /*25550*/  MOV R4, R12 ;  /* 0x0000000c00047202 */ /* 0x000fc60000000f00 */
[----:B------:R-:W-:Y:S04]  /*25560*/  @!P2 ST.E.128 desc[UR4][R2.64], R76 ;  /* 0x0000004c0200a985 */ /* 0x000fe8000c101d04 */
[----:B------:R1:W-:Y:S02]  /*25570*/  @!P1 ST.E.128 desc[UR4][R2.64+0x40], R72 ;  /* 0x0000404802009985 */ /* 0x0003e4000c101d04 */
[----:B-1----:R-:W-:Y:S05]  /*25580*/  @P0 RET.REL.NODEC R4 `(_ZN5flash16flash_fwd_kernelI23Flash_fwd_kernel_traitsILi96ELi128ELi64ELi4ELb0ELb0EN7cutlass6half_tE19Flash_kernel_traitsILi96ELi128ELi64ELi4ES3_EELb1ELb0ELb1ELb0ELb0ELb0ELb0ELb1EEEvNS_16Flash_fwd_paramsE) ;  /* 0xfffffda8049c0950 */ /* 0x002fea0003c3ffff */
[----:B------:R1:W-:Y:S02]  /*25590*/  ST.E.128 desc[UR4][R2.64+0x80], R68 ;  /* 0x0000804402007985 */ /* 0x0003e4000c101d04 */
[----:B-1----:R-:W-:Y:S02]  /*255a0*/  MOV R2, R12 ;  /* 0x0000000c00027202 */ /* 0x002fe40000000f00 */
[----:B------:R-:W-:-:S04]  /*255b0*/  MOV R3, 0x0 ;  /* 0x0000000000037802 */ /* 0x000fc80000000f00 */
[----:B------:R-:W-:Y:S05]  /*255c0*/  RET.REL.NODEC R2 `(_ZN5flash16flash_fwd_kernelI23Flash_fwd_kernel_traitsILi96ELi128ELi64ELi4ELb0ELb0EN7cutlass6half_tE19Flash_kernel_traitsILi96ELi128ELi64ELi4ES3_EELb1ELb0ELb1ELb0ELb0ELb0ELb0ELb1EEEvNS_16Flash_fwd_paramsE) ;  /* 0xfffffda8028c7950 */ /* 0x000fea0003c3ffff */
.L_x_974:
[----:B------:R-:W-:Y:S01]  /*255d0*/  IMAD.MOV.U32 R0, RZ, RZ, 0x2 ;  /* 0x00000002ff007424 */ /* 0x000fe200078e00ff */
[----:B------:R-:W-:Y:S01]  /*255e0*/  MOV R2, R14 ;  /* 0x0000000e00027202 */ /* 0x000fe20000000f00 */
[----:B------:R-:W-:Y:S01]  /*255f0*/  IMAD.MOV.U32 R4, RZ, RZ, -0x1 ;  /* 0xffffffffff047424 */ /* 0x000fe200078e00ff */
[----:B------:R-:W-:-:S07]  /*25600*/  MOV R3, 0x1f ;  /* 0x0000001f00037802 */ /* 0x000fce0000000f00 */
[----:B-1---5:R-:W-:Y:S05]  /*25610*/  WARPSYNC.COLLECTIVE R4, `(.L_x_989) ;  /* 0x0000000004087348 */ /* 0x022fea0003c00000 */
[----:B------:R2:W3:Y:S02]  /*25620*/  SHFL.BFLY P0, R0, R2, R0, R3 ;  /* 0x0c00000002007389 */ /* 0x0004e40000000003 */
[----:B-123-5:R-:W-:Y:S01]  /*25630*/  ENDCOLLECTIVE ;  /* 0x000000000000791b */ /* 0x02efe20003800000 */
.L_x_989:
[----:B------:R-:W-:Y:S02]  /*25640*/  MOV R8, R0 ;  /* 0x0000000000087202 */ /* 0x000fe40000000f00 */
[----:B------:R-:W-:-:S03]  /*25650*/  MOV R0, 0x1 ;  /* 0x0000000100007802 */ /* 0x000fc60000000f00 */
[----:B------:R-:W-:-:S04]  /*25660*/  FADD.FTZ R8, R8, R14 ;  /* 0x0000000e08087221 */ /* 0x000fc80000010000 */
[----:B------:R-:W-:-:S07]  /*25670*/  IMAD.MOV.U32 R2, RZ, RZ, R8 ;  /* 0x000000ffff027224 */ /* 0x000fce00078e0008 */
[----:B------:R-:W-:Y:S05]  /*25680*/  WARPSYNC.COLLECTIVE R4, `(.L_x_990) ;  /* 0x0000000004087348 */ /* 0x000fea0003c00000 */
[----:B------:R1:W2:Y:S02]  /*25690*/  SHFL.BFLY P0, R0, R2, R0, R3 ;  /* 0x0c00000002007389 */ /* 0x0002a40000000003 */
[----:B-12---:R-:W-:Y:S01]  /*256a0*/  ENDCOLLECTIVE ;  /* 0x000000000000791b */ /* 0x006fe20003800000 */
.L_x_990:
[----:B------:R-:W-:Y:S01]  /*256b0*/  IMAD.MOV.U32 R57, RZ, RZ, R0 ;  /* 0x000000ffff397224 */ /* 0x000fe200078e0000 */
[----:B------:R-:W-:Y:S02]  /*256c0*/  MOV R0, 0x2 ;  /* 0x0000000200007802 */ /* 0x000fe40000000f00 */
[----:B------:R-:W-:Y:S01]  /*256d0*/  MOV R2, R13 ;  /* 0x0000000d00027202 */ /* 0x000fe20000000f00 */
[----:B------:R-:W-:-:S07]  /*256e0*/  FADD.FTZ R57, R8, R57 ;  /* 0x0000003908397221 */ /* 0x000fce0000010000 */
[----:B------:R-:W-:Y:S05]  /*256f0*/  WARPSYNC.COLLECTIVE R4, `(.L_x_991) ;  /* 0x0000000004087348 */ /* 0x000fea0003c00000 */
[----:B------:R1:W2:Y:S02]  /*25700*/  SHFL.BFLY P0, R0, R2, R0, R3 ;  /* 0x0c00000002007389 */ /* 0x0002a40000000003 */
[----:B-12---:R-:W-:Y:S01]  /*25710*/  ENDCOLLECTIVE ;  /* 0x000000000000791b */ /* 0x006fe20003800000 */
.L_x_991:
[----:B------:R-:W-:Y:S01]  /*25720*/  IMAD.MOV.U32 R7, RZ, RZ, R0 ;  /* 0x000000ffff077224 */ /* 0x000fe200078e0000 */
[----:B------:R-:W-:-:S03]  /*25730*/  MOV R0, 0x1 ;  /* 0x0000000100007802 */ /* 0x000fc60000000f00 */
[----:B------:R-:W-:-:S05]  /*25740*/  FADD.FTZ R7, R7, R13 ;  /* 0x0000000d07077221 */ /* 0x000fca0000010000 */
[----:B------:R-:W-:-:S07]  /*25750*/  MOV R2, R7 ;  /* 0x0000000700027202 */ /* 0x000fce0000000f00 */
[----:B------:R-:W-:Y:S05]  /*25760*/  WARPSYNC.COLLECTIVE R4, `(.L_x_992) ;  /* 0x0000000004087348 */ /* 0x000fea0003c00000 */
[----:B------:R1:W2:Y:S02]  /*25770*/  SHFL.BFLY P0, R0, R2, R0, R3 ;  /* 0x0c00000002007389 */ /* 0x0002a40000000003 */
[----:B-12---:R-:W-:Y:S01]  /*25780*/  ENDCOLLECTIVE ;  /* 0x000000000000791b */ /* 0x006fe20003800000 */
.L_x_992:
[----:B------:R-:W-:Y:S01]  /*25790*/  IMAD.MOV.U32 R10, RZ, RZ, R0 ;  /* 0x000000ffff0a7224 */ /* 0x000fe200078e0000 */
[----:B------:R-:W-:Y:S02]  /*257a0*/  MOV R0, 0x2 ;  /* 0x0000000200007802 */ /* 0x000fe40000000f00 */
[----:B------:R-:W-:Y:S01]  /*257b0*/  MOV R2, R12 ;  /* 0x0000000c00027202 */ /* 0x000fe20000000f00 */
[----:B------:R-:W-:-:S07]  /*257c0*/  FADD.FTZ R56, R7, R10 ;  /* 0x0000000a07387221 */ /* 0x000fce0000010000 */
[----:B------:R-:W-:Y:S05]  /*257d0*/  WARPSYNC.COLLECTIVE R4, `(.L_x_993) ;  /* 0x0000000004087348 */ /* 0x000fea0003c00000 */
[----:B------:R1:W2:Y:S02]  /*257e0*/  SHFL.BFLY P0, R0, R2, R0, R3 ;  /* 0x0c00000002007389 */ /* 0x0002a40000000003 */
[----:B-12---:R-:W-:Y:S01]  /*257f0*/  ENDCOLLECTIVE ;  /* 0x000000000000791b */ /* 0x006fe20003800000 */
.L_x_993:
[----:B------:R-:W-:Y:S01]  /*25800*/  IMAD.MOV.U32 R6, RZ, RZ, R0 ;  /* 0x000000ffff067224 */ /* 0x000fe200078e0000 */
[----:B------:R-:W-:-:S03]  /*25810*/  MOV R0, 0x1 ;  /* 0x0000000100007802 */ /* 0x000fc60000000f00 */
[----:B------:R-:W-:-:S05]  /*25820*/  FADD.FTZ R6, R6, R12 ;  /* 0x0000000c06067221 */ /* 0x000fca0000010000 */
[----:B------:R-:W-:-:S07]  /*25830*/  MOV R2, R6 ;  /* 0x0000000600027202 */ /* 0x000fce0000000f00 */
[----:B------:R-:W-:Y:S05]  /*25840*/  WARPSYNC.COLLECTIVE R4, `(.L_x_994) ;  /* 0x0000000004087348 */ /* 0x000fea0003c00000 */
[----:B------:R1:W2:Y:S02]  /*25850*/  SHFL.BFLY P0, R0, R2, R0, R3 ;  /* 0x0c00000002007389 */ /* 0x0002a40000000003 */
[----:B-12---:R-:W-:Y:S01]  /*25860*/  ENDCOLLECTIVE ;  /* 0x000000000000791b */ /* 0x006fe20003800000 */
.L_x_994:
[----:B------:R-:W-:Y:S01]  /*25870*/  IMAD.MOV.U32 R9, RZ, RZ, R0 ;  /* 0x000000ffff097224 */ /* 0x000fe200078e0000 */
[----:B------:R-:W-:Y:S02]  /*25880*/  MOV R0, 0x2 ;  /* 0x0000000200007802 */ /* 0x000fe40000000f00 */
[----:B------:R-:W-:Y:S01]  /*25890*/  MOV R2, R11 ;  /* 0x0000000b00027202 */ /* 0x000fe20000000f00 */
[----:B------:R-:W-:-:S07]  /*258a0*/  FADD.FTZ R54, R6, R9 ;  /* 0x0000000906367221 */ /* 0x000fce0000010000 */
[----:B------:R-:W-:Y:S05]  /*258b0*/  WARPSYNC.COLLECTIVE R4, `(.L_x_995) ;  /* 0x0000000004087348 */ /* 0x000fea0003c00000 */
[----:B------:R1:W2:Y:S02]  /*258c0*/  SHFL.BFLY P0, R0, R2, R0, R3 ;  /* 0x0c00000002007389 */ /* 0x0002a40000000003 */
[----:B-12---:R-:W-:Y:S01]  /*258d0*/  ENDCOLLECTIVE ;  /* 0x000000000000791b */ /* 0x006fe20003800000 */
.L_x_995:
[----:B------:R-:W-:Y:S01]  /*258e0*/  IMAD.MOV.U32 R2, RZ, RZ, R0 ;  /* 0x000000ffff027224 */ /* 0x000fe200078e0000 */
[----:B------:R-:W-:-:S03]  /*258f0*/  MOV R0, 0x1 ;  /* 0x0000000100007802 */ /* 0x000fc60000000f00 */
[----:B------:R-:W-:-:S07]  /*25900*/  FADD.FTZ R2, R2, R11 ;  /* 0x0000000b02027221 */ /* 0x000fce0000010000 */
[----:B------:R-:W-:Y:S05]  /*25910*/  WARPSYNC.COLLECTIVE R4, `(.L_x_996) ;  /* 0x0000000004087348 */ /* 0x000fea0003c00000 */
[----:B------:R1:W2:Y:S02]  /*25920*/  SHFL.BFLY P0, R0, R2, R0, R3 ;  /* 0x0c00000002007389 */ /* 0x0002a40000000003 */
[----:B-12---:R-:W-:Y:S01]  /*25930*/  ENDCOLLECTIVE ;  /* 0x000000000000791b */ /* 0x006fe20003800000 */
.L_x_996:
[----:B------:R-:W-:Y:S01]  /*25940*/  MOV R4, R0 ;  /* 0x0000000000047202 */ /* 0x000fe20000000f00 */
[----:B------:R-:W-:Y:S06]  /*25950*/  BRA `(.L_x_997) ;  /* 0xffffffdc00707947 */ /* 0x000fec000383ffff */
.L_x_998:
        /* <DEDUP_REMOVED lines=10> */
.L_x_1203:


//--------------------- .text._ZN5flash16flash_fwd_kernelI23Flash_fwd_kernel_traitsILi96ELi128ELi64ELi4ELb0ELb0EN7cutlass6half_tE19Flash_kernel_traitsILi96ELi128ELi64ELi4ES3_EELb0ELb0ELb1ELb0ELb0ELb0ELb1ELb0EEEvNS_16Flash_fwd_paramsE --------------------------
	.section	.text._ZN5flash16flash_fwd_kernelI23Flash_fwd_kernel_traitsILi96ELi128ELi64ELi4ELb0ELb0EN7cutlass6half_tE19Flash_kernel_traitsILi96ELi128ELi64ELi4ES3_EELb0ELb0ELb1ELb0ELb0ELb0ELb1ELb0EEEvNS_16Flash_fwd_paramsE,"ax",@progbits
	.align	128
        .global         _ZN5flash16flash_fwd_kernelI23Flash_fwd_kernel_traitsILi96ELi128ELi64ELi4ELb0ELb0EN7cutlass6half_tE19Flash_kernel_traitsILi96ELi128ELi64ELi4ES3_EELb0ELb0ELb1ELb0ELb0ELb0ELb1ELb0EEEvNS_16Flash_fwd_paramsE
        .type           _ZN5flash16flash_fwd_kernelI23Flash_fwd_kernel_traitsILi96ELi128ELi64ELi4ELb0ELb0EN7cutlass6half_tE19Flash_kernel_traitsILi96ELi128ELi64ELi4ES3_EELb0ELb0ELb1ELb0ELb0ELb0ELb1ELb0EEEvNS_16Flash_fwd_paramsE,@function
        .size           _ZN5flash16flash_fwd_kernelI23Flash_fwd_kernel_traitsILi96ELi128ELi64ELi4ELb0ELb0EN7cutlass6half_tE19Flash_kernel_traitsILi96ELi128ELi64ELi4ES3_EELb0ELb0ELb1ELb0ELb0ELb0ELb1ELb0EEEvNS_16Flash_fwd_paramsE,(.L_x_1227 - _ZN5flash16flash_fwd_kernelI23Flash_fwd_kernel_traitsILi96ELi128ELi64ELi4ELb0ELb0EN7cutlass6half_tE19Flash_kernel_traitsILi96ELi128ELi64ELi4ES3_EELb0ELb0ELb1ELb0ELb0ELb0ELb1ELb0EEEvNS_16Flash_fwd_paramsE)
        .other          _ZN5flash16flash_fwd_kernelI23Flash_fwd_kernel_traitsILi96ELi128ELi64ELi4ELb0ELb0EN7cutlass6half_tE19Flash_kernel_traitsILi96ELi128ELi64ELi4ES3_EELb0ELb0ELb1ELb0ELb0ELb0ELb1ELb0EEEvNS_16Flash_fwd_paramsE,@"STO_CUDA_ENTRY STV_DEFAULT"
_ZN5flash16flash_fwd_kernelI23Flash_fwd_kernel_traitsILi96ELi128ELi64ELi4ELb0ELb0EN7cutlass6half_tE19Flash_kernel_traitsILi96ELi128ELi64ELi4ES3_EELb0ELb0ELb1ELb0ELb0ELb0ELb1ELb0EEEvNS_16Flash_fwd_paramsE:
.text._ZN5flash16flash_fwd_kernelI23Flash_fwd_kernel_traitsILi96ELi128ELi64ELi4ELb0ELb0EN7cutlass6half_tE19Flash_kernel_traitsILi96ELi128ELi64ELi4ES3_EELb0ELb0ELb1ELb0ELb0ELb0ELb1ELb0EEEvNS_16Flash_fwd_paramsE:
        /* <DEDUP_REMOVED lines=55> */
.L_x_999:
[----:B------:R-:W-:-:S05]  /*0370*/  ULDC UR5, c[0x0][0x2c8] ;  /* 0x0000b20000057ab9 */ /* 0x000fca0000000800 */
.L_x_1000:
        /* <DEDUP_REMOVED lines=134> */
.L_x_1003:
[----:B------:R-:W-:Y:S05]  /*0be0*/  BSYNC B0 ;  /* 0x0000000000007941 */ /* 0x000fea0003800000 */
.L_x_1002:
        /* <DEDUP_REMOVED lines=22> */
.L_x_1005:
[----:B------:R-:W-:Y:S05]  /*0d50*/  BSYNC B0 ;  /* 0x0000000000007941 */ /* 0x000fea0003800000 */
.L_x_1004:
        /* <DEDUP_REMOVED lines=22> */
.L_x_1007:
[----:B------:R-:W-:Y:S05]  /*0ec0*/  BSYNC B0 ;  /* 0x0000000000007941 */ /* 0x000fea0003800000 */
.L_x_1006:
        /* <DEDUP_REMOVED lines=24> */
.L_x_1009:
[----:B------:R-:W-:Y:S05]  /*1050*/  BSYNC B0 ;  /* 0x0000000000007941 */ /* 0x000fea0003800000 */
.L_x_1008:
        /* <DEDUP_REMOVED lines=10> */
.L_x_1011:
[----:B------:R-:W-:Y:S05]  /*1100*/  BSYNC B0 ;  /* 0x0000000000007941 */ /* 0x000fea0003800000 */
.L_x_1010:
        /* <DEDUP_REMOVED lines=10> */
.L_x_1013:
[----:B------:R-:W-:Y:S05]  /*11b0*/  BSYNC B0 ;  /* 0x0000000000007941 */ /* 0x000fea0003800000 */
.L_x_1012:
        /* <DEDUP_REMOVED lines=10> */
.L_x_1015:
[----:B------:R-:W-:Y:S05]  /*1260*/  BSYNC B0 ;  /* 0x0000000000007941 */ /* 0x000fea0003800000 */
.L_x_1014:
        /* <DEDUP_REMOVED lines=10> */
.L_x_1001:
        /* <DEDUP_REMOVED lines=71> */
.L_x_1016:
        /* <DEDUP_REMOVED lines=23> */
.L_x_1017:
        /* <DEDUP_REMOVED lines=93> */
.L_x_1019:
[----:B------:R-:W-:Y:S05]  /*1ec0*/  BSYNC B0 ;  /* 0x0000000000007941 */ /* 0x000fea0003800000 */
.L_x_1018:
        /* <DEDUP_REMOVED lines=42> */
.L_x_1021:
[----:B------:R-:W-:Y:S05]  /*2170*/  BSYNC B0 ;  /* 0x0000000000007941 */ /* 0x000fea0003800000 */
.L_x_1020:
        /* <DEDUP_REMOVED lines=45> */
.L_x_1023:
[----:B------:R-:W-:Y:S05]  /*2450*/  BSYNC B0 ;  /* 0x0000000000007941 */ /* 0x000fea0003800000 */
.L_x_1022:
        /* <DEDUP_REMOVED lines=40> */
.L_x_1025:
[----:B------:R-:W-:Y:S05]  /*26e0*/  BSYNC B0 ;  /* 0x0000000000007941 */ /* 0x000fea0003800000 */
.L_x_1024:
        /* <DEDUP_REMOVED lines=31> */
[----:B------:R-:W-:Y:S01]  /*28e0*/  SHF.R.U32.HI R0, RZ, 0x3, R0 ;  /* 0x00000003ff007819 */ /* 0x000fe20000011600 */
[----:B------:R-:W-:Y:S01]  /*28f0*/  IMAD.IADD R16, R5, 0x1, -R6 ;  /* 0x0000000105107824 */ /* 0x000fe200078e0a06 */
[----:B------:R-:W-:Y:S02]  /*2900*/  ISETP.GE.AND P4, PT, R20, UR16, PT ;  /* 0x0000001014007c0c */ /* 0x000fe4000bf86270 */
        /* <DEDUP_REMOVED lines=34> */
.L_x_1027:
[----:B------:R-:W-:Y:S05]  /*2b30*/  BSYNC B0 ;  /* 0x0000000000007941 */ /* 0x000fea0003800000 */
.L_x_1026:
        /* <DEDUP_REMOVED lines=36> */
.L_x_1029:
[----:B------:R-:W-:Y:S05]  /*2d80*/  BSYNC B0 ;  /* 0x0000000000007941 */ /* 0x000fea0003800000 */
.L_x_1028:
        /* <DEDUP_REMOVED lines=8> */
[----:B------:R3:W-:Y:S01]  /*2e10*/  STL.64 [R1+0x48], R10 ;  /* 0x0000480a01007387 */ /* 0x0007e20000100a00 */
        /* <DEDUP_REMOVED lines=59> */
.L_x_1031:
[----:B------:R-:W-:Y:S05]  /*31d0*/  BSYNC B0 ;  /* 0x0000000000007941 */ /* 0x000fea0003800000 */
.L_x_1030:
        /* <DEDUP_REMOVED lines=42> */
.L_x_1033:
[----:B------:R-:W-:Y:S05]  /*3480*/  BSYNC B0 ;  /* 0x0000000000007941 */ /* 0x000fea0003800000 */
.L_x_1032:
[----:B------:R-:W-:Y:S01]  /*3490*/  LDSM.16.M88.4 R12, [R228] ;  /* 0x00000000e40c783b */ /* 0x000fe20000000200 */
[----:B------:R-:W-:Y:S01]  /*34a0*/  IMAD.MOV.U32 R0, RZ, RZ, 0x10 ;  /* 0x00000010ff007424 */ /* 0x000fe200078e00ff */
[----:B------:R-:W-:Y:S01]  /*34b0*/  LOP3.LUT P1, RZ, R16, 0x2, RZ, 0xc0, !PT ;  /* 0x0000000210ff7812 */ /* 0x000fe2000782c0ff */
[----:B------:R-:W-:Y:S01]  /*34c0*/  ULDC UR19, c[0x0][0x39c] ;  /* 0x0000e70000137ab9 */ /* 0x000fe20000000800 */
[----:B-1----:R-:W1:Y:S01]  /*34d0*/  LDSM.16.M88.4 R28, [R225+0x6000] ;  /* 0x00600000e11c783b */ /* 0x002e620000000200 */
[----:B------:R-:W-:Y:S01]  /*34e0*/  LOP3.LUT P0, RZ, R17, 0x2, RZ, 0xc0, !PT ;  /* 0x0000000211ff7812 */ /* 0x000fe2000780c0ff */
[----:B------:R-:W-:Y:S01]  /*34f0*/  UISETP.GT.AND UP0, UPT, UR17, UR12, UPT ;  /* 0x0000000c1100728c */ /* 0x000fe2000bf04270 */
[C---:B----4-:R-:W-:Y:S01]  /*3500*/  SEL R2, R0.reuse, 0xfffffff0, !P1 ;  /* 0xfffffff000027807 */ /* 0x050fe20004800000 */
[----:B------:R-:W4:Y:S01]  /*3510*/  LDSM.16.M88.4 R4, [R228+0x1000] ;  /* 0x00100000e404783b */ /* 0x000f220000000200 */
[----:B------:R-:W-:-:S03]  /*3520*/  SEL R0, R0, 0xfffffff0, !P0 ;  /* 0xfffffff000007807 */ /* 0x000fc60004000000 */
[----:B------:R-:W-:Y:S01]  /*3530*/  IMAD R229, R2, 0x2, R228 ;  /* 0x0000000202e57824 */ /* 0x000fe200078e02e4 */
[----:B------:R-:W-:Y:S01]  /*3540*/  LDSM.16.M88.4 R56, [R225+0x7000] ;  /* 0x00700000e138783b */ /* 0x000fe20000000200 */
[----:B------:R-:W-:-:S03]  /*3550*/  IMAD R227, R0, 0x2, R225 ;  /* 0x0000000200e37824 */ /* 0x000fc600078e02e1 */
[----:B------:R-:W-:Y:S04]  /*3560*/  LDSM.16.M88.4 R24, [R229] ;  /* 0x00000000e518783b */ /* 0x000fe80000000200 */
[----:B------:R-:W5:Y:S04]  /*3570*/  LDSM.16.M88.4 R40, [R227+0x6000] ;  /* 0x00600000e328783b */ /* 0x000f680000000200 */
[----:B---3--:R-:W3:Y:S04]  /*3580*/  LDSM.16.M88.4 R8, [R229+0x1000] ;  /* 0x00100000e508783b */ /* 0x008ee80000000200 */
[----:B------:R-:W-:Y:S04]  /*3590*/  LDSM.16.M88.4 R20, [R228+0x2000] ;  /* 0x00200000e414783b */ /* 0x000fe80000000200 */
[----:B------:R-:W2:Y:S04]  /*35a0*/  LDSM.16.M88.4 R32, [R225+0x6400] ;  /* 0x00640000e120783b */ /* 0x000ea80000000200 */
[----:B------:R-:W2:Y:S04]  /*35b0*/  LDSM.16.M88.4 R44, [R225+0x6800] ;  /* 0x00680000e12c783b */ /* 0x000ea80000000200 */
[----:B------:R-:W2:Y:S01]  /*35c0*/  LDSM.16.M88.4 R48, [R225+0x6c00] ;  /* 0x006c0000e130783b */ /* 0x000ea20000000200 */
[-C--:B-1----:R-:W-:Y:S03]  /*35d0*/  HMMA.16816.F32 R16, R12, R28.reuse, RZ ;  /* 0x0000001c0c10723c */ /* 0x082fe600000018ff */
[----:B------:R-:W-:Y:S04]  /*35e0*/  LDSM.16.M88.4 R84, [R227+0x7000] ;  /* 0x00700000e354783b */ /* 0x000fe80000000200 */
[----:B------:R-:W1:Y:S01]  /*35f0*/  LDSM.16.M88.4 R36, [R229+0x2000] ;  /* 0x00200000e524783b */ /* 0x000e620000000200 */
[C---:B----4-:R-:W-:Y:S03]  /*3600*/  HMMA.16816.F32 R60, R4.reuse, R28, RZ ;  /* 0x0000001c043c723c */ /* 0x050fe600000018ff */
[----:B------:R-:W-:Y:S03]  /*3610*/  LDSM.16.M88.4 R68, [R227+0x6400] ;  /* 0x00640000e344783b */ /* 0x000fe60000000200 */
[----:B------:R-:W-:Y:S01]  /*3620*/  HMMA.16816.F32 R72, R4, R30, RZ ;  /* 0x0000001e0448723c */ /* 0x000fe200000018ff */
[----:B------:R-:W-:Y:S04]  /*3630*/  LDSM.16.M88.4 R76, [R227+0x6800] ;  /* 0x00680000e34c783b */ /* 0x000fe80000000200 */
[----:B------:R-:W-:Y:S04]  /*3640*/  LDSM.16.M88.4 R88, [R227+0x6c00] ;  /* 0x006c0000e358783b */ /* 0x000fe80000000200 */
[----:B------:R-:W-:Y:S01]  /*3650*/  LDSM.16.M88.4 R80, [R225+0x8000] ;  /* 0x00800000e150783b */ /* 0x000fe20000000200 */
[-C--:B-----5:R-:W-:Y:S03]  /*3660*/  HMMA.16816.F32 R52, R24, R40.reuse, R16 ;  /* 0x000000281834723c */ /* 0x0a0fe60000001810 */
[----:B------:R-:W4:Y:S04]  /*3670*/  LDSM.16.M88.4 R16, [R228+0x3000] ;  /* 0x00300000e410783b */ /* 0x000f280000000200 */
[----:B------:R-:W0:Y:S01]  /*3680*/  LDGDEPBAR ;  /* 0x00000000000079af */ /* 0x000e220000000000 */
[----:B---3--:R-:W-:Y:S06]  /*3690*/  HMMA.16816.F32 R64, R8, R40, R60 ;  /* 0x000000280840723c */ /* 0x008fec000000183c */
[----:B------:R-:W-:Y:S06]  /*36a0*/  HMMA.16816.F32 R60, R12, R30, RZ ;  /* 0x0000001e0c3c723c */ /* 0x000fec00000018ff */
[----:B--2---:R-:W-:Y:S06]  /*36b0*/  HMMA.16816.F32 R116, R4, R32, RZ ;  /* 0x000000200474723c */ /* 0x004fec00000018ff */
[----:B------:R-:W-:Y:S06]  /*36c0*/  HMMA.16816.F32 R28, R20, R56, R52 ;  /* 0x00000038141c723c */ /* 0x000fec0000001834 */
[----:B------:R-:W-:Y:S06]  /*36d0*/  HMMA.16816.F32 R112, R4, R34, RZ ;  /* 0x000000220470723c */ /* 0x000fec00000018ff */
[C---:B------:R-:W-:Y:S06]  /*36e0*/  HMMA.16816.F32 R120, R12.reuse, R32, RZ ;  /* 0x000000200c78723c */ /* 0x040fec00000018ff */
[----:B------:R-:W-:Y:S01]  /*36f0*/  HMMA.16816.F32 R156, R12, R34, RZ ;  /* 0x000000220c9c723c */ /* 0x000fe200000018ff */
[----:B------:R-:W2:Y:S05]  /*3700*/  LDSM.16.M88.4 R32, [R228+0x4000] ;  /* 0x00400000e420783b */ /* 0x000eaa0000000200 */
[C---:B------:R-:W-:Y:S06]  /*3710*/  HMMA.16816.F32 R108, R4.reuse, R44, RZ ;  /* 0x0000002c046c723c */ /* 0x040fec00000018ff */
[C---:B------:R-:W-:Y:S06]  /*3720*/  HMMA.16816.F32 R96, R4.reuse, R48, RZ ;  /* 0x000000300460723c */ /* 0x040fec00000018ff */
[C---:B------:R-:W-:Y:S06]  /*3730*/  HMMA.16816.F32 R104, R4.reuse, R46, RZ ;  /* 0x0000002e0468723c */ /* 0x040fec00000018ff */
[----:B------:R-:W-:Y:S01]  /*3740*/  HMMA.16816.F32 R92, R4, R50, RZ ;  /* 0x00000032045c723c */ /* 0x000fe200000018ff */
[----:B------:R-:W3:Y:S05]  /*3750*/  LDSM.16.M88.4 R4, [R229+0x3000] ;  /* 0x00300000e504783b */ /* 0x000eea0000000200 */
[----:B------:R-:W-:Y:S06]  /*3760*/  HMMA.16816.F32 R52, R24, R42, R60 ;  /* 0x0000002a1834723c */ /* 0x000fec000000183c */
[----:B-1----:R-:W-:Y:S06]  /*3770*/  HMMA.16816.F32 R28, R36, R84, R28 ;  /* 0x00000054241c723c */ /* 0x002fec000000181c */
[----:B----4-:R-:W-:Y:S06]  /*3780*/  HMMA.16816.F32 R60, R16, R56, R64 ;  /* 0x00000038103c723c */ /* 0x010fec0000001840 */
[C---:B------:R-:W-:Y:S06]  /*3790*/  HMMA.16816.F32 R132, R12.reuse, R44, RZ ;  /* 0x0000002c0c84723c */ /* 0x040fec00000018ff */
[C---:B------:R-:W-:Y:S01]  /*37a0*/  HMMA.16816.F32 R152, R12.reuse, R46, RZ ;  /* 0x0000002e0c98723c */ /* 0x040fe200000018ff */
[----:B------:R-:W-:Y:S05]  /*37b0*/  LDSM.16.M88.4 R44, [R225+0x7800] ;  /* 0x00780000e12c783b */ /* 0x000fea0000000200 */
[C---:B------:R-:W-:Y:S06]  /*37c0*/  HMMA.16816.F32 R144, R12.reuse, R48, RZ ;  /* 0x000000300c90723c */ /* 0x040fec00000018ff */
[----:B------:R-:W-:Y:S01]  /*37d0*/  HMMA.16816.F32 R148, R12, R50, RZ ;  /* 0x000000320c94723c */ /* 0x000fe200000018ff */
[----:B------:R-:W-:Y:S04]  /*37e0*/  LDSM.16.M88.4 R48, [R227+0x8000] ;  /* 0x00800000e330783b */ /* 0x000fe80000000200 */
[----:B------:R-:W1:Y:S01]  /*37f0*/  LDSM.16.M88.4 R12, [R229+0x4000] ;  /* 0x00400000e50c783b */ /* 0x000e620000000200 */
[C---:B------:R-:W-:Y:S06]  /*3800*/  HMMA.16816.F32 R124, R8.reuse, R68, R116 ;  /* 0x00000044087c723c */ /* 0x040fec0000001874 */
[C---:B------:R-:W-:Y:S01]  /*3810*/  HMMA.16816.F32 R72, R8.reuse, R42, R72 ;  /* 0x0000002a0848723c */ /* 0x040fe20000001848 */
[----:B------:R-:W-:Y:S05]  /*3820*/  LDSM.16.M88.4 R40, [R225+0x7400] ;  /* 0x00740000e128783b */ /* 0x000fea0000000200 */
[C---:B------:R-:W-:Y:S06]  /*3830*/  HMMA.16816.F32 R140, R8.reuse, R76, R108 ;  /* 0x0000004c088c723c */ /* 0x040fec000000186c */
[C---:B------:R-:W-:Y:S06]  /*3840*/  HMMA.16816.F32 R136, R8.reuse, R88, R96 ;  /* 0x000000580888723c */ /* 0x040fec0000001860 */
[C---:B------:R-:W-:Y:S06]  /*3850*/  HMMA.16816.F32 R128, R8.reuse, R70, R112 ;  /* 0x000000460880723c */ /* 0x040fec0000001870 */
[C---:B------:R-:W-:Y:S01]  /*3860*/  HMMA.16816.F32 R116, R8.reuse, R78, R104 ;  /* 0x0000004e0874723c */ /* 0x040fe20000001868 */
[----:B------:R-:W-:Y:S05]  /*3870*/  LDSM.16.M88.4 R104, [R225+0x7c00] ;  /* 0x007c0000e168783b */ /* 0x000fea0000000200 */
[----:B------:R-:W-:Y:S01]  /*3880*/  HMMA.16816.F32 R92, R8, R90, R92 ;  /* 0x0000005a085c723c */ /* 0x000fe2000000185c */
[----:B------:R-:W4:Y:S05]  /*3890*/  LDSM.16.M88.4 R8, [R228+0x5000] ;  /* 0x00500000e408783b */ /* 0x000f2a0000000200 */
[----:B------:R-:W-:Y:S06]  /*38a0*/  HMMA.16816.F32 R64, R20, R58, R52 ;  /* 0x0000003a1440723c */ /* 0x000fec0000001834 */
[----:B--2---:R-:W-:Y:S01]  /*38b0*/  HMMA.16816.F32 R52, R32, R80, R28 ;  /* 0x000000502034723c */ /* 0x004fe2000000181c */
[----:B------:R-:W2:Y:S05]  /*38c0*/  LDSM.16.M88.4 R28, [R229+0x5000] ;  /* 0x00500000e51c783b */ /* 0x000eaa0000000200 */
[----:B---3--:R-:W-:Y:S06]  /*38d0*/  HMMA.16816.F32 R60, R4, R84, R60 ;  /* 0x00000054043c723c */ /* 0x008fec000000183c */
[----:B------:R-:W-:Y:S06]  /*38e0*/  HMMA.16816.F32 R56, R16, R58, R72 ;  /* 0x0000003a1038723c */ /* 0x000fec0000001848 */
[C---:B------:R-:W-:Y:S06]  /*38f0*/  HMMA.16816.F32 R96, R24.reuse, R68, R120 ;  /* 0x000000441860723c */ /* 0x040fec0000001878 */
[C---:B------:R-:W-:Y:S06]  /*3900*/  HMMA.16816.F32 R108, R24.reuse, R76, R132 ;  /* 0x0000004c186c723c */ /* 0x040fec0000001884 */
[C---:B------:R-:W-:Y:S06]  /*3910*/  HMMA.16816.F32 R144, R24.reuse, R88, R144 ;  /* 0x000000581890723c */ /* 0x040fec0000001890 */
[C---:B------:R-:W-:Y:S06]  /*3920*/  HMMA.16816.F32 R72, R24.reuse, R70, R156 ;  /* 0x000000461848723c */ /* 0x040fec000000189c */
[C---:B------:R-:W-:Y:S06]  /*3930*/  HMMA.16816.F32 R112, R24.reuse, R78, R152 ;  /* 0x0000004e1870723c */ /* 0x040fec0000001898 */
[----:B------:R-:W-:Y:S06]  /*3940*/  HMMA.16816.F32 R148, R24, R90, R148 ;  /* 0x0000005a1894723c */ /* 0x000fec0000001894 */
[----:B------:R-:W-:Y:S06]  /*3950*/  HMMA.16816.F32 R24, R36, R86, R64 ;  /* 0x000000562418723c */ /* 0x000fec0000001840 */
[----:B-1----:R-:W-:Y:S01]  /*3960*/  HMMA.16816.F32 R64, R12, R48, R52 ;  /* 0x000000300c40723c */ /* 0x002fe20000001834 */
[----:B------:R-:W1:Y:S05]  /*3970*/  LDSM.16.M88.4 R52, [R227+0x7400] ;  /* 0x00740000e334783b */ /* 0x000e6a0000000200 */
[----:B----4-:R-:W-:Y:S06]  /*3980*/  HMMA.16816.F32 R68, R8, R80, R60 ;  /* 0x000000500844723c */ /* 0x010fec000000183c */
[----:B------:R-:W-:Y:S06]  /*3990*/  HMMA.16816.F32 R60, R4, R86, R56 ;  /* 0x00000056043c723c */ /* 0x000fec0000001838 */
[-C--:B------:R-:W-:Y:S06]  /*39a0*/  HMMA.16816.F32 R56, R20, R40.reuse, R96 ;  /* 0x000000281438723c */ /* 0x080fec0000001860 */
[----:B------:R-:W-:Y:S01]  /*39b0*/  HMMA.16816.F32 R76, R16, R40, R124 ;  /* 0x00000028104c723c */ /* 0x000fe2000000187c */
[----:B------:R-:W-:-:S04]  /*39c0*/  FMUL.FTZ R0, R64, UR19 ;  /* 0x0000001340007c20 */ /* 0x000fc80008410000 */
[----:B------:R3:W4:Y:S01]  /*39d0*/  MUFU.TANH R91, R0 ;  /* 0x00000000005b7308 */ /* 0x0007220000002400 */
[C---:B------:R-:W-:Y:S06]  /*39e0*/  HMMA.16816.F32 R140, R16.reuse, R44, R140 ;  /* 0x0000002c108c723c */ /* 0x040fec000000188c */
[C---:B------:R-:W-:Y:S06]  /*39f0*/  HMMA.16816.F32 R136, R16.reuse, R104, R136 ;  /* 0x000000681088723c */ /* 0x040fec0000001888 */
[----:B------:R-:W-:Y:S01]  /*3a00*/  HMMA.16816.F32 R128, R16, R42, R128 ;  /* 0x0000002a1080723c */ /* 0x000fe20000001880 */
[----:B---3--:R-:W-:-:S05]  /*3a10*/  FMUL.FTZ R0, R65, UR19 ;  /* 0x0000001341007c20 */ /* 0x008fca0008410000 */
[C---:B------:R-:W-:Y:S01]  /*3a20*/  HMMA.16816.F32 R116, R16.reuse, R46, R116 ;  /* 0x0000002e1074723c */ /* 0x040fe20000001874 */
[----:B------:R3:W-:Y:S05]  /*3a30*/  MUFU.TANH R126, R0 ;  /* 0x00000000007e7308 */ /* 0x0007ea0000002400 */
[----:B------:R-:W-:Y:S01]  /*3a40*/  HMMA.16816.F32 R92, R16, R106, R92 ;  /* 0x0000006a105c723c */ /* 0x000fe2000000185c */
[----:B------:R-:W5:Y:S05]  /*3a50*/  LDSM.16.M88.4 R16, [R225+0x8400] ;  /* 0x00840000e110783b */ /* 0x000f6a0000000200 */
[----:B------:R-:W-:Y:S06]  /*3a60*/  HMMA.16816.F32 R24, R32, R82, R24 ;  /* 0x000000522018723c */ /* 0x000fec0000001818 */
[----:B--2---:R-:W-:Y:S01]  /*3a70*/  HMMA.16816.F32 R68, R28, R48, R68 ;  /* 0x000000301c44723c */ /* 0x004fe20000001844 */
[----:B---3--:R-:W-:-:S04]  /*3a80*/  FMUL.FTZ R0, R66, UR19 ;  /* 0x0000001342007c20 */ /* 0x008fc80008410000 */
[----:B------:R2:W3:Y:S01]  /*3a90*/  MUFU.TANH R84, R0 ;  /* 0x0000000000547308 */ /* 0x0004e20000002400 */
[----:B------:R-:W-:Y:S06]  /*3aa0*/  HMMA.16816.F32 R60, R8, R82, R60 ;  /* 0x00000052083c723c */ /* 0x000fec000000183c */
[----:B-1----:R-:W-:Y:S06]  /*3ab0*/  HMMA.16816.F32 R56, R36, R52, R56 ;  /* 0x000000342438723c */ /* 0x002fec0000001838 */
[----:B------:R-:W-:Y:S01]  /*3ac0*/  HMMA.16816.F32 R72, R20, R42, R72 ;  /* 0x0000002a1448723c */ /* 0x000fe20000001848 */
[----:B------:R-:W1:Y:S01]  /*3ad0*/  LDSM.16.M88.4 R40, [R227+0x8400] ;  /* 0x00840000e328783b */ /* 0x000e620000000200 */
[----:B--2---:R-:W-:-:S04]  /*3ae0*/  FMUL.FTZ R0, R67, UR19 ;  /* 0x0000001343007c20 */ /* 0x004fc80008410000 */
[-C--:B------:R-:W-:Y:S01]  /*3af0*/  HMMA.16816.F32 R24, R12, R50.reuse, R24 ;  /* 0x000000320c18723c */ /* 0x080fe20000001818 */
[----:B------:R2:W-:Y:S05]  /*3b00*/  MUFU.TANH R89, R0 ;  /* 0x0000000000597308 */ /* 0x0005ea0000002400 */
[----:B------:R-:W-:Y:S01]  /*3b10*/  HMMA.16816.F32 R64, R28, R50, R60 ;  /* 0x000000321c40723c */ /* 0x000fe2000000183c */
[----:B------:R-:W4:Y:S05]  /*3b20*/  LDSM.16.M88.4 R60, [R227+0x7c00] ;  /* 0x007c0000e33c783b */ /* 0x000f2a0000000200 */
[C---:B------:R-:W-:Y:S06]  /*3b30*/  HMMA.16816.F32 R108, R20.reuse, R44, R108 ;  /* 0x0000002c146c723c */ /* 0x040fec000000186c */
[----:B------:R-:W-:Y:S01]  /*3b40*/  HMMA.16816.F32 R112, R20, R46, R112 ;  /* 0x0000002e1470723c */ /* 0x000fe20000001870 */
[----:B--2---:R-:W-:-:S04]  /*3b50*/  FMUL.FTZ R0, R68, UR19 ;  /* 0x0000001344007c20 */ /* 0x004fc80008410000 */
[----:B------:R2:W3:Y:S01]  /*3b60*/  MUFU.TANH R88, R0 ;  /* 0x0000000000587308 */ /* 0x0004e20000002400 */
[----:B-----5:R-:W-:Y:S06]  /*3b70*/  HMMA.16816.F32 R48, R32, R16, R56 ;  /* 0x000000102030723c */ /* 0x020fec0000001838 */
[----:B------:R-:W-:Y:S06]  /*3b80*/  HMMA.16816.F32 R44, R4, R52, R76 ;  /* 0x00000034042c723c */ /* 0x000fec000000184c */
[----:B------:R-:W-:Y:S01]  /*3b90*/  HMMA.16816.F32 R56, R36, R54, R72 ;  /* 0x000000362438723c */ /* 0x000fe20000001848 */
[----:B--2---:R-:W-:-:S05]  /*3ba0*/  FMUL.FTZ R0, R69, UR19 ;  /* 0x0000001345007c20 */ /* 0x004fca0008410000 */
[----:B------:R-:W-:Y:S01]  /*3bb0*/  HMMA.16816.F32 R52, R4, R54, R128 ;  /* 0x000000360434723c */ /* 0x000fe20000001880 */
[----:B------:R2:W-:Y:S05]  /*3bc0*/  MUFU.TANH R125, R0 ;  /* 0x00000000007d7308 */ /* 0x0005ea0000002400 */
[----:B-1----:R-:W-:Y:S06]  /*3bd0*/  HMMA.16816.F32 R48, R12, R40, R48 ;  /* 0x000000280c30723c */ /* 0x002fec0000001830 */
[----:B------:R-:W-:Y:S06]  /*3be0*/  HMMA.16816.F32 R44, R8, R16, R44 ;  /* 0x00000010082c723c */ /* 0x000fec000000182c */
[----:B------:R-:W-:Y:S01]  /*3bf0*/  HMMA.16816.F32 R76, R20, R104, R144 ;  /* 0x00000068144c723c */ /* 0x000fe20000001890 */
[----:B--2---:R-:W-:-:S04]  /*3c00*/  FMUL.FTZ R0, R70, UR19 ;  /* 0x0000001346007c20 */ /* 0x004fc80008410000 */
[----:B------:R1:W2:Y:S01]  /*3c10*/  MUFU.TANH R86, R0 ;  /* 0x0000000000567308 */ /* 0x0002a20000002400 */
[----:B------:R-:W-:Y:S06]  /*3c20*/  HMMA.16816.F32 R104, R20, R106, R148 ;  /* 0x0000006a1468723c */ /* 0x000fec0000001894 */
[-C--:B------:R-:W-:Y:S06]  /*3c30*/  HMMA.16816.F32 R20, R32, R18.reuse, R56 ;  /* 0x000000122014723c */ /* 0x080fec0000001838 */
[----:B------:R-:W-:Y:S01]  /*3c40*/  HMMA.16816.F32 R52, R8, R18, R52 ;  /* 0x000000120834723c */ /* 0x000fe20000001834 */
[----:B------:R-:W-:Y:S01]  /*3c50*/  LDSM.16.M88.4 R16, [R225+0x8800] ;  /* 0x00880000e110783b */ /* 0x000fe20000000200 */
[----:B-1----:R-:W-:-:S04]  /*3c60*/  FMUL.FTZ R0, R71, UR19 ;  /* 0x0000001347007c20 */ /* 0x002fc80008410000 */
[----:B------:R-:W-:Y:S01]  /*3c70*/  HMMA.16816.F32 R44, R28, R40, R44 ;  /* 0x000000281c2c723c */ /* 0x000fe2000000182c */
[----:B------:R1:W5:Y:S05]  /*3c80*/  MUFU.TANH R87, R0 ;  /* 0x0000000000577308 */ /* 0x00036a0000002400 */
[----:B----4-:R-:W-:Y:S06]  /*3c90*/  HMMA.16816.F32 R72, R4, R60, R136 ;  /* 0x0000003c0448723c */ /* 0x010fec0000001888 */
[-C--:B------:R-:W-:Y:S06]  /*3ca0*/  HMMA.16816.F32 R56, R12, R42.reuse, R20 ;  /* 0x0000002a0c38723c */ /* 0x080fec0000001814 */
[----:B------:R-:W-:Y:S01]  /*3cb0*/  HMMA.16816.F32 R20, R28, R42, R52 ;  /* 0x0000002a1c14723c */ /* 0x000fe20000001834 */
[----:B-1----:R-:W-:Y:S01]  /*3cc0*/  FMUL.FTZ R0, R24, UR19 ;  /* 0x0000001318007c20 */ /* 0x002fe20008410000 */
[----:B------:R-:W-:Y:S03]  /*3cd0*/  LDSM.16.M88.4 R40, [R227+0x8800] ;  /* 0x00880000e328783b */ /* 0x000fe60000000200 */
[----:B------:R1:W4:Y:S01]  /*3ce0*/  MUFU.TANH R122, R0 ;  /* 0x00000000007a7308 */ /* 0x0003220000002400 */
[----:B------:R-:W-:Y:S01]  /*3cf0*/  FMUL.FTZ R3, R47, UR19 ;  /* 0x000000132f037c20 */ /* 0x000fe20008410000 */
[----:B------:R-:W-:Y:S06]  /*3d00*/  HMMA.16816.F32 R80, R4, R62, R92 ;  /* 0x0000003e0450723c */ /* 0x000fec000000185c */
[----:B------:R3:W-:Y:S01]  /*3d10*/  MUFU.TANH R137, R3 ;  /* 0x0000000300897308 */ /* 0x0007e20000002400 */
[----:B------:R-:W-:Y:S01]  /*3d20*/  HMMA.16816.F32 R52, R36, R60, R76 ;  /* 0x0000003c2434723c */ /* 0x000fe2000000184c */
[----:B-1----:R-:W-:-:S09]  /*3d30*/  FMUL.FTZ R0, R25, UR19 ;  /* 0x0000001319007c20 */ /* 0x002fd20008410000 */
[----:B------:R-:W-:Y:S01]  /*3d40*/  FMUL.FTZ R20, R20, UR19 ;  /* 0x0000001314147c20 */ /* 0x000fe20008410000 */
[----:B------:R-:W-:Y:S01]  /*3d50*/  FMUL.FTZ R21, R21, UR19 ;  /* 0x0000001315157c20 */ /* 0x000fe20008410000 */
[----:B------:R1:W-:Y:S01]  /*3d60*/  MUFU.TANH R124, R0 ;  /* 0x00000000007c7308 */ /* 0x0003e20000002400 */
[----:B------:R-:W-:Y:S01]  /*3d70*/  FMUL.FTZ R22, R22, UR19 ;  /* 0x0000001316167c20 */ /* 0x000fe20008410000 */
[----:B------:R-:W-:Y:S01]  /*3d80*/  FMUL.FTZ R23, R23, UR19 ;  /* 0x0000001317177c20 */ /* 0x000fe20008410000 */
[----:B---3--:R-:W-:-:S05]  /*3d90*/  FMUL.FTZ R3, R56, UR19 ;  /* 0x0000001338037c20 */ /* 0x008fca0008410000 */
[----:B------:R-:W-:Y:S08]  /*3da0*/  MUFU.TANH R90, R20 ;  /* 0x00000014005a7308 */ /* 0x000ff00000002400 */
[----:B------:R3:W-:Y:S01]  /*3db0*/  MUFU.TANH R93, R3 ;  /* 0x00000003005d7308 */ /* 0x0007e20000002400 */
[----:B-1----:R-:W-:-:S07]  /*3dc0*/  FMUL.FTZ R0, R26, UR19 ;  /* 0x000000131a007c20 */ /* 0x002fce0008410000 */
[----:B------:R1:W4:Y:S08]  /*3dd0*/  MUFU.TANH R120, R0 ;  /* 0x0000000000787308 */ /* 0x0003300000002400 */
[----:B------:R-:W-:Y:S01]  /*3de0*/  MUFU.TANH R92, R21 ;  /* 0x00000015005c7308 */ /* 0x000fe20000002400 */
[----:B---3--:R-:W-:-:S07]  /*3df0*/  FMUL.FTZ R3, R57, UR19 ;  /* 0x0000001339037c20 */ /* 0x008fce0008410000 */
[----:B------:R-:W-:Y:S01]  /*3e00*/  MUFU.TANH R136, R22 ;  /* 0x0000001600887308 */ /* 0x000fe20000002400 */
[----:B-1----:R-:W-:Y:S02]  /*3e10*/  FMUL.FTZ R0, R27, UR19 ;  /* 0x000000131b007c20 */ /* 0x002fe40008410000 */
[----:B------:R-:W1:Y:S05]  /*3e20*/  LDSM.16.M88.4 R24, [R227+0x7800] ;  /* 0x00780000e318783b */ /* 0x000e6a0000000200 */
[----:B------:R3:W-:Y:S08]  /*3e30*/  MUFU.TANH R123, R0 ;  /* 0x00000000007b7308 */ /* 0x0007f00000002400 */
[----:B------:R-:W-:Y:S08]  /*3e40*/  MUFU.TANH R138, R23 ;  /* 0x00000017008a7308 */ /* 0x000ff00000002400 */
[----:B------:R2:W-:Y:S01]  /*3e50*/  MUFU.TANH R94, R3 ;  /* 0x00000003005e7308 */ /* 0x0005e20000002400 */
[----:B---3--:R-:W-:-:S07]  /*3e60*/  FMUL.FTZ R0, R64, UR19 ;  /* 0x0000001340007c20 */ /* 0x008fce0008410000 */
[----:B------:R3:W4:Y:S01]  /*3e70*/  MUFU.TANH R99, R0 ;  /* 0x0000000000637308 */ /* 0x0007220000002400 */
[----:B--2---:R-:W-:Y:S01]  /*3e80*/  IMAD.U32 R3, RZ, RZ, UR17 ;  /* 0x00000011ff037e24 */ /* 0x004fe2000f8e00ff */
[----:B-1----:R-:W-:Y:S01]  /*3e90*/  HMMA.16816.F32 R68, R4, R26, R116 ;  /* 0x0000001a0444723c */ /* 0x002fe20000001874 */
[----:B---3--:R-:W-:-:S05]  /*3ea0*/  FMUL.FTZ R0, R65, UR19 ;  /* 0x0000001341007c20 */ /* 0x008fca0008410000 */
[----:B------:R1:W-:Y:S02]  /*3eb0*/  MUFU.TANH R121, R0 ;  /* 0x0000000000797308 */ /* 0x0003e40000002400 */
[----:B-1----:R-:W-:-:S06]  /*3ec0*/  FMUL.FTZ R0, R66, UR19 ;  /* 0x0000001342007c20 */ /* 0x002fcc0008410000 */
[----:B------:R1:W2:Y:S02]  /*3ed0*/  MUFU.TANH R85, R0 ;  /* 0x0000000000557308 */ /* 0x0002a40000002400 */
[----:B-1----:R-:W-:Y:S02]  /*3ee0*/  FMUL.FTZ R0, R67, UR19 ;  /* 0x0000001343007c20 */ /* 0x002fe40008410000 */
[----:B------:R-:W-:Y:S04]  /*3ef0*/  HMMA.16816.F32 R64, R4, R24, R140 ;  /* 0x000000180440723c */ /* 0x000fe8000000188c */
[----:B------:R1:W3:Y:S03]  /*3f00*/  MUFU.TANH R97, R0 ;  /* 0x0000000000617308 */ /* 0x0002e60000002400 */
[----:B------:R-:W-:-:S02]  /*3f10*/  IMAD.U32 R6, RZ, RZ, UR21 ;  /* 0x00000015ff067e24 */ /* 0x000fc4000f8e00ff */
[----:B------:R-:W-:Y:S02]  /*3f20*/  IMAD.U32 R7, RZ, RZ, UR24 ;  /* 0x00000018ff077e24 */ /* 0x000fe4000f8e00ff */
[----:B-1----:R-:W-:-:S04]  /*3f30*/  FMUL.FTZ R0, R48, UR19 ;  /* 0x0000001330007c20 */ /* 0x002fc80008410000 */
[----:B------:R1:W3:Y:S02]  /*3f40*/  MUFU.TANH R96, R0 ;  /* 0x0000000000607308 */ /* 0x0002e40000002400 */
[----:B-1----:R-:W-:-:S06]  /*3f50*/  FMUL.FTZ R0, R49, UR19 ;  /* 0x0000001331007c20 */ /* 0x002fcc0008410000 */
[----:B------:R1:W-:Y:S02]  /*3f60*/  MUFU.TANH R98, R0 ;  /* 0x0000000000627308 */ /* 0x0003e40000002400 */
[----:B-1----:R-:W-:-:S06]  /*3f70*/  FMUL.FTZ R0, R50, UR19 ;  /* 0x0000001332007c20 */ /* 0x002fcc0008410000 */
[----:B------:R1:W3:Y:S02]  /*3f80*/  MUFU.TANH R148, R0 ;  /* 0x0000000000947308 */ /* 0x0002e40000002400 */
[----:B-1----:R-:W-:Y:S02]  /*3f90*/  FMUL.FTZ R0, R51, UR19 ;  /* 0x0000001333007c20 */ /* 0x002fe40008410000 */
[----:B------:R-:W-:Y:S04]  /*3fa0*/  HMMA.16816.F32 R48, R36, R24, R108 ;  /* 0x000000182430723c */ /* 0x000fe8000000186c */
[----:B------:R1:W-:Y:S02]  /*3fb0*/  MUFU.TANH R152, R0 ;  /* 0x0000000000987308 */ /* 0x0003e40000002400 */
[----:B-1----:R-:W-:-:S06]  /*3fc0*/  FMUL.FTZ R0, R44, UR19 ;  /* 0x000000132c007c20 */ /* 0x002fcc0008410000 */
[----:B------:R1:W3:-:S12]  /*3fd0*/  MUFU.TANH R129, R0 ;  /* 0x0000000000817308 */ /* 0x0002d80000002400 */
[----:B------:R-:W-:Y:S01]  /*3fe0*/  HMMA.16816.F32 R48, R32, R16, R48 ;  /* 0x000000102030723c */ /* 0x000fe20000001830 */
[----:B-1----:R-:W-:-:S04]  /*3ff0*/  FMUL.FTZ R0, R45, UR19 ;  /* 0x000000132d007c20 */ /* 0x002fc80008410000 */
[----:B------:R1:W-:-:S15]  /*4000*/  MUFU.TANH R128, R0 ;  /* 0x0000000000807308 */ /* 0x0003de0000002400 */
[----:B------:R-:W-:-:S04]  /*4010*/  NOP ;  /* 0x0000000000007918 */ /* 0x000fc80000000000 */
[----:B------:R-:W-:Y:S01]  /*4020*/  HMMA.16816.F32 R48, R12, R40, R48 ;  /* 0x000000280c30723c */ /* 0x000fe20000001830 */
[----:B-1----:R-:W-:-:S05]  /*4030*/  FMUL.FTZ R0, R46, UR19 ;  /* 0x000000132e007c20 */ /* 0x002fca0008410000 */
[----:B------:R-:W-:Y:S01]  /*4040*/  HMMA.16816.F32 R44, R36, R26, R112 ;  /* 0x0000001a242c723c */ /* 0x000fe20000001870 */
[----:B------:R1:W3:Y:S05]  /*4050*/  MUFU.TANH R139, R0 ;  /* 0x00000000008b7308 */ /* 0x0002ea0000002400 */
[----:B------:R-:W-:Y:S01]  /*4060*/  HMMA.16816.F32 R24, R8, R16, R64 ;  /* 0x000000100818723c */ /* 0x000fe20000001840 */
[----:B-1----:R-:W-:-:S05]  /*4070*/  LOP3.LUT R0, R164, 0xffffffe0, RZ, 0xc0, !PT ;  /* 0xffffffe0a4007812 */ /* 0x002fca00078ec0ff */
[----:B------:R-:W-:-:S12]  /*4080*/  IMAD.IADD R0, R161, 0x1, -R0 ;  /* 0x00000001a1007824 */ /* 0x000fd800078e0a00 */
[----:B------:R-:W-:Y:S01]  /*4090*/  HMMA.16816.F32 R44, R32, R18, R44 ;  /* 0x00000012202c723c */ /* 0x000fe2000000182c */
[----:B------:R-:W-:Y:S01]  /*40a0*/  IMAD.SHL.U32 R161, R161, 0x2, RZ ;  /* 0x00000002a1a17824 */ /* 0x000fe200078e00ff */
[----:B------:R-:W-:-:S04]  /*40b0*/  SHF.R.S32.HI R4, RZ, 0x1f, R0 ;  /* 0x0000001fff047819 */ /* 0x000fc80000011400 */
[----:B------:R-:W-:Y:S01]  /*40c0*/  LOP3.LUT R165, R161, 0x6, RZ, 0xc0, !PT ;  /* 0x00000006a1a57812 */ /* 0x000fe200078ec0ff */
[----:B------:R-:W-:Y:S01]  /*40d0*/  HMMA.16816.F32 R24, R28, R40, R24 ;  /* 0x000000281c18723c */ /* 0x000fe20000001818 */
[----:B------:R-:W-:Y:S01]  /*40e0*/  LEA.HI R0, R4, R0, RZ, 0x2 ;  /* 0x0000000004007211 */ /* 0x000fe200078f10ff */
[----:B------:R-:W-:Y:S02]  /*40f0*/  FMUL.FTZ R4, R58, UR19 ;  /* 0x000000133a047c20 */ /* 0x000fe40008410000 */
[----:B------:R-:W-:Y:S01]  /*4100*/  IMAD R3, R3, 0x40, R165 ;  /* 0x0000004003037824 */ /* 0x000fe200078e02a5 */
[----:B------:R-:W-:Y:S01]  /*4110*/  SHF.R.S32.HI R0, RZ, 0x2, R0 ;  /* 0x00000002ff007819 */ /* 0x000fe20000011400 */
[----:B------:R1:W3:Y:S04]  /*4120*/  MUFU.TANH R158, R4 ;  /* 0x00000004009e7308 */ /* 0x0002e80000002400 */
[----:B------:R-:W-:-:S02]  /*4130*/  IMAD.IADD R5, R162, 0x1, R0 ;  /* 0x00000001a2057824 */ /* 0x000fc400078e0200 */
[----:B------:R-:W-:Y:S02]  /*4140*/  IMAD R0, R102, 0x20, R160 ;  /* 0x0000002066007824 */ /* 0x000fe400078e02a0 */
[C---:B------:R-:W-:Y:S01]  /*4150*/  VIADD R16, R5.reuse, 0x8 ;  /* 0x0000000805107836 */ /* 0x040fe20000000000 */
[----:B------:R-:W-:Y:S01]  /*4160*/  IADD3 R20, R6, 0x40, R5 ;  /* 0x0000004006147810 */ /* 0x000fe20007ffe005 */
[C---:B------:R-:W-:Y:S01]  /*4170*/  VIADD R17, R5.reuse, 0x40 ;  /* 0x0000004005117836 */ /* 0x040fe20000000000 */
[----:B------:R-:W-:Y:S01]  /*4180*/  VIADDMNMX R238, R5, UR21, R7, PT ;  /* 0x0000001505ee7c46 */ /* 0x000fe2000b800107 */
[----:B------:R-:W-:Y:S01]  /*4190*/  HMMA.16816.F32 R44, R12, R42, R44 ;  /* 0x0000002a0c2c723c */ /* 0x000fe2000000182c */
[----:B------:R-:W-:Y:S01]  /*41a0*/  VIADDMNMX R233, R16, UR31, RZ, !PT ;  /* 0x0000001f10e97c46 */ /* 0x000fe2000f8001ff */
[----:B------:R-:W-:Y:S01]  /*41b0*/  IMAD.IADD R0, R103, 0x1, R0 ;  /* 0x0000000167007824 */ /* 0x000fe200078e0200 */
[----:B------:R-:W-:Y:S02]  /*41c0*/  VIADDMNMX R232, R17, UR31, RZ, !PT ;  /* 0x0000001f11e87c46 */ /* 0x000fe4000f8001ff */
[----:B------:R-:W-:Y:S01]  /*41d0*/  VIMNMX R236, R20, UR24, PT ;  /* 0x0000001814ec7c48 */ /* 0x000fe2000bfe0100 */
[----:B------:R-:W-:Y:S01]  /*41e0*/  HMMA.16816.F32 R16, R8, R18, R68 ;  /* 0x000000120810723c */ /* 0x000fe20000001844 */
[----:B------:R-:W3:Y:S01]  /*41f0*/  LDSM.16.M88.4 R20, [R225+0x8c00] ;  /* 0x008c0000e114783b */ /* 0x000ee20000000200 */
[----:B-1----:R-:W-:Y:S01]  /*4200*/  FMUL.FTZ R4, R59, UR19 ;  /* 0x000000133b047c20 */ /* 0x002fe20008410000 */
[----:B------:R-:W-:-:S02]  /*4210*/  IADD3 R7, R6, 0x8, R5 ;  /* 0x0000000806077810 */ /* 0x000fc40007ffe005 */
[----:B------:R-:W-:Y:S01]  /*4220*/  IADD3 R6, R6, 0x48, R5 ;  /* 0x0000004806067810 */ /* 0x000fe20007ffe005 */
[----:B------:R1:W3:Y:S01]  /*4230*/  MUFU.TANH R156, R4 ;  /* 0x00000004009c7308 */ /* 0x0002e20000002400 */
[C---:B------:R-:W-:Y:S01]  /*4240*/  VIADDMNMX R234, R5.reuse, UR31, RZ, !PT ;  /* 0x0000001f05ea7c46 */ /* 0x040fe2000f8001ff */
[----:B------:R-:W-:Y:S01]  /*4250*/  VIADD R5, R5, 0x48 ;  /* 0x0000004805057836 */ /* 0x000fe20000000000 */
[----:B------:R-:W-:Y:S02]  /*4260*/  ISETP.GE.AND P5, PT, R3, R238, PT ;  /* 0x000000ee0300720c */ /* 0x000fe40003fa6270 */
[----:B------:R-:W-:Y:S02]  /*4270*/  VIMNMX R237, R7, UR24, PT ;  /* 0x0000001807ed7c48 */ /* 0x000fe4000bfe0100 */
[----:B------:R-:W-:Y:S01]  /*4280*/  VIMNMX R235, R6, UR24, PT ;  /* 0x0000001806eb7c48 */ /* 0x000fe2000bfe0100 */
[----:B------:R-:W-:Y:S01]  /*4290*/  FMUL.FTZ R6, R48, UR19 ;  /* 0x0000001330067c20 */ /* 0x000fe20008410000 */
[----:B------:R-:W-:-:S02]  /*42a0*/  ISETP.LT.OR P5, PT, R3, R234, P5 ;  /* 0x000000ea0300720c */ /* 0x000fc40002fa1670 */
[----:B------:R-:W-:Y:S01]  /*42b0*/  VIADDMNMX R231, R5, UR31, RZ, !PT ;  /* 0x0000001f05e77c46 */ /* 0x000fe2000f8001ff */
[----:B------:R5:W3:Y:S01]  /*42c0*/  MUFU.TANH R162, R6 ;  /* 0x0000000600a27308 */ /* 0x000ae20000002400 */
[C---:B------:R-:W-:Y:S01]  /*42d0*/  ISETP.GE.AND P0, PT, R3.reuse, R237, PT ;  /* 0x000000ed0300720c */ /* 0x040fe20003f06270 */
[----:B------:R-:W-:Y:S01]  /*42e0*/  VIADD R5, R3, 0x9 ;  /* 0x0000000903057836 */ /* 0x000fe20000000000 */
[----:B------:R-:W-:Y:S01]  /*42f0*/  FSEL R61, R91, -INF , !P5 ;  /* 0xff8000005b3d7808 */ /* 0x000fe20006800000 */
[C---:B-1----:R-:W-:Y:S01]  /*4300*/  VIADD R4, R3.reuse, 0x1 ;  /* 0x0000000103047836 */ /* 0x042fe20000000000 */
[C---:B------:R-:W-:Y:S01]  /*4310*/  ISETP.LT.OR P0, PT, R3.reuse, R233, P0 ;  /* 0x000000e90300720c */ /* 0x040fe20000701670 */
[----:B------:R-:W-:Y:S01]  /*4320*/  HMMA.16816.F32 R40, R28, R42, R16 ;  /* 0x0000002a1c28723c */ /* 0x000fe20000001810 */
[----:B------:R-:W-:Y:S01]  /*4330*/  ISETP.GE.AND P5, PT, R3, R236, PT ;  /* 0x000000ec0300720c */ /* 0x000fe20003fa6270 */
[----:B------:R-:W1:Y:S01]  /*4340*/  LDSM.16.M88.4 R16, [R227+0x8c00] ;  /* 0x008c0000e310783b */ /* 0x000e620000000200 */
[----:B------:R-:W-:Y:S01]  /*4350*/  ISETP.GE.AND P4, PT, R4, R238, PT ;  /* 0x000000ee0400720c */ /* 0x000fe20003f86270 */
[----:B------:R-:W-:-:S04]  /*4360*/  DEPBAR.LE SB0, 0x0 ;  /* 0x000080000000791a */ /* 0x000fc80000000000 */
[C---:B------:R-:W-:Y:S02]  /*4370*/  ISETP.GE.AND P2, PT, R4.reuse, R237, PT ;  /* 0x000000ed0400720c */ /* 0x040fe40003f46270 */
[C---:B------:R-:W-:Y:S01]  /*4380*/  ISETP.GE.AND P6, PT, R4.reuse, R236, PT ;  /* 0x000000ec0400720c */ /* 0x040fe20003fc6270 */
[----:B-----5:R-:W-:Y:S01]  /*4390*/  FMUL.FTZ R6, R49, UR19 ;  /* 0x0000001331067c20 */ /* 0x020fe20008410000 */
[C---:B------:R-:W-:Y:S02]  /*43a0*/  ISETP.GE.AND P1, PT, R4.reuse, R235, PT ;  /* 0x000000eb0400720c */ /* 0x040fe40003f26270 */
[C---:B------:R-:W-:Y:S01]  /*43b0*/  ISETP.LT.OR P4, PT, R4.reuse, R234, P4 ;  /* 0x000000ea0400720c */ /* 0x040fe20002781670 */
[----:B------:R5:W-:Y:S01]  /*43c0*/  MUFU.TANH R91, R6 ;  /* 0x00000006005b7308 */ /* 0x000be20000002400 */
[C---:B------:R-:W-:Y:S02]  /*43d0*/  ISETP.LT.OR P2, PT, R4.reuse, R233, P2 ;  /* 0x000000e90400720c */ /* 0x040fe40001741670 */
[----:B------:R-:W-:-:S02]  /*43e0*/  ISETP.LT.OR P6, PT, R4, R232, P6 ;  /* 0x000000e80400720c */ /* 0x000fc400037c1670 */
[----:B------:R-:W-:Y:S01]  /*43f0*/  ISETP.LT.OR P1, PT, R4, R231, P1 ;  /* 0x000000e70400720c */ /* 0x000fe20000f21670 */
[C---:B------:R-:W-:Y:S01]  /*4400*/  VIADD R4, R3.reuse, 0x8 ;  /* 0x0000000803047836 */ /* 0x040fe20000000000 */
[----:B------:R-:W-:Y:S02]  /*4410*/  FSEL R84, R84, -INF , !P0 ;  /* 0xff80000054547808 */ /* 0x000fe40004000000 */
[C---:B------:R-:W-:Y:S01]  /*4420*/  ISETP.LT.OR P5, PT, R3.reuse, R232, P5 ;  /* 0x000000e80300720c */ /* 0x040fe20002fa1670 */
[----:B------:R-:W-:Y:S01]  /*4430*/  FMUL.FTZ R42, R42, UR19 ;  /* 0x000000132a2a7c20 */ /* 0x000fe20008410000 */
[----:B------:R-:W-:Y:S01]  /*4440*/  ISETP.GE.AND P0, PT, R3, R235, PT ;  /* 0x000000eb0300720c */ /* 0x000fe20003f06270 */
[----:B------:R-:W-:Y:S01]  /*4450*/  FMUL.FTZ R41, R41, UR19 ;  /* 0x0000001329297c20 */ /* 0x000fe20008410000 */
[----:B------:R-:W-:Y:S01]  /*4460*/  ISETP.GE.AND P3, PT, R4, R238, PT ;  /* 0x000000ee0400720c */ /* 0x000fe20003f66270 */
[----:B------:R-:W-:Y:S01]  /*4470*/  FMUL.FTZ R43, R43, UR19 ;  /* 0x000000132b2b7c20 */ /* 0x000fe20008410000 */
[----:B------:R-:W-:Y:S01]  /*4480*/  FSEL R65, R88, -INF , !P5 ;  /* 0xff80000058417808 */ /* 0x000fe20006800000 */
[----:B------:R-:W-:Y:S01]  /*4490*/  MUFU.TANH R42, R42 ;  /* 0x0000002a002a7308 */ /* 0x000fe20000002400 */
[----:B-----5:R-:W-:Y:S01]  /*44a0*/  FMUL.FTZ R6, R50, UR19 ;  /* 0x0000001332067c20 */ /* 0x020fe20008410000 */
[----:B------:R-:W-:-:S02]  /*44b0*/  ISETP.LT.OR P0, PT, R3, R231, P0 ;  /* 0x000000e70300720c */ /* 0x000fc40000701670 */
[----:B------:R-:W-:Y:S02]  /*44c0*/  ISETP.LT.OR P3, PT, R4, R234, P3 ;  /* 0x000000ea0400720c */ /* 0x000fe40001f61670 */
[----:B------:R-:W-:Y:S02]  /*44d0*/  FSEL R66, R86, -INF , !P0 ;  /* 0xff80000056427808 */ /* 0x000fe40004000000 */
[----:B------:R5:W1:Y:S01]  /*44e0*/  MUFU.TANH R88, R6 ;  /* 0x0000000600587308 */ /* 0x000a620000002400 */
[----:B------:R-:W-:Y:S02]  /*44f0*/  FSEL R78, R89, -INF , !P2 ;  /* 0xff800000594e7808 */ /* 0x000fe40005000000 */
[----:B------:R-:W-:Y:S02]  /*4500*/  FSEL R58, R125, -INF , !P6 ;  /* 0xff8000007d3a7808 */ /* 0x000fe40007000000 */
[----:B------:R-:W-:Y:S02]  /*4510*/  FSEL R64, R87, -INF , !P1 ;  /* 0xff80000057407808 */ /* 0x000fe40004800000 */
[----:B----4-:R-:W-:Y:S01]  /*4520*/  FSEL R67, R122, -INF , !P3 ;  /* 0xff8000007a437808 */ /* 0x010fe20005800000 */
[----:B------:R-:W-:Y:S01]  /*4530*/  MUFU.TANH R41, R41 ;  /* 0x0000002900297308 */ /* 0x000fe20000002400 */
[----:B------:R-:W-:-:S02]  /*4540*/  ISETP.GE.AND P2, PT, R5, R238, PT ;  /* 0x000000ee0500720c */ /* 0x000fc40003f46270 */
[C---:B------:R-:W-:Y:S02]  /*4550*/  ISETP.GE.AND P6, PT, R5.reuse, R237, PT ;  /* 0x000000ed0500720c */ /* 0x040fe40003fc6270 */
[CC--:B------:R-:W-:Y:S02]  /*4560*/  ISETP.GE.AND P1, PT, R5.reuse, R236.reuse, PT ;  /* 0x000000ec0500720c */ /* 0x0c0fe40003f26270 */
[----:B------:R-:W-:Y:S01]  /*4570*/  ISETP.GE.AND P3, PT, R5, R235, PT ;  /* 0x000000eb0500720c */ /* 0x000fe20003f66270 */
[----:B------:R-:W-:Y:S01]  /*4580*/  MUFU.TANH R43, R43 ;  /* 0x0000002b002b7308 */ /* 0x000fe20000002400 */
[----:B-----5:R-:W-:Y:S01]  /*4590*/  FMUL.FTZ R6, R24, UR19 ;  /* 0x0000001318067c20 */ /* 0x020fe20008410000 */
[----:B------:R-:W-:Y:S02]  /*45a0*/  FSEL R76, R126, -INF , !P4 ;  /* 0xff8000007e4c7808 */ /* 0x000fe40006000000 */
[C---:B------:R-:W-:Y:S02]  /*45b0*/  ISETP.GE.AND P5, PT, R4.reuse, R237, PT ;  /* 0x000000ed0400720c */ /* 0x040fe40003fa6270 */
[----:B------:R-:W-:-:S02]  /*45c0*/  ISETP.GE.AND P0, PT, R4, R236, PT ;  /* 0x000000ec0400720c */ /* 0x000fc40003f06270 */
[----:B------:R4:W5:Y:S01]  /*45d0*/  MUFU.TANH R86, R6 ;  /* 0x0000000600567308 */ /* 0x0009620000002400 */
[C---:B------:R-:W-:Y:S02]  /*45e0*/  ISETP.GE.AND P4, PT, R4.reuse, R235, PT ;  /* 0x000000eb0400720c */ /* 0x040fe40003f86270 */
[C---:B------:R-:W-:Y:S01]  /*45f0*/  ISETP.LT.OR P2, PT, R5.reuse, R234, P2 ;  /* 0x000000ea0500720c */ /* 0x040fe20001741670 */
[----:B------:R-:W-:Y:S01]  /*4600*/  BAR.SYNC.DEFER_BLOCKING 0x0 ;  /* 0x0000000000007b1d */ /* 0x000fe20000010000 */
[C---:B------:R-:W-:Y:S02]  /*4610*/  ISETP.LT.OR P6, PT, R5.reuse, R233, P6 ;  /* 0x000000e90500720c */ /* 0x040fe400037c1670 */
[C---:B------:R-:W-:Y:S02]  /*4620*/  ISETP.LT.OR P1, PT, R5.reuse, R232, P1 ;  /* 0x000000e80500720c */ /* 0x040fe40000f21670 */
[----:B------:R-:W-:Y:S01]  /*4630*/  ISETP.LT.OR P3, PT, R5, R231, P3 ;  /* 0x000000e70500720c */ /* 0x000fe20001f61670 */
[----:B------:R-:W-:Y:S01]  /*4640*/  FMUL.FTZ R5, R27, UR19 ;  /* 0x000000131b057c20 */ /* 0x000fe20008410000 */
[----:B------:R-:W-:-:S02]  /*4650*/  ISETP.LT.OR P5, PT, R4, R233, P5 ;  /* 0x000000e90400720c */ /* 0x000fc40002fa1670 */
[C---:B------:R-:W-:Y:S02]  /*4660*/  ISETP.LT.OR P0, PT, R4.reuse, R232, P0 ;  /* 0x000000e80400720c */ /* 0x040fe40000701670 */
[----:B------:R-:W-:Y:S01]  /*4670*/  ISETP.LT.OR P4, PT, R4, R231, P4 ;  /* 0x000000e70400720c */ /* 0x000fe20002781670 */
[----:B------:R-:W-:Y:S01]  /*4680*/  FMUL.FTZ R4, R51, UR19 ;  /* 0x0000001333047c20 */ /* 0x000fe20008410000 */
[----:B----4-:R-:W-:Y:S01]  /*4690*/  FMUL.FTZ R6, R25, UR19 ;  /* 0x0000001319067c20 */ /* 0x010fe20008410000 */
[----:B------:R-:W-:Y:S01]  /*46a0*/  HMMA.16816.F32 R48, R36, R62, R104 ;  /* 0x0000003e2430723c */ /* 0x000fe20000001868 */
[----:B------:R-:W-:Y:S01]  /*46b0*/  FSEL R77, R120, -INF , !P5 ;  /* 0xff800000784d7808 */ /* 0x000fe20006800000 */
[----:B------:R4:W-:Y:S01]  /*46c0*/  MUFU.TANH R89, R4 ;  /* 0x0000000400597308 */ /* 0x0009e20000002400 */
[----:B------:R-:W-:Y:S02]  /*46d0*/  FSEL R57, R99, -INF , !P0 ;  /* 0xff80000063397808 */ /* 0x000fe40004000000 */
[----:B--2---:R-:W-:Y:S01]  /*46e0*/  FSEL R60, R85, -INF , !P4 ;  /* 0xff800000553c7808 */ /* 0x004fe20006000000 */
[----:B---3--:R-:W-:Y:S01]  /*46f0*/  HMMA.16816.F32 R36, R8, R20, R72 ;  /* 0x000000140824723c */ /* 0x008fe20000001848 */
[----:B------:R-:W-:-:S02]  /*4700*/  FSEL R70, R123, -INF , !P6 ;  /* 0xff8000007b467808 */ /* 0x000fc40007000000 */
[----:B------:R-:W-:Y:S01]  /*4710*/  FSEL R59, R97, -INF , !P3 ;  /* 0xff800000613b7808 */ /* 0x000fe20005800000 */
[----:B------:R2:W-:Y:S01]  /*4720*/  MUFU.TANH R87, R6 ;  /* 0x0000000600577308 */ /* 0x0005e20000002400 */
[----:B------:R-:W-:Y:S02]  /*4730*/  FSEL R63, R124, -INF , !P2 ;  /* 0xff8000007c3f7808 */ /* 0x000fe40005000000 */
[----:B------:R-:W-:-:S05]  /*4740*/  FSEL R56, R121, -INF , !P1 ;  /* 0xff80000079387808 */ /* 0x000fca0004800000 */
[----:B------:R3:W-:Y:S01]  /*4750*/  MUFU.TANH R85, R5 ;  /* 0x0000000500557308 */ /* 0x0007e20000002400 */
[----:B----4-:R-:W-:-:S05]  /*4760*/  VIADD R4, R3, 0x10 ;  /* 0x0000001003047836 */ /* 0x010fca0000000000 */
[C---:B------:R-:W-:Y:S02]  /*4770*/  ISETP.GE.AND P5, PT, R4.reuse, R238, PT ;  /* 0x000000ee0400720c */ /* 0x040fe40003fa6270 */
[----:B------:R-:W-:Y:S01]  /*4780*/  ISETP.GE.AND P0, PT, R4, R237, PT ;  /* 0x000000ed0400720c */ /* 0x000fe20003f06270 */
[----:B--2---:R-:W-:Y:S01]  /*4790*/  FMUL.FTZ R6, R26, UR19 ;  /* 0x000000131a067c20 */ /* 0x004fe20008410000 */
[C---:B------:R-:W-:Y:S01]  /*47a0*/  ISETP.LT.OR P5, PT, R4.reuse, R234, P5 ;  /* 0x000000ea0400720c */ /* 0x040fe20002fa1670 */
[C---:B------:R-:W-:Y:S01]  /*47b0*/  HMMA.16816.F32 R24, R32.reuse, R20, R52 ;  /* 0x000000142018723c */ /* 0x040fe20000001834 */
[----:B------:R-:W-:Y:S01]  /*47c0*/  ISETP.LT.OR P0, PT, R4, R233, P0 ;  /* 0x000000e90400720c */ /* 0x000fe20000701670 */
[----:B------:R2:W4:Y:S01]  /*47d0*/  MUFU.TANH R71, R6 ;  /* 0x0000000600477308 */ /* 0x0005220000002400 */
[----:B------:R-:W-:Y:S02]  /*47e0*/  FSEL R62, R96, -INF , !P5 ;  /* 0xff800000603e7808 */ /* 0x000fe40006800000 */
[----:B------:R-:W-:Y:S01]  /*47f0*/  FSEL R148, R148, -INF , !P0 ;  /* 0xff80000094947808 */ /* 0x000fe20004000000 */
[----:B---3--:R-:W-:Y:S01]  /*4800*/  VIADD R5, R3, 0x11 ;  /* 0x0000001103057836 */ /* 0x008fe20000000000 */
[C---:B------:R-:W-:Y:S01]  /*4810*/  ISETP.GE.AND P4, PT, R4.reuse, R236, PT ;  /* 0x000000ec0400720c */ /* 0x040fe20003f86270 */
[----:B------:R-:W-:Y:S01]  /*4820*/  HMMA.16816.F32 R32, R32, R22, R48 ;  /* 0x000000162020723c */ /* 0x000fe20000001830 */
[----:B------:R-:W-:-:S02]  /*4830*/  ISETP.GE.AND P2, PT, R4, R235, PT ;  /* 0x000000eb0400720c */ /* 0x000fc40003f46270 */
[C---:B------:R-:W-:Y:S02]  /*4840*/  ISETP.GE.AND P6, PT, R5.reuse, R238, PT ;  /* 0x000000ee0500720c */ /* 0x040fe40003fc6270 */
[C---:B------:R-:W-:Y:S02]  /*4850*/  ISETP.GE.AND P3, PT, R5.reuse, R237, PT ;  /* 0x000000ed0500720c */ /* 0x040fe40003f66270 */
[C---:B------:R-:W-:Y:S02]  /*4860*/  ISETP.GE.AND P5, PT, R5.reuse, R236, PT ;  /* 0x000000ec0500720c */ /* 0x040fe40003fa6270 */
[C---:B------:R-:W-:Y:S02]  /*4870*/  ISETP.GE.AND P0, PT, R5.reuse, R235, PT ;  /* 0x000000eb0500720c */ /* 0x040fe40003f06270 */
[C---:B------:R-:W-:Y:S01]  /*4880*/  ISETP.LT.OR P6, PT, R5.reuse, R234, P6 ;  /* 0x000000ea0500720c */ /* 0x040fe200037c1670 */
[----:B--2---:R-:W-:Y:S01]  /*4890*/  FMUL.FTZ R6, R44, UR19 ;  /* 0x000000132c067c20 */ /* 0x004fe20008410000 */
[----:B------:R-:W-:-:S02]  /*48a0*/  ISETP.LT.OR P3, PT, R5, R233, P3 ;  /* 0x000000e90500720c */ /* 0x000fc40001f61670 */
[CC--:B------:R-:W-:Y:S01]  /*48b0*/  ISETP.LT.OR P5, PT, R5.reuse, R232.reuse, P5 ;  /* 0x000000e80500720c */ /* 0x0c0fe20002fa1670 */
[C---:B-1----:R-:W-:Y:S01]  /*48c0*/  HMMA.16816.F32 R24, R12.reuse, R16, R24 ;  /* 0x000000100c18723c */ /* 0x042fe20000001818 */
[-C--:B------:R-:W-:Y:S01]  /*48d0*/  ISETP.LT.OR P0, PT, R5, R231.reuse, P0 ;  /* 0x000000e70500720c */ /* 0x080fe20000701670 */
[----:B------:R-:W-:Y:S01]  /*48e0*/  FMUL.FTZ R5, R47, UR19 ;  /* 0x000000132f057c20 */ /* 0x000fe20008410000 */
[C---:B------:R-:W-:Y:S01]  /*48f0*/  ISETP.LT.OR P4, PT, R4.reuse, R232, P4 ;  /* 0x000000e80400720c */ /* 0x040fe20002781670 */
[----:B------:R1:W2:Y:S01]  /*4900*/  MUFU.TANH R69, R6 ;  /* 0x0000000600457308 */ /* 0x0002a20000002400 */
[----:B------:R-:W-:Y:S01]  /*4910*/  ISETP.LT.OR P2, PT, R4, R231, P2 ;  /* 0x000000e70400720c */ /* 0x000fe20001741670 */
[----:B------:R-:W-:Y:S01]  /*4920*/  VIADD R4, R3, 0x18 ;  /* 0x0000001803047836 */ /* 0x000fe20000000000 */
[----:B------:R-:W-:Y:S01]  /*4930*/  FSEL R129, R129, -INF , !P4 ;  /* 0xff80000081817808 */ /* 0x000fe20006000000 */
[----:B------:R-:W-:Y:S01]  /*4940*/  HMMA.16816.F32 R12, R12, R18, R32 ;  /* 0x000000120c0c723c */ /* 0x000fe20000001820 */
[----:B------:R-:W-:-:S02]  /*4950*/  FSEL R139, R139, -INF , !P2 ;  /* 0xff8000008b8b7808 */ /* 0x000fc40005000000 */
[C---:B------:R-:W-:Y:S01]  /*4960*/  ISETP.GE.AND P1, PT, R4.reuse, R238, PT ;  /* 0x000000ee0400720c */ /* 0x040fe20003f26270 */
[----:B------:R3:W-:Y:S01]  /*4970*/  MUFU.TANH R68, R5 ;  /* 0x0000000500447308 */ /* 0x0007e20000002400 */
[C---:B------:R-:W-:Y:S02]  /*4980*/  ISETP.GE.AND P4, PT, R4.reuse, R237, PT ;  /* 0x000000ed0400720c */ /* 0x040fe40003f86270 */
[----:B------:R-:W-:Y:S02]  /*4990*/  ISETP.LT.OR P1, PT, R4, R234, P1 ;  /* 0x000000ea0400720c */ /* 0x000fe40000f21670 */
[----:B------:R-:W-:Y:S02]  /*49a0*/  FSEL R53, R98, -INF , !P6 ;  /* 0xff80000062357808 */ /* 0x000fe40007000000 */
[C---:B------:R-:W-:Y:S01]  /*49b0*/  ISETP.LT.OR P4, PT, R4.reuse, R233, P4 ;  /* 0x000000e90400720c */ /* 0x040fe20002781670 */
[----:B-1----:R-:W-:Y:S01]  /*49c0*/  FMUL.FTZ R6, R45, UR19 ;  /* 0x000000132d067c20 */ /* 0x002fe20008410000 */
[----:B------:R-:W-:-:S02]  /*49d0*/  ISETP.GE.AND P2, PT, R4, R236, PT ;  /* 0x000000ec0400720c */ /* 0x000fc40003f46270 */
[----:B------:R-:W-:Y:S01]  /*49e0*/  ISETP.GE.AND P6, PT, R4, R235, PT ;  /* 0x000000eb0400720c */ /* 0x000fe20003fc6270 */
[----:B------:R1:W-:Y:S01]  /*49f0*/  MUFU.TANH R79, R6 ;  /* 0x00000006004f7308 */ /* 0x0003e20000002400 */
[----:B------:R-:W-:Y:S01]  /*4a00*/  FSEL R152, R152, -INF , !P3 ;  /* 0xff80000098987808 */ /* 0x000fe20005800000 */
[----:B------:R-:W-:Y:S01]  /*4a10*/  FMUL.FTZ R7, R26, UR19 ;  /* 0x000000131a077c20 */ /* 0x000fe20008410000 */
[----:B------:R-:W-:Y:S01]  /*4a20*/  FSEL R137, R137, -INF , !P0 ;  /* 0xff80000089897808 */ /* 0x000fe20004000000 */
[----:B---3--:R-:W-:Y:S01]  /*4a30*/  FMUL.FTZ R5, R40, UR19 ;  /* 0x0000001328057c20 */ /* 0x008fe20008410000 */
[----:B------:R-:W-:Y:S02]  /*4a40*/  FSEL R55, R93, -INF , !P1 ;  /* 0xff8000005d377808 */ /* 0x000fe40004800000 */
[----:B------:R-:W-:Y:S01]  /*4a50*/  FSEL R158, R158, -INF , !P4 ;  /* 0xff8000009e9e7808 */ /* 0x000fe20006000000 */
[----:B------:R3:W-:Y:S01]  /*4a60*/  MUFU.TANH R40, R5 ;  /* 0x0000000500287308 */ /* 0x0007e20000002400 */
[----:B------:R-:W-:Y:S01]  /*4a70*/  ISETP.LT.OR P2, PT, R4, R232, P2 ;  /* 0x000000e80400720c */ /* 0x000fe20001741670 */
[----:B------:R-:W-:Y:S01]  /*4a80*/  FMUL.FTZ R14, R14, UR19 ;  /* 0x000000130e0e7c20 */ /* 0x000fe20008410000 */
[----:B------:R-:W-:Y:S01]  /*4a90*/  ISETP.LT.OR P6, PT, R4, R231, P6 ;  /* 0x000000e70400720c */ /* 0x000fe200037c1670 */
[----:B------:R-:W-:Y:S01]  /*4aa0*/  VIADD R4, R3, 0x20 ;  /* 0x0000002003047836 */ /* 0x000fe20000000000 */
[----:B------:R-:W-:Y:S01]  /*4ab0*/  FSEL R128, R128, -INF , !P5 ;  /* 0xff80000080807808 */ /* 0x000fe20006800000 */
[----:B------:R-:W-:Y:S01]  /*4ac0*/  FMUL.FTZ R12, R12, UR19 ;  /* 0x000000130c0c7c20 */ /* 0x000fe20008410000 */
[----:B------:R-:W-:Y:S01]  /*4ad0*/  FSEL R107, R90, -INF , !P2 ;  /* 0xff8000005a6b7808 */ /* 0x000fe20005000000 */
[----:B------:R-:W-:Y:S01]  /*4ae0*/  MUFU.TANH R14, R14 ;  /* 0x0000000e000e7308 */ /* 0x000fe20000002400 */
[----:B-1----:R-:W-:Y:S01]  /*4af0*/  FMUL.FTZ R6, R46, UR19 ;  /* 0x000000132e067c20 */ /* 0x002fe20008410000 */
[----:B------:R-:W-:Y:S01]  /*4b00*/  FSEL R136, R136, -INF , !P6 ;  /* 0xff80000088887808 */ /* 0x000fe20007000000 */
[----:B------:R-:W-:Y:S01]  /*4b10*/  HMMA.16816.F32 R44, R8, R22, R80 ;  /* 0x00000016082c723c */ /* 0x000fe20000001850 */
[C---:B------:R-:W-:Y:S01]  /*4b20*/  ISETP.GE.AND P5, PT, R4.reuse, R238, PT ;  /* 0x000000ee0400720c */ /* 0x040fe20003fa6270 */
[----:B------:R-:W-:Y:S01]  /*4b30*/  FMUL.FTZ R13, R13, UR19 ;  /* 0x000000130d0d7c20 */ /* 0x000fe20008410000 */
[C---:B------:R-:W-:Y:S01]  /*4b40*/  ISETP.GE.AND P2, PT, R4.reuse, R237, PT ;  /* 0x000000ed0400720c */ /* 0x040fe20003f46270 */
[----:B------:R-:W-:Y:S01]  /*4b50*/  FMUL.FTZ R15, R15, UR19 ;  /* 0x000000130f0f7c20 */ /* 0x000fe20008410000 */
[C---:B------:R-:W-:Y:S01]  /*4b60*/  ISETP.GE.AND P6, PT, R4.reuse, R236, PT ;  /* 0x000000ec0400720c */ /* 0x040fe20003fc6270 */
[----:B---3--:R-:W-:Y:S01]  /*4b70*/  VIADD R5, R3, 0x19 ;  /* 0x0000001903057836 */ /* 0x008fe20000000000 */
[----:B------:R-:W-:Y:S01]  /*4b80*/  HMMA.16816.F32 R8, R28, R16, R36 ;  /* 0x000000101c08723c */ /* 0x000fe20000001824 */
[C---:B------:R-:W-:Y:S01]  /*4b90*/  ISETP.LT.OR P5, PT, R4.reuse, R234, P5 ;  /* 0x000000ea0400720c */ /* 0x040fe20002fa1670 */
[----:B------:R1:W3:Y:S01]  /*4ba0*/  MUFU.TANH R52, R6 ;  /* 0x0000000600347308 */ /* 0x0002e20000002400 */
[----:B------:R-:W-:-:S02]  /*4bb0*/  ISETP.LT.OR P2, PT, R4, R233, P2 ;  /* 0x000000e90400720c */ /* 0x000fc40001741670 */
[C---:B------:R-:W-:Y:S02]  /*4bc0*/  ISETP.GE.AND P3, PT, R5.reuse, R238, PT ;  /* 0x000000ee0500720c */ /* 0x040fe40003f66270 */
[C---:B------:R-:W-:Y:S02]  /*4bd0*/  ISETP.GE.AND P0, PT, R5.reuse, R237, PT ;  /* 0x000000ed0500720c */ /* 0x040fe40003f06270 */
[C---:B------:R-:W-:Y:S01]  /*4be0*/  ISETP.GE.AND P1, PT, R5.reuse, R236, PT ;  /* 0x000000ec0500720c */ /* 0x040fe20003f26270 */
[----:B------:R5:W-:Y:S01]  /*4bf0*/  MUFU.TANH R16, R7 ;  /* 0x0000000700107308 */ /* 0x000be20000002400 */
[C---:B------:R-:W-:Y:S02]  /*4c00*/  ISETP.GE.AND P4, PT, R5.reuse, R235, PT ;  /* 0x000000eb0500720c */ /* 0x040fe40003f86270 */
[C---:B------:R-:W-:Y:S02]  /*4c10*/  ISETP.LT.OR P3, PT, R5.reuse, R234, P3 ;  /* 0x000000ea0500720c */ /* 0x040fe40001f61670 */
[----:B------:R-:W-:-:S02]  /*4c20*/  ISETP.LT.OR P0, PT, R5, R233, P0 ;  /* 0x000000e90500720c */ /* 0x000fc40000701670 */
[CC--:B------:R-:W-:Y:S01]  /*4c30*/  ISETP.LT.OR P1, PT, R5.reuse, R232.reuse, P1 ;  /* 0x000000e80500720c */ /* 0x0c0fe20000f21670 */
[----:B------:R-:W-:Y:S01]  /*4c40*/  HMMA.16816.F32 R28, R28, R18, R44 ;  /* 0x000000121c1c723c */ /* 0x000fe2000000182c */
[----:B------:R-:W-:Y:S01]  /*4c50*/  ISETP.LT.OR P4, PT, R5, R231, P4 ;  /* 0x000000e70500720c */ /* 0x000fe20002781670 */
[----:B------:R-:W-:Y:S01]  /*4c60*/  FMUL.FTZ R5, R24, UR19 ;  /* 0x0000001318057c20 */ /* 0x000fe20008410000 */
[----:B------:R-:W-:Y:S01]  /*4c70*/  FSEL R54, R94, -INF , !P3 ;  /* 0xff8000005e367808 */ /* 0x000fe20005800000 */
[----:B-1----:R-:W-:Y:S01]  /*4c80*/  FMUL.FTZ R6, R27, UR19 ;  /* 0x000000131b067c20 */ /* 0x002fe20008410000 */
[C---:B------:R-:W-:Y:S01]  /*4c90*/  ISETP.GE.AND P3, PT, R4.reuse, R235, PT ;  /* 0x000000eb0400720c */ /* 0x040fe20003f66270 */
[----:B------:R1:W3:Y:S01]  /*4ca0*/  MUFU.TANH R21, R5 ;  /* 0x0000000500157308 */ /* 0x0002e20000002400 */
[C---:B------:R-:W-:Y:S02]  /*4cb0*/  ISETP.LT.OR P6, PT, R4.reuse, R232, P6 ;  /* 0x000000e80400720c */ /* 0x040fe400037c1670 */
[----:B------:R-:W-:Y:S01]  /*4cc0*/  ISETP.LT.OR P3, PT, R4, R231, P3 ;  /* 0x000000e70400720c */ /* 0x000fe20001f61670 */
[----:B------:R-:W-:Y:S01]  /*4cd0*/  FMUL.FTZ R4, R25, UR19 ;  /* 0x0000001319047c20 */ /* 0x000fe20008410000 */
[----:B------:R-:W-:Y:S01]  /*4ce0*/  FSEL R156, R156, -INF , !P0 ;  /* 0xff8000009c9c7808 */ /* 0x000fe20004000000 */
[----:B-----5:R-:W-:Y:S01]  /*4cf0*/  FMUL.FTZ R7, R10, UR19 ;  /* 0x000000130a077c20 */ /* 0x020fe20008410000 */
[----:B------:R-:W-:Y:S01]  /*4d00*/  FSEL R138, R138, -INF , !P4 ;  /* 0xff8000008a8a7808 */ /* 0x000fe20006000000 */
[----:B------:R5:W-:Y:S01]  /*4d10*/  MUFU.TANH R17, R4 ;  /* 0x0000000400117308 */ /* 0x000be20000002400 */
[----:B------:R-:W-:-:S02]  /*4d20*/  FSEL R162, R162, -INF , !P5 ;  /* 0xff800000a2a27808 */ /* 0x000fc40006800000 */
[----:B------:R-:W-:Y:S02]  /*4d30*/  FSEL R176, R88, -INF , !P2 ;  /* 0xff80000058b07808 */ /* 0x000fe40005000000 */
[----:B------:R-:W-:Y:S02]  /*4d40*/  FSEL R106, R92, -INF , !P1 ;  /* 0xff8000005c6a7808 */ /* 0x000fe40004800000 */
[----:B------:R-:W-:Y:S01]  /*4d50*/  FSEL R161, R86, -INF , !P6 ;  /* 0xff80000056a17808 */ /* 0x000fe20007000000 */
[----:B------:R-:W-:Y:S01]  /*4d60*/  MUFU.TANH R7, R7 ;  /* 0x0000000700077308 */ /* 0x000fe20000002400 */
[----:B-1----:R-:W-:Y:S01]  /*4d70*/  VIADD R5, R3, 0x21 ;  /* 0x0000002103057836 */ /* 0x002fe20000000000 */
[----:B----4-:R-:W-:Y:S01]  /*4d80*/  FSEL R167, R71, -INF , !P3 ;  /* 0xff80000047a77808 */ /* 0x010fe20005800000 */
[----:B------:R-:W-:Y:S01]  /*4d90*/  FMUL.FTZ R28, R28, UR19 ;  /* 0x000000131c1c7c20 */ /* 0x000fe20008410000 */
[----:B------:R-:W-:Y:S02]  /*4da0*/  FMUL.FTZ R29, R29, UR19 ;  /* 0x000000131d1d7c20 */ /* 0x000fe40008410000 */
[----:B------:R-:W-:-:S02]  /*4db0*/  ISETP.GE.AND P0, PT, R5, R238, PT ;  /* 0x000000ee0500720c */ /* 0x000fc40003f06270 */
[----:B------:R-:W-:Y:S01]  /*4dc0*/  ISETP.GE.AND P4, PT, R5, R237, PT ;  /* 0x000000ed0500720c */ /* 0x000fe20003f86270 */
[----:B-----5:R-:W-:Y:S01]  /*4dd0*/  VIADD R4, R3, 0x28 ;  /* 0x0000002803047836 */ /* 0x020fe20000000000 */
[C---:B------:R-:W-:Y:S01]  /*4de0*/  ISETP.GE.AND P5, PT, R5.reuse, R236, PT ;  /* 0x000000ec0500720c */ /* 0x040fe20003fa6270 */
[----:B------:R1:W-:Y:S01]  /*4df0*/  MUFU.TANH R20, R6 ;  /* 0x0000000600147308 */ /* 0x0003e20000002400 */
[C---:B------:R-:W-:Y:S02]  /*4e00*/  ISETP.GE.AND P2, PT, R5.reuse, R235, PT ;  /* 0x000000eb0500720c */ /* 0x040fe40003f46270 */
[C---:B------:R-:W-:Y:S02]  /*4e10*/  ISETP.LT.OR P0, PT, R5.reuse, R234, P0 ;  /* 0x000000ea0500720c */ /* 0x040fe40000701670 */
[C---:B------:R-:W-:Y:S02]  /*4e20*/  ISETP.LT.OR P4, PT, R5.reuse, R233, P4 ;  /* 0x000000e90500720c */ /* 0x040fe40002781670 */
[C---:B------:R-:W-:Y:S01]  /*4e30*/  ISETP.LT.OR P5, PT, R5.reuse, R232, P5 ;  /* 0x000000e80500720c */ /* 0x040fe20002fa1670 */
[----:B------:R-:W-:Y:S01]  /*4e40*/  MUFU.TANH R12, R12 ;  /* 0x0000000c000c7308 */ /* 0x000fe20000002400 */
[----:B------:R-:W-:Y:S01]  /*4e50*/  ISETP.LT.OR P2, PT, R5, R231, P2 ;  /* 0x000000e70500720c */ /* 0x000fe20001741670 */
[----:B------:R-:W-:Y:S01]  /*4e60*/  FMUL.FTZ R5, R8, UR19 ;  /* 0x0000001308057c20 */ /* 0x000fe20008410000 */
[----:B------:R-:W-:-:S02]  /*4e70*/  ISETP.GE.AND P1, PT, R4, R238, PT ;  /* 0x000000ee0400720c */ /* 0x000fc40003f26270 */
[C---:B------:R-:W-:Y:S02]  /*4e80*/  ISETP.GE.AND P6, PT, R4.reuse, R237, PT ;  /* 0x000000ed0400720c */ /* 0x040fe40003fc6270 */
[C---:B------:R-:W-:Y:S01]  /*4e90*/  ISETP.LT.OR P1, PT, R4.reuse, R234, P1 ;  /* 0x000000ea0400720c */ /* 0x040fe20000f21670 */
[----:B------:R4:W5:Y:S01]  /*4ea0*/  MUFU.TANH R8, R5 ;  /* 0x0000000500087308 */ /* 0x0009620000002400 */
[C---:B------:R-:W-:Y:S01]  /*4eb0*/  ISETP.LT.OR P6, PT, R4.reuse, R233, P6 ;  /* 0x000000e90400720c */ /* 0x040fe200037c1670 */
[----:B-1----:R-:W-:Y:S01]  /*4ec0*/  FMUL.FTZ R6, R9, UR19 ;  /* 0x0000001309067c20 */ /* 0x002fe20008410000 */
[----:B------:R-:W-:Y:S02]  /*4ed0*/  FSEL R173, R91, -INF , !P0 ;  /* 0xff8000005bad7808 */ /* 0x000fe40004000000 */
[C---:B------:R-:W-:Y:S02]  /*4ee0*/  ISETP.GE.AND P3, PT, R4.reuse, R236, PT ;  /* 0x000000ec0400720c */ /* 0x040fe40003f66270 */
[----:B------:R-:W-:Y:S01]  /*4ef0*/  ISETP.GE.AND P0, PT, R4, R235, PT ;  /* 0x000000eb0400720c */ /* 0x000fe20003f06270 */
[----:B------:R1:W5:Y:S01]  /*4f00*/  MUFU.TANH R9, R6 ;  /* 0x0000000600097308 */ /* 0x0003620000002400 */
[----:B------:R-:W-:-:S02]  /*4f10*/  FSEL R180, R89, -INF , !P4 ;  /* 0xff80000059b47808 */ /* 0x000fc40006000000 */
[----:B------:R-:W-:Y:S02]  /*4f20*/  FSEL R166, R85, -INF , !P2 ;  /* 0xff80000055a67808 */ /* 0x000fe40005000000 */
[----:B--2---:R-:W-:Y:S02]  /*4f30*/  FSEL R172, R69, -INF , !P1 ;  /* 0xff80000045ac7808 */ /* 0x004fe40004800000 */
[----:B---3--:R-:W-:Y:S01]  /*4f40*/  FSEL R197, R52, -INF , !P6 ;  /* 0xff80000034c57808 */ /* 0x008fe20007000000 */
[----:B------:R-:W-:Y:S01]  /*4f50*/  MUFU.TANH R13, R13 ;  /* 0x0000000d000d7308 */ /* 0x000fe20000002400 */
[C---:B----4-:R-:W-:Y:S01]  /*4f60*/  VIADD R5, R3.reuse, 0x29 ;  /* 0x0000002903057836 */ /* 0x050fe20000000000 */
[C---:B------:R-:W-:Y:S02]  /*4f70*/  ISETP.LT.OR P3, PT, R4.reuse, R232, P3 ;  /* 0x000000e80400720c */ /* 0x040fe40001f61670 */
[----:B------:R-:W-:Y:S01]  /*4f80*/  ISETP.LT.OR P0, PT, R4, R231, P0 ;  /* 0x000000e70400720c */ /* 0x000fe20000701670 */
[----:B------:R-:W-:Y:S01]  /*4f90*/  VIADD R4, R3, 0x30 ;  /* 0x0000003003047836 */ /* 0x000fe20000000000 */
[----:B------:R-:W-:-:S02]  /*4fa0*/  ISETP.GE.AND P4, PT, R5, R238, PT ;  /* 0x000000ee0500720c */ /* 0x000fc40003f86270 */
[----:B------:R-:W-:Y:S01]  /*4fb0*/  ISETP.GE.AND P2, PT, R5, R237, PT ;  /* 0x000000ed0500720c */ /* 0x000fe20003f46270 */
[----:B-1----:R-:W-:Y:S01]  /*4fc0*/  FMUL.FTZ R6, R11, UR19 ;  /* 0x000000130b067c20 */ /* 0x002fe20008410000 */
[C---:B------:R-:W-:Y:S01]  /*4fd0*/  ISETP.GE.AND P1, PT, R5.reuse, R236, PT ;  /* 0x000000ec0500720c */ /* 0x040fe20003f26270 */
[----:B------:R-:W-:Y:S01]  /*4fe0*/  MUFU.TANH R15, R15 ;  /* 0x0000000f000f7308 */ /* 0x000fe20000002400 */
[C---:B------:R-:W-:Y:S02]  /*4ff0*/  ISETP.GE.AND P6, PT, R5.reuse, R235, PT ;  /* 0x000000eb0500720c */ /* 0x040fe40003fc6270 */
[C---:B------:R-:W-:Y:S02]  /*5000*/  ISETP.LT.OR P4, PT, R5.reuse, R234, P4 ;  /* 0x000000ea0500720c */ /* 0x040fe40002781670 */
[C---:B------:R-:W-:Y:S02]  /*5010*/  ISETP.LT.OR P2, PT, R5.reuse, R233, P2 ;  /* 0x000000e90500720c */ /* 0x040fe40001741670 */
[C---:B------:R-:W-:Y:S01]  /*5020*/  ISETP.LT.OR P1, PT, R5.reuse, R232, P1 ;  /* 0x000000e80500720c */ /* 0x040fe20000f21670 */
[----:B------:R-:W1:Y:S01]  /*5030*/  MUFU.TANH R6, R6 ;  /* 0x0000000600067308 */ /* 0x000e620000002400 */
[----:B------:R-:W-:Y:S01]  /*5040*/  ISETP.LT.OR P6, PT, R5, R231, P6 ;  /* 0x000000e70500720c */ /* 0x000fe200037c1670 */
[----:B------:R-:W-:Y:S01]  /*5050*/  VIADD R5, R3, 0x31 ;  /* 0x0000003103057836 */ /* 0x000fe20000000000 */
[----:B------:R-:W-:-:S02]  /*5060*/  FSEL R160, R87, -INF , !P5 ;  /* 0xff80000057a07808 */ /* 0x000fc40006800000 */
[----:B------:R-:W-:Y:S02]  /*5070*/  FSEL R159, R40, -INF , !P3 ;  /* 0xff800000289f7808 */ /* 0x000fe40005800000 */
[----:B------:R-:W-:Y:S01]  /*5080*/  FSEL R164, R42, -INF , !P0 ;  /* 0xff8000002aa47808 */ /* 0x000fe20004000000 */
[----:B------:R-:W2:Y:S01]  /*5090*/  MUFU.TANH R28, R28 ;  /* 0x0000001c001c7308 */ /* 0x000ea20000002400 */
[----:B------:R-:W-:Y:S02]  /*50a0*/  FSEL R171, R79, -INF , !P4 ;  /* 0xff8000004fab7808 */ /* 0x000fe40006000000 */
[C---:B------:R-:W-:Y:S02]  /*50b0*/  ISETP.GE.AND P5, PT, R4.reuse, R238, PT ;  /* 0x000000ee0400720c */ /* 0x040fe40003fa6270 */
[C---:B------:R-:W-:Y:S02]  /*50c0*/  ISETP.GE.AND P3, PT, R4.reuse, R237, PT ;  /* 0x000000ed0400720c */ /* 0x040fe40003f66270 */
[C---:B------:R-:W-:Y:S01]  /*50d0*/  ISETP.GE.AND P0, PT, R4.reuse, R236, PT ;  /* 0x000000ec0400720c */ /* 0x040fe20003f06270 */
[----:B------:R-:W-:Y:S01]  /*50e0*/  MUFU.TANH R29, R29 ;  /* 0x0000001d001d7308 */ /* 0x000fe20000002400 */
[----:B------:R-:W-:-:S02]  /*50f0*/  ISETP.GE.AND P4, PT, R4, R235, PT ;  /* 0x000000eb0400720c */ /* 0x000fc40003f86270 */
[----:B------:R-:W-:Y:S02]  /*5100*/  FSEL R175, R68, -INF , !P2 ;  /* 0xff80000044af7808 */ /* 0x000fe40005000000 */
[----:B------:R-:W-:Y:S02]  /*5110*/  ISETP.GE.AND P2, PT, R5, R238, PT ;  /* 0x000000ee0500720c */ /* 0x000fe40003f46270 */
[C---:B------:R-:W-:Y:S02]  /*5120*/  ISETP.LT.OR P5, PT, R4.reuse, R234, P5 ;  /* 0x000000ea0400720c */ /* 0x040fe40002fa1670 */
[C---:B------:R-:W-:Y:S02]  /*5130*/  ISETP.LT.OR P3, PT, R4.reuse, R233, P3 ;  /* 0x000000e90400720c */ /* 0x040fe40001f61670 */
        /* <DEDUP_REMOVED lines=8> */
[----:B------:R-:W-:Y:S02]  /*51c0*/  FSEL R192, R16, -INF , !P3 ;  /* 0xff80000010c07808 */ /* 0x000fe40005800000 */
[----:B-----5:R-:W-:Y:S02]  /*51d0*/  FSEL R196, R8, -INF , !P0 ;  /* 0xff80000008c47808 */ /* 0x020fe40004000000 */
        /* <DEDUP_REMOVED lines=8> */
[----:B------:R-:W-:Y:S02]  /*5260*/  ISETP.GE.AND P2, PT, R4, R235, PT ;  /* 0x000000eb0400720c */ /* 0x000fe40003f46270 */
[C---:B------:R-:W-:Y:S02]  /*5270*/  ISETP.LT.OR P6, PT, R5.reuse, R233, P6 ;  /* 0x000000e90500720c */ /* 0x040fe400037c1670 */
[C---:B------:R-:W-:Y:S02]  /*5280*/  ISETP.LT.OR P5, PT, R5.reuse, R232, P5 ;  /* 0x000000e80500720c */ /* 0x040fe40002fa1670 */
[----:B------:R-:W-:Y:S01]  /*5290*/  ISETP.LT.OR P3, PT, R5, R231, P3 ;  /* 0x000000e70500720c */ /* 0x000fe20001f61670 */
[----:B------:R-:W-:Y:S01]  /*52a0*/  FMUL.FTZ R5, R30, UR19 ;  /* 0x000000131e057c20 */ /* 0x000fe20008410000 */
[C---:B------:R-:W-:Y:S02]  /*52b0*/  ISETP.LT.OR P1, PT, R4.reuse, R234, P1 ;  /* 0x000000ea0400720c */ /* 0x040fe40000f21670 */
[----:B------:R-:W-:-:S02]  /*52c0*/  ISETP.LT.OR P0, PT, R4, R233, P0 ;  /* 0x000000e90400720c */ /* 0x000fc40000701670 */
[C---:B------:R-:W-:Y:S01]  /*52d0*/  ISETP.LT.OR P4, PT, R4.reuse, R232, P4 ;  /* 0x000000e80400720c */ /* 0x040fe20002781670 */
[----:B------:R-:W3:Y:S01]  /*52e0*/  MUFU.TANH R5, R5 ;  /* 0x0000000500057308 */ /* 0x000ee20000002400 */
[----:B------:R-:W-:Y:S01]  /*52f0*/  ISETP.LT.OR P2, PT, R4, R231, P2 ;  /* 0x000000e70400720c */ /* 0x000fe20001741670 */
[----:B------:R-:W-:Y:S01]  /*5300*/  FMUL.FTZ R4, R31, UR19 ;  /* 0x000000131f047c20 */ /* 0x000fe20008410000 */
[----:B------:R-:W-:Y:S02]  /*5310*/  FSEL R203, R14, -INF , !P0 ;  /* 0xff8000000ecb7808 */ /* 0x000fe40004000000 */
[----:B------:R-:W-:Y:S02]  /*5320*/  PLOP3.LUT P0, PT, PT, PT, UP0, 0x80, 0x0 ;  /* 0x000000000000781c */ /* 0x000fe40003f0f008 */
[----:B------:R-:W-:Y:S01]  /*5330*/  FSEL R202, R20, -INF , !P6 ;  /* 0xff80000014ca7808 */ /* 0x000fe20007000000 */
[----:B------:R-:W4:Y:S01]  /*5340*/  MUFU.TANH R4, R4 ;  /* 0x0000000400047308 */ /* 0x000f220000002400 */
[----:B------:R-:W-:-:S02]  /*5350*/  FSEL R194, R9, -INF , !P5 ;  /* 0xff80000009c27808 */ /* 0x000fc40006800000 */
[----:B-1----:R-:W-:Y:S02]  /*5360*/  FSEL R198, R6, -INF , !P3 ;  /* 0xff80000006c67808 */ /* 0x002fe40005800000 */
[----:B------:R-:W-:Y:S02]  /*5370*/  FSEL R168, R12, -INF , !P1 ;  /* 0xff8000000ca87808 */ /* 0x000fe40004800000 */
[C---:B------:R-:W-:Y:S02]  /*5380*/  ISETP.GE.AND P6, PT, R3.reuse, R238, PT ;  /* 0x000000ee0300720c */ /* 0x040fe40003fc6270 */
[C---:B------:R-:W-:Y:S02]  /*5390*/  ISETP.GE.AND P5, PT, R3.reuse, R237, PT ;  /* 0x000000ed0300720c */ /* 0x040fe40003fa6270 */
[C---:B------:R-:W-:Y:S02]  /*53a0*/  ISETP.GE.AND P3, PT, R3.reuse, R236, PT ;  /* 0x000000ec0300720c */ /* 0x040fe40003f66270 */
[----:B------:R-:W-:-:S02]  /*53b0*/  ISETP.GE.AND P1, PT, R3, R235, PT ;  /* 0x000000eb0300720c */ /* 0x000fc40003f26270 */
[C---:B------:R-:W-:Y:S02]  /*53c0*/  ISETP.LT.OR P6, PT, R3.reuse, R234, P6 ;  /* 0x000000ea0300720c */ /* 0x040fe400037c1670 */
[C---:B------:R-:W-:Y:S02]  /*53d0*/  ISETP.LT.OR P5, PT, R3.reuse, R233, P5 ;  /* 0x000000e90300720c */ /* 0x040fe40002fa1670 */
[C---:B------:R-:W-:Y:S02]  /*53e0*/  ISETP.LT.OR P3, PT, R3.reuse, R232, P3 ;  /* 0x000000e80300720c */ /* 0x040fe40001f61670 */
[----:B------:R-:W-:Y:S02]  /*53f0*/  ISETP.LT.OR P1, PT, R3, R231, P1 ;  /* 0x000000e70300720c */ /* 0x000fe40000f21670 */
[----:B--2---:R-:W-:Y:S02]  /*5400*/  FSEL R193, R28, -INF , !P4 ;  /* 0xff8000001cc17808 */ /* 0x004fe40006000000 */
[----:B---3--:R-:W-:-:S02]  /*5410*/  FSEL R199, R5, -INF , !P2 ;  /* 0xff80000005c77808 */ /* 0x008fc40005000000 */
[----:B------:R-:W-:Y:S02]  /*5420*/  FSEL R174, R13, -INF , !P6 ;  /* 0xff8000000dae7808 */ /* 0x000fe40007000000 */
[----:B------:R-:W-:Y:S02]  /*5430*/  FSEL R204, R15, -INF , !P5 ;  /* 0xff8000000fcc7808 */ /* 0x000fe40006800000 */
[----:B------:R-:W-:Y:S02]  /*5440*/  FSEL R195, R29, -INF , !P3 ;  /* 0xff8000001dc37808 */ /* 0x000fe40005800000 */
[----:B----4-:R-:W-:Y:S01]  /*5450*/  FSEL R201, R4, -INF , !P1 ;  /* 0xff80000004c97808 */ /* 0x010fe20004800000 */
        /* <DEDUP_REMOVED lines=65> */
.L_x_1036:
[----:B------:R-:W-:Y:S05]  /*5870*/  BSYNC B0 ;  /* 0x0000000000007941 */ /* 0x000fea0003800000 */
.L_x_1035:
[----:B------:R-:W0:Y:S02]  /*5880*/  LDGDEPBAR ;  /* 0x00000000000079af */ /* 0x000e240000000000 */
.L_x_1034:
        /* <DEDUP_REMOVED lines=70> */
[----:B-1----:R-:W-:Y:S01]  /*5cf0*/  FMNMX.FTZ R103, R103, R6, !PT ;  /* 0x0000000667677209 */ /* 0x002fe20007810000 */
[----:B------:R-:W-:Y:S01]  /*5d00*/  LDSM.16.MT88.4 R44, [R226+0xb400] ;  /* 0x00b40000e22c783b */ /* 0x000fe20000004200 */
        /* <DEDUP_REMOVED lines=90> */
[----:B------:R-:W-:Y:S03]  /*62b0*/  LDSM.16.MT88.4 R24, [R224+0xa400] ;  /* 0x00a40000e018783b */ /* 0x000fe60000004200 */
[----:B------:R1:W-:Y:S01]  /*62c0*/  MUFU.EX2 R208, R2 ;  /* 0x0000000200d07308 */ /* 0x0003e20000000800 */
[C---:B------:R-:W-:Y:S06]  /*62d0*/  HMMA.16816.F32 R64, R8.reuse, R20, RZ ;  /* 0x000000140840723c */ /* 0x040fec00000018ff */
[C---:B------:R-:W-:Y:S01]  /*62e0*/  HMMA.16816.F32 R132, R8.reuse, R22, RZ ;  /* 0x000000160884723c */ /* 0x040fe200000018ff */
[----:B------:R-:W-:Y:S05]  /*62f0*/  LDSM.16.MT88.4 R20, [R224+0x9400] ;  /* 0x00940000e014783b */ /* 0x000fea0000004200 */
[----:B------:R-:W-:Y:S01]  /*6300*/  HMMA.16816.F32 R56, R8, R36, RZ ;  /* 0x000000240838723c */ /* 0x000fe200000018ff */
[----:B-1----:R-:W-:-:S05]  /*6310*/  FFMA.FTZ R2, R129, UR21, -R13 ;  /* 0x0000001581027c23 */ /* 0x002fca000801080d */
[C---:B------:R-:W-:Y:S01]  /*6320*/  HMMA.16816.F32 R144, R8.reuse, R38, RZ ;  /* 0x000000260890723c */ /* 0x040fe200000018ff */
[----:B------:R1:W-:Y:S05]  /*6330*/  MUFU.EX2 R250, R2 ;  /* 0x0000000200fa7308 */ /* 0x0003ea0000000800 */
[C---:B------:R-:W-:Y:S06]  /*6340*/  HMMA.16816.F32 R52, R8.reuse, R40, RZ ;  /* 0x000000280834723c */ /* 0x040fec00000018ff */
[----:B------:R-:W-:Y:S01]  /*6350*/  HMMA.16816.F32 R36, R8, R48, RZ ;  /* 0x000000300824723c */ /* 0x000fe200000018ff */
[----:B-1----:R-:W-:-:S05]  /*6360*/  FFMA.FTZ R2, R128, UR21, -R13 ;  /* 0x0000001580027c23 */ /* 0x002fca000801080d */
[----:B------:R-:W-:Y:S01]  /*6370*/  HMMA.16816.F32 R128, R8, R18, RZ ;  /* 0x000000120880723c */ /* 0x000fe200000018ff */
[----:B------:R-:W1:Y:S01]  /*6380*/  LDSM.16.MT88.4 R16, [R226+0x9400] ;  /* 0x00940000e210783b */ /* 0x000e620000004200 */
[----:B------:R2:W3:Y:S02]  /*6390*/  MUFU.EX2 R213, R2 ;  /* 0x0000000200d57308 */ /* 0x0004e40000000800 */
[----:B--2---:R-:W-:Y:S01]  /*63a0*/  FFMA.FTZ R2, R107, UR21, -R13 ;  /* 0x000000156b027c23 */ /* 0x004fe2000801080d */
[----:B---3--:R-:W-:Y:S01]  /*63b0*/  F2FP.F16.F32.PACK_AB R4, R213, R250 ;  /* 0x000000fad504723e */ /* 0x008fe200000000ff */
[----:B------:R-:W-:-:S04]  /*63c0*/  IMAD.MOV.U32 R107, RZ, RZ, R207 ;  /* 0x000000ffff6b7224 */ /* 0x000fc800078e00cf */
[----:B------:R2:W-:Y:S02]  /*63d0*/  MUFU.EX2 R211, R2 ;  /* 0x0000000200d37308 */ /* 0x0005e40000000800 */
[----:B--2---:R-:W-:Y:S01]  /*63e0*/  FFMA.FTZ R2, R106, UR21, -R13 ;  /* 0x000000156a027c23 */ /* 0x004fe2000801080d */
[----:B------:R-:W-:-:S05]  /*63f0*/  IMAD.MOV.U32 R106, RZ, RZ, R210 ;  /* 0x000000ffff6a7224 */ /* 0x000fca00078e00d2 */
        /* <DEDUP_REMOVED lines=12> */
[----:B---3--:R-:W-:Y:S01]  /*64c0*/  F2FP.F16.F32.PACK_AB R7, R244, R245 ;  /* 0x000000f5f407723e */ /* 0x008fe200000000ff */
[----:B------:R-:W-:Y:S01]  /*64d0*/  HMMA.16816.F32 R148, R8, R42, RZ ;  /* 0x0000002a0894723c */ /* 0x000fe200000018ff */
[----:B------:R-:W-:Y:S03]  /*64e0*/  LDSM.16.MT88.4 R40, [R226+0x9800] ;  /* 0x00980000e228783b */ /* 0x000fe60000004200 */
[----:B------:R2:W-:Y:S02]  /*64f0*/  MUFU.EX2 R241, R2 ;  /* 0x0000000200f17308 */ /* 0x0005e40000000800 */
[C---:B-1----:R-:W-:Y:S06]  /*6500*/  HMMA.16816.F32 R136, R4.reuse, R18, R88 ;  /* 0x000000120488723c */ /* 0x042fec0000001858 */
[C---:B------:R-:W-:Y:S06]  /*6510*/  HMMA.16816.F32 R88, R4.reuse, R26, R84 ;  /* 0x0000001a0458723c */ /* 0x040fec0000001854 */
[----:B------:R-:W-:Y:S01]  /*6520*/  HMMA.16816.F32 R84, R4, R30, R80 ;  /* 0x0000001e0454723c */ /* 0x000fe20000001850 */
[----:B--2---:R-:W-:-:S04]  /*6530*/  FFMA.FTZ R2, R152, UR21, -R0 ;  /* 0x0000001598027c23 */ /* 0x004fc80008010800 */
[----:B------:R1:W2:Y:S01]  /*6540*/  MUFU.EX2 R242, R2 ;  /* 0x0000000200f27308 */ /* 0x0002a20000000800 */
[----:B------:R-:W-:Y:S01]  /*6550*/  HMMA.16816.F32 R152, R8, R50, RZ ;  /* 0x000000320898723c */ /* 0x000fe200000018ff */
[----:B------:R-:W-:Y:S05]  /*6560*/  LDSM.16.MT88.4 R48, [R224+0x9800] ;  /* 0x00980000e030783b */ /* 0x000fea0000004200 */
[----:B------:R-:W-:Y:S01]  /*6570*/  HMMA.16816.F32 R80, R4, R34, R76 ;  /* 0x000000220450723c */ /* 0x000fe2000000184c */
[----:B------:R-:W-:Y:S02]  /*6580*/  F2FP.F16.F32.PACK_AB R8, R214, R179 ;  /* 0x000000b3d608723e */ /* 0x000fe400000000ff */
[----:B------:R-:W-:-:S03]  /*6590*/  F2FP.F16.F32.PACK_AB R10, R208, R212 ;  /* 0x000000d4d00a723e */ /* 0x000fc600000000ff */
        /* <DEDUP_REMOVED lines=11> */
[C---:B------:R-:W-:Y:S06]  /*6650*/  HMMA.16816.F32 R108, R4.reuse, R32, R108 ;  /* 0x00000020046c723c */ /* 0x040fec000000186c */
[----:B------:R-:W-:Y:S01]  /*6660*/  HMMA.16816.F32 R96, R4, R44, R96 ;  /* 0x0000002c0460723c */ /* 0x000fe20000001860 */
[----:B-1----:R-:W-:Y:S01]  /*6670*/  FFMA.FTZ R2, R162, UR21, -R3 ;  /* 0x00000015a2027c23 */ /* 0x002fe20008010803 */
[----:B--2---:R-:W-:-:S03]  /*6680*/  F2FP.F16.F32.PACK_AB R11, R239, R240 ;  /* 0x000000f0ef0b723e */ /* 0x004fc600000000ff */
[----:B------:R1:W-:Y:S04]  /*6690*/  MUFU.EX2 R223, R2 ;  /* 0x0000000200df7308 */ /* 0x0003e80000000800 */
[C---:B------:R-:W-:Y:S06]  /*66a0*/  HMMA.16816.F32 R72, R8.reuse, R20, R68 ;  /* 0x000000140848723c */ /* 0x040fec0000001844 */
[C---:B------:R-:W-:Y:S06]  /*66b0*/  HMMA.16816.F32 R68, R8.reuse, R16, R64 ;  /* 0x000000100844723c */ /* 0x040fec0000001840 */
[----:B------:R-:W-:Y:S01]  /*66c0*/  HMMA.16816.F32 R64, R8, R24, R60 ;  /* 0x000000180840723c */ /* 0x000fe2000000183c */
[----:B-1----:R-:W-:-:S04]  /*66d0*/  FFMA.FTZ R2, R161, UR21, -R13 ;  /* 0x00000015a1027c23 */ /* 0x002fc8000801080d */
[----:B------:R1:W-:Y:S01]  /*66e0*/  MUFU.EX2 R222, R2 ;  /* 0x0000000200de7308 */ /* 0x0003e20000000800 */
[C---:B------:R-:W-:Y:S01]  /*66f0*/  HMMA.16816.F32 R60, R8.reuse, R22, R128 ;  /* 0x00000016083c723c */ /* 0x040fe20000001880 */
[----:B------:R-:W-:Y:S05]  /*6700*/  LDSM.16.MT88.4 R20, [R226+0xb800] ;  /* 0x00b80000e214783b */ /* 0x000fea0000004200 */
[----:B------:R-:W-:Y:S01]  /*6710*/  HMMA.16816.F32 R184, R8, R32, R52 ;  /* 0x0000002008b8723c */ /* 0x000fe20000001834 */
[----:B------:R-:W-:Y:S01]  /*6720*/  MOV R131, R214 ;  /* 0x000000d600837202 */ /* 0x000fe20000000f00 */
[----:B------:R-:W-:Y:S01]  /*6730*/  IMAD.MOV.U32 R130, RZ, RZ, R213 ;  /* 0x000000ffff827224 */ /* 0x000fe200078e00d5 */
[----:B------:R-:W-:-:S02]  /*6740*/  MOV R129, R212 ;  /* 0x000000d400817202 */ /* 0x000fc40000000f00 */
[----:B------:R-:W-:Y:S01]  /*6750*/  MOV R128, R211 ;  /* 0x000000d300807202 */ /* 0x000fe20000000f00 */
[----:B------:R-:W-:Y:S01]  /*6760*/  HMMA.16816.F32 R52, R8, R26, R140 ;  /* 0x0000001a0834723c */ /* 0x000fe2000000188c */
[----:B------:R-:W2:Y:S01]  /*6770*/  LDSM.16.MT88.4 R24, [R226+0xa800] ;  /* 0x00a80000e218783b */ /* 0x000ea20000004200 */
[----:B-1----:R-:W-:-:S04]  /*6780*/  FFMA.FTZ R2, R160, UR21, -R13 ;  /* 0x00000015a0027c23 */ /* 0x002fc8000801080d */
[C---:B------:R-:W-:Y:S01]  /*6790*/  HMMA.16816.F32 R160, R8.reuse, R28, R56 ;  /* 0x0000001c08a0723c */ /* 0x040fe20000001838 */
[----:B------:R1:W3:Y:S05]  /*67a0*/  MUFU.EX2 R221, R2 ;  /* 0x0000000200dd7308 */ /* 0x0002ea0000000800 */
[C---:B------:R-:W-:Y:S01]  /*67b0*/  HMMA.16816.F32 R56, R8.reuse, R18, R132 ;  /* 0x000000120838723c */ /* 0x040fe20000001884 */
[----:B------:R-:W-:Y:S05]  /*67c0*/  LDSM.16.MT88.4 R16, [R224+0xb800] ;  /* 0x00b80000e010783b */ /* 0x000fea0000004200 */
[----:B------:R-:W-:Y:S01]  /*67d0*/  HMMA.16816.F32 R188, R8, R44, R36 ;  /* 0x0000002c08bc723c */ /* 0x000fe20000001824 */
[----:B------:R-:W-:Y:S01]  /*67e0*/  MOV R135, R209 ;  /* 0x000000d100877202 */ /* 0x000fe20000000f00 */
[----:B------:R-:W4:Y:S01]  /*67f0*/  LDSM.16.MT88.4 R36, [R224+0xa800] ;  /* 0x00a80000e024783b */ /* 0x000f220000004200 */
[----:B------:R-:W-:-:S02]  /*6800*/  MOV R134, R208 ;  /* 0x000000d000867202 */ /* 0x000fc40000000f00 */
[----:B------:R-:W-:Y:S01]  /*6810*/  MOV R132, R181 ;  /* 0x000000b500847202 */ /* 0x000fe20000000f00 */
[C---:B------:R-:W-:Y:S01]  /*6820*/  HMMA.16816.F32 R32, R8.reuse, R34, R148 ;  /* 0x000000220820723c */ /* 0x040fe20000001894 */
[----:B-1----:R-:W-:Y:S01]  /*6830*/  FFMA.FTZ R2, R159, UR21, -R13 ;  /* 0x000000159f027c23 */ /* 0x002fe2000801080d */
[----:B---3--:R-:W-:Y:S02]  /*6840*/  F2FP.F16.F32.PACK_AB R4, R221, R222 ;  /* 0x000000dedd04723e */ /* 0x008fe400000000ff */
[----:B------:R-:W-:Y:S01]  /*6850*/  MOV R133, R178 ;  /* 0x000000b200857202 */ /* 0x000fe20000000f00 */
[----:B------:R1:W-:Y:S01]  /*6860*/  MUFU.EX2 R220, R2 ;  /* 0x0000000200dc7308 */ /* 0x0003e20000000800 */
[----:B------:R-:W-:Y:S01]  /*6870*/  HMMA.16816.F32 R28, R8, R30, R144 ;  /* 0x0000001e081c723c */ /* 0x000fe20000001890 */
[----:B------:R-:W-:-:S05]  /*6880*/  MOV R149, R107 ;  /* 0x0000006b00957202 */ /* 0x000fca0000000f00 */
[----:B------:R-:W-:Y:S01]  /*6890*/  HMMA.16816.F32 R44, R8, R46, R152 ;  /* 0x0000002e082c723c */ /* 0x000fe20000001898 */
[----:B------:R-:W-:Y:S01]  /*68a0*/  IMAD.MOV.U32 R147, RZ, RZ, R179 ;  /* 0x000000ffff937224 */ /* 0x000fe200078e00b3 */
[----:B------:R-:W-:Y:S01]  /*68b0*/  MOV R146, R177 ;  /* 0x000000b100927202 */ /* 0x000fe20000000f00 */
[----:B-1----:R-:W-:-:S04]  /*68c0*/  FFMA.FTZ R2, R157, UR21, -R13 ;  /* 0x000000159d027c23 */ /* 0x002fc8000801080d */
[----:B------:R1:W3:Y:S02]  /*68d0*/  MUFU.EX2 R219, R2 ;  /* 0x0000000200db7308 */ /* 0x0002e40000000800 */
[----:B-1----:R-:W-:Y:S01]  /*68e0*/  FFMA.FTZ R2, R167, UR21, -R12 ;  /* 0x00000015a7027c23 */ /* 0x002fe2000801080c */
[----:B------:R-:W-:Y:S02]  /*68f0*/  MOV R167, R206 ;  /* 0x000000ce00a77202 */ /* 0x000fe40000000f00 */
[----:B---3--:R-:W-:-:S03]  /*6900*/  F2FP.F16.F32.PACK_AB R6, R219, R220 ;  /* 0x000000dcdb06723e */ /* 0x008fc600000000ff */
[----:B------:R1:W-:Y:S01]  /*6910*/  MUFU.EX2 R218, R2 ;  /* 0x0000000200da7308 */ /* 0x0003e20000000800 */
[----:B------:R-:W-:Y:S02]  /*6920*/  IMAD.MOV.U32 R150, RZ, RZ, R167 ;  /* 0x000000ffff967224 */ /* 0x000fe400078e00a7 */
[----:B-1----:R-:W-:Y:S01]  /*6930*/  FFMA.FTZ R2, R166, UR21, -R12 ;  /* 0x00000015a6027c23 */ /* 0x002fe2000801080c */
[----:B------:R-:W-:-:S04]  /*6940*/  MOV R166, R205 ;  /* 0x000000cd00a67202 */ /* 0x000fc80000000f00 */
[----:B------:R1:W3:Y:S01]  /*6950*/  MUFU.EX2 R217, R2 ;  /* 0x0000000200d97308 */ /* 0x0002e20000000800 */
[----:B------:R-:W-:Y:S01]  /*6960*/  MOV R148, R166 ;  /* 0x000000a600947202 */ /* 0x000fe20000000f00 */
[----:B-1----:R-:W-:Y:S01]  /*6970*/  FFMA.FTZ R2, R164, UR21, -R12 ;  /* 0x00000015a4027c23 */ /* 0x002fe2000801080c */
[----:B---3--:R-:W-:Y:S01]  /*6980*/  F2FP.F16.F32.PACK_AB R5, R217, R218 ;  /* 0x000000dad905723e */ /* 0x008fe200000000ff */
[----:B------:R-:W-:-:S04]  /*6990*/  IMAD.MOV.U32 R164, RZ, RZ, R183 ;  /* 0x000000ffffa47224 */ /* 0x000fc800078e00b7 */
[----:B------:R1:W-:Y:S02]  /*69a0*/  MUFU.EX2 R216, R2 ;  /* 0x0000000200d87308 */ /* 0x0003e40000000800 */
[----:B-1----:R-:W-:Y:S01]  /*69b0*/  FFMA.FTZ R2, R165, UR21, -R12 ;  /* 0x00000015a5027c23 */ /* 0x002fe2000801080c */
[----:B------:R-:W-:-:S05]  /*69c0*/  MOV R165, R182 ;  /* 0x000000b600a57202 */ /* 0x000fca0000000f00 */
[----:B------:R1:W3:Y:S01]  /*69d0*/  MUFU.EX2 R215, R2 ;  /* 0x0000000200d77308 */ /* 0x0002e20000000800 */
[----:B------:R-:W-:Y:S01]  /*69e0*/  MOV R151, R165 ;  /* 0x000000a500977202 */ /* 0x000fe20000000f00 */
[----:B-1----:R-:W-:Y:S01]  /*69f0*/  FFMA.FTZ R2, R173, UR21, -R3 ;  /* 0x00000015ad027c23 */ /* 0x002fe20008010803 */
[----:B---3--:R-:W-:-:S05]  /*6a00*/  F2FP.F16.F32.PACK_AB R7, R215, R216 ;  /* 0x000000d8d707723e */ /* 0x008fca00000000ff */
[----:B------:R1:W3:Y:S02]  /*6a10*/  MUFU.EX2 R214, R2 ;  /* 0x0000000200d67308 */ /* 0x0002e40000000800 */
[C---:B--2---:R-:W-:Y:S06]  /*6a20*/  HMMA.16816.F32 R156, R4.reuse, R24, R112 ;  /* 0x00000018049c723c */ /* 0x044fec0000001870 */
[C---:B------:R-:W-:Y:S06]  /*6a30*/  HMMA.16816.F32 R124, R4.reuse, R48, R124 ;  /* 0x00000030047c723c */ /* 0x040fec000000187c */
[----:B----4-:R-:W-:Y:S01]  /*6a40*/  HMMA.16816.F32 R152, R4, R36, R116 ;  /* 0x000000240498723c */ /* 0x010fe20000001874 */
[----:B-1----:R-:W-:Y:S01]  /*6a50*/  FFMA.FTZ R2, R172, UR21, -R3 ;  /* 0x00000015ac027c23 */ /* 0x002fe20008010803 */
[----:B---3--:R-:W-:-:S03]  /*6a60*/  F2FP.F16.F32.PACK_AB R8, R214, R223 ;  /* 0x000000dfd608723e */ /* 0x008fc600000000ff */
[----:B------:R1:W-:Y:S01]  /*6a70*/  MUFU.EX2 R213, R2 ;  /* 0x0000000200d57308 */ /* 0x0003e20000000800 */
[C---:B------:R-:W-:Y:S06]  /*6a80*/  HMMA.16816.F32 R116, R4.reuse, R50, R92 ;  /* 0x000000320474723c */ /* 0x040fec000000185c */
[C---:B------:R-:W-:Y:S01]  /*6a90*/  HMMA.16816.F32 R140, R4.reuse, R40, R120 ;  /* 0x00000028048c723c */ /* 0x040fe20000001878 */
[----:B------:R-:W2:Y:S05]  /*6aa0*/  LDSM.16.MT88.4 R120, [R224+0x9c00] ;  /* 0x009c0000e078783b */ /* 0x000eaa0000004200 */
[----:B------:R-:W-:Y:S01]  /*6ab0*/  HMMA.16816.F32 R88, R4, R38, R88 ;  /* 0x000000260458723c */ /* 0x000fe20000001858 */
[----:B-1----:R-:W-:Y:S01]  /*6ac0*/  FFMA.FTZ R2, R171, UR21, -R3 ;  /* 0x00000015ab027c23 */ /* 0x002fe20008010803 */
[----:B------:R-:W-:-:S04]  /*6ad0*/  MOV R171, R164 ;  /* 0x000000a400ab7202 */ /* 0x000fc80000000f00 */
[C---:B------:R-:W-:Y:S01]  /*6ae0*/  HMMA.16816.F32 R136, R4.reuse, R42, R136 ;  /* 0x0000002a0488723c */ /* 0x040fe20000001888 */
[----:B------:R1:W3:Y:S05]  /*6af0*/  MUFU.EX2 R212, R2 ;  /* 0x0000000200d47308 */ /* 0x0002ea0000000800 */
[----:B------:R-:W-:Y:S01]  /*6b00*/  HMMA.16816.F32 R164, R4, R18, R80 ;  /* 0x0000001204a4723c */ /* 0x000fe20000001850 */
[----:B------:R-:W-:Y:S01]  /*6b10*/  LDSM.16.MT88.4 R80, [R224+0xbc00] ;  /* 0x00bc0000e050783b */ /* 0x000fe20000004200 */
[----:B-1----:R-:W-:Y:S01]  /*6b20*/  FFMA.FTZ R2, R170, UR21, -R3 ;  /* 0x00000015aa027c23 */ /* 0x002fe20008010803 */
[----:B---3--:R-:W-:Y:S01]  /*6b30*/  F2FP.F16.F32.PACK_AB R10, R212, R213 ;  /* 0x000000d5d40a723e */ /* 0x008fe200000000ff */
[----:B------:R-:W-:-:S02]  /*6b40*/  IMAD.MOV.U32 R170, RZ, RZ, R147 ;  /* 0x000000ffffaa7224 */ /* 0x000fc400078e0093 */
[----:B------:R1:W-:Y:S02]  /*6b50*/  MUFU.EX2 R211, R2 ;  /* 0x0000000200d37308 */ /* 0x0003e40000000800 */
[----:B-1----:R-:W-:-:S06]  /*6b60*/  FFMA.FTZ R2, R169, UR21, -R3 ;  /* 0x00000015a9027c23 */ /* 0x002fcc0008010803 */
[----:B------:R1:W3:Y:S02]  /*6b70*/  MUFU.EX2 R210, R2 ;  /* 0x0000000200d27308 */ /* 0x0002e40000000800 */
[--C-:B-1----:R-:W-:Y:S01]  /*6b80*/  FFMA.FTZ R2, R168, UR21, -R3.reuse ;  /* 0x00000015a8027c23 */ /* 0x102fe20008010803 */
[----:B------:R-:W-:-:S05]  /*6b90*/  FFMA.FTZ R3, R174, UR21, -R3 ;  /* 0x00000015ae037c23 */ /* 0x000fca0008010803 */
[----:B------:R1:W-:Y:S08]  /*6ba0*/  MUFU.EX2 R209, R2 ;  /* 0x0000000200d17308 */ /* 0x0003f00000000800 */
[----:B------:R4:W5:Y:S01]  /*6bb0*/  MUFU.EX2 R207, R3 ;  /* 0x0000000300cf7308 */ /* 0x0009620000000800 */
[----:B-1----:R-:W-:Y:S02]  /*6bc0*/  FFMA.FTZ R2, R176, UR21, -R0 ;  /* 0x00000015b0027c23 */ /* 0x002fe40008010800 */
[----:B------:R-:W-:Y:S05]  /*6bd0*/  HMMA.16816.F32 R176, R4, R16, R108 ;  /* 0x0000001004b0723c */ /* 0x000fea000000186c */
[----:B------:R1:W-:Y:S01]  /*6be0*/  MUFU.EX2 R208, R2 ;  /* 0x0000000200d07308 */ /* 0x0003e20000000800 */
[----:B----4-:R-:W-:-:S05]  /*6bf0*/  MOV R3, R14 ;  /* 0x0000000e00037202 */ /* 0x010fca0000000f00 */
[----:B------:R-:W-:Y:S01]  /*6c00*/  FADD.FTZ R3, R3, R252 ;  /* 0x000000fc03037221 */ /* 0x000fe20000010000 */
[----:B-1----:R-:W-:Y:S02]  /*6c10*/  FFMA.FTZ R2, R180, UR21, -R0 ;  /* 0x00000015b4027c23 */ /* 0x002fe40008010800 */
[----:B------:R-:W-:Y:S02]  /*6c20*/  HMMA.16816.F32 R180, R4, R20, R96 ;  /* 0x0000001404b4723c */ /* 0x000fe40000001860 */
[----:B------:R1:W4:Y:S05]  /*6c30*/  MUFU.EX2 R206, R2 ;  /* 0x0000000200ce7308 */ /* 0x00032a0000000800 */
[----:B---3--:R-:W-:-:S02]  /*6c40*/  F2FP.F16.F32.PACK_AB R96, R210, R211 ;  /* 0x000000d3d260723e */ /* 0x008fc400000000ff */
[----:B-----5:R-:W-:Y:S01]  /*6c50*/  F2FP.F16.F32.PACK_AB R98, R207, R209 ;  /* 0x000000d1cf62723e */ /* 0x020fe200000000ff */
[----:B-1----:R-:W-:Y:S01]  /*6c60*/  FFMA.FTZ R2, R197, UR21, -R0 ;  /* 0x00000015c5027c23 */ /* 0x002fe20008010800 */
[----:B----4-:R-:W-:-:S03]  /*6c70*/  F2FP.F16.F32.PACK_AB R9, R206, R208 ;  /* 0x000000d0ce09723e */ /* 0x010fc600000000ff */
[----:B------:R1:W-:Y:S02]  /*6c80*/  MUFU.EX2 R205, R2 ;  /* 0x0000000200cd7308 */ /* 0x0003e40000000800 */
[--C-:B-1----:R-:W-:Y:S02]  /*6c90*/  FFMA.FTZ R2, R175, UR21, -R0.reuse ;  /* 0x00000015af027c23 */ /* 0x102fe40008010800 */
[----:B------:R-:W-:Y:S04]  /*6ca0*/  HMMA.16816.F32 R172, R4, R26, R84 ;  /* 0x0000001a04ac723c */ /* 0x000fe80000001854 */
[----:B------:R1:W3:Y:S02]  /*6cb0*/  MUFU.EX2 R197, R2 ;  /* 0x0000000200c57308 */ /* 0x0002e40000000800 */
[----:B-1----:R-:W-:Y:S01]  /*6cc0*/  FFMA.FTZ R2, R192, UR21, -R0 ;  /* 0x00000015c0027c23 */ /* 0x002fe20008010800 */
[----:B---3--:R-:W-:-:S02]  /*6cd0*/  F2FP.F16.F32.PACK_AB R11, R197, R205 ;  /* 0x000000cdc50b723e */ /* 0x008fc400000000ff */
[----:B------:R-:W-:-:S03]  /*6ce0*/  MOV R192, R146 ;  /* 0x0000009200c07202 */ /* 0x000fc60000000f00 */
[----:B------:R1:W-:Y:S01]  /*6cf0*/  MUFU.EX2 R107, R2 ;  /* 0x00000002006b7308 */ /* 0x0003e20000000800 */
[----:B------:R-:W-:Y:S01]  /*6d00*/  HMMA.16816.F32 R144, R4, R22, R76 ;  /* 0x000000160490723c */ /* 0x000fe2000000184c */
[----:B------:R-:W-:Y:S05]  /*6d10*/  LDSM.16.MT88.4 R4, [R226+0xbc00] ;  /* 0x00bc0000e204783b */ /* 0x000fea0000004200 */
        /* <DEDUP_REMOVED lines=17> */
[----:B------:R-:W-:Y:S01]  /*6e30*/  MOV R25, R135 ;  /* 0x0000008700197202 */ /* 0x000fe20000000f00 */
[----:B------:R-:W-:Y:S01]  /*6e40*/  FADD.FTZ R3, R39, R3 ;  /* 0x0000000327037221 */ /* 0x000fe20000010000 */
[----:B------:R1:W3:Y:S01]  /*6e50*/  MUFU.EX2 R49, R2 ;  /* 0x0000000200317308 */ /* 0x0002e20000000800 */
[----:B------:R-:W-:Y:S01]  /*6e60*/  MOV R24, R15 ;  /* 0x0000000f00187202 */ /* 0x000fe20000000f00 */
[----:B------:R-:W-:Y:S01]  /*6e70*/  HMMA.16816.F32 R84, R8, R20, R188 ;  /* 0x000000140854723c */ /* 0x000fe200000018bc */
[----:B------:R-:W-:Y:S02]  /*6e80*/  MOV R42, R148 ;  /* 0x00000094002a7202 */ /* 0x000fe40000000f00 */
[----:B------:R-:W-:-:S03]  /*6e90*/  MOV R43, R171 ;  /* 0x000000ab002b7202 */ /* 0x000fc60000000f00 */
[C---:B------:R-:W-:Y:S06]  /*6ea0*/  HMMA.16816.F32 R28, R8.reuse, R26, R28 ;  /* 0x0000001a081c723c */ /* 0x040fec000000181c */
[----:B------:R-:W-:Y:S01]  /*6eb0*/  HMMA.16816.F32 R32, R8, R18, R32 ;  /* 0x000000120820723c */ /* 0x000fe20000001820 */
[----:B-1----:R-:W-:Y:S01]  /*6ec0*/  FFMA.FTZ R2, R193, UR21, -R13 ;  /* 0x00000015c1027c23 */ /* 0x002fe2000801080d */
[----:B------:R-:W-:-:S04]  /*6ed0*/  MOV R193, R131 ;  /* 0x0000008300c17202 */ /* 0x000fc80000000f00 */
[----:B------:R-:W-:Y:S01]  /*6ee0*/  HMMA.16816.F32 R128, R8, R40, R68 ;  /* 0x000000280880723c */ /* 0x000fe20000001844 */
[----:B------:R1:W-:Y:S01]  /*6ef0*/  MUFU.EX2 R48, R2 ;  /* 0x0000000200307308 */ /* 0x0003e20000000800 */
[----:B---3--:R-:W-:-:S04]  /*6f00*/  F2FP.F16.F32.PACK_AB R92, R49, R106 ;  /* 0x0000006a315c723e */ /* 0x008fc800000000ff */
[C---:B------:R-:W-:Y:S06]  /*6f10*/  HMMA.16816.F32 R68, R8.reuse, R16, R184 ;  /* 0x000000100844723c */ /* 0x040fec00000018b8 */
[----:B------:R-:W-:Y:S01]  /*6f20*/  HMMA.16816.F32 R20, R8, R22, R44 ;  /* 0x000000160814723c */ /* 0x000fe2000000182c */
[----:B-1----:R-:W-:Y:S01]  /*6f30*/  FFMA.FTZ R2, R195, UR21, -R13 ;  /* 0x00000015c3027c23 */ /* 0x002fe2000801080d */
[----:B------:R-:W-:Y:S02]  /*6f40*/  IMAD.MOV.U32 R195, RZ, RZ, R170 ;  /* 0x000000ffffc37224 */ /* 0x000fe400078e00aa */
[----:B------:R-:W-:Y:S01]  /*6f50*/  LDSM.16.MT88.4 R168, [R226+0xac00] ;  /* 0x00ac0000e2a8783b */ /* 0x000fe20000004200 */
[----:B------:R1:W3:Y:S02]  /*6f60*/  MUFU.EX2 R41, R2 ;  /* 0x0000000200297308 */ /* 0x0002e40000000800 */
[----:B-1----:R-:W-:Y:S01]  /*6f70*/  FFMA.FTZ R2, R200, UR21, -R12 ;  /* 0x00000015c8027c23 */ /* 0x002fe2000801080c */
[----:B------:R-:W-:-:S02]  /*6f80*/  MOV R200, R149 ;  /* 0x0000009500c87202 */ /* 0x000fc40000000f00 */
[----:B---3--:R-:W-:-:S03]  /*6f90*/  F2FP.F16.F32.PACK_AB R94, R41, R48 ;  /* 0x00000030295e723e */ /* 0x008fc600000000ff */
[----:B------:R1:W-:Y:S01]  /*6fa0*/  MUFU.EX2 R40, R2 ;  /* 0x0000000200287308 */ /* 0x0003e20000000800 */
[----:B------:R-:W-:-:S04]  /*6fb0*/  FADD.FTZ R3, R200, R3 ;  /* 0x00000003c8037221 */ /* 0x000fc80000010000 */
[----:B------:R-:W-:-:S04]  /*6fc0*/  FADD.FTZ R3, R195, R3 ;  /* 0x00000003c3037221 */ /* 0x000fc80000010000 */
[----:B------:R-:W-:Y:S01]  /*6fd0*/  FADD.FTZ R3, R193, R3 ;  /* 0x00000003c1037221 */ /* 0x000fe20000010000 */
[--C-:B-1----:R-:W-:Y:S01]  /*6fe0*/  FFMA.FTZ R2, R198, UR21, -R12.reuse ;  /* 0x00000015c6027c23 */ /* 0x102fe2000801080c */
[----:B------:R-:W-:Y:S02]  /*6ff0*/  MOV R198, R151 ;  /* 0x0000009700c67202 */ /* 0x000fe40000000f00 */
[----:B------:R-:W-:Y:S01]  /*7000*/  LDSM.16.MT88.4 R148, [R224+0xac00] ;  /* 0x00ac0000e094783b */ /* 0x000fe20000004200 */
[----:B------:R1:W3:Y:S02]  /*7010*/  MUFU.EX2 R36, R2 ;  /* 0x0000000200247308 */ /* 0x0002e40000000800 */
[----:B-1----:R-:W-:Y:S01]  /*7020*/  FFMA.FTZ R2, R199, UR21, -R12 ;  /* 0x00000015c7027c23 */ /* 0x002fe2000801080c */
[----:B------:R-:W-:Y:S01]  /*7030*/  IMAD.MOV.U32 R199, RZ, RZ, R134 ;  /* 0x000000ffffc77224 */ /* 0x000fe200078e0086 */
[----:B---3--:R-:W-:Y:S01]  /*7040*/  F2FP.F16.F32.PACK_AB R93, R36, R40 ;  /* 0x00000028245d723e */ /* 0x008fe200000000ff */
[----:B------:R-:W1:Y:S03]  /*7050*/  LDSM.16.MT88.4 R132, [R226+0x9c00] ;  /* 0x009c0000e284783b */ /* 0x000e660000004200 */
[----:B------:R3:W-:Y:S01]  /*7060*/  MUFU.EX2 R15, R2 ;  /* 0x00000002000f7308 */ /* 0x0007e20000000800 */
[----:B------:R-:W-:-:S04]  /*7070*/  FADD.FTZ R8, R38, R199 ;  /* 0x000000c726087221 */ /* 0x000fc80000010000 */
[----:B------:R-:W-:Y:S01]  /*7080*/  FADD.FTZ R8, R37, R8 ;  /* 0x0000000825087221 */ /* 0x000fe20000010000 */
[----:B---3--:R-:W-:-:S04]  /*7090*/  FFMA.FTZ R2, R201, UR21, -R12 ;  /* 0x00000015c9027c23 */ /* 0x008fc8000801080c */
[----:B------:R3:W4:Y:S02]  /*70a0*/  MUFU.EX2 R14, R2 ;  /* 0x00000002000e7308 */ /* 0x0007240000000800 */
[----:B---3--:R-:W-:Y:S01]  /*70b0*/  FFMA.FTZ R2, R202, UR21, -R0 ;  /* 0x00000015ca027c23 */ /* 0x008fe20008010800 */
[----:B----4-:R-:W-:-:S05]  /*70c0*/  F2FP.F16.F32.PACK_AB R95, R14, R15 ;  /* 0x0000000f0e5f723e */ /* 0x010fca00000000ff */
[----:B------:R3:W4:Y:S02]  /*70d0*/  MUFU.EX2 R13, R2 ;  /* 0x00000002000d7308 */ /* 0x0007240000000800 */
[C---:B--2---:R-:W-:Y:S06]  /*70e0*/  HMMA.16816.F32 R108, R92.reuse, R120, R124 ;  /* 0x000000785c6c723c */ /* 0x044fec000000187c */
[C---:B-1----:R-:W-:Y:S06]  /*70f0*/  HMMA.16816.F32 R124, R92.reuse, R132, R140 ;  /* 0x000000845c7c723c */ /* 0x042fec000000188c */
[----:B------:R-:W-:Y:S01]  /*7100*/  HMMA.16816.F32 R140, R92, R148, R152 ;  /* 0x000000945c8c723c */ /* 0x000fe20000001898 */
[--C-:B---3--:R-:W-:Y:S01]  /*7110*/  FFMA.FTZ R2, R203, UR21, -R0.reuse ;  /* 0x00000015cb027c23 */ /* 0x108fe20008010800 */
[----:B------:R-:W-:Y:S01]  /*7120*/  FFMA.FTZ R0, R204, UR21, -R0 ;  /* 0x00000015cc007c23 */ /* 0x000fe20008010800 */
[----:B----4-:R-:W-:-:S02]  /*7130*/  F2FP.F16.F32.PACK_AB R97, R13, R107 ;  /* 0x0000006b0d61723e */ /* 0x010fc400000000ff */
        /* <DEDUP_REMOVED lines=69> */
[----:B------:R1:W-:Y:S03]  /*7590*/  STL [R1], R0 ;  /* 0x0000000001007387 */ /* 0x0003e60000100800 */
        /* <DEDUP_REMOVED lines=21> */
[----:B------:R-:W-:-:S08]  /*76f0*/  UISETP.GT.AND UP0, UPT, UR17, UR12, UPT ;  /* 0x0000000c1100728c */ /* 0x000fd0000bf04270 */
[----:B------:R-:W1:Y:S08]  /*7700*/  @!P4 LDC.64 R4, c[0x0][0x220] ;  /* 0x00008800ff04cb82 */ /* 0x000e700000000a00 */
[----:B------:R-:W5:Y:S01]  /*7710*/  @!P4 LDC.64 R6, c[0x0][0x220] ;  /* 0x00008800ff06cb82 */ /* 0x000f620000000a00 */
[----:B------:R-:W-:Y:S04]  /*7720*/  @P4 STS [R230+0x9000], RZ ;  /* 0x009000ffe6004388 */ /* 0x000fe80000000800 */
[----:B------:R-:W-:Y:S04]  /*7730*/  @P4 STS [R230+0x9004], RZ ;  /* 0x009004ffe6004388 */ /* 0x000fe80000000800 */
[----:B------:R-:W-:Y:S01]  /*7740*/  @P4 STS.64 [R230+0x9008], RZ ;  /* 0x009008ffe6004388 */ /* 0x000fe20000000a00 */
[----:B--2---:R-:W-:-:S02]  /*7750*/  ISETP.GE.AND P3, PT, R196, UR4, PT ;  /* 0x00000004c4007c0c */ /* 0x004fc4000bf66270 */
[----:B---3--:R-:W-:Y:S01]  /*7760*/  ISETP.GE.AND P2, PT, R192, UR4, PT ;  /* 0x00000004c0007c0c */ /* 0x008fe2000bf46270 */
[----:B------:R-:W-:-:S04]  /*7770*/  UIADD3 UR4, UR18, -0x2, URZ ;  /* 0xfffffffe12047890 */ /* 0x000fc8000fffe03f */
[----:B------:R-:W-:-:S06]  /*7780*/  USHF.R.S32.HI UR7, URZ, 0x1f, UR4 ;  /* 0x0000001f3f077899 */ /* 0x000fcc0008011404 */
[----:B------:R-:W2:Y:S01]  /*7790*/  @!P3 LDC.64 R10, c[0x0][0x220] ;  /* 0x00008800ff0abb82 */ /* 0x000ea20000000a00 */
[----:B------:R-:W-:Y:S01]  /*77a0*/  UIMAD UR6, UR27, UR4, URZ ;  /* 0x000000041b0672a4 */ /* 0x000fe2000f8e023f */
[----:B------:R-:W-:-:S03]  /*77b0*/  IMAD.U32 R2, RZ, RZ, UR4 ;  /* 0x00000004ff027e24 */ /* 0x000fc6000f8e00ff */
[----:B------:R-:W-:Y:S01]  /*77c0*/  UIMAD UR6, UR7, UR28, UR6 ;  /* 0x0000001c070672a4 */ /* 0x000fe2000f8e0206 */
[----:B----4-:R-:W-:Y:S02]  /*77d0*/  IMAD.WIDE.U32 R2, R2, UR28, R50 ;  /* 0x0000001c02027c25 */ /* 0x010fe4000f8e0032 */
[----:B------:R-:W3:Y:S03]  /*77e0*/  @!P2 LDC.64 R8, c[0x0][0x220] ;  /* 0x00008800ff08ab82 */ /* 0x000ee60000000a00 */
[----:B------:R-:W-:Y:S01]  /*77f0*/  VIADD R3, R3, UR6 ;  /* 0x0000000603037c36 */ /* 0x000fe20008000000 */
[C---:B-1----:R-:W-:Y:S02]  /*7800*/  @!P4 LEA R4, P0, R2.reuse, R4, 0x1 ;  /* 0x000000040204c211 */ /* 0x042fe400078008ff */
[C---:B------:R-:W-:Y:S02]  /*7810*/  IADD3 R0, P5, R2.reuse, UR20, RZ ;  /* 0x0000001402007c10 */ /* 0x040fe4000ffbe0ff */
[----:B------:R-:W1:Y:S01]  /*7820*/  @!P3 LDC.64 R12, c[0x0][0x220] ;  /* 0x00008800ff0cbb82 */ /* 0x000e620000000a00 */
[----:B------:R-:W-:-:S05]  /*7830*/  @!P4 LEA.HI.X R5, R2, R5, R3, 0x1, P0 ;  /* 0x000000050205c211 */ /* 0x000fca00000f0c03 */
[----:B------:R-:W-:Y:S01]  /*7840*/  @!PT LDS RZ, [RZ] ;  /* 0x00000000fffff984 */ /* 0x000fe20000000800 */
[----:B------:R-:W-:Y:S01]  /*7850*/  @!PT LDS RZ, [RZ] ;  /* 0x00000000fffff984 */ /* 0x000fe20000000800 */
[----:B------:R-:W-:Y:S01]  /*7860*/  @!PT LDS RZ, [RZ] ;  /* 0x00000000fffff984 */ /* 0x000fe20000000800 */
[----:B------:R1:W-:Y:S02]  /*7870*/  @!P4 LDGSTS.E.BYPASS.LTC128B.128 [R230+0x9000], desc[UR22][R4.64] ;  /* 0x0900000004e6cfae */ /* 0x0003e4000b901d56 */
[----:B------:R-:W4:Y:S01]  /*7880*/  @!P2 LDC.64 R14, c[0x0][0x220] ;  /* 0x00008800ff0eab82 */ /* 0x000f220000000a00 */
[C---:B--2---:R-:W-:Y:S01]  /*7890*/  @!P3 LEA R10, P1, R2.reuse, R10, 0x1 ;  /* 0x0000000a020ab211 */ /* 0x044fe200078208ff */
[----:B------:R-:W-:Y:S03]  /*78a0*/  @P3 STS.128 [R230+0xa000], RZ ;  /* 0x00a000ffe6003388 */ /* 0x000fe60000000c00 */
[C---:B------:R-:W-:Y:S02]  /*78b0*/  @!P3 LEA.HI.X R11, R2.reuse, R11, R3, 0x1, P1 ;  /* 0x0000000b020bb211 */ /* 0x040fe400008f0c03 */
[----:B---3--:R-:W-:-:S03]  /*78c0*/  @!P2 LEA R8, P0, R2, R8, 0x1 ;  /* 0x000000080208a211 */ /* 0x008fc600078008ff */
[----:B------:R-:W-:Y:S01]  /*78d0*/  @!PT LDS RZ, [RZ] ;  /* 0x00000000fffff984 */ /* 0x000fe20000000800 */
[----:B------:R-:W-:Y:S01]  /*78e0*/  @!PT LDS RZ, [RZ] ;  /* 0x00000000fffff984 */ /* 0x000fe20000000800 */
[----:B------:R-:W-:Y:S01]  /*78f0*/  @!PT LDS RZ, [RZ] ;  /* 0x00000000fffff984 */ /* 0x000fe20000000800 */
[----:B------:R-:W-:Y:S01]  /*7900*/  @!P3 LDGSTS.E.BYPASS.LTC128B.128 [R230+0xa000], desc[UR22][R10.64+0x40] ;  /* 0x0a0000400ae6bfae */ /* 0x000fe2000b901d56 */
[----:B------:R-:W-:Y:S02]  /*7910*/  @!P2 LEA.HI.X R9, R2, R9, R3, 0x1, P0 ;  /* 0x000000090209a211 */ /* 0x000fe400000f0c03 */
[----:B------:R-:W-:Y:S01]  /*7920*/  IADD3.X R3, R3, UR16, RZ, P5, !PT ;  /* 0x0000001003037c10 */ /* 0x000fe2000affe4ff */
[----:B------:R-:W-:Y:S01]  /*7930*/  @P2 STS.128 [R230+0xb000], RZ ;  /* 0x00b000ffe6002388 */ /* 0x000fe20000000c00 */
[----:B-----5:R-:W-:-:S03]  /*7940*/  @!P4 LEA R6, P5, R0, R6, 0x1 ;  /* 0x000000060006c211 */ /* 0x020fc600078a08ff */
[----:B------:R-:W-:Y:S01]  /*7950*/  @!PT LDS RZ, [RZ] ;  /* 0x00000000fffff984 */ /* 0x000fe20000000800 */
[----:B------:R-:W-:Y:S01]  /*7960*/  @!PT LDS RZ, [RZ] ;  /* 0x00000000fffff984 */ /* 0x000fe20000000800 */
[----:B------:R-:W-:Y:S01]  /*7970*/  @!PT LDS RZ, [RZ] ;  /* 0x00000000fffff984 */ /* 0x000fe20000000800 */
[----:B------:R2:W-:Y:S01]  /*7980*/  @!P2 LDGSTS.E.BYPASS.LTC128B.128 [R230+0xb000], desc[UR22][R8.64+0x80] ;  /* 0x0b00008008e6afae */ /* 0x0005e2000b901d56 */
[----:B------:R-:W-:-:S03]  /*7990*/  @!P4 LEA.HI.X R7, R0, R7, R3, 0x1, P5 ;  /* 0x000000070007c211 */ /* 0x000fc600028f0c03 */
[----:B------:R-:W-:Y:S01]  /*79a0*/  @P4 STS.128 [R230+0x9800], RZ ;  /* 0x009800ffe6004388 */ /* 0x000fe20000000c00 */
[C---:B----4-:R-:W-:Y:S02]  /*79b0*/  @!P2 LEA R2, P0, R0.reuse, R14, 0x1 ;  /* 0x0000000e0002a211 */ /* 0x050fe400078008ff */
[C---:B-1----:R-:W-:Y:S01]  /*79c0*/  @!P3 LEA R4, P1, R0.reuse, R12, 0x1 ;  /* 0x0000000c0004b211 */ /* 0x042fe200078208ff */
        /* <DEDUP_REMOVED lines=16> */
[----:B--2---:R-:W-:Y:S04]  /*7ad0*/  LDSM.16.M88.4 R8, [R228+0x1000] ;  /* 0x00100000e408783b */ /* 0x004fe80000000200 */
[----:B------:R-:W2:Y:S04]  /*7ae0*/  LDSM.16.M88.4 R28, [R225+0x6800] ;  /* 0x00680000e11c783b */ /* 0x000ea80000000200 */
[----:B------:R-:W4:Y:S04]  /*7af0*/  LDSM.16.M88.4 R32, [R225+0x6400] ;  /* 0x00640000e120783b */ /* 0x000f280000000200 */
[----:B------:R-:W5:Y:S04]  /*7b00*/  LDSM.16.M88.4 R24, [R225+0x6c00] ;  /* 0x006c0000e118783b */ /* 0x000f680000000200 */
[----:B------:R-:W-:Y:S04]  /*7b10*/  LDSM.16.M88.4 R12, [R228] ;  /* 0x00000000e40c783b */ /* 0x000fe80000000200 */
[----:B------:R-:W3:Y:S04]  /*7b20*/  LDSM.16.M88.4 R16, [R225+0x6000] ;  /* 0x00600000e110783b */ /* 0x000ee80000000200 */
[----:B-1----:R-:W-:Y:S04]  /*7b30*/  LDSM.16.M88.4 R4, [R229+0x1000] ;  /* 0x00100000e504783b */ /* 0x002fe80000000200 */
[----:B------:R-:W1:Y:S04]  /*7b40*/  LDSM.16.M88.4 R44, [R227+0x6800] ;  /* 0x00680000e32c783b */ /* 0x000e680000000200 */
[----:B------:R-:W1:Y:S04]  /*7b50*/  LDSM.16.M88.4 R36, [R227+0x6400] ;  /* 0x00640000e324783b */ /* 0x000e680000000200 */
[----:B------:R-:W1:Y:S04]  /*7b60*/  LDSM.16.M88.4 R48, [R227+0x6c00] ;  /* 0x006c0000e330783b */ /* 0x000e680000000200 */
[----:B------:R-:W1:Y:S01]  /*7b70*/  LDSM.16.M88.4 R40, [R227+0x6000] ;  /* 0x00600000e328783b */ /* 0x000e620000000200 */
[C---:B--2---:R-:W-:Y:S03]  /*7b80*/  HMMA.16816.F32 R60, R8.reuse, R28, RZ ;  /* 0x0000001c083c723c */ /* 0x044fe600000018ff */
[----:B------:R-:W2:Y:S04]  /*7b90*/  LDSM.16.M88.4 R20, [R229] ;  /* 0x00000000e514783b */ /* 0x000ea80000000200 */
[----:B------:R-:W0:Y:S01]  /*7ba0*/  LDGDEPBAR ;  /* 0x00000000000079af */ /* 0x000e220000000000 */
[C---:B----4-:R-:W-:Y:S06]  /*7bb0*/  HMMA.16816.F32 R164, R8.reuse, R32, RZ ;  /* 0x0000002008a4723c */ /* 0x050fec00000018ff */
[----:B-----5:R-:W-:Y:S06]  /*7bc0*/  HMMA.16816.F32 R52, R8, R24, RZ ;  /* 0x000000180834723c */ /* 0x020fec00000018ff */
[-C--:B---3--:R-:W-:Y:S06]  /*7bd0*/  HMMA.16816.F32 R244, R12, R16.reuse, RZ ;  /* 0x000000100cf4723c */ /* 0x088fec00000018ff */
[C---:B------:R-:W-:Y:S06]  /*7be0*/  HMMA.16816.F32 R180, R8.reuse, R16, RZ ;  /* 0x0000001008b4723c */ /* 0x040fec00000018ff */
[-C--:B------:R-:W-:Y:S06]  /*7bf0*/  HMMA.16816.F32 R176, R8, R18.reuse, RZ ;  /* 0x0000001208b0723c */ /* 0x080fec00000018ff */
[----:B------:R-:W-:Y:S01]  /*7c00*/  HMMA.16816.F32 R220, R12, R18, RZ ;  /* 0x000000120cdc723c */ /* 0x000fe200000018ff */
[----:B------:R-:W-:Y:S05]  /*7c10*/  LDSM.16.M88.4 R16, [R228+0x3000] ;  /* 0x00300000e410783b */ /* 0x000fea0000000200 */
[----:B-1----:R-:W-:Y:S01]  /*7c20*/  HMMA.16816.F32 R192, R4, R44, R60 ;  /* 0x0000002c04c0723c */ /* 0x002fe2000000183c */
[----:B------:R-:W1:Y:S05]  /*7c30*/  LDSM.16.M88.4 R60, [R225+0x7c00] ;  /* 0x007c0000e13c783b */ /* 0x000e6a0000000200 */
[C---:B------:R-:W-:Y:S06]  /*7c40*/  HMMA.16816.F32 R56, R8.reuse, R30, RZ ;  /* 0x0000001e0838723c */ /* 0x040fec00000018ff */
[----:B------:R-:W-:Y:S06]  /*7c50*/  HMMA.16816.F32 R64, R8, R34, RZ ;  /* 0x000000220840723c */ /* 0x000fec00000018ff */
[C---:B------:R-:W-:Y:S06]  /*7c60*/  HMMA.16816.F32 R204, R12.reuse, R32, RZ ;  /* 0x000000200ccc723c */ /* 0x040fec00000018ff */
[----:B------:R-:W-:Y:S06]  /*7c70*/  HMMA.16816.F32 R216, R12, R34, RZ ;  /* 0x000000220cd8723c */ /* 0x000fec00000018ff */
[----:B------:R-:W-:Y:S06]  /*7c80*/  HMMA.16816.F32 R8, R8, R26, RZ ;  /* 0x0000001a0808723c */ /* 0x000fec00000018ff */
[C---:B------:R-:W-:Y:S06]  /*7c90*/  HMMA.16816.F32 R188, R12.reuse, R28, RZ ;  /* 0x0000001c0cbc723c */ /* 0x040fec00000018ff */
[C---:B------:R-:W-:Y:S01]  /*7ca0*/  HMMA.16816.F32 R240, R12.reuse, R30, RZ ;  /* 0x0000001e0cf0723c */ /* 0x040fe200000018ff */
[----:B------:R-:W-:Y:S05]  /*7cb0*/  LDSM.16.M88.4 R28, [R225+0x7000] ;  /* 0x00700000e11c783b */ /* 0x000fea0000000200 */
[C---:B------:R-:W-:Y:S06]  /*7cc0*/  HMMA.16816.F32 R32, R12.reuse, R24, RZ ;  /* 0x000000180c20723c */ /* 0x040fec00000018ff */
[----:B------:R-:W-:Y:S01]  /*7cd0*/  HMMA.16816.F32 R212, R12, R26, RZ ;  /* 0x0000001a0cd4723c */ /* 0x000fe200000018ff */
[----:B------:R-:W3:Y:S05]  /*7ce0*/  LDSM.16.M88.4 R24, [R228+0x2000] ;  /* 0x00200000e418783b */ /* 0x000eea0000000200 */
[C---:B------:R-:W-:Y:S06]  /*7cf0*/  HMMA.16816.F32 R208, R4.reuse, R36, R164 ;  /* 0x0000002404d0723c */ /* 0x040fec00000018a4 */
[C---:B------:R-:W-:Y:S01]  /*7d00*/  HMMA.16816.F32 R164, R4.reuse, R48, R52 ;  /* 0x0000003004a4723c */ /* 0x040fe20000001834 */
[----:B------:R-:W-:Y:S05]  /*7d10*/  LDSM.16.M88.4 R52, [R225+0x7800] ;  /* 0x00780000e134783b */ /* 0x000fea0000000200 */
[C---:B------:R-:W-:Y:S06]  /*7d20*/  HMMA.16816.F32 R200, R4.reuse, R40, R180 ;  /* 0x0000002804c8723c */ /* 0x040fec00000018b4 */
[----:B------:R-:W-:Y:S01]  /*7d30*/  HMMA.16816.F32 R180, R4, R46, R56 ;  /* 0x0000002e04b4723c */ /* 0x000fe20000001838 */
[----:B------:R-:W4:Y:S05]  /*7d40*/  LDSM.16.M88.4 R56, [R225+0x7400] ;  /* 0x00740000e138783b */ /* 0x000f2a0000000200 */
[----:B--2---:R-:W-:Y:S06]  /*7d50*/  HMMA.16816.F32 R12, R20, R40, R244 ;  /* 0x00000028140c723c */ /* 0x004fec00000018f4 */
[C---:B------:R-:W-:Y:S06]  /*7d60*/  HMMA.16816.F32 R184, R4.reuse, R42, R176 ;  /* 0x0000002a04b8723c */ /* 0x040fec00000018b0 */
[C---:B------:R-:W-:Y:S06]  /*7d70*/  HMMA.16816.F32 R196, R4.reuse, R38, R64 ;  /* 0x0000002604c4723c */ /* 0x040fec0000001840 */
[----:B------:R-:W-:Y:S01]  /*7d80*/  HMMA.16816.F32 R176, R4, R50, R8 ;  /* 0x0000003204b0723c */ /* 0x000fe20000001808 */
[----:B------:R-:W-:Y:S04]  /*7d90*/  LDSM.16.M88.4 R8, [R229+0x2000] ;  /* 0x00200000e508783b */ /* 0x000fe80000000200 */
[----:B------:R-:W-:Y:S01]  /*7da0*/  LDSM.16.M88.4 R4, [R229+0x3000] ;  /* 0x00300000e504783b */ /* 0x000fe20000000200 */
[C---:B------:R-:W-:Y:S06]  /*7db0*/  HMMA.16816.F32 R204, R20.reuse, R36, R204 ;  /* 0x0000002414cc723c */ /* 0x040fec00000018cc */
[----:B------:R-:W-:Y:S01]  /*7dc0*/  HMMA.16816.F32 R216, R20, R38, R216 ;  /* 0x0000002614d8723c */ /* 0x000fe200000018d8 */
[----:B------:R-:W2:Y:S05]  /*7dd0*/  LDSM.16.M88.4 R36, [R227+0x7000] ;  /* 0x00700000e324783b */ /* 0x000eaa0000000200 */
[----:B-1----:R-:W-:Y:S06]  /*7de0*/  HMMA.16816.F32 R248, R16, R60, R164 ;  /* 0x0000003c10f8723c */ /* 0x002fec00000018a4 */
[C---:B------:R-:W-:Y:S06]  /*7df0*/  HMMA.16816.F32 R244, R20.reuse, R48, R32 ;  /* 0x0000003014f4723c */ /* 0x040fec0000001820 */
[C---:B------:R-:W-:Y:S06]  /*7e00*/  HMMA.16816.F32 R188, R20.reuse, R44, R188 ;  /* 0x0000002c14bc723c */ /* 0x040fec00000018bc */
[C---:B------:R-:W-:Y:S01]  /*7e10*/  HMMA.16816.F32 R32, R20.reuse, R42, R220 ;  /* 0x0000002a1420723c */ /* 0x040fe200000018dc */
[----:B------:R-:W-:Y:S05]  /*7e20*/  LDSM.16.M88.4 R40, [R225+0x8000] ;  /* 0x00800000e128783b */ /* 0x000fea0000000200 */
[----:B------:R-:W-:Y:S01]  /*7e30*/  HMMA.16816.F32 R240, R20, R46, R240 ;  /* 0x0000002e14f0723c */ /* 0x000fe200000018f0 */
[----:B------:R-:W-:-:S02]  /*7e40*/  IMAD.MOV.U32 R106, RZ, RZ, R248 ;  /* 0x000000ffff6a7224 */ /* 0x000fc400078e00f8 */
[----:B------:R-:W-:Y:S02]  /*7e50*/  IMAD.MOV.U32 R101, RZ, RZ, R249 ;  /* 0x000000ffff657224 */ /* 0x000fe400078e00f9 */
[----:B------:R-:W-:Y:S01]  /*7e60*/  IMAD.MOV.U32 R100, RZ, RZ, R250 ;  /* 0x000000ffff647224 */ /* 0x000fe200078e00fa */
[----:B------:R-:W-:Y:S01]  /*7e70*/  HMMA.16816.F32 R212, R20, R50, R212 ;  /* 0x0000003214d4723c */ /* 0x000fe200000018d4 */
[----:B------:R-:W-:-:S05]  /*7e80*/  IMAD.MOV.U32 R2, RZ, RZ, R251 ;  /* 0x000000ffff027224 */ /* 0x000fca00078e00fb */
[-C--:B---3--:R-:W-:Y:S01]  /*7e90*/  HMMA.16816.F32 R20, R24, R28.reuse, R12 ;  /* 0x0000001c1814723c */ /* 0x088fe2000000180c */
[----:B------:R-:W1:Y:S05]  /*7ea0*/  LDSM.16.M88.4 R12, [R228+0x4000] ;  /* 0x00400000e40c783b */ /* 0x000e6a0000000200 */
[C---:B------:R-:W-:Y:S06]  /*7eb0*/  HMMA.16816.F32 R64, R16.reuse, R28, R200 ;  /* 0x0000001c1040723c */ /* 0x040fec00000018c8 */
[C---:B----4-:R-:W-:Y:S06]  /*7ec0*/  HMMA.16816.F32 R208, R16.reuse, R56, R208 ;  /* 0x0000003810d0723c */ /* 0x050fec00000018d0 */
[C---:B------:R-:W-:Y:S06]  /*7ed0*/  HMMA.16816.F32 R200, R16.reuse, R52, R192 ;  /* 0x0000003410c8723c */ /* 0x040fec00000018c0 */
[C---:B------:R-:W-:Y:S06]  /*7ee0*/  HMMA.16816.F32 R164, R16.reuse, R30, R184 ;  /* 0x0000001e10a4723c */ /* 0x040fec00000018b8 */
[C---:B------:R-:W-:Y:S06]  /*7ef0*/  HMMA.16816.F32 R196, R16.reuse, R58, R196 ;  /* 0x0000003a10c4723c */ /* 0x040fec00000018c4 */
[C---:B------:R-:W-:Y:S06]  /*7f00*/  HMMA.16816.F32 R220, R16.reuse, R54, R180 ;  /* 0x0000003610dc723c */ /* 0x040fec00000018b4 */
[----:B------:R-:W-:Y:S01]  /*7f10*/  HMMA.16816.F32 R248, R16, R62, R176 ;  /* 0x0000003e10f8723c */ /* 0x000fe200000018b0 */
[----:B------:R-:W3:Y:S05]  /*7f20*/  LDSM.16.M88.4 R16, [R228+0x5000] ;  /* 0x00500000e410783b */ /* 0x000eea0000000200 */
[----:B------:R-:W-:Y:S01]  /*7f30*/  HMMA.16816.F32 R48, R24, R30, R32 ;  /* 0x0000001e1830723c */ /* 0x000fe20000001820 */
[----:B------:R-:W-:Y:S05]  /*7f40*/  LDSM.16.M88.4 R32, [R227+0x8000] ;  /* 0x00800000e320783b */ /* 0x000fea0000000200 */
[-C--:B--2---:R-:W-:Y:S01]  /*7f50*/  HMMA.16816.F32 R44, R8, R36.reuse, R20 ;  /* 0x00000024082c723c */ /* 0x084fe20000001814 */
[----:B------:R-:W2:Y:S05]  /*7f60*/  LDSM.16.M88.4 R20, [R229+0x4000] ;  /* 0x00400000e514783b */ /* 0x000eaa0000000200 */
[C---:B------:R-:W-:Y:S06]  /*7f70*/  HMMA.16816.F32 R28, R4.reuse, R36, R64 ;  /* 0x00000024041c723c */ /* 0x040fec0000001840 */
[-C--:B------:R-:W-:Y:S06]  /*7f80*/  HMMA.16816.F32 R176, R4, R38.reuse, R164 ;  /* 0x0000002604b0723c */ /* 0x080fec00000018a4 */
[----:B------:R-:W-:Y:S06]  /*7f90*/  HMMA.16816.F32 R48, R8, R38, R48 ;  /* 0x000000260830723c */ /* 0x000fec0000001830 */
[-C--:B-1----:R-:W-:Y:S06]  /*7fa0*/  HMMA.16816.F32 R36, R12, R40.reuse, R44 ;  /* 0x000000280c24723c */ /* 0x082fec000000182c */
[----:B---3--:R-:W-:Y:S01]  /*7fb0*/  HMMA.16816.F32 R44, R16, R40, R28 ;  /* 0x00000028102c723c */ /* 0x008fe2000000181c */
[----:B------:R-:W1:Y:S05]  /*7fc0*/  LDSM.16.M88.4 R28, [R229+0x5000] ;  /* 0x00500000e51c783b */ /* 0x000e6a0000000200 */
[----:B------:R-:W-:Y:S06]  /*7fd0*/  HMMA.16816.F32 R64, R24, R56, R204 ;  /* 0x000000381840723c */ /* 0x000fec00000018cc */
[----:B------:R-:W-:Y:S06]  /*7fe0*/  HMMA.16816.F32 R48, R12, R42, R48 ;  /* 0x0000002a0c30723c */ /* 0x000fec0000001830 */
[----:B--2---:R-:W-:Y:S01]  /*7ff0*/  HMMA.16816.F32 R164, R20, R32, R36 ;  /* 0x0000002014a4723c */ /* 0x004fe20000001824 */
[----:B------:R-:W2:Y:S05]  /*8000*/  LDSM.16.M88.4 R36, [R227+0x7400] ;  /* 0x00740000e324783b */ /* 0x000eaa0000000200 */
[C---:B------:R-:W-:Y:S06]  /*8010*/  HMMA.16816.F32 R192, R24.reuse, R52, R188 ;  /* 0x0000003418c0723c */ /* 0x040fec00000018bc */
[C---:B------:R-:W-:Y:S06]  /*8020*/  HMMA.16816.F32 R240, R24.reuse, R54, R240 ;  /* 0x0000003618f0723c */ /* 0x040fec00000018f0 */
[----:B------:R-:W-:Y:S06]  /*8030*/  HMMA.16816.F32 R184, R24, R58, R216 ;  /* 0x0000003a18b8723c */ /* 0x000fec00000018d8 */
[----:B-1----:R-:W-:Y:S01]  /*8040*/  HMMA.16816.F32 R180, R28, R32, R44 ;  /* 0x000000201cb4723c */ /* 0x002fe2000000182c */
[----:B------:R-:W-:-:S04]  /*8050*/  FMUL.FTZ R0, R164, UR19 ;  /* 0x00000013a4007c20 */ /* 0x000fc80008410000 */
[----:B------:R1:W-:Y:S01]  /*8060*/  MUFU.TANH R252, R0 ;  /* 0x0000000000fc7308 */ /* 0x0003e20000002400 */
[----:B------:R-:W-:Y:S01]  /*8070*/  HMMA.16816.F32 R44, R16, R42, R176 ;  /* 0x0000002a102c723c */ /* 0x000fe200000018b0 */
[----:B------:R-:W3:Y:S05]  /*8080*/  LDSM.16.M88.4 R40, [R225+0x8400] ;  /* 0x00840000e128783b */ /* 0x000eea0000000200 */
[----:B------:R-:W-:Y:S06]  /*8090*/  HMMA.16816.F32 R56, R20, R34, R48 ;  /* 0x000000221438723c */ /* 0x000fec0000001830 */
[----:B--2---:R-:W-:Y:S01]  /*80a0*/  HMMA.16816.F32 R52, R8, R36, R64 ;  /* 0x000000240834723c */ /* 0x004fe20000001840 */
[----:B-1----:R-:W-:-:S05]  /*80b0*/  FMUL.FTZ R0, R165, UR19 ;  /* 0x00000013a5007c20 */ /* 0x002fca0008410000 */
[----:B------:R-:W-:Y:S01]  /*80c0*/  HMMA.16816.F32 R64, R4, R36, R208 ;  /* 0x000000240440723c */ /* 0x000fe200000018d0 */
[----:B------:R1:W2:Y:S05]  /*80d0*/  MUFU.TANH R3, R0 ;  /* 0x0000000000037308 */ /* 0x0002aa0000002400 */
[----:B------:R-:W-:Y:S01]  /*80e0*/  HMMA.16816.F32 R176, R28, R34, R44 ;  /* 0x000000221cb0723c */ /* 0x000fe2000000182c */
[----:B------:R-:W4:Y:S04]  /*80f0*/  LDSM.16.M88.4 R32, [R227+0x8400] ;  /* 0x00840000e320783b */ /* 0x000f280000000200 */
[----:B------:R-:W5:Y:S01]  /*8100*/  LDSM.16.M88.4 R44, [R227+0x7800] ;  /* 0x00780000e32c783b */ /* 0x000f620000000200 */
[----:B------:R-:W-:Y:S01]  /*8110*/  HMMA.16816.F32 R188, R24, R60, R244 ;  /* 0x0000003c18bc723c */ /* 0x000fe200000018f4 */
[----:B------:R-:W2:Y:S01]  /*8120*/  S2R R247, SR_TID.X ;  /* 0x0000000000f77919 */ /* 0x000ea20000002100 */
[----:B-1----:R-:W-:-:S04]  /*8130*/  FMUL.FTZ R0, R166, UR19 ;  /* 0x00000013a6007c20 */ /* 0x002fc80008410000 */
[----:B------:R1:W5:Y:S01]  /*8140*/  MUFU.TANH R216, R0 ;  /* 0x0000000000d87308 */ /* 0x0003620000002400 */
[-C--:B---3--:R-:W-:Y:S06]  /*8150*/  HMMA.16816.F32 R52, R12, R40.reuse, R52 ;  /* 0x000000280c34723c */ /* 0x088fec0000001834 */
[----:B------:R-:W-:Y:S06]  /*8160*/  HMMA.16816.F32 R48, R16, R40, R64 ;  /* 0x000000281030723c */ /* 0x000fec0000001840 */
[----:B------:R-:W-:Y:S01]  /*8170*/  HMMA.16816.F32 R64, R8, R38, R184 ;  /* 0x000000260840723c */ /* 0x000fe200000018b8 */
[----:B-1----:R-:W-:-:S06]  /*8180*/  FMUL.FTZ R0, R167, UR19 ;  /* 0x00000013a7007c20 */ /* 0x002fcc0008410000 */
[----:B------:R-:W-:Y:S01]  /*8190*/  IMAD.MOV.U32 R184, RZ, RZ, R106 ;  /* 0x000000ffffb87224 */ /* 0x000fe200078e006a */
[----:B------:R1:W-:Y:S01]  /*81a0*/  MUFU.TANH R239, R0 ;  /* 0x0000000000ef7308 */ /* 0x0003e20000002400 */
[----:B------:R-:W-:Y:S02]  /*81b0*/  IMAD.MOV.U32 R185, RZ, RZ, R101 ;  /* 0x000000ffffb97224 */ /* 0x000fe400078e0065 */
[----:B------:R-:W-:Y:S01]  /*81c0*/  IMAD.MOV.U32 R186, RZ, RZ, R100 ;  /* 0x000000ffffba7224 */ /* 0x000fe200078e0064 */
[----:B----4-:R-:W-:Y:S01]  /*81d0*/  HMMA.16816.F32 R164, R20, R32, R52 ;  /* 0x0000002014a4723c */ /* 0x010fe20000001834 */
[----:B------:R-:W-:Y:S02]  /*81e0*/  IMAD.MOV.U32 R187, RZ, RZ, R2 ;  /* 0x000000ffffbb7224 */ /* 0x000fe400078e0002 */
[----:B--2---:R-:W-:-:S03]  /*81f0*/  IMAD.SHL.U32 R247, R247, 0x2, RZ ;  /* 0x00000002f7f77824 */ /* 0x004fc600078e00ff */
[----:B------:R-:W-:Y:S01]  /*8200*/  HMMA.16816.F32 R52, R4, R38, R196 ;  /* 0x000000260434723c */ /* 0x000fe200000018c4 */
[----:B------:R-:W2:Y:S01]  /*8210*/  LDSM.16.M88.4 R36, [R225+0x8800] ;  /* 0x00880000e124783b */ /* 0x000ea20000000200 */
[----:B------:R-:W-:Y:S01]  /*8220*/  LOP3.LUT R247, R247, 0x6, RZ, 0xc0, !PT ;  /* 0x00000006f7f77812 */ /* 0x000fe200078ec0ff */
[----:B-1----:R-:W-:-:S04]  /*8230*/  FMUL.FTZ R0, R180, UR19 ;  /* 0x00000013b4007c20 */ /* 0x002fc80008410000 */
[----:B------:R1:W3:-:S15]  /*8240*/  MUFU.TANH R210, R0 ;  /* 0x0000000000d27308 */ /* 0x0002de0000002400 */
[----:B------:R-:W-:-:S02]  /*8250*/  NOP ;  /* 0x0000000000007918 */ /* 0x000fc40000000000 */
[----:B------:R-:W-:Y:S01]  /*8260*/  HMMA.16816.F32 R52, R16, R42, R52 ;  /* 0x0000002a1034723c */ /* 0x000fe20000001834 */
[----:B-1----:R-:W-:-:S04]  /*8270*/  FMUL.FTZ R0, R181, UR19 ;  /* 0x00000013b5007c20 */ /* 0x002fc80008410000 */
[----:B------:R1:W-:-:S15]  /*8280*/  MUFU.TANH R218, R0 ;  /* 0x0000000000da7308 */ /* 0x0003de0000002400 */
[----:B------:R-:W-:-:S04]  /*8290*/  NOP ;  /* 0x0000000000007918 */ /* 0x000fc80000000000 */
[----:B------:R-:W-:Y:S01]  /*82a0*/  HMMA.16816.F32 R52, R28, R34, R52 ;  /* 0x000000221c34723c */ /* 0x000fe20000001834 */
[----:B-1----:R-:W-:-:S04]  /*82b0*/  FMUL.FTZ R0, R182, UR19 ;  /* 0x00000013b6007c20 */ /* 0x002fc80008410000 */
[----:B------:R1:W4:Y:S02]  /*82c0*/  MUFU.TANH R206, R0 ;  /* 0x0000000000ce7308 */ /* 0x0003240000002400 */
[----:B-1----:R-:W-:Y:S02]  /*82d0*/  FMUL.FTZ R0, R183, UR19 ;  /* 0x00000013b7007c20 */ /* 0x002fe40008410000 */
[----:B------:R-:W-:Y:S01]  /*82e0*/  HMMA.16816.F32 R180, R24, R62, R212 ;  /* 0x0000003e18b4723c */ /* 0x000fe200000018d4 */
[----:B------:R-:W1:Y:S03]  /*82f0*/  LDSM.16.M88.4 R24, [R227+0x7c00] ;  /* 0x007c0000e318783b */ /* 0x000e660000000200 */
[----:B------:R3:W4:Y:S11]  /*8300*/  MUFU.TANH R211, R0 ;  /* 0x0000000000d37308 */ /* 0x0007360000002400 */
[----:B------:R-:W-:Y:S01]  /*8310*/  FMUL.FTZ R2, R53, UR19 ;  /* 0x0000001335027c20 */ /* 0x000fe20008410000 */
[----:B-----5:R-:W-:Y:S01]  /*8320*/  HMMA.16816.F32 R60, R8, R44, R192 ;  /* 0x0000002c083c723c */ /* 0x020fe200000018c0 */
[----:B---3--:R-:W-:-:S04]  /*8330*/  FMUL.FTZ R0, R56, UR19 ;  /* 0x0000001338007c20 */ /* 0x008fc80008410000 */
[----:B------:R3:W5:Y:S02]  /*8340*/  MUFU.TANH R217, R0 ;  /* 0x0000000000d97308 */ /* 0x0007640000002400 */
[----:B---3--:R-:W-:-:S06]  /*8350*/  FMUL.FTZ R0, R57, UR19 ;  /* 0x0000001339007c20 */ /* 0x008fcc0008410000 */
[----:B------:R3:W-:Y:S02]  /*8360*/  MUFU.TANH R244, R0 ;  /* 0x0000000000f47308 */ /* 0x0007e40000002400 */
[----:B---3--:R-:W-:-:S06]  /*8370*/  FMUL.FTZ R0, R58, UR19 ;  /* 0x000000133a007c20 */ /* 0x008fcc0008410000 */
[----:B------:R3:W5:Y:S02]  /*8380*/  MUFU.TANH R207, R0 ;  /* 0x0000000000cf7308 */ /* 0x0007640000002400 */
[----:B---3--:R-:W-:Y:S02]  /*8390*/  FMUL.FTZ R0, R59, UR19 ;  /* 0x000000133b007c20 */ /* 0x008fe40008410000 */
[----:B------:R-:W-:Y:S04]  /*83a0*/  HMMA.16816.F32 R56, R28, R32, R48 ;  /* 0x000000201c38723c */ /* 0x000fe80000001830 */
[----:B------:R3:W-:Y:S02]  /*83b0*/  MUFU.TANH R219, R0 ;  /* 0x0000000000db7308 */ /* 0x0007e40000002400 */
[----:B------:R-:W-:Y:S01]  /*83c0*/  HMMA.16816.F32 R48, R12, R42, R64 ;  /* 0x0000002a0c30723c */ /* 0x000fe20000001840 */
[----:B------:R-:W4:Y:S05]  /*83d0*/  LDSM.16.M88.4 R40, [R227+0x8800] ;  /* 0x00880000e328783b */ /* 0x000f2a0000000200 */
[----:B------:R-:W-:Y:S01]  /*83e0*/  HMMA.16816.F32 R64, R4, R44, R200 ;  /* 0x0000002c0440723c */ /* 0x000fe200000018c8 */
[----:B---3--:R-:W-:-:S04]  /*83f0*/  FMUL.FTZ R0, R176, UR19 ;  /* 0x00000013b0007c20 */ /* 0x008fc80008410000 */
[----:B------:R3:W5:-:S13]  /*8400*/  MUFU.TANH R205, R0 ;  /* 0x0000000000cd7308 */ /* 0x00075a0000002400 */
[----:B------:R-:W-:Y:S06]  /*8410*/  HMMA.16816.F32 R48, R20, R34, R48 ;  /* 0x000000221430723c */ /* 0x000fec0000001830 */
[----:B--2---:R-:W-:Y:S01]  /*8420*/  HMMA.16816.F32 R32, R12, R36, R60 ;  /* 0x000000240c20723c */ /* 0x004fe2000000183c */
[----:B---3--:R-:W-:-:S04]  /*8430*/  FMUL.FTZ R0, R177, UR19 ;  /* 0x00000013b1007c20 */ /* 0x008fc80008410000 */
[----:B------:R2:W-:Y:S02]  /*8440*/  MUFU.TANH R208, R0 ;  /* 0x0000000000d07308 */ /* 0x0005e40000002400 */
[----:B--2---:R-:W-:-:S06]  /*8450*/  FMUL.FTZ R0, R178, UR19 ;  /* 0x00000013b2007c20 */ /* 0x004fcc0008410000 */
[----:B------:R2:W3:Y:S02]  /*8460*/  MUFU.TANH R106, R0 ;  /* 0x00000000006a7308 */ /* 0x0004e40000002400 */
[----:B--2---:R-:W-:Y:S02]  /*8470*/  FMUL.FTZ R0, R179, UR19 ;  /* 0x00000013b3007c20 */ /* 0x004fe40008410000 */
[C---:B-1----:R-:W-:Y:S04]  /*8480*/  HMMA.16816.F32 R176, R4.reuse, R24, R184 ;  /* 0x0000001804b0723c */ /* 0x042fe800000018b8 */
[----:B------:R1:W2:Y:S02]  /*8490*/  MUFU.TANH R107, R0 ;  /* 0x00000000006b7308 */ /* 0x0002a40000002400 */
[----:B------:R-:W-:Y:S01]  /*84a0*/  HMMA.16816.F32 R184, R4, R26, R248 ;  /* 0x0000001a04b8723c */ /* 0x000fe200000018f8 */
[----:B-1----:R-:W-:-:S05]  /*84b0*/  FMUL.FTZ R0, R164, UR19 ;  /* 0x00000013a4007c20 */ /* 0x002fca0008410000 */
[----:B------:R1:W2:Y:S02]  /*84c0*/  MUFU.TANH R204, R0 ;  /* 0x0000000000cc7308 */ /* 0x0002a40000002400 */
[----:B-1----:R-:W-:-:S06]  /*84d0*/  FMUL.FTZ R0, R165, UR19 ;  /* 0x00000013a5007c20 */ /* 0x002fcc0008410000 */
[----:B------:R1:W-:Y:S02]  /*84e0*/  MUFU.TANH R209, R0 ;  /* 0x0000000000d17308 */ /* 0x0003e40000002400 */
[----:B-1----:R-:W-:-:S06]  /*84f0*/  FMUL.FTZ R0, R166, UR19 ;  /* 0x00000013a6007c20 */ /* 0x002fcc0008410000 */
[----:B------:R1:W2:Y:S02]  /*8500*/  MUFU.TANH R200, R0 ;  /* 0x0000000000c87308 */ /* 0x0002a40000002400 */
[----:B-1----:R-:W-:Y:S02]  /*8510*/  FMUL.FTZ R0, R167, UR19 ;  /* 0x00000013a7007c20 */ /* 0x002fe40008410000 */
[----:B------:R-:W-:Y:S04]  /*8520*/  HMMA.16816.F32 R164, R4, R46, R220 ;  /* 0x0000002e04a4723c */ /* 0x000fe800000018dc */
[----:B------:R1:W-:Y:S02]  /*8530*/  MUFU.TANH R201, R0 ;  /* 0x0000000000c97308 */ /* 0x0003e40000002400 */
[----:B------:R-:W-:Y:S06]  /*8540*/  HMMA.16816.F32 R4, R16, R36, R64 ;  /* 0x000000241004723c */ /* 0x000fec0000001840 */
[----:B------:R-:W-:Y:S01]  /*8550*/  HMMA.16816.F32 R44, R8, R46, R240 ;  /* 0x0000002e082c723c */ /* 0x000fe200000018f0 */
[----:B-1----:R-:W-:-:S04]  /*8560*/  FMUL.FTZ R0, R56, UR19 ;  /* 0x0000001338007c20 */ /* 0x002fc80008410000 */
[----:B------:R1:W2:Y:S02]  /*8570*/  MUFU.TANH R101, R0 ;  /* 0x0000000000657308 */ /* 0x0002a40000002400 */
[----:B-1----:R-:W-:-:S06]  /*8580*/  FMUL.FTZ R0, R57, UR19 ;  /* 0x0000001339007c20 */ /* 0x002fcc0008410000 */
[----:B------:R1:W-:Y:S02]  /*8590*/  MUFU.TANH R199, R0 ;  /* 0x0000000000c77308 */ /* 0x0003e40000002400 */
[----:B-1----:R-:W-:-:S06]  /*85a0*/  FMUL.FTZ R0, R58, UR19 ;  /* 0x000000133a007c20 */ /* 0x002fcc0008410000 */
[----:B------:R1:W2:Y:S02]  /*85b0*/  MUFU.TANH R100, R0 ;  /* 0x0000000000647308 */ /* 0x0002a40000002400 */
[----:B-1----:R-:W-:Y:S02]  /*85c0*/  FMUL.FTZ R0, R59, UR19 ;  /* 0x000000133b007c20 */ /* 0x002fe40008410000 */
[----:B------:R-:W-:Y:S04]  /*85d0*/  HMMA.16816.F32 R56, R8, R24, R188 ;  /* 0x000000180838723c */ /* 0x000fe800000018bc */
[----:B------:R-:W-:Y:S08]  /*85e0*/  MUFU.TANH R191, R2 ;  /* 0x0000000200bf7308 */ /* 0x000ff00000002400 */
[----:B------:R1:W2:Y:S02]  /*85f0*/  MUFU.TANH R197, R0 ;  /* 0x0000000000c57308 */ /* 0x0002a40000002400 */
[----:B-1----:R-:W-:-:S06]  /*8600*/  FMUL.FTZ R0, R48, UR19 ;  /* 0x0000001330007c20 */ /* 0x002fcc0008410000 */
[----:B------:R1:W2:Y:S02]  /*8610*/  MUFU.TANH R196, R0 ;  /* 0x0000000000c47308 */ /* 0x0002a40000002400 */
[----:B-1----:R-:W-:-:S06]  /*8620*/  FMUL.FTZ R0, R49, UR19 ;  /* 0x0000001331007c20 */ /* 0x002fcc0008410000 */
[----:B------:R1:W-:Y:S02]  /*8630*/  MUFU.TANH R198, R0 ;  /* 0x0000000000c67308 */ /* 0x0003e40000002400 */
[----:B-1----:R-:W-:-:S06]  /*8640*/  FMUL.FTZ R0, R50, UR19 ;  /* 0x0000001332007c20 */ /* 0x002fcc0008410000 */
[----:B------:R1:W2:Y:S02]  /*8650*/  MUFU.TANH R194, R0 ;  /* 0x0000000000c27308 */ /* 0x0002a40000002400 */
[----:B-1----:R-:W-:Y:S02]  /*8660*/  FMUL.FTZ R0, R51, UR19 ;  /* 0x0000001333007c20 */ /* 0x002fe40008410000 */
[----:B------:R-:W-:Y:S01]  /*8670*/  HMMA.16816.F32 R48, R8, R26, R180 ;  /* 0x0000001a0830723c */ /* 0x000fe200000018b4 */
[----:B------:R-:W1:Y:S03]  /*8680*/  LDSM.16.M88.4 R8, [R225+0x8c00] ;  /* 0x008c0000e108783b */ /* 0x000e660000000200 */
[----:B------:R5:W-:Y:S02]  /*8690*/  MUFU.TANH R195, R0 ;  /* 0x0000000000c37308 */ /* 0x000be40000002400 */
[----:B----4-:R-:W-:Y:S07]  /*86a0*/  HMMA.16816.F32 R24, R20, R40, R32 ;  /* 0x000000281418723c */ /* 0x010fee0000001820 */
[----:B------:R-:W-:-:S04]  /*86b0*/  FMUL.FTZ R32, R55, UR19 ;  /* 0x0000001337207c20 */ /* 0x000fc80008410000 */
[----:B------:R4:W-:Y:S01]  /*86c0*/  MUFU.TANH R190, R32 ;  /* 0x0000002000be7308 */ /* 0x0009e20000002400 */
[----:B-----5:R-:W-:-:S07]  /*86d0*/  FMUL.FTZ R0, R52, UR19 ;  /* 0x0000001334007c20 */ /* 0x020fce0008410000 */
[----:B------:R5:W2:Y:S05]  /*86e0*/  MUFU.TANH R189, R0 ;  /* 0x0000000000bd7308 */ /* 0x000aaa0000002400 */
[----:B------:R-:W-:Y:S01]  /*86f0*/  FMUL.FTZ R26, R26, UR19 ;  /* 0x000000131a1a7c20 */ /* 0x000fe20008410000 */
[----:B------:R-:W-:Y:S01]  /*8700*/  FMUL.FTZ R27, R27, UR19 ;  /* 0x000000131b1b7c20 */ /* 0x000fe20008410000 */
[----:B----4-:R-:W-:Y:S02]  /*8710*/  HMMA.16816.F32 R32, R28, R40, R4 ;  /* 0x000000281c20723c */ /* 0x010fe40000001804 */
[----:B------:R-:W-:Y:S04]  /*8720*/  MUFU.TANH R188, R26 ;  /* 0x0000001a00bc7308 */ /* 0x000fe80000002400 */
[----:B------:R-:W-:Y:S01]  /*8730*/  HMMA.16816.F32 R4, R12, R38, R44 ;  /* 0x000000260c04723c */ /* 0x000fe2000000182c */
[----:B-----5:R-:W-:-:S03]  /*8740*/  IMAD.U32 R0, RZ, RZ, UR17 ;  /* 0x00000011ff007e24 */ /* 0x020fc6000f8e00ff */
[----:B------:R-:W-:Y:S01]  /*8750*/  MUFU.TANH R183, R27 ;  /* 0x0000001b00b77308 */ /* 0x000fe20000002400 */
[----:B------:R-:W-:Y:S01]  /*8760*/  IMAD R0, R0, 0x40, R247 ;  /* 0x0000004000007824 */ /* 0x000fe200078e02f7 */
[----:B------:R-:W-:Y:S01]  /*8770*/  HMMA.16816.F32 R36, R16, R38, R164 ;  /* 0x000000261024723c */ /* 0x000fe200000018a4 */
[----:B------:R-:W-:Y:S02]  /*8780*/  IMAD.MOV.U32 R247, RZ, RZ, R3 ;  /* 0x000000fffff77224 */ /* 0x000fe400078e0003 */
[----:B------:R-:W-:Y:S01]  /*8790*/  FMUL.FTZ R3, R54, UR19 ;  /* 0x0000001336037c20 */ /* 0x000fe20008410000 */
[C---:B------:R-:W-:Y:S01]  /*87a0*/  VIADD R2, R0.reuse, 0x1 ;  /* 0x0000000100027836 */ /* 0x040fe20000000000 */
[C---:B------:R-:W-:Y:S02]  /*87b0*/  ISETP.GE.AND P0, PT, R0.reuse, R238, PT ;  /* 0x000000ee0000720c */ /* 0x040fe40003f06270 */
[C---:B------:R-:W-:Y:S01]  /*87c0*/  ISETP.GE.AND P6, PT, R0.reuse, R237, PT ;  /* 0x000000ed0000720c */ /* 0x040fe20003fc6270 */
[----:B------:R4:W5:Y:S01]  /*87d0*/  MUFU.TANH R182, R3 ;  /* 0x0000000300b67308 */ /* 0x0009620000002400 */
[C---:B------:R-:W-:Y:S01]  /*87e0*/  ISETP.GE.AND P5, PT, R0.reuse, R236, PT ;  /* 0x000000ec0000720c */ /* 0x040fe20003fa6270 */
[----:B-1----:R-:W-:Y:S01]  /*87f0*/  HMMA.16816.F32 R44, R12, R8, R56 ;  /* 0x000000080c2c723c */ /* 0x002fe20000001838 */
[----:B------:R-:W-:-:S02]  /*8800*/  ISETP.GE.AND P1, PT, R0, R235, PT ;  /* 0x000000eb0000720c */ /* 0x000fc40003f26270 */
[C---:B------:R-:W-:Y:S02]  /*8810*/  ISETP.LT.OR P0, PT, R0.reuse, R234, P0 ;  /* 0x000000ea0000720c */ /* 0x040fe40000701670 */
[C---:B------:R-:W-:Y:S01]  /*8820*/  ISETP.LT.OR P6, PT, R0.reuse, R233, P6 ;  /* 0x000000e90000720c */ /* 0x040fe200037c1670 */
[----:B------:R-:W-:Y:S01]  /*8830*/  HMMA.16816.F32 R48, R12, R10, R48 ;  /* 0x0000000a0c30723c */ /* 0x000fe20000001830 */
[C---:B------:R-:W-:Y:S02]  /*8840*/  ISETP.LT.OR P5, PT, R0.reuse, R232, P5 ;  /* 0x000000e80000720c */ /* 0x040fe40002fa1670 */
[----:B------:R-:W-:Y:S02]  /*8850*/  ISETP.LT.OR P1, PT, R0, R231, P1 ;  /* 0x000000e70000720c */ /* 0x000fe40000f21670 */
[----:B------:R-:W-:Y:S01]  /*8860*/  FSEL R53, R252, -INF , !P0 ;  /* 0xff800000fc357808 */ /* 0x000fe20004000000 */
[----:B------:R-:W-:Y:S01]  /*8870*/  HMMA.16816.F32 R12, R16, R8, R176 ;  /* 0x00000008100c723c */ /* 0x000fe200000018b0 */
[----:B------:R-:W-:-:S02]  /*8880*/  FSEL R63, R216, -INF , !P6 ;  /* 0xff800000d83f7808 */ /* 0x000fc40007000000 */
[----:B------:R-:W-:Y:S01]  /*8890*/  FSEL R64, R210, -INF , !P5 ;  /* 0xff800000d2407808 */ /* 0x000fe20006800000 */
[----:B----4-:R-:W-:Y:S01]  /*88a0*/  FMUL.FTZ R3, R24, UR19 ;  /* 0x0000001318037c20 */ /* 0x010fe20008410000 */
[----:B------:R-:W-:Y:S01]  /*88b0*/  FSEL R66, R206, -INF , !P1 ;  /* 0xff800000ce427808 */ /* 0x000fe20004800000 */
[----:B------:R-:W-:Y:S01]  /*88c0*/  HMMA.16816.F32 R36, R28, R42, R36 ;  /* 0x0000002a1c24723c */ /* 0x000fe20000001824 */
[C---:B------:R-:W-:Y:S01]  /*88d0*/  ISETP.GE.AND P0, PT, R2.reuse, R238, PT ;  /* 0x000000ee0200720c */ /* 0x040fe20003f06270 */
[----:B------:R1:W4:Y:S01]  /*88e0*/  MUFU.TANH R193, R3 ;  /* 0x0000000300c17308 */ /* 0x0003220000002400 */
[C---:B------:R-:W-:Y:S02]  /*88f0*/  ISETP.GE.AND P6, PT, R2.reuse, R237, PT ;  /* 0x000000ed0200720c */ /* 0x040fe40003fc6270 */
[C---:B------:R-:W-:Y:S01]  /*8900*/  ISETP.GE.AND P5, PT, R2.reuse, R236, PT ;  /* 0x000000ec0200720c */ /* 0x040fe20003fa6270 */
[----:B------:R-:W-:Y:S01]  /*8910*/  HMMA.16816.F32 R16, R16, R10, R184 ;  /* 0x0000000a1010723c */ /* 0x000fe200000018b8 */
[----:B------:R-:W-:-:S02]  /*8920*/  ISETP.GE.AND P1, PT, R2, R235, PT ;  /* 0x000000eb0200720c */ /* 0x000fc40003f26270 */
[C---:B------:R-:W-:Y:S02]  /*8930*/  ISETP.LT.OR P0, PT, R2.reuse, R234, P0 ;  /* 0x000000ea0200720c */ /* 0x040fe40000701670 */
[C---:B------:R-:W-:Y:S02]  /*8940*/  ISETP.LT.OR P6, PT, R2.reuse, R233, P6 ;  /* 0x000000e90200720c */ /* 0x040fe400037c1670 */
[C---:B------:R-:W-:Y:S02]  /*8950*/  ISETP.LT.OR P5, PT, R2.reuse, R232, P5 ;  /* 0x000000e80200720c */ /* 0x040fe40002fa1670 */
[----:B------:R-:W-:Y:S01]  /*8960*/  ISETP.LT.OR P1, PT, R2, R231, P1 ;  /* 0x000000e70200720c */ /* 0x000fe20000f21670 */
[----:B------:R-:W-:Y:S01]  /*8970*/  VIADD R2, R0, 0x8 ;  /* 0x0000000800027836 */ /* 0x000fe20000000000 */
[----:B------:R-:W-:Y:S01]  /*8980*/  FSEL R55, R247, -INF , !P0 ;  /* 0xff800000f7377808 */ /* 0x000fe20004000000 */
[----:B-1----:R-:W-:Y:S01]  /*8990*/  FMUL.FTZ R3, R25, UR19 ;  /* 0x0000001319037c20 */ /* 0x002fe20008410000 */
[----:B------:R-:W-:Y:S01]  /*89a0*/  FSEL R62, R239, -INF , !P6 ;  /* 0xff800000ef3e7808 */ /* 0x000fe20007000000 */
[----:B------:R-:W-:Y:S01]  /*89b0*/  HMMA.16816.F32 R24, R20, R42, R4 ;  /* 0x0000002a1418723c */ /* 0x000fe20000001804 */
[----:B------:R-:W-:Y:S01]  /*89c0*/  FSEL R61, R218, -INF , !P5 ;  /* 0xff800000da3d7808 */ /* 0x000fe20006800000 */
[----:B------:R1:W-:Y:S01]  /*89d0*/  MUFU.TANH R192, R3 ;  /* 0x0000000300c07308 */ /* 0x0003e20000002400 */
[----:B------:R-:W-:-:S02]  /*89e0*/  FSEL R65, R211, -INF , !P1 ;  /* 0xff800000d3417808 */ /* 0x000fc40004800000 */
[C---:B------:R-:W-:Y:S02]  /*89f0*/  ISETP.GE.AND P0, PT, R2.reuse, R238, PT ;  /* 0x000000ee0200720c */ /* 0x040fe40003f06270 */
[C---:B------:R-:W-:Y:S01]  /*8a00*/  ISETP.GE.AND P6, PT, R2.reuse, R237, PT ;  /* 0x000000ed0200720c */ /* 0x040fe20003fc6270 */
[----:B------:R-:W-:Y:S01]  /*8a10*/  FMUL.FTZ R4, R35, UR19 ;  /* 0x0000001323047c20 */ /* 0x000fe20008410000 */
[C---:B------:R-:W-:Y:S02]  /*8a20*/  ISETP.GE.AND P5, PT, R2.reuse, R236, PT ;  /* 0x000000ec0200720c */ /* 0x040fe40003fa6270 */
[C---:B------:R-:W-:Y:S01]  /*8a30*/  ISETP.GE.AND P1, PT, R2.reuse, R235, PT ;  /* 0x000000eb0200720c */ /* 0x040fe20003f26270 */
[----:B------:R3:W-:Y:S01]  /*8a40*/  MUFU.TANH R164, R4 ;  /* 0x0000000400a47308 */ /* 0x0007e20000002400 */
[C---:B------:R-:W-:Y:S02]  /*8a50*/  ISETP.LT.OR P0, PT, R2.reuse, R234, P0 ;  /* 0x000000ea0200720c */ /* 0x040fe40000701670 */
[----:B------:R-:W-:-:S02]  /*8a60*/  ISETP.LT.OR P6, PT, R2, R233, P6 ;  /* 0x000000e90200720c */ /* 0x000fc400037c1670 */
[C---:B------:R-:W-:Y:S02]  /*8a70*/  ISETP.LT.OR P5, PT, R2.reuse, R232, P5 ;  /* 0x000000e80200720c */ /* 0x040fe40002fa1670 */
[----:B------:R-:W-:Y:S01]  /*8a80*/  ISETP.LT.OR P1, PT, R2, R231, P1 ;  /* 0x000000e70200720c */ /* 0x000fe20000f21670 */
[----:B-1----:R-:W-:Y:S01]  /*8a90*/  FMUL.FTZ R3, R32, UR19 ;  /* 0x0000001320037c20 */ /* 0x002fe20008410000 */
[----:B------:R-:W-:Y:S01]  /*8aa0*/  VIADD R2, R0, 0x9 ;  /* 0x0000000900027836 */ /* 0x000fe20000000000 */
[----:B------:R-:W-:Y:S02]  /*8ab0*/  FSEL R41, R217, -INF , !P0 ;  /* 0xff800000d9297808 */ /* 0x000fe40004000000 */
[----:B------:R1:W4:Y:S01]  /*8ac0*/  MUFU.TANH R180, R3 ;  /* 0x0000000300b47308 */ /* 0x0003220000002400 */
[----:B------:R-:W-:Y:S01]  /*8ad0*/  FSEL R60, R207, -INF , !P6 ;  /* 0xff800000cf3c7808 */ /* 0x000fe20007000000 */
[----:B------:R-:W-:Y:S01]  /*8ae0*/  FMUL.FTZ R8, R27, UR19 ;  /* 0x000000131b087c20 */ /* 0x000fe20008410000 */
[----:B------:R-:W-:Y:S01]  /*8af0*/  FSEL R56, R205, -INF , !P5 ;  /* 0xff800000cd387808 */ /* 0x000fe20006800000 */
[----:B---3--:R-:W3:Y:S01]  /*8b00*/  LDSM.16.M88.4 R4, [R227+0x8c00] ;  /* 0x008c0000e304783b */ /* 0x008ee20000000200 */
[----:B------:R-:W-:Y:S01]  /*8b10*/  FSEL R57, R106, -INF , !P1 ;  /* 0xff8000006a397808 */ /* 0x000fe20004800000 */
[----:B------:R-:W-:-:S04]  /*8b20*/  DEPBAR.LE SB0, 0x0 ;  /* 0x000080000000791a */ /* 0x000fc80000000000 */
[----:B------:R-:W-:Y:S01]  /*8b30*/  BAR.SYNC.DEFER_BLOCKING 0x0 ;  /* 0x0000000000007b1d */ /* 0x000fe20000010000 */
[C---:B------:R-:W-:Y:S02]  /*8b40*/  ISETP.GE.AND P0, PT, R2.reuse, R238, PT ;  /* 0x000000ee0200720c */ /* 0x040fe40003f06270 */
[C---:B------:R-:W-:Y:S02]  /*8b50*/  ISETP.GE.AND P6, PT, R2.reuse, R237, PT ;  /* 0x000000ed0200720c */ /* 0x040fe40003fc6270 */
[C---:B------:R-:W-:Y:S01]  /*8b60*/  ISETP.GE.AND P5, PT, R2.reuse, R236, PT ;  /* 0x000000ec0200720c */ /* 0x040fe20003fa6270 */
[----:B-1----:R-:W-:Y:S01]  /*8b70*/  FMUL.FTZ R3, R33, UR19 ;  /* 0x0000001321037c20 */ /* 0x002fe20008410000 */
[C---:B------:R-:W-:Y:S02]  /*8b80*/  ISETP.GE.AND P1, PT, R2.reuse, R235, PT ;  /* 0x000000eb0200720c */ /* 0x040fe40003f26270 */
[C---:B------:R-:W-:Y:S01]  /*8b90*/  ISETP.LT.OR P0, PT, R2.reuse, R234, P0 ;  /* 0x000000ea0200720c */ /* 0x040fe20000701670 */
[----:B------:R1:W-:Y:S01]  /*8ba0*/  MUFU.TANH R181, R3 ;  /* 0x0000000300b57308 */ /* 0x0003e20000002400 */
[----:B------:R-:W-:-:S02]  /*8bb0*/  ISETP.LT.OR P6, PT, R2, R233, P6 ;  /* 0x000000e90200720c */ /* 0x000fc400037c1670 */
[C---:B------:R-:W-:Y:S02]  /*8bc0*/  ISETP.LT.OR P5, PT, R2.reuse, R232, P5 ;  /* 0x000000e80200720c */ /* 0x040fe40002fa1670 */
[----:B------:R-:W-:Y:S01]  /*8bd0*/  ISETP.LT.OR P1, PT, R2, R231, P1 ;  /* 0x000000e70200720c */ /* 0x000fe20000f21670 */
[----:B------:R-:W-:Y:S01]  /*8be0*/  VIADD R2, R0, 0x10 ;  /* 0x0000001000027836 */ /* 0x000fe20000000000 */
[----:B------:R-:W-:Y:S02]  /*8bf0*/  FSEL R40, R244, -INF , !P0 ;  /* 0xff800000f4287808 */ /* 0x000fe40004000000 */
[----:B------:R-:W-:Y:S02]  /*8c00*/  FSEL R58, R219, -INF , !P6 ;  /* 0xff800000db3a7808 */ /* 0x000fe40007000000 */
[----:B------:R-:W-:Y:S02]  /*8c10*/  FSEL R52, R208, -INF , !P5 ;  /* 0xff800000d0347808 */ /* 0x000fe40006800000 */
[----:B--2---:R-:W-:-:S02]  /*8c20*/  FSEL R54, R107, -INF , !P1 ;  /* 0xff8000006b367808 */ /* 0x004fc40004800000 */
[----:B------:R-:W-:Y:S01]  /*8c30*/  ISETP.GE.AND P0, PT, R2, R238, PT ;  /* 0x000000ee0200720c */ /* 0x000fe20003f06270 */
[----:B-1----:R-:W-:Y:S01]  /*8c40*/  FMUL.FTZ R3, R34, UR19 ;  /* 0x0000001322037c20 */ /* 0x002fe20008410000 */
[C---:B------:R-:W-:Y:S02]  /*8c50*/  ISETP.GE.AND P6, PT, R2.reuse, R237, PT ;  /* 0x000000ed0200720c */ /* 0x040fe40003fc6270 */
[C---:B------:R-:W-:Y:S01]  /*8c60*/  ISETP.GE.AND P5, PT, R2.reuse, R236, PT ;  /* 0x000000ec0200720c */ /* 0x040fe20003fa6270 */
[----:B------:R1:W2:Y:S01]  /*8c70*/  MUFU.TANH R106, R3 ;  /* 0x00000003006a7308 */ /* 0x0002a20000002400 */
[C---:B------:R-:W-:Y:S02]  /*8c80*/  ISETP.GE.AND P1, PT, R2.reuse, R235, PT ;  /* 0x000000eb0200720c */ /* 0x040fe40003f26270 */
[C---:B------:R-:W-:Y:S01]  /*8c90*/  ISETP.LT.OR P0, PT, R2.reuse, R234, P0 ;  /* 0x000000ea0200720c */ /* 0x040fe20000701670 */
[----:B---3--:R-:W-:Y:S01]  /*8ca0*/  HMMA.16816.F32 R12, R28, R4, R12 ;  /* 0x000000041c0c723c */ /* 0x008fe2000000180c */
[----:B------:R-:W-:-:S02]  /*8cb0*/  ISETP.LT.OR P6, PT, R2, R233, P6 ;  /* 0x000000e90200720c */ /* 0x000fc400037c1670 */
[C---:B------:R-:W-:Y:S02]  /*8cc0*/  ISETP.LT.OR P5, PT, R2.reuse, R232, P5 ;  /* 0x000000e80200720c */ /* 0x040fe40002fa1670 */
[----:B------:R-:W-:Y:S01]  /*8cd0*/  ISETP.LT.OR P1, PT, R2, R231, P1 ;  /* 0x000000e70200720c */ /* 0x000fe20000f21670 */
[----:B------:R-:W-:Y:S01]  /*8ce0*/  VIADD R2, R0, 0x11 ;  /* 0x0000001100027836 */ /* 0x000fe20000000000 */
[----:B------:R-:W-:Y:S01]  /*8cf0*/  FSEL R35, R204, -INF , !P0 ;  /* 0xff800000cc237808 */ /* 0x000fe20004000000 */
[----:B------:R-:W-:Y:S01]  /*8d00*/  HMMA.16816.F32 R28, R28, R6, R16 ;  /* 0x000000061c1c723c */ /* 0x000fe20000001810 */
[----:B------:R-:W-:Y:S02]  /*8d10*/  FSEL R42, R200, -INF , !P6 ;  /* 0xff800000c82a7808 */ /* 0x000fe40007000000 */
[----:B------:R-:W-:Y:S01]  /*8d20*/  FSEL R43, R101, -INF , !P5 ;  /* 0xff800000652b7808 */ /* 0x000fe20006800000 */
[----:B-1----:R-:W-:Y:S01]  /*8d30*/  FMUL.FTZ R3, R24, UR19 ;  /* 0x0000001318037c20 */ /* 0x002fe20008410000 */
[----:B------:R-:W-:Y:S01]  /*8d40*/  FSEL R166, R100, -INF , !P1 ;  /* 0xff80000064a67808 */ /* 0x000fe20004800000 */
[----:B------:R1:W-:Y:S01]  /*8d50*/  MUFU.TANH R101, R8 ;  /* 0x0000000800657308 */ /* 0x0003e20000002400 */
[----:B------:R-:W-:-:S02]  /*8d60*/  ISETP.GE.AND P0, PT, R2, R238, PT ;  /* 0x000000ee0200720c */ /* 0x000fc40003f06270 */
[C---:B------:R-:W-:Y:S02]  /*8d70*/  ISETP.GE.AND P6, PT, R2.reuse, R237, PT ;  /* 0x000000ed0200720c */ /* 0x040fe40003fc6270 */
[C---:B------:R-:W-:Y:S02]  /*8d80*/  ISETP.GE.AND P5, PT, R2.reuse, R236, PT ;  /* 0x000000ec0200720c */ /* 0x040fe40003fa6270 */
[C---:B------:R-:W-:Y:S01]  /*8d90*/  ISETP.GE.AND P1, PT, R2.reuse, R235, PT ;  /* 0x000000eb0200720c */ /* 0x040fe20003f26270 */
[----:B------:R3:W2:Y:S01]  /*8da0*/  MUFU.TANH R107, R3 ;  /* 0x00000003006b7308 */ /* 0x0006a20000002400 */
[----:B------:R-:W-:Y:S01]  /*8db0*/  ISETP.LT.OR P0, PT, R2, R234, P0 ;  /* 0x000000ea0200720c */ /* 0x000fe20000701670 */
[----:B------:R-:W-:Y:S01]  /*8dc0*/  FMUL.FTZ R12, R12, UR19 ;  /* 0x000000130c0c7c20 */ /* 0x000fe20008410000 */
[----:B------:R-:W-:Y:S01]  /*8dd0*/  ISETP.LT.OR P6, PT, R2, R233, P6 ;  /* 0x000000e90200720c */ /* 0x000fe200037c1670 */
[----:B------:R-:W-:Y:S01]  /*8de0*/  FMUL.FTZ R14, R14, UR19 ;  /* 0x000000130e0e7c20 */ /* 0x000fe20008410000 */
[C---:B------:R-:W-:Y:S01]  /*8df0*/  ISETP.LT.OR P5, PT, R2.reuse, R232, P5 ;  /* 0x000000e80200720c */ /* 0x040fe20002fa1670 */
[----:B------:R-:W-:Y:S01]  /*8e00*/  FMUL.FTZ R13, R13, UR19 ;  /* 0x000000130d0d7c20 */ /* 0x000fe20008410000 */
[----:B------:R-:W-:Y:S01]  /*8e10*/  ISETP.LT.OR P1, PT, R2, R231, P1 ;  /* 0x000000e70200720c */ /* 0x000fe20000f21670 */
[----:B------:R-:W-:Y:S01]  /*8e20*/  VIADD R2, R0, 0x19 ;  /* 0x0000001900027836 */ /* 0x000fe20000000000 */
[----:B------:R-:W-:Y:S01]  /*8e30*/  FSEL R34, R209, -INF , !P0 ;  /* 0xff800000d1227808 */ /* 0x000fe20004000000 */
[----:B-1----:R-:W-:Y:S01]  /*8e40*/  FMUL.FTZ R8, R36, UR19 ;  /* 0x0000001324087c20 */ /* 0x002fe20008410000 */
[----:B------:R-:W-:Y:S01]  /*8e50*/  FSEL R176, R201, -INF , !P6 ;  /* 0xff800000c9b07808 */ /* 0x000fe20007000000 */
[----:B------:R-:W-:Y:S01]  /*8e60*/  MUFU.TANH R12, R12 ;  /* 0x0000000c000c7308 */ /* 0x000fe20000002400 */
[----:B------:R-:W-:Y:S01]  /*8e70*/  FSEL R59, R199, -INF , !P5 ;  /* 0xff800000c73b7808 */ /* 0x000fe20006800000 */
[----:B------:R-:W-:Y:S01]  /*8e80*/  FMUL.FTZ R15, R15, UR19 ;  /* 0x000000130f0f7c20 */ /* 0x000fe20008410000 */
[----:B------:R-:W-:Y:S01]  /*8e90*/  FSEL R167, R197, -INF , !P1 ;  /* 0xff800000c5a77808 */ /* 0x000fe20004800000 */
[----:B---3--:R-:W-:-:S04]  /*8ea0*/  FMUL.FTZ R3, R25, UR19 ;  /* 0x0000001319037c20 */ /* 0x008fc80008410000 */
[----:B------:R-:W-:Y:S08]  /*8eb0*/  MUFU.TANH R67, R8 ;  /* 0x0000000800437308 */ /* 0x000ff00000002400 */
[----:B------:R1:W-:Y:S08]  /*8ec0*/  MUFU.TANH R165, R3 ;  /* 0x0000000300a57308 */ /* 0x0003f00000002400 */
[----:B------:R-:W-:Y:S08]  /*8ed0*/  MUFU.TANH R14, R14 ;  /* 0x0000000e000e7308 */ /* 0x000ff00000002400 */
[----:B------:R-:W-:Y:S01]  /*8ee0*/  MUFU.TANH R13, R13 ;  /* 0x0000000d000d7308 */ /* 0x000fe20000002400 */
[----:B-1----:R-:W-:-:S02]  /*8ef0*/  FMUL.FTZ R3, R26, UR19 ;  /* 0x000000131a037c20 */ /* 0x002fc40008410000 */
[C---:B------:R-:W-:Y:S05]  /*8f00*/  HMMA.16816.F32 R24, R20.reuse, R4, R44 ;  /* 0x000000041418723c */ /* 0x040fea000000182c */
[----:B------:R1:W3:Y:S01]  /*8f10*/  MUFU.TANH R100, R3 ;  /* 0x0000000300647308 */ /* 0x0002e20000002400 */
[----:B------:R-:W-:Y:S07]  /*8f20*/  HMMA.16816.F32 R20, R20, R6, R48 ;  /* 0x000000061414723c */ /* 0x000fee0000001830 */
[----:B------:R-:W-:Y:S01]  /*8f30*/  MUFU.TANH R15, R15 ;  /* 0x0000000f000f7308 */ /* 0x000fe20000002400 */
[----:B-1----:R-:W-:-:S10]  /*8f40*/  VIADD R3, R0, 0x18 ;  /* 0x0000001800037836 */ /* 0x002fd40000000000 */
[----:B------:R-:W-:Y:S01]  /*8f50*/  FMUL.FTZ R26, R26, UR19 ;  /* 0x000000131a1a7c20 */ /* 0x000fe20008410000 */
[----:B------:R-:W-:Y:S01]  /*8f60*/  FMUL.FTZ R27, R27, UR19 ;  /* 0x000000131b1b7c20 */ /* 0x000fe20008410000 */
[C---:B------:R-:W-:Y:S02]  /*8f70*/  ISETP.GE.AND P0, PT, R3.reuse, R238, PT ;  /* 0x000000ee0300720c */ /* 0x040fe40003f06270 */
[C---:B------:R-:W-:Y:S02]  /*8f80*/  ISETP.GE.AND P6, PT, R3.reuse, R237, PT ;  /* 0x000000ed0300720c */ /* 0x040fe40003fc6270 */
[----:B------:R-:W-:Y:S01]  /*8f90*/  MUFU.TANH R26, R26 ;  /* 0x0000001a001a7308 */ /* 0x000fe20000002400 */
[C---:B------:R-:W-:Y:S01]  /*8fa0*/  ISETP.GE.AND P5, PT, R3.reuse, R236, PT ;  /* 0x000000ec0300720c */ /* 0x040fe20003fa6270 */
[----:B------:R-:W-:Y:S01]  /*8fb0*/  FMUL.FTZ R20, R20, UR19 ;  /* 0x0000001314147c20 */ /* 0x000fe20008410000 */
[----:B------:R-:W-:Y:S01]  /*8fc0*/  ISETP.GE.AND P1, PT, R3, R235, PT ;  /* 0x000000eb0300720c */ /* 0x000fe20003f26270 */
[----:B------:R-:W-:Y:S01]  /*8fd0*/  FMUL.FTZ R21, R21, UR19 ;  /* 0x0000001315157c20 */ /* 0x000fe20008410000 */
[C---:B------:R-:W-:Y:S01]  /*8fe0*/  ISETP.LT.OR P0, PT, R3.reuse, R234, P0 ;  /* 0x000000ea0300720c */ /* 0x040fe20000701670 */
[----:B------:R-:W-:Y:S01]  /*8ff0*/  FMUL.FTZ R22, R22, UR19 ;  /* 0x0000001316167c20 */ /* 0x000fe20008410000 */
[C---:B------:R-:W-:Y:S01]  /*9000*/  ISETP.LT.OR P6, PT, R3.reuse, R233, P6 ;  /* 0x000000e90300720c */ /* 0x040fe200037c1670 */
[----:B------:R-:W-:Y:S01]  /*9010*/  MUFU.TANH R27, R27 ;  /* 0x0000001b001b7308 */ /* 0x000fe20000002400 */
[----:B------:R-:W-:Y:S01]  /*9020*/  ISETP.LT.OR P5, PT, R3, R232, P5 ;  /* 0x000000e80300720c */ /* 0x000fe20002fa1670 */
[----:B------:R-:W-:Y:S01]  /*9030*/  FMUL.FTZ R23, R23, UR19 ;  /* 0x0000001317177c20 */ /* 0x000fe20008410000 */
[----:B------:R-:W-:Y:S01]  /*9040*/  ISETP.LT.OR P1, PT, R3, R231, P1 ;  /* 0x000000e70300720c */ /* 0x000fe20000f21670 */
[----:B------:R-:W-:Y:S01]  /*9050*/  FMUL.FTZ R3, R37, UR19 ;  /* 0x0000001325037c20 */ /* 0x000fe20008410000 */
[----:B------:R-:W-:-:S02]  /*9060*/  FSEL R33, R196, -INF , !P0 ;  /* 0xff800000c4217808 */ /* 0x000fc40004000000 */
[----:B------:R-:W-:Y:S01]  /*9070*/  FSEL R47, R194, -INF , !P6 ;  /* 0xff800000c22f7808 */ /* 0x000fe20007000000 */
[----:B------:R1:W-:Y:S01]  /*9080*/  MUFU.TANH R44, R3 ;  /* 0x00000003002c7308 */ /* 0x0003e20000002400 */
[----:B------:R-:W-:Y:S02]  /*9090*/  FSEL R36, R189, -INF , !P5 ;  /* 0xff800000bd247808 */ /* 0x000fe40006800000 */
[C---:B------:R-:W-:Y:S02]  /*90a0*/  ISETP.GE.AND P0, PT, R2.reuse, R238, PT ;  /* 0x000000ee0200720c */ /* 0x040fe40003f06270 */
[C---:B------:R-:W-:Y:S02]  /*90b0*/  ISETP.GE.AND P6, PT, R2.reuse, R237, PT ;  /* 0x000000ed0200720c */ /* 0x040fe40003fc6270 */
[C---:B------:R-:W-:Y:S01]  /*90c0*/  ISETP.GE.AND P5, PT, R2.reuse, R236, PT ;  /* 0x000000ec0200720c */ /* 0x040fe20003fa6270 */
[----:B------:R-:W-:Y:S01]  /*90d0*/  MUFU.TANH R20, R20 ;  /* 0x0000001400147308 */ /* 0x000fe20000002400 */
[----:B------:R-:W-:-:S02]  /*90e0*/  ISETP.LT.OR P0, PT, R2, R234, P0 ;  /* 0x000000ea0200720c */ /* 0x000fc40000701670 */
[C---:B------:R-:W-:Y:S02]  /*90f0*/  ISETP.LT.OR P6, PT, R2.reuse, R233, P6 ;  /* 0x000000e90200720c */ /* 0x040fe400037c1670 */
[----:B------:R-:W-:Y:S02]  /*9100*/  ISETP.LT.OR P5, PT, R2, R232, P5 ;  /* 0x000000e80200720c */ /* 0x000fe40002fa1670 */
[----:B------:R-:W-:Y:S01]  /*9110*/  FSEL R32, R198, -INF , !P0 ;  /* 0xff800000c6207808 */ /* 0x000fe20004000000 */
[----:B------:R-:W-:Y:S01]  /*9120*/  MUFU.TANH R21, R21 ;  /* 0x0000001500157308 */ /* 0x000fe20000002400 */
[----:B-1----:R-:W-:Y:S01]  /*9130*/  FMUL.FTZ R3, R38, UR19 ;  /* 0x0000001326037c20 */ /* 0x002fe20008410000 */
[----:B-----5:R-:W-:Y:S02]  /*9140*/  FSEL R38, R182, -INF , !P1 ;  /* 0xff800000b6267808 */ /* 0x020fe40004800000 */
[----:B------:R-:W-:Y:S02]  /*9150*/  ISETP.GE.AND P1, PT, R2, R235, PT ;  /* 0x000000eb0200720c */ /* 0x000fe40003f26270 */
[----:B------:R-:W-:-:S02]  /*9160*/  FSEL R46, R195, -INF , !P6 ;  /* 0xff800000c32e7808 */ /* 0x000fc40007000000 */
[----:B------:R-:W-:Y:S01]  /*9170*/  ISETP.LT.OR P1, PT, R2, R231, P1 ;  /* 0x000000e70200720c */ /* 0x000fe20000f21670 */
[----:B------:R-:W-:Y:S01]  /*9180*/  VIADD R2, R0, 0x20 ;  /* 0x0000002000027836 */ /* 0x000fe20000000000 */
[----:B------:R1:W5:Y:S01]  /*9190*/  MUFU.TANH R8, R3 ;  /* 0x0000000300087308 */ /* 0x0003620000002400 */
[----:B------:R-:W-:-:S03]  /*91a0*/  FSEL R37, R191, -INF , !P5 ;  /* 0xff800000bf257808 */ /* 0x000fc60006800000 */
[C---:B------:R-:W-:Y:S02]  /*91b0*/  ISETP.GE.AND P0, PT, R2.reuse, R238, PT ;  /* 0x000000ee0200720c */ /* 0x040fe40003f06270 */
[C---:B------:R-:W-:Y:S02]  /*91c0*/  ISETP.GE.AND P6, PT, R2.reuse, R237, PT ;  /* 0x000000ed0200720c */ /* 0x040fe40003fc6270 */
[C---:B------:R-:W-:Y:S01]  /*91d0*/  ISETP.GE.AND P5, PT, R2.reuse, R236, PT ;  /* 0x000000ec0200720c */ /* 0x040fe20003fa6270 */
[----:B------:R-:W-:Y:S01]  /*91e0*/  MUFU.TANH R22, R22 ;  /* 0x0000001600167308 */ /* 0x000fe20000002400 */
[C---:B------:R-:W-:Y:S02]  /*91f0*/  ISETP.LT.OR P0, PT, R2.reuse, R234, P0 ;  /* 0x000000ea0200720c */ /* 0x040fe40000701670 */
[C---:B------:R-:W-:Y:S02]  /*9200*/  ISETP.LT.OR P6, PT, R2.reuse, R233, P6 ;  /* 0x000000e90200720c */ /* 0x040fe400037c1670 */
[----:B------:R-:W-:-:S02]  /*9210*/  ISETP.LT.OR P5, PT, R2, R232, P5 ;  /* 0x000000e80200720c */ /* 0x000fc40002fa1670 */
[----:B----4-:R-:W-:Y:S01]  /*9220*/  FSEL R178, R193, -INF , !P0 ;  /* 0xff800000c1b27808 */ /* 0x010fe20004000000 */
[----:B-1----:R-:W-:Y:S01]  /*9230*/  FMUL.FTZ R3, R39, UR19 ;  /* 0x0000001327037c20 */ /* 0x002fe20008410000 */
[----:B------:R-:W-:Y:S01]  /*9240*/  FSEL R39, R190, -INF , !P1 ;  /* 0xff800000be277808 */ /* 0x000fe20004800000 */
[----:B------:R-:W-:Y:S01]  /*9250*/  MUFU.TANH R23, R23 ;  /* 0x0000001700177308 */ /* 0x000fe20000002400 */
[----:B------:R-:W-:Y:S02]  /*9260*/  ISETP.GE.AND P1, PT, R2, R235, PT ;  /* 0x000000eb0200720c */ /* 0x000fe40003f26270 */
[----:B------:R-:W-:Y:S02]  /*9270*/  FSEL R198, R188, -INF , !P6 ;  /* 0xff800000bcc67808 */ /* 0x000fe40007000000 */
[----:B------:R-:W-:Y:S01]  /*9280*/  ISETP.LT.OR P1, PT, R2, R231, P1 ;  /* 0x000000e70200720c */ /* 0x000fe20000f21670 */
[----:B------:R-:W-:Y:S01]  /*9290*/  VIADD R2, R0, 0x21 ;  /* 0x0000002100027836 */ /* 0x000fe20000000000 */
[----:B------:R-:W-:Y:S01]  /*92a0*/  FSEL R180, R180, -INF , !P5 ;  /* 0xff800000b4b47808 */ /* 0x000fe20006800000 */
[----:B------:R1:W4:Y:S01]  /*92b0*/  MUFU.TANH R5, R3 ;  /* 0x0000000300057308 */ /* 0x0003220000002400 */
[----:B--2---:R-:W-:-:S02]  /*92c0*/  FSEL R184, R106, -INF , !P1 ;  /* 0xff8000006ab87808 */ /* 0x004fc40004800000 */
        /* <DEDUP_REMOVED lines=8> */
[----:B------:R-:W-:Y:S01]  /*9350*/  VIADD R2, R0, 0x28 ;  /* 0x0000002800027836 */ /* 0x000fe20000000000 */
[----:B------:R-:W-:Y:S01]  /*9360*/  FSEL R177, R192, -INF , !P0 ;  /* 0xff800000c0b17808 */ /* 0x000fe20004000000 */
[----:B-1----:R-:W-:Y:S01]  /*9370*/  FMUL.FTZ R3, R24, UR19 ;  /* 0x0000001318037c20 */ /* 0x002fe20008410000 */
[----:B------:R-:W-:Y:S02]  /*9380*/  FSEL R196, R183, -INF , !P6 ;  /* 0xff800000b7c47808 */ /* 0x000fe40007000000 */
[----:B------:R-:W-:Y:S01]  /*9390*/  FSEL R181, R181, -INF , !P5 ;  /* 0xff800000b5b57808 */ /* 0x000fe20006800000 */
[----:B------:R1:W2:Y:S01]  /*93a0*/  MUFU.TANH R9, R3 ;  /* 0x0000000300097308 */ /* 0x0002a20000002400 */
        /* <DEDUP_REMOVED lines=12> */
[----:B---3--:R-:W-:Y:S02]  /*9470*/  FSEL R194, R100, -INF , !P6 ;  /* 0xff80000064c27808 */ /* 0x008fe40007000000 */
[----:B------:R-:W-:Y:S01]  /*9480*/  FSEL R107, R67, -INF , !P5 ;  /* 0xff800000436b7808 */ /* 0x000fe20006800000 */
[----:B------:R1:W3:Y:S01]  /*9490*/  MUFU.TANH R4, R3 ;  /* 0x0000000300047308 */ /* 0x0002e20000002400 */
[----:B-----5:R-:W-:-:S02]  /*94a0*/  FSEL R179, R8, -INF , !P1 ;  /* 0xff80000008b37808 */ /* 0x020fc40004800000 */
        /* <DEDUP_REMOVED lines=8> */
[C---:B------:R-:W-:Y:S01]  /*9530*/  VIADD R2, R0.reuse, 0x30 ;  /* 0x0000003000027836 */ /* 0x040fe20000000000 */
[----:B------:R-:W-:Y:S01]  /*9540*/  FSEL R183, R165, -INF , !P0 ;  /* 0xff800000a5b77808 */ /* 0x000fe20004000000 */
[----:B-1----:R-:W-:Y:S01]  /*9550*/  VIADD R3, R0, 0x31 ;  /* 0x0000003100037836 */ /* 0x002fe20000000000 */
[----:B------:R-:W-:Y:S02]  /*9560*/  FSEL R189, R101, -INF , !P6 ;  /* 0xff80000065bd7808 */ /* 0x000fe40007000000 */
[----:B------:R-:W-:Y:S02]  /*9570*/  ISETP.GE.AND P0, PT, R2, R238, PT ;  /* 0x000000ee0200720c */ /* 0x000fe40003f06270 */
[----:B------:R-:W-:-:S02]  /*9580*/  FSEL R106, R44, -INF , !P5 ;  /* 0xff8000002c6a7808 */ /* 0x000fc40006800000 */
[----:B----4-:R-:W-:Y:S01]  /*9590*/  FSEL R164, R5, -INF , !P1 ;  /* 0xff80000005a47808 */ /* 0x010fe20004800000 */
[----:B------:R-:W-:Y:S01]  /*95a0*/  FMUL.FTZ R5, R28, UR19 ;  /* 0x000000131c057c20 */ /* 0x000fe20008410000 */
[C---:B------:R-:W-:Y:S02]  /*95b0*/  ISETP.LT.OR P0, PT, R2.reuse, R234, P0 ;  /* 0x000000ea0200720c */ /* 0x040fe40000701670 */
[C---:B------:R-:W-:Y:S02]  /*95c0*/  ISETP.GE.AND P6, PT, R2.reuse, R237, PT ;  /* 0x000000ed0200720c */ /* 0x040fe40003fc6270 */
[C---:B------:R-:W-:Y:S01]  /*95d0*/  ISETP.GE.AND P5, PT, R2.reuse, R236, PT ;  /* 0x000000ec0200720c */ /* 0x040fe20003fa6270 */
[----:B------:R-:W1:Y:S01]  /*95e0*/  MUFU.TANH R5, R5 ;  /* 0x0000000500057308 */ /* 0x000e620000002400 */
[----:B------:R-:W-:Y:S02]  /*95f0*/  ISETP.GE.AND P1, PT, R2, R235, PT ;  /* 0x000000eb0200720c */ /* 0x000fe40003f26270 */
[----:B--2---:R-:W-:-:S02]  /*9600*/  FSEL R165, R9, -INF , !P0 ;  /* 0xff80000009a57808 */ /* 0x004fc40004000000 */
[C---:B------:R-:W-:Y:S02]  /*9610*/  ISETP.LT.OR P6, PT, R2.reuse, R233, P6 ;  /* 0x000000e90200720c */ /* 0x040fe400037c1670 */
[C---:B------:R-:W-:Y:S02]  /*9620*/  ISETP.LT.OR P5, PT, R2.reuse, R232, P5 ;  /* 0x000000e80200720c */ /* 0x040fe40002fa1670 */
[----:B------:R-:W-:Y:S01]  /*9630*/  ISETP.LT.OR P1, PT, R2, R231, P1 ;  /* 0x000000e70200720c */ /* 0x000fe20000f21670 */
[C---:B------:R-:W-:Y:S01]  /*9640*/  VIADD R2, R0.reuse, 0x38 ;  /* 0x0000003800027836 */ /* 0x040fe20000000000 */
[----:B------:R-:W-:Y:S01]  /*9650*/  ISETP.GE.AND P0, PT, R3, R238, PT ;  /* 0x000000ee0300720c */ /* 0x000fe20003f06270 */
[----:B------:R-:W-:Y:S01]  /*9660*/  VIADD R0, R0, 0x39 ;  /* 0x0000003900007836 */ /* 0x000fe20000000000 */
[----:B------:R-:W-:Y:S02]  /*9670*/  FSEL R190, R26, -INF , !P6 ;  /* 0xff8000001abe7808 */ /* 0x000fe40007000000 */
[----:B------:R-:W-:-:S02]  /*9680*/  FSEL R195, R12, -INF , !P5 ;  /* 0xff8000000cc37808 */ /* 0x000fc40006800000 */
[----:B------:R-:W-:Y:S02]  /*9690*/  FSEL R201, R14, -INF , !P1 ;  /* 0xff8000000ec97808 */ /* 0x000fe40004800000 */
[C---:B------:R-:W-:Y:S02]  /*96a0*/  ISETP.LT.OR P0, PT, R3.reuse, R234, P0 ;  /* 0x000000ea0300720c */ /* 0x040fe40000701670 */
[C---:B------:R-:W-:Y:S02]  /*96b0*/  ISETP.GE.AND P6, PT, R3.reuse, R237, PT ;  /* 0x000000ed0300720c */ /* 0x040fe40003fc6270 */
[C---:B------:R-:W-:Y:S02]  /*96c0*/  ISETP.GE.AND P5, PT, R3.reuse, R236, PT ;  /* 0x000000ec0300720c */ /* 0x040fe40003fa6270 */
[C---:B------:R-:W-:Y:S02]  /*96d0*/  ISETP.GE.AND P1, PT, R3.reuse, R235, PT ;  /* 0x000000eb0300720c */ /* 0x040fe40003f26270 */
[----:B---3--:R-:W-:Y:S01]  /*96e0*/  FSEL R185, R4, -INF , !P0 ;  /* 0xff80000004b97808 */ /* 0x008fe20004000000 */
[----:B------:R-:W-:Y:S01]  /*96f0*/  FMUL.FTZ R4, R30, UR19 ;  /* 0x000000131e047c20 */ /* 0x000fe20008410000 */
[----:B------:R-:W-:-:S02]  /*9700*/  ISETP.LT.OR P6, PT, R3, R233, P6 ;  /* 0x000000e90300720c */ /* 0x000fc400037c1670 */
[C---:B------:R-:W-:Y:S02]  /*9710*/  ISETP.LT.OR P5, PT, R3.reuse, R232, P5 ;  /* 0x000000e80300720c */ /* 0x040fe40002fa1670 */
[----:B------:R-:W-:Y:S01]  /*9720*/  ISETP.LT.OR P1, PT, R3, R231, P1 ;  /* 0x000000e70300720c */ /* 0x000fe20000f21670 */
[----:B------:R-:W2:Y:S01]  /*9730*/  MUFU.TANH R4, R4 ;  /* 0x0000000400047308 */ /* 0x000ea20000002400 */
[C---:B------:R-:W-:Y:S01]  /*9740*/  ISETP.GE.AND P0, PT, R2.reuse, R238, PT ;  /* 0x000000ee0200720c */ /* 0x040fe20003f06270 */
[----:B------:R-:W-:Y:S01]  /*9750*/  FMUL.FTZ R3, R29, UR19 ;  /* 0x000000131d037c20 */ /* 0x000fe20008410000 */
[----:B------:R-:W-:Y:S02]  /*9760*/  FSEL R203, R27, -INF , !P6 ;  /* 0xff8000001bcb7808 */ /* 0x000fe40007000000 */
[----:B------:R-:W-:Y:S02]  /*9770*/  FSEL R193, R13, -INF , !P5 ;  /* 0xff8000000dc17808 */ /* 0x000fe40006800000 */
[----:B------:R-:W-:Y:S01]  /*9780*/  FSEL R199, R15, -INF , !P1 ;  /* 0xff8000000fc77808 */ /* 0x000fe20004800000 */
[----:B------:R-:W3:Y:S01]  /*9790*/  MUFU.TANH R3, R3 ;  /* 0x0000000300037308 */ /* 0x000ee20000002400 */
[----:B------:R-:W-:-:S02]  /*97a0*/  ISETP.LT.OR P0, PT, R2, R234, P0 ;  /* 0x000000ea0200720c */ /* 0x000fc40000701670 */
[C---:B------:R-:W-:Y:S02]  /*97b0*/  ISETP.GE.AND P6, PT, R2.reuse, R237, PT ;  /* 0x000000ed0200720c */ /* 0x040fe40003fc6270 */
[C---:B------:R-:W-:Y:S02]  /*97c0*/  ISETP.GE.AND P5, PT, R2.reuse, R236, PT ;  /* 0x000000ec0200720c */ /* 0x040fe40003fa6270 */
[----:B------:R-:W-:Y:S02]  /*97d0*/  ISETP.GE.AND P1, PT, R2, R235, PT ;  /* 0x000000eb0200720c */ /* 0x000fe40003f26270 */
[----:B------:R-:W-:Y:S02]  /*97e0*/  FSEL R186, R20, -INF , !P0 ;  /* 0xff80000014ba7808 */ /* 0x000fe40004000000 */
[C---:B------:R-:W-:Y:S02]  /*97f0*/  ISETP.LT.OR P6, PT, R2.reuse, R233, P6 ;  /* 0x000000e90200720c */ /* 0x040fe400037c1670 */
[----:B------:R-:W-:-:S02]  /*9800*/  ISETP.LT.OR P5, PT, R2, R232, P5 ;  /* 0x000000e80200720c */ /* 0x000fc40002fa1670 */
[----:B------:R-:W-:Y:S01]  /*9810*/  ISETP.LT.OR P1, PT, R2, R231, P1 ;  /* 0x000000e70200720c */ /* 0x000fe20000f21670 */
[----:B------:R-:W-:Y:S01]  /*9820*/  FMUL.FTZ R2, R31, UR19 ;  /* 0x000000131f027c20 */ /* 0x000fe20008410000 */
[----:B------:R-:W-:Y:S02]  /*9830*/  ISETP.GE.AND P0, PT, R0, R238, PT ;  /* 0x000000ee0000720c */ /* 0x000fe40003f06270 */
[----:B------:R-:W-:Y:S02]  /*9840*/  FSEL R202, R22, -INF , !P6 ;  /* 0xff80000016ca7808 */ /* 0x000fe40007000000 */
[----:B------:R-:W-:Y:S01]  /*9850*/  ISETP.LT.OR P0, PT, R0, R234, P0 ;  /* 0x000000ea0000720c */ /* 0x000fe20000701670 */
[----:B------:R-:W4:Y:S01]  /*9860*/  MUFU.TANH R2, R2 ;  /* 0x0000000200027308 */ /* 0x000f220000002400 */
[----:B-1----:R-:W-:Y:S02]  /*9870*/  FSEL R192, R5, -INF , !P5 ;  /* 0xff80000005c07808 */ /* 0x002fe40006800000 */
[----:B------:R-:W-:-:S02]  /*9880*/  FSEL R188, R21, -INF , !P0 ;  /* 0xff80000015bc7808 */ /* 0x000fc40004000000 */
[----:B------:R-:W-:Y:S02]  /*9890*/  PLOP3.LUT P0, PT, PT, PT, UP0, 0x40, 0x0 ;  /* 0x000000000000781c */ /* 0x000fe40003f0e808 */
[----:B--2---:R-:W-:Y:S02]  /*98a0*/  FSEL R197, R4, -INF , !P1 ;  /* 0xff80000004c57808 */ /* 0x004fe40004800000 */
[C---:B------:R-:W-:Y:S02]  /*98b0*/  ISETP.GE.AND P6, PT, R0.reuse, R237, PT ;  /* 0x000000ed0000720c */ /* 0x040fe40003fc6270 */
[C---:B------:R-:W-:Y:S02]  /*98c0*/  ISETP.GE.AND P5, PT, R0.reuse, R236, PT ;  /* 0x000000ec0000720c */ /* 0x040fe40003fa6270 */
[C---:B------:R-:W-:Y:S02]  /*98d0*/  ISETP.GE.AND P1, PT, R0.reuse, R235, PT ;  /* 0x000000eb0000720c */ /* 0x040fe40003f26270 */
[----:B------:R-:W-:-:S02]  /*98e0*/  ISETP.LT.OR P6, PT, R0, R233, P6 ;  /* 0x000000e90000720c */ /* 0x000fc400037c1670 */
[C---:B------:R-:W-:Y:S02]  /*98f0*/  ISETP.LT.OR P5, PT, R0.reuse, R232, P5 ;  /* 0x000000e80000720c */ /* 0x040fe40002fa1670 */
[----:B------:R-:W-:Y:S02]  /*9900*/  ISETP.LT.OR P1, PT, R0, R231, P1 ;  /* 0x000000e70000720c */ /* 0x000fe40000f21670 */
[----:B------:R-:W-:Y:S02]  /*9910*/  FSEL R204, R23, -INF , !P6 ;  /* 0xff80000017cc7808 */ /* 0x000fe40007000000 */
[----:B---3--:R-:W-:Y:S02]  /*9920*/  FSEL R191, R3, -INF , !P5 ;  /* 0xff80000003bf7808 */ /* 0x008fe40006800000 */
[----:B----4-:R-:W-:Y:S01]  /*9930*/  FSEL R200, R2, -INF , !P1 ;  /* 0xff80000002c87808 */ /* 0x010fe20004800000 */
        /* <DEDUP_REMOVED lines=68> */
.L_x_1040:
[----:B------:R-:W-:Y:S05]  /*9d80*/  BSYNC B0 ;  /* 0x0000000000007941 */ /* 0x000fea0003800000 */
.L_x_1039:
[----:B------:R-:W0:Y:S02]  /*9d90*/  LDGDEPBAR ;  /* 0x00000000000079af */ /* 0x000e240000000000 */
.L_x_1038:
[----:B-1----:R-:W3:Y:S04]  /*9da0*/  LDL.LU R14, [R1+0x8] ;  /* 0x00000800010e7983 */ /* 0x002ee80000300800 */
[----:B------:R-:W4:Y:S04]  /*9db0*/  LDL.LU R15, [R1] ;  /* 0x00000000010f7983 */ /* 0x000f280000300800 */
[----:B------:R-:W5:Y:S04]  /*9dc0*/  LDL.LU R67, [R1+0x4] ;  /* 0x0000040001437983 */ /* 0x000f680000300800 */
[----:B------:R-:W3:Y:S01]  /*9dd0*/  LDL.LU R206, [R1+0xc] ;  /* 0x00000c0001ce7983 */ /* 0x000ee20000300800 */
[----:B------:R-:W-:-:S02]  /*9de0*/  FMNMX.FTZ R0, R105, R53, !PT ;  /* 0x0000003569007209 */ /* 0x000fc40007810000 */
[----:B------:R-:W-:Y:S01]  /*9df0*/  FMNMX.FTZ R4, R102, R66, !PT ;  /* 0x0000004266047209 */ /* 0x000fe20007810000 */
[----:B------:R-:W-:Y:S01]  /*9e00*/  LDSM.16.MT88.4 R16, [R224+0x9000] ;  /* 0x00900000e010783b */ /* 0x000fe20000004200 */
[----:B------:R-:W-:-:S03]  /*9e10*/  FMNMX.FTZ R0, R55, R0, !PT ;  /* 0x0000000037007209 */ /* 0x000fc60007810000 */
        /* <DEDUP_REMOVED lines=73> */
[----:B------:R2:W-:Y:S03]  /*a2b0*/  MUFU.EX2 R211, R3 ;  /* 0x0000000300d37308 */ /* 0x0005e60000000800 */
[----:B------:R-:W1:Y:S01]  /*a2c0*/  SHFL.BFLY PT, R7, R2, 0x1, 0x1f ;  /* 0x0c201f0002077f89 */ /* 0x000e6200000e0000 */
[----:B--2---:R-:W-:Y:S01]  /*a2d0*/  FMNMX.FTZ R3, R199, R5, !PT ;  /* 0x00000005c7037209 */ /* 0x004fe20007810000 */
[----:B------:R-:W-:-:S03]  /*a2e0*/  FFMA.FTZ R5, R55, UR21, -R0 ;  /* 0x0000001537057c23 */ /* 0x000fc60008010800 */
[----:B------:R-:W-:Y:S01]  /*a2f0*/  FMNMX.FTZ R3, R197, R3, !PT ;  /* 0x00000003c5037209 */ /* 0x000fe20007810000 */
[----:B------:R2:W-:Y:S01]  /*a300*/  MUFU.EX2 R13, R5 ;  /* 0x00000005000d7308 */ /* 0x0005e20000000800 */
[----:B-1----:R-:W-:Y:S02]  /*a310*/  FMNMX.FTZ R4, R4, R8, !PT ;  /* 0x0000000804047209 */ /* 0x002fe40007810000 */
[----:B------:R-:W-:Y:S02]  /*a320*/  FMNMX.FTZ R3, R200, R3, !PT ;  /* 0x00000003c8037209 */ /* 0x000fe40007810000 */
[----:B------:R-:W-:Y:S01]  /*a330*/  FMNMX.FTZ R245, R2, R7, !PT ;  /* 0x0000000702f57209 */ /* 0x000fe20007810000 */
[----:B------:R-:W1:Y:S01]  /*a340*/  SHFL.BFLY PT, R8, R4, 0x1, 0x1f ;  /* 0x0c201f0004087f89 */ /* 0x000e6200000e0000 */
[--C-:B------:R-:W-:Y:S02]  /*a350*/  FFMA.FTZ R2, R33, UR21, -R0.reuse ;  /* 0x0000001521027c23 */ /* 0x100fe40008010800 */
[C---:B------:R-:W-:Y:S01]  /*a360*/  FSETP.NEU.FTZ.AND P5, PT, R245.reuse, -INF , PT ;  /* 0xff800000f500780b */ /* 0x040fe20003fbd000 */
[----:B------:R-:W1:Y:S01]  /*a370*/  SHFL.BFLY PT, R6, R3, 0x2, 0x1f ;  /* 0x0c401f0003067f89 */ /* 0x000e6200000e0000 */
[----:B------:R1:W-:Y:S01]  /*a380*/  MUFU.EX2 R100, R2 ;  /* 0x0000000200647308 */ /* 0x0003e20000000800 */
[----:B------:R-:W-:Y:S01]  /*a390*/  FMUL.FTZ R12, R245, UR21 ;  /* 0x00000015f50c7c20 */ /* 0x000fe20008410000 */
[----:B--2---:R-:W-:-:S04]  /*a3a0*/  FFMA.FTZ R5, R41, UR21, -R0 ;  /* 0x0000001529057c23 */ /* 0x004fc80008010800 */
[----:B------:R-:W-:Y:S02]  /*a3b0*/  FSEL R12, R12, RZ, P5 ;  /* 0x000000ff0c0c7208 */ /* 0x000fe40002800000 */
[----:B------:R2:W-:Y:S01]  /*a3c0*/  MUFU.EX2 R208, R5 ;  /* 0x0000000500d07308 */ /* 0x0005e20000000800 */
[----:B-1----:R-:W-:Y:S02]  /*a3d0*/  FMNMX.FTZ R244, R4, R8, !PT ;  /* 0x0000000804f47209 */ /* 0x002fe40007810000 */
[----:B------:R-:W-:Y:S01]  /*a3e0*/  FFMA.FTZ R4, R62, UR21, -R12 ;  /* 0x000000153e047c23 */ /* 0x000fe2000801080c */
[----:B------:R-:W-:Y:S01]  /*a3f0*/  FMNMX.FTZ R2, R3, R6, !PT ;  /* 0x0000000603027209 */ /* 0x000fe20007810000 */
[--C-:B------:R-:W-:Y:S01]  /*a400*/  FFMA.FTZ R3, R32, UR21, -R0.reuse ;  /* 0x0000001520037c23 */ /* 0x100fe20008010800 */
[----:B------:R-:W-:Y:S02]  /*a410*/  FSETP.NEU.FTZ.AND P1, PT, R244, -INF , PT ;  /* 0xff800000f400780b */ /* 0x000fe40003f3d000 */
[----:B------:R1:W-:Y:S01]  /*a420*/  MUFU.EX2 R252, R4 ;  /* 0x0000000400fc7308 */ /* 0x0003e20000000800 */
[----:B--2---:R-:W-:-:S07]  /*a430*/  FFMA.FTZ R5, R40, UR21, -R0 ;  /* 0x0000001528057c23 */ /* 0x004fce0008010800 */
[----:B------:R2:W-:Y:S08]  /*a440*/  MUFU.EX2 R210, R5 ;  /* 0x0000000500d27308 */ /* 0x0005f00000000800 */
[----:B------:R2:W-:Y:S01]  /*a450*/  MUFU.EX2 R207, R3 ;  /* 0x0000000300cf7308 */ /* 0x0005e20000000800 */
[----:B-1----:R-:W-:-:S07]  /*a460*/  FFMA.FTZ R4, R60, UR21, -R12 ;  /* 0x000000153c047c23 */ /* 0x002fce000801080c */
[----:B------:R-:W-:Y:S01]  /*a470*/  MUFU.EX2 R101, R4 ;  /* 0x0000000400657308 */ /* 0x000fe20000000800 */
[----:B--2---:R-:W-:-:S07]  /*a480*/  FFMA.FTZ R5, R35, UR21, -R0 ;  /* 0x0000001523057c23 */ /* 0x004fce0008010800 */
[----:B------:R1:W-:Y:S01]  /*a490*/  MUFU.EX2 R209, R5 ;  /* 0x0000000500d17308 */ /* 0x0003e20000000800 */
[----:B------:R-:W-:-:S07]  /*a4a0*/  FFMA.FTZ R3, R63, UR21, -R12 ;  /* 0x000000153f037c23 */ /* 0x000fce000801080c */
[----:B------:R2:W-:Y:S01]  /*a4b0*/  MUFU.EX2 R251, R3 ;  /* 0x0000000300fb7308 */ /* 0x0005e20000000800 */
[----:B-1----:R-:W-:Y:S02]  /*a4c0*/  FFMA.FTZ R5, R34, UR21, -R0 ;  /* 0x0000001522057c23 */ /* 0x002fe40008010800 */
[----:B------:R-:W-:Y:S05]  /*a4d0*/  LDSM.16.MT88.4 R32, [R224+0xb000] ;  /* 0x00b00000e020783b */ /* 0x000fea0000004200 */
[----:B------:R1:W-:Y:S01]  /*a4e0*/  MUFU.EX2 R205, R5 ;  /* 0x0000000500cd7308 */ /* 0x0003e20000000800 */
[----:B--2---:R-:W-:-:S05]  /*a4f0*/  FMUL.FTZ R3, R244, UR21 ;  /* 0x00000015f4037c20 */ /* 0x004fca0008410000 */
[----:B------:R-:W-:-:S05]  /*a500*/  FSEL R3, R3, RZ, P1 ;  /* 0x000000ff03037208 */ /* 0x000fca0000800000 */
[--C-:B------:R-:W-:Y:S01]  /*a510*/  FFMA.FTZ R4, R64, UR21, -R3.reuse ;  /* 0x0000001540047c23 */ /* 0x100fe20008010803 */
[----:B-1----:R-:W1:Y:S03]  /*a520*/  SHFL.BFLY PT, R5, R2, 0x1, 0x1f ;  /* 0x0c201f0002057f89 */ /* 0x002e6600000e0000 */
[----:B------:R2:W-:Y:S02]  /*a530*/  MUFU.EX2 R248, R4 ;  /* 0x0000000400f87308 */ /* 0x0005e40000000800 */
[----:B--2---:R-:W-:-:S06]  /*a540*/  FFMA.FTZ R4, R56, UR21, -R3 ;  /* 0x0000001538047c23 */ /* 0x004fcc0008010803 */
[----:B------:R2:W-:Y:S01]  /*a550*/  MUFU.EX2 R249, R4 ;  /* 0x0000000400f97308 */ /* 0x0005e20000000800 */
[----:B-1----:R-:W-:Y:S01]  /*a560*/  FMNMX.FTZ R239, R2, R5, !PT ;  /* 0x0000000502ef7209 */ /* 0x002fe20007810000 */
[----:B------:R-:W-:Y:S01]  /*a570*/  FFMA.FTZ R2, R61, UR21, -R3 ;  /* 0x000000153d027c23 */ /* 0x000fe20008010803 */
[----:B------:R-:W-:Y:S02]  /*a580*/  FSEL R5, R244, RZ, P1 ;  /* 0x000000fff4057208 */ /* 0x000fe40000800000 */
[----:B------:R-:W-:-:S03]  /*a590*/  FSETP.NEU.FTZ.AND P0, PT, R239, -INF , PT ;  /* 0xff800000ef00780b */ /* 0x000fc60003f1d000 */
[----:B------:R1:W4:Y:S01]  /*a5a0*/  MUFU.EX2 R247, R2 ;  /* 0x0000000200f77308 */ /* 0x0003220000000800 */
[----:B------:R-:W-:-:S04]  /*a5b0*/  FADD.FTZ R5, R103, -R5 ;  /* 0x8000000567057221 */ /* 0x000fc80000010000 */
[----:B------:R-:W-:Y:S01]  /*a5c0*/  FMUL.FTZ R5, R5, UR21 ;  /* 0x0000001505057c20 */ /* 0x000fe20008410000 */
[----:B--2---:R-:W-:-:S03]  /*a5d0*/  FFMA.FTZ R4, R52, UR21, -R3 ;  /* 0x0000001534047c23 */ /* 0x004fc60008010803 */
[----:B------:R-:W2:Y:S01]  /*a5e0*/  MUFU.EX2 R45, R5 ;  /* 0x00000005002d7308 */ /* 0x000ea20000000800 */
[----:B-1----:R-:W-:-:S07]  /*a5f0*/  FMUL.FTZ R2, R239, UR21 ;  /* 0x00000015ef027c20 */ /* 0x002fce0008410000 */
[----:B------:R1:W5:Y:S01]  /*a600*/  MUFU.EX2 R250, R4 ;  /* 0x0000000400fa7308 */ /* 0x0003620000000800 */
[----:B----4-:R-:W-:Y:S02]  /*a610*/  F2FP.F16.F32.PACK_AB R8, R247, R248 ;  /* 0x000000f8f708723e */ /* 0x010fe400000000ff */
[----:B------:R-:W-:-:S05]  /*a620*/  FSEL R2, R2, RZ, P0 ;  /* 0x000000ff02027208 */ /* 0x000fca0000000000 */
[--C-:B------:R-:W-:Y:S01]  /*a630*/  FFMA.FTZ R6, R54, UR21, -R2.reuse ;  /* 0x0000001536067c23 */ /* 0x100fe20008010802 */
[-C--:B--2---:R-:W-:Y:S01]  /*a640*/  FMUL.FTZ R108, R108, R45.reuse ;  /* 0x0000002d6c6c7220 */ /* 0x084fe20000410000 */
[-C--:B------:R-:W-:Y:S01]  /*a650*/  FMUL.FTZ R109, R109, R45.reuse ;  /* 0x0000002d6d6d7220 */ /* 0x080fe20000410000 */
[-C--:B------:R-:W-:Y:S01]  /*a660*/  FMUL.FTZ R116, R116, R45.reuse ;  /* 0x0000002d74747220 */ /* 0x080fe20000410000 */
[----:B------:R-:W-:Y:S01]  /*a670*/  MUFU.EX2 R242, R6 ;  /* 0x0000000600f27308 */ /* 0x000fe20000000800 */
[-C--:B------:R-:W-:Y:S01]  /*a680*/  FMUL.FTZ R117, R117, R45.reuse ;  /* 0x0000002d75757220 */ /* 0x080fe20000410000 */
[-C--:B------:R-:W-:Y:S01]  /*a690*/  FMUL.FTZ R124, R124, R45.reuse ;  /* 0x0000002d7c7c7220 */ /* 0x080fe20000410000 */
[----:B------:R-:W-:Y:S01]  /*a6a0*/  FMUL.FTZ R125, R125, R45 ;  /* 0x0000002d7d7d7220 */ /* 0x000fe20000410000 */
[--C-:B-1----:R-:W-:Y:S01]  /*a6b0*/  FFMA.FTZ R4, R66, UR21, -R2.reuse ;  /* 0x0000001542047c23 */ /* 0x102fe20008010802 */
[----:B-----5:R-:W-:Y:S01]  /*a6c0*/  F2FP.F16.F32.PACK_AB R10, R250, R249 ;  /* 0x000000f9fa0a723e */ /* 0x020fe200000000ff */
        /* <DEDUP_REMOVED lines=20> */
[----:B------:R-:W-:-:S02]  /*a810*/  FSEL R6, R246, RZ, P6 ;  /* 0x000000fff6067208 */ /* 0x000fc40003000000 */
[----:B------:R-:W-:Y:S01]  /*a820*/  FSEL R5, R245, RZ, P5 ;  /* 0x000000fff5057208 */ /* 0x000fe20002800000 */
[----:B------:R1:W2:Y:S02]  /*a830*/  MUFU.EX2 R241, R4 ;  /* 0x0000000400f17308 */ /* 0x0002a40000000800 */
[----:B------:R-:W-:Y:S02]  /*a840*/  FADD.FTZ R6, R105, -R6 ;  /* 0x8000000669067221 */ /* 0x000fe40000010000 */
[----:B------:R-:W-:Y:S01]  /*a850*/  FADD.FTZ R5, R104, -R5 ;  /* 0x8000000568057221 */ /* 0x000fe20000010000 */
[----:B------:R-:W-:Y:S01]  /*a860*/  MOV R104, R207 ;  /* 0x000000cf00687202 */ /* 0x000fe20000000f00 */
[----:B------:R-:W-:Y:S01]  /*a870*/  FMUL.FTZ R6, R6, UR21 ;  /* 0x0000001506067c20 */ /* 0x000fe20008410000 */
[----:B------:R-:W-:Y:S01]  /*a880*/  MOV R207, R15 ;  /* 0x0000000f00cf7202 */ /* 0x000fe20000000f00 */
[----:B------:R-:W-:Y:S02]  /*a890*/  FMUL.FTZ R5, R5, UR21 ;  /* 0x0000001505057c20 */ /* 0x000fe40008410000 */
[----:B------:R4:W5:Y:S01]  /*a8a0*/  MUFU.EX2 R15, R6 ;  /* 0x00000006000f7308 */ /* 0x0009620000000800 */
[----:B------:R-:W-:Y:S01]  /*a8b0*/  MOV R105, R207 ;  /* 0x000000cf00697202 */ /* 0x000fe20000000f00 */
[----:B-1----:R-:W-:Y:S01]  /*a8c0*/  FFMA.FTZ R4, R57, UR21, -R2 ;  /* 0x0000001539047c23 */ /* 0x002fe20008010802 */
[----:B--2---:R-:W-:-:S05]  /*a8d0*/  F2FP.F16.F32.PACK_AB R9, R241, R240 ;  /* 0x000000f0f109723e */ /* 0x004fca00000000ff */
[----:B------:R1:W2:Y:S01]  /*a8e0*/  MUFU.EX2 R243, R4 ;  /* 0x0000000400f37308 */ /* 0x0002a20000000800 */
[----:B----4-:R-:W-:Y:S01]  /*a8f0*/  F2FP.F16.F32.PACK_AB R6, R210, R208 ;  /* 0x000000d0d206723e */ /* 0x010fe200000000ff */
[-C--:B-----5:R-:W-:Y:S01]  /*a900*/  FMUL.FTZ R112, R112, R15.reuse ;  /* 0x0000000f70707220 */ /* 0x0a0fe20000410000 */
        /* <DEDUP_REMOVED lines=10> */
[----:B------:R-:W-:Y:S01]  /*a9b0*/  FMUL.FTZ R148, R148, R15 ;  /* 0x0000000f94947220 */ /* 0x000fe20000410000 */
[----:B--2---:R-:W-:Y:S01]  /*a9c0*/  F2FP.F16.F32.PACK_AB R11, R242, R243 ;  /* 0x000000f3f20b723e */ /* 0x004fe200000000ff */
        /* <DEDUP_REMOVED lines=10> */
[----:B------:R-:W1:Y:S01]  /*aa70*/  MUFU.EX2 R44, R4 ;  /* 0x00000004002c7308 */ /* 0x000e620000000800 */
[-C--:B------:R-:W-:Y:S01]  /*aa80*/  FMUL.FTZ R81, R81, R15.reuse ;  /* 0x0000000f51517220 */ /* 0x080fe20000410000 */
[-C--:B------:R-:W-:Y:S01]  /*aa90*/  FMUL.FTZ R84, R84, R15.reuse ;  /* 0x0000000f54547220 */ /* 0x080fe20000410000 */
[-C--:B------:R-:W-:Y:S01]  /*aaa0*/  FMUL.FTZ R85, R85, R15.reuse ;  /* 0x0000000f55557220 */ /* 0x080fe20000410000 */
[-C--:B------:R-:W-:Y:S01]  /*aab0*/  FMUL.FTZ R96, R96, R15.reuse ;  /* 0x0000000f60607220 */ /* 0x080fe20000410000 */
[----:B------:R-:W-:Y:S01]  /*aac0*/  FMUL.FTZ R97, R97, R15 ;  /* 0x0000000f61617220 */ /* 0x000fe20000410000 */
[----:B------:R-:W-:Y:S01]  /*aad0*/  PLOP3.LUT P0, PT, PT, PT, UP0, 0x40, 0x0 ;  /* 0x000000000000781c */ /* 0x000fe20003f0e808 */
        /* <DEDUP_REMOVED lines=24> */
[----:B------:R-:W-:Y:S01]  /*ac60*/  HMMA.16816.F32 R108, R8, R16, R108 ;  /* 0x00000010086c723c */ /* 0x000fe2000000186c */
[----:B------:R-:W-:-:S04]  /*ac70*/  FFMA.FTZ R4, R58, UR21, -R12 ;  /* 0x000000153a047c23 */ /* 0x000fc8000801080c */
[----:B------:R1:W2:Y:S01]  /*ac80*/  MUFU.EX2 R223, R4 ;  /* 0x0000000400df7308 */ /* 0x0002a20000000800 */
[C---:B------:R-:W-:Y:S06]  /*ac90*/  HMMA.16816.F32 R52, R8.reuse, R18, R116 ;  /* 0x000000120834723c */ /* 0x040fec0000001874 */
[----:B------:R-:W-:Y:S01]  /*aca0*/  HMMA.16816.F32 R124, R8, R20, R124 ;  /* 0x00000014087c723c */ /* 0x000fe2000000187c */
[----:B---3--:R-:W-:Y:S02]  /*acb0*/  MOV R118, R206 ;  /* 0x000000ce00767202 */ /* 0x008fe40000000f00 */
[----:B------:R-:W-:-:S02]  /*acc0*/  MOV R206, R67 ;  /* 0x0000004300ce7202 */ /* 0x000fc40000000f00 */
[----:B------:R-:W-:Y:S01]  /*acd0*/  MOV R67, R14 ;  /* 0x0000000e00437202 */ /* 0x000fe20000000f00 */
[C---:B------:R-:W-:Y:S01]  /*ace0*/  HMMA.16816.F32 R136, R8.reuse, R22, R136 ;  /* 0x000000160888723c */ /* 0x040fe20000001888 */
[----:B------:R3:W4:Y:S01]  /*acf0*/  MUFU.EX2 R14, R5 ;  /* 0x00000005000e7308 */ /* 0x0007220000000800 */
[----:B------:R-:W-:Y:S01]  /*ad00*/  MOV R119, R211 ;  /* 0x000000d300777202 */ /* 0x000fe20000000f00 */
[----:B-1----:R-:W-:Y:S01]  /*ad10*/  FFMA.FTZ R4, R42, UR21, -R12 ;  /* 0x000000152a047c23 */ /* 0x002fe2000801080c */
[----:B--2---:R-:W-:Y:S02]  /*ad20*/  F2FP.F16.F32.PACK_AB R7, R223, R101 ;  /* 0x00000065df07723e */ /* 0x004fe400000000ff */
[----:B------:R-:W-:Y:S01]  /*ad30*/  HMMA.16816.F32 R140, R8, R24, R140 ;  /* 0x00000018088c723c */ /* 0x000fe2000000188c */
[----:B------:R-:W-:Y:S02]  /*ad40*/  MOV R117, R67 ;  /* 0x0000004300757202 */ /* 0x000fe40000000f00 */
[----:B------:R1:W-:Y:S01]  /*ad50*/  MUFU.EX2 R222, R4 ;  /* 0x0000000400de7308 */ /* 0x0003e20000000800 */
[----:B------:R-:W-:-:S02]  /*ad60*/  MOV R116, R206 ;  /* 0x000000ce00747202 */ /* 0x000fc40000000f00 */
[C---:B------:R-:W-:Y:S06]  /*ad70*/  HMMA.16816.F32 R152, R8.reuse, R26, R152 ;  /* 0x0000001a0898723c */ /* 0x040fec0000001898 */
[C---:B------:R-:W-:Y:S01]  /*ad80*/  HMMA.16816.F32 R156, R8.reuse, R28, R156 ;  /* 0x0000001c089c723c */ /* 0x040fe2000000189c */
[----:B---3--:R-:W-:Y:S01]  /*ad90*/  F2FP.F16.F32.PACK_AB R5, R252, R251 ;  /* 0x000000fbfc05723e */ /* 0x008fe200000000ff */
[-C--:B----4-:R-:W-:Y:S01]  /*ada0*/  FMUL.FTZ R114, R114, R14.reuse ;  /* 0x0000000e72727220 */ /* 0x090fe20000410000 */
[-C--:B------:R-:W-:Y:S01]  /*adb0*/  FMUL.FTZ R115, R115, R14.reuse ;  /* 0x0000000e73737220 */ /* 0x080fe20000410000 */
[-C--:B------:R-:W-:Y:S01]  /*adc0*/  FMUL.FTZ R122, R122, R14.reuse ;  /* 0x0000000e7a7a7220 */ /* 0x080fe20000410000 */
[-C--:B------:R-:W-:Y:S01]  /*add0*/  FMUL.FTZ R123, R123, R14.reuse ;  /* 0x0000000e7b7b7220 */ /* 0x080fe20000410000 */
[C---:B------:R-:W-:Y:S01]  /*ade0*/  HMMA.16816.F32 R172, R8.reuse, R30, R172 ;  /* 0x0000001e08ac723c */ /* 0x040fe200000018ac */
[-C--:B------:R-:W-:Y:S01]  /*adf0*/  FMUL.FTZ R130, R130, R14.reuse ;  /* 0x0000000e82827220 */ /* 0x080fe20000410000 */
[----:B-1----:R-:W-:Y:S01]  /*ae00*/  FFMA.FTZ R4, R43, UR21, -R3 ;  /* 0x000000152b047c23 */ /* 0x002fe20008010803 */
[-C--:B------:R-:W-:Y:S01]  /*ae10*/  FMUL.FTZ R131, R131, R14.reuse ;  /* 0x0000000e83837220 */ /* 0x080fe20000410000 */
        /* <DEDUP_REMOVED lines=13> */
[----:B------:R-:W-:Y:S01]  /*aef0*/  LDSM.16.MT88.4 R40, [R226+0xb400] ;  /* 0x00b40000e228783b */ /* 0x000fe20000004200 */
[C---:B------:R-:W-:Y:S01]  /*af00*/  HMMA.16816.F32 R88, R8.reuse, R48, R88 ;  /* 0x000000300858723c */ /* 0x040fe20000001858 */
[-C--:B------:R-:W-:Y:S01]  /*af10*/  FMUL.FTZ R70, R70, R14.reuse ;  /* 0x0000000e46467220 */ /* 0x080fe20000410000 */
[-C--:B------:R-:W-:Y:S01]  /*af20*/  FMUL.FTZ R71, R71, R14.reuse ;  /* 0x0000000e47477220 */ /* 0x080fe20000410000 */
[-C--:B------:R-:W-:Y:S01]  /*af30*/  FMUL.FTZ R82, R82, R14.reuse ;  /* 0x0000000e52527220 */ /* 0x080fe20000410000 */
[-C--:B------:R-:W-:Y:S01]  /*af40*/  FMUL.FTZ R83, R83, R14.reuse ;  /* 0x0000000e53537220 */ /* 0x080fe20000410000 */
[-C--:B------:R-:W-:Y:S01]  /*af50*/  FMUL.FTZ R86, R86, R14.reuse ;  /* 0x0000000e56567220 */ /* 0x080fe20000410000 */
[----:B------:R-:W-:Y:S01]  /*af60*/  HMMA.16816.F32 R92, R8, R50, R92 ;  /* 0x00000032085c723c */ /* 0x000fe2000000185c */
[----:B-1----:R-:W-:Y:S01]  /*af70*/  F2FP.F16.F32.PACK_AB R4, R13, R119 ;  /* 0x000000770d04723e */ /* 0x002fe200000000ff */
[-C--:B------:R-:W-:Y:S01]  /*af80*/  FMUL.FTZ R87, R87, R14.reuse ;  /* 0x0000000e57577220 */ /* 0x080fe20000410000 */
[-C--:B------:R-:W-:Y:S01]  /*af90*/  FMUL.FTZ R98, R98, R14.reuse ;  /* 0x0000000e62627220 */ /* 0x080fe20000410000 */
[----:B------:R-:W-:-:S03]  /*afa0*/  FMUL.FTZ R99, R99, R14 ;  /* 0x0000000e63637220 */ /* 0x000fc60000410000 */
[----:B------:R-:W-:Y:S01]  /*afb0*/  FFMA.FTZ R8, R59, UR21, -R3 ;  /* 0x000000153b087c23 */ /* 0x000fe20008010803 */
[C---:B------:R-:W-:Y:S03]  /*afc0*/  HMMA.16816.F32 R112, R4.reuse, R16, R112 ;  /* 0x000000100470723c */ /* 0x040fe60000001870 */
[----:B------:R1:W2:Y:S03]  /*afd0*/  MUFU.EX2 R220, R8 ;  /* 0x0000000800dc7308 */ /* 0x0002a60000000800 */
[C---:B------:R-:W-:Y:S01]  /*afe0*/  HMMA.16816.F32 R60, R4.reuse, R18, R120 ;  /* 0x00000012043c723c */ /* 0x040fe20000001878 */
[----:B------:R-:W-:Y:S05]  /*aff0*/  LDSM.16.MT88.4 R16, [R226+0x9400] ;  /* 0x00940000e210783b */ /* 0x000fea0000004200 */
[----:B------:R-:W-:Y:S01]  /*b000*/  HMMA.16816.F32 R128, R4, R20, R128 ;  /* 0x000000140480723c */ /* 0x000fe20000001880 */
[----:B------:R-:W-:-:S02]  /*b010*/  MOV R121, R101 ;  /* 0x0000006500797202 */ /* 0x000fc40000000f00 */
[----:B------:R-:W-:Y:S02]  /*b020*/  MOV R120, R210 ;  /* 0x000000d200787202 */ /* 0x000fe40000000f00 */
[----:B------:R-:W-:Y:S01]  /*b030*/  MOV R123, R208 ;  /* 0x000000d0007b7202 */ /* 0x000fe20000000f00 */
[----:B------:R-:W-:Y:S01]  /*b040*/  HMMA.16816.F32 R64, R4, R22, R132 ;  /* 0x000000160440723c */ /* 0x000fe20000001884 */
[----:B------:R-:W-:Y:S01]  /*b050*/  LDSM.16.MT88.4 R20, [R224+0xa400] ;  /* 0x00a40000e014783b */ /* 0x000fe20000004200 */
[----:B-1----:R-:W-:Y:S01]  /*b060*/  FFMA.FTZ R8, R36, UR21, -R3 ;  /* 0x0000001524087c23 */ /* 0x002fe20008010803 */
[----:B------:R-:W-:-:S03]  /*b070*/  MOV R122, R205 ;  /* 0x000000cd007a7202 */ /* 0x000fc60000000f00 */
[----:B------:R1:W-:Y:S01]  /*b080*/  MUFU.EX2 R219, R8 ;  /* 0x0000000800db7308 */ /* 0x0003e20000000800 */
[C---:B------:R-:W-:Y:S01]  /*b090*/  HMMA.16816.F32 R144, R4.reuse, R24, R144 ;  /* 0x000000180490723c */ /* 0x040fe20000001890 */
[----:B------:R-:W-:Y:S02]  /*b0a0*/  MOV R134, R100 ;  /* 0x0000006400867202 */ /* 0x000fe40000000f00 */
[----:B------:R-:W-:Y:S02]  /*b0b0*/  MOV R135, R209 ;  /* 0x000000d100877202 */ /* 0x000fe40000000f00 */
[----:B------:R-:W-:Y:S01]  /*b0c0*/  F2FP.F16.F32.PACK_AB R10, R104, R134 ;  /* 0x00000086680a723e */ /* 0x000fe200000000ff */
[C---:B------:R-:W-:Y:S01]  /*b0d0*/  HMMA.16816.F32 R148, R4.reuse, R26, R148 ;  /* 0x0000001a0494723c */ /* 0x040fe20000001894 */
[----:B------:R-:W3:Y:S05]  /*b0e0*/  LDSM.16.MT88.4 R24, [R224+0x9400] ;  /* 0x00940000e018783b */ /* 0x000eea0000004200 */
[----:B------:R-:W-:Y:S01]  /*b0f0*/  HMMA.16816.F32 R160, R4, R28, R160 ;  /* 0x0000001c04a0723c */ /* 0x000fe200000018a0 */
[----:B-1----:R-:W-:-:S05]  /*b100*/  FFMA.FTZ R8, R37, UR21, -R3 ;  /* 0x0000001525087c23 */ /* 0x002fca0008010803 */
[C---:B------:R-:W-:Y:S01]  /*b110*/  HMMA.16816.F32 R168, R4.reuse, R30, R168 ;  /* 0x0000001e04a8723c */ /* 0x040fe200000018a8 */
[----:B------:R-:W1:Y:S01]  /*b120*/  LDSM.16.MT88.4 R28, [R226+0xa400] ;  /* 0x00a40000e21c783b */ /* 0x000e620000004200 */
[----:B------:R4:W5:Y:S04]  /*b130*/  MUFU.EX2 R218, R8 ;  /* 0x0000000800da7308 */ /* 0x0009680000000800 */
[C---:B------:R-:W-:Y:S06]  /*b140*/  HMMA.16816.F32 R68, R4.reuse, R32, R68 ;  /* 0x000000200444723c */ /* 0x040fec0000001844 */
[C---:B------:R-:W-:Y:S01]  /*b150*/  HMMA.16816.F32 R80, R4.reuse, R34, R80 ;  /* 0x000000220450723c */ /* 0x040fe20000001850 */
[----:B------:R-:W-:Y:S05]  /*b160*/  LDSM.16.MT88.4 R32, [R226+0x9800] ;  /* 0x00980000e220783b */ /* 0x000fea0000004200 */
[----:B------:R-:W-:Y:S01]  /*b170*/  HMMA.16816.F32 R84, R4, R48, R84 ;  /* 0x000000300454723c */ /* 0x000fe20000001854 */
[----:B----4-:R-:W-:-:S04]  /*b180*/  FFMA.FTZ R8, R166, UR21, -R2 ;  /* 0x00000015a6087c23 */ /* 0x010fc80008010802 */
[----:B------:R4:W-:Y:S01]  /*b190*/  MUFU.EX2 R217, R8 ;  /* 0x0000000800d97308 */ /* 0x0009e20000000800 */
[----:B------:R-:W-:Y:S07]  /*b1a0*/  HMMA.16816.F32 R96, R4, R50, R96 ;  /* 0x000000320460723c */ /* 0x000fee0000001860 */
[----:B--2---:R-:W-:Y:S02]  /*b1b0*/  F2FP.F16.F32.PACK_AB R4, R220, R221 ;  /* 0x000000dddc04723e */ /* 0x004fe400000000ff */
[----:B-----5:R-:W-:Y:S01]  /*b1c0*/  F2FP.F16.F32.PACK_AB R6, R218, R219 ;  /* 0x000000dbda06723e */ /* 0x020fe200000000ff */
[----:B----4-:R-:W-:-:S04]  /*b1d0*/  FFMA.FTZ R8, R167, UR21, -R2 ;  /* 0x00000015a7087c23 */ /* 0x010fc80008010802 */
[----:B------:R2:W4:Y:S02]  /*b1e0*/  MUFU.EX2 R215, R8 ;  /* 0x0000000800d77308 */ /* 0x0005240000000800 */
[----:B--2---:R-:W-:Y:S01]  /*b1f0*/  FFMA.FTZ R8, R38, UR21, -R2 ;  /* 0x0000001526087c23 */ /* 0x004fe20008010802 */
[----:B----4-:R-:W-:-:S05]  /*b200*/  F2FP.F16.F32.PACK_AB R5, R215, R217 ;  /* 0x000000d9d705723e */ /* 0x010fca00000000ff */
[----:B------:R2:W-:Y:S02]  /*b210*/  MUFU.EX2 R216, R8 ;  /* 0x0000000800d87308 */ /* 0x0005e40000000800 */
[----:B--2---:R-:W-:Y:S02]  /*b220*/  FFMA.FTZ R8, R39, UR21, -R2 ;  /* 0x0000001527087c23 */ /* 0x004fe40008010802 */
[----:B------:R-:W2:Y:S04]  /*b230*/  LDSM.16.MT88.4 R36, [R224+0xb400] ;  /* 0x00b40000e024783b */ /* 0x000ea80000004200 */
[----:B------:R-:W4:Y:S02]  /*b240*/  MUFU.EX2 R214, R8 ;  /* 0x0000000800d67308 */ /* 0x000f240000000800 */
[----:B----4-:R-:W-:Y:S01]  /*b250*/  F2FP.F16.F32.PACK_AB R7, R214, R216 ;  /* 0x000000d8d607723e */ /* 0x010fe200000000ff */
[----:B------:R-:W-:-:S05]  /*b260*/  FFMA.FTZ R8, R176, UR21, -R12 ;  /* 0x00000015b0087c23 */ /* 0x000fca000801080c */
[----:B------:R4:W5:Y:S01]  /*b270*/  MUFU.EX2 R212, R8 ;  /* 0x0000000800d47308 */ /* 0x0009620000000800 */
[C---:B---3--:R-:W-:Y:S06]  /*b280*/  HMMA.16816.F32 R48, R4.reuse, R24, R108 ;  /* 0x000000180430723c */ /* 0x048fec000000186c */
[C---:B------:R-:W-:Y:S06]  /*b290*/  HMMA.16816.F32 R52, R4.reuse, R26, R52 ;  /* 0x0000001a0434723c */ /* 0x040fec0000001834 */
[----:B------:R-:W-:Y:S01]  /*b2a0*/  HMMA.16816.F32 R56, R4, R16, R124 ;  /* 0x000000100438723c */ /* 0x000fe2000000187c */
[----:B----4-:R-:W-:Y:S01]  /*b2b0*/  FFMA.FTZ R8, R47, UR21, -R12 ;  /* 0x000000152f087c23 */ /* 0x010fe2000801080c */
[----:B-----5:R-:W-:-:S04]  /*b2c0*/  F2FP.F16.F32.PACK_AB R9, R212, R222 ;  /* 0x000000ded409723e */ /* 0x020fc800000000ff */
[C---:B------:R-:W-:Y:S01]  /*b2d0*/  HMMA.16816.F32 R136, R4.reuse, R18, R136 ;  /* 0x000000120488723c */ /* 0x040fe20000001888 */
[----:B------:R3:W-:Y:S05]  /*b2e0*/  MUFU.EX2 R213, R8 ;  /* 0x0000000800d57308 */ /* 0x0007ea0000000800 */
[C---:B------:R-:W-:Y:S06]  /*b2f0*/  HMMA.16816.F32 R140, R4.reuse, R20, R140 ;  /* 0x00000014048c723c */ /* 0x040fec000000188c */
[C---:B------:R-:W-:Y:S06]  /*b300*/  HMMA.16816.F32 R152, R4.reuse, R22, R152 ;  /* 0x000000160498723c */ /* 0x040fec0000001898 */
[----:B-1----:R-:W-:Y:S01]  /*b310*/  HMMA.16816.F32 R156, R4, R28, R156 ;  /* 0x0000001c049c723c */ /* 0x002fe2000000189c */
[----:B---3--:R-:W-:-:S04]  /*b320*/  FFMA.FTZ R8, R46, UR21, -R12 ;  /* 0x000000152e087c23 */ /* 0x008fc8000801080c */
[----:B------:R1:W3:Y:S01]  /*b330*/  MUFU.EX2 R211, R8 ;  /* 0x0000000800d37308 */ /* 0x0002e20000000800 */
[C---:B------:R-:W-:Y:S06]  /*b340*/  HMMA.16816.F32 R172, R4.reuse, R30, R172 ;  /* 0x0000001e04ac723c */ /* 0x040fec00000018ac */
[C---:B--2---:R-:W-:Y:S06]  /*b350*/  HMMA.16816.F32 R72, R4.reuse, R36, R72 ;  /* 0x000000240448723c */ /* 0x044fec0000001848 */
[----:B------:R-:W-:Y:S01]  /*b360*/  HMMA.16816.F32 R76, R4, R38, R76 ;  /* 0x00000026044c723c */ /* 0x000fe2000000184c */
[----:B-1----:R-:W-:-:S05]  /*b370*/  F2FP.F16.F32.PACK_AB R8, R122, R135 ;  /* 0x000000877a08723e */ /* 0x002fca00000000ff */
[----:B------:R-:W-:Y:S01]  /*b380*/  HMMA.16816.F32 R88, R4, R40, R88 ;  /* 0x000000280458723c */ /* 0x000fe20000001858 */
[----:B---3--:R-:W-:-:S05]  /*b390*/  F2FP.F16.F32.PACK_AB R11, R211, R213 ;  /* 0x000000d5d30b723e */ /* 0x008fca00000000ff */
        /* <DEDUP_REMOVED lines=38> */
[----:B------:R-:W-:Y:S01]  /*b600*/  MOV R198, R121 ;  /* 0x0000007900c67202 */ /* 0x000fe20000000f00 */
[----:B----4-:R-:W-:Y:S01]  /*b610*/  FFMA.FTZ R4, R184, UR21, -R2 ;  /* 0x00000015b8047c23 */ /* 0x010fe20008010802 */
[----:B---3--:R-:W-:-:S04]  /*b620*/  F2FP.F16.F32.PACK_AB R6, R205, R206 ;  /* 0x000000cecd06723e */ /* 0x008fc800000000ff */
[----:B------:R2:W-:Y:S02]  /*b630*/  MUFU.EX2 R184, R4 ;  /* 0x0000000400b87308 */ /* 0x0005e40000000800 */
[----:B--2---:R-:W-:Y:S01]  /*b640*/  FFMA.FTZ R4, R182, UR21, -R2 ;  /* 0x00000015b6047c23 */ /* 0x004fe20008010802 */
[----:B------:R-:W-:-:S05]  /*b650*/  MOV R182, R104 ;  /* 0x0000006800b67202 */ /* 0x000fca0000000f00 */
[----:B------:R2:W3:Y:S02]  /*b660*/  MUFU.EX2 R181, R4 ;  /* 0x0000000400b57308 */ /* 0x0004e40000000800 */
[----:B--2---:R-:W-:Y:S01]  /*b670*/  FFMA.FTZ R4, R179, UR21, -R2 ;  /* 0x00000015b3047c23 */ /* 0x004fe20008010802 */
[----:B---3--:R-:W-:-:S05]  /*b680*/  F2FP.F16.F32.PACK_AB R5, R181, R184 ;  /* 0x000000b8b505723e */ /* 0x008fca00000000ff */
[----:B------:R2:W-:Y:S02]  /*b690*/  MUFU.EX2 R180, R4 ;  /* 0x0000000400b47308 */ /* 0x0005e40000000800 */
[----:B--2---:R-:W-:-:S06]  /*b6a0*/  FFMA.FTZ R4, R164, UR21, -R2 ;  /* 0x00000015a4047c23 */ /* 0x004fcc0008010802 */
[----:B------:R2:W3:Y:S02]  /*b6b0*/  MUFU.EX2 R179, R4 ;  /* 0x0000000400b37308 */ /* 0x0004e40000000800 */
[----:B--2---:R-:W-:Y:S01]  /*b6c0*/  FFMA.FTZ R4, R187, UR21, -R0 ;  /* 0x00000015bb047c23 */ /* 0x004fe20008010800 */
[----:B---3--:R-:W-:Y:S02]  /*b6d0*/  F2FP.F16.F32.PACK_AB R7, R179, R180 ;  /* 0x000000b4b307723e */ /* 0x008fe400000000ff */
[----:B------:R-:W-:-:S03]  /*b6e0*/  MOV R187, R134 ;  /* 0x0000008600bb7202 */ /* 0x000fc60000000f00 */
[----:B------:R2:W-:Y:S01]  /*b6f0*/  MUFU.EX2 R178, R4 ;  /* 0x0000000400b27308 */ /* 0x0005e20000000800 */
[----:B------:R-:W-:Y:S01]  /*b700*/  LDSM.16.MT88.4 R132, [R226+0x9c00] ;  /* 0x009c0000e284783b */ /* 0x000fe20000004200 */
[----:B--2---:R-:W-:Y:S01]  /*b710*/  FFMA.FTZ R4, R183, UR21, -R0 ;  /* 0x00000015b7047c23 */ /* 0x004fe20008010800 */
[----:B------:R-:W-:Y:S02]  /*b720*/  MOV R183, R122 ;  /* 0x0000007a00b77202 */ /* 0x000fe40000000f00 */
[----:B------:R-:W-:-:S03]  /*b730*/  MOV R122, R123 ;  /* 0x0000007b007a7202 */ /* 0x000fc60000000f00 */
[----:B------:R2:W3:Y:S01]  /*b740*/  MUFU.EX2 R177, R4 ;  /* 0x0000000400b17308 */ /* 0x0004e20000000800 */
[----:B------:R-:W-:Y:S01]  /*b750*/  MOV R123, R13 ;  /* 0x0000000d007b7202 */ /* 0x000fe20000000f00 */
[--C-:B------:R-:W-:Y:S01]  /*b760*/  FFMA.FTZ R13, R165, UR21, -R0.reuse ;  /* 0x00000015a50d7c23 */ /* 0x100fe20008010800 */
[----:B------:R-:W-:Y:S01]  /*b770*/  FFMA.FTZ R0, R188, UR21, -R0 ;  /* 0x00000015bc007c23 */ /* 0x000fe20008010800 */
[----:B------:R-:W-:-:S04]  /*b780*/  MOV R188, R116 ;  /* 0x0000007400bc7202 */ /* 0x000fc80000000f00 */
[----:B------:R4:W-:Y:S08]  /*b790*/  MUFU.EX2 R165, R8 ;  /* 0x0000000800a57308 */ /* 0x0009f00000000800 */
[----:B------:R1:W-:Y:S01]  /*b7a0*/  MUFU.EX2 R164, R0 ;  /* 0x0000000000a47308 */ /* 0x0003e20000000800 */
[----:B--2---:R-:W-:Y:S02]  /*b7b0*/  F2FP.F16.F32.PACK_AB R4, R207, R208 ;  /* 0x000000d0cf04723e */ /* 0x004fe400000000ff */
[----:B---3--:R-:W-:-:S05]  /*b7c0*/  F2FP.F16.F32.PACK_AB R10, R177, R178 ;  /* 0x000000b2b10a723e */ /* 0x008fca00000000ff */
[----:B------:R-:W-:Y:S01]  /*b7d0*/  HMMA.16816.F32 R40, R4, R22, R100 ;  /* 0x000000160428723c */ /* 0x000fe20000001864 */
[----:B----4-:R-:W-:Y:S01]  /*b7e0*/  FFMA.FTZ R8, R196, UR21, -R12 ;  /* 0x00000015c4087c23 */ /* 0x010fe2000801080c */
[----:B------:R-:W-:Y:S01]  /*b7f0*/  MUFU.EX2 R176, R13 ;  /* 0x0000000d00b07308 */ /* 0x000fe20000000800 */
[----:B------:R-:W-:-:S03]  /*b800*/  MOV R196, R122 ;  /* 0x0000007a00c47202 */ /* 0x000fc60000000f00 */
[C---:B------:R-:W-:Y:S01]  /*b810*/  HMMA.16816.F32 R48, R4.reuse, R24, R48 ;  /* 0x000000180430723c */ /* 0x040fe20000001830 */
[----:B------:R-:W-:Y:S01]  /*b820*/  MOV R103, R118 ;  /* 0x0000007600677202 */ /* 0x000fe20000000f00 */
[--C-:B-1----:R-:W-:Y:S02]  /*b830*/  FFMA.FTZ R0, R190, UR21, -R12.reuse ;  /* 0x00000015be007c23 */ /* 0x102fe4000801080c */
[----:B------:R1:W2:Y:S01]  /*b840*/  MUFU.EX2 R107, R8 ;  /* 0x00000008006b7308 */ /* 0x0002a20000000800 */
[----:B------:R-:W-:Y:S01]  /*b850*/  MOV R190, R117 ;  /* 0x0000007500be7202 */ /* 0x000fe20000000f00 */
[C---:B------:R-:W-:Y:S06]  /*b860*/  HMMA.16816.F32 R52, R4.reuse, R26, R52 ;  /* 0x0000001a0434723c */ /* 0x040fec0000001834 */
[----:B------:R3:W-:Y:S01]  /*b870*/  MUFU.EX2 R104, R0 ;  /* 0x0000000000687308 */ /* 0x0007e20000000800 */
[C---:B------:R-:W-:Y:S06]  /*b880*/  HMMA.16816.F32 R56, R4.reuse, R32, R56 ;  /* 0x000000200438723c */ /* 0x040fec0000001838 */
[----:B------:R-:W-:Y:S01]  /*b890*/  HMMA.16816.F32 R136, R4, R34, R136 ;  /* 0x000000220488723c */ /* 0x000fe20000001888 */
[----:B-1----:R-:W-:Y:S01]  /*b8a0*/  FFMA.FTZ R8, R194, UR21, -R12 ;  /* 0x00000015c2087c23 */ /* 0x002fe2000801080c */
[----:B--2---:R-:W-:-:S02]  /*b8b0*/  F2FP.F16.F32.PACK_AB R9, R107, R165 ;  /* 0x000000a56b09723e */ /* 0x004fc400000000ff */
[----:B------:R-:W-:Y:S01]  /*b8c0*/  MOV R194, R123 ;  /* 0x0000007b00c27202 */ /* 0x000fe20000000f00 */
[----:B------:R1:W-:Y:S01]  /*b8d0*/  MUFU.EX2 R106, R8 ;  /* 0x00000008006a7308 */ /* 0x0003e20000000800 */
[----:B------:R-:W-:Y:S01]  /*b8e0*/  HMMA.16816.F32 R140, R4, R28, R140 ;  /* 0x0000001c048c723c */ /* 0x000fe2000000188c */
[----:B------:R-:W-:Y:S01]  /*b8f0*/  LDSM.16.MT88.4 R120, [R224+0x9c00] ;  /* 0x009c0000e078783b */ /* 0x000fe20000004200 */
[----:B---3--:R-:W-:Y:S01]  /*b900*/  FFMA.FTZ R0, R195, UR21, -R3 ;  /* 0x00000015c3007c23 */ /* 0x008fe20008010803 */
[----:B------:R-:W-:-:S03]  /*b910*/  MOV R195, R119 ;  /* 0x0000007700c37202 */ /* 0x000fc60000000f00 */
[C---:B------:R-:W-:Y:S01]  /*b920*/  HMMA.16816.F32 R152, R4.reuse, R30, R152 ;  /* 0x0000001e0498723c */ /* 0x040fe20000001898 */
[----:B------:R2:W-:Y:S05]  /*b930*/  MUFU.EX2 R102, R0 ;  /* 0x0000000000667308 */ /* 0x0005ea0000000800 */
[----:B-----5:R-:W-:Y:S01]  /*b940*/  HMMA.16816.F32 R156, R4, R36, R156 ;  /* 0x00000024049c723c */ /* 0x020fe2000000189c */
[----:B-1----:R-:W-:Y:S01]  /*b950*/  FFMA.FTZ R8, R189, UR21, -R12 ;  /* 0x00000015bd087c23 */ /* 0x002fe2000801080c */
[----:B------:R-:W-:-:S04]  /*b960*/  MOV R189, R105 ;  /* 0x0000006900bd7202 */ /* 0x000fc80000000f00 */
[----:B------:R-:W-:Y:S01]  /*b970*/  HMMA.16816.F32 R172, R4, R38, R172 ;  /* 0x0000002604ac723c */ /* 0x000fe200000018ac */
[----:B------:R1:W3:Y:S01]  /*b980*/  MUFU.EX2 R105, R8 ;  /* 0x0000000800697308 */ /* 0x0002e20000000800 */
[----:B--2---:R-:W-:-:S04]  /*b990*/  FFMA.FTZ R0, R193, UR21, -R3 ;  /* 0x00000015c1007c23 */ /* 0x004fc80008010803 */
[C---:B------:R-:W-:Y:S03]  /*b9a0*/  HMMA.16816.F32 R72, R4.reuse, R16, R72 ;  /* 0x000000100448723c */ /* 0x040fe60000001848 */
[----:B------:R2:W4:Y:S03]  /*b9b0*/  MUFU.EX2 R101, R0 ;  /* 0x0000000000657308 */ /* 0x0005260000000800 */
[----:B------:R-:W-:Y:S01]  /*b9c0*/  HMMA.16816.F32 R76, R4, R18, R76 ;  /* 0x00000012044c723c */ /* 0x000fe2000000184c */
[----:B-1----:R-:W-:-:S05]  /*b9d0*/  F2FP.F16.F32.PACK_AB R8, R209, R210 ;  /* 0x000000d2d108723e */ /* 0x002fca00000000ff */
[----:B------:R-:W-:Y:S01]  /*b9e0*/  HMMA.16816.F32 R88, R4, R20, R88 ;  /* 0x000000140458723c */ /* 0x000fe20000001858 */
[----:B---3--:R-:W-:Y:S01]  /*b9f0*/  F2FP.F16.F32.PACK_AB R11, R105, R106 ;  /* 0x0000006a690b723e */ /* 0x008fe200000000ff */
[----:B------:R-:W1:Y:S01]  /*ba00*/  LDSM.16.MT88.4 R4, [R226+0xbc00] ;  /* 0x00bc0000e204783b */ /* 0x000e620000004200 */
[----:B--2---:R-:W-:-:S05]  /*ba10*/  FFMA.FTZ R0, R192, UR21, -R3 ;  /* 0x00000015c0007c23 */ /* 0x004fca0008010803 */
[C---:B------:R-:W-:Y:S01]  /*ba20*/  HMMA.16816.F32 R112, R8.reuse, R24, R112 ;  /* 0x000000180870723c */ /* 0x040fe20000001870 */
[----:B------:R-:W-:Y:S01]  /*ba30*/  FFMA.FTZ R3, R191, UR21, -R3 ;  /* 0x00000015bf037c23 */ /* 0x000fe20008010803 */
[----:B------:R2:W-:Y:S04]  /*ba40*/  MUFU.EX2 R100, R0 ;  /* 0x0000000000647308 */ /* 0x0005e80000000800 */
[C---:B------:R-:W-:Y:S04]  /*ba50*/  HMMA.16816.F32 R24, R8.reuse, R26, R60 ;  /* 0x0000001a0818723c */ /* 0x040fe8000000183c */
[----:B------:R3:W-:Y:S02]  /*ba60*/  MUFU.EX2 R63, R3 ;  /* 0x00000003003f7308 */ /* 0x0007e40000000800 */
[C---:B------:R-:W-:Y:S06]  /*ba70*/  HMMA.16816.F32 R128, R8.reuse, R32, R128 ;  /* 0x000000200880723c */ /* 0x040fec0000001880 */
[----:B------:R-:W-:Y:S01]  /*ba80*/  HMMA.16816.F32 R144, R8, R28, R144 ;  /* 0x0000001c0890723c */ /* 0x000fe20000001890 */
[----:B--2---:R-:W-:-:S04]  /*ba90*/  FFMA.FTZ R0, R201, UR21, -R2 ;  /* 0x00000015c9007c23 */ /* 0x004fc80008010802 */
[----:B------:R2:W-:Y:S01]  /*baa0*/  MUFU.EX2 R62, R0 ;  /* 0x00000000003e7308 */ /* 0x0005e20000000800 */
[----:B------:R-:W-:Y:S01]  /*bab0*/  HMMA.16816.F32 R160, R8, R36, R160 ;  /* 0x0000002408a0723c */ /* 0x000fe200000018a0 */
[----:B---3--:R-:W-:-:S05]  /*bac0*/  FFMA.FTZ R3, R188, R45, R248 ;  /* 0x0000002dbc037223 */ /* 0x008fca00000100f8 */
[C---:B------:R-:W-:Y:S06]  /*bad0*/  HMMA.16816.F32 R68, R8.reuse, R16, R68 ;  /* 0x000000100844723c */ /* 0x040fec0000001844 */
[----:B------:R-:W-:Y:S01]  /*bae0*/  HMMA.16816.F32 R84, R8, R20, R84 ;  /* 0x000000140854723c */ /* 0x000fe20000001854 */
[----:B--2---:R-:W-:-:S05]  /*baf0*/  FFMA.FTZ R0, R199, UR21, -R2 ;  /* 0x00000015c7007c23 */ /* 0x004fca0008010802 */
[C---:B------:R-:W-:Y:S01]  /*bb00*/  HMMA.16816.F32 R32, R8.reuse, R34, R64 ;  /* 0x000000220820723c */ /* 0x040fe20000001840 */
[----:B------:R2:W3:Y:S05]  /*bb10*/  MUFU.EX2 R61, R0 ;  /* 0x00000000003d7308 */ /* 0x0004ea0000000800 */
[C---:B------:R-:W-:Y:S01]  /*bb20*/  HMMA.16816.F32 R28, R8.reuse, R30, R148 ;  /* 0x0000001e081c723c */ /* 0x040fe20000001894 */
[----:B------:R-:W5:Y:S05]  /*bb30*/  LDSM.16.MT88.4 R148, [R224+0xac00] ;  /* 0x00ac0000e094783b */ /* 0x000f6a0000004200 */
[C---:B------:R-:W-:Y:S01]  /*bb40*/  HMMA.16816.F32 R36, R8.reuse, R38, R168 ;  /* 0x000000260824723c */ /* 0x040fe200000018a8 */
[----:B------:R-:W5:Y:S05]  /*bb50*/  LDSM.16.MT88.4 R168, [R226+0xac00] ;  /* 0x00ac0000e2a8783b */ /* 0x000f6a0000004200 */
[----:B------:R-:W-:Y:S01]  /*bb60*/  HMMA.16816.F32 R16, R8, R18, R92 ;  /* 0x000000120810723c */ /* 0x000fe2000000185c */
[--C-:B--2---:R-:W-:Y:S01]  /*bb70*/  FFMA.FTZ R0, R197, UR21, -R2.reuse ;  /* 0x00000015c5007c23 */ /* 0x104fe20008010802 */
[----:B------:R-:W-:-:S03]  /*bb80*/  FFMA.FTZ R2, R200, UR21, -R2 ;  /* 0x00000015c8027c23 */ /* 0x000fc60008010802 */
[----:B------:R2:W-:Y:S01]  /*bb90*/  MUFU.EX2 R60, R0 ;  /* 0x00000000003c7308 */ /* 0x0005e20000000800 */
[----:B------:R-:W-:Y:S01]  /*bba0*/  HMMA.16816.F32 R20, R8, R22, R96 ;  /* 0x000000160814723c */ /* 0x000fe20000001860 */
[----:B----4-:R-:W-:Y:S02]  /*bbb0*/  F2FP.F16.F32.PACK_AB R92, R101, R102 ;  /* 0x00000066655c723e */ /* 0x010fe400000000ff */
[----:B---3--:R-:W-:Y:S02]  /*bbc0*/  F2FP.F16.F32.PACK_AB R93, R61, R62 ;  /* 0x0000003e3d5d723e */ /* 0x008fe400000000ff */
[----:B------:R-:W-:Y:S02]  /*bbd0*/  F2FP.F16.F32.PACK_AB R94, R63, R100 ;  /* 0x000000643f5e723e */ /* 0x000fe400000000ff */
[----:B------:R-:W3:Y:S01]  /*bbe0*/  MUFU.EX2 R47, R2 ;  /* 0x00000002002f7308 */ /* 0x000ee20000000800 */
[----:B------:R-:W-:Y:S01]  /*bbf0*/  FFMA.FTZ R8, R103, R15, R195 ;  /* 0x0000000f67087223 */ /* 0x000fe200000100c3 */
[----:B------:R-:W-:-:S02]  /*bc00*/  F2FP.F16.F32.PACK_AB R96, R167, R176 ;  /* 0x000000b0a760723e */ /* 0x000fc400000000ff */
[----:B------:R-:W-:Y:S01]  /*bc10*/  F2FP.F16.F32.PACK_AB R98, R164, R166 ;  /* 0x000000a6a462723e */ /* 0x000fe200000000ff */
[----:B------:R-:W-:Y:S01]  /*bc20*/  FADD.FTZ R9, R194, R8 ;  /* 0x00000008c2097221 */ /* 0x000fe20000010000 */
[----:B------:R-:W-:Y:S01]  /*bc30*/  MOV R103, R244 ;  /* 0x000000f400677202 */ /* 0x000fe20000000f00 */
[----:B--2---:R-:W-:-:S04]  /*bc40*/  FFMA.FTZ R0, R203, UR21, -R12 ;  /* 0x00000015cb007c23 */ /* 0x004fc8000801080c */
[----:B------:R2:W4:Y:S01]  /*bc50*/  MUFU.EX2 R46, R0 ;  /* 0x00000000002e7308 */ /* 0x0005220000000800 */
[----:B---3--:R-:W-:Y:S01]  /*bc60*/  F2FP.F16.F32.PACK_AB R95, R47, R60 ;  /* 0x0000003c2f5f723e */ /* 0x008fe200000000ff */
[----:B------:R-:W-:-:S04]  /*bc70*/  FFMA.FTZ R2, R189, R44, R240 ;  /* 0x0000002cbd027223 */ /* 0x000fc800000100f0 */
[----:B------:R-:W-:Y:S02]  /*bc80*/  FADD.FTZ R10, R241, R2 ;  /* 0x00000002f10a7221 */ /* 0x000fe40000010000 */
[----:B-1----:R-:W-:Y:S01]  /*bc90*/  HMMA.16816.F32 R88, R92, R4, R88 ;  /* 0x000000045c58723c */ /* 0x002fe20000001858 */
[----:B--2---:R-:W-:Y:S01]  /*bca0*/  FFMA.FTZ R0, R202, UR21, -R12 ;  /* 0x00000015ca007c23 */ /* 0x004fe2000801080c */
[----:B----4-:R-:W-:-:S04]  /*bcb0*/  F2FP.F16.F32.PACK_AB R97, R46, R104 ;  /* 0x000000682e61723e */ /* 0x010fc800000000ff */
[C---:B------:R-:W-:Y:S01]  /*bcc0*/  HMMA.16816.F32 R108, R92.reuse, R120, R48 ;  /* 0x000000785c6c723c */ /* 0x040fe20000001830 */
[----:B------:R1:W-:Y:S05]  /*bcd0*/  MUFU.EX2 R13, R0 ;  /* 0x00000000000d7308 */ /* 0x0003ea0000000800 */
[C---:B------:R-:W-:Y:S06]  /*bce0*/  HMMA.16816.F32 R116, R92.reuse, R122, R52 ;  /* 0x0000007a5c74723c */ /* 0x040fec0000001834 */
[C---:B------:R-:W-:Y:S06]  /*bcf0*/  HMMA.16816.F32 R124, R92.reuse, R132, R56 ;  /* 0x000000845c7c723c */ /* 0x040fec0000001838 */
[----:B------:R-:W-:Y:S01]  /*bd00*/  HMMA.16816.F32 R136, R92, R134, R136 ;  /* 0x000000865c88723c */ /* 0x000fe20000001888 */
[----:B-1----:R-:W-:-:S04]  /*bd10*/  FFMA.FTZ R0, R204, UR21, -R12 ;  /* 0x00000015cc007c23 */ /* 0x002fc8000801080c */
[----:B------:R1:W2:Y:S01]  /*bd20*/  MUFU.EX2 R11, R0 ;  /* 0x00000000000b7308 */ /* 0x0002a20000000800 */
[C---:B-----5:R-:W-:Y:S06]  /*bd30*/  HMMA.16816.F32 R140, R92.reuse, R148, R140 ;  /* 0x000000945c8c723c */ /* 0x060fec000000188c */
        /* <DEDUP_REMOVED lines=75> */
[----:B------:R1:W-:Y:S05]  /*c1f0*/  STL [R1], R252 ;  /* 0x000000fc01007387 */ /* 0x0003ea0000100800 */
        /* <DEDUP_REMOVED lines=23> */
[----:B------:R-:W-:Y:S02]  /*c370*/  MOV R2, UR6 ;  /* 0x0000000600027c02 */ /* 0x000fe40008000f00 */
[----:B------:R-:W-:Y:S01]  /*c380*/  MOV R3, UR7 ;  /* 0x0000000700037c02 */ /* 0x000fe20008000f00 */
[----:B------:R-:W-:-:S03]  /*c390*/  UIADD3 UR4, UR7, UR4, URZ ;  /* 0x0000000407047290 */ /* 0x000fc6000fffe03f */
[----:B------:R-:W5:Y:S03]  /*c3a0*/  @!P2 LDC.64 R10, c[0x0][0x220] ;  /* 0x00008800ff0aab82 */ /* 0x000f660000000a00 */
[----:B------:R-:W-:-:S05]  /*c3b0*/  MOV R3, UR4 ;  /* 0x0000000400037c02 */ /* 0x000fca0008000f00 */
        /* <DEDUP_REMOVED lines=54> */
[----:B--2---:R-:W2:Y:S04]  /*c720*/  LDSM.16.M88.4 R8, [R228] ;  /* 0x00000000e408783b */ /* 0x004ea80000000200 */
[----:B------:R-:W-:Y:S04]  /*c730*/  LDSM.16.M88.4 R24, [R225+0x6800] ;  /* 0x00680000e118783b */ /* 0x000fe80000000200 */
[----:B------:R-:W-:Y:S04]  /*c740*/  LDSM.16.M88.4 R20, [R225+0x6c00] ;  /* 0x006c0000e114783b */ /* 0x000fe80000000200 */
[----:B------:R-:W-:Y:S04]  /*c750*/  LDSM.16.M88.4 R16, [R229] ;  /* 0x00000000e510783b */ /* 0x000fe80000000200 */
[----:B-1----:R-:W1:Y:S04]  /*c760*/  LDSM.16.M88.4 R4, [R228+0x1000] ;  /* 0x00100000e404783b */ /* 0x002e680000000200 */
[----:B------:R-:W3:Y:S04]  /*c770*/  LDSM.16.M88.4 R40, [R227+0x6000] ;  /* 0x00600000e328783b */ /* 0x000ee80000000200 */
[----:B------:R-:W4:Y:S04]  /*c780*/  LDSM.16.M88.4 R36, [R227+0x6400] ;  /* 0x00640000e324783b */ /* 0x000f280000000200 */
[----:B------:R-:W5:Y:S04]  /*c790*/  LDSM.16.M88.4 R44, [R227+0x6800] ;  /* 0x00680000e32c783b */ /* 0x000f680000000200 */
[----:B------:R-:W5:Y:S04]  /*c7a0*/  LDSM.16.M88.4 R48, [R227+0x6c00] ;  /* 0x006c0000e330783b */ /* 0x000f680000000200 */
[----:B------:R-:W5:Y:S01]  /*c7b0*/  LDSM.16.M88.4 R12, [R229+0x1000] ;  /* 0x00100000e50c783b */ /* 0x000f620000000200 */
[C---:B--2---:R-:W-:Y:S03]  /*c7c0*/  HMMA.16816.F32 R164, R8.reuse, R32, RZ ;  /* 0x0000002008a4723c */ /* 0x044fe600000018ff */
[----:B------:R-:W-:Y:S04]  /*c7d0*/  LDSM.16.M88.4 R240, [R225+0x7c00] ;  /* 0x007c0000e1f0783b */ /* 0x000fe80000000200 */
[----:B------:R-:W0:Y:S01]  /*c7e0*/  LDGDEPBAR ;  /* 0x00000000000079af */ /* 0x000e220000000000 */
[C---:B------:R-:W-:Y:S06]  /*c7f0*/  HMMA.16816.F32 R100, R8.reuse, R28, RZ ;  /* 0x0000001c0864723c */ /* 0x040fec00000018ff */
[----:B------:R-:W-:Y:S06]  /*c800*/  HMMA.16816.F32 R104, R8, R34, RZ ;  /* 0x000000220868723c */ /* 0x000fec00000018ff */
[C---:B-1----:R-:W-:Y:S06]  /*c810*/  HMMA.16816.F32 R196, R4.reuse, R32, RZ ;  /* 0x0000002004c4723c */ /* 0x042fec00000018ff */
[----:B------:R-:W-:Y:S06]  /*c820*/  HMMA.16816.F32 R216, R4, R34, RZ ;  /* 0x0000002204d8723c */ /* 0x000fec00000018ff */
[C---:B------:R-:W-:Y:S06]  /*c830*/  HMMA.16816.F32 R60, R8.reuse, R24, RZ ;  /* 0x00000018083c723c */ /* 0x040fec00000018ff */
[C---:B------:R-:W-:Y:S06]  /*c840*/  HMMA.16816.F32 R52, R8.reuse, R20, RZ ;  /* 0x000000140834723c */ /* 0x040fec00000018ff */
[C---:B------:R-:W-:Y:S06]  /*c850*/  HMMA.16816.F32 R64, R8.reuse, R30, RZ ;  /* 0x0000001e0840723c */ /* 0x040fec00000018ff */
[C---:B------:R-:W-:Y:S06]  /*c860*/  HMMA.16816.F32 R56, R8.reuse, R26, RZ ;  /* 0x0000001a0838723c */ /* 0x040fec00000018ff */
[----:B------:R-:W-:Y:S01]  /*c870*/  HMMA.16816.F32 R176, R8, R22, RZ ;  /* 0x0000001608b0723c */ /* 0x000fe200000018ff */
[----:B------:R-:W-:Y:S05]  /*c880*/  LDSM.16.M88.4 R8, [R225+0x7000] ;  /* 0x00700000e108783b */ /* 0x000fea0000000200 */
[C---:B------:R-:W-:Y:S06]  /*c890*/  HMMA.16816.F32 R32, R4.reuse, R24, RZ ;  /* 0x000000180420723c */ /* 0x040fec00000018ff */
[C---:B------:R-:W-:Y:S06]  /*c8a0*/  HMMA.16816.F32 R220, R4.reuse, R26, RZ ;  /* 0x0000001a04dc723c */ /* 0x040fec00000018ff */
[C---:B------:R-:W-:Y:S06]  /*c8b0*/  HMMA.16816.F32 R192, R4.reuse, R28, RZ ;  /* 0x0000001c04c0723c */ /* 0x040fec00000018ff */
[C---:B------:R-:W-:Y:S01]  /*c8c0*/  HMMA.16816.F32 R212, R4.reuse, R30, RZ ;  /* 0x0000001e04d4723c */ /* 0x040fe200000018ff */
[----:B------:R-:W-:Y:S05]  /*c8d0*/  LDSM.16.M88.4 R28, [R228+0x3000] ;  /* 0x00300000e41c783b */ /* 0x000fea0000000200 */
[C---:B------:R-:W-:Y:S06]  /*c8e0*/  HMMA.16816.F32 R24, R4.reuse, R20, RZ ;  /* 0x000000140418723c */ /* 0x040fec00000018ff */
[----:B------:R-:W-:Y:S01]  /*c8f0*/  HMMA.16816.F32 R208, R4, R22, RZ ;  /* 0x0000001604d0723c */ /* 0x000fe200000018ff */
[----:B------:R-:W1:Y:S04]  /*c900*/  LDSM.16.M88.4 R4, [R228+0x2000] ;  /* 0x00200000e404783b */ /* 0x000e680000000200 */
[----:B------:R-:W-:Y:S01]  /*c910*/  LDSM.16.M88.4 R20, [R229+0x3000] ;  /* 0x00300000e514783b */ /* 0x000fe20000000200 */
[C---:B---3--:R-:W-:Y:S06]  /*c920*/  HMMA.16816.F32 R204, R16.reuse, R40, R164 ;  /* 0x0000002810cc723c */ /* 0x048fec00000018a4 */
[C---:B----4-:R-:W-:Y:S06]  /*c930*/  HMMA.16816.F32 R200, R16.reuse, R36, R100 ;  /* 0x0000002410c8723c */ /* 0x050fec0000001864 */
[C---:B------:R-:W-:Y:S06]  /*c940*/  HMMA.16816.F32 R180, R16.reuse, R42, R104 ;  /* 0x0000002a10b4723c */ /* 0x040fec0000001868 */
[C---:B-----5:R-:W-:Y:S06]  /*c950*/  HMMA.16816.F32 R184, R16.reuse, R44, R60 ;  /* 0x0000002c10b8723c */ /* 0x060fec000000183c */
[C---:B------:R-:W-:Y:S01]  /*c960*/  HMMA.16816.F32 R164, R16.reuse, R48, R52 ;  /* 0x0000003010a4723c */ /* 0x040fe20000001834 */
[----:B------:R-:W-:Y:S05]  /*c970*/  LDSM.16.M88.4 R52, [R225+0x7800] ;  /* 0x00780000e134783b */ /* 0x000fea0000000200 */
[C---:B------:R-:W-:Y:S06]  /*c980*/  HMMA.16816.F32 R188, R16.reuse, R38, R64 ;  /* 0x0000002610bc723c */ /* 0x040fec0000001840 */
[C---:B------:R-:W-:Y:S01]  /*c990*/  HMMA.16816.F32 R104, R16.reuse, R46, R56 ;  /* 0x0000002e1068723c */ /* 0x040fe20000001838 */
[----:B------:R-:W-:Y:S05]  /*c9a0*/  LDSM.16.M88.4 R56, [R225+0x7400] ;  /* 0x00740000e138783b */ /* 0x000fea0000000200 */
[----:B------:R-:W-:Y:S06]  /*c9b0*/  HMMA.16816.F32 R100, R16, R50, R176 ;  /* 0x000000321064723c */ /* 0x000fec00000018b0 */
[C---:B------:R-:W-:Y:S06]  /*c9c0*/  HMMA.16816.F32 R16, R12.reuse, R40, R196 ;  /* 0x000000280c10723c */ /* 0x040fec00000018c4 */
[C---:B------:R-:W-:Y:S06]  /*c9d0*/  HMMA.16816.F32 R192, R12.reuse, R36, R192 ;  /* 0x000000240cc0723c */ /* 0x040fec00000018c0 */
[C---:B------:R-:W-:Y:S01]  /*c9e0*/  HMMA.16816.F32 R248, R12.reuse, R48, R24 ;  /* 0x000000300cf8723c */ /* 0x040fe20000001818 */
[----:B------:R-:W-:Y:S05]  /*c9f0*/  LDSM.16.M88.4 R24, [R229+0x2000] ;  /* 0x00200000e518783b */ /* 0x000fea0000000200 */
[C---:B------:R-:W-:Y:S01]  /*ca00*/  HMMA.16816.F32 R212, R12.reuse, R38, R212 ;  /* 0x000000260cd4723c */ /* 0x040fe200000018d4 */
[----:B------:R-:W2:Y:S05]  /*ca10*/  LDSM.16.M88.4 R36, [R227+0x7000] ;  /* 0x00700000e324783b */ /* 0x000eaa0000000200 */
[C---:B------:R-:W-:Y:S06]  /*ca20*/  HMMA.16816.F32 R208, R12.reuse, R50, R208 ;  /* 0x000000320cd0723c */ /* 0x040fec00000018d0 */
[C---:B------:R-:W-:Y:S06]  /*ca30*/  HMMA.16816.F32 R176, R12.reuse, R44, R32 ;  /* 0x0000002c0cb0723c */ /* 0x040fec0000001820 */
[----:B------:R-:W-:Y:S01]  /*ca40*/  HMMA.16816.F32 R60, R12, R42, R216 ;  /* 0x0000002a0c3c723c */ /* 0x000fe200000018d8 */
[----:B------:R-:W-:Y:S05]  /*ca50*/  LDSM.16.M88.4 R40, [R225+0x8000] ;  /* 0x00800000e128783b */ /* 0x000fea0000000200 */
[-C--:B-1----:R-:W-:Y:S06]  /*ca60*/  HMMA.16816.F32 R32, R4, R8.reuse, R204 ;  /* 0x000000080420723c */ /* 0x082fec00000018cc */
[----:B------:R-:W-:Y:S01]  /*ca70*/  HMMA.16816.F32 R48, R28, R8, R16 ;  /* 0x000000081c30723c */ /* 0x000fe20000001810 */
[----:B------:R-:W1:Y:S01]  /*ca80*/  LDSM.16.M88.4 R16, [R228+0x4000] ;  /* 0x00400000e410783b */ /* 0x000e620000000200 */
[----:B------:R-:W-:-:S02]  /*ca90*/  MOV R0, R208 ;  /* 0x000000d000007202 */ /* 0x000fc40000000f00 */
[----:B------:R-:W-:Y:S02]  /*caa0*/  MOV R3, R210 ;  /* 0x000000d200037202 */ /* 0x000fe40000000f00 */
[----:B------:R-:W-:Y:S01]  /*cab0*/  HMMA.16816.F32 R220, R12, R46, R220 ;  /* 0x0000002e0cdc723c */ /* 0x000fe200000018dc */
[----:B------:R-:W-:-:S05]  /*cac0*/  MOV R2, R211 ;  /* 0x000000d300027202 */ /* 0x000fca0000000f00 */
[----:B------:R-:W-:Y:S01]  /*cad0*/  HMMA.16816.F32 R64, R4, R10, R180 ;  /* 0x0000000a0440723c */ /* 0x000fe200000018b4 */
[----:B------:R-:W-:-:S05]  /*cae0*/  MOV R12, R209 ;  /* 0x000000d1000c7202 */ /* 0x000fca0000000f00 */
[----:B------:R-:W-:Y:S01]  /*caf0*/  HMMA.16816.F32 R60, R28, R10, R60 ;  /* 0x0000000a1c3c723c */ /* 0x000fe2000000183c */
[----:B------:R-:W-:Y:S01]  /*cb00*/  MOV R181, R12 ;  /* 0x0000000c00b57202 */ /* 0x000fe20000000f00 */
[----:B------:R-:W-:Y:S01]  /*cb10*/  LDSM.16.M88.4 R8, [R229+0x4000] ;  /* 0x00400000e508783b */ /* 0x000fe20000000200 */
[----:B------:R-:W-:-:S03]  /*cb20*/  MOV R180, R0 ;  /* 0x0000000000b47202 */ /* 0x000fc60000000f00 */
[----:B------:R-:W3:Y:S01]  /*cb30*/  LDSM.16.M88.4 R12, [R228+0x5000] ;  /* 0x00500000e40c783b */ /* 0x000ee20000000200 */
[----:B--2---:R-:W-:Y:S03]  /*cb40*/  HMMA.16816.F32 R44, R24, R36, R32 ;  /* 0x00000024182c723c */ /* 0x004fe60000001820 */
[----:B------:R-:W2:Y:S03]  /*cb50*/  LDSM.16.M88.4 R32, [R227+0x8000] ;  /* 0x00800000e320783b */ /* 0x000ea60000000200 */
[C---:B------:R-:W-:Y:S06]  /*cb60*/  HMMA.16816.F32 R200, R4.reuse, R56, R200 ;  /* 0x0000003804c8723c */ /* 0x040fec00000018c8 */
[C---:B------:R-:W-:Y:S06]  /*cb70*/  HMMA.16816.F32 R184, R4.reuse, R52, R184 ;  /* 0x0000003404b8723c */ /* 0x040fec00000018b8 */
[C---:B------:R-:W-:Y:S06]  /*cb80*/  HMMA.16816.F32 R204, R4.reuse, R240, R164 ;  /* 0x000000f004cc723c */ /* 0x040fec00000018a4 */
[C---:B------:R-:W-:Y:S06]  /*cb90*/  HMMA.16816.F32 R188, R4.reuse, R58, R188 ;  /* 0x0000003a04bc723c */ /* 0x040fec00000018bc */
[C---:B------:R-:W-:Y:S06]  /*cba0*/  HMMA.16816.F32 R196, R4.reuse, R54, R104 ;  /* 0x0000003604c4723c */ /* 0x040fec0000001868 */
[----:B------:R-:W-:Y:S06]  /*cbb0*/  HMMA.16816.F32 R208, R4, R242, R100 ;  /* 0x000000f204d0723c */ /* 0x000fec0000001864 */
        /* <DEDUP_REMOVED lines=10> */
[----:B------:R-:W-:Y:S06]  /*cc60*/  HMMA.16816.F32 R40, R12, R42, R104 ;  /* 0x0000002a0c28723c */ /* 0x000fec0000001868 */
[C---:B------:R-:W-:Y:S06]  /*cc70*/  HMMA.16816.F32 R176, R28.reuse, R52, R176 ;  /* 0x000000341cb0723c */ /* 0x040fec00000018b0 */
[----:B------:R-:W-:Y:S06]  /*cc80*/  HMMA.16816.F32 R220, R28, R54, R220 ;  /* 0x000000361cdc723c */ /* 0x000fec00000018dc */
[----:B-1----:R-:W-:Y:S01]  /*cc90*/  HMMA.16816.F32 R100, R4, R32, R44 ;  /* 0x000000200464723c */ /* 0x002fe2000000182c */
[----:B------:R-:W1:Y:S01]  /*cca0*/  LDSM.16.M88.4 R44, [R225+0x8400] ;  /* 0x00840000e12c783b */ /* 0x000e620000000200 */
[----:B------:R-:W-:-:S04]  /*ccb0*/  FMUL.FTZ R0, R64, UR19 ;  /* 0x0000001340007c20 */ /* 0x000fc80008410000 */
[----:B------:R3:W4:Y:S01]  /*ccc0*/  MUFU.TANH R219, R0 ;  /* 0x0000000000db7308 */ /* 0x0007220000002400 */
[----:B------:R-:W-:Y:S06]  /*ccd0*/  HMMA.16816.F32 R164, R28, R58, R212 ;  /* 0x0000003a1ca4723c */ /* 0x000fec00000018d4 */
[----:B------:R-:W-:Y:S06]  /*cce0*/  HMMA.16816.F32 R56, R8, R34, R48 ;  /* 0x000000220838723c */ /* 0x000fec0000001830 */
[----:B--2---:R-:W-:Y:S01]  /*ccf0*/  HMMA.16816.F32 R52, R24, R36, R200 ;  /* 0x000000241834723c */ /* 0x004fe200000018c8 */
[----:B---3--:R-:W-:-:S05]  /*cd00*/  FMUL.FTZ R0, R65, UR19 ;  /* 0x0000001341007c20 */ /* 0x008fca0008410000 */
[----:B------:R-:W-:Y:S01]  /*cd10*/  HMMA.16816.F32 R60, R20, R36, R60 ;  /* 0x00000024143c723c */ /* 0x000fe2000000183c */
[----:B------:R2:W3:-:S15]  /*cd20*/  MUFU.TANH R218, R0 ;  /* 0x0000000000da7308 */ /* 0x0004de0000002400 */
[----:B------:R-:W-:-:S02]  /*cd30*/  NOP ;  /* 0x0000000000007918 */ /* 0x000fc40000000000 */
[----:B-1----:R-:W-:Y:S01]  /*cd40*/  HMMA.16816.F32 R52, R16, R44, R52 ;  /* 0x0000002c1034723c */ /* 0x002fe20000001834 */
[----:B--2---:R-:W-:-:S04]  /*cd50*/  FMUL.FTZ R0, R66, UR19 ;  /* 0x0000001342007c20 */ /* 0x004fc80008410000 */
[----:B------:R1:W2:Y:S01]  /*cd60*/  MUFU.TANH R217, R0 ;  /* 0x0000000000d97308 */ /* 0x0002a20000002400 */
[----:B------:R-:W-:Y:S06]  /*cd70*/  HMMA.16816.F32 R48, R12, R44, R60 ;  /* 0x0000002c0c30723c */ /* 0x000fec000000183c */
[-C--:B------:R-:W-:Y:S06]  /*cd80*/  HMMA.16816.F32 R60, R20, R38.reuse, R164 ;  /* 0x00000026143c723c */ /* 0x080fec00000018a4 */
[----:B------:R-:W-:Y:S01]  /*cd90*/  HMMA.16816.F32 R36, R24, R38, R188 ;  /* 0x000000261824723c */ /* 0x000fe200000018bc */
[----:B-1----:R-:W-:-:S05]  /*cda0*/  FMUL.FTZ R0, R67, UR19 ;  /* 0x0000001343007c20 */ /* 0x002fca0008410000 */
[----:B------:R-:W-:Y:S01]  /*cdb0*/  HMMA.16816.F32 R64, R4, R34, R40 ;  /* 0x000000220440723c */ /* 0x000fe20000001828 */
[----:B------:R-:W-:Y:S01]  /*cdc0*/  LDSM.16.M88.4 R32, [R227+0x8400] ;  /* 0x00840000e320783b */ /* 0x000fe20000000200 */
[----:B------:R1:W1:Y:S03]  /*cdd0*/  MUFU.TANH R216, R0 ;  /* 0x0000000000d87308 */ /* 0x0002660000002400 */
[----:B------:R-:W5:-:S13]  /*cde0*/  LDSM.16.M88.4 R40, [R227+0x7800] ;  /* 0x00780000e328783b */ /* 0x000f5a0000000200 */
[----:B------:R-:W-:Y:S01]  /*cdf0*/  HMMA.16816.F32 R36, R16, R46, R36 ;  /* 0x0000002e1024723c */ /* 0x000fe20000001824 */
[----:B-1----:R-:W-:-:S04]  /*ce00*/  FMUL.FTZ R0, R100, UR19 ;  /* 0x0000001364007c20 */ /* 0x002fc80008410000 */
[----:B------:R1:W1:Y:S01]  /*ce10*/  MUFU.TANH R215, R0 ;  /* 0x0000000000d77308 */ /* 0x0002620000002400 */
[----:B------:R-:W-:Y:S01]  /*ce20*/  HMMA.16816.F32 R44, R12, R46, R60 ;  /* 0x0000002e0c2c723c */ /* 0x000fe2000000183c */
[----:B-1----:R-:W-:-:S06]  /*ce30*/  FMUL.FTZ R0, R101, UR19 ;  /* 0x0000001365007c20 */ /* 0x002fcc0008410000 */
[----:B------:R1:W1:Y:S01]  /*ce40*/  MUFU.TANH R214, R0 ;  /* 0x0000000000d67308 */ /* 0x0002620000002400 */
[----:B-----5:R-:W-:Y:S01]  /*ce50*/  HMMA.16816.F32 R60, R20, R40, R176 ;  /* 0x00000028143c723c */ /* 0x020fe200000018b0 */
[----:B-1----:R-:W-:-:S06]  /*ce60*/  FMUL.FTZ R0, R102, UR19 ;  /* 0x0000001366007c20 */ /* 0x002fcc0008410000 */
[----:B------:R1:W1:Y:S02]  /*ce70*/  MUFU.TANH R212, R0 ;  /* 0x0000000000d47308 */ /* 0x0002640000002400 */
[----:B-1----:R-:W-:Y:S02]  /*ce80*/  FMUL.FTZ R0, R103, UR19 ;  /* 0x0000001367007c20 */ /* 0x002fe40008410000 */
[----:B------:R-:W-:Y:S01]  /*ce90*/  HMMA.16816.F32 R100, R4, R32, R48 ;  /* 0x000000200464723c */ /* 0x000fe20000001830 */
[----:B------:R-:W1:Y:S03]  /*cea0*/  LDSM.16.M88.4 R48, [R225+0x8800] ;  /* 0x00880000e130783b */ /* 0x000e660000000200 */
[----:B------:R5:W1:Y:S02]  /*ceb0*/  MUFU.TANH R213, R0 ;  /* 0x0000000000d57308 */ /* 0x000a640000002400 */
[----:B-----5:R-:W-:-:S06]  /*cec0*/  FMUL.FTZ R0, R56, UR19 ;  /* 0x0000001338007c20 */ /* 0x020fcc0008410000 */
[----:B------:R5:W1:Y:S02]  /*ced0*/  MUFU.TANH R203, R0 ;  /* 0x0000000000cb7308 */ /* 0x000a640000002400 */
[----:B-----5:R-:W-:-:S06]  /*cee0*/  FMUL.FTZ R0, R57, UR19 ;  /* 0x0000001339007c20 */ /* 0x020fcc0008410000 */
[----:B------:R5:W1:Y:S02]  /*cef0*/  MUFU.TANH R202, R0 ;  /* 0x0000000000ca7308 */ /* 0x000a640000002400 */
[----:B-----5:R-:W-:-:S06]  /*cf00*/  FMUL.FTZ R0, R58, UR19 ;  /* 0x000000133a007c20 */ /* 0x020fcc0008410000 */
[----:B------:R5:W1:Y:S02]  /*cf10*/  MUFU.TANH R201, R0 ;  /* 0x0000000000c97308 */ /* 0x000a640000002400 */
[----:B-----5:R-:W-:Y:S02]  /*cf20*/  FMUL.FTZ R0, R59, UR19 ;  /* 0x000000133b007c20 */ /* 0x020fe40008410000 */
[----:B------:R-:W-:Y:S04]  /*cf30*/  HMMA.16816.F32 R56, R8, R32, R52 ;  /* 0x000000200838723c */ /* 0x000fe80000001834 */
[----:B------:R5:W1:Y:S02]  /*cf40*/  MUFU.TANH R200, R0 ;  /* 0x0000000000c87308 */ /* 0x000a640000002400 */
[----:B------:R-:W-:Y:S01]  /*cf50*/  HMMA.16816.F32 R52, R24, R40, R184 ;  /* 0x000000281834723c */ /* 0x000fe200000018b8 */
[----:B-----5:R-:W-:-:S05]  /*cf60*/  FMUL.FTZ R0, R64, UR19 ;  /* 0x0000001340007c20 */ /* 0x020fca0008410000 */
[----:B------:R5:W1:Y:S02]  /*cf70*/  MUFU.TANH R194, R0 ;  /* 0x0000000000c27308 */ /* 0x000a640000002400 */
[----:B-----5:R-:W-:-:S06]  /*cf80*/  FMUL.FTZ R0, R65, UR19 ;  /* 0x0000001341007c20 */ /* 0x020fcc0008410000 */
[----:B------:R5:W1:Y:S02]  /*cf90*/  MUFU.TANH R195, R0 ;  /* 0x0000000000c37308 */ /* 0x000a640000002400 */
[----:B-----5:R-:W-:-:S06]  /*cfa0*/  FMUL.FTZ R0, R66, UR19 ;  /* 0x0000001342007c20 */ /* 0x020fcc0008410000 */
[----:B------:R5:W1:Y:S02]  /*cfb0*/  MUFU.TANH R193, R0 ;  /* 0x0000000000c17308 */ /* 0x000a640000002400 */
[----:B-----5:R-:W-:Y:S02]  /*cfc0*/  FMUL.FTZ R0, R67, UR19 ;  /* 0x0000001343007c20 */ /* 0x020fe40008410000 */
[----:B------:R-:W-:Y:S01]  /*cfd0*/  HMMA.16816.F32 R64, R4, R34, R44 ;  /* 0x000000220440723c */ /* 0x000fe2000000182c */
[----:B------:R-:W-:Y:S03]  /*cfe0*/  LDSM.16.M88.4 R44, [R227+0x7c00] ;  /* 0x007c0000e32c783b */ /* 0x000fe60000000200 */
        /* <DEDUP_REMOVED lines=8> */
[----:B------:R-:W-:Y:S01]  /*d070*/  HMMA.16816.F32 R56, R8, R34, R36 ;  /* 0x000000220838723c */ /* 0x000fe20000001824 */
[----:B------:R-:W5:Y:S03]  /*d080*/  LDSM.16.M88.4 R36, [R227+0x8800] ;  /* 0x00880000e324783b */ /* 0x000f660000000200 */
[----:B------:R4:W2:Y:S02]  /*d090*/  MUFU.TANH R188, R0 ;  /* 0x0000000000bc7308 */ /* 0x0008a40000002400 */
[-C--:B-1----:R-:W-:Y:S06]  /*d0a0*/  HMMA.16816.F32 R32, R16, R48.reuse, R52 ;  /* 0x000000301020723c */ /* 0x082fec0000001834 */
[----:B------:R-:W-:Y:S01]  /*d0b0*/  HMMA.16816.F32 R52, R12, R48, R60 ;  /* 0x000000300c34723c */ /* 0x000fe2000000183c */
[----:B----4-:R-:W-:-:S04]  /*d0c0*/  FMUL.FTZ R0, R100, UR19 ;  /* 0x0000001364007c20 */ /* 0x010fc80008410000 */
[----:B------:R1:W4:Y:S02]  /*d0d0*/  MUFU.TANH R187, R0 ;  /* 0x0000000000bb7308 */ /* 0x0003240000002400 */
[----:B-1----:R-:W-:-:S11]  /*d0e0*/  FMUL.FTZ R0, R101, UR19 ;  /* 0x0000001365007c20 */ /* 0x002fd60008410000 */
[-C--:B-----5:R-:W-:Y:S01]  /*d0f0*/  HMMA.16816.F32 R60, R8, R36.reuse, R32 ;  /* 0x00000024083c723c */ /* 0x0a0fe20000001820 */
[----:B------:R1:W1:Y:S05]  /*d100*/  MUFU.TANH R186, R0 ;  /* 0x0000000000ba7308 */ /* 0x00026a0000002400 */
[----:B------:R-:W-:Y:S06]  /*d110*/  HMMA.16816.F32 R104, R4, R36, R52 ;  /* 0x000000240468723c */ /* 0x000fec0000001834 */
[----:B------:R-:W-:Y:S01]  /*d120*/  HMMA.16816.F32 R52, R28, R240, R248 ;  /* 0x000000f01c34723c */ /* 0x000fe200000018f8 */
[----:B-1----:R-:W-:-:S04]  /*d130*/  FMUL.FTZ R0, R102, UR19 ;  /* 0x0000001366007c20 */ /* 0x002fc80008410000 */
[----:B------:R1:W1:-:S15]  /*d140*/  MUFU.TANH R184, R0 ;  /* 0x0000000000b87308 */ /* 0x00025e0000002400 */
[----:B------:R-:W-:-:S04]  /*d150*/  NOP ;  /* 0x0000000000007918 */ /* 0x000fc80000000000 */
[----:B------:R-:W-:Y:S01]  /*d160*/  HMMA.16816.F32 R52, R20, R44, R52 ;  /* 0x0000002c1434723c */ /* 0x000fe20000001834 */
[----:B-1----:R-:W-:-:S05]  /*d170*/  FMUL.FTZ R0, R103, UR19 ;  /* 0x0000001367007c20 */ /* 0x002fca0008410000 */
[-C--:B------:R-:W-:Y:S01]  /*d180*/  HMMA.16816.F32 R100, R20, R42.reuse, R220 ;  /* 0x0000002a1464723c */ /* 0x080fe200000018dc */
[----:B------:R1:W1:Y:S05]  /*d190*/  MUFU.TANH R185, R0 ;  /* 0x0000000000b97308 */ /* 0x00026a0000002400 */
[----:B------:R-:W-:Y:S01]  /*d1a0*/  HMMA.16816.F32 R40, R24, R42, R196 ;  /* 0x0000002a1828723c */ /* 0x000fe200000018c4 */
[----:B------:R-:W-:Y:S02]  /*d1b0*/  MOV R220, R180 ;  /* 0x000000b400dc7202 */ /* 0x000fe40000000f00 */
[----:B------:R-:W-:Y:S02]  /*d1c0*/  MOV R221, R181 ;  /* 0x000000b500dd7202 */ /* 0x000fe40000000f00 */
[----:B------:R-:W-:-:S02]  /*d1d0*/  MOV R222, R3 ;  /* 0x0000000300de7202 */ /* 0x000fc40000000f00 */
[----:B------:R-:W-:Y:S01]  /*d1e0*/  MOV R223, R2 ;  /* 0x0000000200df7202 */ /* 0x000fe20000000f00 */
[----:B-1----:R-:W-:-:S06]  /*d1f0*/  FMUL.FTZ R0, R56, UR19 ;  /* 0x0000001338007c20 */ /* 0x002fcc0008410000 */
[----:B------:R-:W-:Y:S01]  /*d200*/  HMMA.16816.F32 R28, R28, R242, R220 ;  /* 0x000000f21c1c723c */ /* 0x000fe200000018dc */
[----:B------:R1:W1:Y:S09]  /*d210*/  MUFU.TANH R183, R0 ;  /* 0x0000000000b77308 */ /* 0x0002720000002400 */
[-C--:B------:R-:W-:Y:S01]  /*d220*/  HMMA.16816.F32 R32, R16, R50.reuse, R40 ;  /* 0x000000321020723c */ /* 0x080fe20000001828 */
[----:B------:R-:W5:Y:S05]  /*d230*/  LDSM.16.M88.4 R40, [R225+0x8c00] ;  /* 0x008c0000e128783b */ /* 0x000f6a0000000200 */
[----:B------:R-:W-:Y:S01]  /*d240*/  HMMA.16816.F32 R48, R12, R50, R100 ;  /* 0x000000320c30723c */ /* 0x000fe20000001864 */
[----:B-1----:R-:W-:-:S04]  /*d250*/  FMUL.FTZ R0, R57, UR19 ;  /* 0x0000001339007c20 */ /* 0x002fc80008410000 */
[----:B------:R1:W1:Y:S02]  /*d260*/  MUFU.TANH R182, R0 ;  /* 0x0000000000b67308 */ /* 0x0002640000002400 */
[----:B-1----:R-:W-:-:S06]  /*d270*/  FMUL.FTZ R0, R58, UR19 ;  /* 0x000000133a007c20 */ /* 0x002fcc0008410000 */
[----:B------:R1:W1:Y:S02]  /*d280*/  MUFU.TANH R180, R0 ;  /* 0x0000000000b47308 */ /* 0x0002640000002400 */
[----:B-1----:R-:W-:Y:S02]  /*d290*/  FMUL.FTZ R0, R59, UR19 ;  /* 0x000000133b007c20 */ /* 0x002fe40008410000 */
[C---:B------:R-:W-:Y:S04]  /*d2a0*/  HMMA.16816.F32 R56, R24.reuse, R44, R204 ;  /* 0x0000002c1838723c */ /* 0x040fe800000018cc */
[----:B------:R1:W1:Y:S02]  /*d2b0*/  MUFU.TANH R181, R0 ;  /* 0x0000000000b57308 */ /* 0x0002640000002400 */
[-C--:B------:R-:W-:Y:S06]  /*d2c0*/  HMMA.16816.F32 R24, R24, R46.reuse, R208 ;  /* 0x0000002e1818723c */ /* 0x080fec00000018d0 */
[----:B------:R-:W-:Y:S01]  /*d2d0*/  HMMA.16816.F32 R44, R20, R46, R28 ;  /* 0x0000002e142c723c */ /* 0x000fe2000000181c */
[----:B-1----:R-:W-:-:S04]  /*d2e0*/  FMUL.FTZ R0, R64, UR19 ;  /* 0x0000001340007c20 */ /* 0x002fc80008410000 */
[----:B------:R1:W1:Y:S02]  /*d2f0*/  MUFU.TANH R178, R0 ;  /* 0x0000000000b27308 */ /* 0x0002640000002400 */
[----:B-1----:R-:W-:-:S06]  /*d300*/  FMUL.FTZ R0, R65, UR19 ;  /* 0x0000001341007c20 */ /* 0x002fcc0008410000 */
[----:B------:R1:W1:Y:S02]  /*d310*/  MUFU.TANH R179, R0 ;  /* 0x0000000000b37308 */ /* 0x0002640000002400 */
[----:B-1----:R-:W-:-:S06]  /*d320*/  FMUL.FTZ R0, R66, UR19 ;  /* 0x0000001342007c20 */ /* 0x002fcc0008410000 */
[----:B------:R1:W1:Y:S02]  /*d330*/  MUFU.TANH R177, R0 ;  /* 0x0000000000b17308 */ /* 0x0002640000002400 */
[----:B-1----:R-:W-:Y:S02]  /*d340*/  FMUL.FTZ R0, R67, UR19 ;  /* 0x0000001343007c20 */ /* 0x002fe40008410000 */
[----:B------:R-:W-:Y:S04]  /*d350*/  HMMA.16816.F32 R64, R4, R38, R48 ;  /* 0x000000260440723c */ /* 0x000fe80000001830 */
[----:B------:R1:W1:Y:S02]  /*d360*/  MUFU.TANH R176, R0 ;  /* 0x0000000000b07308 */ /* 0x0002640000002400 */
[C---:B-----5:R-:W-:Y:S06]  /*d370*/  HMMA.16816.F32 R48, R16.reuse, R40, R56 ;  /* 0x000000281030723c */ /* 0x060fec0000001838 */
[----:B------:R-:W-:Y:S01]  /*d380*/  HMMA.16816.F32 R16, R16, R42, R24 ;  /* 0x0000002a1010723c */ /* 0x000fe20000001818 */
[----:B-1----:R-:W-:-:S04]  /*d390*/  FMUL.FTZ R0, R60, UR19 ;  /* 0x000000133c007c20 */ /* 0x002fc80008410000 */
[----:B------:R1:W1:Y:S07]  /*d3a0*/  MUFU.TANH R167, R0 ;  /* 0x0000000000a77308 */ /* 0x00026e0000002400 */
[----:B------:R-:W-:Y:S01]  /*d3b0*/  FMUL.FTZ R64, R64, UR19 ;  /* 0x0000001340407c20 */ /* 0x000fe20008410000 */
[----:B------:R-:W-:Y:S01]  /*d3c0*/  FMUL.FTZ R65, R65, UR19 ;  /* 0x0000001341417c20 */ /* 0x000fe20008410000 */
[----:B------:R-:W-:Y:S01]  /*d3d0*/  FMUL.FTZ R66, R66, UR19 ;  /* 0x0000001342427c20 */ /* 0x000fe20008410000 */
[----:B------:R-:W-:-:S03]  /*d3e0*/  FMUL.FTZ R67, R67, UR19 ;  /* 0x0000001343437c20 */ /* 0x000fc60008410000 */
[----:B------:R-:W2:Y:S08]  /*d3f0*/  MUFU.TANH R64, R64 ;  /* 0x0000004000407308 */ /* 0x000eb00000002400 */
[----:B------:R-:W2:Y:S01]  /*d400*/  MUFU.TANH R65, R65 ;  /* 0x0000004100417308 */ /* 0x000ea20000002400 */
[----:B-1----:R-:W-:-:S07]  /*d410*/  FMUL.FTZ R0, R61, UR19 ;  /* 0x000000133d007c20 */ /* 0x002fce0008410000 */
[----:B------:R1:W1:Y:S08]  /*d420*/  MUFU.TANH R166, R0 ;  /* 0x0000000000a67308 */ /* 0x0002700000002400 */
[----:B------:R-:W2:Y:S08]  /*d430*/  MUFU.TANH R66, R66 ;  /* 0x0000004200427308 */ /* 0x000eb00000002400 */
[----:B------:R-:W2:Y:S01]  /*d440*/  MUFU.TANH R67, R67 ;  /* 0x0000004300437308 */ /* 0x000ea20000002400 */
[----:B-1----:R-:W-:-:S07]  /*d450*/  FMUL.FTZ R0, R62, UR19 ;  /* 0x000000133e007c20 */ /* 0x002fce0008410000 */
[----:B------:R1:W1:Y:S02]  /*d460*/  MUFU.TANH R164, R0 ;  /* 0x0000000000a47308 */ /* 0x0002640000002400 */
[----:B-1----:R-:W-:Y:S02]  /*d470*/  FMUL.FTZ R0, R63, UR19 ;  /* 0x000000133f007c20 */ /* 0x002fe40008410000 */
[----:B------:R-:W-:Y:S01]  /*d480*/  HMMA.16816.F32 R60, R8, R38, R32 ;  /* 0x00000026083c723c */ /* 0x000fe20000001820 */
[----:B------:R-:W1:Y:S03]  /*d490*/  LDSM.16.M88.4 R32, [R227+0x8c00] ;  /* 0x008c0000e320783b */ /* 0x000e660000000200 */
[----:B------:R5:W1:Y:S01]  /*d4a0*/  MUFU.TANH R165, R0 ;  /* 0x0000000000a57308 */ /* 0x000a620000002400 */
[----:B------:R-:W-:-:S04]  /*d4b0*/  DEPBAR.LE SB0, 0x0 ;  /* 0x000080000000791a */ /* 0x000fc80000000000 */
[C---:B------:R-:W-:Y:S06]  /*d4c0*/  HMMA.16816.F32 R36, R12.reuse, R40, R52 ;  /* 0x000000280c24723c */ /* 0x040fec0000001834 */
[----:B------:R-:W-:Y:S01]  /*d4d0*/  HMMA.16816.F32 R12, R12, R42, R44 ;  /* 0x0000002a0c0c723c */ /* 0x000fe2000000182c */
[----:B-----5:R-:W-:-:S04]  /*d4e0*/  FMUL.FTZ R0, R104, UR19 ;  /* 0x0000001368007c20 */ /* 0x020fc80008410000 */
[----:B------:R5:W1:Y:S04]  /*d4f0*/  MUFU.TANH R102, R0 ;  /* 0x0000000000667308 */ /* 0x000a680000002400 */
[----:B------:R-:W-:Y:S01]  /*d500*/  FMUL.FTZ R62, R62, UR19 ;  /* 0x000000133e3e7c20 */ /* 0x000fe20008410000 */
[----:B------:R-:W-:-:S05]  /*d510*/  FMUL.FTZ R63, R63, UR19 ;  /* 0x000000133f3f7c20 */ /* 0x000fca0008410000 */
[----:B------:R-:W2:Y:S08]  /*d520*/  MUFU.TANH R62, R62 ;  /* 0x0000003e003e7308 */ /* 0x000eb00000002400 */
[----:B------:R-:W2:Y:S01]  /*d530*/  MUFU.TANH R63, R63 ;  /* 0x0000003f003f7308 */ /* 0x000ea20000002400 */
[----:B-----5:R-:W-:Y:S01]  /*d540*/  FMUL.FTZ R0, R105, UR19 ;  /* 0x0000001369007c20 */ /* 0x020fe20008410000 */
[-C--:B-1----:R-:W-:Y:S06]  /*d550*/  HMMA.16816.F32 R48, R8, R32.reuse, R48 ;  /* 0x000000200830723c */ /* 0x082fec0000001830 */
[----:B------:R-:W-:Y:S01]  /*d560*/  HMMA.16816.F32 R20, R4, R32, R36 ;  /* 0x000000200414723c */ /* 0x000fe20000001824 */
[----:B------:R1:W1:Y:S05]  /*d570*/  MUFU.TANH R103, R0 ;  /* 0x0000000000677308 */ /* 0x00026a0000002400 */
[-C--:B------:R-:W-:Y:S06]  /*d580*/  HMMA.16816.F32 R8, R8, R34.reuse, R16 ;  /* 0x000000220808723c */ /* 0x080fec0000001810 */
[----:B------:R-:W-:Y:S01]  /*d590*/  HMMA.16816.F32 R4, R4, R34, R12 ;  /* 0x000000220404723c */ /* 0x000fe2000000180c */
[----:B-1----:R-:W-:-:S05]  /*d5a0*/  FMUL.FTZ R0, R106, UR19 ;  /* 0x000000136a007c20 */ /* 0x002fca0008410000 */
[----:B------:R-:W-:Y:S01]  /*d5b0*/  FMUL.FTZ R48, R48, UR19 ;  /* 0x0000001330307c20 */ /* 0x000fe20008410000 */
[----:B------:R-:W-:Y:S01]  /*d5c0*/  FMUL.FTZ R49, R49, UR19 ;  /* 0x0000001331317c20 */ /* 0x000fe20008410000 */
[----:B------:R-:W-:Y:S01]  /*d5d0*/  FMUL.FTZ R50, R50, UR19 ;  /* 0x0000001332327c20 */ /* 0x000fe20008410000 */
[----:B------:R1:W1:Y:S01]  /*d5e0*/  MUFU.TANH R100, R0 ;  /* 0x0000000000647308 */ /* 0x0002620000002400 */
[----:B------:R-:W-:Y:S02]  /*d5f0*/  FMUL.FTZ R51, R51, UR19 ;  /* 0x0000001333337c20 */ /* 0x000fe40008410000 */
[----:B------:R-:W-:Y:S01]  /*d600*/  FMUL.FTZ R20, R20, UR19 ;  /* 0x0000001314147c20 */ /* 0x000fe20008410000 */
[----:B------:R-:W-:Y:S01]  /*d610*/  FMUL.FTZ R21, R21, UR19 ;  /* 0x0000001315157c20 */ /* 0x000fe20008410000 */
[----:B------:R-:W-:Y:S01]  /*d620*/  FMUL.FTZ R22, R22, UR19 ;  /* 0x0000001316167c20 */ /* 0x000fe20008410000 */
[----:B------:R-:W-:-:S03]  /*d630*/  FMUL.FTZ R23, R23, UR19 ;  /* 0x0000001317177c20 */ /* 0x000fc60008410000 */
[----:B------:R-:W-:Y:S01]  /*d640*/  FMUL.FTZ R8, R8, UR19 ;  /* 0x0000001308087c20 */ /* 0x000fe20008410000 */
[----:B------:R-:W-:Y:S01]  /*d650*/  FMUL.FTZ R9, R9, UR19 ;  /* 0x0000001309097c20 */ /* 0x000fe20008410000 */
[----:B------:R-:W-:Y:S01]  /*d660*/  FMUL.FTZ R10, R10, UR19 ;  /* 0x000000130a0a7c20 */ /* 0x000fe20008410000 */
[----:B------:R-:W-:Y:S01]  /*d670*/  FMUL.FTZ R11, R11, UR19 ;  /* 0x000000130b0b7c20 */ /* 0x000fe20008410000 */
[----:B------:R-:W2:Y:S02]  /*d680*/  MUFU.TANH R48, R48 ;  /* 0x0000003000307308 */ /* 0x000ea40000002400 */
[----:B------:R-:W-:Y:S01]  /*d690*/  FMUL.FTZ R4, R4, UR19 ;  /* 0x0000001304047c20 */ /* 0x000fe20008410000 */
[----:B------:R-:W-:Y:S01]  /*d6a0*/  FMUL.FTZ R5, R5, UR19 ;  /* 0x0000001305057c20 */ /* 0x000fe20008410000 */
[----:B------:R-:W-:Y:S01]  /*d6b0*/  FMUL.FTZ R6, R6, UR19 ;  /* 0x0000001306067c20 */ /* 0x000fe20008410000 */
[----:B-1----:R-:W-:Y:S01]  /*d6c0*/  FMUL.FTZ R0, R107, UR19 ;  /* 0x000000136b007c20 */ /* 0x002fe20008410000 */
[----:B------:R-:W-:-:S02]  /*d6d0*/  FMUL.FTZ R7, R7, UR19 ;  /* 0x0000001307077c20 */ /* 0x000fc40008410000 */
[----:B------:R-:W1:Y:S08]  /*d6e0*/  MUFU.TANH R49, R49 ;  /* 0x0000003100317308 */ /* 0x000e700000002400 */
[----:B------:R5:W1:Y:S08]  /*d6f0*/  MUFU.TANH R101, R0 ;  /* 0x0000000000657308 */ /* 0x000a700000002400 */
[----:B------:R-:W1:Y:S08]  /*d700*/  MUFU.TANH R50, R50 ;  /* 0x0000003200327308 */ /* 0x000e700000002400 */
[----:B------:R-:W1:Y:S01]  /*d710*/  MUFU.TANH R51, R51 ;  /* 0x0000003300337308 */ /* 0x000e620000002400 */
[----:B-----5:R-:W-:-:S07]  /*d720*/  FMUL.FTZ R0, R60, UR19 ;  /* 0x000000133c007c20 */ /* 0x020fce0008410000 */
[----:B------:R5:W1:Y:S08]  /*d730*/  MUFU.TANH R58, R0 ;  /* 0x00000000003a7308 */ /* 0x000a700000002400 */
[----:B------:R1:W1:Y:S08]  /*d740*/  MUFU.TANH R33, R20 ;  /* 0x0000001400217308 */ /* 0x0002700000002400 */
[----:B------:R1:W1:Y:S01]  /*d750*/  MUFU.TANH R38, R21 ;  /* 0x0000001500267308 */ /* 0x0002620000002400 */
[----:B-----5:R-:W-:-:S07]  /*d760*/  FMUL.FTZ R0, R61, UR19 ;  /* 0x000000133d007c20 */ /* 0x020fce0008410000 */
[----:B------:R1:W1:Y:S08]  /*d770*/  MUFU.TANH R57, R0 ;  /* 0x0000000000397308 */ /* 0x0002700000002400 */
        /* <DEDUP_REMOVED lines=9> */
[----:B------:R1:W1:Y:S01]  /*d810*/  MUFU.TANH R36, R7 ;  /* 0x0000000700247308 */ /* 0x0002620000002400 */
[----:B------:R-:W-:Y:S06]  /*d820*/  BAR.SYNC.DEFER_BLOCKING 0x0 ;  /* 0x0000000000007b1d */ /* 0x000fec0000010000 */
[----:B--234-:R-:W-:Y:S05]  /*d830*/  @!P0 BRA `(.L_x_1041) ;  /* 0x0000000400148947 */ /* 0x01cfea0003800000 */
        /* <DEDUP_REMOVED lines=10> */
[----:B-1----:R-:W1:Y:S02]  /*d8e0*/  @!P3 LDC.64 R10, c[0x0][0x218] ;  /* 0x00008600ff0abb82 */ /* 0x002e640000000a00 */
[----:B------:R1:W-:Y:S01]  /*d8f0*/  @P4 STS.64 [R230+0x6008], RZ ;  /* 0x006008ffe6004388 */ /* 0x0003e20000000a00 */
[----:B------:R-:W-:Y:S01]  /*d900*/  UIMAD UR4, UR18, UR11, UR4 ;  /* 0x0000000b120472a4 */ /* 0x000fe2000f8e0204 */
[----:B------:R-:W-:-:S02]  /*d910*/  IMAD.U32 R0, RZ, RZ, UR6 ;  /* 0x00000006ff007e24 */ /* 0x000fc4000f8e00ff */
[----:B------:R-:W-:Y:S01]  /*d920*/  IMAD.U32 R2, RZ, RZ, UR6 ;  /* 0x00000006ff027e24 */ /* 0x000fe2000f8e00ff */
[----:B------:R-:W-:Y:S01]  /*d930*/  UIADD3 UR4, UR7, UR4, URZ ;  /* 0x0000000407047290 */ /* 0x000fe2000fffe03f */
[----:B------:R-:W5:Y:S05]  /*d940*/  @!P2 LDC.64 R8, c[0x0][0x218] ;  /* 0x00008600ff08ab82 */ /* 0x000f6a0000000a00 */
[----:B------:R-:W-:-:S03]  /*d950*/  IMAD.U32 R3, RZ, RZ, UR4 ;  /* 0x00000004ff037e24 */ /* 0x000fc6000f8e00ff */
[----:B------:R-:W5:Y:S08]  /*d960*/  @!P4 LDC.64 R12, c[0x0][0x218] ;  /* 0x00008600ff0ccb82 */ /* 0x000f700000000a00 */
[----:B------:R-:W5:Y:S01]  /*d970*/  @!P3 LDC.64 R6, c[0x0][0x218] ;  /* 0x00008600ff06bb82 */ /* 0x000f620000000a00 */
[----:B--2---:R-:W-:-:S04]  /*d980*/  LEA R0, P0, R0, R220, 0x6 ;  /* 0x000000dc00007211 */ /* 0x004fc800078030ff */
[----:B---3--:R-:W-:Y:S02]  /*d990*/  LEA.HI.X R3, R2, R223, R3, 0x6, P0 ;  /* 0x000000df02037211 */ /* 0x008fe400000f3403 */
[C---:B----4-:R-:W-:Y:S02]  /*d9a0*/  @!P4 LEA R14, P1, R0.reuse, R14, 0x1 ;  /* 0x0000000e000ec211 */ /* 0x050fe400078208ff */
[C---:B-1----:R-:W-:Y:S02]  /*d9b0*/  @!P3 LEA R10, P0, R0.reuse, R10, 0x1 ;  /* 0x0000000a000ab211 */ /* 0x042fe400078008ff */
[C---:B------:R-:W-:Y:S02]  /*d9c0*/  IADD3 R2, P6, R0.reuse, UR26, RZ ;  /* 0x0000001a00027c10 */ /* 0x040fe4000ffde0ff */
[C---:B------:R-:W-:Y:S02]  /*d9d0*/  @!P4 LEA.HI.X R15, R0.reuse, R15, R3, 0x1, P1 ;  /* 0x0000000f000fc211 */ /* 0x040fe400008f0c03 */
[----:B-----5:R-:W-:-:S02]  /*d9e0*/  @!P2 LEA R8, P1, R0, R8, 0x1 ;  /* 0x000000080008a211 */ /* 0x020fc400078208ff */
        /* <DEDUP_REMOVED lines=40> */
.L_x_1043:
[----:B------:R-:W-:Y:S05]  /*dc70*/  BSYNC B0 ;  /* 0x0000000000007941 */ /* 0x000fea0003800000 */
.L_x_1042:
[----:B------:R-:W0:Y:S02]  /*dc80*/  LDGDEPBAR ;  /* 0x00000000000079af */ /* 0x000e240000000000 */
.L_x_1041:
[----:B-1----:R-:W3:Y:S04]  /*dc90*/  LDL.LU R0, [R1+0x8] ;  /* 0x0000080001007983 */ /* 0x002ee80000300800 */
[----:B------:R-:W4:Y:S01]  /*dca0*/  LDL.LU R3, [R1+0xc] ;  /* 0x00000c0001037983 */ /* 0x000f220000300800 */
[----:B------:R-:W-:Y:S02]  /*dcb0*/  IMAD.MOV.U32 R243, RZ, RZ, R247 ;  /* 0x000000fffff37224 */ /* 0x000fe400078e00f7 */
[----:B------:R-:W-:Y:S01]  /*dcc0*/  IMAD.MOV.U32 R54, RZ, RZ, R252 ;  /* 0x000000ffff367224 */ /* 0x000fe200078e00fc */
[----:B------:R-:W1:Y:S01]  /*dcd0*/  S2R R4, SR_TID.X ;  /* 0x0000000000047919 */ /* 0x000e620000002100 */
[----:B------:R-:W-:Y:S01]  /*dce0*/  STL [R1+0x58], R225 ;  /* 0x000058e101007387 */ /* 0x000fe20000100800 */
[----:B-1----:R-:W-:-:S05]  /*dcf0*/  IMAD.SHL.U32 R4, R4, 0x2, RZ ;  /* 0x0000000204047824 */ /* 0x002fca00078e00ff */
[----:B------:R-:W-:Y:S01]  /*dd00*/  LOP3.LUT R4, R4, 0x6, RZ, 0xc0, !PT ;  /* 0x0000000604047812 */ /* 0x000fe200078ec0ff */
[----:B---3--:R-:W-:Y:S01]  /*dd10*/  IMAD.MOV.U32 R2, RZ, RZ, R0 ;  /* 0x000000ffff027224 */ /* 0x008fe200078e0000 */
[----:B------:R-:W-:Y:S01]  /*dd20*/  MOV R0, UR17 ;  /* 0x0000001100007c02 */ /* 0x000fe20008000f00 */
[----:B----4-:R-:W-:-:S03]  /*dd30*/  IMAD.MOV.U32 R52, RZ, RZ, R3 ;  /* 0x000000ffff347224 */ /* 0x010fc600078e0003 */
[----:B------:R-:W-:Y:S01]  /*dd40*/  MOV R53, R2 ;  /* 0x0000000200357202 */ /* 0x000fe20000000f00 */
[----:B------:R-:W-:-:S04]  /*dd50*/  IMAD R0, R0, 0x40, R4 ;  /* 0x0000004000007824 */ /* 0x000fc800078e0204 */
[C---:B------:R-:W-:Y:S01]  /*dd60*/  VIADD R3, R0.reuse, 0x9 ;  /* 0x0000000900037836 */ /* 0x040fe20000000000 */
[C---:B------:R-:W-:Y:S01]  /*dd70*/  IADD3 R2, R0.reuse, 0x1, RZ ;  /* 0x0000000100027810 */ /* 0x040fe20007ffe0ff */
[C---:B------:R-:W-:Y:S01]  /*dd80*/  VIADD R5, R0.reuse, 0x29 ;  /* 0x0000002900057836 */ /* 0x040fe20000000000 */
[CC--:B------:R-:W-:Y:S01]  /*dd90*/  ISETP.GE.AND P1, PT, R0.reuse, R238.reuse, PT ;  /* 0x000000ee0000720c */ /* 0x0c0fe20003f26270 */
[----:B--2---:R-:W-:Y:S01]  /*dda0*/  VIADD R6, R0, 0x39 ;  /* 0x0000003900067836 */ /* 0x004fe20000000000 */
[C---:B------:R-:W-:Y:S02]  /*ddb0*/  ISETP.GE.AND P5, PT, R2.reuse, R238, PT ;  /* 0x000000ee0200720c */ /* 0x040fe40003fa6270 */
[C---:B------:R-:W-:Y:S02]  /*ddc0*/  ISETP.GE.AND P6, PT, R2.reuse, R237, PT ;  /* 0x000000ed0200720c */ /* 0x040fe40003fc6270 */
[C---:B------:R-:W-:Y:S02]  /*ddd0*/  ISETP.GE.AND P0, PT, R2.reuse, R236, PT ;  /* 0x000000ec0200720c */ /* 0x040fe40003f06270 */
[----:B------:R-:W-:-:S02]  /*dde0*/  ISETP.GE.AND P2, PT, R2, R235, PT ;  /* 0x000000eb0200720c */ /* 0x000fc40003f46270 */
[----:B------:R-:W-:Y:S02]  /*ddf0*/  ISETP.GE.AND P4, PT, R0, R237, PT ;  /* 0x000000ed0000720c */ /* 0x000fe40003f86270 */
[C---:B------:R-:W-:Y:S02]  /*de00*/  ISETP.LT.OR P5, PT, R2.reuse, R234, P5 ;  /* 0x000000ea0200720c */ /* 0x040fe40002fa1670 */
[C---:B------:R-:W-:Y:S02]  /*de10*/  ISETP.LT.OR P6, PT, R2.reuse, R233, P6 ;  /* 0x000000e90200720c */ /* 0x040fe400037c1670 */
[C---:B------:R-:W-:Y:S02]  /*de20*/  ISETP.LT.OR P0, PT, R2.reuse, R232, P0 ;  /* 0x000000e80200720c */ /* 0x040fe40000701670 */
[----:B------:R-:W-:Y:S01]  /*de30*/  ISETP.LT.OR P2, PT, R2, R231, P2 ;  /* 0x000000e70200720c */ /* 0x000fe20001741670 */
[C---:B------:R-:W-:Y:S01]  /*de40*/  VIADD R2, R0.reuse, 0x8 ;  /* 0x0000000800027836 */ /* 0x040fe20000000000 */
[----:B------:R-:W-:-:S02]  /*de50*/  ISETP.LT.OR P1, PT, R0, R234, P1 ;  /* 0x000000ea0000720c */ /* 0x000fc40000f21670 */
[C---:B------:R-:W-:Y:S02]  /*de60*/  ISETP.LT.OR P4, PT, R0.reuse, R233, P4 ;  /* 0x000000e90000720c */ /* 0x040fe40002781670 */
        /* <DEDUP_REMOVED lines=20> */
[C---:B------:R-:W-:Y:S02]  /*dfb0*/  ISETP.GE.AND P2, PT, R3.reuse, R236, PT ;  /* 0x000000ec0300720c */ /* 0x040fe40003f46270 */
[----:B------:R-:W-:Y:S02]  /*dfc0*/  ISETP.GE.AND P4, PT, R3, R235, PT ;  /* 0x000000eb0300720c */ /* 0x000fe40003f86270 */
[----:B------:R-:W-:-:S02]  /*dfd0*/  ISETP.LT.OR P3, PT, R2, R233, P3 ;  /* 0x000000e90200720c */ /* 0x000fc40001f61670 */
[C---:B------:R-:W-:Y:S02]  /*dfe0*/  ISETP.LT.OR P1, PT, R2.reuse, R232, P1 ;  /* 0x000000e80200720c */ /* 0x040fe40000f21670 */
        /* <DEDUP_REMOVED lines=70> */
[----:B------:R-:W-:-:S02]  /*e450*/  FMNMX.FTZ R4, R246, R7, !PT ;  /* 0x00000007f6047209 */ /* 0x000fc40007810000 */
[C---:B------:R-:W-:Y:S02]  /*e460*/  ISETP.LT.OR P4, PT, R3.reuse, R234, P4 ;  /* 0x000000ea0300720c */ /* 0x040fe40002781670 */
[C---:B------:R-:W-:Y:S02]  /*e470*/  ISETP.LT.OR P3, PT, R3.reuse, R233, P3 ;  /* 0x000000e90300720c */ /* 0x040fe40001f61670 */
[C---:B------:R-:W-:Y:S02]  /*e480*/  ISETP.LT.OR P1, PT, R3.reuse, R232, P1 ;  /* 0x000000e80300720c */ /* 0x040fe40000f21670 */
[----:B------:R-:W-:Y:S02]  /*e490*/  ISETP.LT.OR P5, PT, R3, R231, P5 ;  /* 0x000000e70300720c */ /* 0x000fe40002fa1670 */
[----:B------:R-:W-:Y:S01]  /*e4a0*/  FMNMX.FTZ R3, R9, R4, !PT ;  /* 0x0000000409037209 */ /* 0x000fe20007810000 */
[----:B------:R-:W-:Y:S01]  /*e4b0*/  VIADD R4, R0, 0x30 ;  /* 0x0000003000047836 */ /* 0x000fe20000000000 */
[----:B------:R-:W-:-:S02]  /*e4c0*/  FSEL R42, R178, -INF , !P6 ;  /* 0xff800000b22a7808 */ /* 0x000fc40007000000 */
[----:B------:R-:W-:Y:S02]  /*e4d0*/  FSEL R47, R177, -INF , !P0 ;  /* 0xff800000b12f7808 */ /* 0x000fe40004000000 */
[----:B------:R-:W-:Y:S02]  /*e4e0*/  FSEL R15, R182, -INF , !P2 ;  /* 0xff800000b60f7808 */ /* 0x000fe40005000000 */
[C---:B------:R-:W-:Y:S02]  /*e4f0*/  ISETP.GE.AND P6, PT, R2.reuse, R237, PT ;  /* 0x000000ed0200720c */ /* 0x040fe40003fc6270 */
[C---:B------:R-:W-:Y:S02]  /*e500*/  ISETP.GE.AND P0, PT, R2.reuse, R236, PT ;  /* 0x000000ec0200720c */ /* 0x040fe40003f06270 */
[----:B------:R-:W-:Y:S02]  /*e510*/  ISETP.GE.AND P2, PT, R2, R235, PT ;  /* 0x000000eb0200720c */ /* 0x000fe40003f46270 */
[----:B------:R-:W-:-:S02]  /*e520*/  FMNMX.FTZ R3, R10, R3, !PT ;  /* 0x000000030a037209 */ /* 0x000fc40007810000 */
[C---:B------:R-:W-:Y:S02]  /*e530*/  ISETP.LT.OR P6, PT, R2.reuse, R233, P6 ;  /* 0x000000e90200720c */ /* 0x040fe400037c1670 */
[C---:B------:R-:W-:Y:S02]  /*e540*/  ISETP.LT.OR P0, PT, R2.reuse, R232, P0 ;  /* 0x000000e80200720c */ /* 0x040fe40000701670 */
[----:B------:R-:W-:Y:S02]  /*e550*/  ISETP.LT.OR P2, PT, R2, R231, P2 ;  /* 0x000000e70200720c */ /* 0x000fe40001741670 */
[----:B------:R-:W-:Y:S02]  /*e560*/  IADD3 R2, R0, 0x28, RZ ;  /* 0x0000002800027810 */ /* 0x000fe40007ffe0ff */
[----:B------:R-:W-:Y:S02]  /*e570*/  FMNMX.FTZ R3, R11, R3, !PT ;  /* 0x000000030b037209 */ /* 0x000fe40007810000 */
        /* <DEDUP_REMOVED lines=8> */
[----:B------:R-:W-:Y:S02]  /*e600*/  FMNMX.FTZ R3, R12, R3, !PT ;  /* 0x000000030c037209 */ /* 0x000fe40007810000 */
[C---:B------:R-:W-:Y:S02]  /*e610*/  ISETP.LT.OR P6, PT, R2.reuse, R234, P6 ;  /* 0x000000ea0200720c */ /* 0x040fe400037c1670 */
[C---:B------:R-:W-:Y:S02]  /*e620*/  ISETP.LT.OR P0, PT, R2.reuse, R233, P0 ;  /* 0x000000e90200720c */ /* 0x040fe40000701670 */
[C---:B------:R-:W-:Y:S02]  /*e630*/  ISETP.LT.OR P2, PT, R2.reuse, R232, P2 ;  /* 0x000000e80200720c */ /* 0x040fe40001741670 */
[----:B------:R-:W-:-:S02]  /*e640*/  ISETP.LT.OR P4, PT, R2, R231, P4 ;  /* 0x000000e70200720c */ /* 0x000fc40002781670 */
[----:B------:R-:W-:Y:S02]  /*e650*/  FMNMX.FTZ R2, R13, R3, !PT ;  /* 0x000000030d027209 */ /* 0x000fe40007810000 */
[----:B------:R-:W-:Y:S02]  /*e660*/  FSEL R207, R165, -INF , !P3 ;  /* 0xff800000a5cf7808 */ /* 0x000fe40005800000 */
[----:B------:R-:W-:Y:S01]  /*e670*/  FMNMX.FTZ R105, R14, R2, !PT ;  /* 0x000000020e697209 */ /* 0x000fe20007810000 */
[----:B------:R-:W-:Y:S01]  /*e680*/  VIADD R2, R0, 0x38 ;  /* 0x0000003800027836 */ /* 0x000fe20000000000 */
[----:B------:R-:W-:Y:S02]  /*e690*/  ISETP.GE.AND P3, PT, R5, R238, PT ;  /* 0x000000ee0500720c */ /* 0x000fe40003f66270 */
[----:B------:R-:W-:Y:S02]  /*e6a0*/  FMNMX.FTZ R105, R15, R105, !PT ;  /* 0x000000690f697209 */ /* 0x000fe40007810000 */
[----:B------:R-:W-:-:S02]  /*e6b0*/  FSEL R194, R103, -INF , !P1 ;  /* 0xff80000067c27808 */ /* 0x000fc40004800000 */
[----:B------:R-:W-:Y:S02]  /*e6c0*/  FMNMX.FTZ R105, R193, R105, !PT ;  /* 0x00000069c1697209 */ /* 0x000fe40007810000 */
[----:B------:R-:W-:Y:S02]  /*e6d0*/  IADD3 R3, R0, 0x31, RZ ;  /* 0x0000003100037810 */ /* 0x000fe40007ffe0ff */
[----:B------:R-:W-:Y:S02]  /*e6e0*/  ISETP.GE.AND P1, PT, R4, R238, PT ;  /* 0x000000ee0400720c */ /* 0x000fe40003f26270 */
[----:B------:R-:W-:Y:S02]  /*e6f0*/  ISETP.LT.OR P3, PT, R5, R234, P3 ;  /* 0x000000ea0500720c */ /* 0x000fe40001f61670 */
[----:B------:R-:W-:Y:S02]  /*e700*/  FSEL R198, R58, -INF , !P6 ;  /* 0xff8000003ac67808 */ /* 0x000fe40007000000 */
[----:B------:R-:W-:-:S02]  /*e710*/  FMNMX.FTZ R105, R192, R105, !PT ;  /* 0x00000069c0697209 */ /* 0x000fc40007810000 */
[----:B------:R-:W-:Y:S02]  /*e720*/  FSEL R196, R101, -INF , !P5 ;  /* 0xff80000065c47808 */ /* 0x000fe40006800000 */
[----:B------:R-:W-:Y:S02]  /*e730*/  ISETP.GE.AND P5, PT, R3, R238, PT ;  /* 0x000000ee0300720c */ /* 0x000fe40003fa6270 */
[----:B------:R-:W-:Y:S02]  /*e740*/  ISETP.LT.OR P1, PT, R4, R234, P1 ;  /* 0x000000ea0400720c */ /* 0x000fe40000f21670 */
[----:B------:R-:W-:Y:S02]  /*e750*/  FSEL R204, R57, -INF , !P3 ;  /* 0xff80000039cc7808 */ /* 0x000fe40005800000 */
[----:B------:R-:W-:Y:S02]  /*e760*/  FMNMX.FTZ R105, R198, R105, !PT ;  /* 0x00000069c6697209 */ /* 0x000fe40007810000 */
        /* <DEDUP_REMOVED lines=8> */
[----:B------:R-:W-:Y:S02]  /*e7f0*/  ISETP.LT.OR P1, PT, R6, R234, P1 ;  /* 0x000000ea0600720c */ /* 0x000fe40000f21670 */
[----:B------:R-:W-:Y:S02]  /*e800*/  FSEL R247, R30, -INF , !P3 ;  /* 0xff8000001ef77808 */ /* 0x000fe40005800000 */
[----:B------:R-:W-:Y:S02]  /*e810*/  FMNMX.FTZ R105, R206, R105, !PT ;  /* 0x00000069ce697209 */ /* 0x000fe40007810000 */
[----:B------:R-:W-:Y:S02]  /*e820*/  FMNMX.FTZ R0, R245, R16, !PT ;  /* 0x00000010f5007209 */ /* 0x000fe40007810000 */
[----:B------:R-:W-:-:S02]  /*e830*/  FSEL R213, R29, -INF , !P1 ;  /* 0xff8000001dd57808 */ /* 0x000fc40004800000 */
[C---:B------:R-:W-:Y:S02]  /*e840*/  ISETP.GE.AND P5, PT, R5.reuse, R237, PT ;  /* 0x000000ed0500720c */ /* 0x040fe40003fa6270 */
[----:B------:R-:W-:Y:S02]  /*e850*/  ISETP.GE.AND P6, PT, R5, R236, PT ;  /* 0x000000ec0500720c */ /* 0x000fe40003fc6270 */
[----:B------:R-:W-:Y:S02]  /*e860*/  FMNMX.FTZ R105, R247, R105, !PT ;  /* 0x00000069f7697209 */ /* 0x000fe40007810000 */
[----:B------:R-:W-:Y:S02]  /*e870*/  ISETP.GE.AND P1, PT, R4, R237, PT ;  /* 0x000000ed0400720c */ /* 0x000fe40003f26270 */
[----:B------:R-:W-:Y:S02]  /*e880*/  FMNMX.FTZ R0, R18, R0, !PT ;  /* 0x0000000012007209 */ /* 0x000fe40007810000 */
[----:B------:R-:W-:-:S02]  /*e890*/  FSEL R202, R62, -INF , !P0 ;  /* 0xff8000003eca7808 */ /* 0x000fc40004000000 */
[----:B------:R-:W-:Y:S02]  /*e8a0*/  FSEL R100, R64, -INF , !P2 ;  /* 0xff80000040647808 */ /* 0x000fe40005000000 */
[C---:B------:R-:W-:Y:S02]  /*e8b0*/  ISETP.GE.AND P3, PT, R5.reuse, R235, PT ;  /* 0x000000eb0500720c */ /* 0x040fe40003f66270 */
[C---:B------:R-:W-:Y:S02]  /*e8c0*/  ISETP.LT.OR P5, PT, R5.reuse, R233, P5 ;  /* 0x000000e90500720c */ /* 0x040fe40002fa1670 */
[----:B------:R-:W-:Y:S02]  /*e8d0*/  ISETP.LT.OR P6, PT, R5, R232, P6 ;  /* 0x000000e80500720c */ /* 0x000fe400037c1670 */
[----:B------:R-:W-:Y:S02]  /*e8e0*/  FMNMX.FTZ R105, R213, R105, !PT ;  /* 0x00000069d5697209 */ /* 0x000fe40007810000 */
[----:B------:R-:W-:-:S02]  /*e8f0*/  ISETP.GE.AND P0, PT, R4, R236, PT ;  /* 0x000000ec0400720c */ /* 0x000fc40003f06270 */
[C---:B------:R-:W-:Y:S02]  /*e900*/  ISETP.GE.AND P2, PT, R4.reuse, R235, PT ;  /* 0x000000eb0400720c */ /* 0x040fe40003f46270 */
[C---:B------:R-:W-:Y:S02]  /*e910*/  ISETP.LT.OR P1, PT, R4.reuse, R233, P1 ;  /* 0x000000e90400720c */ /* 0x040fe40000f21670 */
[----:B------:R-:W-:Y:S02]  /*e920*/  FMNMX.FTZ R0, R19, R0, !PT ;  /* 0x0000000013007209 */ /* 0x000fe40007810000 */
[-C--:B------:R-:W-:Y:S02]  /*e930*/  ISETP.LT.OR P3, PT, R5, R231.reuse, P3 ;  /* 0x000000e70500720c */ /* 0x080fe40001f61670 */
[C---:B------:R-:W-:Y:S01]  /*e940*/  ISETP.LT.OR P0, PT, R4.reuse, R232, P0 ;  /* 0x000000e80400720c */ /* 0x040fe20000701670 */
[----:B------:R-:W1:Y:S01]  /*e950*/  SHFL.BFLY PT, R5, R105, 0x2, 0x1f ;  /* 0x0c401f0069057f89 */ /* 0x000e6200000e0000 */
[----:B------:R-:W-:-:S02]  /*e960*/  ISETP.LT.OR P2, PT, R4, R231, P2 ;  /* 0x000000e70400720c */ /* 0x000fc40001741670 */
[----:B------:R-:W-:Y:S02]  /*e970*/  FSEL R200, R63, -INF , !P5 ;  /* 0xff8000003fc87808 */ /* 0x000fe40006800000 */
[----:B------:R-:W-:Y:S02]  /*e980*/  FSEL R101, R65, -INF , !P6 ;  /* 0xff80000041657808 */ /* 0x000fe40007000000 */
[----:B------:R-:W-:Y:S02]  /*e990*/  FSEL R201, R50, -INF , !P1 ;  /* 0xff80000032c97808 */ /* 0x000fe40004800000 */
[C---:B------:R-:W-:Y:S02]  /*e9a0*/  ISETP.GE.AND P5, PT, R3.reuse, R237, PT ;  /* 0x000000ed0300720c */ /* 0x040fe40003fa6270 */
[C---:B------:R-:W-:Y:S02]  /*e9b0*/  ISETP.GE.AND P6, PT, R3.reuse, R236, PT ;  /* 0x000000ec0300720c */ /* 0x040fe40003fc6270 */
[----:B------:R-:W-:-:S02]  /*e9c0*/  ISETP.GE.AND P1, PT, R3, R235, PT ;  /* 0x000000eb0300720c */ /* 0x000fc40003f26270 */
[----:B------:R-:W-:Y:S02]  /*e9d0*/  FMNMX.FTZ R4, R27, R0, !PT ;  /* 0x000000001b047209 */ /* 0x000fe40007810000 */
[----:B------:R-:W-:Y:S02]  /*e9e0*/  FMNMX.FTZ R0, R244, R17, !PT ;  /* 0x00000011f4007209 */ /* 0x000fe40007810000 */
[C---:B------:R-:W-:Y:S02]  /*e9f0*/  ISETP.LT.OR P5, PT, R3.reuse, R233, P5 ;  /* 0x000000e90300720c */ /* 0x040fe40002fa1670 */
        /* <DEDUP_REMOVED lines=16> */
[----:B------:R-:W-:Y:S01]  /*eb00*/  FMNMX.FTZ R0, R24, R0, !PT ;  /* 0x0000000018007209 */ /* 0x000fe20007810000 */
[----:B------:R-:W1:Y:S01]  /*eb10*/  SHFL.BFLY PT, R5, R105, 0x1, 0x1f ;  /* 0x0c201f0069057f89 */ /* 0x000e6200000e0000 */
[----:B------:R-:W-:Y:S02]  /*eb20*/  FSEL R212, R33, -INF , !P0 ;  /* 0xff80000021d47808 */ /* 0x000fe40004000000 */
[----:B------:R-:W-:Y:S02]  /*eb30*/  FMNMX.FTZ R3, R42, R3, !PT ;  /* 0x000000032a037209 */ /* 0x000fe40007810000 */
[----:B------:R-:W-:Y:S02]  /*eb40*/  ISETP.GE.AND P0, PT, R2, R237, PT ;  /* 0x000000ed0200720c */ /* 0x000fe40003f06270 */
[----:B------:R-:W-:-:S02]  /*eb50*/  FMNMX.FTZ R104, R202, R4, !PT ;  /* 0x00000004ca687209 */ /* 0x000fc40007810000 */
[----:B------:R-:W-:Y:S02]  /*eb60*/  FMNMX.FTZ R0, R26, R0, !PT ;  /* 0x000000001a007209 */ /* 0x000fe40007810000 */
[----:B------:R-:W-:Y:S02]  /*eb70*/  FMNMX.FTZ R3, R43, R3, !PT ;  /* 0x000000032b037209 */ /* 0x000fe40007810000 */
[----:B------:R-:W-:Y:S02]  /*eb80*/  ISETP.LT.OR P0, PT, R2, R233, P0 ;  /* 0x000000e90200720c */ /* 0x000fe40000701670 */
[----:B------:R-:W-:Y:S02]  /*eb90*/  FMNMX.FTZ R104, R200, R104, !PT ;  /* 0x00000068c8687209 */ /* 0x000fe40007810000 */
[----:B------:R-:W-:Y:S02]  /*eba0*/  FMNMX.FTZ R0, R44, R0, !PT ;  /* 0x000000002c007209 */ /* 0x000fe40007810000 */
[----:B------:R-:W-:-:S02]  /*ebb0*/  FMNMX.FTZ R3, R195, R3, !PT ;  /* 0x00000003c3037209 */ /* 0x000fc40007810000 */
[----:B------:R-:W-:Y:S02]  /*ebc0*/  FSEL R214, R31, -INF , !P0 ;  /* 0xff8000001fd67808 */ /* 0x000fe40004000000 */
[----:B------:R-:W-:Y:S02]  /*ebd0*/  FSEL R215, R51, -INF , !P5 ;  /* 0xff80000033d77808 */ /* 0x000fe40006800000 */
[----:B------:R-:W-:Y:S02]  /*ebe0*/  ISETP.GE.AND P0, PT, R6, R237, PT ;  /* 0x000000ed0600720c */ /* 0x000fe40003f06270 */
        /* <DEDUP_REMOVED lines=8> */
[----:B------:R-:W-:-:S02]  /*ec70*/  FMNMX.FTZ R104, R214, R104, !PT ;  /* 0x00000068d6687209 */ /* 0x000fc40007810000 */
[----:B------:R-:W-:Y:S02]  /*ec80*/  FMNMX.FTZ R0, R56, R0, !PT ;  /* 0x0000000038007209 */ /* 0x000fe40007810000 */
[C---:B------:R-:W-:Y:S02]  /*ec90*/  ISETP.GE.AND P5, PT, R2.reuse, R236, PT ;  /* 0x000000ec0200720c */ /* 0x040fe40003fa6270 */
[----:B------:R-:W-:Y:S02]  /*eca0*/  FMNMX.FTZ R3, R101, R3, !PT ;  /* 0x0000000365037209 */ /* 0x000fe40007810000 */
[----:B------:R-:W-:Y:S02]  /*ecb0*/  ISETP.GE.AND P0, PT, R2, R235, PT ;  /* 0x000000eb0200720c */ /* 0x000fe40003f06270 */
[----:B------:R-:W-:Y:S02]  /*ecc0*/  FMNMX.FTZ R104, R203, R104, !PT ;  /* 0x00000068cb687209 */ /* 0x000fe40007810000 */
[----:B------:R-:W-:-:S02]  /*ecd0*/  FSEL R248, R38, -INF , !P6 ;  /* 0xff80000026f87808 */ /* 0x000fc40007000000 */
[----:B------:R-:W-:Y:S02]  /*ece0*/  FMNMX.FTZ R0, R197, R0, !PT ;  /* 0x00000000c5007209 */ /* 0x000fe40007810000 */
[----:B------:R-:W-:Y:S02]  /*ecf0*/  ISETP.LT.OR P5, PT, R2, R232, P5 ;  /* 0x000000e80200720c */ /* 0x000fe40002fa1670 */
[----:B------:R-:W-:Y:S02]  /*ed00*/  ISETP.GE.AND P6, PT, R6, R236, PT ;  /* 0x000000ec0600720c */ /* 0x000fe40003fc6270 */
[----:B------:R-:W-:Y:S02]  /*ed10*/  FMNMX.FTZ R3, R212, R3, !PT ;  /* 0x00000003d4037209 */ /* 0x000fe40007810000 */
[----:B------:R-:W-:Y:S02]  /*ed20*/  ISETP.LT.OR P0, PT, R2, R231, P0 ;  /* 0x000000e70200720c */ /* 0x000fe40000701670 */
[----:B-1----:R-:W-:-:S02]  /*ed30*/  FMNMX.FTZ R105, R105, R5, !PT ;  /* 0x0000000569697209 */ /* 0x002fc40007810000 */
[----:B------:R-:W1:Y:S01]  /*ed40*/  SHFL.BFLY PT, R5, R104, 0x2, 0x1f ;  /* 0x0c401f0068057f89 */ /* 0x000e6200000e0000 */
        /* <DEDUP_REMOVED lines=9> */
[----:B------:R-:W-:Y:S01]  /*ede0*/  FMNMX.FTZ R3, R249, R3, !PT ;  /* 0x00000003f9037209 */ /* 0x000fe20007810000 */
[----:B------:R-:W-:Y:S01]  /*edf0*/  LDSM.16.MT88.4 R32, [R224+0xb000] ;  /* 0x00b00000e020783b */ /* 0x000fe20000004200 */
[----:B------:R-:W-:Y:S02]  /*ee00*/  FSEL R250, R39, -INF , !P2 ;  /* 0xff80000027fa7808 */ /* 0x000fe40005000000 */
[----:B------:R-:W-:Y:S02]  /*ee10*/  FMNMX.FTZ R2, R51, R2, !PT ;  /* 0x0000000233027209 */ /* 0x000fe40007810000 */
[----:B------:R-:W-:-:S02]  /*ee20*/  FMNMX.FTZ R3, R251, R3, !PT ;  /* 0x00000003fb037209 */ /* 0x000fc40007810000 */
[----:B------:R-:W-:Y:S02]  /*ee30*/  ISETP.GE.AND P3, PT, R6, R235, PT ;  /* 0x000000eb0600720c */ /* 0x000fe40003f66270 */
[----:B------:R-:W-:Y:S01]  /*ee40*/  FSEL R252, R45, -INF , !P1 ;  /* 0xff8000002dfc7808 */ /* 0x000fe20004800000 */
[----:B------:R-:W2:Y:S01]  /*ee50*/  SHFL.BFLY PT, R8, R3, 0x2, 0x1f ;  /* 0x0c401f0003087f89 */ /* 0x000ea200000e0000 */
[----:B------:R-:W-:Y:S02]  /*ee60*/  FMNMX.FTZ R2, R250, R2, !PT ;  /* 0x00000002fa027209 */ /* 0x000fe40007810000 */
[----:B------:R-:W-:Y:S02]  /*ee70*/  ISETP.LT.OR P3, PT, R6, R231, P3 ;  /* 0x000000e70600720c */ /* 0x000fe40001f61670 */
[----:B------:R-:W-:Y:S02]  /*ee80*/  FSEL R225, R37, -INF , !P0 ;  /* 0xff80000025e17808 */ /* 0x000fe40004000000 */
[----:B------:R-:W-:-:S02]  /*ee90*/  FMNMX.FTZ R2, R252, R2, !PT ;  /* 0x00000002fc027209 */ /* 0x000fc40007810000 */
[----:B------:R-:W-:Y:S02]  /*eea0*/  FSEL R216, R36, -INF , !P3 ;  /* 0xff80000024d87808 */ /* 0x000fe40005800000 */
[----:B------:R-:W-:Y:S01]  /*eeb0*/  FMNMX.FTZ R2, R225, R2, !PT ;  /* 0x00000002e1027209 */ /* 0x000fe20007810000 */
[----:B------:R-:W-:Y:S01]  /*eec0*/  LDSM.16.MT88.4 R36, [R226+0xb000] ;  /* 0x00b00000e224783b */ /* 0x000fe20000004200 */
[----:B------:R-:W-:Y:S02]  /*eed0*/  FSETP.NEU.FTZ.AND P4, PT, R105, -INF , PT ;  /* 0xff8000006900780b */ /* 0x000fe40003f9d000 */
[----:B-1----:R-:W-:Y:S02]  /*eee0*/  FMNMX.FTZ R104, R104, R5, !PT ;  /* 0x0000000568687209 */ /* 0x002fe40007810000 */
[----:B------:R-:W-:Y:S02]  /*eef0*/  FMNMX.FTZ R2, R216, R2, !PT ;  /* 0x00000002d8027209 */ /* 0x000fe40007810000 */
[----:B------:R-:W-:Y:S01]  /*ef00*/  FSEL R0, R0, RZ, P4 ;  /* 0x000000ff00007208 */ /* 0x000fe20002000000 */
[----:B------:R-:W1:Y:S04]  /*ef10*/  SHFL.BFLY PT, R5, R104, 0x1, 0x1f ;  /* 0x0c201f0068057f89 */ /* 0x000e6800000e0000 */
[----:B------:R-:W3:Y:S01]  /*ef20*/  SHFL.BFLY PT, R6, R2, 0x2, 0x1f ;  /* 0x0c401f0002067f89 */ /* 0x000ee200000e0000 */
[----:B------:R-:W-:Y:S01]  /*ef30*/  FFMA.FTZ R4, R7, UR21, -R0 ;  /* 0x0000001507047c23 */ /* 0x000fe20008010800 */
[----:B--2---:R-:W-:-:S03]  /*ef40*/  FMNMX.FTZ R3, R3, R8, !PT ;  /* 0x0000000803037209 */ /* 0x004fc60007810000 */
[----:B------:R2:W-:Y:S02]  /*ef50*/  MUFU.EX2 R210, R4 ;  /* 0x0000000400d27308 */ /* 0x0005e40000000800 */
[----:B------:R-:W4:Y:S01]  /*ef60*/  SHFL.BFLY PT, R103, R3, 0x1, 0x1f ;  /* 0x0c201f0003677f89 */ /* 0x000f2200000e0000 */
[----:B-1----:R-:W-:Y:S01]  /*ef70*/  FMNMX.FTZ R104, R104, R5, !PT ;  /* 0x0000000568687209 */ /* 0x002fe20007810000 */
[----:B--2---:R-:W-:Y:S01]  /*ef80*/  FFMA.FTZ R4, R9, UR21, -R0 ;  /* 0x0000001509047c23 */ /* 0x004fe20008010800 */
[----:B---3--:R-:W-:-:S03]  /*ef90*/  FMNMX.FTZ R2, R2, R6, !PT ;  /* 0x0000000602027209 */ /* 0x008fc60007810000 */
[----:B------:R1:W-:Y:S01]  /*efa0*/  MUFU.EX2 R211, R4 ;  /* 0x0000000400d37308 */ /* 0x0003e20000000800 */
[----:B------:R-:W-:Y:S01]  /*efb0*/  FSETP.NEU.FTZ.AND P2, PT, R104, -INF , PT ;  /* 0xff8000006800780b */ /* 0x000fe20003f5d000 */
[----:B------:R-:W2:Y:S01]  /*efc0*/  SHFL.BFLY PT, R102, R2, 0x1, 0x1f ;  /* 0x0c201f0002667f89 */ /* 0x000ea200000e0000 */
[----:B----4-:R-:W-:-:S04]  /*efd0*/  FMNMX.FTZ R103, R3, R103, !PT ;  /* 0x0000006703677209 */ /* 0x010fc80007810000 */
[----:B------:R-:W-:-:S04]  /*efe0*/  FSETP.NEU.FTZ.AND P1, PT, R103, -INF , PT ;  /* 0xff8000006700780b */ /* 0x000fc80003f3d000 */
[----:B------:R-:W-:Y:S01]  /*eff0*/  FSEL R5, R103, RZ, P1 ;  /* 0x000000ff67057208 */ /* 0x000fe20000800000 */
[----:B-1----:R-:W-:-:S04]  /*f000*/  FFMA.FTZ R4, R10, UR21, -R0 ;  /* 0x000000150a047c23 */ /* 0x002fc80008010800 */
[----:B------:R-:W-:Y:S01]  /*f010*/  FADD.FTZ R6, R244, -R5 ;  /* 0x80000005f4067221 */ /* 0x000fe20000010000 */
[----:B------:R1:W-:Y:S03]  /*f020*/  MUFU.EX2 R55, R4 ;  /* 0x0000000400377308 */ /* 0x0003e60000000800 */
[----:B------:R-:W-:Y:S01]  /*f030*/  FMUL.FTZ R6, R6, UR21 ;  /* 0x0000001506067c20 */ /* 0x000fe20008410000 */
[----:B--2---:R-:W-:-:S04]  /*f040*/  FMNMX.FTZ R102, R2, R102, !PT ;  /* 0x0000006602667209 */ /* 0x004fc80007810000 */
[----:B------:R-:W-:-:S04]  /*f050*/  FSETP.NEU.FTZ.AND P0, PT, R102, -INF , PT ;  /* 0xff8000006600780b */ /* 0x000fc80003f1d000 */
[----:B------:R-:W-:Y:S01]  /*f060*/  FSEL R5, R102, RZ, P0 ;  /* 0x000000ff66057208 */ /* 0x000fe20000000000 */
[----:B-1----:R-:W-:-:S04]  /*f070*/  FFMA.FTZ R4, R11, UR21, -R0 ;  /* 0x000000150b047c23 */ /* 0x002fc80008010800 */
[----:B------:R1:W-:Y:S02]  /*f080*/  MUFU.EX2 R222, R4 ;  /* 0x0000000400de7308 */ /* 0x0003e40000000800 */
[----:B-1----:R-:W-:Y:S01]  /*f090*/  FFMA.FTZ R4, R12, UR21, -R0 ;  /* 0x000000150c047c23 */ /* 0x002fe20008010800 */
[----:B------:R-:W-:-:S05]  /*f0a0*/  FMUL.FTZ R12, R104, UR21 ;  /* 0x00000015680c7c20 */ /* 0x000fca0008410000 */
[----:B------:R1:W-:Y:S01]  /*f0b0*/  MUFU.EX2 R223, R4 ;  /* 0x0000000400df7308 */ /* 0x0003e20000000800 */
[----:B------:R-:W-:-:S05]  /*f0c0*/  FSEL R12, R12, RZ, P2 ;  /* 0x000000ff0c0c7208 */ /* 0x000fca0001000000 */
[----:B------:R-:W-:-:S04]  /*f0d0*/  FFMA.FTZ R3, R16, UR21, -R12 ;  /* 0x0000001510037c23 */ /* 0x000fc8000801080c */
[----:B------:R2:W-:Y:S01]  /*f0e0*/  MUFU.EX2 R199, R3 ;  /* 0x0000000300c77308 */ /* 0x0005e20000000800 */
[----:B-1----:R-:W-:-:S07]  /*f0f0*/  FFMA.FTZ R4, R13, UR21, -R0 ;  /* 0x000000150d047c23 */ /* 0x002fce0008010800 */
[----:B------:R1:W-:Y:S01]  /*f100*/  MUFU.EX2 R241, R4 ;  /* 0x0000000400f17308 */ /* 0x0003e20000000800 */
[----:B--2---:R-:W-:-:S05]  /*f110*/  FMUL.FTZ R3, R103, UR21 ;  /* 0x0000001567037c20 */ /* 0x004fca0008410000 */
[----:B------:R-:W-:Y:S01]  /*f120*/  FSEL R3, R3, RZ, P1 ;  /* 0x000000ff03037208 */ /* 0x000fe20000800000 */
[----:B-1----:R-:W-:-:S04]  /*f130*/  FFMA.FTZ R4, R14, UR21, -R0 ;  /* 0x000000150e047c23 */ /* 0x002fc80008010800 */
[----:B------:R-:W-:Y:S01]  /*f140*/  FFMA.FTZ R2, R20, UR21, -R3 ;  /* 0x0000001514027c23 */ /* 0x000fe20008010803 */
[----:B------:R1:W-:Y:S08]  /*f150*/  MUFU.EX2 R242, R4 ;  /* 0x0000000400f27308 */ /* 0x0003f00000000800 */
[----:B------:R2:W-:Y:S01]  /*f160*/  MUFU.EX2 R61, R2 ;  /* 0x00000002003d7308 */ /* 0x0005e20000000800 */
[----:B-1----:R-:W-:-:S07]  /*f170*/  FFMA.FTZ R4, R15, UR21, -R0 ;  /* 0x000000150f047c23 */ /* 0x002fce0008010800 */
[----:B------:R1:W3:Y:S01]  /*f180*/  MUFU.EX2 R15, R6 ;  /* 0x00000006000f7308 */ /* 0x0002e20000000800 */
[----:B--2---:R-:W-:-:S07]  /*f190*/  FMUL.FTZ R2, R102, UR21 ;  /* 0x0000001566027c20 */ /* 0x004fce0008410000 */
[----:B------:R2:W-:Y:S01]  /*f1a0*/  MUFU.EX2 R221, R4 ;  /* 0x0000000400dd7308 */ /* 0x0005e20000000800 */
[----:B------:R-:W-:Y:S02]  /*f1b0*/  FSEL R2, R2, RZ, P0 ;  /* 0x000000ff02027208 */ /* 0x000fe40000000000 */
[----:B-1----:R-:W-:Y:S01]  /*f1c0*/  FSEL R6, R105, RZ, P4 ;  /* 0x000000ff69067208 */ /* 0x002fe20002000000 */
[-C--:B---3--:R-:W-:Y:S01]  /*f1d0*/  FMUL.FTZ R124, R124, R15.reuse ;  /* 0x0000000f7c7c7220 */ /* 0x088fe20000410000 */
[-C--:B------:R-:W-:Y:S01]  /*f1e0*/  FMUL.FTZ R125, R125, R15.reuse ;  /* 0x0000000f7d7d7220 */ /* 0x080fe20000410000 */
[-C--:B------:R-:W-:Y:S01]  /*f1f0*/  FMUL.FTZ R108, R108, R15.reuse ;  /* 0x0000000f6c6c7220 */ /* 0x080fe20000410000 */
[-C--:B------:R-:W-:Y:S01]  /*f200*/  FMUL.FTZ R109, R109, R15.reuse ;  /* 0x0000000f6d6d7220 */ /* 0x080fe20000410000 */
[----:B------:R-:W-:Y:S01]  /*f210*/  FADD.FTZ R6, R246, -R6 ;  /* 0x80000006f6067221 */ /* 0x000fe20000010000 */
[-C--:B------:R-:W-:Y:S01]  /*f220*/  FMUL.FTZ R116, R116, R15.reuse ;  /* 0x0000000f74747220 */ /* 0x080fe20000410000 */
[-C--:B------:R-:W-:Y:S01]  /*f230*/  FMUL.FTZ R117, R117, R15.reuse ;  /* 0x0000000f75757220 */ /* 0x080fe20000410000 */
[--C-:B--2---:R-:W-:Y:S01]  /*f240*/  FFMA.FTZ R4, R18, UR21, -R12.reuse ;  /* 0x0000001512047c23 */ /* 0x104fe2000801080c */
[----:B------:R-:W-:Y:S01]  /*f250*/  FMUL.FTZ R6, R6, UR21 ;  /* 0x0000001506067c20 */ /* 0x000fe20008410000 */
        /* <DEDUP_REMOVED lines=20> */
[----:B------:R-:W-:-:S03]  /*f3a0*/  FMUL.FTZ R93, R93, R15 ;  /* 0x0000000f5d5d7220 */ /* 0x000fc60000410000 */
[----:B------:R1:W-:Y:S01]  /*f3b0*/  MUFU.EX2 R219, R4 ;  /* 0x0000000400db7308 */ /* 0x0003e20000000800 */
[----:B--2---:R-:W-:Y:S01]  /*f3c0*/  F2FP.F16.F32.PACK_AB R6, R222, R55 ;  /* 0x00000037de06723e */ /* 0x004fe200000000ff */
[-C--:B---3--:R-:W-:Y:S01]  /*f3d0*/  FMUL.FTZ R128, R128, R49.reuse ;  /* 0x0000003180807220 */ /* 0x088fe20000410000 */
        /* <DEDUP_REMOVED lines=13> */
[----:B------:R-:W-:Y:S01]  /*f4b0*/  LDSM.16.MT88.4 R16, [R224+0x9000] ;  /* 0x00900000e010783b */ /* 0x000fe20000004200 */
        /* <DEDUP_REMOVED lines=13> */
[----:B--2---:R-:W-:-:S03]  /*f590*/  F2FP.F16.F32.PACK_AB R8, R61, R13 ;  /* 0x0000000d3d08723e */ /* 0x004fc600000000ff */
        /* <DEDUP_REMOVED lines=14> */
[----:B--2---:R-:W-:Y:S01]  /*f680*/  FADD.FTZ R4, R239, -R5 ;  /* 0x80000005ef047221 */ /* 0x004fe20000010000 */
[----:B------:R-:W-:Y:S02]  /*f690*/  FSEL R5, R104, RZ, P2 ;  /* 0x000000ff68057208 */ /* 0x000fe40001000000 */
[----:B---3--:R-:W-:Y:S01]  /*f6a0*/  F2FP.F16.F32.PACK_AB R11, R58, R218 ;  /* 0x000000da3a0b723e */ /* 0x008fe200000000ff */
[----:B------:R-:W-:Y:S02]  /*f6b0*/  FMUL.FTZ R4, R4, UR21 ;  /* 0x0000001504047c20 */ /* 0x000fe40008410000 */
[----:B------:R-:W-:Y:S02]  /*f6c0*/  FADD.FTZ R5, R245, -R5 ;  /* 0x80000005f5057221 */ /* 0x000fe40000010000 */
[----:B------:R2:W3:Y:S02]  /*f6d0*/  MUFU.EX2 R14, R4 ;  /* 0x00000004000e7308 */ /* 0x0004e40000000800 */
[----:B------:R-:W-:-:S06]  /*f6e0*/  FMUL.FTZ R5, R5, UR21 ;  /* 0x0000001505057c20 */ /* 0x000fcc0008410000 */
[----:B------:R-:W4:Y:S01]  /*f6f0*/  MUFU.EX2 R48, R5 ;  /* 0x0000000500307308 */ /* 0x000f220000000800 */
[----:B--2---:R-:W-:Y:S01]  /*f700*/  FFMA.FTZ R4, R27, UR21, -R12 ;  /* 0x000000151b047c23 */ /* 0x004fe2000801080c */
[-C--:B---3--:R-:W-:Y:S01]  /*f710*/  FMUL.FTZ R126, R126, R14.reuse ;  /* 0x0000000e7e7e7220 */ /* 0x088fe20000410000 */
[----:B------:R-:W2:Y:S01]  /*f720*/  LDSM.16.MT88.4 R24, [R224+0xa000] ;  /* 0x00a00000e018783b */ /* 0x000ea20000004200 */
[----:B------:R-:W-:-:S04]  /*f730*/  FMUL.FTZ R127, R127, R14 ;  /* 0x0000000e7f7f7220 */ /* 0x000fc80000410000 */
[----:B------:R3:W4:Y:S01]  /*f740*/  MUFU.EX2 R45, R4 ;  /* 0x00000004002d7308 */ /* 0x0007220000000800 */
        /* <DEDUP_REMOVED lines=18> */
[----:B------:R-:W3:Y:S01]  /*f870*/  LDSM.16.MT88.4 R28, [R226+0xa000] ;  /* 0x00a00000e21c783b */ /* 0x000ee20000004200 */
[-C--:B------:R-:W-:Y:S01]  /*f880*/  FMUL.FTZ R79, R79, R14.reuse ;  /* 0x0000000e4f4f7220 */ /* 0x080fe20000410000 */
[-C--:B------:R-:W-:Y:S01]  /*f890*/  FMUL.FTZ R90, R90, R14.reuse ;  /* 0x0000000e5a5a7220 */ /* 0x080fe20000410000 */
[-C--:B------:R-:W-:Y:S01]  /*f8a0*/  FMUL.FTZ R91, R91, R14.reuse ;  /* 0x0000000e5b5b7220 */ /* 0x080fe20000410000 */
[-C--:B------:R-:W-:Y:S01]  /*f8b0*/  FMUL.FTZ R94, R94, R14.reuse ;  /* 0x0000000e5e5e7220 */ /* 0x080fe20000410000 */
[----:B------:R-:W-:Y:S01]  /*f8c0*/  FMUL.FTZ R95, R95, R14 ;  /* 0x0000000e5f5f7220 */ /* 0x000fe20000410000 */
[C---:B-1----:R-:W-:Y:S01]  /*f8d0*/  HMMA.16816.F32 R184, R8.reuse, R20, R124 ;  /* 0x0000001408b8723c */ /* 0x042fe2000000187c */
[----:B------:R1:W3:Y:S01]  /*f8e0*/  MUFU.EX2 R240, R4 ;  /* 0x0000000400f07308 */ /* 0x0002e20000000800 */
[----:B------:R-:W-:Y:S01]  /*f8f0*/  F2FP.F16.F32.PACK_AB R5, R208, R199 ;  /* 0x000000c7d005723e */ /* 0x000fe200000000ff */
[-C--:B----4-:R-:W-:Y:S01]  /*f900*/  FMUL.FTZ R130, R130, R48.reuse ;  /* 0x0000003082827220 */ /* 0x090fe20000410000 */
[----:B------:R-:W-:Y:S01]  /*f910*/  F2FP.F16.F32.PACK_AB R7, R45, R219 ;  /* 0x000000db2d07723e */ /* 0x000fe200000000ff */
        /* <DEDUP_REMOVED lines=14> */
[----:B-1----:R-:W-:Y:S01]  /*fa00*/  FFMA.FTZ R4, R40, UR21, -R3 ;  /* 0x0000001528047c23 */ /* 0x002fe20008010803 */
[-C--:B------:R-:W-:Y:S01]  /*fa10*/  FMUL.FTZ R162, R162, R48.reuse ;  /* 0x00000030a2a27220 */ /* 0x080fe20000410000 */
[-C--:B------:R-:W-:Y:S01]  /*fa20*/  FMUL.FTZ R163, R163, R48.reuse ;  /* 0x00000030a3a37220 */ /* 0x080fe20000410000 */
[-C--:B------:R-:W-:Y:S01]  /*fa30*/  FMUL.FTZ R170, R170, R48.reuse ;  /* 0x00000030aaaa7220 */ /* 0x080fe20000410000 */
[----:B------:R1:W-:Y:S01]  /*fa40*/  MUFU.EX2 R246, R4 ;  /* 0x0000000400f67308 */ /* 0x0003e20000000800 */
[C---:B--2---:R-:W-:Y:S01]  /*fa50*/  HMMA.16816.F32 R176, R8.reuse, R24, R140 ;  /* 0x0000001808b0723c */ /* 0x044fe2000000188c */
        /* <DEDUP_REMOVED lines=8> */
[-C--:B------:R-:W-:Y:S01]  /*fae0*/  FMUL.FTZ R98, R98, R48.reuse ;  /* 0x0000003062627220 */ /* 0x080fe20000410000 */
[----:B------:R-:W-:-:S02]  /*faf0*/  FMUL.FTZ R99, R99, R48 ;  /* 0x0000003063637220 */ /* 0x000fc40000410000 */
[----:B---3--:R-:W-:Y:S01]  /*fb00*/  HMMA.16816.F32 R124, R8, R30, R172 ;  /* 0x0000001e087c723c */ /* 0x008fe200000018ac */
[----:B-1----:R-:W-:-:S05]  /*fb10*/  F2FP.F16.F32.PACK_AB R4, R211, R210 ;  /* 0x000000d2d304723e */ /* 0x002fca00000000ff */
[C---:B------:R-:W-:Y:S06]  /*fb20*/  HMMA.16816.F32 R116, R8.reuse, R28, R156 ;  /* 0x0000001c0874723c */ /* 0x040fec000000189c */
[C---:B------:R-:W-:Y:S06]  /*fb30*/  HMMA.16816.F32 R172, R8.reuse, R32, R72 ;  /* 0x0000002008ac723c */ /* 0x040fec0000001848 */
[C---:B------:R-:W-:Y:S06]  /*fb40*/  HMMA.16816.F32 R164, R8.reuse, R34, R76 ;  /* 0x0000002208a4723c */ /* 0x040fec000000184c */
[C---:B------:R-:W-:Y:S06]  /*fb50*/  HMMA.16816.F32 R140, R8.reuse, R36, R88 ;  /* 0x00000024088c723c */ /* 0x040fec0000001858 */
[----:B------:R-:W-:Y:S06]  /*fb60*/  HMMA.16816.F32 R136, R8, R38, R92 ;  /* 0x000000260888723c */ /* 0x000fec000000185c */
[C---:B------:R-:W-:Y:S01]  /*fb70*/  HMMA.16816.F32 R88, R4.reuse, R20, R128 ;  /* 0x000000140458723c */ /* 0x040fe20000001880 */
[----:B------:R-:W-:Y:S01]  /*fb80*/  FFMA.FTZ R8, R41, UR21, -R3 ;  /* 0x0000001529087c23 */ /* 0x000fe20008010803 */
[----:B------:R-:W-:Y:S01]  /*fb90*/  IMAD.MOV.U32 R10, RZ, RZ, R243 ;  /* 0x000000ffff0a7224 */ /* 0x000fe200078e00f3 */
[----:B------:R-:W-:Y:S01]  /*fba0*/  MOV R11, R214 ;  /* 0x000000d6000b7202 */ /* 0x000fe20000000f00 */
[----:B------:R-:W-:Y:S01]  /*fbb0*/  IMAD.MOV.U32 R9, RZ, RZ, R211 ;  /* 0x000000ffff097224 */ /* 0x000fe200078e00d3 */
[----:B------:R1:W2:Y:S01]  /*fbc0*/  MUFU.EX2 R245, R8 ;  /* 0x0000000800f57308 */ /* 0x0002a20000000800 */
[----:B------:R-:W-:Y:S01]  /*fbd0*/  IMAD.MOV.U32 R214, RZ, RZ, R54 ;  /* 0x000000ffffd67224 */ /* 0x000fe200078e0036 */
[----:B------:R-:W-:Y:S01]  /*fbe0*/  MOV R131, R208 ;  /* 0x000000d000837202 */ /* 0x000fe20000000f00 */
[----:B------:R-:W-:Y:S01]  /*fbf0*/  IMAD.MOV.U32 R211, RZ, RZ, R53 ;  /* 0x000000ffffd37224 */ /* 0x000fe200078e0035 */
[----:B------:R-:W-:Y:S01]  /*fc00*/  MOV R128, R55 ;  /* 0x0000003700807202 */ /* 0x000fe20000000f00 */
[----:B------:R-:W-:Y:S01]  /*fc10*/  HMMA.16816.F32 R152, R4, R22, R132 ;  /* 0x000000160498723c */ /* 0x000fe20000001884 */
[----:B------:R-:W-:Y:S01]  /*fc20*/  MOV R208, R52 ;  /* 0x0000003400d07202 */ /* 0x000fe20000000f00 */
[----:B------:R-:W3:Y:S01]  /*fc30*/  LDSM.16.MT88.4 R20, [R224+0xa400] ;  /* 0x00a40000e014783b */ /* 0x000ee20000004200 */
[----:B------:R-:W-:-:S02]  /*fc40*/  IMAD.MOV.U32 R130, RZ, RZ, R61 ;  /* 0x000000ffff827224 */ /* 0x000fc400078e003d */
[----:B------:R-:W-:Y:S01]  /*fc50*/  IMAD.MOV.U32 R129, RZ, RZ, R60 ;  /* 0x000000ffff817224 */ /* 0x000fe200078e003c */
[----:B------:R-:W-:Y:S01]  /*fc60*/  HMMA.16816.F32 R52, R4, R26, R148 ;  /* 0x0000001a0434723c */ /* 0x000fe20000001894 */
[----:B------:R-:W-:Y:S01]  /*fc70*/  MOV R135, R240 ;  /* 0x000000f000877202 */ /* 0x000fe20000000f00 */
[----:B------:R-:W-:Y:S02]  /*fc80*/  IMAD.MOV.U32 R134, RZ, RZ, R223 ;  /* 0x000000ffff867224 */ /* 0x000fe400078e00df */
[----:B-1----:R-:W-:-:S03]  /*fc90*/  FFMA.FTZ R8, R42, UR21, -R3 ;  /* 0x000000152a087c23 */ /* 0x002fc60008010803 */
[----:B------:R-:W-:Y:S01]  /*fca0*/  IMAD.MOV.U32 R148, RZ, RZ, R242 ;  /* 0x000000ffff947224 */ /* 0x000fe200078e00f2 */
[C---:B------:R-:W-:Y:S01]  /*fcb0*/  HMMA.16816.F32 R156, R4.reuse, R16, R112 ;  /* 0x00000010049c723c */ /* 0x040fe20000001870 */
[----:B------:R-:W-:Y:S01]  /*fcc0*/  IMAD.MOV.U32 R151, RZ, RZ, R45 ;  /* 0x000000ffff977224 */ /* 0x000fe200078e002d */
[----:B------:R1:W-:Y:S01]  /*fcd0*/  MUFU.EX2 R244, R8 ;  /* 0x0000000800f47308 */ /* 0x0003e20000000800 */
[----:B------:R-:W-:Y:S01]  /*fce0*/  IMAD.MOV.U32 R150, RZ, RZ, R57 ;  /* 0x000000ffff967224 */ /* 0x000fe200078e0039 */
[----:B------:R-:W-:Y:S02]  /*fcf0*/  MOV R149, R58 ;  /* 0x0000003a00957202 */ /* 0x000fe40000000f00 */
[C---:B------:R-:W-:Y:S01]  /*fd00*/  HMMA.16816.F32 R112, R4.reuse, R18, R120 ;  /* 0x000000120470723c */ /* 0x040fe20000001878 */
[----:B------:R-:W-:Y:S05]  /*fd10*/  LDSM.16.MT88.4 R16, [R226+0x9400] ;  /* 0x00940000e210783b */ /* 0x000fea0000004200 */
[----:B------:R-:W-:Y:S01]  /*fd20*/  HMMA.16816.F32 R60, R4, R24, R144 ;  /* 0x00000018043c723c */ /* 0x000fe20000001890 */
[----:B------:R-:W4:Y:S01]  /*fd30*/  LDSM.16.MT88.4 R24, [R224+0x9400] ;  /* 0x00940000e018783b */ /* 0x000f220000004200 */
[----:B------:R-:W-:Y:S01]  /*fd40*/  IMAD.MOV.U32 R123, RZ, RZ, R222 ;  /* 0x000000ffff7b7224 */ /* 0x000fe200078e00de */
[----:B------:R-:W-:-:S03]  /*fd50*/  MOV R122, R221 ;  /* 0x000000dd007a7202 */ /* 0x000fc60000000f00 */
[C---:B------:R-:W-:Y:S01]  /*fd60*/  HMMA.16816.F32 R160, R4.reuse, R28, R160 ;  /* 0x0000001c04a0723c */ /* 0x040fe200000018a0 */
[----:B-1----:R-:W-:Y:S02]  /*fd70*/  FFMA.FTZ R8, R43, UR21, -R3 ;  /* 0x000000152b087c23 */ /* 0x002fe40008010803 */
[----:B------:R-:W1:Y:S02]  /*fd80*/  LDSM.16.MT88.4 R40, [R224+0xb400] ;  /* 0x00b40000e028783b */ /* 0x000e640000004200 */
[----:B------:R2:W3:Y:S01]  /*fd90*/  MUFU.EX2 R243, R8 ;  /* 0x0000000800f37308 */ /* 0x0004e20000000800 */
[C---:B------:R-:W-:Y:S01]  /*fda0*/  HMMA.16816.F32 R168, R4.reuse, R30, R168 ;  /* 0x0000001e04a8723c */ /* 0x040fe200000018a8 */
[----:B------:R-:W1:Y:S05]  /*fdb0*/  LDSM.16.MT88.4 R28, [R226+0xa400] ;  /* 0x00a40000e21c783b */ /* 0x000e6a0000004200 */
[C---:B------:R-:W-:Y:S06]  /*fdc0*/  HMMA.16816.F32 R144, R4.reuse, R32, R68 ;  /* 0x000000200490723c */ /* 0x040fec0000001844 */
[----:B------:R-:W-:Y:S01]  /*fdd0*/  HMMA.16816.F32 R80, R4, R34, R80 ;  /* 0x000000220450723c */ /* 0x000fe20000001850 */
[----:B------:R-:W-:Y:S01]  /*fde0*/  IMAD.MOV.U32 R70, RZ, RZ, R241 ;  /* 0x000000ffff467224 */ /* 0x000fe200078e00f1 */
[----:B------:R-:W-:Y:S01]  /*fdf0*/  MOV R32, R10 ;  /* 0x0000000a00207202 */ /* 0x000fe20000000f00 */
[----:B------:R-:W-:-:S02]  /*fe00*/  IMAD.MOV.U32 R71, RZ, RZ, R123 ;  /* 0x000000ffff477224 */ /* 0x000fc400078e007b */
[----:B--2---:R-:W-:Y:S01]  /*fe10*/  FFMA.FTZ R8, R44, UR21, -R2 ;  /* 0x000000152c087c23 */ /* 0x004fe20008010802 */
[----:B------:R-:W-:Y:S01]  /*fe20*/  IMAD.MOV.U32 R33, RZ, RZ, R11 ;  /* 0x000000ffff217224 */ /* 0x000fe200078e000b */
[----:B------:R-:W-:Y:S01]  /*fe30*/  HMMA.16816.F32 R84, R4, R36, R84 ;  /* 0x000000240454723c */ /* 0x000fe20000001854 */
[----:B------:R-:W-:Y:S01]  /*fe40*/  IMAD.MOV.U32 R34, RZ, RZ, R128 ;  /* 0x000000ffff227224 */ /* 0x000fe200078e0080 */
[----:B------:R2:W-:Y:S01]  /*fe50*/  MUFU.EX2 R242, R8 ;  /* 0x0000000800f27308 */ /* 0x0005e20000000800 */
[----:B------:R-:W-:-:S03]  /*fe60*/  IMAD.MOV.U32 R35, RZ, RZ, R129 ;  /* 0x000000ffff237224 */ /* 0x000fc600078e0081 */
[----:B------:R-:W-:Y:S01]  /*fe70*/  HMMA.16816.F32 R96, R4, R38, R96 ;  /* 0x000000260460723c */ /* 0x000fe20000001860 */
[----:B------:R-:W-:Y:S06]  /*fe80*/  LDSM.16.MT88.4 R36, [R224+0x9800] ;  /* 0x00980000e024783b */ /* 0x000fec0000004200 */
[----:B------:R-:W-:Y:S02]  /*fe90*/  F2FP.F16.F32.PACK_AB R4, R245, R246 ;  /* 0x000000f6f504723e */ /* 0x000fe400000000ff */
[----:B---3--:R-:W-:Y:S01]  /*fea0*/  F2FP.F16.F32.PACK_AB R6, R243, R244 ;  /* 0x000000f4f306723e */ /* 0x008fe200000000ff */
[----:B--2---:R-:W-:-:S04]  /*feb0*/  FFMA.FTZ R8, R46, UR21, -R2 ;  /* 0x000000152e087c23 */ /* 0x004fc80008010802 */
[----:B------:R2:W3:Y:S02]  /*fec0*/  MUFU.EX2 R240, R8 ;  /* 0x0000000800f07308 */ /* 0x0004e40000000800 */
[--C-:B--2---:R-:W-:Y:S01]  /*fed0*/  FFMA.FTZ R8, R47, UR21, -R2.reuse ;  /* 0x000000152f087c23 */ /* 0x104fe20008010802 */
[----:B---3--:R-:W-:Y:S01]  /*fee0*/  F2FP.F16.F32.PACK_AB R5, R240, R242 ;  /* 0x000000f2f005723e */ /* 0x008fe200000000ff */
[----:B------:R-:W2:Y:S04]  /*fef0*/  LDSM.16.MT88.4 R44, [R226+0xb400] ;  /* 0x00b40000e22c783b */ /* 0x000ea80000004200 */
[----:B------:R3:W-:Y:S02]  /*ff00*/  MUFU.EX2 R241, R8 ;  /* 0x0000000800f17308 */ /* 0x0007e40000000800 */
[----:B---3--:R-:W-:-:S06]  /*ff10*/  FFMA.FTZ R8, R56, UR21, -R2 ;  /* 0x0000001538087c23 */ /* 0x008fcc0008010802 */
[----:B------:R3:W4:Y:S02]  /*ff20*/  MUFU.EX2 R239, R8 ;  /* 0x0000000800ef7308 */ /* 0x0007240000000800 */
[----:B---3--:R-:W-:Y:S01]  /*ff30*/  FFMA.FTZ R8, R59, UR21, -R12 ;  /* 0x000000153b087c23 */ /* 0x008fe2000801080c */
[----:B----4-:R-:W-:-:S05]  /*ff40*/  F2FP.F16.F32.PACK_AB R7, R239, R241 ;  /* 0x000000f1ef07723e */ /* 0x010fca00000000ff */
[----:B------:R3:W4:Y:S02]  /*ff50*/  MUFU.EX2 R222, R8 ;  /* 0x0000000800de7308 */ /* 0x0007240000000800 */
[C---:B------:R-:W-:Y:S06]  /*ff60*/  HMMA.16816.F32 R92, R4.reuse, R20, R176 ;  /* 0x00000014045c723c */ /* 0x040fec00000018b0 */
[----:B------:R-:W-:Y:S01]  /*ff70*/  HMMA.16816.F32 R56, R4, R24, R188 ;  /* 0x000000180438723c */ /* 0x000fe200000018bc */
[----:B------:R-:W-:Y:S02]  /*ff80*/  IMAD.MOV.U32 R179, RZ, RZ, R122 ;  /* 0x000000ffffb37224 */ /* 0x000fe400078e007a */
[----:B------:R-:W-:-:S03]  /*ff90*/  IMAD.MOV.U32 R177, RZ, RZ, R199 ;  /* 0x000000ffffb17224 */ /* 0x000fc600078e00c7 */
[C---:B-1----:R-:W-:Y:S01]  /*ffa0*/  HMMA.16816.F32 R120, R4.reuse, R40, R172 ;  /* 0x000000280478723c */ /* 0x042fe200000018ac */
[----:B---3--:R-:W-:Y:S01]  /*ffb0*/  FFMA.FTZ R8, R106, UR21, -R12 ;  /* 0x000000156a087c23 */ /* 0x008fe2000801080c */
[----:B------:R-:W-:Y:S01]  /*ffc0*/  IMAD.MOV.U32 R106, RZ, RZ, R216 ;  /* 0x000000ffff6a7224 */ /* 0x000fe200078e00d8 */
[----:B------:R-:W-:Y:S01]  /*ffd0*/  MOV R189, R13 ;  /* 0x0000000d00bd7202 */ /* 0x000fe20000000f00 */
[----:B------:R-:W-:Y:S01]  /*ffe0*/  IMAD.MOV.U32 R191, RZ, RZ, R213 ;  /* 0x000000ffffbf7224 */ /* 0x000fe200078e00d5 */
[----:B------:R1:W-:Y:S01]  /*fff0*/  MUFU.EX2 R223, R8 ;  /* 0x0000000800df7308 */ /* 0x0003e20000000800 */
[C---:B------:R-:W-:Y:S01]  /*10000*/  HMMA.16816.F32 R64, R4.reuse, R26, R64 ;  /* 0x0000001a0440723c */ /* 0x040fe20000001840 */
[----:B------:R-:W-:Y:S01]  /*10010*/  MOV R172, R134 ;  /* 0x0000008600ac7202 */ /* 0x000fe20000000f00 */
[----:B------:R-:W-:Y:S01]  /*10020*/  IMAD.MOV.U32 R173, RZ, RZ, R135 ;  /* 0x000000ffffad7224 */ /* 0x000fe200078e0087 */
[----:B------:R-:W-:Y:S01]  /*10030*/  MOV R13, R209 ;  /* 0x000000d1000d7202 */ /* 0x000fe20000000f00 */
[----:B------:R-:W-:Y:S01]  /*10040*/  IMAD.MOV.U32 R175, RZ, RZ, R149 ;  /* 0x000000ffffaf7224 */ /* 0x000fe200078e0095 */
[----:B------:R-:W-:Y:S01]  /*10050*/  MOV R174, R203 ;  /* 0x000000cb00ae7202 */ /* 0x000fe20000000f00 */
[----:B------:R-:W-:Y:S01]  /*10060*/  HMMA.16816.F32 R132, R4, R42, R164 ;  /* 0x0000002a0484723c */ /* 0x000fe200000018a4 */
[----:B------:R-:W-:-:S02]  /*10070*/  IMAD.MOV.U32 R149, RZ, RZ, R131 ;  /* 0x000000ffff957224 */ /* 0x000fc400078e0083 */
[----:B------:R-:W-:Y:S02]  /*10080*/  IMAD.MOV.U32 R190, RZ, RZ, R201 ;  /* 0x000000ffffbe7224 */ /* 0x000fe400078e00c9 */
[----:B------:R-:W-:Y:S01]  /*10090*/  IMAD.MOV.U32 R201, RZ, RZ, R211 ;  /* 0x000000ffffc97224 */ /* 0x000fe200078e00d3 */
[C---:B------:R-:W-:Y:S01]  /*100a0*/  HMMA.16816.F32 R72, R4.reuse, R16, R184 ;  /* 0x000000100448723c */ /* 0x040fe200000018b8 */
[----:B------:R-:W-:Y:S01]  /*100b0*/  IMAD.MOV.U32 R164, RZ, RZ, R70 ;  /* 0x000000ffffa47224 */ /* 0x000fe200078e0046 */
[----:B------:R-:W-:Y:S01]  /*100c0*/  MOV R165, R148 ;  /* 0x0000009400a57202 */ /* 0x000fe20000000f00 */
[----:B------:R-:W-:Y:S02]  /*100d0*/  IMAD.MOV.U32 R167, RZ, RZ, R150 ;  /* 0x000000ffffa77224 */ /* 0x000fe400078e0096 */
[----:B-1----:R-:W-:Y:S01]  /*100e0*/  FFMA.FTZ R8, R107, UR21, -R12 ;  /* 0x000000156b087c23 */ /* 0x002fe2000801080c */
[----:B------:R-:W-:Y:S01]  /*100f0*/  IMAD.MOV.U32 R150, RZ, RZ, R9 ;  /* 0x000000ffff967224 */ /* 0x000fe200078e0009 */
[C---:B------:R-:W-:Y:S01]  /*10100*/  HMMA.16816.F32 R76, R4.reuse, R18, R180 ;  /* 0x00000012044c723c */ /* 0x040fe200000018b4 */
[----:B----4-:R-:W-:Y:S01]  /*10110*/  F2FP.F16.F32.PACK_AB R9, R222, R173 ;  /* 0x000000adde09723e */ /* 0x010fe200000000ff */
[----:B------:R1:W3:Y:S01]  /*10120*/  MUFU.EX2 R221, R8 ;  /* 0x0000000800dd7308 */ /* 0x0002e20000000800 */
[----:B------:R-:W-:Y:S01]  /*10130*/  F2FP.F16.F32.PACK_AB R10, R179, R165 ;  /* 0x000000a5b30a723e */ /* 0x000fe200000000ff */
[----:B------:R-:W-:Y:S01]  /*10140*/  IMAD.MOV.U32 R107, RZ, RZ, R33 ;  /* 0x000000ffff6b7224 */ /* 0x000fe200078e0021 */
[----:B------:R-:W-:Y:S01]  /*10150*/  MOV R166, R151 ;  /* 0x0000009700a67202 */ /* 0x000fe20000000f00 */
[C---:B------:R-:W-:Y:S01]  /*10160*/  HMMA.16816.F32 R108, R4.reuse, R22, R108 ;  /* 0x00000016046c723c */ /* 0x040fe2000000186c */
[----:B------:R-:W-:Y:S01]  /*10170*/  IMAD.MOV.U32 R151, RZ, RZ, R220 ;  /* 0x000000ffff977224 */ /* 0x000fe200078e00dc */
[----:B------:R-:W-:Y:S01]  /*10180*/  MOV R148, R130 ;  /* 0x0000008200947202 */ /* 0x000fe20000000f00 */
[----:B------:R-:W-:Y:S01]  /*10190*/  IMAD.MOV.U32 R178, RZ, RZ, R201 ;  /* 0x000000ffffb27224 */ /* 0x000fe200078e00c9 */
[----:B------:R-:W-:Y:S01]  /*101a0*/  MOV R187, R32 ;  /* 0x0000002000bb7202 */ /* 0x000fe20000000f00 */
[----:B------:R-:W-:Y:S01]  /*101b0*/  IMAD.MOV.U32 R188, RZ, RZ, R151 ;  /* 0x000000ffffbc7224 */ /* 0x000fe200078e0097 */
[----:B------:R-:W-:Y:S01]  /*101c0*/  HMMA.16816.F32 R116, R4, R28, R116 ;  /* 0x0000001c0474723c */ /* 0x000fe20000001874 */
[----:B------:R-:W-:Y:S01]  /*101d0*/  MOV R151, R214 ;  /* 0x000000d600977202 */ /* 0x000fe20000000f00 */
[----:B------:R-:W-:-:S04]  /*101e0*/  IMAD.MOV.U32 R176, RZ, RZ, R106 ;  /* 0x000000ffffb07224 */ /* 0x000fc800078e006a */
[----:B------:R-:W-:Y:S01]  /*101f0*/  HMMA.16816.F32 R124, R4, R30, R124 ;  /* 0x0000001e047c723c */ /* 0x000fe2000000187c */
[----:B-1----:R-:W-:Y:S02]  /*10200*/  F2FP.F16.F32.PACK_AB R8, R164, R172 ;  /* 0x000000aca408723e */ /* 0x002fe400000000ff */
[----:B---3--:R-:W-:-:S03]  /*10210*/  F2FP.F16.F32.PACK_AB R11, R221, R223 ;  /* 0x000000dfdd0b723e */ /* 0x008fc600000000ff */
[C---:B--2---:R-:W-:Y:S06]  /*10220*/  HMMA.16816.F32 R140, R4.reuse, R44, R140 ;  /* 0x0000002c048c723c */ /* 0x044fec000000188c */
        /* <DEDUP_REMOVED lines=10> */
[C---:B------:R-:W-:Y:S06]  /*102d0*/  HMMA.16816.F32 R68, R8.reuse, R18, R152 ;  /* 0x000000120844723c */ /* 0x040fec0000001898 */
[C---:B------:R-:W-:Y:S01]  /*102e0*/  HMMA.16816.F32 R88, R8.reuse, R16, R88 ;  /* 0x000000100858723c */ /* 0x040fe20000001858 */
[----:B------:R-:W-:Y:S01]  /*102f0*/  MOV R152, R215 ;  /* 0x000000d700987202 */ /* 0x000fe20000000f00 */
[----:B------:R-:W-:Y:S01]  /*10300*/  IMAD.MOV.U32 R153, RZ, RZ, R212 ;  /* 0x000000ffff997224 */ /* 0x000fe200078e00d4 */
[----:B------:R-:W-:Y:S01]  /*10310*/  LDSM.16.MT88.4 R16, [R224+0xb800] ;  /* 0x00b80000e010783b */ /* 0x000fe20000004200 */
[----:B-1----:R-:W-:Y:S01]  /*10320*/  FFMA.FTZ R4, R192, UR21, -R0 ;  /* 0x00000015c0047c23 */ /* 0x002fe20008010800 */
[----:B------:R-:W-:Y:S01]  /*10330*/  IMAD.MOV.U32 R154, RZ, RZ, R35 ;  /* 0x000000ffff9a7224 */ /* 0x000fe200078e0023 */
[C---:B------:R-:W-:Y:S01]  /*10340*/  HMMA.16816.F32 R60, R8.reuse, R20, R60 ;  /* 0x00000014083c723c */ /* 0x040fe2000000183c */
[----:B------:R-:W-:Y:S01]  /*10350*/  IMAD.MOV.U32 R155, RZ, RZ, R34 ;  /* 0x000000ffff9b7224 */ /* 0x000fe200078e0022 */
[----:B------:R1:W-:Y:S01]  /*10360*/  MUFU.EX2 R219, R4 ;  /* 0x0000000400db7308 */ /* 0x0003e20000000800 */
[----:B------:R-:W-:Y:S03]  /*10370*/  LDSM.16.MT88.4 R32, [R226+0x9800] ;  /* 0x00980000e220783b */ /* 0x000fe60000004200 */
[C---:B------:R-:W-:Y:S01]  /*10380*/  HMMA.16816.F32 R52, R8.reuse, R22, R52 ;  /* 0x000000160834723c */ /* 0x040fe20000001834 */
[----:B------:R-:W-:Y:S05]  /*10390*/  LDSM.16.MT88.4 R20, [R226+0xb800] ;  /* 0x00b80000e214783b */ /* 0x000fea0000004200 */
[C---:B------:R-:W-:Y:S06]  /*103a0*/  HMMA.16816.F32 R160, R8.reuse, R28, R160 ;  /* 0x0000001c08a0723c */ /* 0x040fec00000018a0 */
[C---:B------:R-:W-:Y:S01]  /*103b0*/  HMMA.16816.F32 R168, R8.reuse, R30, R168 ;  /* 0x0000001e08a8723c */ /* 0x040fe200000018a8 */
[--C-:B-1----:R-:W-:Y:S01]  /*103c0*/  FFMA.FTZ R4, R195, UR21, -R3.reuse ;  /* 0x00000015c3047c23 */ /* 0x102fe20008010803 */
[----:B------:R-:W1:Y:S03]  /*103d0*/  LDSM.16.MT88.4 R28, [R224+0xa800] ;  /* 0x00a80000e01c783b */ /* 0x000e660000004200 */
[----:B------:R2:W-:Y:S01]  /*103e0*/  MUFU.EX2 R218, R4 ;  /* 0x0000000400da7308 */ /* 0x0005e20000000800 */
[----:B------:R-:W-:Y:S01]  /*103f0*/  HMMA.16816.F32 R84, R8, R44, R84 ;  /* 0x0000002c0854723c */ /* 0x000fe20000001854 */
[----:B--2---:R-:W-:-:S05]  /*10400*/  FFMA.FTZ R4, R194, UR21, -R3 ;  /* 0x00000015c2047c23 */ /* 0x004fca0008010803 */
[----:B------:R-:W-:Y:S01]  /*10410*/  HMMA.16816.F32 R192, R8, R46, R96 ;  /* 0x0000002e08c0723c */ /* 0x000fe20000001860 */
[----:B------:R2:W-:Y:S02]  /*10420*/  MUFU.EX2 R217, R4 ;  /* 0x0000000400d97308 */ /* 0x0005e40000000800 */
[----:B--2---:R-:W-:Y:S01]  /*10430*/  FFMA.FTZ R4, R100, UR21, -R3 ;  /* 0x0000001564047c23 */ /* 0x004fe20008010803 */
[----:B------:R-:W-:-:S05]  /*10440*/  IMAD.MOV.U32 R100, RZ, RZ, R210 ;  /* 0x000000ffff647224 */ /* 0x000fca00078e00d2 */
[----:B------:R2:W-:Y:S02]  /*10450*/  MUFU.EX2 R216, R4 ;  /* 0x0000000400d87308 */ /* 0x0005e40000000800 */
[----:B--2---:R-:W-:Y:S01]  /*10460*/  FFMA.FTZ R4, R101, UR21, -R3 ;  /* 0x0000001565047c23 */ /* 0x004fe20008010803 */
[----:B------:R-:W-:Y:S02]  /*10470*/  IMAD.MOV.U32 R101, RZ, RZ, R208 ;  /* 0x000000ffff657224 */ /* 0x000fe400078e00d0 */
[----:B------:R-:W-:Y:S03]  /*10480*/  HMMA.16816.F32 R208, R8, R40, R144 ;  /* 0x0000002808d0723c */ /* 0x000fe60000001890 */
[----:B------:R2:W3:Y:S04]  /*10490*/  MUFU.EX2 R215, R4 ;  /* 0x0000000400d77308 */ /* 0x0004e80000000800 */
[----:B------:R-:W-:Y:S01]  /*104a0*/  MOV R40, R200 ;  /* 0x000000c800287202 */ /* 0x000fe20000000f00 */
[----:B------:R-:W-:Y:S01]  /*104b0*/  IMAD.MOV.U32 R41, RZ, RZ, R191 ;  /* 0x000000ffff297224 */ /* 0x000fe200078e00bf */
[----:B------:R-:W-:Y:S01]  /*104c0*/  MOV R146, R107 ;  /* 0x0000006b00927202 */ /* 0x000fe20000000f00 */
[----:B------:R-:W-:Y:S01]  /*104d0*/  IMAD.MOV.U32 R147, RZ, RZ, R188 ;  /* 0x000000ffff937224 */ /* 0x000fe200078e00bc */
[----:B------:R-:W-:Y:S01]  /*104e0*/  MOV R144, R190 ;  /* 0x000000be00907202 */ /* 0x000fe20000000f00 */
[----:B------:R-:W-:-:S02]  /*104f0*/  IMAD.MOV.U32 R145, RZ, RZ, R187 ;  /* 0x000000ffff917224 */ /* 0x000fc400078e00bb */
[----:B--2---:R-:W-:Y:S01]  /*10500*/  FFMA.FTZ R4, R197, UR21, -R2 ;  /* 0x00000015c5047c23 */ /* 0x004fe20008010802 */
[----:B---3--:R-:W-:-:S03]  /*10510*/  F2FP.F16.F32.PACK_AB R6, R215, R216 ;  /* 0x000000d8d706723e */ /* 0x008fc600000000ff */
[----:B------:R2:W-:Y:S02]  /*10520*/  MUFU.EX2 R214, R4 ;  /* 0x0000000400d67308 */ /* 0x0005e40000000800 */
[----:B--2---:R-:W-:-:S06]  /*10530*/  FFMA.FTZ R4, R196, UR21, -R2 ;  /* 0x00000015c4047c23 */ /* 0x004fcc0008010802 */
[----:B------:R2:W3:Y:S02]  /*10540*/  MUFU.EX2 R213, R4 ;  /* 0x0000000400d57308 */ /* 0x0004e40000000800 */
[----:B--2---:R-:W-:Y:S01]  /*10550*/  FFMA.FTZ R4, R50, UR21, -R2 ;  /* 0x0000001532047c23 */ /* 0x004fe20008010802 */
[----:B---3--:R-:W-:Y:S01]  /*10560*/  F2FP.F16.F32.PACK_AB R5, R213, R214 ;  /* 0x000000d6d505723e */ /* 0x008fe200000000ff */
[----:B------:R-:W-:-:S04]  /*10570*/  IMAD.MOV.U32 R50, RZ, RZ, R189 ;  /* 0x000000ffff327224 */ /* 0x000fc800078e00bd */
[----:B------:R2:W-:Y:S02]  /*10580*/  MUFU.EX2 R212, R4 ;  /* 0x0000000400d47308 */ /* 0x0005e40000000800 */
[----:B--2---:R-:W-:Y:S01]  /*10590*/  FFMA.FTZ R4, R51, UR21, -R2 ;  /* 0x0000001533047c23 */ /* 0x004fe20008010802 */
[----:B------:R-:W-:Y:S02]  /*105a0*/  IMAD.MOV.U32 R51, RZ, RZ, R202 ;  /* 0x000000ffff337224 */ /* 0x000fe400078e00ca */
[----:B------:R-:W-:Y:S03]  /*105b0*/  HMMA.16816.F32 R200, R8, R42, R80 ;  /* 0x0000002a08c8723c */ /* 0x000fe60000001850 */
[----:B------:R2:W3:Y:S04]  /*105c0*/  MUFU.EX2 R199, R4 ;  /* 0x0000000400c77308 */ /* 0x0004e80000000800 */
[----:B------:R-:W-:Y:S01]  /*105d0*/  FFMA.FTZ R8, R206, UR21, -R0 ;  /* 0x00000015ce087c23 */ /* 0x000fe20008010800 */
[----:B------:R-:W-:Y:S01]  /*105e0*/  MOV R83, R207 ;  /* 0x000000cf00537202 */ /* 0x000fe20000000f00 */
[----:B------:R-:W-:-:S02]  /*105f0*/  IMAD.MOV.U32 R82, RZ, RZ, R13 ;  /* 0x000000ffff527224 */ /* 0x000fc400078e000d */
[----:B------:R-:W-:Y:S01]  /*10600*/  FFMA.FTZ R13, R205, UR21, -R0 ;  /* 0x00000015cd0d7c23 */ /* 0x000fe20008010800 */
[----:B------:R4:W-:Y:S01]  /*10610*/  MUFU.EX2 R107, R8 ;  /* 0x00000008006b7308 */ /* 0x0009e20000000800 */
[----:B------:R-:W-:Y:S01]  /*10620*/  IMAD.MOV.U32 R81, RZ, RZ, R83 ;  /* 0x000000ffff517224 */ /* 0x000fe200078e0053 */
[----:B------:R-:W-:Y:S01]  /*10630*/  MOV R83, R40 ;  /* 0x0000002800537202 */ /* 0x000fe20000000f00 */
[----:B------:R-:W-:Y:S01]  /*10640*/  IMAD.MOV.U32 R40, RZ, RZ, R144 ;  /* 0x000000ffff287224 */ /* 0x000fe200078e0090 */
[----:B------:R-:W-:Y:S01]  /*10650*/  MOV R144, R101 ;  /* 0x0000006500907202 */ /* 0x000fe20000000f00 */
[----:B------:R-:W-:Y:S02]  /*10660*/  IMAD.MOV.U32 R101, RZ, RZ, R152 ;  /* 0x000000ffff657224 */ /* 0x000fe400078e0098 */
[----:B--2---:R-:W-:Y:S01]  /*10670*/  FFMA.FTZ R4, R198, UR21, -R0 ;  /* 0x00000015c6047c23 */ /* 0x004fe20008010800 */
[----:B------:R-:W-:Y:S01]  /*10680*/  MOV R152, R153 ;  /* 0x0000009900987202 */ /* 0x000fe20000000f00 */
[----:B------:R-:W-:Y:S01]  /*10690*/  IMAD.MOV.U32 R153, RZ, RZ, R154 ;  /* 0x000000ffff997224 */ /* 0x000fe200078e009a */
[----:B---3--:R-:W-:Y:S01]  /*106a0*/  F2FP.F16.F32.PACK_AB R7, R199, R212 ;  /* 0x000000d4c707723e */ /* 0x008fe200000000ff */
[----:B------:R2:W-:Y:S01]  /*106b0*/  MUFU.EX2 R198, R4 ;  /* 0x0000000400c67308 */ /* 0x0005e20000000800 */
[----:B------:R-:W-:Y:S01]  /*106c0*/  IMAD.MOV.U32 R154, RZ, RZ, R155 ;  /* 0x000000ffff9a7224 */ /* 0x000fe200078e009b */
[----:B------:R-:W-:Y:S01]  /*106d0*/  MOV R155, R156 ;  /* 0x0000009c009b7202 */ /* 0x000fe20000000f00 */
[----:B------:R-:W-:-:S02]  /*106e0*/  IMAD.MOV.U32 R156, RZ, RZ, R157 ;  /* 0x000000ffff9c7224 */ /* 0x000fc400078e009d */
[----:B----4-:R-:W-:Y:S01]  /*106f0*/  FFMA.FTZ R8, R247, UR21, -R0 ;  /* 0x00000015f7087c23 */ /* 0x010fe20008010800 */
[----:B------:R-:W-:Y:S01]  /*10700*/  IMAD.MOV.U32 R157, RZ, RZ, R158 ;  /* 0x000000ffff9d7224 */ /* 0x000fe200078e009e */
[----:B------:R-:W-:Y:S01]  /*10710*/  MOV R158, R159 ;  /* 0x0000009f009e7202 */ /* 0x000fe20000000f00 */
[----:B------:R-:W-:Y:S01]  /*10720*/  IMAD.MOV.U32 R159, RZ, RZ, R166 ;  /* 0x000000ffff9f7224 */ /* 0x000fe200078e00a6 */
[----:B------:R3:W-:Y:S01]  /*10730*/  MUFU.EX2 R106, R8 ;  /* 0x00000008006a7308 */ /* 0x0007e20000000800 */
[----:B------:R-:W-:Y:S01]  /*10740*/  MOV R43, R83 ;  /* 0x00000053002b7202 */ /* 0x000fe20000000f00 */
[----:B------:R-:W-:Y:S01]  /*10750*/  IMAD.MOV.U32 R166, RZ, RZ, R167 ;  /* 0x000000ffffa67224 */ /* 0x000fe200078e00a7 */
[----:B------:R-:W-:Y:S01]  /*10760*/  MOV R167, R175 ;  /* 0x000000af00a77202 */ /* 0x000fe20000000f00 */
[----:B------:R-:W-:Y:S02]  /*10770*/  IMAD.MOV.U32 R175, RZ, RZ, R225 ;  /* 0x000000ffffaf7224 */ /* 0x000fe400078e00e1 */
[----:B--2---:R-:W-:-:S02]  /*10780*/  FFMA.FTZ R4, R204, UR21, -R0 ;  /* 0x00000015cc047c23 */ /* 0x004fc40008010800 */
[----:B------:R-:W-:Y:S01]  /*10790*/  MUFU.EX2 R196, R13 ;  /* 0x0000000d00c47308 */ /* 0x000fe20000000800 */
[----:B---3--:R-:W-:Y:S01]  /*107a0*/  FFMA.FTZ R8, R82, UR21, -R12 ;  /* 0x0000001552087c23 */ /* 0x008fe2000801080c */
[----:B------:R-:W-:-:S06]  /*107b0*/  IMAD.MOV.U32 R82, RZ, RZ, R51 ;  /* 0x000000ffff527224 */ /* 0x000fcc00078e0033 */
[----:B------:R2:W-:Y:S01]  /*107c0*/  MUFU.EX2 R197, R4 ;  /* 0x0000000400c57308 */ /* 0x0005e20000000800 */
[----:B------:R-:W-:Y:S01]  /*107d0*/  IMAD.MOV.U32 R51, RZ, RZ, R41 ;  /* 0x000000ffff337224 */ /* 0x000fe200078e0029 */
[----:B------:R3:W5:Y:S01]  /*107e0*/  LDL.LU R225, [R1+0x58] ;  /* 0x0000580001e17983 */ /* 0x0007620000300800 */
[----:B------:R-:W-:Y:S02]  /*107f0*/  IMAD.MOV.U32 R41, RZ, RZ, R100 ;  /* 0x000000ffff297224 */ /* 0x000fe400078e0064 */
[----:B------:R-:W-:-:S03]  /*10800*/  IMAD.MOV.U32 R80, RZ, RZ, R51 ;  /* 0x000000ffff507224 */ /* 0x000fc600078e0033 */
[----:B------:R4:W-:Y:S01]  /*10810*/  MUFU.EX2 R100, R8 ;  /* 0x0000000800647308 */ /* 0x0009e20000000800 */
[----:B------:R-:W-:Y:S01]  /*10820*/  IMAD.MOV.U32 R42, RZ, RZ, R82 ;  /* 0x000000ffff2a7224 */ /* 0x000fe200078e0052 */
[----:B------:R-:W-:Y:S01]  /*10830*/  MOV R44, R80 ;  /* 0x00000050002c7202 */ /* 0x000fe20000000f00 */
[----:B------:R-:W-:Y:S01]  /*10840*/  IMAD.MOV.U32 R82, RZ, RZ, R152 ;  /* 0x000000ffff527224 */ /* 0x000fe200078e0098 */
[----:B--2---:R-:W-:Y:S02]  /*10850*/  F2FP.F16.F32.PACK_AB R4, R217, R218 ;  /* 0x000000dad904723e */ /* 0x004fe400000000ff */
[----:B------:R-:W-:Y:S01]  /*10860*/  MOV R51, R154 ;  /* 0x0000009a00337202 */ /* 0x000fe20000000f00 */
[----:B------:R-:W-:-:S04]  /*10870*/  IMAD.MOV.U32 R47, RZ, RZ, R43 ;  /* 0x000000ffff2f7224 */ /* 0x000fc800078e002b */
[C---:B------:R-:W-:Y:S01]  /*10880*/  HMMA.16816.F32 R204, R4.reuse, R38, R64 ;  /* 0x0000002604cc723c */ /* 0x040fe20000001840 */
[----:B----4-:R-:W-:Y:S01]  /*10890*/  FFMA.FTZ R8, R81, UR21, -R12 ;  /* 0x0000001551087c23 */ /* 0x010fe2000801080c */
[----:B------:R-:W-:Y:S01]  /*108a0*/  IMAD.MOV.U32 R81, RZ, RZ, R40 ;  /* 0x000000ffff517224 */ /* 0x000fe200078e0028 */
[----:B------:R-:W-:Y:S01]  /*108b0*/  MOV R40, R101 ;  /* 0x0000006500287202 */ /* 0x000fe20000000f00 */
[----:B------:R-:W-:Y:S01]  /*108c0*/  IMAD.MOV.U32 R101, RZ, RZ, R155 ;  /* 0x000000ffff657224 */ /* 0x000fe200078e009b */
[----:B------:R2:W4:Y:S01]  /*108d0*/  MUFU.EX2 R67, R8 ;  /* 0x0000000800437308 */ /* 0x0005220000000800 */
[----:B------:R-:W-:Y:S01]  /*108e0*/  IMAD.MOV.U32 R45, RZ, RZ, R81 ;  /* 0x000000ffff2d7224 */ /* 0x000fe200078e0051 */
[----:B------:R-:W-:Y:S01]  /*108f0*/  MOV R10, R44 ;  /* 0x0000002c000a7202 */ /* 0x000fe20000000f00 */
[----:B------:R-:W-:Y:S01]  /*10900*/  IMAD.MOV.U32 R81, RZ, RZ, R101 ;  /* 0x000000ffff517224 */ /* 0x000fe200078e0065 */
[----:B------:R-:W-:Y:S01]  /*10910*/  MOV R43, R157 ;  /* 0x0000009d002b7202 */ /* 0x000fe20000000f00 */
[----:B------:R-:W-:Y:S01]  /*10920*/  IMAD.MOV.U32 R101, RZ, RZ, R159 ;  /* 0x000000ffff657224 */ /* 0x000fe200078e009f */
[----:B-1----:R-:W-:Y:S01]  /*10930*/  HMMA.16816.F32 R96, R4, R28, R92 ;  /* 0x0000001c0460723c */ /* 0x002fe2000000185c */
[----:B------:R-:W-:Y:S01]  /*10940*/  IMAD.MOV.U32 R11, RZ, RZ, R45 ;  /* 0x000000ffff0b7224 */ /* 0x000fe200078e002d */
[----:B------:R-:W-:Y:S01]  /*10950*/  MOV R44, R43 ;  /* 0x0000002b002c7202 */ /* 0x000fe20000000f00 */
[----:B------:R-:W-:-:S02]  /*10960*/  IMAD.MOV.U32 R45, RZ, RZ, R101 ;  /* 0x000000ffff2d7224 */ /* 0x000fc400078e0065 */
[----:B------:R-:W-:Y:S01]  /*10970*/  FFMA.FTZ R0, R10, UR21, -R0 ;  /* 0x000000150a007c23 */ /* 0x000fe20008010800 */
[C---:B------:R-:W-:Y:S01]  /*10980*/  HMMA.16816.F32 R188, R4.reuse, R36, R56 ;  /* 0x0000002404bc723c */ /* 0x040fe20000001838 */
[----:B--2---:R-:W-:Y:S01]  /*10990*/  FFMA.FTZ R8, R42, UR21, -R12 ;  /* 0x000000152a087c23 */ /* 0x004fe2000801080c */
        /* <DEDUP_REMOVED lines=15> */
[----:B------:R-:W-:-:S03]  /*10a90*/  IMAD.MOV.U32 R83, RZ, RZ, R153 ;  /* 0x000000ffff537224 */ /* 0x000fc600078e0099 */
[----:B------:R-:W-:Y:S01]  /*10aa0*/  HMMA.16816.F32 R180, R4, R34, R76 ;  /* 0x0000002204b4723c */ /* 0x000fe2000000184c */
[----:B-1----:R-:W-:Y:S01]  /*10ab0*/  FFMA.FTZ R8, R47, UR21, -R12 ;  /* 0x000000152f087c23 */ /* 0x002fe2000801080c */
[----:B------:R-:W-:Y:S02]  /*10ac0*/  IMAD.MOV.U32 R47, RZ, RZ, R51 ;  /* 0x000000ffff2f7224 */ /* 0x000fe400078e0033 */
[----:B------:R-:W-:Y:S01]  /*10ad0*/  IMAD.MOV.U32 R51, RZ, RZ, R172 ;  /* 0x000000ffff337224 */ /* 0x000fe200078e00ac */
[----:B------:R-:W1:Y:S03]  /*10ae0*/  MUFU.EX2 R65, R8 ;  /* 0x0000000800417308 */ /* 0x000e660000000800 */
[----:B------:R-:W-:Y:S01]  /*10af0*/  IMAD.MOV.U32 R43, RZ, RZ, R51 ;  /* 0x000000ffff2b7224 */ /* 0x000fe200078e0033 */
[----:B------:R-:W-:Y:S01]  /*10b00*/  MOV R51, R101 ;  /* 0x0000006500337202 */ /* 0x000fe20000000f00 */
[----:B------:R-:W-:-:S03]  /*10b10*/  IMAD.MOV.U32 R93, RZ, RZ, R11 ;  /* 0x000000ffff5d7224 */ /* 0x000fc600078e000b */
[----:B------:R2:W-:Y:S01]  /*10b20*/  MUFU.EX2 R101, R0 ;  /* 0x0000000000657308 */ /* 0x0005e20000000800 */
[----:B------:R-:W-:Y:S02]  /*10b30*/  IMAD.MOV.U32 R56, RZ, RZ, R51 ;  /* 0x000000ffff387224 */ /* 0x000fe400078e0033 */
[----:B------:R-:W-:Y:S02]  /*10b40*/  IMAD.MOV.U32 R247, RZ, RZ, R43 ;  /* 0x000000fffff77224 */ /* 0x000fe400078e002b */
[----:B------:R-:W-:Y:S01]  /*10b50*/  IMAD.MOV.U32 R51, RZ, RZ, R179 ;  /* 0x000000ffff337224 */ /* 0x000fe200078e00b3 */
[----:B------:R-:W-:Y:S01]  /*10b60*/  HMMA.16816.F32 R156, R4, R24, R116 ;  /* 0x00000018049c723c */ /* 0x000fe20000001874 */
[----:B------:R-:W-:Y:S02]  /*10b70*/  IMAD.MOV.U32 R166, RZ, RZ, R174 ;  /* 0x000000ffffa67224 */ /* 0x000fe400078e00ae */
[----:B--2---:R-:W-:-:S04]  /*10b80*/  FFMA.FTZ R0, R10, UR21, -R12 ;  /* 0x000000150a007c23 */ /* 0x004fc8000801080c */
[----:B------:R-:W-:Y:S01]  /*10b90*/  IMAD.MOV.U32 R119, RZ, RZ, R247 ;  /* 0x000000ffff777224 */ /* 0x000fe200078e00f7 */
[----:B------:R2:W-:Y:S01]  /*10ba0*/  MUFU.EX2 R64, R0 ;  /* 0x0000000000407308 */ /* 0x0005e20000000800 */
[----:B------:R-:W-:Y:S01]  /*10bb0*/  IMAD.MOV.U32 R247, RZ, RZ, R51 ;  /* 0x000000fffff77224 */ /* 0x000fe200078e0033 */
[----:B------:R-:W-:Y:S01]  /*10bc0*/  F2FP.F16.F32.PACK_AB R8, R219, R220 ;  /* 0x000000dcdb08723e */ /* 0x000fe200000000ff */
[----:B------:R-:W-:Y:S01]  /*10bd0*/  HMMA.16816.F32 R152, R4, R30, R108 ;  /* 0x0000001e0498723c */ /* 0x000fe2000000186c */
[----:B----4-:R-:W-:Y:S02]  /*10be0*/  F2FP.F16.F32.PACK_AB R9, R67, R100 ;  /* 0x000000644309723e */ /* 0x010fe400000000ff */
[----:B------:R-:W-:Y:S02]  /*10bf0*/  F2FP.F16.F32.PACK_AB R10, R197, R198 ;  /* 0x000000c6c50a723e */ /* 0x000fe400000000ff */
[----:B-1----:R-:W-:Y:S01]  /*10c00*/  F2FP.F16.F32.PACK_AB R11, R65, R66 ;  /* 0x00000042410b723e */ /* 0x002fe200000000ff */
[----:B------:R-:W-:-:S02]  /*10c10*/  IMAD.MOV.U32 R58, RZ, RZ, R165 ;  /* 0x000000ffff3a7224 */ /* 0x000fc400078e00a5 */
[----:B--2---:R-:W-:-:S04]  /*10c20*/  FFMA.FTZ R0, R93, UR21, -R3 ;  /* 0x000000155d007c23 */ /* 0x004fc80008010803 */
[----:B------:R1:W-:Y:S01]  /*10c30*/  MUFU.EX2 R51, R0 ;  /* 0x0000000000337308 */ /* 0x0003e20000000800 */
[----:B------:R-:W-:Y:S01]  /*10c40*/  MOV R57, R164 ;  /* 0x000000a400397202 */ /* 0x000fe20000000f00 */
[----:B------:R-:W-:Y:S02]  /*10c50*/  IMAD.MOV.U32 R59, RZ, RZ, R166 ;  /* 0x000000ffff3b7224 */ /* 0x000fe400078e00a6 */
[----:B------:R-:W-:Y:S01]  /*10c60*/  IMAD.MOV.U32 R110, RZ, RZ, R50 ;  /* 0x000000ffff6e7224 */ /* 0x000fe200078e0032 */
[----:B------:R-:W-:Y:S01]  /*10c70*/  MOV R95, R42 ;  /* 0x0000002a005f7202 */ /* 0x000fe20000000f00 */
[----:B------:R-:W-:Y:S02]  /*10c80*/  IMAD.MOV.U32 R167, RZ, RZ, R175 ;  /* 0x000000ffffa77224 */ /* 0x000fe400078e00af */
[----:B------:R-:W-:Y:S01]  /*10c90*/  IMAD.MOV.U32 R94, RZ, RZ, R45 ;  /* 0x000000ffff5e7224 */ /* 0x000fe200078e002d */
[----:B------:R-:W-:Y:S01]  /*10ca0*/  HMMA.16816.F32 R172, R4, R26, R124 ;  /* 0x0000001a04ac723c */ /* 0x000fe2000000187c */
[----:B------:R-:W-:-:S02]  /*10cb0*/  IMAD.MOV.U32 R118, RZ, RZ, R56 ;  /* 0x000000ffff767224 */ /* 0x000fc400078e0038 */
[----:B-1----:R-:W-:Y:S01]  /*10cc0*/  FFMA.FTZ R0, R248, UR21, -R3 ;  /* 0x00000015f8007c23 */ /* 0x002fe20008010803 */
[----:B------:R-:W-:-:S03]  /*10cd0*/  MOV R117, R57 ;  /* 0x0000003900757202 */ /* 0x000fc60000000f00 */
[----:B------:R1:W2:Y:S01]  /*10ce0*/  MUFU.EX2 R50, R0 ;  /* 0x0000000000327308 */ /* 0x0002a20000000800 */
[----:B------:R-:W-:Y:S02]  /*10cf0*/  IMAD.MOV.U32 R116, RZ, RZ, R58 ;  /* 0x000000ffff747224 */ /* 0x000fe400078e003a */
[----:B------:R-:W-:Y:S01]  /*10d00*/  IMAD.MOV.U32 R127, RZ, RZ, R59 ;  /* 0x000000ffff7f7224 */ /* 0x000fe200078e003b */
[----:B------:R-:W-:Y:S01]  /*10d10*/  MOV R108, R95 ;  /* 0x0000005f006c7202 */ /* 0x000fe20000000f00 */
[----:B------:R-:W-:Y:S01]  /*10d20*/  HMMA.16816.F32 R56, R8, R38, R112 ;  /* 0x000000260838723c */ /* 0x000fe20000001870 */
[----:B------:R-:W-:Y:S01]  /*10d30*/  IMAD.MOV.U32 R109, RZ, RZ, R94 ;  /* 0x000000ffff6d7224 */ /* 0x000fe200078e005e */
[----:B------:R-:W-:Y:S01]  /*10d40*/  MOV R13, R167 ;  /* 0x000000a7000d7202 */ /* 0x000fe20000000f00 */
[----:B------:R-:W-:Y:S01]  /*10d50*/  IMAD.MOV.U32 R45, RZ, RZ, R176 ;  /* 0x000000ffff2d7224 */ /* 0x000fe200078e00b0 */
[----:B------:R-:W-:Y:S01]  /*10d60*/  MOV R43, R178 ;  /* 0x000000b2002b7202 */ /* 0x000fe20000000f00 */
[----:B------:R-:W-:-:S02]  /*10d70*/  IMAD.MOV.U32 R42, RZ, RZ, R177 ;  /* 0x000000ffff2a7224 */ /* 0x000fc400078e00b1 */
[----:B-1----:R-:W-:Y:S01]  /*10d80*/  FFMA.FTZ R0, R249, UR21, -R3 ;  /* 0x00000015f9007c23 */ /* 0x002fe20008010803 */
[C---:B------:R-:W-:Y:S03]  /*10d90*/  HMMA.16816.F32 R176, R4.reuse, R20, R140 ;  /* 0x0000001404b0723c */ /* 0x040fe6000000188c */
[----:B------:R1:W-:Y:S01]  /*10da0*/  MUFU.EX2 R38, R0 ;  /* 0x0000000000267308 */ /* 0x0003e20000000800 */
[----:B------:R-:W-:Y:S01]  /*10db0*/  IMAD.MOV.U32 R93, RZ, RZ, R144 ;  /* 0x000000ffff5d7224 */ /* 0x000fe200078e0090 */
[----:B------:R-:W-:Y:S01]  /*10dc0*/  MOV R126, R146 ;  /* 0x00000092007e7202 */ /* 0x000fe20000000f00 */
        /* <DEDUP_REMOVED lines=8> */
[----:B------:R-:W-:Y:S01]  /*10e50*/  IMAD.MOV.U32 R142, RZ, RZ, R109 ;  /* 0x000000ffff8e7224 */ /* 0x000fe200078e006d */
[----:B------:R-:W-:Y:S01]  /*10e60*/  MOV R109, R151 ;  /* 0x00000097006d7202 */ /* 0x000fe20000000f00 */
[----:B-1----:R-:W-:Y:S01]  /*10e70*/  FFMA.FTZ R0, R250, UR21, -R2 ;  /* 0x00000015fa007c23 */ /* 0x002fe20008010802 */
[----:B------:R-:W-:Y:S01]  /*10e80*/  IMAD.MOV.U32 R119, RZ, RZ, R149 ;  /* 0x000000ffff777224 */ /* 0x000fe200078e0095 */
[----:B------:R-:W-:Y:S01]  /*10e90*/  MOV R124, R13 ;  /* 0x0000000d007c7202 */ /* 0x000fe20000000f00 */
[----:B------:R-:W-:Y:S01]  /*10ea0*/  IMAD.MOV.U32 R108, RZ, RZ, R150 ;  /* 0x000000ffff6c7224 */ /* 0x000fe200078e0096 */
[----:B------:R1:W-:Y:S01]  /*10eb0*/  MUFU.EX2 R36, R0 ;  /* 0x0000000000247308 */ /* 0x0003e20000000800 */
[----:B------:R-:W4:Y:S01]  /*10ec0*/  LDSM.16.MT88.4 R148, [R224+0xac00] ;  /* 0x00ac0000e094783b */ /* 0x000f220000004200 */
[----:B------:R-:W-:Y:S01]  /*10ed0*/  HMMA.16816.F32 R60, R8, R28, R60 ;  /* 0x0000001c083c723c */ /* 0x000fe2000000183c */
[----:B------:R-:W-:-:S02]  /*10ee0*/  IMAD.MOV.U32 R125, RZ, RZ, R45 ;  /* 0x000000ffff7d7224 */ /* 0x000fc400078e002d */
[----:B------:R-:W-:-:S03]  /*10ef0*/  IMAD.MOV.U32 R45, RZ, RZ, R40 ;  /* 0x000000ffff2d7224 */ /* 0x000fc600078e0028 */
[----:B------:R-:W-:Y:S01]  /*10f00*/  HMMA.16816.F32 R72, R4, R16, R120 ;  /* 0x000000100448723c */ /* 0x000fe20000001878 */
[----:B------:R-:W-:Y:S01]  /*10f10*/  MOV R248, R126 ;  /* 0x0000007e00f87202 */ /* 0x000fe20000000f00 */
[----:B-1----:R-:W-:-:S04]  /*10f20*/  FFMA.FTZ R0, R252, UR21, -R2 ;  /* 0x00000015fc007c23 */ /* 0x002fc80008010802 */
[----:B------:R-:W-:Y:S01]  /*10f30*/  HMMA.16816.F32 R76, R4, R18, R132 ;  /* 0x00000012044c723c */ /* 0x000fe20000001884 */
[----:B------:R-:W1:Y:S01]  /*10f40*/  LDSM.16.MT88.4 R4, [R226+0xbc00] ;  /* 0x00bc0000e204783b */ /* 0x000e620000004200 */
[----:B------:R3:W-:Y:S01]  /*10f50*/  MUFU.EX2 R28, R0 ;  /* 0x00000000001c7308 */ /* 0x0007e20000000800 */
[----:B------:R-:W-:-:S03]  /*10f60*/  MOV R138, R117 ;  /* 0x00000075008a7202 */ /* 0x000fc60000000f00 */
[C---:B------:R-:W-:Y:S01]  /*10f70*/  HMMA.16816.F32 R160, R8.reuse, R24, R160 ;  /* 0x0000001808a0723c */ /* 0x040fe200000018a0 */
[----:B------:R-:W-:Y:S01]  /*10f80*/  IMAD.MOV.U32 R13, RZ, RZ, R42 ;  /* 0x000000ffff0d7224 */ /* 0x000fe200078e002a */
[----:B------:R-:W-:Y:S01]  /*10f90*/  MOV R95, R43 ;  /* 0x0000002b005f7202 */ /* 0x000fe20000000f00 */
[----:B------:R-:W-:Y:S01]  /*10fa0*/  IMAD.MOV.U32 R137, RZ, RZ, R116 ;  /* 0x000000ffff897224 */ /* 0x000fe200078e0074 */
[----:B------:R-:W-:Y:S01]  /*10fb0*/  MOV R94, R41 ;  /* 0x00000029005e7202 */ /* 0x000fe20000000f00 */
[----:B------:R-:W-:Y:S02]  /*10fc0*/  IMAD.MOV.U32 R143, RZ, RZ, R46 ;  /* 0x000000ffff8f7224 */ /* 0x000fe400078e002e */
[----:B------:R-:W-:Y:S01]  /*10fd0*/  FFMA.FTZ R3, R251, UR21, -R3 ;  /* 0x00000015fb037c23 */ /* 0x000fe20008010803 */
[----:B------:R-:W-:Y:S01]  /*10fe0*/  HMMA.16816.F32 R40, R8, R34, R68 ;  /* 0x000000220828723c */ /* 0x000fe20000001844 */
[----:B------:R-:W-:Y:S01]  /*10ff0*/  IMAD.MOV.U32 R136, RZ, RZ, R127 ;  /* 0x000000ffff887224 */ /* 0x000fe200078e007f */
[----:B------:R-:W1:Y:S01]  /*11000*/  LDSM.16.MT88.4 R120, [R224+0x9c00] ;  /* 0x009c0000e078783b */ /* 0x000e620000004200 */
[----:B------:R-:W-:-:S02]  /*11010*/  IMAD.MOV.U32 R126, RZ, RZ, R80 ;  /* 0x000000ffff7e7224 */ /* 0x000fc400078e0050 */
[----:B------:R-:W-:Y:S01]  /*11020*/  IMAD.MOV.U32 R115, RZ, RZ, R140 ;  /* 0x000000ffff737224 */ /* 0x000fe200078e008c */
[C---:B------:R-:W-:Y:S01]  /*11030*/  HMMA.16816.F32 R128, R8.reuse, R32, R88 ;  /* 0x000000200880723c */ /* 0x040fe20000001858 */
[--C-:B---3--:R-:W-:Y:S01]  /*11040*/  FFMA.FTZ R0, R124, UR21, -R2.reuse ;  /* 0x000000157c007c23 */ /* 0x108fe20008010802 */
[----:B------:R-:W-:Y:S01]  /*11050*/  FFMA.FTZ R2, R125, UR21, -R2 ;  /* 0x000000157d027c23 */ /* 0x000fe20008010802 */
[----:B------:R-:W-:Y:S01]  /*11060*/  IMAD.MOV.U32 R114, RZ, RZ, R139 ;  /* 0x000000ffff727224 */ /* 0x000fe200078e008b */
[----:B------:R-:W3:Y:S01]  /*11070*/  LDSM.16.MT88.4 R132, [R226+0x9c00] ;  /* 0x009c0000e284783b */ /* 0x000ee20000004200 */
[----:B------:R2:W-:Y:S01]  /*11080*/  MUFU.EX2 R25, R0 ;  /* 0x0000000000197308 */ /* 0x0005e20000000800 */
[----:B------:R-:W-:Y:S01]  /*11090*/  IMAD.MOV.U32 R116, RZ, RZ, R82 ;  /* 0x000000ffff747224 */ /* 0x000fe200078e0052 */
[----:B------:R-:W-:Y:S01]  /*110a0*/  HMMA.16816.F32 R68, R8, R16, R208 ;  /* 0x000000100844723c */ /* 0x000fe200000018d0 */
[----:B------:R-:W-:Y:S01]  /*110b0*/  MOV R113, R138 ;  /* 0x0000008a00717202 */ /* 0x000fe20000000f00 */
[----:B------:R-:W-:-:S02]  /*110c0*/  IMAD.MOV.U32 R138, RZ, RZ, R143 ;  /* 0x000000ffff8a7224 */ /* 0x000fc400078e008f */
[----:B------:R-:W-:Y:S02]  /*110d0*/  IMAD.MOV.U32 R112, RZ, RZ, R136 ;  /* 0x000000ffff707224 */ /* 0x000fe400078e0088 */
[----:B------:R-:W4:Y:S01]  /*110e0*/  MUFU.EX2 R37, R3 ;  /* 0x0000000300257308 */ /* 0x000f220000000800 */
[----:B------:R-:W-:Y:S01]  /*110f0*/  IMAD.MOV.U32 R143, RZ, RZ, R116 ;  /* 0x000000ffff8f7224 */ /* 0x000fe200078e0074 */
[----:B------:R-:W-:Y:S01]  /*11100*/  MOV R116, R109 ;  /* 0x0000006d00747202 */ /* 0x000fe20000000f00 */
[----:B--2---:R-:W-:-:S05]  /*11110*/  FFMA.FTZ R0, R45, UR21, -R12 ;  /* 0x000000152d007c23 */ /* 0x004fca000801080c */
[----:B------:R-:W2:Y:S01]  /*11120*/  MUFU.EX2 R24, R2 ;  /* 0x0000000200187308 */ /* 0x000ea20000000800 */
[----:B------:R-:W-:-:S07]  /*11130*/  IMAD.MOV.U32 R109, RZ, RZ, R13 ;  /* 0x000000ffff6d7224 */ /* 0x000fce00078e000d */
[----:B------:R4:W1:Y:S01]  /*11140*/  MUFU.EX2 R16, R0 ;  /* 0x0000000000107308 */ /* 0x0008620000000800 */
[----:B------:R-:W-:Y:S01]  /*11150*/  IMAD.MOV.U32 R125, RZ, RZ, R44 ;  /* 0x000000ffff7d7224 */ /* 0x000fe200078e002c */
[----:B------:R-:W-:Y:S01]  /*11160*/  MOV R124, R47 ;  /* 0x0000002f007c7202 */ /* 0x000fe20000000f00 */
[----:B------:R-:W-:Y:S01]  /*11170*/  IMAD.MOV.U32 R117, RZ, RZ, R83 ;  /* 0x000000ffff757224 */ /* 0x000fe200078e0053 */
[----:B------:R-:W-:Y:S01]  /*11180*/  MOV R127, R81 ;  /* 0x00000051007f7202 */ /* 0x000fe20000000f00 */
[C---:B------:R-:W-:Y:S01]  /*11190*/  HMMA.16816.F32 R84, R8.reuse, R20, R84 ;  /* 0x000000140854723c */ /* 0x040fe20000001854 */
[----:B------:R-:W-:Y:S01]  /*111a0*/  MOV R136, R141 ;  /* 0x0000008d00887202 */ /* 0x000fe20000000f00 */
[----:B------:R-:W-:Y:S01]  /*111b0*/  IMAD.MOV.U32 R141, RZ, RZ, R126 ;  /* 0x000000ffff8d7224 */ /* 0x000fe200078e007e */
[----:B------:R-:W-:Y:S01]  /*111c0*/  MOV R126, R119 ;  /* 0x00000077007e7202 */ /* 0x000fe20000000f00 */
[----:B----4-:R-:W-:Y:S02]  /*111d0*/  FFMA.FTZ R0, R248, UR21, -R12 ;  /* 0x00000015f8007c23 */ /* 0x010fe4000801080c */
[----:B------:R-:W-:Y:S01]  /*111e0*/  HMMA.16816.F32 R52, R8, R30, R52 ;  /* 0x0000001e0834723c */ /* 0x000fe20000001834 */
[----:B------:R-:W-:Y:S01]  /*111f0*/  IMAD.MOV.U32 R140, RZ, RZ, R125 ;  /* 0x000000ffff8c7224 */ /* 0x000fe200078e007d */
[----:B------:R-:W-:Y:S01]  /*11200*/  MOV R139, R124 ;  /* 0x0000007c008b7202 */ /* 0x000fe20000000f00 */
[----:B------:R4:W-:Y:S01]  /*11210*/  MUFU.EX2 R13, R0 ;  /* 0x00000000000d7308 */ /* 0x0009e20000000800 */
[----:B------:R-:W-:-:S02]  /*11220*/  IMAD.MOV.U32 R248, RZ, RZ, R137 ;  /* 0x000000fffff87224 */ /* 0x000fc400078e0089 */
        /* <DEDUP_REMOVED lines=12> */
[----:B------:R-:W-:Y:S01]  /*112f0*/  MOV R39, R113 ;  /* 0x0000007100277202 */ /* 0x000fe20000000f00 */
[----:B------:R-:W-:Y:S01]  /*11300*/  LDSM.16.MT88.4 R80, [R224+0xbc00] ;  /* 0x00bc0000e050783b */ /* 0x000fe20000004200 */
[----:B----4-:R-:W-:Y:S01]  /*11310*/  FFMA.FTZ R0, R112, UR21, -R12 ;  /* 0x0000001570007c23 */ /* 0x010fe2000801080c */
[----:B------:R-:W-:Y:S01]  /*11320*/  HMMA.16816.F32 R20, R8, R22, R192 ;  /* 0x000000160814723c */ /* 0x000fe200000018c0 */
[----:B------:R-:W-:-:S02]  /*11330*/  IMAD.MOV.U32 R127, RZ, RZ, R108 ;  /* 0x000000ffff7f7224 */ /* 0x000fc400078e006c */
[----:B------:R-:W-:Y:S01]  /*11340*/  IMAD.MOV.U32 R208, RZ, RZ, R126 ;  /* 0x000000ffffd07224 */ /* 0x000fe200078e007e */
[----:B------:R4:W3:Y:S01]  /*11350*/  MUFU.EX2 R10, R0 ;  /* 0x00000000000a7308 */ /* 0x0008e20000000800 */
        /* <DEDUP_REMOVED lines=10> */
[----:B------:R-:W-:Y:S01]  /*11400*/  F2FP.F16.F32.PACK_AB R92, R50, R51 ;  /* 0x00000033325c723e */ /* 0x000fe200000000ff */
[----:B------:R-:W-:Y:S01]  /*11410*/  IMAD.MOV.U32 R250, RZ, RZ, R136 ;  /* 0x000000fffffa7224 */ /* 0x000fe200078e0088 */
[----:B------:R-:W-:Y:S01]  /*11420*/  F2FP.F16.F32.PACK_AB R94, R37, R38 ;  /* 0x00000026255e723e */ /* 0x000fe200000000ff */
[----:B------:R-:W3:Y:S01]  /*11430*/  LDSM.16.MT88.4 R168, [R226+0xac00] ;  /* 0x00ac0000e2a8783b */ /* 0x000ee20000004200 */
[----:B------:R-:W-:-:S02]  /*11440*/  F2FP.F16.F32.PACK_AB R93, R28, R36 ;  /* 0x000000241c5d723e */ /* 0x000fc400000000ff */
[----:B--2---:R-:W-:Y:S02]  /*11450*/  F2FP.F16.F32.PACK_AB R95, R24, R25 ;  /* 0x00000019185f723e */ /* 0x004fe400000000ff */
[----:B------:R-:W-:Y:S01]  /*11460*/  MOV R203, R111 ;  /* 0x0000006f00cb7202 */ /* 0x000fe20000000f00 */
[----:B------:R-:W-:Y:S01]  /*11470*/  FFMA.FTZ R2, R2, R49, R18 ;  /* 0x0000003102027223 */ /* 0x000fe20000010012 */
[----:B------:R-:W-:Y:S01]  /*11480*/  MOV R3, R127 ;  /* 0x0000007f00037202 */ /* 0x000fe20000000f00 */
[----:B----4-:R-:W-:Y:S01]  /*11490*/  FFMA.FTZ R0, R200, R48, R19 ;  /* 0x00000030c8007223 */ /* 0x010fe20000010013 */
[----:B------:R-:W-:Y:S01]  /*114a0*/  MOV R209, R125 ;  /* 0x0000007d00d17202 */ /* 0x000fe20000000f00 */
[----:B------:R-:W-:Y:S01]  /*114b0*/  FFMA.FTZ R9, R202, R15, R201 ;  /* 0x0000000fca097223 */ /* 0x000fe200000100c9 */
[----:B------:R-:W-:Y:S02]  /*114c0*/  IMAD.MOV.U32 R210, RZ, RZ, R124 ;  /* 0x000000ffffd27224 */ /* 0x000fe400078e007c */
[----:B------:R-:W-:Y:S01]  /*114d0*/  FFMA.FTZ R8, R17, R14, R203 ;  /* 0x0000000e11087223 */ /* 0x000fe200000100cb */
[----:B------:R-:W-:Y:S01]  /*114e0*/  MOV R27, R141 ;  /* 0x0000008d001b7202 */ /* 0x000fe20000000f00 */
[----:B------:R-:W-:-:S02]  /*114f0*/  IMAD.MOV.U32 R26, RZ, RZ, R142 ;  /* 0x000000ffff1a7224 */ /* 0x000fc400078e008e */
[----:B------:R-:W-:Y:S01]  /*11500*/  FADD.FTZ R3, R3, R2 ;  /* 0x0000000203037221 */ /* 0x000fe20000010000 */
[----:B------:R-:W-:Y:S01]  /*11510*/  HMMA.16816.F32 R140, R92, R148, R96 ;  /* 0x000000945c8c723c */ /* 0x000fe20000001860 */
[----:B------:R-:W-:Y:S01]  /*11520*/  FADD.FTZ R2, R208, R0 ;  /* 0x00000000d0027221 */ /* 0x000fe20000010000 */
[----:B------:R-:W-:Y:S01]  /*11530*/  FADD.FTZ R0, R209, R9 ;  /* 0x00000009d1007221 */ /* 0x000fe20000010000 */
[----:B------:R-:W-:Y:S01]  /*11540*/  MOV R31, R139 ;  /* 0x0000008b001f7202 */ /* 0x000fe20000000f00 */
[----:B------:R-:W-:Y:S01]  /*11550*/  FADD.FTZ R8, R210, R8 ;  /* 0x00000008d2087221 */ /* 0x000fe20000010000 */
[----:B------:R-:W-:Y:S02]  /*11560*/  FADD.FTZ R9, R211, R3 ;  /* 0x00000003d3097221 */ /* 0x000fe40000010000 */
[----:B------:R-:W-:Y:S02]  /*11570*/  F2FP.F16.F32.PACK_AB R96, R107, R196 ;  /* 0x000000c46b60723e */ /* 0x000fe400000000ff */
[----:B-1----:R-:W-:-:S02]  /*11580*/  F2FP.F16.F32.PACK_AB R97, R16, R64 ;  /* 0x000000401061723e */ /* 0x002fc400000000ff */
[----:B------:R-:W-:Y:S02]  /*11590*/  F2FP.F16.F32.PACK_AB R98, R101, R106 ;  /* 0x0000006a6562723e */ /* 0x000fe400000000ff */
[----:B---3--:R-:W-:Y:S01]  /*115a0*/  F2FP.F16.F32.PACK_AB R99, R10, R13 ;  /* 0x0000000d0a63723e */ /* 0x008fe200000000ff */
[----:B------:R-:W-:Y:S01]  /*115b0*/  FADD.FTZ R3, R26, R2 ;  /* 0x000000021a037221 */ /* 0x000fe20000010000 */
[----:B------:R-:W-:Y:S01]  /*115c0*/  MOV R29, R137 ;  /* 0x00000089001d7202 */ /* 0x000fe20000000f00 */
[----:B------:R-:W-:Y:S01]  /*115d0*/  FADD.FTZ R2, R27, R0 ;  /* 0x000000001b027221 */ /* 0x000fe20000010000 */
[----:B------:R-:W-:Y:S01]  /*115e0*/  FADD.FTZ R0, R30, R8 ;  /* 0x000000081e007221 */ /* 0x000fe20000010000 */
[----:B------:R-:W-:Y:S01]  /*115f0*/  FADD.FTZ R9, R31, R9 ;  /* 0x000000091f097221 */ /* 0x000fe20000010000 */
[----:B------:R-:W-:Y:S01]  /*11600*/  HMMA.16816.F32 R88, R92, R4, R176 ;  /* 0x000000045c58723c */ /* 0x000fe200000018b0 */
[----:B------:R-:W-:Y:S02]  /*11610*/  FADD.FTZ R8, R252, R3 ;  /* 0x00000003fc087221 */ /* 0x000fe40000010000 */
        /* <DEDUP_REMOVED lines=77> */
.L_x_1037:
        /* <DEDUP_REMOVED lines=28> */
.L_x_1047:
[----:B------:R-:W3:Y:S01]  /*11cb0*/  LDL.64 R242, [R1+0x40] ;  /* 0x0000400001f27983 */ /* 0x000ee20000100a00 */
[----:B------:R-:W4:Y:S01]  /*11cc0*/  @!P4 LDC.64 R6, c[0x0][0x218] ;  /* 0x00008600ff06cb82 */ /* 0x000f220000000a00 */
[----:B------:R-:W-:Y:S02]  /*11cd0*/  UIADD3 UR17, UR17, -0x2, URZ ;  /* 0xfffffffe11117890 */ /* 0x000fe4000fffe03f */
[----:B------:R-:W5:Y:S02]  /*11ce0*/  LDL.64 R240, [R1+0x38] ;  /* 0x0000380001f07983 */ /* 0x000f640000100a00 */
[----:B------:R-:W-:Y:S02]  /*11cf0*/  USHF.R.S32.HI UR11, URZ, 0x1f, UR17 ;  /* 0x0000001f3f0b7899 */ /* 0x000fe40008011411 */
[----:B------:R1:W-:Y:S01]  /*11d00*/  @P4 STS [R230+0x6000], RZ ;  /* 0x006000ffe6004388 */ /* 0x0003e20000000800 */
[----:B------:R-:W2:Y:S01]  /*11d10*/  @!P2 LDC.64 R14, c[0x0][0x218] ;  /* 0x00008600ff0eab82 */ /* 0x000ea20000000a00 */
[----:B------:R-:W-:Y:S02]  /*11d20*/  UIMAD UR11, UR11, UR6, URZ ;  /* 0x000000060b0b72a4 */ /* 0x000fe4000f8e023f */
[----:B------:R1:W-:Y:S01]  /*11d30*/  @P4 STS [R230+0x6004], RZ ;  /* 0x006004ffe6004388 */ /* 0x0003e20000000800 */
[----:B------:R-:W-:Y:S02]  /*11d40*/  UIMAD.WIDE.U32 UR18, UR17, UR6, URZ ;  /* 0x00000006111272a5 */ /* 0x000fe4000f8e003f */
[----:B------:R-:W-:Y:S01]  /*11d50*/  UIMAD UR11, UR17, UR7, UR11 ;  /* 0x00000007110b72a4 */ /* 0x000fe2000f8e020b */
[----:B------:R1:W-:Y:S01]  /*11d60*/  @P4 STS.64 [R230+0x6008], RZ ;  /* 0x006008ffe6004388 */ /* 0x0003e20000000a00 */
[----:B------:R-:W1:Y:S02]  /*11d70*/  @!P1 LDC.64 R12, c[0x0][0x218] ;  /* 0x00008600ff0c9b82 */ /* 0x000e640000000a00 */
[----:B------:R-:W-:Y:S01]  /*11d80*/  UIADD3 UR11, UR19, UR11, URZ ;  /* 0x0000000b130b7290 */ /* 0x000fe2000fffe03f */
[----:B------:R-:W-:Y:S02]  /*11d90*/  IMAD.U32 R4, RZ, RZ, UR18 ;  /* 0x00000012ff047e24 */ /* 0x000fe4000f8e00ff */
[----:B------:R-:W-:Y:S03]  /*11da0*/  IMAD.U32 R8, RZ, RZ, UR18 ;  /* 0x00000012ff087e24 */ /* 0x000fe6000f8e00ff */
[----:B------:R-:W-:Y:S01]  /*11db0*/  IMAD.U32 R5, RZ, RZ, UR11 ;  /* 0x0000000bff057e24 */ /* 0x000fe2000f8e00ff */
[----:B------:R-:W1:Y:S08]  /*11dc0*/  @!P4 LDC.64 R10, c[0x0][0x218] ;  /* 0x00008600ff0acb82 */ /* 0x000e700000000a00 */
[----:B------:R-:W1:Y:S01]  /*11dd0*/  @!P1 LDC.64 R16, c[0x0][0x218] ;  /* 0x00008600ff109b82 */ /* 0x000e620000000a00 */
[----:B---3--:R-:W-:Y:S04]  /*11de0*/  LEA R4, P0, R4, R242, 0x6 ;  /* 0x000000f204047211 */ /* 0x008fe800078030ff */
[----:B-----5:R-:W-:Y:S02]  /*11df0*/  LEA.HI.X R5, R8, R241, R5, 0x6, P0 ;  /* 0x000000f108057211 */ /* 0x020fe400000f3405 */
[C---:B----4-:R-:W-:Y:S01]  /*11e00*/  @!P4 LEA R6, P0, R4.reuse, R6, 0x1 ;  /* 0x000000060406c211 */ /* 0x050fe200078008ff */
[----:B------:R-:W3:Y:S03]  /*11e10*/  @!P2 LDC.64 R8, c[0x0][0x218] ;  /* 0x00008600ff08ab82 */ /* 0x000ee60000000a00 */
[C-C-:B------:R-:W-:Y:S02]  /*11e20*/  @!P4 LEA.HI.X R7, R4.reuse, R7, R5.reuse, 0x1, P0 ;  /* 0x000000070407c211 */ /* 0x140fe400000f0c05 */
[C---:B--2---:R-:W-:Y:S03]  /*11e30*/  @!P2 LEA R14, P0, R4.reuse, R14, 0x1 ;  /* 0x0000000e040ea211 */ /* 0x044fe600078008ff */
[----:B------:R-:W-:Y:S01]  /*11e40*/  @!PT LDS RZ, [RZ] ;  /* 0x00000000fffff984 */ /* 0x000fe20000000800 */
[----:B------:R-:W-:Y:S01]  /*11e50*/  @!PT LDS RZ, [RZ] ;  /* 0x00000000fffff984 */ /* 0x000fe20000000800 */
[----:B------:R-:W-:Y:S01]  /*11e60*/  @!PT LDS RZ, [RZ] ;  /* 0x00000000fffff984 */ /* 0x000fe20000000800 */
[----:B------:R2:W-:Y:S01]  /*11e70*/  @!P4 LDGSTS.E.BYPASS.LTC128B.128 [R230+0x6000], desc[UR22][R6.64] ;  /* 0x0600000006e6cfae */ /* 0x0005e2000b901d56 */
[C-C-:B------:R-:W-:Y:S02]  /*11e80*/  @!P2 LEA.HI.X R15, R4.reuse, R15, R5.reuse, 0x1, P0 ;  /* 0x0000000f040fa211 */ /* 0x140fe400000f0c05 */
[C---:B-1----:R-:W-:Y:S01]  /*11e90*/  @!P1 LEA R12, P0, R4.reuse, R12, 0x1 ;  /* 0x0000000c040c9211 */ /* 0x042fe200078008ff */
        /* <DEDUP_REMOVED lines=16> */
[C---:B---3--:R-:W-:Y:S03]  /*11fa0*/  @!P2 LEA R8, P0, R4.reuse, R8, 0x1 ;  /* 0x000000080408a211 */ /* 0x048fe600078008ff */
        /* <DEDUP_REMOVED lines=19> */
.L_x_1045:
        /* <DEDUP_REMOVED lines=18> */
[----:B-1----:R-:W-:Y:S04]  /*12200*/  SHF.L.U32 R239, R239, 0x1, RZ ;  /* 0x00000001efef7819 */ /* 0x002fe800000006ff */
[----:B------:R-:W-:Y:S02]  /*12210*/  LOP3.LUT R239, R239, 0x6, RZ, 0xc0, !PT ;  /* 0x00000006efef7812 */ /* 0x000fe400078ec0ff */
[----:B--2---:R-:W-:Y:S02]  /*12220*/  ISETP.GE.AND P2, PT, R4, UR9, PT ;  /* 0x0000000904007c0c */ /* 0x004fe4000bf46270 */
[----:B------:R-:W-:Y:S02]  /*12230*/  MOV R4, UR10 ;  /* 0x0000000a00047c02 */ /* 0x000fe40008000f00 */
[----:B---3--:R-:W-:Y:S03]  /*12240*/  ISETP.GE.AND P1, PT, R2, UR9, PT ;  /* 0x0000000902007c0c */ /* 0x008fe6000bf26270 */
[----:B----4-:R-:W-:Y:S06]  /*12250*/  IMAD.WIDE.U32 R4, R4, UR28, R20 ;  /* 0x0000001c04047c25 */ /* 0x010fec000f8e0014 */
[----:B------:R-:W1:Y:S01]  /*12260*/  @!P2 LDC.64 R12, c[0x0][0x220] ;  /* 0x00008800ff0cab82 */ /* 0x000e620000000a00 */
[C---:B------:R-:W-:Y:S02]  /*12270*/  @!P4 LEA R6, P0, R4.reuse, R6, 0x1 ;  /* 0x000000060406c211 */ /* 0x040fe400078008ff */
[----:B------:R-:W-:Y:S04]  /*12280*/  IADD3 R2, R5, UR11, RZ ;  /* 0x0000000b05027c10 */ /* 0x000fe8000fffe0ff */
[C-C-:B------:R-:W-:Y:S01]  /*12290*/  @!P4 LEA.HI.X R7, R4.reuse, R0, R2.reuse, 0x1, P0 ;  /* 0x000000000407c211 */ /* 0x140fe200000f0c02 */
[----:B------:R-:W2:Y:S01]  /*122a0*/  @!P1 LDC.64 R10, c[0x0][0x220] ;  /* 0x00008800ff0a9b82 */ /* 0x000ea20000000a00 */
[C---:B------:R-:W-:Y:S03]  /*122b0*/  IADD3 R0, P5, R4.reuse, UR20, RZ ;  /* 0x0000001404007c10 */ /* 0x040fe6000ffbe0ff */
[----:B------:R-:W-:Y:S01]  /*122c0*/  @!PT LDS RZ, [RZ] ;  /* 0x00000000fffff984 */ /* 0x000fe20000000800 */
[----:B------:R-:W-:Y:S01]  /*122d0*/  @!PT LDS RZ, [RZ] ;  /* 0x00000000fffff984 */ /* 0x000fe20000000800 */
[----:B------:R-:W-:Y:S01]  /*122e0*/  @!PT LDS RZ, [RZ] ;  /* 0x00000000fffff984 */ /* 0x000fe20000000800 */
[----:B------:R3:W-:Y:S04]  /*122f0*/  @!P4 LDGSTS.E.BYPASS.LTC128B.128 [R230+0x9000], desc[UR22][R6.64] ;  /* 0x0900000006e6cfae */ /* 0x0007e8000b901d56 */
[----:B------:R-:W3:Y:S02]  /*12300*/  @!P2 LDC.64 R14, c[0x0][0x220] ;  /* 0x00008800ff0eab82 */ /* 0x000ee40000000a00 */
[----:B------:R-:W-:Y:S01]  /*12310*/  @P2 STS.128 [R230+0xa000], RZ ;  /* 0x00a000ffe6002388 */ /* 0x000fe20000000c00 */
[C---:B-1----:R-:W-:Y:S05]  /*12320*/  @!P2 LEA R12, P3, R4.reuse, R12, 0x1 ;  /* 0x0000000c040ca211 */ /* 0x042fea00078608ff */
        /* <DEDUP_REMOVED lines=25> */
[----:B------:R-:W-:Y:S02]  /*124c0*/  @!P1 LEA.HI.X R5, R0, R17, R2, 0x1, P0 ;  /* 0x0000001100059211 */ /* 0x000fe400000f0c02 */
[----:B------:R-:W-:Y:S03]  /*124d0*/  PLOP3.LUT P0, PT, PT, PT, UP0, 0x80, 0x0 ;  /* 0x000000000000781c */ /* 0x000fe60003f0f008 */
[----:B------:R-:W-:Y:S01]  /*124e0*/  @!PT LDS RZ, [RZ] ;  /* 0x00000000fffff984 */ /* 0x000fe20000000800 */
[----:B------:R-:W-:Y:S01]  /*124f0*/  @!PT LDS RZ, [RZ] ;  /* 0x00000000fffff984 */ /* 0x000fe20000000800 */
[----:B------:R-:W-:Y:S01]  /*12500*/  @!PT LDS RZ, [RZ] ;  /* 0x00000000fffff984 */ /* 0x000fe20000000800 */
[----:B------:R-:W-:Y:S01]  /*12510*/  @!P2 LDGSTS.E.BYPASS.LTC128B.128 [R230+0xa800], desc[UR22][R6.64+0x40] ;  /* 0x0a80004006e6afae */ /* 0x000fe2000b901d56 */
[----:B------:R-:W-:Y:S05]  /*12520*/  MOV R0, UR10 ;  /* 0x0000000a00007c02 */ /* 0x000fea0008000f00 */
[----:B------:R-:W-:Y:S01]  /*12530*/  @P1 STS.128 [R230+0xb800], RZ ;  /* 0x00b800ffe6001388 */ /* 0x000fe20000000c00 */
[----:B------:R-:W-:Y:S05]  /*12540*/  LEA R0, R0, R239, 0x6 ;  /* 0x000000ef00007211 */ /* 0x000fea00078e30ff */
[----:B------:R-:W-:Y:S01]  /*12550*/  @!PT LDS RZ, [RZ] ;  /* 0x00000000fffff984 */ /* 0x000fe20000000800 */
[----:B------:R-:W-:Y:S01]  /*12560*/  @!PT LDS RZ, [RZ] ;  /* 0x00000000fffff984 */ /* 0x000fe20000000800 */
[----:B------:R-:W-:Y:S01]  /*12570*/  @!PT LDS RZ, [RZ] ;  /* 0x00000000fffff984 */ /* 0x000fe20000000800 */
[----:B------:R1:W-:Y:S01]  /*12580*/  @!P1 LDGSTS.E.BYPASS.LTC128B.128 [R230+0xb800], desc[UR22][R4.64+0x80] ;  /* 0x0b80008004e69fae */ /* 0x0003e2000b901d56 */
[C---:B------:R-:W-:Y:S02]  /*12590*/  IADD3 R2, R0.reuse, 0x1, RZ ;  /* 0x0000000100027810 */ /* 0x040fe40007ffe0ff */
[CC--:B------:R-:W-:Y:S03]  /*125a0*/  ISETP.GE.AND P6, PT, R0.reuse, R234.reuse, PT ;  /* 0x000000ea0000720c */ /* 0x0c0fe60003fc6270 */
[----:B------:R-:W-:Y:S01]  /*125b0*/  LDSM.16.M88.4 R64, [R228] ;  /* 0x00000000e440783b */ /* 0x000fe20000000200 */
[----:B------:R-:W-:Y:S02]  /*125c0*/  ISETP.GE.AND P3, PT, R0, R233, PT ;  /* 0x000000e90000720c */ /* 0x000fe40003f66270 */
[----:B------:R-:W-:Y:S03]  /*125d0*/  ISETP.GE.AND P5, PT, R2, R234, PT ;  /* 0x000000ea0200720c */ /* 0x000fe60003fa6270 */
[----:B-----5:R-:W1:Y:S06]  /*125e0*/  LDSM.16.M88.4 R16, [R225+0x6000] ;  /* 0x00600000e110783b */ /* 0x020e6c0000000200 */
        /* <DEDUP_REMOVED lines=132> */
[----:B------:R-:W3:Y:S01]  /*12e30*/  MUFU.TANH R191, R5 ;  /* 0x0000000500bf7308 */ /* 0x000ee20000002400 */
[----:B------:R-:W-:Y:S01]  /*12e40*/  FMUL.FTZ R17, R17, UR8 ;  /* 0x0000000811117c20 */ /* 0x000fe20008410000 */
[----:B------:R-:W-:Y:S08]  /*12e50*/  FMUL.FTZ R19, R19, UR8 ;  /* 0x0000000813137c20 */ /* 0x000ff00008410000 */
[----:B------:R4:W1:Y:S10]  /*12e60*/  MUFU.TANH R190, R7 ;  /* 0x0000000700be7308 */ /* 0x0008740000002400 */
[----:B------:R-:W1:Y:S10]  /*12e70*/  MUFU.TANH R187, R8 ;  /* 0x0000000800bb7308 */ /* 0x000e740000002400 */
[----:B------:R-:W1:Y:S01]  /*12e80*/  MUFU.TANH R185, R9 ;  /* 0x0000000900b97308 */ /* 0x000e620000002400 */
[----:B----4-:R-:W4:Y:S09]  /*12e90*/  LDSM.16.M88.4 R4, [R227+0x8400] ;  /* 0x00840000e304783b */ /* 0x010f320000000200 */
[----:B------:R-:W1:Y:S10]  /*12ea0*/  MUFU.TANH R186, R10 ;  /* 0x0000000a00ba7308 */ /* 0x000e740000002400 */
[----:B------:R2:W1:Y:S10]  /*12eb0*/  MUFU.TANH R184, R11 ;  /* 0x0000000b00b87308 */ /* 0x0004740000002400 */
[----:B------:R-:W1:Y:S10]  /*12ec0*/  MUFU.TANH R182, R12 ;  /* 0x0000000c00b67308 */ /* 0x000e740000002400 */
[----:B------:R-:W1:Y:S01]  /*12ed0*/  MUFU.TANH R181, R13 ;  /* 0x0000000d00b57308 */ /* 0x000e620000002400 */
[----:B--2---:R-:W2:Y:S09]  /*12ee0*/  LDSM.16.M88.4 R8, [R227+0x8800] ;  /* 0x00880000e308783b */ /* 0x004eb20000000200 */
[----:B------:R-:W1:Y:S01]  /*12ef0*/  MUFU.TANH R183, R14 ;  /* 0x0000000e00b77308 */ /* 0x000e620000002400 */
[-C--:B----4-:R-:W-:Y:S06]  /*12f00*/  HMMA.16816.F32 R20, R216, R4.reuse, R20 ;  /* 0x00000004d814723c */ /* 0x090fec0000001814 */
[C---:B------:R-:W-:Y:S03]  /*12f10*/  HMMA.16816.F32 R24, R164.reuse, R4, R24 ;  /* 0x00000004a418723c */ /* 0x040fe60000001818 */
[----:B------:R4:W1:Y:S03]  /*12f20*/  MUFU.TANH R180, R15 ;  /* 0x0000000f00b47308 */ /* 0x0008660000002400 */
[-C--:B------:R-:W-:Y:S07]  /*12f30*/  HMMA.16816.F32 R28, R164, R6.reuse, R28 ;  /* 0x00000006a41c723c */ /* 0x080fee000000181c */
[----:B------:R-:W1:Y:S01]  /*12f40*/  MUFU.TANH R179, R16 ;  /* 0x0000001000b37308 */ /* 0x000e620000002400 */
[C---:B------:R-:W-:Y:S09]  /*12f50*/  HMMA.16816.F32 R32, R216.reuse, R6, R32 ;  /* 0x00000006d820723c */ /* 0x040ff20000001820 */
[----:B------:R-:W1:Y:S01]  /*12f60*/  MUFU.TANH R178, R18 ;  /* 0x0000001200b27308 */ /* 0x000e620000002400 */
[----:B----4-:R-:W4:Y:S01]  /*12f70*/  LDSM.16.M88.4 R12, [R227+0x8c00] ;  /* 0x008c0000e30c783b */ /* 0x010f220000000200 */
[----:B------:R-:W-:Y:S04]  /*12f80*/  DEPBAR.LE SB0, 0x0 ;  /* 0x000080000000791a */ /* 0x000fe80000000000 */
[----:B------:R-:W-:Y:S01]  /*12f90*/  FMUL.FTZ R20, R20, UR8 ;  /* 0x0000000814147c20 */ /* 0x000fe20008410000 */
[----:B------:R-:W-:Y:S03]  /*12fa0*/  FMUL.FTZ R24, R24, UR8 ;  /* 0x0000000818187c20 */ /* 0x000fe60008410000 */
[----:B------:R-:W1:Y:S01]  /*12fb0*/  MUFU.TANH R177, R17 ;  /* 0x0000001100b17308 */ /* 0x000e620000002400 */
[-C--:B--2---:R-:W-:Y:S01]  /*12fc0*/  HMMA.16816.F32 R36, R216, R8.reuse, R36 ;  /* 0x00000008d824723c */ /* 0x084fe20000001824 */
[----:B------:R-:W-:Y:S04]  /*12fd0*/  BAR.SYNC.DEFER_BLOCKING 0x0 ;  /* 0x0000000000007b1d */ /* 0x000fe80000010000 */
[----:B------:R-:W-:Y:S01]  /*12fe0*/  FMUL.FTZ R22, R22, UR8 ;  /* 0x0000000816167c20 */ /* 0x000fe20008410000 */
[C---:B------:R-:W-:Y:S03]  /*12ff0*/  HMMA.16816.F32 R40, R164.reuse, R8, R40 ;  /* 0x00000008a428723c */ /* 0x040fe60000001828 */
[----:B------:R2:W1:Y:S02]  /*13000*/  MUFU.TANH R101, R24 ;  /* 0x0000001800657308 */ /* 0x0004640000002400 */
[----:B------:R-:W-:Y:S01]  /*13010*/  FMUL.FTZ R21, R21, UR8 ;  /* 0x0000000815157c20 */ /* 0x000fe20008410000 */
[-C--:B------:R-:W-:Y:S07]  /*13020*/  HMMA.16816.F32 R44, R164, R10.reuse, R44 ;  /* 0x0000000aa42c723c */ /* 0x080fee000000182c */
[----:B------:R1:W1:Y:S01]  /*13030*/  MUFU.TANH R176, R19 ;  /* 0x0000001300b07308 */ /* 0x0002620000002400 */
[----:B------:R-:W-:Y:S01]  /*13040*/  FMUL.FTZ R23, R23, UR8 ;  /* 0x0000000817177c20 */ /* 0x000fe20008410000 */
[C---:B------:R-:W-:Y:S08]  /*13050*/  HMMA.16816.F32 R48, R216.reuse, R10, R48 ;  /* 0x0000000ad830723c */ /* 0x040ff00000001830 */
[----:B------:R1:W1:Y:S03]  /*13060*/  MUFU.TANH R105, R20 ;  /* 0x0000001400697308 */ /* 0x0002660000002400 */
[----:B--2---:R-:W-:Y:S01]  /*13070*/  FMUL.FTZ R24, R25, UR8 ;  /* 0x0000000819187c20 */ /* 0x004fe20008410000 */
[----:B------:R-:W-:Y:S01]  /*13080*/  FMUL.FTZ R26, R26, UR8 ;  /* 0x000000081a1a7c20 */ /* 0x000fe20008410000 */
[----:B------:R-:W-:Y:S05]  /*13090*/  FMUL.FTZ R27, R27, UR8 ;  /* 0x000000081b1b7c20 */ /* 0x000fea0008410000 */
[----:B------:R2:W1:Y:S01]  /*130a0*/  MUFU.TANH R104, R22 ;  /* 0x0000001600687308 */ /* 0x0004620000002400 */
[-C--:B----4-:R-:W-:Y:S06]  /*130b0*/  HMMA.16816.F32 R52, R216, R12.reuse, R52 ;  /* 0x0000000cd834723c */ /* 0x090fec0000001834 */
[C---:B------:R-:W-:Y:S03]  /*130c0*/  HMMA.16816.F32 R56, R164.reuse, R12, R56 ;  /* 0x0000000ca438723c */ /* 0x040fe60000001838 */
[----:B------:R2:W4:Y:S03]  /*130d0*/  MUFU.TANH R103, R21 ;  /* 0x0000001500677308 */ /* 0x0005260000002400 */
[-C--:B------:R-:W-:Y:S07]  /*130e0*/  HMMA.16816.F32 R60, R164, R14.reuse, R60 ;  /* 0x0000000ea43c723c */ /* 0x080fee000000183c */
[----:B------:R2:W1:Y:S01]  /*130f0*/  MUFU.TANH R102, R23 ;  /* 0x0000001700667308 */ /* 0x0004620000002400 */
[----:B------:R-:W-:Y:S09]  /*13100*/  HMMA.16816.F32 R64, R216, R14, R64 ;  /* 0x0000000ed840723c */ /* 0x000ff20000001840 */
[----:B------:R-:W1:Y:S01]  /*13110*/  MUFU.TANH R24, R24 ;  /* 0x0000001800187308 */ /* 0x000e620000002400 */
[----:B------:R-:W-:Y:S03]  /*13120*/  @!UPT UIADD3 URZ, URZ, URZ, URZ ;  /* 0x0000003f3f3ff290 */ /* 0x000fe6000fffe03f */
[----:B---34-:R-:W-:Y:S11]  /*13130*/  @P0 BRA `(.L_x_1047) ;  /* 0xffffffe800dc0947 */ /* 0x018ff6000383ffff */
.L_x_1046:
[----:B----4-:R-:W3:Y:S01]  /*13140*/  MUFU.TANH R6, R26 ;  /* 0x0000001a00067308 */ /* 0x010ee20000002400 */
[C---:B------:R-:W-:Y:S01]  /*13150*/  ISETP.GE.OR P6, PT, R0.reuse, R238, !P6 ;  /* 0x000000ee0000720c */ /* 0x040fe200077c6670 */
[C---:B------:R-:W-:Y:S01]  /*13160*/  VIADD R4, R0.reuse, 0x8 ;  /* 0x0000000800047836 */ /* 0x040fe20000000000 */
[----:B------:R-:W-:Y:S01]  /*13170*/  ISETP.GE.OR P3, PT, R0, R237, !P3 ;  /* 0x000000ed0000720c */ /* 0x000fe20005f66670 */
[----:B------:R-:W-:Y:S01]  /*13180*/  FMUL.FTZ R29, R29, UR8 ;  /* 0x000000081d1d7c20 */ /* 0x000fe20008410000 */
[----:B-1----:R-:W-:Y:S01]  /*13190*/  FSEL R10, R189, -INF , !P6 ;  /* 0xff800000bd0a7808 */ /* 0x002fe20007000000 */
[----:B------:R-:W-:Y:S01]  /*131a0*/  FMUL.FTZ R36, R36, UR8 ;  /* 0x0000000824247c20 */ /* 0x000fe20008410000 */
[CC--:B------:R-:W-:Y:S03]  /*131b0*/  ISETP.GE.AND P1, PT, R2.reuse, R232.reuse, PT ;  /* 0x000000e80200720c */ /* 0x0c0fe60003f26270 */
[----:B------:R1:W-:Y:S01]  /*131c0*/  MUFU.TANH R7, R29 ;  /* 0x0000001d00077308 */ /* 0x0003e20000002400 */
[----:B------:R-:W-:Y:S01]  /*131d0*/  ISETP.GE.AND P0, PT, R2, R231, PT ;  /* 0x000000e70200720c */ /* 0x000fe20003f06270 */
[----:B------:R-:W-:Y:S01]  /*131e0*/  FMUL.FTZ R28, R28, UR8 ;  /* 0x000000081c1c7c20 */ /* 0x000fe20008410000 */
[----:B------:R-:W-:Y:S01]  /*131f0*/  FSEL R13, R188, -INF , !P3 ;  /* 0xff800000bc0d7808 */ /* 0x000fe20005800000 */
[----:B------:R-:W-:Y:S01]  /*13200*/  FMUL.FTZ R38, R38, UR8 ;  /* 0x0000000826267c20 */ /* 0x000fe20008410000 */
[----:B------:R-:W-:Y:S01]  /*13210*/  ISETP.GE.AND P2, PT, R2, R233, PT ;  /* 0x000000e90200720c */ /* 0x000fe20003f46270 */
[----:B------:R-:W-:Y:S01]  /*13220*/  FMUL.FTZ R37, R37, UR8 ;  /* 0x0000000825257c20 */ /* 0x000fe20008410000 */
[C---:B------:R-:W-:Y:S03]  /*13230*/  ISETP.GE.AND P6, PT, R0.reuse, R232, PT ;  /* 0x000000e80000720c */ /* 0x040fe60003fc6270 */
[----:B------:R4:W5:Y:S01]  /*13240*/  MUFU.TANH R26, R28 ;  /* 0x0000001c001a7308 */ /* 0x0009620000002400 */
[----:B------:R-:W-:Y:S01]  /*13250*/  ISETP.GE.AND P3, PT, R0, R231, PT ;  /* 0x000000e70000720c */ /* 0x000fe20003f66270 */
[----:B------:R-:W-:Y:S01]  /*13260*/  FMUL.FTZ R39, R39, UR8 ;  /* 0x0000000827277c20 */ /* 0x000fe20008410000 */
[----:B------:R-:W-:Y:S01]  /*13270*/  ISETP.GE.OR P1, PT, R2, R236, !P1 ;  /* 0x000000ec0200720c */ /* 0x000fe20004f26670 */
[----:B------:R-:W-:Y:S01]  /*13280*/  FMUL.FTZ R52, R52, UR8 ;  /* 0x0000000834347c20 */ /* 0x000fe20008410000 */
[----:B------:R-:W-:Y:S01]  /*13290*/  ISETP.GE.OR P0, PT, R2, R235, !P0 ;  /* 0x000000eb0200720c */ /* 0x000fe20004706670 */
[----:B------:R-:W-:Y:S01]  /*132a0*/  FMUL.FTZ R54, R54, UR8 ;  /* 0x0000000836367c20 */ /* 0x000fe20008410000 */
[C---:B------:R-:W-:Y:S03]  /*132b0*/  ISETP.GE.OR P5, PT, R2.reuse, R238, !P5 ;  /* 0x000000ee0200720c */ /* 0x040fe60006fa6670 */
[----:B------:R-:W5:Y:S01]  /*132c0*/  MUFU.TANH R5, R27 ;  /* 0x0000001b00057308 */ /* 0x000f620000002400 */
[----:B------:R-:W-:Y:S01]  /*132d0*/  ISETP.GE.OR P2, PT, R2, R237, !P2 ;  /* 0x000000ed0200720c */ /* 0x000fe20005746670 */
[C---:B------:R-:W-:Y:S01]  /*132e0*/  VIADD R2, R0.reuse, 0x9 ;  /* 0x0000000900027836 */ /* 0x040fe20000000000 */
[----:B------:R-:W-:Y:S01]  /*132f0*/  ISETP.GE.OR P6, PT, R0, R236, !P6 ;  /* 0x000000ec0000720c */ /* 0x000fe200077c6670 */
[----:B------:R-:W-:Y:S01]  /*13300*/  FMUL.FTZ R30, R30, UR8 ;  /* 0x000000081e1e7c20 */ /* 0x000fe20008410000 */
[----:B------:R-:W-:Y:S01]  /*13310*/  ISETP.GE.OR P3, PT, R0, R235, !P3 ;  /* 0x000000eb0000720c */ /* 0x000fe20005f66670 */
[----:B------:R-:W-:Y:S01]  /*13320*/  FMUL.FTZ R31, R31, UR8 ;  /* 0x000000081f1f7c20 */ /* 0x000fe20008410000 */
[----:B--2---:R-:W-:Y:S03]  /*13330*/  FSEL R22, R185, -INF , !P1 ;  /* 0xff800000b9167808 */ /* 0x004fe60004800000 */
[----:B------:R-:W-:Y:S01]  /*13340*/  MUFU.TANH R36, R36 ;  /* 0x0000002400247308 */ /* 0x000fe20000002400 */
[----:B------:R-:W-:Y:S01]  /*13350*/  FSEL R16, R187, -INF , !P6 ;  /* 0xff800000bb107808 */ /* 0x000fe20007000000 */
[----:B------:R-:W-:Y:S01]  /*13360*/  FMUL.FTZ R32, R32, UR8 ;  /* 0x0000000820207c20 */ /* 0x000fe20008410000 */
[----:B------:R-:W-:Y:S01]  /*13370*/  FSEL R17, R186, -INF , !P3 ;  /* 0xff800000ba117808 */ /* 0x000fe20005800000 */
[----:B------:R-:W-:Y:S01]  /*13380*/  FMUL.FTZ R34, R34, UR8 ;  /* 0x0000000822227c20 */ /* 0x000fe20008410000 */
[----:B------:R-:W-:Y:S01]  /*13390*/  FSEL R15, R190, -INF , !P2 ;  /* 0xff800000be0f7808 */ /* 0x000fe20005000000 */
[----:B------:R-:W-:Y:S01]  /*133a0*/  FMUL.FTZ R33, R33, UR8 ;  /* 0x0000000821217c20 */ /* 0x000fe20008410000 */
[----:B------:R-:W-:Y:S03]  /*133b0*/  FSEL R14, R191, -INF , !P5 ;  /* 0xff800000bf0e7808 */ /* 0x000fe60006800000 */
[----:B------:R-:W2:Y:S01]  /*133c0*/  MUFU.TANH R30, R30 ;  /* 0x0000001e001e7308 */ /* 0x000ea20000002400 */
[----:B------:R-:W-:Y:S01]  /*133d0*/  FSEL R23, R184, -INF , !P0 ;  /* 0xff800000b8177808 */ /* 0x000fe20004000000 */
[----:B------:R-:W-:Y:S01]  /*133e0*/  FMUL.FTZ R35, R35, UR8 ;  /* 0x0000000823237c20 */ /* 0x000fe20008410000 */
[-C--:B------:R-:W-:Y:S01]  /*133f0*/  ISETP.GE.AND P5, PT, R4, R232.reuse, PT ;  /* 0x000000e80400720c */ /* 0x080fe20003fa6270 */
[----:B------:R-:W-:Y:S01]  /*13400*/  FMUL.FTZ R53, R53, UR8 ;  /* 0x0000000835357c20 */ /* 0x000fe20008410000 */
[----:B------:R-:W-:Y:S01]  /*13410*/  ISETP.GE.AND P3, PT, R2, R232, PT ;  /* 0x000000e80200720c */ /* 0x000fe20003f66270 */
[----:B------:R-:W-:Y:S01]  /*13420*/  FMUL.FTZ R55, R55, UR8 ;  /* 0x0000000837377c20 */ /* 0x000fe20008410000 */
[C---:B------:R-:W-:Y:S03]  /*13430*/  ISETP.GE.AND P2, PT, R4.reuse, R231, PT ;  /* 0x000000e70400720c */ /* 0x040fe60003f46270 */
[----:B------:R-:W2:Y:S01]  /*13440*/  MUFU.TANH R31, R31 ;  /* 0x0000001f001f7308 */ /* 0x000ea20000002400 */
[----:B------:R-:W-:Y:S01]  /*13450*/  ISETP.GE.AND P6, PT, R4, R234, PT ;  /* 0x000000ea0400720c */ /* 0x000fe20003fc6270 */
[----:B------:R-:W-:Y:S01]  /*13460*/  FMUL.FTZ R58, R58, UR8 ;  /* 0x000000083a3a7c20 */ /* 0x000fe20008410000 */
[----:B------:R-:W-:Y:S01]  /*13470*/  ISETP.GE.AND P1, PT, R4, R233, PT ;  /* 0x000000e90400720c */ /* 0x000fe20003f26270 */
[----:B------:R-:W-:Y:S01]  /*13480*/  FMUL.FTZ R59, R59, UR8 ;  /* 0x000000083b3b7c20 */ /* 0x000fe20008410000 */
[----:B------:R-:W-:Y:S01]  /*13490*/  ISETP.GE.AND P0, PT, R2, R231, PT ;  /* 0x000000e70200720c */ /* 0x000fe20003f06270 */
[----:B------:R-:W-:Y:S01]  /*134a0*/  FMUL.FTZ R48, R48, UR8 ;  /* 0x0000000830307c20 */ /* 0x000fe20008410000 */
[-C--:B------:R-:W-:Y:S03]  /*134b0*/  ISETP.GE.OR P5, PT, R4, R236.reuse, !P5 ;  /* 0x000000ec0400720c */ /* 0x080fe60006fa6670 */
[----:B------:R-:W2:Y:S01]  /*134c0*/  MUFU.TANH R32, R32 ;  /* 0x0000002000207308 */ /* 0x000ea20000002400 */
[----:B------:R-:W-:Y:S01]  /*134d0*/  ISETP.GE.OR P3, PT, R2, R236, !P3 ;  /* 0x000000ec0200720c */ /* 0x000fe20005f66670 */
[----:B------:R-:W-:Y:S01]  /*134e0*/  FMUL.FTZ R50, R50, UR8 ;  /* 0x0000000832327c20 */ /* 0x000fe20008410000 */
[C---:B------:R-:W-:Y:S01]  /*134f0*/  ISETP.GE.OR P2, PT, R4.reuse, R235, !P2 ;  /* 0x000000eb0400720c */ /* 0x040fe20005746670 */
[----:B------:R-:W-:Y:S01]  /*13500*/  FMUL.FTZ R49, R49, UR8 ;  /* 0x0000000831317c20 */ /* 0x000fe20008410000 */
[C---:B------:R-:W-:Y:S01]  /*13510*/  ISETP.GE.OR P6, PT, R4.reuse, R238, !P6 ;  /* 0x000000ee0400720c */ /* 0x040fe200077c6670 */
[----:B------:R-:W-:Y:S01]  /*13520*/  FMUL.FTZ R51, R51, UR8 ;  /* 0x0000000833337c20 */ /* 0x000fe20008410000 */
[----:B------:R-:W-:Y:S03]  /*13530*/  ISETP.GE.OR P1, PT, R4, R237, !P1 ;  /* 0x000000ed0400720c */ /* 0x000fe60004f26670 */
[----:B------:R-:W2:Y:S01]  /*13540*/  MUFU.TANH R34, R34 ;  /* 0x0000002200227308 */ /* 0x000ea20000002400 */
[----:B------:R-:W-:Y:S01]  /*13550*/  ISETP.GE.OR P0, PT, R2, R235, !P0 ;  /* 0x000000eb0200720c */ /* 0x000fe20004706670 */
[----:B------:R-:W-:Y:S01]  /*13560*/  VIADD R4, R0, 0x10 ;  /* 0x0000001000047836 */ /* 0x000fe20000000000 */
        /* <DEDUP_REMOVED lines=8> */
[CC--:B------:R-:W-:Y:S01]  /*135f0*/  ISETP.GE.AND P5, PT, R2.reuse, R234.reuse, PT ;  /* 0x000000ea0200720c */ /* 0x0c0fe20003fa6270 */
[----:B------:R-:W-:Y:S01]  /*13600*/  FMUL.FTZ R67, R67, UR8 ;  /* 0x0000000843437c20 */ /* 0x000fe20008410000 */
[-C--:B------:R-:W-:Y:S01]  /*13610*/  ISETP.GE.AND P3, PT, R2, R233.reuse, PT ;  /* 0x000000e90200720c */ /* 0x080fe20003f66270 */
[----:B------:R-:W-:Y:S01]  /*13620*/  FMUL.FTZ R47, R47, UR8 ;  /* 0x000000082f2f7c20 */ /* 0x000fe20008410000 */
[C---:B------:R-:W-:Y:S03]  /*13630*/  ISETP.GE.AND P2, PT, R4.reuse, R234, PT ;  /* 0x000000ea0400720c */ /* 0x040fe60003f46270 */
[----:B------:R-:W2:Y:S01]  /*13640*/  MUFU.TANH R35, R35 ;  /* 0x0000002300237308 */ /* 0x000ea20000002400 */
[----:B------:R-:W-:Y:S01]  /*13650*/  ISETP.GE.AND P0, PT, R4, R233, PT ;  /* 0x000000e90400720c */ /* 0x000fe20003f06270 */
[----:B------:R-:W-:Y:S01]  /*13660*/  FMUL.FTZ R57, R57, UR8 ;  /* 0x0000000839397c20 */ /* 0x000fe20008410000 */
[-C--:B------:R-:W-:Y:S01]  /*13670*/  ISETP.GE.OR P5, PT, R2, R238.reuse, !P5 ;  /* 0x000000ee0200720c */ /* 0x080fe20006fa6670 */
[----:B------:R-:W-:Y:S01]  /*13680*/  FMUL.FTZ R56, R56, UR8 ;  /* 0x0000000838387c20 */ /* 0x000fe20008410000 */
[-C--:B------:R-:W-:Y:S01]  /*13690*/  ISETP.GE.OR P3, PT, R2, R237.reuse, !P3 ;  /* 0x000000ed0200720c */ /* 0x080fe20005f66670 */
[----:B------:R-:W-:Y:S01]  /*136a0*/  VIADD R2, R0, 0x11 ;  /* 0x0000001100027836 */ /* 0x000fe20000000000 */
[C---:B------:R-:W-:Y:S03]  /*136b0*/  ISETP.GE.OR P2, PT, R4.reuse, R238, !P2 ;  /* 0x000000ee0400720c */ /* 0x040fe60005746670 */
[----:B------:R-:W2:Y:S01]  /*136c0*/  MUFU.TANH R38, R38 ;  /* 0x0000002600267308 */ /* 0x000ea20000002400 */
[----:B------:R-:W-:Y:S01]  /*136d0*/  ISETP.GE.OR P0, PT, R4, R237, !P0 ;  /* 0x000000ed0400720c */ /* 0x000fe20004706670 */
[----:B------:R-:W-:Y:S01]  /*136e0*/  FMUL.FTZ R62, R62, UR8 ;  /* 0x000000083e3e7c20 */ /* 0x000fe20008410000 */
[----:B------:R-:W-:Y:S01]  /*136f0*/  FSEL R9, R177, -INF , !P5 ;  /* 0xff800000b1097808 */ /* 0x000fe20006800000 */
[----:B------:R-:W-:Y:S01]  /*13700*/  FMUL.FTZ R61, R61, UR8 ;  /* 0x000000083d3d7c20 */ /* 0x000fe20008410000 */
[----:B------:R-:W-:Y:S01]  /*13710*/  FSEL R11, R176, -INF , !P3 ;  /* 0xff800000b00b7808 */ /* 0x000fe20005800000 */
[----:B------:R-:W-:Y:S01]  /*13720*/  FMUL.FTZ R60, R60, UR8 ;  /* 0x000000083c3c7c20 */ /* 0x000fe20008410000 */
[----:B------:R-:W-:Y:S03]  /*13730*/  FSEL R25, R105, -INF , !P2 ;  /* 0xff80000069197808 */ /* 0x000fe60005000000 */
[----:B------:R-:W2:Y:S01]  /*13740*/  MUFU.TANH R37, R37 ;  /* 0x0000002500257308 */ /* 0x000ea20000002400 */
[----:B-1----:R-:W-:Y:S01]  /*13750*/  FSEL R29, R104, -INF , !P0 ;  /* 0xff800000681d7808 */ /* 0x002fe20004000000 */
[----:B------:R-:W-:Y:S01]  /*13760*/  FMUL.FTZ R63, R63, UR8 ;  /* 0x000000083f3f7c20 */ /* 0x000fe20008410000 */
[----:B------:R-:W-:Y:S01]  /*13770*/  FSEL R8, R179, -INF , !P6 ;  /* 0xff800000b3087808 */ /* 0x000fe20007000000 */
[----:B------:R-:W-:Y:S01]  /*13780*/  FMUL.FTZ R42, R42, UR8 ;  /* 0x000000082a2a7c20 */ /* 0x000fe20008410000 */
[----:B------:R-:W-:Y:S01]  /*13790*/  FSEL R12, R178, -INF , !P1 ;  /* 0xff800000b20c7808 */ /* 0x000fe20004800000 */
[----:B------:R-:W-:Y:S01]  /*137a0*/  FMUL.FTZ R43, R43, UR8 ;  /* 0x000000082b2b7c20 */ /* 0x000fe20008410000 */
[C---:B------:R-:W-:Y:S03]  /*137b0*/  ISETP.GE.AND P2, PT, R2.reuse, R232, PT ;  /* 0x000000e80200720c */ /* 0x040fe60003f46270 */
[----:B------:R-:W1:Y:S01]  /*137c0*/  MUFU.TANH R39, R39 ;  /* 0x0000002700277308 */ /* 0x000e620000002400 */
[----:B------:R-:W-:Y:S01]  /*137d0*/  ISETP.GE.AND P5, PT, R2, R234, PT ;  /* 0x000000ea0200720c */ /* 0x000fe20003fa6270 */
[----:B------:R-:W-:Y:S01]  /*137e0*/  FMUL.FTZ R40, R40, UR8 ;  /* 0x0000000828287c20 */ /* 0x000fe20008410000 */
[C---:B------:R-:W-:Y:S01]  /*137f0*/  ISETP.GE.AND P3, PT, R2.reuse, R233, PT ;  /* 0x000000e90200720c */ /* 0x040fe20003f66270 */
[----:B------:R-:W-:Y:S01]  /*13800*/  FMUL.FTZ R41, R41, UR8 ;  /* 0x0000000829297c20 */ /* 0x000fe20008410000 */
[-C--:B------:R-:W-:Y:S01]  /*13810*/  ISETP.GE.AND P0, PT, R2, R231.reuse, PT ;  /* 0x000000e70200720c */ /* 0x080fe20003f06270 */
[----:B------:R-:W-:Y:S01]  /*13820*/  FMUL.FTZ R44, R44, UR8 ;  /* 0x000000082c2c7c20 */ /* 0x000fe20008410000 */
[C---:B------:R-:W-:Y:S03]  /*13830*/  ISETP.GE.AND P6, PT, R4.reuse, R232, PT ;  /* 0x000000e80400720c */ /* 0x040fe60003fc6270 */
[----:B------:R-:W-:Y:S01]  /*13840*/  MUFU.TANH R42, R42 ;  /* 0x0000002a002a7308 */ /* 0x000fe20000002400 */
[----:B------:R-:W-:Y:S01]  /*13850*/  ISETP.GE.AND P1, PT, R4, R231, PT ;  /* 0x000000e70400720c */ /* 0x000fe20003f26270 */
[----:B------:R-:W-:Y:S01]  /*13860*/  FMUL.FTZ R46, R46, UR8 ;  /* 0x000000082e2e7c20 */ /* 0x000fe20008410000 */
[C---:B------:R-:W-:Y:S01]  /*13870*/  ISETP.GE.OR P2, PT, R2.reuse, R236, !P2 ;  /* 0x000000ec0200720c */ /* 0x040fe20005746670 */
[----:B------:R-:W-:Y:S01]  /*13880*/  FMUL.FTZ R45, R45, UR8 ;  /* 0x000000082d2d7c20 */ /* 0x000fe20008410000 */
[C---:B------:R-:W-:Y:S01]  /*13890*/  ISETP.GE.OR P3, PT, R2.reuse, R237, !P3 ;  /* 0x000000ed0200720c */ /* 0x040fe20005f66670 */
[----:B------:R-:W-:Y:S01]  /*138a0*/  UISETP.GT.AND UP0, UPT, UR10, UR12, UPT ;  /* 0x0000000c0a00728c */ /* 0x000fe2000bf04270 */
[C---:B------:R-:W-:Y:S03]  /*138b0*/  ISETP.GE.OR P5, PT, R2.reuse, R238, !P5 ;  /* 0x000000ee0200720c */ /* 0x040fe60006fa6670 */
[----:B------:R-:W-:Y:S01]  /*138c0*/  MUFU.TANH R43, R43 ;  /* 0x0000002b002b7308 */ /* 0x000fe20000002400 */
[-C--:B------:R-:W-:Y:S01]  /*138d0*/  ISETP.GE.OR P0, PT, R2, R235.reuse, !P0 ;  /* 0x000000eb0200720c */ /* 0x080fe20004706670 */
[----:B------:R-:W-:Y:S01]  /*138e0*/  VIADD R2, R0, 0x19 ;  /* 0x0000001900027836 */ /* 0x000fe20000000000 */
[C---:B------:R-:W-:Y:S01]  /*138f0*/  ISETP.GE.OR P6, PT, R4.reuse, R236, !P6 ;  /* 0x000000ec0400720c */ /* 0x040fe200077c6670 */
[----:B------:R-:W-:Y:S01]  /*13900*/  UMOV UR17, UR10 ;  /* 0x0000000a00117c82 */ /* 0x000fe20008000000 */
[----:B------:R-:W-:Y:S02]  /*13910*/  ISETP.GE.OR P1, PT, R4, R235, !P1 ;  /* 0x000000eb0400720c */ /* 0x000fe40004f26670 */
[----:B------:R-:W-:Y:S03]  /*13920*/  IADD3 R4, R0, 0x18, RZ ;  /* 0x0000001800047810 */ /* 0x000fe60007ffe0ff */
[----:B------:R-:W1:Y:S01]  /*13930*/  MUFU.TANH R48, R48 ;  /* 0x0000003000307308 */ /* 0x000e620000002400 */
[----:B----4-:R-:W-:Y:S02]  /*13940*/  FSEL R28, R103, -INF , !P5 ;  /* 0xff800000671c7808 */ /* 0x010fe40006800000 */
[----:B------:R-:W-:Y:S02]  /*13950*/  ISETP.GE.AND P5, PT, R4, R232, PT ;  /* 0x000000e80400720c */ /* 0x000fe40003fa6270 */
[----:B------:R-:W-:Y:S02]  /*13960*/  FSEL R187, R24, -INF , !P2 ;  /* 0xff80000018bb7808 */ /* 0x000fe40005000000 */
[----:B------:R-:W-:Y:S03]  /*13970*/  ISETP.GE.OR P5, PT, R4, R236, !P5 ;  /* 0x000000ec0400720c */ /* 0x000fe60006fa6670 */
[----:B------:R-:W4:Y:S01]  /*13980*/  MUFU.TANH R50, R50 ;  /* 0x0000003200327308 */ /* 0x000f220000002400 */
[----:B------:R-:W-:Y:S02]  /*13990*/  FSEL R185, R102, -INF , !P3 ;  /* 0xff80000066b97808 */ /* 0x000fe40005800000 */
[----:B------:R-:W-:Y:S02]  /*139a0*/  FSEL R186, R101, -INF , !P6 ;  /* 0xff80000065ba7808 */ /* 0x000fe40007000000 */
[C---:B------:R-:W-:Y:S02]  /*139b0*/  ISETP.GE.AND P3, PT, R4.reuse, R231, PT ;  /* 0x000000e70400720c */ /* 0x040fe40003f66270 */
[C---:B------:R-:W-:Y:S03]  /*139c0*/  ISETP.GE.AND P6, PT, R4.reuse, R234, PT ;  /* 0x000000ea0400720c */ /* 0x040fe60003fc6270 */
[----:B------:R-:W4:Y:S01]  /*139d0*/  MUFU.TANH R49, R49 ;  /* 0x0000003100317308 */ /* 0x000f220000002400 */
[C---:B------:R-:W-:Y:S02]  /*139e0*/  ISETP.GE.AND P2, PT, R4.reuse, R233, PT ;  /* 0x000000e90400720c */ /* 0x040fe40003f46270 */
[C---:B------:R-:W-:Y:S02]  /*139f0*/  ISETP.GE.OR P3, PT, R4.reuse, R235, !P3 ;  /* 0x000000eb0400720c */ /* 0x040fe40005f66670 */
[C---:B------:R-:W-:Y:S02]  /*13a00*/  ISETP.GE.OR P6, PT, R4.reuse, R238, !P6 ;  /* 0x000000ee0400720c */ /* 0x040fe400077c6670 */
[----:B------:R-:W-:Y:S03]  /*13a10*/  ISETP.GE.OR P2, PT, R4, R237, !P2 ;  /* 0x000000ed0400720c */ /* 0x000fe60005746670 */
[----:B------:R-:W4:Y:S01]  /*13a20*/  MUFU.TANH R51, R51 ;  /* 0x0000003300337308 */ /* 0x000f220000002400 */
[----:B------:R-:W-:Y:S09]  /*13a30*/  VIADD R4, R0, 0x20 ;  /* 0x0000002000047836 */ /* 0x000ff20000000000 */
[----:B------:R-:W4:Y:S10]  /*13a40*/  MUFU.TANH R40, R40 ;  /* 0x0000002800287308 */ /* 0x000f340000002400 */
        /* <DEDUP_REMOVED lines=20> */
[----:B------:R-:W4:Y:S01]  /*13b90*/  MUFU.TANH R63, R63 ;  /* 0x0000003f003f7308 */ /* 0x000f220000002400 */
[----:B---3--:R-:W-:Y:S01]  /*13ba0*/  FSEL R196, R6, -INF , !P1 ;  /* 0xff80000006c47808 */ /* 0x008fe20004800000 */
[----:B------:R-:W-:Y:S01]  /*13bb0*/  VIADD R6, R0, 0x39 ;  /* 0x0000003900067836 */ /* 0x000fe20000000000 */
[----:B------:R-:W-:Y:S02]  /*13bc0*/  ISETP.GE.AND P1, PT, R2, R232, PT ;  /* 0x000000e80200720c */ /* 0x000fe40003f26270 */
[----:B-----5:R-:W-:Y:S02]  /*13bd0*/  FSEL R192, R26, -INF , !P5 ;  /* 0xff8000001ac07808 */ /* 0x020fe40006800000 */
[----:B------:R-:W-:Y:S02]  /*13be0*/  ISETP.GE.OR P1, PT, R2, R236, !P1 ;  /* 0x000000ec0200720c */ /* 0x000fe40004f26670 */
[----:B------:R-:W-:Y:S01]  /*13bf0*/  FSEL R198, R5, -INF , !P0 ;  /* 0xff80000005c67808 */ /* 0x000fe20004000000 */
[----:B------:R-:W-:Y:S01]  /*13c00*/  VIADD R5, R0, 0x31 ;  /* 0x0000003100057836 */ /* 0x000fe20000000000 */
[----:B------:R-:W-:Y:S02]  /*13c10*/  FSEL R193, R7, -INF , !P1 ;  /* 0xff80000007c17808 */ /* 0x000fe40004800000 */
[C---:B------:R-:W-:Y:S02]  /*13c20*/  ISETP.GE.AND P0, PT, R2.reuse, R231, PT ;  /* 0x000000e70200720c */ /* 0x040fe40003f06270 */
[C---:B------:R-:W-:Y:S02]  /*13c30*/  ISETP.GE.AND P5, PT, R2.reuse, R234, PT ;  /* 0x000000ea0200720c */ /* 0x040fe40003fa6270 */
[C---:B------:R-:W-:Y:S02]  /*13c40*/  ISETP.GE.AND P1, PT, R2.reuse, R233, PT ;  /* 0x000000e90200720c */ /* 0x040fe40003f26270 */
[C---:B------:R-:W-:Y:S02]  /*13c50*/  ISETP.GE.OR P0, PT, R2.reuse, R235, !P0 ;  /* 0x000000eb0200720c */ /* 0x040fe40004706670 */
[C---:B------:R-:W-:Y:S02]  /*13c60*/  ISETP.GE.OR P5, PT, R2.reuse, R238, !P5 ;  /* 0x000000ee0200720c */ /* 0x040fe40006fa6670 */
[----:B------:R-:W-:Y:S01]  /*13c70*/  ISETP.GE.OR P1, PT, R2, R237, !P1 ;  /* 0x000000ed0200720c */ /* 0x000fe20004f26670 */
[----:B------:R-:W-:Y:S01]  /*13c80*/  VIADD R2, R0, 0x21 ;  /* 0x0000002100027836 */ /* 0x000fe20000000000 */
[----:B--2---:R-:W-:Y:S02]  /*13c90*/  FSEL R194, R30, -INF , !P3 ;  /* 0xff8000001ec27808 */ /* 0x004fe40005800000 */
[----:B------:R-:W-:Y:S02]  /*13ca0*/  FSEL R195, R31, -INF , !P0 ;  /* 0xff8000001fc37808 */ /* 0x000fe40004000000 */
[CC--:B------:R-:W-:Y:S02]  /*13cb0*/  ISETP.GE.AND P3, PT, R4.reuse, R234.reuse, PT ;  /* 0x000000ea0400720c */ /* 0x0c0fe40003f66270 */
[-C--:B------:R-:W-:Y:S02]  /*13cc0*/  ISETP.GE.AND P0, PT, R4, R233.reuse, PT ;  /* 0x000000e90400720c */ /* 0x080fe40003f06270 */
[----:B------:R-:W-:Y:S02]  /*13cd0*/  FSEL R188, R32, -INF , !P6 ;  /* 0xff80000020bc7808 */ /* 0x000fe40007000000 */
[----:B------:R-:W-:Y:S02]  /*13ce0*/  FSEL R190, R34, -INF , !P2 ;  /* 0xff80000022be7808 */ /* 0x000fe40005000000 */
[----:B------:R-:W-:Y:S02]  /*13cf0*/  FSEL R189, R33, -INF , !P5 ;  /* 0xff80000021bd7808 */ /* 0x000fe40006800000 */
[----:B------:R-:W-:Y:S02]  /*13d00*/  FSEL R191, R35, -INF , !P1 ;  /* 0xff80000023bf7808 */ /* 0x000fe40004800000 */
[C---:B------:R-:W-:Y:S02]  /*13d10*/  ISETP.GE.AND P5, PT, R2.reuse, R234, PT ;  /* 0x000000ea0200720c */ /* 0x040fe40003fa6270 */
[----:B------:R-:W-:Y:S02]  /*13d20*/  ISETP.GE.AND P1, PT, R2, R233, PT ;  /* 0x000000e90200720c */ /* 0x000fe40003f26270 */
[C---:B------:R-:W-:Y:S02]  /*13d30*/  ISETP.GE.AND P6, PT, R4.reuse, R232, PT ;  /* 0x000000e80400720c */ /* 0x040fe40003fc6270 */
[C---:B------:R-:W-:Y:S02]  /*13d40*/  ISETP.GE.AND P2, PT, R4.reuse, R231, PT ;  /* 0x000000e70400720c */ /* 0x040fe40003f46270 */
[CC--:B------:R-:W-:Y:S02]  /*13d50*/  ISETP.GE.OR P3, PT, R4.reuse, R238.reuse, !P3 ;  /* 0x000000ee0400720c */ /* 0x0c0fe40005f66670 */
[-C--:B------:R-:W-:Y:S02]  /*13d60*/  ISETP.GE.OR P0, PT, R4, R237.reuse, !P0 ;  /* 0x000000ed0400720c */ /* 0x080fe40004706670 */
[C---:B------:R-:W-:Y:S02]  /*13d70*/  ISETP.GE.OR P5, PT, R2.reuse, R238, !P5 ;  /* 0x000000ee0200720c */ /* 0x040fe40006fa6670 */
[----:B------:R-:W-:Y:S02]  /*13d80*/  ISETP.GE.OR P1, PT, R2, R237, !P1 ;  /* 0x000000ed0200720c */ /* 0x000fe40004f26670 */
[C---:B------:R-:W-:Y:S02]  /*13d90*/  ISETP.GE.OR P6, PT, R4.reuse, R236, !P6 ;  /* 0x000000ec0400720c */ /* 0x040fe400077c6670 */
[----:B------:R-:W-:Y:S02]  /*13da0*/  ISETP.GE.OR P2, PT, R4, R235, !P2 ;  /* 0x000000eb0400720c */ /* 0x000fe40005746670 */
[----:B------:R-:W-:Y:S02]  /*13db0*/  IADD3 R4, R0, 0x28, RZ ;  /* 0x0000002800047810 */ /* 0x000fe40007ffe0ff */
[----:B------:R-:W-:Y:S02]  /*13dc0*/  FSEL R200, R36, -INF , !P3 ;  /* 0xff80000024c87808 */ /* 0x000fe40005800000 */
[----:B------:R-:W-:Y:S02]  /*13dd0*/  FSEL R204, R38, -INF , !P0 ;  /* 0xff80000026cc7808 */ /* 0x000fe40004000000 */
[----:B------:R-:W-:Y:S02]  /*13de0*/  FSEL R199, R37, -INF , !P5 ;  /* 0xff80000025c77808 */ /* 0x000fe40006800000 */
[----:B-1----:R-:W-:Y:S02]  /*13df0*/  FSEL R205, R39, -INF , !P1 ;  /* 0xff80000027cd7808 */ /* 0x002fe40004800000 */
[C---:B------:R-:W-:Y:S01]  /*13e00*/  ISETP.GE.AND P3, PT, R2.reuse, R232, PT ;  /* 0x000000e80200720c */ /* 0x040fe20003f66270 */
[----:B------:R-:W-:Y:S01]  /*13e10*/  LDSM.16.MT88.4 R36, [R226+0x9000] ;  /* 0x00900000e224783b */ /* 0x000fe20000004200 */
[----:B------:R-:W-:Y:S02]  /*13e20*/  ISETP.GE.AND P0, PT, R2, R231, PT ;  /* 0x000000e70200720c */ /* 0x000fe40003f06270 */
[C---:B------:R-:W-:Y:S02]  /*13e30*/  ISETP.GE.AND P5, PT, R4.reuse, R234, PT ;  /* 0x000000ea0400720c */ /* 0x040fe40003fa6270 */
[----:B------:R-:W-:Y:S02]  /*13e40*/  ISETP.GE.AND P1, PT, R4, R233, PT ;  /* 0x000000e90400720c */ /* 0x000fe40003f26270 */
[C---:B------:R-:W-:Y:S02]  /*13e50*/  ISETP.GE.OR P3, PT, R2.reuse, R236, !P3 ;  /* 0x000000ec0200720c */ /* 0x040fe40005f66670 */
[----:B------:R-:W-:Y:S01]  /*13e60*/  ISETP.GE.OR P0, PT, R2, R235, !P0 ;  /* 0x000000eb0200720c */ /* 0x000fe20004706670 */
[----:B------:R-:W-:Y:S01]  /*13e70*/  VIADD R2, R0, 0x29 ;  /* 0x0000002900027836 */ /* 0x000fe20000000000 */
[C---:B------:R-:W-:Y:S02]  /*13e80*/  ISETP.GE.OR P5, PT, R4.reuse, R238, !P5 ;  /* 0x000000ee0400720c */ /* 0x040fe40006fa6670 */
[----:B------:R-:W-:Y:S02]  /*13e90*/  ISETP.GE.OR P1, PT, R4, R237, !P1 ;  /* 0x000000ed0400720c */ /* 0x000fe40004f26670 */
[----:B------:R-:W-:Y:S02]  /*13ea0*/  FSEL R203, R48, -INF , !P5 ;  /* 0xff80000030cb7808 */ /* 0x000fe40006800000 */
[----:B----4-:R-:W-:Y:S02]  /*13eb0*/  FSEL R206, R50, -INF , !P1 ;  /* 0xff80000032ce7808 */ /* 0x010fe40004800000 */
        /* <DEDUP_REMOVED lines=10> */
[C---:B------:R-:W-:Y:S01]  /*13f60*/  VIADD R2, R0.reuse, 0x30 ;  /* 0x0000003000027836 */ /* 0x040fe20000000000 */
[----:B------:R-:W-:Y:S02]  /*13f70*/  IADD3 R7, R0, 0x38, RZ ;  /* 0x0000003800077810 */ /* 0x000fe40007ffe0ff */
[----:B------:R-:W-:Y:S02]  /*13f80*/  FMNMX.FTZ R0, R13, R100, !PT ;  /* 0x000000640d007209 */ /* 0x000fe40007810000 */
[----:B------:R-:W-:Y:S02]  /*13f90*/  FSEL R202, R49, -INF , !P2 ;  /* 0xff80000031ca7808 */ /* 0x000fe40005000000 */
[----:B------:R-:W-:Y:S02]  /*13fa0*/  FSEL R164, R51, -INF , !P0 ;  /* 0xff80000033a47808 */ /* 0x000fe40004000000 */
[C---:B------:R-:W-:Y:S02]  /*13fb0*/  ISETP.GE.AND P2, PT, R2.reuse, R234, PT ;  /* 0x000000ea0200720c */ /* 0x040fe40003f46270 */
[----:B------:R-:W-:Y:S02]  /*13fc0*/  ISETP.GE.AND P0, PT, R2, R233, PT ;  /* 0x000000e90200720c */ /* 0x000fe40003f06270 */
[----:B------:R-:W-:Y:S02]  /*13fd0*/  FMNMX.FTZ R0, R15, R0, !PT ;  /* 0x000000000f007209 */ /* 0x000fe40007810000 */
[----:B------:R-:W-:Y:S02]  /*13fe0*/  FSEL R207, R40, -INF , !P6 ;  /* 0xff80000028cf7808 */ /* 0x000fe40007000000 */
[----:B------:R-:W-:Y:S02]  /*13ff0*/  FSEL R210, R41, -INF , !P3 ;  /* 0xff80000029d27808 */ /* 0x000fe40005800000 */
[C---:B------:R-:W-:Y:S02]  /*14000*/  ISETP.GE.AND P6, PT, R4.reuse, R232, PT ;  /* 0x000000e80400720c */ /* 0x040fe40003fc6270 */
[----:B------:R-:W-:Y:S02]  /*14010*/  ISETP.GE.AND P3, PT, R4, R231, PT ;  /* 0x000000e70400720c */ /* 0x000fe40003f66270 */
[C---:B------:R-:W-:Y:S02]  /*14020*/  ISETP.GE.OR P2, PT, R2.reuse, R238, !P2 ;  /* 0x000000ee0200720c */ /* 0x040fe40005746670 */
[----:B------:R-:W-:Y:S02]  /*14030*/  ISETP.GE.OR P0, PT, R2, R237, !P0 ;  /* 0x000000ed0200720c */ /* 0x000fe40004706670 */
[----:B------:R-:W-:Y:S02]  /*14040*/  FMNMX.FTZ R0, R12, R0, !PT ;  /* 0x000000000c007209 */ /* 0x000fe40007810000 */
[C---:B------:R-:W-:Y:S02]  /*14050*/  ISETP.GE.OR P6, PT, R4.reuse, R236, !P6 ;  /* 0x000000ec0400720c */ /* 0x040fe400077c6670 */
[----:B------:R-:W-:Y:S02]  /*14060*/  ISETP.GE.OR P3, PT, R4, R235, !P3 ;  /* 0x000000eb0400720c */ /* 0x000fe40005f66670 */
[----:B------:R-:W-:Y:S02]  /*14070*/  FSEL R166, R52, -INF , !P2 ;  /* 0xff80000034a67808 */ /* 0x000fe40005000000 */
[----:B------:R-:W-:Y:S02]  /*14080*/  FSEL R214, R54, -INF , !P0 ;  /* 0xff80000036d67808 */ /* 0x000fe40004000000 */
[----:B------:R-:W-:Y:S02]  /*14090*/  FMNMX.FTZ R4, R10, R3, !PT ;  /* 0x000000030a047209 */ /* 0x000fe40007810000 */
[----:B------:R-:W-:Y:S02]  /*140a0*/  FMNMX.FTZ R0, R11, R0, !PT ;  /* 0x000000000b007209 */ /* 0x000fe40007810000 */
[C---:B------:R-:W-:Y:S02]  /*140b0*/  ISETP.GE.AND P2, PT, R5.reuse, R234, PT ;  /* 0x000000ea0500720c */ /* 0x040fe40003f46270 */
[C---:B------:R-:W-:Y:S02]  /*140c0*/  ISETP.GE.AND P0, PT, R5.reuse, R233, PT ;  /* 0x000000e90500720c */ /* 0x040fe40003f06270 */
[----:B------:R-:W-:Y:S02]  /*140d0*/  FMNMX.FTZ R4, R14, R4, !PT ;  /* 0x000000040e047209 */ /* 0x000fe40007810000 */
[C---:B------:R-:W-:Y:S02]  /*140e0*/  ISETP.GE.OR P2, PT, R5.reuse, R238, !P2 ;  /* 0x000000ee0500720c */ /* 0x040fe40005746670 */
[----:B------:R-:W-:Y:S02]  /*140f0*/  ISETP.GE.OR P0, PT, R5, R237, !P0 ;  /* 0x000000ed0500720c */ /* 0x000fe40004706670 */
[----:B------:R-:W-:Y:S02]  /*14100*/  FMNMX.FTZ R0, R29, R0, !PT ;  /* 0x000000001d007209 */ /* 0x000fe40007810000 */
[----:B------:R-:W-:Y:S02]  /*14110*/  FMNMX.FTZ R4, R8, R4, !PT ;  /* 0x0000000408047209 */ /* 0x000fe40007810000 */
[----:B------:R-:W-:Y:S02]  /*14120*/  FSEL R213, R53, -INF , !P2 ;  /* 0xff80000035d57808 */ /* 0x000fe40005000000 */
[----:B------:R-:W-:Y:S02]  /*14130*/  FSEL R167, R55, -INF , !P0 ;  /* 0xff80000037a77808 */ /* 0x000fe40004000000 */
[----:B------:R-:W-:Y:S01]  /*14140*/  FMNMX.FTZ R0, R185, R0, !PT ;  /* 0x00000000b9007209 */ /* 0x000fe20007810000 */
[----:B------:R-:W-:Y:S01]  /*14150*/  LDSM.16.MT88.4 R52, [R224+0xa000] ;  /* 0x00a00000e034783b */ /* 0x000fe20000004200 */
        /* <DEDUP_REMOVED lines=9> */
[----:B------:R-:W-:Y:S02]  /*141f0*/  FSEL R165, R66, -INF , !P0 ;  /* 0xff80000042a57808 */ /* 0x000fe40004000000 */
[C---:B------:R-:W-:Y:S01]  /*14200*/  ISETP.GE.AND P2, PT, R6.reuse, R234, PT ;  /* 0x000000ea0600720c */ /* 0x040fe20003f46270 */
[----:B------:R-:W-:Y:S01]  /*14210*/  IMAD.MOV.U32 R66, RZ, RZ, R197 ;  /* 0x000000ffff427224 */ /* 0x000fe200078e00c5 */
        /* <DEDUP_REMOVED lines=9> */
[C---:B------:R-:W-:Y:S02]  /*142b0*/  ISETP.GE.AND P2, PT, R2.reuse, R232, PT ;  /* 0x000000e80200720c */ /* 0x040fe40003f46270 */
[----:B------:R-:W-:Y:S02]  /*142c0*/  FMNMX.FTZ R4, R189, R4, !PT ;  /* 0x00000004bd047209 */ /* 0x000fe40007810000 */
[----:B------:R-:W-:Y:S02]  /*142d0*/  ISETP.GE.AND P0, PT, R2, R231, PT ;  /* 0x000000e70200720c */ /* 0x000fe40003f06270 */
        /* <DEDUP_REMOVED lines=33> */
[----:B------:R-:W-:Y:S02]  /*144f0*/  FSEL R219, R46, -INF , !P3 ;  /* 0xff8000002edb7808 */ /* 0x000fe40005800000 */
[----:B------:R-:W-:Y:S02]  /*14500*/  FMNMX.FTZ R0, R212, R0, !PT ;  /* 0x00000000d4007209 */ /* 0x000fe40007810000 */
[----:B------:R-:W-:Y:S02]  /*14510*/  ISETP.GE.AND P6, PT, R5, R232, PT ;  /* 0x000000e80500720c */ /* 0x000fe40003fc6270 */
[----:B-1----:R-:W-:Y:S02]  /*14520*/  FMNMX.FTZ R105, R105, R2, !PT ;  /* 0x0000000269697209 */ /* 0x002fe40007810000 */
[----:B------:R-:W-:Y:S02]  /*14530*/  FMNMX.FTZ R0, R216, R0, !PT ;  /* 0x00000000d8007209 */ /* 0x000fe40007810000 */
[----:B------:R-:W-:Y:S01]  /*14540*/  FSEL R201, R45, -INF , !P5 ;  /* 0xff8000002dc97808 */ /* 0x000fe20006800000 */
[----:B------:R-:W1:Y:S01]  /*14550*/  SHFL.BFLY PT, R2, R105, 0x1, 0x1f ;  /* 0x0c201f0069027f89 */ /* 0x000e6200000e0000 */
[----:B------:R-:W-:Y:S02]  /*14560*/  FMNMX.FTZ R103, R210, R103, !PT ;  /* 0x00000067d2677209 */ /* 0x000fe40007810000 */
[----:B------:R-:W-:Y:S02]  /*14570*/  FSEL R50, R47, -INF , !P1 ;  /* 0xff8000002f327808 */ /* 0x000fe40004800000 */
[----:B------:R-:W-:Y:S02]  /*14580*/  FMNMX.FTZ R0, R219, R0, !PT ;  /* 0x00000000db007209 */ /* 0x000fe40007810000 */
[C---:B------:R-:W-:Y:S02]  /*14590*/  ISETP.GE.AND P5, PT, R5.reuse, R231, PT ;  /* 0x000000e70500720c */ /* 0x040fe40003fa6270 */
[----:B------:R-:W-:Y:S02]  /*145a0*/  ISETP.GE.OR P6, PT, R5, R236, !P6 ;  /* 0x000000ec0500720c */ /* 0x000fe400077c6670 */
[----:B------:R-:W-:Y:S02]  /*145b0*/  FMNMX.FTZ R103, R197, R103, !PT ;  /* 0x00000067c5677209 */ /* 0x000fe40007810000 */
[----:B------:R-:W-:Y:S02]  /*145c0*/  ISETP.GE.AND P1, PT, R7, R231, PT ;  /* 0x000000e70700720c */ /* 0x000fe40003f26270 */
[----:B------:R-:W-:Y:S02]  /*145d0*/  FSEL R64, R58, -INF , !P0 ;  /* 0xff8000003a407808 */ /* 0x000fe40004000000 */
[----:B------:R-:W-:Y:S02]  /*145e0*/  FMNMX.FTZ R0, R50, R0, !PT ;  /* 0x0000000032007209 */ /* 0x000fe40007810000 */
[----:B------:R-:W-:Y:S02]  /*145f0*/  ISETP.GE.OR P5, PT, R5, R235, !P5 ;  /* 0x000000eb0500720c */ /* 0x000fe40006fa6670 */
[----:B------:R-:W-:Y:S02]  /*14600*/  FSEL R215, R57, -INF , !P6 ;  /* 0xff80000039d77808 */ /* 0x000fe40007000000 */
[----:B------:R-:W-:Y:S01]  /*14610*/  FSEL R211, R56, -INF , !P2 ;  /* 0xff80000038d37808 */ /* 0x000fe20005000000 */
[----:B------:R-:W-:Y:S01]  /*14620*/  IMAD.MOV.U32 R56, RZ, RZ, R167 ;  /* 0x000000ffff387224 */ /* 0x000fe200078e00a7 */
[CC--:B------:R-:W-:Y:S02]  /*14630*/  ISETP.GE.AND P6, PT, R6.reuse, R232.reuse, PT ;  /* 0x000000e80600720c */ /* 0x0c0fe40003fc6270 */
[----:B------:R-:W-:Y:S02]  /*14640*/  ISETP.GE.AND P2, PT, R7, R232, PT ;  /* 0x000000e80700720c */ /* 0x000fe40003f46270 */
[----:B------:R-:W-:Y:S02]  /*14650*/  FMNMX.FTZ R103, R201, R103, !PT ;  /* 0x00000067c9677209 */ /* 0x000fe40007810000 */
[----:B------:R-:W-:Y:S02]  /*14660*/  ISETP.GE.AND P0, PT, R6, R231, PT ;  /* 0x000000e70600720c */ /* 0x000fe40003f06270 */
[----:B------:R-:W-:Y:S02]  /*14670*/  ISETP.GE.OR P1, PT, R7, R235, !P1 ;  /* 0x000000eb0700720c */ /* 0x000fe40004f26670 */
[----:B------:R-:W-:Y:S02]  /*14680*/  FSEL R49, R59, -INF , !P5 ;  /* 0xff8000003b317808 */ /* 0x000fe40006800000 */
[----:B------:R-:W-:Y:S02]  /*14690*/  FMNMX.FTZ R0, R64, R0, !PT ;  /* 0x0000000040007209 */ /* 0x000fe40007810000 */
[CC--:B------:R-:W-:Y:S02]  /*146a0*/  ISETP.GE.OR P6, PT, R6.reuse, R236.reuse, !P6 ;  /* 0x000000ec0600720c */ /* 0x0c0fe400077c6670 */
[----:B------:R-:W-:Y:S02]  /*146b0*/  ISETP.GE.OR P2, PT, R7, R236, !P2 ;  /* 0x000000ec0700720c */ /* 0x000fe40005746670 */
[----:B------:R-:W-:Y:S02]  /*146c0*/  FMNMX.FTZ R103, R211, R103, !PT ;  /* 0x00000067d3677209 */ /* 0x000fe40007810000 */
[----:B------:R-:W-:Y:S02]  /*146d0*/  ISETP.GE.OR P0, PT, R6, R235, !P0 ;  /* 0x000000eb0600720c */ /* 0x000fe40004706670 */
[----:B------:R-:W-:Y:S02]  /*146e0*/  FSEL R209, R62, -INF , !P1 ;  /* 0xff8000003ed17808 */ /* 0x000fe40004800000 */
[----:B------:R-:W-:Y:S02]  /*146f0*/  FMNMX.FTZ R0, R49, R0, !PT ;  /* 0x0000000031007209 */ /* 0x000fe40007810000 */
[----:B------:R-:W-:Y:S01]  /*14700*/  FSEL R65, R61, -INF , !P6 ;  /* 0xff8000003d417808 */ /* 0x000fe20007000000 */
[----:B------:R-:W-:Y:S01]  /*14710*/  IMAD.MOV.U32 R61, RZ, RZ, R164 ;  /* 0x000000ffff3d7224 */ /* 0x000fe200078e00a4 */
[----:B------:R-:W-:Y:S01]  /*14720*/  FSEL R67, R60, -INF , !P2 ;  /* 0xff8000003c437808 */ /* 0x000fe20005000000 */
[----:B------:R-:W-:Y:S01]  /*14730*/  IMAD.MOV.U32 R60, RZ, RZ, R165 ;  /* 0x000000ffff3c7224 */ /* 0x000fe200078e00a5 */
[----:B------:R-:W-:Y:S02]  /*14740*/  FMNMX.FTZ R103, R215, R103, !PT ;  /* 0x00000067d7677209 */ /* 0x000fe40007810000 */
[----:B------:R-:W-:Y:S02]  /*14750*/  FSEL R164, R63, -INF , !P0 ;  /* 0xff8000003fa47808 */ /* 0x000fe40004000000 */
[----:B------:R-:W-:Y:S02]  /*14760*/  FMNMX.FTZ R0, R209, R0, !PT ;  /* 0x00000000d1007209 */ /* 0x000fe40007810000 */
[----:B------:R-:W-:Y:S02]  /*14770*/  FMNMX.FTZ R103, R67, R103, !PT ;  /* 0x0000006743677209 */ /* 0x000fe40007810000 */
[----:B------:R-:W-:Y:S02]  /*14780*/  FMNMX.FTZ R0, R164, R0, !PT ;  /* 0x00000000a4007209 */ /* 0x000fe40007810000 */
[----:B------:R-:W-:Y:S02]  /*14790*/  FMNMX.FTZ R103, R65, R103, !PT ;  /* 0x0000006741677209 */ /* 0x000fe40007810000 */
[----:B-1----:R-:W-:Y:S02]  /*147a0*/  FMNMX.FTZ R105, R105, R2, !PT ;  /* 0x0000000269697209 */ /* 0x002fe40007810000 */
[----:B------:R-:W1:Y:S01]  /*147b0*/  SHFL.BFLY PT, R2, R0, 0x2, 0x1f ;  /* 0x0c401f0000027f89 */ /* 0x000e6200000e0000 */
[----:B------:R-:W-:Y:S02]  /*147c0*/  FMNMX.FTZ R104, R165, R104, !PT ;  /* 0x00000068a5687209 */ /* 0x000fe40007810000 */
[C---:B------:R-:W-:Y:S05]  /*147d0*/  FMUL.FTZ R165, R105.reuse, UR4 ;  /* 0x0000000469a57c20 */ /* 0x040fea0008410000 */
[----:B------:R-:W2:Y:S01]  /*147e0*/  SHFL.BFLY PT, R5, R103, 0x2, 0x1f ;  /* 0x0c401f0067057f89 */ /* 0x000ea200000e0000 */
[----:B------:R-:W-:Y:S02]  /*147f0*/  FSETP.NEU.FTZ.AND P3, PT, R105, -INF , PT ;  /* 0xff8000006900780b */ /* 0x000fe40003f7d000 */
[----:B------:R-:W-:Y:S02]  /*14800*/  FMNMX.FTZ R104, R217, R104, !PT ;  /* 0x00000068d9687209 */ /* 0x000fe40007810000 */
[----:B------:R-:W-:Y:S02]  /*14810*/  FSEL R165, R165, RZ, P3 ;  /* 0x000000ffa5a57208 */ /* 0x000fe40001800000 */
[----:B------:R-:W-:Y:S01]  /*14820*/  MOV R57, R166 ;  /* 0x000000a600397202 */ /* 0x000fe20000000f00 */
[----:B------:R-:W3:Y:S01]  /*14830*/  SHFL.BFLY PT, R4, R104, 0x2, 0x1f ;  /* 0x0c401f0068047f89 */ /* 0x000ee200000e0000 */
[----:B-1----:R-:W-:Y:S01]  /*14840*/  FMNMX.FTZ R0, R0, R2, !PT ;  /* 0x0000000200007209 */ /* 0x002fe20007810000 */
[--C-:B------:R-:W-:Y:S01]  /*14850*/  FFMA.FTZ R2, R8, UR4, -R165.reuse ;  /* 0x0000000408027c23 */ /* 0x100fe200080108a5 */
[----:B--2---:R-:W-:Y:S03]  /*14860*/  FMNMX.FTZ R103, R103, R5, !PT ;  /* 0x0000000567677209 */ /* 0x004fe60007810000 */
[----:B------:R1:W-:Y:S02]  /*14870*/  MUFU.EX2 R208, R2 ;  /* 0x0000000200d07308 */ /* 0x0003e40000000800 */
[----:B------:R-:W2:Y:S01]  /*14880*/  SHFL.BFLY PT, R5, R103, 0x1, 0x1f ;  /* 0x0c201f0067057f89 */ /* 0x000ea200000e0000 */
[----:B---3--:R-:W-:Y:S07]  /*14890*/  FMNMX.FTZ R104, R104, R4, !PT ;  /* 0x0000000468687209 */ /* 0x008fee0007810000 */
[----:B------:R-:W3:Y:S08]  /*148a0*/  SHFL.BFLY PT, R4, R104, 0x1, 0x1f ;  /* 0x0c201f0068047f89 */ /* 0x000ef000000e0000 */
[----:B-1----:R-:W1:Y:S01]  /*148b0*/  SHFL.BFLY PT, R2, R0, 0x1, 0x1f ;  /* 0x0c201f0000027f89 */ /* 0x002e6200000e0000 */
[----:B--2---:R-:W-:Y:S04]  /*148c0*/  FMNMX.FTZ R103, R103, R5, !PT ;  /* 0x0000000567677209 */ /* 0x004fe80007810000 */
[C---:B------:R-:W-:Y:S01]  /*148d0*/  FSETP.NEU.FTZ.AND P1, PT, R103.reuse, -INF , PT ;  /* 0xff8000006700780b */ /* 0x040fe20003f3d000 */
[----:B------:R-:W-:Y:S01]  /*148e0*/  FMUL.FTZ R167, R103, UR4 ;  /* 0x0000000467a77c20 */ /* 0x000fe20008410000 */
[----:B---3--:R-:W-:Y:S01]  /*148f0*/  FMNMX.FTZ R104, R104, R4, !PT ;  /* 0x0000000468687209 */ /* 0x008fe20007810000 */
[----:B------:R-:W-:Y:S03]  /*14900*/  FFMA.FTZ R4, R10, UR4, -R165 ;  /* 0x000000040a047c23 */ /* 0x000fe600080108a5 */
[----:B------:R-:W-:Y:S02]  /*14910*/  FSEL R167, R167, RZ, P1 ;  /* 0x000000ffa7a77208 */ /* 0x000fe40000800000 */
[----:B------:R-:W-:Y:S01]  /*14920*/  FSETP.NEU.FTZ.AND P2, PT, R104, -INF , PT ;  /* 0xff8000006800780b */ /* 0x000fe20003f5d000 */
[----:B------:R2:W-:Y:S01]  /*14930*/  MUFU.EX2 R218, R4 ;  /* 0x0000000400da7308 */ /* 0x0005e20000000800 */
[----:B-1----:R-:W-:Y:S01]  /*14940*/  FMNMX.FTZ R102, R0, R2, !PT ;  /* 0x0000000200667209 */ /* 0x002fe20007810000 */
[--C-:B------:R-:W-:Y:S01]  /*14950*/  FFMA.FTZ R0, R22, UR4, -R167.reuse ;  /* 0x0000000416007c23 */ /* 0x100fe200080108a7 */
[----:B------:R-:W-:Y:S01]  /*14960*/  FMUL.FTZ R166, R104, UR4 ;  /* 0x0000000468a67c20 */ /* 0x000fe20008410000 */
[----:B------:R-:W-:Y:S01]  /*14970*/  FFMA.FTZ R2, R21, UR4, -R167 ;  /* 0x0000000415027c23 */ /* 0x000fe200080108a7 */
[C---:B------:R-:W-:Y:S01]  /*14980*/  FSETP.NEU.FTZ.AND P0, PT, R102.reuse, -INF , PT ;  /* 0xff8000006600780b */ /* 0x040fe20003f1d000 */
[----:B------:R-:W-:Y:S04]  /*14990*/  FMUL.FTZ R184, R102, UR4 ;  /* 0x0000000466b87c20 */ /* 0x000fe80008410000 */
[----:B------:R1:W-:Y:S01]  /*149a0*/  MUFU.EX2 R246, R0 ;  /* 0x0000000000f67308 */ /* 0x0003e20000000800 */
[----:B------:R-:W-:Y:S02]  /*149b0*/  FSEL R166, R166, RZ, P2 ;  /* 0x000000ffa6a67208 */ /* 0x000fe40001000000 */
[----:B------:R-:W-:Y:S07]  /*149c0*/  FSEL R184, R184, RZ, P0 ;  /* 0x000000ffb8b87208 */ /* 0x000fee0000000000 */
[----:B------:R3:W-:Y:S01]  /*149d0*/  MUFU.EX2 R248, R2 ;  /* 0x0000000200f87308 */ /* 0x0007e20000000800 */
[----:B--2---:R-:W-:Y:S09]  /*149e0*/  FFMA.FTZ R4, R14, UR4, -R165 ;  /* 0x000000040e047c23 */ /* 0x004ff200080108a5 */
[----:B------:R2:W4:Y:S01]  /*149f0*/  MUFU.EX2 R48, R4 ;  /* 0x0000000400307308 */ /* 0x0005220000000800 */
[----:B-1----:R-:W-:Y:S09]  /*14a00*/  FFMA.FTZ R0, R20, UR4, -R167 ;  /* 0x0000000414007c23 */ /* 0x002ff200080108a7 */
[----:B------:R1:W5:Y:S01]  /*14a10*/  MUFU.EX2 R247, R0 ;  /* 0x0000000000f77308 */ /* 0x0003620000000800 */
[----:B---3--:R-:W-:Y:S09]  /*14a20*/  FFMA.FTZ R2, R19, UR4, -R184 ;  /* 0x0000000413027c23 */ /* 0x008ff200080108b8 */
[----:B------:R3:W-:Y:S01]  /*14a30*/  MUFU.EX2 R243, R2 ;  /* 0x0000000200f37308 */ /* 0x0007e20000000800 */
[----:B--2---:R-:W-:Y:S01]  /*14a40*/  FFMA.FTZ R4, R13, UR4, -R166 ;  /* 0x000000040d047c23 */ /* 0x004fe200080108a6 */
[----:B----4-:R-:W-:Y:S08]  /*14a50*/  F2FP.F16.F32.PACK_AB R176, R48, R218 ;  /* 0x000000da30b0723e */ /* 0x010ff000000000ff */
[----:B------:R2:W-:Y:S01]  /*14a60*/  MUFU.EX2 R250, R4 ;  /* 0x0000000400fa7308 */ /* 0x0005e20000000800 */
[----:B-1----:R-:W-:Y:S01]  /*14a70*/  FFMA.FTZ R0, R17, UR4, -R184 ;  /* 0x0000000411007c23 */ /* 0x002fe200080108b8 */
[----:B-----5:R-:W-:Y:S08]  /*14a80*/  F2FP.F16.F32.PACK_AB R182, R248, R247 ;  /* 0x000000f7f8b6723e */ /* 0x020ff000000000ff */
[----:B------:R1:W-:Y:S01]  /*14a90*/  MUFU.EX2 R241, R0 ;  /* 0x0000000000f17308 */ /* 0x0003e20000000800 */
[----:B---3--:R-:W-:Y:S05]  /*14aa0*/  FSEL R2, R104, RZ, P2 ;  /* 0x000000ff68027208 */ /* 0x008fea0001000000 */
[----:B------:R-:W-:Y:S01]  /*14ab0*/  FADD.FTZ R2, -R2, R100 ;  /* 0x0000006402027221 */ /* 0x000fe20000010100 */
[----:B--2---:R-:W-:Y:S03]  /*14ac0*/  FFMA.FTZ R4, R15, UR4, -R166 ;  /* 0x000000040f047c23 */ /* 0x004fe600080108a6 */
[----:B------:R-:W-:Y:S01]  /*14ad0*/  FMUL.FTZ R2, R2, UR4 ;  /* 0x0000000402027c20 */ /* 0x000fe20008410000 */
[----:B------:R2:W3:Y:S01]  /*14ae0*/  MUFU.EX2 R252, R4 ;  /* 0x0000000400fc7308 */ /* 0x0004e20000000800 */
[--C-:B-1----:R-:W-:Y:S02]  /*14af0*/  FFMA.FTZ R0, R23, UR4, -R184.reuse ;  /* 0x0000000417007c23 */ /* 0x102fe400080108b8 */
[----:B------:R-:W1:Y:S07]  /*14b00*/  LDSM.16.MT88.4 R20, [R224+0x9000] ;  /* 0x00900000e014783b */ /* 0x000e6e0000004200 */
[----:B------:R4:W5:Y:S10]  /*14b10*/  MUFU.EX2 R242, R0 ;  /* 0x0000000000f27308 */ /* 0x0009740000000800 */
[----:B------:R-:W1:Y:S01]  /*14b20*/  MUFU.EX2 R100, R2 ;  /* 0x0000000200647308 */ /* 0x000e620000000800 */
[----:B--2---:R-:W-:Y:S01]  /*14b30*/  FFMA.FTZ R4, R9, UR4, -R165 ;  /* 0x0000000409047c23 */ /* 0x004fe200080108a5 */
[----:B---3--:R-:W-:Y:S08]  /*14b40*/  F2FP.F16.F32.PACK_AB R177, R252, R250 ;  /* 0x000000fafcb1723e */ /* 0x008ff000000000ff */
[----:B------:R2:W3:Y:S01]  /*14b50*/  MUFU.EX2 R220, R4 ;  /* 0x0000000400dc7308 */ /* 0x0004e20000000800 */
[----:B----4-:R-:W-:Y:S01]  /*14b60*/  FFMA.FTZ R0, R18, UR4, -R184 ;  /* 0x0000000412007c23 */ /* 0x010fe200080108b8 */
[----:B-----5:R-:W-:Y:S08]  /*14b70*/  F2FP.F16.F32.PACK_AB R181, R242, R241 ;  /* 0x000000f1f2b5723e */ /* 0x020ff000000000ff */
[----:B------:R4:W5:Y:S01]  /*14b80*/  MUFU.EX2 R244, R0 ;  /* 0x0000000000f47308 */ /* 0x0009620000000800 */
[C---:B-1----:R-:W-:Y:S01]  /*14b90*/  FMUL.FTZ R6, R100.reuse, R114 ;  /* 0x0000007264067220 */ /* 0x042fe20000410000 */
[C---:B------:R-:W-:Y:S01]  /*14ba0*/  FMUL.FTZ R7, R100.reuse, R115 ;  /* 0x0000007364077220 */ /* 0x040fe20000410000 */
[C---:B------:R-:W-:Y:S01]  /*14bb0*/  FMUL.FTZ R18, R100.reuse, R122 ;  /* 0x0000007a64127220 */ /* 0x040fe20000410000 */
[C---:B------:R-:W-:Y:S01]  /*14bc0*/  FMUL.FTZ R19, R100.reuse, R123 ;  /* 0x0000007b64137220 */ /* 0x040fe20000410000 */
[C---:B------:R-:W-:Y:S01]  /*14bd0*/  FMUL.FTZ R34, R100.reuse, R134 ;  /* 0x0000008664227220 */ /* 0x040fe20000410000 */
[----:B------:R-:W-:Y:S01]  /*14be0*/  FMUL.FTZ R35, R100, R135 ;  /* 0x0000008764237220 */ /* 0x000fe20000410000 */
[----:B------:R-:W-:Y:S01]  /*14bf0*/  MOV R135, R60 ;  /* 0x0000003c00877202 */ /* 0x000fe20000000f00 */
[--C-:B------:R-:W-:Y:S01]  /*14c00*/  FFMA.FTZ R60, R191, UR4, -R166.reuse ;  /* 0x00000004bf3c7c23 */ /* 0x100fe200080108a6 */
[--C-:B--2---:R-:W-:Y:S01]  /*14c10*/  FFMA.FTZ R4, R12, UR4, -R166.reuse ;  /* 0x000000040c047c23 */ /* 0x104fe200080108a6 */
[----:B---3--:R-:W-:Y:S01]  /*14c20*/  F2FP.F16.F32.PACK_AB R178, R220, R208 ;  /* 0x000000d0dcb2723e */ /* 0x008fe200000000ff */
[----:B------:R-:W-:Y:S02]  /*14c30*/  IMAD.MOV.U32 R134, RZ, RZ, R217 ;  /* 0x000000ffff867224 */ /* 0x000fe400078e00d9 */
[C---:B------:R-:W-:Y:S01]  /*14c40*/  FMUL.FTZ R70, R100.reuse, R70 ;  /* 0x0000004664467220 */ /* 0x040fe20000410000 */
[----:B------:R1:W-:Y:S01]  /*14c50*/  MUFU.EX2 R249, R4 ;  /* 0x0000000400f97308 */ /* 0x0003e20000000800 */
[C---:B------:R-:W-:Y:S01]  /*14c60*/  FMUL.FTZ R71, R100.reuse, R71 ;  /* 0x0000004764477220 */ /* 0x040fe20000410000 */
[C---:B------:R-:W-:Y:S01]  /*14c70*/  FMUL.FTZ R82, R100.reuse, R82 ;  /* 0x0000005264527220 */ /* 0x040fe20000410000 */
[C---:B------:R-:W-:Y:S01]  /*14c80*/  FMUL.FTZ R83, R100.reuse, R83 ;  /* 0x0000005364537220 */ /* 0x040fe20000410000 */
[----:B----4-:R-:W-:Y:S01]  /*14c90*/  FSEL R0, R105, RZ, P3 ;  /* 0x000000ff69007208 */ /* 0x010fe20001800000 */
        /* <DEDUP_REMOVED lines=9> */
[----:B-1----:R-:W-:Y:S09]  /*14d30*/  FFMA.FTZ R4, R11, UR4, -R166 ;  /* 0x000000040b047c23 */ /* 0x002ff200080108a6 */
[----:B------:R1:W4:Y:S01]  /*14d40*/  MUFU.EX2 R251, R4 ;  /* 0x0000000400fb7308 */ /* 0x0003220000000800 */
[----:B--2---:R-:W-:Y:S01]  /*14d50*/  FADD.FTZ R3, -R0, R106 ;  /* 0x0000006a00037221 */ /* 0x004fe20000010100 */
[----:B------:R-:W-:Y:S01]  /*14d60*/  FSEL R0, R102, RZ, P0 ;  /* 0x000000ff66007208 */ /* 0x000fe20000000000 */
[C---:B---3--:R-:W-:Y:S01]  /*14d70*/  FMUL.FTZ R5, R101.reuse, R113 ;  /* 0x0000007165057220 */ /* 0x048fe20000410000 */
[----:B------:R-:W-:Y:S01]  /*14d80*/  FMUL.FTZ R17, R101, R121 ;  /* 0x0000007965117220 */ /* 0x000fe20000410000 */
[----:B------:R-:W-:Y:S01]  /*14d90*/  FMUL.FTZ R2, R3, UR4 ;  /* 0x0000000403027c20 */ /* 0x000fe20008410000 */
[----:B------:R-:W-:Y:S01]  /*14da0*/  FFMA.FTZ R3, R25, UR4, -R165 ;  /* 0x0000000419037c23 */ /* 0x000fe200080108a5 */
[----:B------:R-:W-:Y:S01]  /*14db0*/  FADD.FTZ R0, -R0, R107 ;  /* 0x0000006b00007221 */ /* 0x000fe20000010100 */
[----:B------:R-:W-:Y:S01]  /*14dc0*/  FMUL.FTZ R32, R101, R132 ;  /* 0x0000008465207220 */ /* 0x000fe20000410000 */
[----:B-1----:R-:W-:Y:S01]  /*14dd0*/  FFMA.FTZ R4, R16, UR4, -R167 ;  /* 0x0000000410047c23 */ /* 0x002fe200080108a7 */
[----:B------:R1:W-:Y:S01]  /*14de0*/  MUFU.EX2 R240, R3 ;  /* 0x0000000300f07308 */ /* 0x0003e20000000800 */
[----:B------:R-:W-:Y:S01]  /*14df0*/  FMUL.FTZ R0, R0, UR4 ;  /* 0x0000000400007c20 */ /* 0x000fe20008410000 */
[----:B----4-:R-:W-:Y:S01]  /*14e00*/  F2FP.F16.F32.PACK_AB R179, R251, R249 ;  /* 0x000000f9fbb3723e */ /* 0x010fe200000000ff */
[C---:B------:R-:W-:Y:S01]  /*14e10*/  FMUL.FTZ R16, R101.reuse, R120 ;  /* 0x0000007865107220 */ /* 0x040fe20000410000 */
[C---:B------:R-:W-:Y:S01]  /*14e20*/  FMUL.FTZ R33, R101.reuse, R133 ;  /* 0x0000008565217220 */ /* 0x040fe20000410000 */
[----:B------:R-:W-:Y:S01]  /*14e30*/  IMAD.MOV.U32 R132, RZ, RZ, R209 ;  /* 0x000000ffff847224 */ /* 0x000fe200078e00d1 */
[----:B------:R-:W-:Y:S01]  /*14e40*/  LDSM.16.MT88.4 R120, [R226+0x9400] ;  /* 0x00940000e278783b */ /* 0x000fe20000004200 */
[----:B------:R-:W-:Y:S03]  /*14e50*/  MOV R133, R211 ;  /* 0x000000d300857202 */ /* 0x000fe60000000f00 */
[----:B------:R2:W3:Y:S01]  /*14e60*/  MUFU.EX2 R245, R4 ;  /* 0x0000000400f57308 */ /* 0x0004e20000000800 */
[----:B------:R-:W-:Y:S02]  /*14e70*/  IMAD.MOV.U32 R107, RZ, RZ, R64 ;  /* 0x000000ffff6b7224 */ /* 0x000fe400078e0040 */
[C---:B------:R-:W-:Y:S01]  /*14e80*/  FMUL.FTZ R64, R101.reuse, R168 ;  /* 0x000000a865407220 */ /* 0x040fe20000410000 */
[C---:B------:R-:W-:Y:S01]  /*14e90*/  FMUL.FTZ R68, R101.reuse, R68 ;  /* 0x0000004465447220 */ /* 0x040fe20000410000 */
[C---:B------:R-:W-:Y:S01]  /*14ea0*/  FMUL.FTZ R69, R101.reuse, R69 ;  /* 0x0000004565457220 */ /* 0x040fe20000410000 */
[C---:B------:R-:W-:Y:S01]  /*14eb0*/  FMUL.FTZ R80, R101.reuse, R80 ;  /* 0x0000005065507220 */ /* 0x040fe20000410000 */
[----:B------:R-:W-:Y:S01]  /*14ec0*/  FMUL.FTZ R81, R101, R81 ;  /* 0x0000005165517220 */ /* 0x000fe20000410000 */
[----:B------:R-:W-:Y:S02]  /*14ed0*/  FFMA.FTZ R106, R187, UR4, -R167 ;  /* 0x00000004bb6a7c23 */ /* 0x000fe400080108a7 */
[----:B------:R-:W4:Y:S01]  /*14ee0*/  MUFU.EX2 R2, R2 ;  /* 0x0000000200027308 */ /* 0x000f220000000800 */
[--C-:B-1----:R-:W-:Y:S01]  /*14ef0*/  FFMA.FTZ R3, R28, UR4, -R165.reuse ;  /* 0x000000041c037c23 */ /* 0x102fe200080108a5 */
[C---:B------:R-:W-:Y:S01]  /*14f00*/  FMUL.FTZ R84, R101.reuse, R84 ;  /* 0x0000005465547220 */ /* 0x040fe20000410000 */
[C---:B------:R-:W-:Y:S01]  /*14f10*/  FMUL.FTZ R85, R101.reuse, R85 ;  /* 0x0000005565557220 */ /* 0x040fe20000410000 */
[C---:B------:R-:W-:Y:S01]  /*14f20*/  FMUL.FTZ R96, R101.reuse, R96 ;  /* 0x0000006065607220 */ /* 0x040fe20000410000 */
[C---:B------:R-:W-:Y:S01]  /*14f30*/  FMUL.FTZ R97, R101.reuse, R97 ;  /* 0x0000006165617220 */ /* 0x040fe20000410000 */
[----:B------:R-:W-:Y:S04]  /*14f40*/  PLOP3.LUT P0, PT, PT, PT, UP0, 0x80, 0x0 ;  /* 0x000000000000781c */ /* 0x000fe80003f0f008 */
[----:B------:R1:W-:Y:S01]  /*14f50*/  MUFU.EX2 R239, R3 ;  /* 0x0000000300ef7308 */ /* 0x0003e20000000800 */
[----:B--2---:R-:W-:Y:S01]  /*14f60*/  FMUL.FTZ R4, R101, R112 ;  /* 0x0000007065047220 */ /* 0x004fe20000410000 */
[----:B---3--:R-:W-:Y:S01]  /*14f70*/  F2FP.F16.F32.PACK_AB R180, R246, R245 ;  /* 0x000000f5f6b4723e */ /* 0x008fe200000000ff */
[----:B------:R-:W-:Y:S05]  /*14f80*/  LDSM.16.MT88.4 R112, [R224+0xb000] ;  /* 0x00b00000e070783b */ /* 0x000fea0000004200 */
[-C--:B------:R-:W-:Y:S02]  /*14f90*/  HMMA.16816.F32 R4, R176, R20.reuse, R4 ;  /* 0x00000014b004723c */ /* 0x080fe40000001804 */
[----:B------:R-:W2:Y:S03]  /*14fa0*/  MUFU.EX2 R0, R0 ;  /* 0x0000000000007308 */ /* 0x000ea60000000800 */
[C---:B----4-:R-:W-:Y:S01]  /*14fb0*/  FMUL.FTZ R8, R2.reuse, R108 ;  /* 0x0000006c02087220 */ /* 0x050fe20000410000 */
[C---:B------:R-:W-:Y:S01]  /*14fc0*/  FMUL.FTZ R9, R2.reuse, R109 ;  /* 0x0000006d02097220 */ /* 0x040fe20000410000 */
[C---:B------:R-:W-:Y:S01]  /*14fd0*/  FMUL.FTZ R12, R2.reuse, R116 ;  /* 0x00000074020c7220 */ /* 0x040fe20000410000 */
[C---:B------:R-:W-:Y:S04]  /*14fe0*/  FMUL.FTZ R13, R2.reuse, R117 ;  /* 0x00000075020d7220 */ /* 0x040fe80000410000 */
[----:B------:R-:W-:Y:S01]  /*14ff0*/  MUFU.EX2 R217, R106 ;  /* 0x0000006a00d97308 */ /* 0x000fe20000000800 */
[----:B-1----:R-:W-:Y:S01]  /*15000*/  FFMA.FTZ R3, R185, UR4, -R166 ;  /* 0x00000004b9037c23 */ /* 0x002fe200080108a6 */
[C---:B------:R-:W-:Y:S01]  /*15010*/  FMUL.FTZ R28, R2.reuse, R136 ;  /* 0x00000088021c7220 */ /* 0x040fe20000410000 */
[----:B------:R-:W-:Y:S02]  /*15020*/  IMAD.MOV.U32 R136, RZ, RZ, R220 ;  /* 0x000000ffff887224 */ /* 0x000fe400078e00dc */
[C---:B------:R-:W-:Y:S01]  /*15030*/  FMUL.FTZ R24, R2.reuse, R124 ;  /* 0x0000007c02187220 */ /* 0x040fe20000410000 */
[C---:B------:R-:W-:Y:S01]  /*15040*/  FMUL.FTZ R25, R2.reuse, R125 ;  /* 0x0000007d02197220 */ /* 0x040fe20000410000 */
[----:B------:R-:W-:Y:S03]  /*15050*/  FMUL.FTZ R44, R2, R152 ;  /* 0x00000098022c7220 */ /* 0x000fe60000410000 */
[----:B------:R1:W-:Y:S01]  /*15060*/  MUFU.EX2 R222, R3 ;  /* 0x0000000300de7308 */ /* 0x0003e20000000800 */
[C---:B--2---:R-:W-:Y:S01]  /*15070*/  FMUL.FTZ R10, R0.reuse, R110 ;  /* 0x0000006e000a7220 */ /* 0x044fe20000410000 */
        /* <DEDUP_REMOVED lines=11> */
[----:B-1----:R-:W-:Y:S01]  /*15130*/  FFMA.FTZ R3, R188, UR4, -R165 ;  /* 0x00000004bc037c23 */ /* 0x002fe200080108a5 */
[C---:B------:R-:W-:Y:S03]  /*15140*/  HMMA.16816.F32 R16, R176.reuse, R22, R16 ;  /* 0x00000016b010723c */ /* 0x040fe60000001810 */
[----:B------:R1:W-:Y:S02]  /*15150*/  MUFU.EX2 R221, R3 ;  /* 0x0000000300dd7308 */ /* 0x0003e40000000800 */
[C---:B------:R-:W-:Y:S01]  /*15160*/  FMUL.FTZ R20, R101.reuse, R128 ;  /* 0x0000008065147220 */ /* 0x040fe20000410000 */
[C---:B------:R-:W-:Y:S01]  /*15170*/  FMUL.FTZ R21, R101.reuse, R129 ;  /* 0x0000008165157220 */ /* 0x040fe20000410000 */
[C---:B------:R-:W-:Y:S01]  /*15180*/  FMUL.FTZ R22, R100.reuse, R130 ;  /* 0x0000008264167220 */ /* 0x040fe20000410000 */
[----:B------:R-:W-:Y:S03]  /*15190*/  FMUL.FTZ R23, R100, R131 ;  /* 0x0000008364177220 */ /* 0x000fe60000410000 */
[----:B------:R-:W-:Y:S01]  /*151a0*/  MOV R131, R215 ;  /* 0x000000d700837202 */ /* 0x000fe20000000f00 */
[----:B------:R-:W-:Y:S01]  /*151b0*/  IMAD.MOV.U32 R130, RZ, RZ, R67 ;  /* 0x000000ffff827224 */ /* 0x000fe200078e0043 */
[----:B------:R-:W-:Y:S01]  /*151c0*/  MOV R128, R49 ;  /* 0x0000003100807202 */ /* 0x000fe20000000f00 */
[C---:B------:R-:W-:Y:S01]  /*151d0*/  FMUL.FTZ R49, R101.reuse, R149 ;  /* 0x0000009565317220 */ /* 0x040fe20000410000 */
[-C--:B------:R-:W-:Y:S03]  /*151e0*/  HMMA.16816.F32 R20, R176, R36.reuse, R20 ;  /* 0x00000024b014723c */ /* 0x080fe60000001814 */
[----:B------:R-:W-:Y:S01]  /*151f0*/  MOV R129, R65 ;  /* 0x0000004100817202 */ /* 0x000fe20000000f00 */
[----:B------:R-:W-:Y:S01]  /*15200*/  FMUL.FTZ R65, R101, R169 ;  /* 0x000000a965417220 */ /* 0x000fe20000410000 */
[----:B-1----:R-:W-:Y:S01]  /*15210*/  FFMA.FTZ R3, R189, UR4, -R165 ;  /* 0x00000004bd037c23 */ /* 0x002fe200080108a5 */
[C---:B------:R-:W-:Y:S03]  /*15220*/  HMMA.16816.F32 R24, R180.reuse, R36, R24 ;  /* 0x00000024b418723c */ /* 0x040fe60000001818 */
[----:B------:R1:W-:Y:S02]  /*15230*/  MUFU.EX2 R220, R3 ;  /* 0x0000000300dc7308 */ /* 0x0003e40000000800 */
[----:B------:R-:W-:Y:S01]  /*15240*/  FMUL.FTZ R43, R0, R143 ;  /* 0x0000008f002b7220 */ /* 0x000fe20000410000 */
[----:B------:R-:W-:Y:S02]  /*15250*/  IMAD.MOV.U32 R143, RZ, RZ, R216 ;  /* 0x000000ffff8f7224 */ /* 0x000fe400078e00d8 */
[----:B------:R-:W-:Y:S03]  /*15260*/  FFMA.FTZ R36, R29, UR4, -R166 ;  /* 0x000000041d247c23 */ /* 0x000fe600080108a6 */
[----:B------:R-:W-:Y:S01]  /*15270*/  FMUL.FTZ R29, R2, R137 ;  /* 0x00000089021d7220 */ /* 0x000fe20000410000 */
[----:B------:R-:W-:Y:S02]  /*15280*/  IMAD.MOV.U32 R137, RZ, RZ, R218 ;  /* 0x000000ffff897224 */ /* 0x000fe400078e00da */
[C---:B------:R-:W-:Y:S01]  /*15290*/  FMUL.FTZ R30, R0.reuse, R138 ;  /* 0x0000008a001e7220 */ /* 0x040fe20000410000 */
[----:B------:R-:W-:Y:S01]  /*152a0*/  FMUL.FTZ R31, R0, R139 ;  /* 0x0000008b001f7220 */ /* 0x000fe20000410000 */
[C---:B------:R-:W-:Y:S01]  /*152b0*/  FMUL.FTZ R67, R100.reuse, R171 ;  /* 0x000000ab64437220 */ /* 0x040fe20000410000 */
[----:B------:R-:W-:Y:S02]  /*152c0*/  IMAD.MOV.U32 R185, RZ, RZ, R51 ;  /* 0x000000ffffb97224 */ /* 0x000fe400078e0033 */
[----:B------:R-:W-:Y:S01]  /*152d0*/  FMUL.FTZ R51, R100, R151 ;  /* 0x0000009764337220 */ /* 0x000fe20000410000 */
[----:B------:R-:W-:Y:S02]  /*152e0*/  IMAD.MOV.U32 R138, RZ, RZ, R48 ;  /* 0x000000ffff8a7224 */ /* 0x000fe400078e0030 */
[C---:B------:R-:W-:Y:S01]  /*152f0*/  FMUL.FTZ R48, R101.reuse, R148 ;  /* 0x0000009465307220 */ /* 0x040fe20000410000 */
[----:B------:R-:W-:Y:S01]  /*15300*/  FMUL.FTZ R62, R0, R174 ;  /* 0x000000ae003e7220 */ /* 0x000fe20000410000 */
[-C--:B------:R-:W-:Y:S01]  /*15310*/  HMMA.16816.F32 R28, R180, R38.reuse, R28 ;  /* 0x00000026b41c723c */ /* 0x080fe2000000181c */
[----:B------:R3:W-:Y:S02]  /*15320*/  MUFU.EX2 R223, R36 ;  /* 0x0000002400df7308 */ /* 0x0007e40000000800 */
[----:B-1----:R-:W-:Y:S01]  /*15330*/  FFMA.FTZ R3, R190, UR4, -R166 ;  /* 0x00000004be037c23 */ /* 0x002fe200080108a6 */
[----:B------:R-:W-:Y:S01]  /*15340*/  FMUL.FTZ R63, R0, R175 ;  /* 0x000000af003f7220 */ /* 0x000fe20000410000 */
[----:B------:R-:W-:Y:S01]  /*15350*/  FMUL.FTZ R72, R2, R72 ;  /* 0x0000004802487220 */ /* 0x000fe20000410000 */
[C---:B------:R-:W-:Y:S05]  /*15360*/  HMMA.16816.F32 R32, R176.reuse, R38, R32 ;  /* 0x00000026b020723c */ /* 0x040fea0000001820 */
[----:B------:R1:W-:Y:S01]  /*15370*/  MUFU.EX2 R218, R3 ;  /* 0x0000000300da7308 */ /* 0x0003e20000000800 */
[----:B------:R-:W-:Y:S02]  /*15380*/  IMAD.MOV.U32 R188, RZ, RZ, R212 ;  /* 0x000000ffffbc7224 */ /* 0x000fe400078e00d4 */
[----:B------:R-:W-:Y:S03]  /*15390*/  FMUL.FTZ R47, R0, R155 ;  /* 0x0000009b002f7220 */ /* 0x000fe60000410000 */
[C---:B------:R-:W-:Y:S01]  /*153a0*/  FMUL.FTZ R38, R100.reuse, R146 ;  /* 0x0000009264267220 */ /* 0x040fe20000410000 */
[----:B------:R-:W-:Y:S02]  /*153b0*/  IMAD.MOV.U32 R146, RZ, RZ, R214 ;  /* 0x000000ffff927224 */ /* 0x000fe400078e00d6 */
[----:B------:R-:W-:Y:S01]  /*153c0*/  FMUL.FTZ R39, R100, R147 ;  /* 0x0000009364277220 */ /* 0x000fe20000410000 */
[----:B------:R-:W-:Y:S02]  /*153d0*/  IMAD.MOV.U32 R147, RZ, RZ, R213 ;  /* 0x000000ffff937224 */ /* 0x000fe400078e00d5 */
[----:B------:R-:W-:Y:S01]  /*153e0*/  FMUL.FTZ R45, R2, R153 ;  /* 0x00000099022d7220 */ /* 0x000fe20000410000 */
[----:B------:R-:W-:Y:S01]  /*153f0*/  IMAD.MOV.U32 R152, RZ, RZ, R210 ;  /* 0x000000ffff987224 */ /* 0x000fe200078e00d2 */
[----:B------:R-:W-:Y:S01]  /*15400*/  MOV R153, R207 ;  /* 0x000000cf00997202 */ /* 0x000fe20000000f00 */
[----:B------:R-:W-:Y:S02]  /*15410*/  IMAD.MOV.U32 R139, RZ, RZ, R208 ;  /* 0x000000ffff8b7224 */ /* 0x000fe400078e00d0 */
[----:B------:R-:W-:Y:S01]  /*15420*/  FMUL.FTZ R46, R0, R154 ;  /* 0x0000009a002e7220 */ /* 0x000fe20000410000 */
[----:B------:R-:W-:Y:S02]  /*15430*/  IMAD.MOV.U32 R155, RZ, RZ, R206 ;  /* 0x000000ffff9b7224 */ /* 0x000fe400078e00ce */
[C---:B---3--:R-:W-:Y:S01]  /*15440*/  FMUL.FTZ R36, R101.reuse, R144 ;  /* 0x0000009065247220 */ /* 0x048fe20000410000 */
[----:B-1----:R-:W-:Y:S01]  /*15450*/  FFMA.FTZ R3, R186, UR4, -R167 ;  /* 0x00000004ba037c23 */ /* 0x002fe200080108a7 */
[----:B------:R-:W-:Y:S02]  /*15460*/  IMAD.MOV.U32 R154, RZ, RZ, R61 ;  /* 0x000000ffff9a7224 */ /* 0x000fe400078e003d */
[C---:B------:R-:W-:Y:S01]  /*15470*/  FMUL.FTZ R37, R101.reuse, R145 ;  /* 0x0000009165257220 */ /* 0x040fe20000410000 */
[C---:B------:R-:W-:Y:S01]  /*15480*/  FMUL.FTZ R40, R2.reuse, R140 ;  /* 0x0000008c02287220 */ /* 0x040fe20000410000 */
[----:B------:R1:W3:Y:S01]  /*15490*/  MUFU.EX2 R216, R3 ;  /* 0x0000000300d87308 */ /* 0x0002e20000000800 */
[----:B------:R-:W-:Y:S01]  /*154a0*/  FMUL.FTZ R41, R2, R141 ;  /* 0x0000008d02297220 */ /* 0x000fe20000410000 */
[----:B------:R-:W-:Y:S01]  /*154b0*/  FMUL.FTZ R42, R0, R142 ;  /* 0x0000008e002a7220 */ /* 0x000fe20000410000 */
[----:B------:R-:W-:Y:S01]  /*154c0*/  FMUL.FTZ R61, R2, R173 ;  /* 0x000000ad023d7220 */ /* 0x000fe20000410000 */
[----:B------:R-:W-:Y:S01]  /*154d0*/  IMAD.MOV.U32 R141, RZ, RZ, R50 ;  /* 0x000000ffff8d7224 */ /* 0x000fe200078e0032 */
[-C--:B------:R-:W-:Y:S01]  /*154e0*/  HMMA.16816.F32 R36, R176, R52.reuse, R36 ;  /* 0x00000034b024723c */ /* 0x080fe20000001824 */
[----:B------:R-:W4:Y:S02]  /*154f0*/  LDL.LU R173, [R1+0xc] ;  /* 0x00000c0001ad7983 */ /* 0x000f240000300800 */
[----:B------:R-:W-:Y:S01]  /*15500*/  FMUL.FTZ R50, R100, R150 ;  /* 0x0000009664327220 */ /* 0x000fe20000410000 */
[----:B------:R-:W-:Y:S01]  /*15510*/  IMAD.MOV.U32 R140, RZ, RZ, R57 ;  /* 0x000000ffff8c7224 */ /* 0x000fe200078e0039 */
[----:B------:R-:W-:Y:S01]  /*15520*/  LDSM.16.MT88.4 R148, [R224+0xac00] ;  /* 0x00ac0000e094783b */ /* 0x000fe20000004200 */
[C---:B------:R-:W-:Y:S05]  /*15530*/  HMMA.16816.F32 R40, R180.reuse, R52, R40 ;  /* 0x00000034b428723c */ /* 0x040fea0000001828 */
[----:B------:R-:W-:Y:S01]  /*15540*/  FMUL.FTZ R57, R2, R157 ;  /* 0x0000009d02397220 */ /* 0x000fe20000410000 */
[-C--:B------:R-:W-:Y:S01]  /*15550*/  HMMA.16816.F32 R44, R180, R54.reuse, R44 ;  /* 0x00000036b42c723c */ /* 0x080fe2000000182c */
[----:B------:R-:W5:Y:S04]  /*15560*/  LDL.LU R159, [R1+0x8] ;  /* 0x00000800019f7983 */ /* 0x000f680000300800 */
[--C-:B-1----:R-:W-:Y:S01]  /*15570*/  FFMA.FTZ R3, R192, UR4, -R167.reuse ;  /* 0x00000004c0037c23 */ /* 0x102fe200080108a7 */
[C---:B------:R-:W-:Y:S01]  /*15580*/  HMMA.16816.F32 R48, R176.reuse, R54, R48 ;  /* 0x00000036b030723c */ /* 0x040fe20000001830 */
[----:B------:R-:W5:Y:S02]  /*15590*/  LDL.LU R158, [R1+0x4] ;  /* 0x00000400019e7983 */ /* 0x000f640000300800 */
[----:B------:R1:W-:Y:S02]  /*155a0*/  MUFU.EX2 R215, R3 ;  /* 0x0000000300d77308 */ /* 0x0003e40000000800 */
[----:B------:R-:W-:Y:S01]  /*155b0*/  MOV R142, R219 ;  /* 0x000000db008e7202 */ /* 0x000fe20000000f00 */
[C---:B------:R-:W-:Y:S01]  /*155c0*/  FMUL.FTZ R52, R101.reuse, R160 ;  /* 0x000000a065347220 */ /* 0x040fe20000410000 */
[----:B------:R-:W-:Y:S01]  /*155d0*/  FMUL.FTZ R53, R101, R161 ;  /* 0x000000a165357220 */ /* 0x000fe20000410000 */
[C---:B------:R-:W-:Y:S01]  /*155e0*/  FMUL.FTZ R54, R100.reuse, R162 ;  /* 0x000000a264367220 */ /* 0x040fe20000410000 */
[----:B------:R-:W5:Y:S04]  /*155f0*/  LDL.LU R157, [R1] ;  /* 0x00000000019d7983 */ /* 0x000f680000300800 */
[----:B------:R3:W-:Y:S01]  /*15600*/  MUFU.EX2 R219, R60 ;  /* 0x0000003c00db7308 */ /* 0x0007e20000000800 */
[----:B------:R-:W-:Y:S01]  /*15610*/  FMUL.FTZ R55, R100, R163 ;  /* 0x000000a364377220 */ /* 0x000fe20000410000 */
[----:B------:R-:W-:Y:S02]  /*15620*/  IMAD.MOV.U32 R145, RZ, RZ, R56 ;  /* 0x000000ffff917224 */ /* 0x000fe400078e0038 */
[----:B------:R-:W-:Y:S01]  /*15630*/  FMUL.FTZ R56, R2, R156 ;  /* 0x0000009c02387220 */ /* 0x000fe20000410000 */
[----:B------:R-:W-:Y:S02]  /*15640*/  IMAD.MOV.U32 R144, RZ, RZ, R66 ;  /* 0x000000ffff907224 */ /* 0x000fe400078e0042 */
[----:B------:R-:W-:Y:S01]  /*15650*/  FMUL.FTZ R66, R100, R170 ;  /* 0x000000aa64427220 */ /* 0x000fe20000410000 */
[----:B------:R-:W-:Y:S01]  /*15660*/  FMUL.FTZ R73, R2, R73 ;  /* 0x0000004902497220 */ /* 0x000fe20000410000 */
[----:B------:R-:W-:Y:S01]  /*15670*/  LDSM.16.MT88.4 R168, [R226+0xac00] ;  /* 0x00ac0000e2a8783b */ /* 0x000fe20000004200 */
[-C--:B--2---:R-:W-:Y:S03]  /*15680*/  HMMA.16816.F32 R52, R176, R108.reuse, R52 ;  /* 0x0000006cb034723c */ /* 0x084fe60000001834 */
[----:B-1----:R-:W-:Y:S01]  /*15690*/  FFMA.FTZ R3, R193, UR4, -R167 ;  /* 0x00000004c1037c23 */ /* 0x002fe200080108a7 */
[C---:B------:R-:W-:Y:S01]  /*156a0*/  FMUL.FTZ R74, R0.reuse, R74 ;  /* 0x0000004a004a7220 */ /* 0x040fe20000410000 */
[----:B------:R-:W-:Y:S01]  /*156b0*/  FMUL.FTZ R75, R0, R75 ;  /* 0x0000004b004b7220 */ /* 0x000fe20000410000 */
[C---:B------:R-:W-:Y:S01]  /*156c0*/  HMMA.16816.F32 R56, R180.reuse, R108, R56 ;  /* 0x0000006cb438723c */ /* 0x040fe20000001838 */
[----:B------:R1:W2:Y:S04]  /*156d0*/  MUFU.EX2 R214, R3 ;  /* 0x0000000300d67308 */ /* 0x0002a80000000800 */
[C---:B---3--:R-:W-:Y:S01]  /*156e0*/  FMUL.FTZ R60, R2.reuse, R172 ;  /* 0x000000ac023c7220 */ /* 0x048fe20000410000 */
[C---:B------:R-:W-:Y:S01]  /*156f0*/  FMUL.FTZ R76, R2.reuse, R76 ;  /* 0x0000004c024c7220 */ /* 0x040fe20000410000 */
[----:B------:R-:W-:Y:S01]  /*15700*/  FMUL.FTZ R77, R2, R77 ;  /* 0x0000004d024d7220 */ /* 0x000fe20000410000 */
[C---:B------:R-:W-:Y:S03]  /*15710*/  FMUL.FTZ R78, R0.reuse, R78 ;  /* 0x0000004e004e7220 */ /* 0x040fe60000410000 */
[----:B------:R-:W-:Y:S01]  /*15720*/  FMUL.FTZ R79, R0, R79 ;  /* 0x0000004f004f7220 */ /* 0x000fe20000410000 */
[-C--:B------:R-:W-:Y:S03]  /*15730*/  HMMA.16816.F32 R60, R180, R110.reuse, R60 ;  /* 0x0000006eb43c723c */ /* 0x080fe6000000183c */
[----:B------:R-:W-:Y:S01]  /*15740*/  F2FP.F16.F32.PACK_AB R116, R217, R216 ;  /* 0x000000d8d974723e */ /* 0x000fe200000000ff */
[C---:B------:R-:W-:Y:S01]  /*15750*/  FMUL.FTZ R88, R2.reuse, R88 ;  /* 0x0000005802587220 */ /* 0x040fe20000410000 */
[----:B------:R-:W-:Y:S01]  /*15760*/  FMUL.FTZ R89, R2, R89 ;  /* 0x0000005902597220 */ /* 0x000fe20000410000 */
[C---:B------:R-:W-:Y:S01]  /*15770*/  HMMA.16816.F32 R64, R176.reuse, R110, R64 ;  /* 0x0000006eb040723c */ /* 0x040fe20000001840 */
[----:B------:R-:W3:Y:S04]  /*15780*/  LDSM.16.MT88.4 R108, [R226+0xb000] ;  /* 0x00b00000e26c783b */ /* 0x000ee80000004200 */
[--C-:B-1----:R-:W-:Y:S01]  /*15790*/  FFMA.FTZ R3, R196, UR4, -R184.reuse ;  /* 0x00000004c4037c23 */ /* 0x102fe200080108b8 */
[-C--:B------:R-:W-:Y:S03]  /*157a0*/  HMMA.16816.F32 R68, R176, R112.reuse, R68 ;  /* 0x00000070b044723c */ /* 0x080fe60000001844 */
[----:B------:R1:W-:Y:S02]  /*157b0*/  MUFU.EX2 R213, R3 ;  /* 0x0000000300d57308 */ /* 0x0003e40000000800 */
[----:B--2---:R-:W-:Y:S01]  /*157c0*/  F2FP.F16.F32.PACK_AB R118, R214, R215 ;  /* 0x000000d7d676723e */ /* 0x004fe200000000ff */
[C---:B------:R-:W-:Y:S05]  /*157d0*/  HMMA.16816.F32 R72, R180.reuse, R112, R72 ;  /* 0x00000070b448723c */ /* 0x040fea0000001848 */
[C---:B------:R-:W-:Y:S01]  /*157e0*/  FMUL.FTZ R90, R0.reuse, R90 ;  /* 0x0000005a005a7220 */ /* 0x040fe20000410000 */
[-C--:B------:R-:W-:Y:S05]  /*157f0*/  HMMA.16816.F32 R76, R180, R114.reuse, R76 ;  /* 0x00000072b44c723c */ /* 0x080fea000000184c */
[----:B------:R-:W-:Y:S01]  /*15800*/  FMUL.FTZ R91, R0, R91 ;  /* 0x0000005b005b7220 */ /* 0x000fe20000410000 */
[C---:B------:R-:W-:Y:S01]  /*15810*/  HMMA.16816.F32 R80, R176.reuse, R114, R80 ;  /* 0x00000072b050723c */ /* 0x040fe20000001850 */
[----:B------:R-:W2:Y:S04]  /*15820*/  LDSM.16.MT88.4 R112, [R224+0x9400] ;  /* 0x00940000e070783b */ /* 0x000ea80000004200 */
[--C-:B-1----:R-:W-:Y:S01]  /*15830*/  FFMA.FTZ R3, R198, UR4, -R184.reuse ;  /* 0x00000004c6037c23 */ /* 0x102fe200080108b8 */
[C---:B------:R-:W-:Y:S01]  /*15840*/  FMUL.FTZ R92, R2.reuse, R92 ;  /* 0x0000005c025c7220 */ /* 0x040fe20000410000 */
[----:B------:R-:W-:Y:S01]  /*15850*/  FMUL.FTZ R93, R2, R93 ;  /* 0x0000005d025d7220 */ /* 0x000fe20000410000 */
[C---:B------:R-:W-:Y:S01]  /*15860*/  FMUL.FTZ R94, R0.reuse, R94 ;  /* 0x0000005e005e7220 */ /* 0x040fe20000410000 */
[----:B------:R1:W2:Y:S02]  /*15870*/  MUFU.EX2 R212, R3 ;  /* 0x0000000300d47308 */ /* 0x0002a40000000800 */
[----:B------:R-:W-:Y:S01]  /*15880*/  FMUL.FTZ R95, R0, R95 ;  /* 0x0000005f005f7220 */ /* 0x000fe20000410000 */
[----:B------:R-:W-:Y:S01]  /*15890*/  FFMA.FTZ R106, R194, UR4, -R184 ;  /* 0x00000004c26a7c23 */ /* 0x000fe200080108b8 */
[----:B------:R-:W-:Y:S01]  /*158a0*/  IMAD.MOV.U32 R172, RZ, RZ, R139 ;  /* 0x000000ffffac7224 */ /* 0x000fe200078e008b */
[----:B------:R-:W-:Y:S01]  /*158b0*/  MOV R174, R137 ;  /* 0x0000008900ae7202 */ /* 0x000fe20000000f00 */
[----:B------:R-:W-:Y:S01]  /*158c0*/  IMAD.MOV.U32 R156, RZ, RZ, R138 ;  /* 0x000000ffff9c7224 */ /* 0x000fe200078e008a */
[-C--:B---3--:R-:W-:Y:S03]  /*158d0*/  HMMA.16816.F32 R84, R176, R108.reuse, R84 ;  /* 0x0000006cb054723c */ /* 0x088fe60000001854 */
[----:B------:R-:W-:Y:S03]  /*158e0*/  MUFU.EX2 R211, R106 ;  /* 0x0000006a00d37308 */ /* 0x000fe60000000800 */
[C---:B------:R-:W-:Y:S05]  /*158f0*/  HMMA.16816.F32 R88, R180.reuse, R108, R88 ;  /* 0x0000006cb458723c */ /* 0x040fea0000001858 */
[----:B-1----:R-:W-:Y:S01]  /*15900*/  FFMA.FTZ R3, R195, UR4, -R184 ;  /* 0x00000004c3037c23 */ /* 0x002fe200080108b8 */
[-C--:B------:R-:W-:Y:S03]  /*15910*/  HMMA.16816.F32 R92, R180, R110.reuse, R92 ;  /* 0x0000006eb45c723c */ /* 0x080fe6000000185c */
[----:B------:R1:W3:Y:S02]  /*15920*/  MUFU.EX2 R210, R3 ;  /* 0x0000000300d27308 */ /* 0x0002e40000000800 */
[----:B------:R-:W-:Y:S01]  /*15930*/  F2FP.F16.F32.PACK_AB R108, R239, R240 ;  /* 0x000000f0ef6c723e */ /* 0x000fe200000000ff */
[----:B------:R-:W-:Y:S05]  /*15940*/  HMMA.16816.F32 R96, R176, R110, R96 ;  /* 0x0000006eb060723c */ /* 0x000fea0000001860 */
[----:B------:R-:W-:Y:S02]  /*15950*/  F2FP.F16.F32.PACK_AB R109, R222, R223 ;  /* 0x000000dfde6d723e */ /* 0x000fe400000000ff */
[----:B------:R-:W-:Y:S04]  /*15960*/  F2FP.F16.F32.PACK_AB R110, R220, R221 ;  /* 0x000000dddc6e723e */ /* 0x000fe800000000ff */
[----:B------:R-:W-:Y:S02]  /*15970*/  F2FP.F16.F32.PACK_AB R111, R219, R218 ;  /* 0x000000dadb6f723e */ /* 0x000fe400000000ff */
[----:B--2---:R-:W-:Y:S01]  /*15980*/  F2FP.F16.F32.PACK_AB R117, R212, R213 ;  /* 0x000000d5d475723e */ /* 0x004fe200000000ff */
[--C-:B-1----:R-:W-:Y:S01]  /*15990*/  FFMA.FTZ R3, R200, UR4, -R165.reuse ;  /* 0x00000004c8037c23 */ /* 0x102fe200080108a5 */
[----:B---3--:R-:W-:Y:S03]  /*159a0*/  F2FP.F16.F32.PACK_AB R119, R210, R211 ;  /* 0x000000d3d277723e */ /* 0x008fe600000000ff */
[-C--:B------:R-:W-:Y:S01]  /*159b0*/  HMMA.16816.F32 R4, R108, R112.reuse, R4 ;  /* 0x000000706c04723c */ /* 0x080fe20000001804 */
[----:B------:R1:W-:Y:S05]  /*159c0*/  MUFU.EX2 R208, R3 ;  /* 0x0000000300d07308 */ /* 0x0003ea0000000800 */
        /* <DEDUP_REMOVED lines=17> */
[----:B------:R-:W3:Y:S04]  /*15ae0*/  LDSM.16.MT88.4 R124, [R226+0xb400] ;  /* 0x00b40000e27c783b */ /* 0x000ee80000004200 */
[--C-:B-1----:R-:W-:Y:S01]  /*15af0*/  FFMA.FTZ R3, R205, UR4, -R166.reuse ;  /* 0x00000004cd037c23 */ /* 0x102fe200080108a6 */
[-C--:B--2---:R-:W-:Y:S03]  /*15b00*/  HMMA.16816.F32 R52, R108, R112.reuse, R52 ;  /* 0x000000706c34723c */ /* 0x084fe60000001834 */
[----:B------:R1:W2:Y:S03]  /*15b10*/  MUFU.EX2 R205, R3 ;  /* 0x0000000300cd7308 */ /* 0x0002a60000000800 */
[C---:B------:R-:W-:Y:S06]  /*15b20*/  HMMA.16816.F32 R56, R116.reuse, R112, R56 ;  /* 0x000000707438723c */ /* 0x040fec0000001838 */
[-C--:B------:R-:W-:Y:S06]  /*15b30*/  HMMA.16816.F32 R60, R116, R114.reuse, R60 ;  /* 0x00000072743c723c */ /* 0x080fec000000183c */
[C---:B------:R-:W-:Y:S01]  /*15b40*/  HMMA.16816.F32 R64, R108.reuse, R114, R64 ;  /* 0x000000726c40723c */ /* 0x040fe20000001840 */
[----:B------:R-:W5:Y:S04]  /*15b50*/  LDSM.16.MT88.4 R112, [R224+0x9800] ;  /* 0x00980000e070783b */ /* 0x000f680000004200 */
        /* <DEDUP_REMOVED lines=8> */
[-C--:B------:R-:W-:Y:S03]  /*15be0*/  HMMA.16816.F32 R84, R108, R124.reuse, R84 ;  /* 0x0000007c6c54723c */ /* 0x080fe60000001854 */
[----:B------:R1:W2:Y:S03]  /*15bf0*/  MUFU.EX2 R207, R3 ;  /* 0x0000000300cf7308 */ /* 0x0002a60000000800 */
[C---:B------:R-:W-:Y:S06]  /*15c00*/  HMMA.16816.F32 R88, R116.reuse, R124, R88 ;  /* 0x0000007c7458723c */ /* 0x040fec0000001858 */
[-C--:B------:R-:W-:Y:S06]  /*15c10*/  HMMA.16816.F32 R92, R116, R126.reuse, R92 ;  /* 0x0000007e745c723c */ /* 0x080fec000000185c */
[----:B------:R-:W-:Y:S01]  /*15c20*/  HMMA.16816.F32 R96, R108, R126, R96 ;  /* 0x0000007e6c60723c */ /* 0x000fe20000001860 */
[----:B------:R-:W3:Y:S04]  /*15c30*/  LDSM.16.MT88.4 R124, [R224+0xa800] ;  /* 0x00a80000e07c783b */ /* 0x000ee80000004200 */
[----:B-1----:R-:W-:Y:S02]  /*15c40*/  FFMA.FTZ R3, R155, UR4, -R166 ;  /* 0x000000049b037c23 */ /* 0x002fe400080108a6 */
[----:B------:R-:W-:Y:S02]  /*15c50*/  F2FP.F16.F32.PACK_AB R108, R209, R208 ;  /* 0x000000d0d16c723e */ /* 0x000fe400000000ff */
[----:B------:R1:W-:Y:S02]  /*15c60*/  MUFU.EX2 R202, R3 ;  /* 0x0000000300ca7308 */ /* 0x0003e40000000800 */
[----:B--2---:R-:W-:Y:S02]  /*15c70*/  F2FP.F16.F32.PACK_AB R109, R205, R204 ;  /* 0x000000cccd6d723e */ /* 0x004fe400000000ff */
[----:B------:R-:W-:Y:S01]  /*15c80*/  F2FP.F16.F32.PACK_AB R110, R207, R206 ;  /* 0x000000cecf6e723e */ /* 0x000fe200000000ff */
[----:B----4-:R-:W-:Y:S01]  /*15c90*/  FFMA.FTZ R101, R101, R173, R174 ;  /* 0x000000ad65657223 */ /* 0x010fe200000100ae */
[----:B-1----:R-:W-:Y:S04]  /*15ca0*/  FFMA.FTZ R3, R154, UR4, -R166 ;  /* 0x000000049a037c23 */ /* 0x002fe800080108a6 */
[----:B------:R1:W2:Y:S01]  /*15cb0*/  MUFU.EX2 R203, R3 ;  /* 0x0000000300cb7308 */ /* 0x0002a20000000800 */
[----:B-----5:R-:W-:Y:S01]  /*15cc0*/  FFMA.FTZ R100, R100, R159, R250 ;  /* 0x0000009f64647223 */ /* 0x020fe200000100fa */
[----:B------:R-:W-:Y:S01]  /*15cd0*/  FFMA.FTZ R2, R2, R158, R245 ;  /* 0x0000009e02027223 */ /* 0x000fe200000100f5 */
[--C-:B-1----:R-:W-:Y:S01]  /*15ce0*/  FFMA.FTZ R3, R153, UR4, -R167.reuse ;  /* 0x0000000499037c23 */ /* 0x102fe200080108a7 */
[----:B--2---:R-:W-:Y:S02]  /*15cf0*/  F2FP.F16.F32.PACK_AB R111, R203, R202 ;  /* 0x000000cacb6f723e */ /* 0x004fe400000000ff */
[----:B------:R-:W-:Y:S04]  /*15d00*/  FADD.FTZ R2, R246, R2 ;  /* 0x00000002f6027221 */ /* 0x000fe80000010000 */
[----:B------:R1:W-:Y:S01]  /*15d10*/  MUFU.EX2 R200, R3 ;  /* 0x0000000300c87308 */ /* 0x0003e20000000800 */
[----:B------:R-:W-:Y:S01]  /*15d20*/  FADD.FTZ R2, R247, R2 ;  /* 0x00000002f7027221 */ /* 0x000fe20000010000 */
[-C--:B------:R-:W-:Y:S03]  /*15d30*/  HMMA.16816.F32 R4, R108, R112.reuse, R4 ;  /* 0x000000706c04723c */ /* 0x080fe60000001804 */
[--C-:B-1----:R-:W-:Y:S05]  /*15d40*/  FFMA.FTZ R3, R152, UR4, -R167.reuse ;  /* 0x0000000498037c23 */ /* 0x102fea00080108a7 */
[----:B------:R1:W2:Y:S03]  /*15d50*/  MUFU.EX2 R198, R3 ;  /* 0x0000000300c67308 */ /* 0x0002a60000000800 */
[--C-:B-1----:R-:W-:Y:S01]  /*15d60*/  FFMA.FTZ R3, R197, UR4, -R167.reuse ;  /* 0x00000004c5037c23 */ /* 0x102fe200080108a7 */
[----:B--2---:R-:W-:Y:S06]  /*15d70*/  F2FP.F16.F32.PACK_AB R116, R198, R200 ;  /* 0x000000c8c674723e */ /* 0x004fec00000000ff */
        /* <DEDUP_REMOVED lines=41> */
[-C--:B---3--:R-:W-:Y:S03]  /*16010*/  HMMA.16816.F32 R68, R108, R120.reuse, R68 ;  /* 0x000000786c44723c */ /* 0x088fe60000001844 */
[----:B------:R1:W-:Y:S02]  /*16020*/  MUFU.EX2 R190, R3 ;  /* 0x0000000300be7308 */ /* 0x0003e40000000800 */
[----:B------:R-:W-:Y:S01]  /*16030*/  FFMA.FTZ R165, R185, UR4, -R165 ;  /* 0x00000004b9a57c23 */ /* 0x000fe200080108a5 */
[C---:B------:R-:W-:Y:S07]  /*16040*/  HMMA.16816.F32 R72, R116.reuse, R120, R72 ;  /* 0x000000787448723c */ /* 0x040fee0000001848 */
[----:B------:R2:W3:Y:S01]  /*16050*/  MUFU.EX2 R188, R165 ;  /* 0x000000a500bc7308 */ /* 0x0004e20000000800 */
[-C--:B------:R-:W-:Y:S06]  /*16060*/  HMMA.16816.F32 R76, R116, R122.reuse, R76 ;  /* 0x0000007a744c723c */ /* 0x080fec000000184c */
[C---:B------:R-:W-:Y:S05]  /*16070*/  HMMA.16816.F32 R80, R108.reuse, R122, R80 ;  /* 0x0000007a6c50723c */ /* 0x040fea0000001850 */
[--C-:B-1----:R-:W-:Y:S01]  /*16080*/  FFMA.FTZ R3, R135, UR4, -R166.reuse ;  /* 0x0000000487037c23 */ /* 0x102fe200080108a6 */
[-C--:B----4-:R-:W-:Y:S03]  /*16090*/  HMMA.16816.F32 R84, R108, R124.reuse, R84 ;  /* 0x0000007c6c54723c */ /* 0x090fe60000001854 */
[----:B------:R1:W-:Y:S02]  /*160a0*/  MUFU.EX2 R187, R3 ;  /* 0x0000000300bb7308 */ /* 0x0003e40000000800 */
[----:B------:R-:W-:Y:S01]  /*160b0*/  FFMA.FTZ R166, R134, UR4, -R166 ;  /* 0x0000000486a67c23 */ /* 0x000fe200080108a6 */
[C---:B------:R-:W-:Y:S07]  /*160c0*/  HMMA.16816.F32 R88, R116.reuse, R124, R88 ;  /* 0x0000007c7458723c */ /* 0x040fee0000001858 */
[----:B------:R3:W-:Y:S01]  /*160d0*/  MUFU.EX2 R186, R166 ;  /* 0x000000a600ba7308 */ /* 0x0007e20000000800 */
[-C--:B------:R-:W-:Y:S03]  /*160e0*/  HMMA.16816.F32 R92, R116, R126.reuse, R92 ;  /* 0x0000007e745c723c */ /* 0x080fe6000000185c */
[----:B--2---:R-:W-:Y:S03]  /*160f0*/  F2FP.F16.F32.PACK_AB R165, R189, R191 ;  /* 0x000000bfbda5723e */ /* 0x004fe600000000ff */
[----:B------:R-:W-:Y:S05]  /*16100*/  HMMA.16816.F32 R96, R108, R126, R96 ;  /* 0x0000007e6c60723c */ /* 0x000fea0000001860 */
[--C-:B-1----:R-:W-:Y:S04]  /*16110*/  FFMA.FTZ R3, R133, UR4, -R167.reuse ;  /* 0x0000000485037c23 */ /* 0x102fe800080108a7 */
[----:B------:R1:W-:Y:S02]  /*16120*/  MUFU.EX2 R183, R3 ;  /* 0x0000000300b77308 */ /* 0x0003e40000000800 */
[----:B---3--:R-:W-:Y:S01]  /*16130*/  F2FP.F16.F32.PACK_AB R166, R188, R190 ;  /* 0x000000bebca6723e */ /* 0x008fe200000000ff */
[--C-:B-1----:R-:W-:Y:S07]  /*16140*/  FFMA.FTZ R3, R131, UR4, -R167.reuse ;  /* 0x0000000483037c23 */ /* 0x102fee00080108a7 */
[----:B------:R1:W2:Y:S02]  /*16150*/  MUFU.EX2 R185, R3 ;  /* 0x0000000300b97308 */ /* 0x0002a40000000800 */
[--C-:B-1----:R-:W-:Y:S01]  /*16160*/  FFMA.FTZ R3, R130, UR4, -R167.reuse ;  /* 0x0000000482037c23 */ /* 0x102fe200080108a7 */
[----:B------:R-:W-:Y:S01]  /*16170*/  FFMA.FTZ R167, R129, UR4, -R167 ;  /* 0x0000000481a77c23 */ /* 0x000fe200080108a7 */
[----:B--2---:R-:W-:Y:S06]  /*16180*/  F2FP.F16.F32.PACK_AB R176, R185, R183 ;  /* 0x000000b7b9b0723e */ /* 0x004fec00000000ff */
[----:B------:R1:W-:Y:S10]  /*16190*/  MUFU.EX2 R182, R3 ;  /* 0x0000000300b67308 */ /* 0x0003f40000000800 */
[----:B------:R2:W3:Y:S01]  /*161a0*/  MUFU.EX2 R181, R167 ;  /* 0x000000a700b57308 */ /* 0x0004e20000000800 */
[--C-:B-1----:R-:W-:Y:S09]  /*161b0*/  FFMA.FTZ R3, R107, UR4, -R184.reuse ;  /* 0x000000046b037c23 */ /* 0x102ff200080108b8 */
        /* <DEDUP_REMOVED lines=8> */
[----:B------:R-:W2:Y:S01]  /*16240*/  LDSM.16.MT88.4 R132, [R226+0x9c00] ;  /* 0x009c0000e284783b */ /* 0x000ea20000004200 */
[----:B------:R-:W-:Y:S05]  /*16250*/  F2FP.F16.F32.PACK_AB R164, R193, R192 ;  /* 0x000000c0c1a4723e */ /* 0x000fea00000000ff */
[----:B------:R4:W-:Y:S01]  /*16260*/  MUFU.EX2 R106, R3 ;  /* 0x00000003006a7308 */ /* 0x0009e20000000800 */
[----:B---3--:R-:W-:Y:S09]  /*16270*/  F2FP.F16.F32.PACK_AB R177, R180, R107 ;  /* 0x0000006bb4b1723e */ /* 0x008ff200000000ff */
[----:B------:R-:W3:Y:S01]  /*16280*/  MUFU.EX2 R184, R184 ;  /* 0x000000b800b87308 */ /* 0x000ee20000000800 */
[-C--:B-1----:R-:W-:Y:S01]  /*16290*/  HMMA.16816.F32 R112, R164, R128.reuse, R4 ;  /* 0x00000080a470723c */ /* 0x082fe20000001804 */
[----:B------:R-:W1:Y:S04]  /*162a0*/  LDSM.16.MT88.4 R4, [R224+0xbc00] ;  /* 0x00bc0000e004783b */ /* 0x000e680000004200 */
[----:B----4-:R-:W-:Y:S01]  /*162b0*/  FFMA.FTZ R3, R0, R157, R241 ;  /* 0x0000009d00037223 */ /* 0x010fe200000100f1 */
[----:B------:R-:W-:Y:S01]  /*162c0*/  FADD.FTZ R0, R252, R100 ;  /* 0x00000064fc007221 */ /* 0x000fe20000010000 */
[----:B------:R-:W-:Y:S01]  /*162d0*/  IMAD.MOV.U32 R100, RZ, RZ, R104 ;  /* 0x000000ffff647224 */ /* 0x000fe200078e0068 */
[----:B---3--:R-:W-:Y:S03]  /*162e0*/  F2FP.F16.F32.PACK_AB R179, R184, R106 ;  /* 0x0000006ab8b3723e */ /* 0x008fe600000000ff */
[----:B------:R-:W-:Y:S01]  /*162f0*/  FADD.FTZ R3, R242, R3 ;  /* 0x00000003f2037221 */ /* 0x000fe20000010000 */
[----:B------:R-:W-:Y:S03]  /*16300*/  FADD.FTZ R0, R249, R0 ;  /* 0x00000000f9007221 */ /* 0x000fe60000010000 */
[C---:B------:R-:W-:Y:S01]  /*16310*/  HMMA.16816.F32 R108, R176.reuse, R128, R8 ;  /* 0x00000080b06c723c */ /* 0x040fe20000001808 */
[----:B------:R-:W3:Y:S03]  /*16320*/  LDSM.16.MT88.4 R8, [R226+0xbc00] ;  /* 0x00bc0000e208783b */ /* 0x000ee60000004200 */
[----:B------:R-:W-:Y:S02]  /*16330*/  FADD.FTZ R3, R244, R3 ;  /* 0x00000003f4037221 */ /* 0x000fe40000010000 */
[-C--:B------:R-:W-:Y:S06]  /*16340*/  HMMA.16816.F32 R116, R176, R130.reuse, R12 ;  /* 0x00000082b074723c */ /* 0x080fec000000180c */
[C---:B------:R-:W-:Y:S05]  /*16350*/  HMMA.16816.F32 R120, R164.reuse, R130, R16 ;  /* 0x00000082a478723c */ /* 0x040fea0000001810 */
[----:B------:R-:W-:Y:S01]  /*16360*/  FADD.FTZ R12, R251, R0 ;  /* 0x00000000fb0c7221 */ /* 0x000fe20000010000 */
[-C--:B--2---:R-:W-:Y:S05]  /*16370*/  HMMA.16816.F32 R128, R164, R132.reuse, R20 ;  /* 0x00000084a480723c */ /* 0x084fea0000001814 */
[----:B------:R-:W-:Y:S01]  /*16380*/  FADD.FTZ R12, R223, R12 ;  /* 0x0000000cdf0c7221 */ /* 0x000fe20000010000 */
[C---:B------:R-:W-:Y:S05]  /*16390*/  HMMA.16816.F32 R124, R176.reuse, R132, R24 ;  /* 0x00000084b07c723c */ /* 0x040fea0000001818 */
[----:B------:R-:W-:Y:S02]  /*163a0*/  IMAD.MOV.U32 R15, RZ, RZ, R136 ;  /* 0x000000ffff0f7224 */ /* 0x000fe400078e0088 */
[----:B------:R-:W-:Y:S01]  /*163b0*/  FADD.FTZ R0, R248, R2 ;  /* 0x00000002f8007221 */ /* 0x000fe20000010000 */
[-C--:B------:R-:W-:Y:S03]  /*163c0*/  HMMA.16816.F32 R136, R176, R134.reuse, R28 ;  /* 0x00000086b088723c */ /* 0x080fe6000000181c */
[----:B------:R-:W-:Y:S01]  /*163d0*/  FADD.FTZ R2, R243, R3 ;  /* 0x00000003f3027221 */ /* 0x000fe20000010000 */
[----:B------:R-:W-:Y:S02]  /*163e0*/  FADD.FTZ R3, R216, R0 ;  /* 0x00000000d8037221 */ /* 0x000fe40000010000 */
        /* <DEDUP_REMOVED lines=66> */
[----:B------:R-:W-:Y:S01]  /*16810*/  FADD.FTZ R2, R181, R2 ;  /* 0x00000002b5027221 */ /* 0x000fe20000010000 */
[----:B------:R-:W-:Y:S01]  /*16820*/  FADD.FTZ R0, R184, R0 ;  /* 0x00000000b8007221 */ /* 0x000fe20000010000 */
[----:B------:R-:W-:Y:S02]  /*16830*/  IMAD.MOV.U32 R106, RZ, RZ, R103 ;  /* 0x000000ffff6a7224 */ /* 0x000fe400078e0067 */
[----:B------:R1:W-:Y:S04]  /*16840*/  STL [R1+0x8], R3 ;  /* 0x0000080301007387 */ /* 0x0003e80000100800 */
[----:B------:R2:W-:Y:S04]  /*16850*/  STL [R1+0x4], R2 ;  /* 0x0000040201007387 */ /* 0x0005e80000100800 */
[----:B------:R2:W-:Y:S01]  /*16860*/  STL [R1], R0 ;  /* 0x0000000001007387 */ /* 0x0005e20000100800 */
[----:B-1----:R-:W-:Y:S01]  /*16870*/  MOV R3, R105 ;  /* 0x0000006900037202 */ /* 0x002fe20000000f00 */
[----:B------:R-:W-:Y:S06]  /*16880*/  @P0 BRA `(.L_x_1045) ;  /* 0xffffffb800140947 */ /* 0x000fec000383ffff */
.L_x_1044:
[----:B------:R-:W3:Y:S04]  /*16890*/  LDL.LU R8, [R1+0xc] ;  /* 0x00000c0001087983 */ /* 0x000ee80000300800 */
[----:B------:R-:W4:Y:S04]  /*168a0*/  LDL.LU R7, [R1+0x8] ;  /* 0x0000080001077983 */ /* 0x000f280000300800 */
[----:B------:R-:W2:Y:S04]  /*168b0*/  LDL.LU R6, [R1+0x4] ;  /* 0x0000040001067983 */ /* 0x000ea80000300800 */
[----:B------:R-:W2:Y:S01]  /*168c0*/  LDL.LU R5, [R1] ;  /* 0x0000000001057983 */ /* 0x000ea20000300800 */
        /* <DEDUP_REMOVED lines=77> */
.L_x_1048:
        /* <DEDUP_REMOVED lines=23> */
.L_x_1049:
        /* <DEDUP_REMOVED lines=296> */
.L_x_1051:
[----:B------:R-:W-:Y:S05]  /*18190*/  BSYNC B0 ;  /* 0x0000000000007941 */ /* 0x000fea0003800000 */
.L_x_1050:
        /* <DEDUP_REMOVED lines=39> */
.L_x_1053:
[----:B------:R-:W-:Y:S05]  /*18410*/  BSYNC B0 ;  /* 0x0000000000007941 */ /* 0x000fea0003800000 */
.L_x_1052:
        /* <DEDUP_REMOVED lines=24> */
.L_x_1055:
[----:B------:R-:W-:Y:S05]  /*185a0*/  BSYNC B0 ;  /* 0x0000000000007941 */ /* 0x000fea0003800000 */
.L_x_1054:
        /* <DEDUP_REMOVED lines=24> */
.L_x_1057:
[----:B------:R-:W-:Y:S05]  /*18730*/  BSYNC B0 ;  /* 0x0000000000007941 */ /* 0x000fea0003800000 */
.L_x_1056:
        /* <DEDUP_REMOVED lines=23> */
.L_x_1058:
        /* <DEDUP_REMOVED lines=13> */
.L_x_1227:


//--------------------- .text._ZN5flash16flash_fwd_kernelI23Flash_fwd_kernel_traitsILi96ELi128ELi64ELi4ELb0ELb0EN7cutlass6half_tE19Flash_kernel_traitsILi96ELi128ELi64ELi4ES3_EELb1ELb0ELb1ELb1ELb0ELb0ELb0ELb1EEEvNS_16Flash_fwd_paramsE --------------------------
	.section	.text._ZN5flash16flash_fwd_kernelI23Flash_fwd_kernel_traitsILi96ELi128ELi64ELi4ELb0ELb0EN7cutlass6half_tE19Flash_kernel_traitsILi96ELi128ELi64ELi4ES3_EELb1ELb0ELb1ELb1ELb0ELb0ELb0ELb1EEEvNS_16Flash_fwd_paramsE,"ax",@progbits
	.align	128
        .global         _ZN5flash16flash_fwd_kernelI23Flash_fwd_kernel_traitsILi96ELi128ELi64ELi4ELb0ELb0EN7cutlass6half_tE19Flash_kernel_traitsILi96ELi128ELi64ELi4ES3_EELb1ELb0ELb1ELb1ELb0ELb0ELb0ELb1EEEvNS_16Flash_fwd_paramsE
        .type           _ZN5flash16flash_fwd_kernelI23Flash_fwd_kernel_traitsILi96ELi128ELi64ELi4ELb0ELb0EN7cutlass6half_tE19Flash_kernel_traitsILi96ELi128ELi64ELi4ES3_EELb1ELb0ELb1ELb1ELb0ELb0ELb0ELb1EEEvNS_16Flash_fwd_paramsE,@function
        .size           _ZN5flash16flash_fwd_kernelI23Flash_fwd_kernel_traitsILi96ELi128ELi64ELi4ELb0ELb0EN7cutlass6half_tE19Flash_kernel_traitsILi96ELi128ELi64ELi4ES3_EELb1ELb0ELb1ELb1ELb0ELb0ELb0ELb1EEEvNS_16Flash_fwd_paramsE,(.L_x_1204 - _ZN5flash16flash_fwd_kernelI23Flash_fwd_kernel_traitsILi96ELi128ELi64ELi4ELb0ELb0EN7cutlass6half_tE19Flash_kernel_traitsILi96ELi128ELi64ELi4ES3_EELb1ELb0ELb1ELb1ELb0ELb0ELb0ELb1EEEvNS_16Flash_fwd_paramsE)
        .other          _ZN5flash16flash_fwd_kernelI23Flash_fwd_kernel_traitsILi96ELi128ELi64ELi4ELb0ELb0EN7cutlass6half_tE19Flash_kernel_traitsILi96ELi128ELi64ELi4ES3_EELb1ELb0ELb1ELb1ELb0ELb0ELb0ELb1EEEvNS_16Flash_fwd_paramsE,@"STO_CUDA_ENTRY STV_DEFAULT"
_ZN5flash16flash_fwd_kernelI23Flash_fwd_kernel_traitsILi96ELi128ELi64ELi4ELb0ELb0EN7cutlass6half_tE19Flash_kernel_traitsILi96ELi128ELi64ELi4ES3_EELb1ELb0ELb1ELb1ELb0ELb0ELb0ELb1EEEvNS_16Flash_fwd_paramsE:
.text._ZN5flash16flash_fwd_kernelI23Flash_fwd_kernel_traitsILi96ELi128ELi64ELi4ELb0ELb0EN7cutlass6half_tE19Flash_kernel_traitsILi96ELi128ELi64ELi4ES3_EELb1ELb0ELb1ELb1ELb0ELb0ELb0ELb1EEEvNS_16Flash_fwd_paramsE:
[----:B------:R-:W1:Y:S08]  /*0000*/  LDC R1, c[0x0][0x28] ;  /* 0x00000a00ff017b82 */ /* 0x000e700000000800 */
[----:B------:R-:W2:Y:S01]  /*0010*/  LDC.64 R172, c[0x0][0x198] ;  /* 0x00006600ffac7b82 */ /* 0x000ea20000000a00 */
[----:B------:R-:W-:Y:S01]  /*0020*/  BSSY B2, `(.L_x_1059) ;  /* 0x0000003000027945 */ /* 0x000fe20003800000 */
[----:B-1----:R-:W-:-:S06]  /*0030*/  IADD3 R1, R1, -0x298, RZ ;  /* 0xfffffd6801017810 */ /* 0x002fcc0007ffe0ff */
[----:B--2---:R-:W-:Y:S05]  /*0040*/  CALL.REL.NOINC `($_ZN5flash16flash_fwd_kernelI23Flash_fwd_kernel_traitsILi96ELi128ELi64ELi4ELb0ELb0EN7cutlass6half_tE19Flash_kernel_traitsILi96ELi128ELi64ELi4ES3_EELb1ELb0ELb1ELb1ELb0ELb0ELb0ELb1EEEvNS_16Flash_fwd_paramsE$_ZN5flash22compute_attn_1rowblockI23Flash_fwd_kernel_traitsILi96ELi128ELi64ELi4ELb0ELb0EN7cutlass6half_tE19Flash_kernel_traitsILi96ELi128ELi64ELi4ES3_EELb1ELb0ELb1ELb1ELb0ELb0ELb0ELb1ENS_16Flash_fwd_paramsEEEvRKT8_iii) ;  /* 0x0000000000087944 */ /* 0x004fea0003c00000 */
[----:B------:R-:W-:Y:S05]  /*0050*/  BSYNC B2 ;  /* 0x0000000000027941 */ /* 0x000fea0003800000 */
.L_x_1059:
[----:B------:R-:W-:Y:S05]  /*0060*/  EXIT ;  /* 0x000000000000794d */ /* 0x000fea0003800000 */
        .type           $_ZN5flash16flash_fwd_kernelI23Flash_fwd_kernel_traitsILi96ELi128ELi64ELi4ELb0ELb0EN7cutlass6half_tE19Flash_kernel_traitsILi96ELi128ELi64ELi4ES3_EELb1ELb0ELb1ELb1ELb0ELb0ELb0ELb1EEEvNS_16Flash_fwd_paramsE$_ZN5flash22compute_attn_1rowblockI23Flash_fwd_kernel_traitsILi96ELi128ELi64ELi4ELb0ELb0EN7cutlass6half_tE19Flash_kernel_traitsILi96ELi128ELi64ELi4ES3_EELb1ELb0ELb1ELb1ELb0ELb0ELb0ELb1ENS_16Flash_fwd_paramsEEEvRKT8_iii,@function
        .size           $_ZN5flash16flash_fwd_kernelI23Flash_fwd_kernel_traitsILi96ELi128ELi64ELi4ELb0ELb0EN7cutlass6half_tE19Flash_kernel_traitsILi96ELi128ELi64ELi4ES3_EELb1ELb0ELb1ELb1ELb0ELb0ELb0ELb1EEEvNS_16Flash_fwd_paramsE$_ZN5flash22compute_attn_1rowblockI23Flash_fwd_kernel_traitsILi96ELi128ELi64ELi4ELb0ELb0EN7cutlass6half_tE19Flash_kernel_traitsILi96ELi128ELi64ELi4ES3_EELb1ELb0ELb1ELb1ELb0ELb0ELb0ELb1ENS_16Flash_fwd_paramsEEEvRKT8_iii,(.L_x_1204 - $_ZN5flash16flash_fwd_kernelI23Flash_fwd_kernel_traitsILi96ELi128ELi64ELi4ELb0ELb0EN7cutlass6half_tE19Flash_kernel_traitsILi96ELi128ELi64ELi4ES3_EELb1ELb0ELb1ELb1ELb0ELb0ELb0ELb1EEEvNS_16Flash_fwd_paramsE$_ZN5flash22compute_attn_1rowblockI23Flash_fwd_kernel_traitsILi96ELi128ELi64ELi4ELb0ELb0EN7cutlass6half_tE19Flash_kernel_traitsILi96ELi128ELi64ELi4ES3_EELb1ELb0ELb1ELb1ELb0ELb0ELb0ELb1ENS_16Flash_fwd_paramsEEEvRKT8_iii)
$_ZN5flash16flash_fwd_kernelI23Flash_fwd_kernel_traitsILi96ELi128ELi64ELi4ELb0ELb0EN7cutlass6half_tE19Flash_kernel_traitsILi96ELi128ELi64ELi4ES3_EELb1ELb0ELb1ELb1ELb0ELb0ELb0ELb1EEEvNS_16Flash_fwd_paramsE$_ZN5flash22compute_attn_1rowblockI23Flash_fwd_kernel_traitsILi96ELi128ELi64ELi4ELb0ELb0EN7cutlass6half_tE19Flash_kernel_traitsILi96ELi128ELi64ELi4ES3_EELb1ELb0ELb1ELb1ELb0ELb0ELb0ELb1ENS_16Flash_fwd_paramsEEEvRKT8_iii:
        /* <DEDUP_REMOVED lines=68> */
.L_x_1061:
[----:B------:R-:W-:Y:S05]  /*04b0*/  BSYNC B0 ;  /* 0x0000000000007941 */ /* 0x000fea0003800000 */
.L_x_1060:
        /* <DEDUP_REMOVED lines=9> */
.L_x_1063:
[----:B------:R2:W5:Y:S02]  /*0550*/  LD.E R4, desc[UR4][R172.64+0xb8] ;  /* 0x0000b804ac047980 */ /* 0x000564000c101900 */
.L_x_1064:
[----:B------:R-:W-:Y:S05]  /*0560*/  BSYNC B0 ;  /* 0x0000000000007941 */ /* 0x000fea0003800000 */
.L_x_1062:
        /* <DEDUP_REMOVED lines=9> */
.L_x_1066:
[----:B------:R-:W4:Y:S01]  /*0600*/  LD.E.64 R2, desc[UR4][R172.64+0x108] ;  /* 0x00010804ac027980 */ /* 0x000f22000c101b00 */
[----:B------:R-:W-:Y:S01]  /*0610*/  BSSY B0, `(.L_x_1068) ;  /* 0x0000006000007945 */ /* 0x000fe20003800000 */
[----:B------:R-:W-:Y:S01]  /*0620*/  IMAD.MOV.U32 R0, RZ, RZ, RZ ;  /* 0x000000ffff007224 */ /* 0x000fe200078e00ff */
[----:B----4-:R-:W-:-:S04]  /*0630*/  ISETP.NE.U32.AND P0, PT, R2, RZ, PT ;  /* 0x000000ff0200720c */ /* 0x010fc80003f05070 */
[----:B------:R-:W-:-:S13]  /*0640*/  ISETP.NE.AND.EX P0, PT, R3, RZ, PT, P0 ;  /* 0x000000ff0300720c */ /* 0x000fda0003f05300 */
[----:B------:R-:W-:Y:S05]  /*0650*/  @!P0 BRA `(.L_x_1069) ;  /* 0x0000000000048947 */ /* 0x000fea0003800000 */
[----:B------:R1:W5:Y:S02]  /*0660*/  LD.E R0, desc[UR4][R172.64+0xbc] ;  /* 0x0000bc04ac007980 */ /* 0x000364000c101900 */
.L_x_1069:
[----:B------:R-:W-:Y:S05]  /*0670*/  BSYNC B0 ;  /* 0x0000000000007941 */ /* 0x000fea0003800000 */
.L_x_1068:
[----:B-----5:R-:W-:Y:S02]  /*0680*/  IADD3 R68, R0, R4, -R26 ;  /* 0x0000000400447210 */ /* 0x020fe40007ffe81a */
.L_x_1067:
[----:B------:R-:W-:Y:S05]  /*0690*/  BSYNC B1 ;  /* 0x0000000000017941 */ /* 0x000fea0003800000 */
.L_x_1065:
[----:B------:R-:W4:Y:S01]  /*06a0*/  S2R R210, SR_CTAID.X ;  /* 0x0000000000d27919 */ /* 0x000f220000002500 */
[----:B------:R-:W-:Y:S01]  /*06b0*/  MOV R33, 0x50 ;  /* 0x0000005000217802 */ /* 0x000fe20000000f00 */
[----:B------:R-:W-:-:S03]  /*06c0*/  IMAD.MOV.U32 R3, RZ, RZ, 0x0 ;  /* 0x00000000ff037424 */ /* 0x000fc600078e00ff */
[----:B------:R-:W-:Y:S01]  /*06d0*/  MOV R2, R33 ;  /* 0x0000002100027202 */ /* 0x000fe20000000f00 */
[----:B----4-:R-:W-:-:S05]  /*06e0*/  IMAD.SHL.U32 R170, R210, 0x80, RZ ;  /* 0x00000080d2aa7824 */ /* 0x010fca00078e00ff */
[----:B------:R-:W-:-:S13]  /*06f0*/  ISETP.GT.AND P0, PT, R184, R170, PT ;  /* 0x000000aab800720c */ /* 0x000fda0003f04270 */
[----:B-123--:R-:W-:Y:S05]  /*0700*/  @!P0 RET.REL.NODEC R2 `(_ZN5flash16flash_fwd_kernelI23Flash_fwd_kernel_traitsILi96ELi128ELi64ELi4ELb0ELb0EN7cutlass6half_tE19Flash_kernel_traitsILi96ELi128ELi64ELi4ES3_EELb1ELb0ELb1ELb1ELb0ELb0ELb0ELb1EEEvNS_16Flash_fwd_paramsE) ;  /* 0xfffffff8023c8950 */ /* 0x00efea0003c3ffff */
        /* <DEDUP_REMOVED lines=16> */
[----:B------:R-:W-:Y:S02]  /*0810*/  VIMNMX R251, RZ, R2, !PT ;  /* 0x00000002fffb7248 */ /* 0x000fe40007fe0100 */
[----:B------:R-:W-:-:S03]  /*0820*/  VIMNMX R174, R3, R0, PT ;  /* 0x0000000003ae7248 */ /* 0x000fc60003fe0100 */
        /* <DEDUP_REMOVED lines=34> */
.L_x_1074:
[----:B------:R-:W-:Y:S05]  /*0a50*/  BSYNC B0 ;  /* 0x0000000000007941 */ /* 0x000fea0003800000 */
.L_x_1073:
[----:B------:R-:W-:Y:S01]  /*0a60*/  PRMT R0, RZ, 0x7610, R0 ;  /* 0x00007610ff007816 */ /* 0x000fe20000000000 */
[--C-:B------:R-:W-:Y:S01]  /*0a70*/  IMAD.MOV.U32 R22, RZ, RZ, R32.reuse ;  /* 0x000000ffff167224 */ /* 0x100fe200078e0020 */
[----:B------:R-:W-:Y:S02]  /*0a80*/  SHF.R.S32.HI R23, RZ, 0x1f, R32 ;  /* 0x0000001fff177819 */ /* 0x000fe40000011420 */
.L_x_1072:
[----:B------:R-:W-:Y:S05]  /*0a90*/  BSYNC B1 ;  /* 0x0000000000017941 */ /* 0x000fea0003800000 */
.L_x_1071:
        /* <DEDUP_REMOVED lines=31> */
.L_x_1076:
[----:B------:R-:W-:Y:S05]  /*0c90*/  BSYNC B0 ;  /* 0x0000000000007941 */ /* 0x000fea0003800000 */
.L_x_1075:
        /* <DEDUP_REMOVED lines=19> */
.L_x_1078:
[----:B------:R-:W-:Y:S05]  /*0dd0*/  BSYNC B0 ;  /* 0x0000000000007941 */ /* 0x000fea0003800000 */
.L_x_1077:
        /* <DEDUP_REMOVED lines=20> */
.L_x_1080:
[----:B------:R-:W-:Y:S05]  /*0f20*/  BSYNC B0 ;  /* 0x0000000000007941 */ /* 0x000fea0003800000 */
.L_x_1079:
        /* <DEDUP_REMOVED lines=20> */
.L_x_1082:
[----:B------:R-:W-:Y:S05]  /*1070*/  BSYNC B0 ;  /* 0x0000000000007941 */ /* 0x000fea0003800000 */
.L_x_1081:
        /* <DEDUP_REMOVED lines=24> */
.L_x_1084:
[----:B------:R-:W-:Y:S05]  /*1200*/  BSYNC B0 ;  /* 0x0000000000007941 */ /* 0x000fea0003800000 */
.L_x_1083:
        /* <DEDUP_REMOVED lines=28> */
[----:B-1----:R-:W-:Y:S05]  /*13d0*/  @P6 RET.REL.NODEC R2 `(_ZN5flash16flash_fwd_kernelI23Flash_fwd_kernel_traitsILi96ELi128ELi64ELi4ELb0ELb0EN7cutlass6half_tE19Flash_kernel_traitsILi96ELi128ELi64ELi4ES3_EELb1ELb0ELb1ELb1ELb0ELb0ELb0ELb1EEEvNS_16Flash_fwd_paramsE) ;  /* 0xffffffec02086950 */ /* 0x002fea0003c3ffff */
        /* <DEDUP_REMOVED lines=9> */
[----:B------:R-:W-:Y:S05]  /*1470*/  RET.REL.NODEC R2 `(_ZN5flash16flash_fwd_kernelI23Flash_fwd_kernel_traitsILi96ELi128ELi64ELi4ELb0ELb0EN7cutlass6half_tE19Flash_kernel_traitsILi96ELi128ELi64ELi4ES3_EELb1ELb0ELb1ELb1ELb0ELb0ELb0ELb1EEEvNS_16Flash_fwd_paramsE) ;  /* 0xffffffe802e07950 */ /* 0x000fea0003c3ffff */
.L_x_1070:
[----:B------:R-:W2:Y:S04]  /*1480*/  LD.E R25, desc[UR4][R172.64+0x68] ;  /* 0x00006804ac197980 */ /* 0x000ea8000c101900 */
[----:B------:R-:W3:Y:S01]  /*1490*/  LD.E.64 R10, desc[UR4][R172.64+0x38] ;  /* 0x00003804ac0a7980 */ /* 0x000ee2000c101b00 */
[----:B------:R-:W-:Y:S02]  /*14a0*/  ISETP.NE.AND P1, PT, R32, -0x1, PT ;  /* 0xffffffff2000780c */ /* 0x000fe40003f25270 */
[----:B------:R-:W-:Y:S01]  /*14b0*/  ISETP.NE.AND P4, PT, R35, -0x1, PT ;  /* 0xffffffff2300780c */ /* 0x000fe20003f85270 */
[----:B------:R-:W4:Y:S01]  /*14c0*/  LD.E.64 R4, desc[UR4][R172.64+0x30] ;  /* 0x00003004ac047980 */ /* 0x000f22000c101b00 */
[CC--:B------:R-:W-:Y:S01]  /*14d0*/  LEA.HI R8, R40.reuse, R163.reuse, RZ, 0x2 ;  /* 0x000000a328087211 */ /* 0x0c0fe200078f10ff */
[----:B------:R-:W1:Y:S01]  /*14e0*/  S2R R21, SR_CgaCtaId ;  /* 0x0000000000157919 */ /* 0x000e620000008800 */
[----:B------:R-:W-:-:S02]  /*14f0*/  LEA.HI R41, R40, R163, RZ, 0x3 ;  /* 0x000000a328297211 */ /* 0x000fc400078f18ff */
[----:B------:R-:W-:Y:S01]  /*1500*/  SHF.R.S32.HI R169, RZ, 0x5, R162 ;  /* 0x00000005ffa97819 */ /* 0x000fe200000114a2 */
[----:B------:R-:W4:Y:S04]  /*1510*/  LD.E R188, desc[UR4][R172.64+0xc8] ;  /* 0x0000c804acbc7980 */ /* 0x000f28000c101900 */
[----:B------:R-:W4:Y:S04]  /*1520*/  @!P1 LD.E.64 R12, desc[UR4][R172.64+0x18] ;  /* 0x00001804ac0c9980 */ /* 0x000f28000c101b00 */
[----:B------:R-:W4:Y:S01]  /*1530*/  @!P4 LD.E.64 R18, desc[UR4][R172.64+0x20] ;  /* 0x00002004ac12c980 */ /* 0x000f22000c101b00 */
[----:B------:R-:W-:-:S02]  /*1540*/  LOP3.LUT R3, R8, 0xfffffffc, RZ, 0xc0, !PT ;  /* 0xfffffffc08037812 */ /* 0x000fc400078ec0ff */
[----:B------:R-:W-:Y:S01]  /*1550*/  SHF.R.S32.HI R39, RZ, 0x3, R41 ;  /* 0x00000003ff277819 */ /* 0x000fe20000011429 */
[----:B------:R-:W4:Y:S01]  /*1560*/  LD.E.64 R44, desc[UR4][R172.64+0x40] ;  /* 0x00004004ac2c7980 */ /* 0x000f22000c101b00 */
[----:B------:R-:W-:Y:S01]  /*1570*/  SHF.R.S32.HI R6, RZ, 0x2, R8 ;  /* 0x00000002ff067819 */ /* 0x000fe20000011408 */
[----:B------:R-:W-:Y:S01]  /*1580*/  IMAD.IADD R3, R163, 0x1, -R3 ;  /* 0x00000001a3037824 */ /* 0x000fe200078e0a03 */
[----:B------:R-:W-:Y:S01]  /*1590*/  SHF.L.U32 R7, R39, 0x6, RZ ;  /* 0x0000000627077819 */ /* 0x000fe200000006ff */
[----:B------:R-:W4:Y:S02]  /*15a0*/  LD.E.64 R14, desc[UR4][R172.64+0x48] ;  /* 0x00004804ac0e7980 */ /* 0x000f24000c101b00 */
[----:B------:R-:W-:Y:S01]  /*15b0*/  IMAD.SHL.U32 R195, R3, 0x8, RZ ;  /* 0x0000000803c37824 */ /* 0x000fe200078e00ff */
[----:B------:R-:W-:Y:S01]  /*15c0*/  LEA.HI R3, R8, R6, RZ, 0x1 ;  /* 0x0000000608037211 */ /* 0x000fe200078f08ff */
[----:B------:R2:W5:Y:S03]  /*15d0*/  LD.E.64 R28, desc[UR4][R172.64+0x50] ;  /* 0x00005004ac1c7980 */ /* 0x000566000c101b00 */
[----:B------:R-:W-:Y:S01]  /*15e0*/  LOP3.LUT R3, R3, 0x7fffffe, RZ, 0xc0, !PT ;  /* 0x07fffffe03037812 */ /* 0x000fe200078ec0ff */
[----:B------:R2:W5:Y:S01]  /*15f0*/  LD.E R164, desc[UR4][R172.64+0x60] ;  /* 0x00006004aca47980 */ /* 0x000562000c101900 */
[----:B------:R-:W-:-:S03]  /*1600*/  MOV R20, 0x400 ;  /* 0x0000040000147802 */ /* 0x000fc60000000f00 */
[----:B------:R-:W-:Y:S01]  /*1610*/  IMAD.IADD R3, R6, 0x1, -R3 ;  /* 0x0000000106037824 */ /* 0x000fe200078e0a03 */
[----:B------:R-:W-:Y:S01]  /*1620*/  @!P4 SHF.R.S32.HI R8, RZ, 0x1f, R26 ;  /* 0x0000001fff08c819 */ /* 0x000fe2000001141a */
[----:B------:R2:W5:Y:S02]  /*1630*/  LD.E R165, desc[UR4][R172.64+0xc4] ;  /* 0x0000c404aca57980 */ /* 0x000564000c101900 */
[----:B------:R-:W-:Y:S01]  /*1640*/  IMAD R17, R169, 0x8, R3 ;  /* 0x00000008a9117824 */ /* 0x000fe200078e0203 */
[----:B-1----:R-:W-:Y:S01]  /*1650*/  LEA R3, R21, R20, 0x18 ;  /* 0x0000001415037211 */ /* 0x002fe200078ec0ff */
[----:B------:R1:W5:Y:S01]  /*1660*/  LD.E R203, desc[UR4][R172.64+0xc0] ;  /* 0x0000c004accb7980 */ /* 0x000362000c101900 */
[----:B------:R-:W-:Y:S02]  /*1670*/  IABS R21, R179 ;  /* 0x000000b300157213 */ /* 0x000fe40000000000 */
[----:B------:R-:W-:Y:S01]  /*1680*/  @!P4 SHF.R.S32.HI R22, RZ, 0x1f, R178 ;  /* 0x0000001fff16c819 */ /* 0x000fe200000114b2 */
[----:B------:R1:W5:Y:S04]  /*1690*/  LD.E.64 R36, desc[UR4][R172.64+0x58] ;  /* 0x00005804ac247980 */ /* 0x000368000c101b00 */
[----:B------:R1:W5:Y:S04]  /*16a0*/  LD.E.64 R218, desc[UR4][R172.64+0x8] ;  /* 0x00000804acda7980 */ /* 0x000368000c101b00 */
[----:B------:R1:W5:Y:S04]  /*16b0*/  LD.E.64 R222, desc[UR4][R172.64+0x10] ;  /* 0x00001004acde7980 */ /* 0x000368000c101b00 */
[----:B------:R1:W5:Y:S04]  /*16c0*/  LD.E.64 R166, desc[UR4][R172.64+0x98] ;  /* 0x00009804aca67980 */ /* 0x000368000c101b00 */
[----:B------:R1:W5:Y:S01]  /*16d0*/  @!P4 LD.E.64 R30, desc[UR4][R172.64+0x28] ;  /* 0x00002804ac1ec980 */ /* 0x000362000c101b00 */
[----:B--2---:R-:W-:-:S04]  /*16e0*/  IABS R0, R25 ;  /* 0x0000001900007213 */ /* 0x004fc80000000000 */
[----:B------:R-:W2:Y:S08]  /*16f0*/  I2F.RP R2, R0 ;  /* 0x0000000000027306 */ /* 0x000eb00000209400 */
[----:B--2---:R-:W2:Y:S02]  /*1700*/  MUFU.RCP R2, R2 ;  /* 0x0000000200027308 */ /* 0x004ea40000001000 */
[----:B--2---:R-:W-:-:S06]  /*1710*/  VIADD R2, R2, 0xffffffe ;  /* 0x0ffffffe02027836 */ /* 0x004fcc0000000000 */
[----:B------:R2:W1:Y:S02]  /*1720*/  F2I.FTZ.U32.TRUNC.NTZ R9, R2 ;  /* 0x0000000200097305 */ /* 0x000464000021f000 */
[----:B--2---:R-:W-:-:S04]  /*1730*/  LOP3.LUT R2, R7, 0xc0, RZ, 0xc0, !PT ;  /* 0x000000c007027812 */ /* 0x004fc800078ec0ff */
[----:B------:R-:W-:Y:S02]  /*1740*/  LOP3.LUT R7, R2, 0x18, R195, 0xf8, !PT ;  /* 0x0000001802077812 */ /* 0x000fe400078ef8c3 */
[----:B------:R-:W-:-:S04]  /*1750*/  SHF.R.U32.HI R2, RZ, 0x3, R2 ;  /* 0x00000003ff027819 */ /* 0x000fc80000011602 */
[----:B------:R-:W-:Y:S01]  /*1760*/  LOP3.LUT R16, R7, R2, RZ, 0x3c, !PT ;  /* 0x0000000207107212 */ /* 0x000fe200078e3cff */
[----:B---3--:R-:W-:Y:S01]  /*1770*/  @!P4 IMAD R7, R11, R26, RZ ;  /* 0x0000001a0b07c224 */ /* 0x008fe200078e02ff */
[----:B-1----:R-:W-:-:S03]  /*1780*/  IADD3 R2, RZ, -R9, RZ ;  /* 0x80000009ff027210 */ /* 0x002fc60007ffe0ff */
[----:B------:R-:W-:Y:S01]  /*1790*/  IMAD.U32 R196, R17, 0x20, R16 ;  /* 0x0000002011c47824 */ /* 0x000fe200078e0010 */
[----:B------:R-:W-:Y:S01]  /*17a0*/  IABS R16, R25 ;  /* 0x0000001900107213 */ /* 0x000fe20000000000 */
[----:B------:R-:W-:Y:S02]  /*17b0*/  @!P4 IMAD R20, R10, R8, R7 ;  /* 0x000000080a14c224 */ /* 0x000fe400078e0207 */
[----:B------:R-:W-:Y:S01]  /*17c0*/  IMAD R7, R2, R0, RZ ;  /* 0x0000000002077224 */ /* 0x000fe200078e02ff */
[----:B------:R-:W-:Y:S01]  /*17d0*/  @P4 IADD3 R2, R26, R35, RZ ;  /* 0x000000231a024210 */ /* 0x000fe20007ffe0ff */
[----:B------:R-:W-:-:S04]  /*17e0*/  IMAD.MOV.U32 R8, RZ, RZ, RZ ;  /* 0x000000ffff087224 */ /* 0x000fc800078e00ff */
[----:B------:R-:W-:-:S04]  /*17f0*/  IMAD.HI.U32 R24, R9, R7, R8 ;  /* 0x0000000709187227 */ /* 0x000fc800078e0008 */
[----:B------:R-:W-:Y:S02]  /*1800*/  IMAD.MOV R7, RZ, RZ, -R16 ;  /* 0x000000ffff077224 */ /* 0x000fe400078e0a10 */
[-C--:B------:R-:W-:Y:S02]  /*1810*/  @P4 IMAD R16, R11, R2.reuse, RZ ;  /* 0x000000020b104224 */ /* 0x080fe400078e02ff */
[----:B------:R-:W-:Y:S01]  /*1820*/  @P4 IMAD.WIDE.U32 R8, R10, R2, RZ ;  /* 0x000000020a084225 */ /* 0x000fe200078e00ff */
[----:B------:R-:W-:-:S03]  /*1830*/  @!P1 SHF.R.S32.HI R17, RZ, 0x1f, R178 ;  /* 0x0000001fff119819 */ /* 0x000fc600000114b2 */
[----:B------:R-:W-:Y:S01]  /*1840*/  @P4 IMAD.MOV.U32 R27, RZ, RZ, R8 ;  /* 0x000000ffff1b4224 */ /* 0x000fe200078e0008 */
[----:B------:R-:W-:Y:S01]  /*1850*/  @P4 IADD3 R34, R9, R16, RZ ;  /* 0x0000001009224210 */ /* 0x000fe20007ffe0ff */
[----:B------:R-:W-:-:S04]  /*1860*/  @!P4 IMAD.WIDE.U32 R8, R10, R26, RZ ;  /* 0x0000001a0a08c225 */ /* 0x000fc800078e00ff */
[----:B------:R-:W-:-:S04]  /*1870*/  IMAD.HI.U32 R24, R24, R21, RZ ;  /* 0x0000001518187227 */ /* 0x000fc800078e00ff */
[-C--:B----4-:R-:W-:Y:S02]  /*1880*/  @!P1 IMAD R23, R13, R178.reuse, RZ ;  /* 0x000000b20d179224 */ /* 0x090fe400078e02ff */
[----:B------:R-:W-:Y:S02]  /*1890*/  @!P4 IMAD.IADD R13, R9, 0x1, R20 ;  /* 0x00000001090dc824 */ /* 0x000fe400078e0214 */
[----:B------:R-:W-:Y:S02]  /*18a0*/  @!P4 IMAD R9, R19, R178, RZ ;  /* 0x000000b21309c224 */ /* 0x000fe400078e02ff */
[----:B------:R-:W-:Y:S02]  /*18b0*/  IMAD R2, R24, R7, R21 ;  /* 0x0000000718027224 */ /* 0x000fe400078e0215 */
[----:B------:R-:W-:Y:S02]  /*18c0*/  @!P1 IMAD R23, R12, R17, R23 ;  /* 0x000000110c179224 */ /* 0x000fe400078e0217 */
[----:B------:R-:W-:-:S02]  /*18d0*/  @P1 IMAD R7, R5, R32, RZ ;  /* 0x0000002005071224 */ /* 0x000fc400078e02ff */
[----:B------:R-:W-:-:S04]  /*18e0*/  @P1 IMAD.WIDE.U32 R16, R4, R32, RZ ;  /* 0x0000002004101225 */ /* 0x000fc800078e00ff */
[----:B------:R-:W-:-:S04]  /*18f0*/  @!P1 IMAD.WIDE.U32 R20, R12, R178, RZ ;  /* 0x000000b20c149225 */ /* 0x000fc800078e00ff */
[----:B------:R-:W-:Y:S02]  /*1900*/  @!P4 IMAD.MOV.U32 R12, RZ, RZ, R8 ;  /* 0x000000ffff0cc224 */ /* 0x000fe400078e0008 */
[----:B------:R-:W-:Y:S02]  /*1910*/  @!P4 IMAD R32, R18, R22, R9 ;  /* 0x000000161220c224 */ /* 0x000fe400078e0209 */
[----:B------:R-:W-:Y:S01]  /*1920*/  @P1 IMAD.MOV.U32 R8, RZ, RZ, R4 ;  /* 0x000000ffff081224 */ /* 0x000fe200078e0004 */
[----:B------:R-:W-:Y:S01]  /*1930*/  @!P1 MOV R8, R4 ;  /* 0x0000000400089202 */ /* 0x000fe20000000f00 */
[--C-:B------:R-:W-:Y:S02]  /*1940*/  @P1 IMAD.MOV.U32 R9, RZ, RZ, R5.reuse ;  /* 0x000000ffff091224 */ /* 0x100fe400078e0005 */
[----:B------:R-:W-:Y:S02]  /*1950*/  @!P1 IMAD.MOV.U32 R9, RZ, RZ, R5 ;  /* 0x000000ffff099224 */ /* 0x000fe400078e0005 */
[----:B------:R1:W5:Y:S01]  /*1960*/  LD.E.64 R4, desc[UR4][R172.64] ;  /* 0x00000004ac047980 */ /* 0x000362000c101b00 */
[----:B------:R-:W-:Y:S01]  /*1970*/  @!P1 IMAD.MOV.U32 R16, RZ, RZ, R20 ;  /* 0x000000ffff109224 */ /* 0x000fe200078e0014 */
[----:B------:R-:W-:-:S02]  /*1980*/  @P1 IADD3 R7, R17, R7, RZ ;  /* 0x0000000711071210 */ /* 0x000fc40007ffe0ff */
[----:B------:R-:W-:Y:S02]  /*1990*/  @!P1 IADD3 R7, R21, R23, RZ ;  /* 0x0000001715079210 */ /* 0x000fe40007ffe0ff */
[----:B------:R-:W-:Y:S02]  /*19a0*/  SHF.R.S32.HI R42, RZ, 0x1f, R195 ;  /* 0x0000001fff2a7819 */ /* 0x000fe400000114c3 */
[----:B------:R-:W-:-:S05]  /*19b0*/  IADD3 R16, P2, R195, R16, RZ ;  /* 0x00000010c3107210 */ /* 0x000fca0007f5e0ff */
[----:B------:R-:W-:Y:S01]  /*19c0*/  IMAD.X R17, R42, 0x1, R7, P2 ;  /* 0x000000012a117824 */ /* 0x000fe200010e0607 */
[--C-:B------:R-:W-:Y:S02]  /*19d0*/  SHF.R.S32.HI R7, RZ, 0x1f, R6.reuse ;  /* 0x0000001fff077819 */ /* 0x100fe40000011406 */
[----:B------:R-:W-:Y:S01]  /*19e0*/  IADD3 R43, -R170, R184, RZ ;  /* 0x000000b8aa2b7210 */ /* 0x000fe20007ffe1ff */
[C---:B------:R-:W-:Y:S01]  /*19f0*/  VIADD R185, R195.reuse, 0x40 ;  /* 0x00000040c3b97836 */ /* 0x040fe20000000000 */
[----:B------:R-:W-:Y:S01]  /*1a00*/  IADD3 R194, R195, 0x20, RZ ;  /* 0x00000020c3c27810 */ /* 0x000fe20007ffe0ff */
[----:B------:R-:W-:Y:S01]  /*1a10*/  IMAD.WIDE R46, R210, 0x80, R6 ;  /* 0x00000080d22e7825 */ /* 0x000fe200078e0206 */
[----:B------:R1:W-:Y:S04]  /*1a20*/  STL [R1+0x134], R195 ;  /* 0x000134c301007387 */ /* 0x0003e80000100800 */
[----:B------:R1:W-:Y:S04]  /*1a30*/  STL [R1+0x1cc], R43 ;  /* 0x0001cc2b01007387 */ /* 0x0003e80000100800 */
[----:B------:R1:W-:Y:S04]  /*1a40*/  STL.64 [R1+0x1c0], R46 ;  /* 0x0001c02e01007387 */ /* 0x0003e80000100a00 */
[----:B------:R1:W-:Y:S04]  /*1a50*/  STL [R1+0x8], R194 ;  /* 0x000008c201007387 */ /* 0x0003e80000100800 */
[----:B------:R1:W-:Y:S01]  /*1a60*/  STL [R1+0xc], R185 ;  /* 0x00000cb901007387 */ /* 0x0003e20000100800 */
[----:B------:R-:W-:-:S03]  /*1a70*/  ISETP.GT.U32.AND P0, PT, R0, R2, PT ;  /* 0x000000020000720c */ /* 0x000fc60003f04070 */
[----:B------:R1:W-:Y:S04]  /*1a80*/  STL [R1+0xbc], R188 ;  /* 0x0000bcbc01007387 */ /* 0x0003e80000100800 */
[----:B------:R1:W-:Y:S01]  /*1a90*/  STL.64 [R1+0x138], R44 ;  /* 0x0001382c01007387 */ /* 0x0003e20000100a00 */
[----:B------:R-:W-:Y:S01]  /*1aa0*/  ISETP.GE.AND P1, PT, R6, R43, PT ;  /* 0x0000002b0600720c */ /* 0x000fe20003f26270 */
[----:B------:R-:W-:Y:S01]  /*1ab0*/  IMAD R15, R15, R179, RZ ;  /* 0x000000b30f0f7224 */ /* 0x000fe200078e02ff */
[----:B------:R-:W-:Y:S01]  /*1ac0*/  SHF.R.S32.HI R33, RZ, 0x1f, R179 ;  /* 0x0000001fff217819 */ /* 0x000fe200000114b3 */
[----:B------:R-:W-:Y:S02]  /*1ad0*/  @!P4 IMAD.WIDE.U32 R22, R178, R18, R12 ;  /* 0x00000012b216c225 */ /* 0x000fe400078e000c */
[----:B------:R-:W-:-:S02]  /*1ae0*/  @!P0 IADD3 R2, R2, -R0, RZ ;  /* 0x8000000002028210 */ /* 0x000fc40007ffe0ff */
[----:B------:R-:W-:Y:S02]  /*1af0*/  IMAD R15, R14, R33, R15 ;  /* 0x000000210e0f7224 */ /* 0x000fe400078e020f */
[C---:B------:R-:W-:Y:S01]  /*1b00*/  IMAD.WIDE.U32 R16, R179.reuse, R14, R16 ;  /* 0x0000000eb3107225 */ /* 0x040fe200078e0010 */
[----:B------:R-:W-:Y:S01]  /*1b10*/  BSSY B0, `(.L_x_1085) ;  /* 0x0000028000007945 */ /* 0x000fe20003800000 */
[----:B------:R-:W-:Y:S02]  /*1b20*/  ISETP.GE.U32.AND P2, PT, R2, R0, PT ;  /* 0x000000000200720c */ /* 0x000fe40003f46070 */
[----:B------:R-:W-:Y:S01]  /*1b30*/  LOP3.LUT R38, R179, R25, RZ, 0x3c, !PT ;  /* 0x00000019b3267212 */ /* 0x000fe200078e3cff */
[----:B------:R-:W-:Y:S01]  /*1b40*/  VIADD R2, R6, 0x40 ;  /* 0x0000004006027836 */ /* 0x000fe20000000000 */
[----:B------:R-:W-:Y:S01]  /*1b50*/  @!P4 MOV R27, R22 ;  /* 0x00000016001bc202 */ /* 0x000fe20000000f00 */
[----:B------:R-:W-:Y:S01]  /*1b60*/  IMAD R196, R196, 0x2, R3 ;  /* 0x00000002c4c47824 */ /* 0x000fe200078e0203 */
[----:B------:R-:W-:Y:S01]  /*1b70*/  IADD3 R15, R17, R15, RZ ;  /* 0x0000000f110f7210 */ /* 0x000fe20007ffe0ff */
[----:B------:R-:W-:Y:S06]  /*1b80*/  @P1 BRA `(.L_x_1086) ;  /* 0x0000000000801947 */ /* 0x000fec0003800000 */
[-C--:B-----5:R-:W-:Y:S01]  /*1b90*/  ISETP.GE.AND P6, PT, R195, R203.reuse, PT ;  /* 0x000000cbc300720c */ /* 0x0a0fe20003fc6270 */
[-C--:B------:R-:W-:Y:S01]  /*1ba0*/  IMAD R0, R47, R8.reuse, RZ ;  /* 0x000000082f007224 */ /* 0x080fe200078e02ff */
        /* <DEDUP_REMOVED lines=24> */
[----:B--2---:R-:W-:-:S04]  /*1d30*/  LEA R18, P1, R12, R4, 0x1 ;  /* 0x000000040c127211 */ /* 0x004fc800078208ff */
[----:B------:R-:W-:-:S05]  /*1d40*/  LEA.HI.X R19, R12, R5, R0, 0x1, P1 ;  /* 0x000000050c137211 */ /* 0x000fca00008f0c00 */
[----:B------:R-:W-:Y:S01]  /*1d50*/  @!PT LDS RZ, [RZ] ;  /* 0x00000000fffff984 */ /* 0x000fe20000000800 */
[----:B------:R-:W-:Y:S01]  /*1d60*/  @!PT LDS RZ, [RZ] ;  /* 0x00000000fffff984 */ /* 0x000fe20000000800 */
[----:B------:R-:W-:Y:S01]  /*1d70*/  @!PT LDS RZ, [RZ] ;  /* 0x00000000fffff984 */ /* 0x000fe20000000800 */
[----:B------:R3:W-:Y:S04]  /*1d80*/  LDGSTS.E.BYPASS.LTC128B.128 [R196+0x4000], desc[UR4][R18.64+0x80] ;  /* 0x0400008012c47fae */ /* 0x0007e8000b901d44 */
.L_x_1086:
[----:B------:R-:W-:Y:S05]  /*1d90*/  BSYNC B0 ;  /* 0x0000000000007941 */ /* 0x000fea0003800000 */
.L_x_1085:
[----:B------:R-:W-:Y:S01]  /*1da0*/  IADD3 R12, P6, R195, R27, RZ ;  /* 0x0000001bc30c7210 */ /* 0x000fe20007fde0ff */
[----:B------:R-:W-:Y:S01]  /*1db0*/  @!P0 VIADD R24, R24, 0x1 ;  /* 0x0000000118188836 */ /* 0x000fe20000000000 */
[----:B------:R-:W-:Y:S01]  /*1dc0*/  ISETP.GE.AND P3, PT, R38, RZ, PT ;  /* 0x000000ff2600720c */ /* 0x000fe20003f66270 */
[----:B------:R-:W-:Y:S01]  /*1dd0*/  VIADD R27, R6, 0x20 ;  /* 0x00000020061b7836 */ /* 0x000fe20000000000 */
[----:B------:R-:W-:Y:S01]  /*1de0*/  ISETP.NE.AND P5, PT, R25, RZ, PT ;  /* 0x000000ff1900720c */ /* 0x000fe20003fa5270 */
[----:B------:R-:W-:Y:S01]  /*1df0*/  @P2 VIADD R24, R24, 0x1 ;  /* 0x0000000118182836 */ /* 0x000fe20000000000 */
[-C--:B------:R-:W-:Y:S01]  /*1e00*/  ISETP.GE.AND P1, PT, R2, R43.reuse, PT ;  /* 0x0000002b0200720c */ /* 0x080fe20003f26270 */
[----:B------:R-:W-:Y:S01]  /*1e10*/  @!P4 IMAD.IADD R34, R23, 0x1, R32 ;  /* 0x000000011722c824 */ /* 0x000fe200078e0220 */
[----:B------:R-:W-:Y:S01]  /*1e20*/  ISETP.GE.AND P2, PT, R27, R43, PT ;  /* 0x0000002b1b00720c */ /* 0x000fe20003f46270 */
[----:B------:R-:W-:Y:S01]  /*1e30*/  IMAD R0, R11, R6, RZ ;  /* 0x000000060b007224 */ /* 0x000fe200078e02ff */
[----:B------:R-:W-:Y:S01]  /*1e40*/  IADD3 R69, R174, -0x1, RZ ;  /* 0xffffffffae457810 */ /* 0x000fe20007ffe0ff */
[----:B------:R-:W-:Y:S01]  /*1e50*/  BSSY B0, `(.L_x_1087) ;  /* 0x000002d000007945 */ /* 0x000fe20003800000 */
[----:B------:R-:W-:Y:S01]  /*1e60*/  IADD3.X R13, R42, R34, RZ, P6, !PT ;  /* 0x000000222a0d7210 */ /* 0x000fe200037fe4ff */
[----:B------:R-:W-:Y:S01]  /*1e70*/  IMAD R0, R10, R7, R0 ;  /* 0x000000070a007224 */ /* 0x000fe200078e0200 */
[----:B------:R-:W-:Y:S01]  /*1e80*/  IADD3 R2, R6, 0x60, RZ ;  /* 0x0000006006027810 */ /* 0x000fe20007ffe0ff */
[----:B------:R-:W-:-:S02]  /*1e90*/  @!P3 IMAD.MOV R24, RZ, RZ, -R24 ;  /* 0x000000ffff18b224 */ /* 0x000fc400078e0a18 */
[----:B------:R-:W-:Y:S01]  /*1ea0*/  IMAD.WIDE.U32 R12, R10, R6, R12 ;  /* 0x000000060a0c7225 */ /* 0x000fe200078e000c */
[----:B------:R-:W-:Y:S02]  /*1eb0*/  @!P5 LOP3.LUT R24, RZ, R25, RZ, 0x33, !PT ;  /* 0x00000019ff18d212 */ /* 0x000fe400078e33ff */
[----:B------:R-:W-:Y:S01]  /*1ec0*/  ISETP.GE.AND P0, PT, R2, R43, PT ;  /* 0x0000002b0200720c */ /* 0x000fe20003f06270 */
[----:B------:R-:W-:Y:S01]  /*1ed0*/  IMAD R25, R69, -0x40, R68 ;  /* 0xffffffc045197824 */ /* 0x000fe200078e0244 */
[----:B--23--:R-:W-:Y:S01]  /*1ee0*/  IADD3 R19, R13, R0, RZ ;  /* 0x000000000d137210 */ /* 0x00cfe20007ffe0ff */
[----:B------:R-:W-:Y:S01]  /*1ef0*/  IMAD.MOV.U32 R18, RZ, RZ, R12 ;  /* 0x000000ffff127224 */ /* 0x000fe200078e000c */
[----:B------:R-:W-:Y:S09]  /*1f00*/  @P2 BRA `(.L_x_1088) ;  /* 0x0000000000842947 */ /* 0x000ff20003800000 */
[----:B------:R-:W-:Y:S01]  /*1f10*/  IADD3 R0, P2, R46, 0x20, RZ ;  /* 0x000000202e007810 */ /* 0x000fe20007f5e0ff */
[----:B------:R-:W-:Y:S01]  /*1f20*/  IMAD.MOV.U32 R12, RZ, RZ, R16 ;  /* 0x000000ffff0c7224 */ /* 0x000fe200078e0010 */
[-C--:B-----5:R-:W-:Y:S01]  /*1f30*/  ISETP.GE.AND P6, PT, R195, R203.reuse, PT ;  /* 0x000000cbc300720c */ /* 0x0a0fe20003fc6270 */
[----:B------:R-:W-:Y:S01]  /*1f40*/  IMAD.MOV.U32 R13, RZ, RZ, R15 ;  /* 0x000000ffff0d7224 */ /* 0x000fe200078e000f */
        /* <DEDUP_REMOVED lines=29> */
.L_x_1088:
[----:B------:R-:W-:Y:S05]  /*2120*/  BSYNC B0 ;  /* 0x0000000000007941 */ /* 0x000fea0003800000 */
.L_x_1087:
[----:B------:R-:W-:Y:S01]  /*2130*/  SHF.L.U64.HI R183, R10, 0x6, R11 ;  /* 0x000000060ab77819 */ /* 0x000fe2000001020b */
[-C--:B-----5:R-:W-:Y:S01]  /*2140*/  IMAD.WIDE.U32 R48, R28, R24.reuse, R18 ;  /* 0x000000181c307225 */ /* 0x0a0fe200078e0012 */
[----:B------:R-:W-:Y:S01]  /*2150*/  SHF.L.U32 R182, R10, 0x6, RZ ;  /* 0x000000060ab67819 */ /* 0x000fe200000006ff */
[----:B------:R-:W-:Y:S01]  /*2160*/  BSSY B0, `(.L_x_1089) ;  /* 0x000002c000007945 */ /* 0x000fe20003800000 */
[----:B------:R-:W-:Y:S01]  /*2170*/  SHF.R.S32.HI R34, RZ, 0x1f, R24 ;  /* 0x0000001fff227819 */ /* 0x000fe20000011418 */
[----:B------:R4:W-:Y:S01]  /*2180*/  STL [R1+0x1bc], R183 ;  /* 0x0001bcb701007387 */ /* 0x0009e20000100800 */
[----:B------:R-:W-:Y:S01]  /*2190*/  IMAD R0, R29, R24, RZ ;  /* 0x000000181d007224 */ /* 0x000fe200078e02ff */
[----:B------:R-:W-:Y:S01]  /*21a0*/  ISETP.GE.AND P6, PT, R6, R25, PT ;  /* 0x000000190600720c */ /* 0x000fe20003fc6270 */
[----:B--2---:R-:W-:Y:S01]  /*21b0*/  IMAD R22, R183, R69, RZ ;  /* 0x00000045b7167224 */ /* 0x004fe200078e02ff */
[----:B------:R4:W-:Y:S01]  /*21c0*/  STL.64 [R1+0x1b0], R48 ;  /* 0x0001b03001007387 */ /* 0x0009e20000100a00 */
[----:B------:R-:W-:Y:S01]  /*21d0*/  IMAD R23, R28, R34, R0 ;  /* 0x000000221c177224 */ /* 0x000fe200078e0200 */
[----:B------:R-:W-:-:S02]  /*21e0*/  SHF.R.S32.HI R28, RZ, 0x1f, R69 ;  /* 0x0000001fff1c7819 */ /* 0x000fc40000011445 */
[----:B------:R4:W-:Y:S01]  /*21f0*/  STL [R1+0x184], R182 ;  /* 0x000184b601007387 */ /* 0x0009e20000100800 */
[----:B------:R-:W-:Y:S06]  /*2200*/  @P1 BRA `(.L_x_1090) ;  /* 0x0000000000841947 */ /* 0x000fec0003800000 */
        /* <DEDUP_REMOVED lines=10> */
[----:B---3--:R-:W-:Y:S01]  /*22b0*/  @!P5 LEA R20, P2, R12, R4, 0x1 ;  /* 0x000000040c14d211 */ /* 0x008fe200078408ff */
        /* <DEDUP_REMOVED lines=22> */
.L_x_1090:
[----:B------:R-:W-:Y:S05]  /*2420*/  BSYNC B0 ;  /* 0x0000000000007941 */ /* 0x000fea0003800000 */
.L_x_1089:
[C---:B------:R-:W-:Y:S01]  /*2430*/  SHF.L.U64.HI R180, R10.reuse, 0x5, R11 ;  /* 0x000000050ab47819 */ /* 0x040fe2000001020b */
[----:B------:R-:W-:Y:S01]  /*2440*/  BSSY B0, `(.L_x_1091) ;  /* 0x000002b000007945 */ /* 0x000fe20003800000 */
[----:B------:R-:W-:Y:S01]  /*2450*/  SHF.L.U32 R181, R10, 0x5, RZ ;  /* 0x000000050ab57819 */ /* 0x000fe200000006ff */
[----:B--2---:R-:W-:Y:S01]  /*2460*/  IMAD R18, R28, R182, R22 ;  /* 0x000000b61c127224 */ /* 0x004fe200078e0216 */
[----:B------:R-:W-:Y:S01]  /*2470*/  IADD3 R187, R49, R23, RZ ;  /* 0x0000001731bb7210 */ /* 0x000fe20007ffe0ff */
[----:B------:R2:W-:Y:S01]  /*2480*/  STL [R1+0x1a8], R180 ;  /* 0x0001a8b401007387 */ /* 0x0005e20000100800 */
[----:B------:R-:W-:Y:S02]  /*2490*/  MOV R186, R48 ;  /* 0x0000003000ba7202 */ /* 0x000fe40000000f00 */
        /* <DEDUP_REMOVED lines=37> */
.L_x_1092:
[----:B------:R-:W-:Y:S05]  /*26f0*/  BSYNC B0 ;  /* 0x0000000000007941 */ /* 0x000fea0003800000 */
.L_x_1091:
[----:B------:R-:W-:Y:S01]  /*2700*/  BSSY B0, `(.L_x_1093) ;  /* 0x000001e000007945 */ /* 0x000fe20003800000 */
[----:B------:R-:W-:-:S03]  /*2710*/  IADD3 R0, R11, R18, RZ ;  /* 0x000000120b007210 */ /* 0x000fc60007ffe0ff */
[----:B------:R-:W-:Y:S05]  /*2720*/  @P6 BRA `(.L_x_1094) ;  /* 0x00000000006c6947 */ /* 0x000fea0003800000 */
        /* <DEDUP_REMOVED lines=27> */
.L_x_1094:
[----:B------:R-:W-:Y:S05]  /*28e0*/  BSYNC B0 ;  /* 0x0000000000007941 */ /* 0x000fea0003800000 */
.L_x_1093:
        /* <DEDUP_REMOVED lines=28> */
.L_x_1096:
[----:B------:R-:W-:Y:S05]  /*2ab0*/  BSYNC B0 ;  /* 0x0000000000007941 */ /* 0x000fea0003800000 */
.L_x_1095:
[----:B-1----:R-:W2:Y:S01]  /*2ac0*/  LD.E.64 R8, desc[UR4][R172.64+0x1b8] ;  /* 0x0001b804ac087980 */ /* 0x002ea2000c101b00 */
[----:B------:R-:W-:Y:S01]  /*2ad0*/  LEA.HI R14, R40, R163, RZ, 0x4 ;  /* 0x000000a3280e7211 */ /* 0x000fe200078f20ff */
[-C--:B------:R-:W-:Y:S01]  /*2ae0*/  @!P4 IMAD R2, R45, R26.reuse, RZ ;  /* 0x0000001a2d02c224 */ /* 0x080fe200078e02ff */
[----:B------:R-:W-:Y:S01]  /*2af0*/  @!P4 SHF.R.S32.HI R0, RZ, 0x1f, R26 ;  /* 0x0000001fff00c819 */ /* 0x000fe2000001141a */
[C---:B------:R-:W-:Y:S01]  /*2b00*/  @!P4 IMAD.WIDE.U32 R4, R44.reuse, R26, RZ ;  /* 0x0000001a2c04c225 */ /* 0x040fe200078e00ff */
[----:B------:R-:W-:Y:S01]  /*2b10*/  SHF.R.S32.HI R11, RZ, 0x4, R14 ;  /* 0x00000004ff0b7819 */ /* 0x000fe2000001140e */
[----:B------:R-:W0:Y:S02]  /*2b20*/  LDGDEPBAR ;  /* 0x00000000000079af */ /* 0x000e240000000000 */
[----:B------:R-:W-:Y:S01]  /*2b30*/  @!P4 IMAD R0, R44, R0, R2 ;  /* 0x000000002c00c224 */ /* 0x000fe200078e0202 */
[----:B------:R-:W-:Y:S01]  /*2b40*/  LEA.HI R2, R14, R11, RZ, 0x1 ;  /* 0x0000000b0e027211 */ /* 0x000fe200078f08ff */
[----:B------:R-:W-:Y:S01]  /*2b50*/  @P4 IMAD.IADD R10, R26, 0x1, R35 ;  /* 0x000000011a0a4824 */ /* 0x000fe200078e0223 */
[----:B------:R1:W5:Y:S02]  /*2b60*/  LD.E R160, desc[UR4][R172.64+0x188] ;  /* 0x00018804aca07980 */ /* 0x000364000c101900 */
[----:B------:R-:W-:Y:S01]  /*2b70*/  LOP3.LUT R2, R2, 0xfffffffe, RZ, 0xc0, !PT ;  /* 0xfffffffe02027812 */ /* 0x000fe200078ec0ff */
[----:B------:R-:W-:Y:S01]  /*2b80*/  @!P4 IMAD.IADD R5, R5, 0x1, R0 ;  /* 0x000000010505c824 */ /* 0x000fe200078e0200 */
[----:B------:R-:W-:Y:S01]  /*2b90*/  @!P4 SHF.R.S32.HI R0, RZ, 0x1f, R178 ;  /* 0x0000001fff00c819 */ /* 0x000fe200000114b2 */
[----:B---3--:R-:W-:Y:S01]  /*2ba0*/  IMAD.SHL.U32 R20, R39, 0x8, RZ ;  /* 0x0000000827147824 */ /* 0x008fe200078e00ff */
[----:B------:R1:W5:Y:S01]  /*2bb0*/  LD.E R70, desc[UR4][R172.64+0x184] ;  /* 0x00018404ac467980 */ /* 0x000362000c101900 */
[----:B--2---:R-:W-:-:S04]  /*2bc0*/  ISETP.NE.U32.AND P0, PT, R8, RZ, PT ;  /* 0x000000ff0800720c */ /* 0x004fc80003f05070 */
[----:B------:R-:W-:-:S13]  /*2bd0*/  ISETP.NE.AND.EX P0, PT, R9, RZ, PT, P0 ;  /* 0x000000ff0900720c */ /* 0x000fda0003f05300 */
[----:B------:R-:W2:Y:S01]  /*2be0*/  @P0 LD.E.64 R12, desc[UR4][R172.64+0x1c0] ;  /* 0x0001c004ac0c0980 */ /* 0x000ea2000c101b00 */
[----:B------:R-:W-:Y:S02]  /*2bf0*/  IMAD.IADD R18, R11, 0x1, -R2 ;  /* 0x000000010b127824 */ /* 0x000fe400078e0a02 */
[----:B------:R-:W-:Y:S01]  /*2c00*/  @!P4 IMAD R2, R31, R178, RZ ;  /* 0x000000b21f02c224 */ /* 0x000fe200078e02ff */
[----:B------:R1:W5:Y:S01]  /*2c10*/  @P0 LD.E R159, desc[UR4][R172.64+0xd8] ;  /* 0x0000d804ac9f0980 */ /* 0x000362000c101900 */
[----:B------:R-:W-:Y:S02]  /*2c20*/  @P4 IMAD R15, R45, R10, RZ ;  /* 0x0000000a2d0f4224 */ /* 0x000fe400078e02ff */
[----:B------:R-:W-:Y:S01]  /*2c30*/  @!P4 IMAD R2, R30, R0, R2 ;  /* 0x000000001e02c224 */ /* 0x000fe200078e0202 */
[----:B------:R-:W-:Y:S01]  /*2c40*/  LOP3.LUT R0, R14, 0xfffffff0, RZ, 0xc0, !PT ;  /* 0xfffffff00e007812 */ /* 0x000fe200078ec0ff */
[----:B------:R-:W-:Y:S01]  /*2c50*/  @P4 IMAD.WIDE.U32 R10, R44, R10, RZ ;  /* 0x0000000a2c0a4225 */ /* 0x000fe200078e00ff */
[----:B------:R-:W-:-:S02]  /*2c60*/  LOP3.LUT R14, R41, 0xfffffff8, RZ, 0xc0, !PT ;  /* 0xfffffff8290e7812 */ /* 0x000fc400078ec0ff */
[----:B------:R-:W-:Y:S01]  /*2c70*/  IADD3 R0, -R0, R163, RZ ;  /* 0x000000a300007210 */ /* 0x000fe20007ffe1ff */
[----:B------:R-:W-:-:S03]  /*2c80*/  @!P4 IMAD.WIDE.U32 R4, R178, R30, R4 ;  /* 0x0000001eb204c225 */ /* 0x000fc600078e0004 */
[----:B------:R-:W-:Y:S01]  /*2c90*/  SHF.R.S32.HI R19, RZ, 0x1f, R0 ;  /* 0x0000001fff137819 */ /* 0x000fe20000011400 */
[----:B------:R-:W-:Y:S02]  /*2ca0*/  IMAD.IADD R14, R163, 0x1, -R14 ;  /* 0x00000001a30e7824 */ /* 0x000fe400078e0a0e */
[----:B------:R-:W-:Y:S01]  /*2cb0*/  @P4 IMAD.IADD R15, R11, 0x1, R15 ;  /* 0x000000010b0f4824 */ /* 0x000fe200078e020f */
[-C--:B------:R-:W-:Y:S01]  /*2cc0*/  LEA.HI R19, R19, R0.reuse, RZ, 0x3 ;  /* 0x0000000013137211 */ /* 0x080fe200078f18ff */
[----:B------:R-:W-:Y:S01]  /*2cd0*/  @!P4 IMAD.IADD R15, R5, 0x1, R2 ;  /* 0x00000001050fc824 */ /* 0x000fe200078e0202 */
[----:B------:R-:W-:Y:S01]  /*2ce0*/  LEA.HI R2, R0, R0, RZ, 0x1 ;  /* 0x0000000000027211 */ /* 0x000fe200078f08ff */
[----:B------:R-:W-:Y:S01]  /*2cf0*/  @!P4 IMAD.MOV.U32 R10, RZ, RZ, R4 ;  /* 0x000000ffff0ac224 */ /* 0x000fe200078e0004 */
[----:B------:R-:W-:Y:S01]  /*2d00*/  LEA.HI R11, R14, R14, RZ, 0x1 ;  /* 0x0000000e0e0b7211 */ /* 0x000fe200078f08ff */
[----:B------:R-:W-:Y:S01]  /*2d10*/  IMAD R5, R45, R6, RZ ;  /* 0x000000062d057224 */ /* 0x000fe200078e02ff */
[----:B------:R-:W-:Y:S01]  /*2d20*/  LOP3.LUT R17, R2, 0x7fffffe, RZ, 0xc0, !PT ;  /* 0x07fffffe02117812 */ /* 0x000fe200078ec0ff */
[----:B------:R-:W-:Y:S01]  /*2d30*/  @P0 IMAD.MOV.U32 R32, RZ, RZ, R179 ;  /* 0x000000ffff200224 */ /* 0x000fe200078e00b3 */
[----:B------:R-:W-:-:S02]  /*2d40*/  LOP3.LUT R16, R11, 0x3fffffe, RZ, 0xc0, !PT ;  /* 0x03fffffe0b107812 */ /* 0x000fc400078ec0ff */
[----:B------:R-:W-:Y:S02]  /*2d50*/  IADD3 R4, P1, R195, R10, RZ ;  /* 0x0000000ac3047210 */ /* 0x000fe40007f3e0ff */
[----:B------:R-:W-:Y:S01]  /*2d60*/  IADD3 R158, R0, -R17, RZ ;  /* 0x80000011009e7210 */ /* 0x000fe20007ffe0ff */
[----:B------:R-:W-:Y:S01]  /*2d70*/  IMAD.IADD R17, R14, 0x1, -R16 ;  /* 0x000000010e117824 */ /* 0x000fe200078e0a10 */
[--C-:B------:R-:W-:Y:S01]  /*2d80*/  SHF.R.S32.HI R14, RZ, 0x1, R2.reuse ;  /* 0x00000001ff0e7819 */ /* 0x100fe20000011402 */
[----:B------:R-:W-:Y:S01]  /*2d90*/  IMAD R16, R44, R7, R5 ;  /* 0x000000072c107224 */ /* 0x000fe200078e0205 */
[----:B------:R-:W-:Y:S01]  /*2da0*/  SHF.R.S32.HI R10, RZ, 0x1f, R2 ;  /* 0x0000001fff0a7819 */ /* 0x000fe20000011402 */
[----:B------:R-:W-:Y:S01]  /*2db0*/  IMAD.X R5, R42, 0x1, R15, P1 ;  /* 0x000000012a057824 */ /* 0x000fe200008e060f */
[----:B------:R-:W-:Y:S02]  /*2dc0*/  SHF.R.S32.HI R15, RZ, 0x1, R11 ;  /* 0x00000001ff0f7819 */ /* 0x000fe4000001140b */
[----:B------:R-:W-:Y:S01]  /*2dd0*/  @P0 SHF.R.S32.HI R11, RZ, 0x1f, R178 ;  /* 0x0000001fff0b0819 */ /* 0x000fe200000114b2 */
[----:B------:R-:W-:Y:S01]  /*2de0*/  IMAD.WIDE.U32 R4, R44, R6, R4 ;  /* 0x000000062c047225 */ /* 0x000fe200078e0004 */
[----:B------:R-:W-:-:S02]  /*2df0*/  SHF.L.U32 R0, R15, 0x6, RZ ;  /* 0x000000060f007819 */ /* 0x000fc400000006ff */
[----:B------:R-:W-:Y:S02]  /*2e00*/  ISETP.GE.AND P1, PT, R6, R25, PT ;  /* 0x000000190600720c */ /* 0x000fe40003f26270 */
[----:B------:R-:W-:Y:S02]  /*2e10*/  LEA.HI R10, R10, R14, RZ, 0x2 ;  /* 0x0000000e0a0a7211 */ /* 0x000fe400078f10ff */
[----:B------:R-:W-:Y:S01]  /*2e20*/  LOP3.LUT R0, R0, 0xc0, RZ, 0xc0, !PT ;  /* 0x000000c000007812 */ /* 0x000fe200078ec0ff */
[----:B------:R-:W-:Y:S02]  /*2e30*/  IMAD.IADD R5, R5, 0x1, R16 ;  /* 0x0000000105057824 */ /* 0x000fe400078e0210 */
[----:B------:R-:W-:-:S03]  /*2e40*/  IMAD.WIDE.U32 R46, R24, R36, R4 ;  /* 0x00000024182e7225 */ /* 0x000fc600078e0004 */
[----:B------:R-:W-:Y:S02]  /*2e50*/  MOV R22, R46 ;  /* 0x0000002e00167202 */ /* 0x000fe40000000f00 */
[----:B------:R1:W-:Y:S01]  /*2e60*/  STL.64 [R1+0x1a0], R46 ;  /* 0x0001a02e01007387 */ /* 0x0003e20000100a00 */
[C---:B------:R-:W-:Y:S01]  /*2e70*/  SHF.L.U64.HI R250, R44.reuse, 0x6, R45 ;  /* 0x000000062cfa7819 */ /* 0x040fe2000001022d */
[----:B------:R-:W-:-:S04]  /*2e80*/  IMAD.SHL.U32 R247, R44, 0x40, RZ ;  /* 0x000000402cf77824 */ /* 0x000fc800078e00ff */
[----:B------:R-:W-:Y:S01]  /*2e90*/  IMAD R4, R250, R69, RZ ;  /* 0x00000045fa047224 */ /* 0x000fe200078e02ff */
[----:B------:R-:W-:Y:S01]  /*2ea0*/  ISETP.GE.AND P6, PT, R27, R25, PT ;  /* 0x000000191b00720c */ /* 0x000fe20003fc6270 */
[C---:B------:R-:W-:Y:S01]  /*2eb0*/  IMAD.SHL.U32 R248, R44.reuse, 0x20, RZ ;  /* 0x000000202cf87824 */ /* 0x040fe200078e00ff */
[----:B------:R-:W-:Y:S01]  /*2ec0*/  SHF.L.U64.HI R249, R44, 0x5, R45 ;  /* 0x000000052cf97819 */ /* 0x000fe2000001022d */
[----:B--2---:R-:W-:Y:S02]  /*2ed0*/  @P0 IMAD R2, R13, R178, RZ ;  /* 0x000000b20d020224 */ /* 0x004fe400078e02ff */
[----:B------:R-:W-:-:S04]  /*2ee0*/  @P0 IMAD.WIDE.U32 R6, R178, R12, R32 ;  /* 0x0000000cb2060225 */ /* 0x000fc800078e0020 */
[----:B------:R-:W-:Y:S01]  /*2ef0*/  @P0 IMAD R12, R12, R11, R2 ;  /* 0x0000000b0c0c0224 */ /* 0x000fe200078e0202 */
[----:B------:R-:W-:Y:S02]  /*2f00*/  LOP3.LUT R11, R10, 0xfffffffc, RZ, 0xc0, !PT ;  /* 0xfffffffc0a0b7812 */ /* 0x000fe400078ec0ff */
[----:B------:R-:W-:Y:S02]  /*2f10*/  LOP3.LUT R10, R0, 0x8, R20, 0xf8, !PT ;  /* 0x00000008000a7812 */ /* 0x000fe400078ef814 */
[----:B------:R-:W-:Y:S01]  /*2f20*/  SHF.R.U32.HI R2, RZ, 0x3, R0 ;  /* 0x00000003ff027819 */ /* 0x000fe20000011600 */
[----:B------:R-:W-:Y:S01]  /*2f30*/  @P0 IMAD.IADD R0, R7, 0x1, R12 ;  /* 0x0000000107000824 */ /* 0x000fe200078e020c */
[----:B------:R-:W-:-:S04]  /*2f40*/  @P0 LEA R8, P2, R6, R8, 0x2 ;  /* 0x0000000806080211 */ /* 0x000fc800078410ff */
[----:B------:R-:W-:Y:S02]  /*2f50*/  @P0 LEA.HI.X R9, R6, R9, R0, 0x2, P2 ;  /* 0x0000000906090211 */ /* 0x000fe400010f1400 */
[----:B------:R-:W-:-:S03]  /*2f60*/  IADD3 R14, R14, -R11, RZ ;  /* 0x8000000b0e0e7210 */ /* 0x000fc60007ffe0ff */
[----:B------:R1:W5:Y:S01]  /*2f70*/  @P0 LD.E R161, desc[UR4][R8.64] ;  /* 0x0000000408a10980 */ /* 0x000362000c101900 */
[----:B------:R-:W-:-:S04]  /*2f80*/  DEPBAR.LE SB0, 0x0 ;  /* 0x000080000000791a */ /* 0x000fc80000000000 */
[----:B------:R-:W-:-:S07]  /*2f90*/  LOP3.LUT R10, R10, R2, RZ, 0x3c, !PT ;  /* 0x000000020a0a7212 */ /* 0x000fce00078e3cff */
[----:B------:R-:W-:Y:S05]  /*2fa0*/  WARPSYNC.ALL ;  /* 0x0000000000007948 */ /* 0x000fea0003800000 */
[----:B------:R-:W-:Y:S01]  /*2fb0*/  IMAD.SHL.U32 R2, R14, 0x40, RZ ;  /* 0x000000400e027824 */ /* 0x000fe200078e00ff */
[----:B------:R-:W-:Y:S01]  /*2fc0*/  BAR.SYNC.DEFER_BLOCKING 0x0 ;  /* 0x0000000000007b1d */ /* 0x000fe20000010000 */
[----:B------:R-:W-:Y:S01]  /*2fd0*/  IMAD.SHL.U32 R6, R19, 0x20, RZ ;  /* 0x0000002013067824 */ /* 0x000fe200078e00ff */
[----:B------:R-:W-:Y:S02]  /*2fe0*/  SHF.L.U32 R0, R18, 0x3, RZ ;  /* 0x0000000312007819 */ /* 0x000fe400000006ff */
[----:B------:R-:W-:-:S02]  /*2ff0*/  LOP3.LUT R2, R2, 0xc0, RZ, 0xc0, !PT ;  /* 0x000000c002027812 */ /* 0x000fc400078ec0ff */
[----:B------:R-:W-:Y:S02]  /*3000*/  LOP3.LUT R156, R6, 0xffffff00, RZ, 0xc0, !PT ;  /* 0xffffff00069c7812 */ /* 0x000fe400078ec0ff */
[----:B------:R-:W-:Y:S01]  /*3010*/  LOP3.LUT R6, R2, 0x8, R0, 0xf8, !PT ;  /* 0x0000000802067812 */ /* 0x000fe200078ef800 */
[----:B------:R-:W-:-:S04]  /*3020*/  IMAD R0, R37, R24, RZ ;  /* 0x0000001825007224 */ /* 0x000fc800078e02ff */
[----:B------:R-:W-:-:S05]  /*3030*/  IMAD R5, R36, R34, R0 ;  /* 0x0000002224057224 */ /* 0x000fca00078e0200 */
[----:B------:R-:W-:-:S05]  /*3040*/  IADD3 R23, R47, R5, RZ ;  /* 0x000000052f177210 */ /* 0x000fca0007ffe0ff */
[----:B------:R2:W-:Y:S04]  /*3050*/  STL.64 [R1+0x190], R22 ;  /* 0x0001901601007387 */ /* 0x0005e80000100a00 */
[----:B------:R2:W-:Y:S04]  /*3060*/  @P1 STS [R196+0x9000], RZ ;  /* 0x009000ffc4001388 */ /* 0x0005e80000000800 */
[----:B------:R2:W-:Y:S04]  /*3070*/  @P1 STS [R196+0x9004], RZ ;  /* 0x009004ffc4001388 */ /* 0x0005e80000000800 */
[----:B------:R2:W-:Y:S04]  /*3080*/  @P1 STS.64 [R196+0x9008], RZ ;  /* 0x009008ffc4001388 */ /* 0x0005e80000000a00 */
[----:B------:R2:W-:Y:S04]  /*3090*/  @P1 STS.128 [R196+0xa000], RZ ;  /* 0x00a000ffc4001388 */ /* 0x0005e80000000c00 */
[----:B------:R2:W-:Y:S01]  /*30a0*/  @P1 STS.128 [R196+0xb000], RZ ;  /* 0x00b000ffc4001388 */ /* 0x0005e20000000c00 */
[----:B------:R-:W-:Y:S01]  /*30b0*/  SHF.R.U32.HI R2, RZ, 0x3, R2 ;  /* 0x00000003ff027819 */ /* 0x000fe20000011602 */
[----:B------:R-:W-:-:S02]  /*30c0*/  IMAD R0, R169, 0x200, R156 ;  /* 0x00000200a9007824 */ /* 0x000fc400078e029c */
[----:B------:R-:W-:Y:S01]  /*30d0*/  IMAD R7, R18, 0x8, R17 ;  /* 0x0000000812077824 */ /* 0x000fe200078e0211 */
[----:B------:R-:W-:Y:S01]  /*30e0*/  LOP3.LUT R71, R6, R2, RZ, 0x3c, !PT ;  /* 0x0000000206477212 */ /* 0x000fe200078e3cff */
[----:B------:R-:W-:Y:S02]  /*30f0*/  IMAD R2, R158, 0x20, R0 ;  /* 0x000000209e027824 */ /* 0x000fe400078e0200 */
[----:B------:R-:W-:Y:S02]  /*3100*/  IMAD.U32 R0, R7, 0x20, R10 ;  /* 0x0000002007007824 */ /* 0x000fe400078e000a */
[-C--:B------:R-:W-:Y:S02]  /*3110*/  IMAD R6, R28, R247.reuse, R4 ;  /* 0x000000f71c067224 */ /* 0x080fe400078e0204 */
[----:B------:R-:W-:Y:S01]  /*3120*/  IMAD.IADD R2, R71, 0x1, R2 ;  /* 0x0000000147027824 */ /* 0x000fe200078e0202 */
[----:B------:R-:W-:Y:S01]  /*3130*/  BSSY B0, `(.L_x_1097) ;  /* 0x0000021000007945 */ /* 0x000fe20003800000 */
[----:B------:R-:W-:-:S03]  /*3140*/  IMAD.WIDE.U32 R4, R69, R247, R22 ;  /* 0x000000f745047225 */ /* 0x000fc600078e0016 */
[----:B------:R-:W-:Y:S01]  /*3150*/  LEA R190, R2, R3, 0x1 ;  /* 0x0000000302be7211 */ /* 0x000fe200078e08ff */
[----:B------:R-:W-:Y:S02]  /*3160*/  IMAD R175, R0, 0x2, R3 ;  /* 0x0000000200af7824 */ /* 0x000fe400078e0203 */
[----:B------:R-:W-:Y:S01]  /*3170*/  IMAD.IADD R0, R5, 0x1, R6 ;  /* 0x0000000105007824 */ /* 0x000fe200078e0206 */
        /* <DEDUP_REMOVED lines=22> */
[----:B---3--:R-:W-:-:S04]  /*32e0*/  LEA R6, P1, R4, R222, 0x1 ;  /* 0x000000de04067211 */ /* 0x008fc800078208ff */
[----:B------:R-:W-:-:S05]  /*32f0*/  LEA.HI.X R7, R4, R223, R0, 0x1, P1 ;  /* 0x000000df04077211 */ /* 0x000fca00008f0c00 */
[----:B------:R-:W-:Y:S01]  /*3300*/  @!PT LDS RZ, [RZ] ;  /* 0x00000000fffff984 */ /* 0x000fe20000000800 */
[----:B------:R-:W-:Y:S01]  /*3310*/  @!PT LDS RZ, [RZ] ;  /* 0x00000000fffff984 */ /* 0x000fe20000000800 */
[----:B------:R-:W-:Y:S01]  /*3320*/  @!PT LDS RZ, [RZ] ;  /* 0x00000000fffff984 */ /* 0x000fe20000000800 */
[----:B------:R1:W-:Y:S04]  /*3330*/  LDGSTS.E.BYPASS.LTC128B.128 [R196+0xb000], desc[UR4][R6.64+0x80] ;  /* 0x0b00008006c47fae */ /* 0x0003e8000b901d44 */
.L_x_1098:
[----:B------:R-:W-:Y:S05]  /*3340*/  BSYNC B0 ;  /* 0x0000000000007941 */ /* 0x000fea0003800000 */
.L_x_1097:
[----:B------:R1:W-:Y:S01]  /*3350*/  @P6 STS.128 [R196+0x9800], RZ ;  /* 0x009800ffc4006388 */ /* 0x0003e20000000c00 */
[----:B------:R-:W-:Y:S03]  /*3360*/  BSSY B0, `(.L_x_1099) ;  /* 0x000001f000007945 */ /* 0x000fe60003800000 */
[----:B------:R1:W-:Y:S04]  /*3370*/  @P6 STS.128 [R196+0xa800], RZ ;  /* 0x00a800ffc4006388 */ /* 0x0003e80000000c00 */
[----:B------:R1:W-:Y:S01]  /*3380*/  @P6 STS.128 [R196+0xb800], RZ ;  /* 0x00b800ffc4006388 */ /* 0x0003e20000000c00 */
[----:B------:R-:W-:Y:S05]  /*3390*/  @P6 BRA `(.L_x_1100) ;  /* 0x00000000006c6947 */ /* 0x000fea0003800000 */
[-C--:B------:R-:W-:Y:S02]  /*33a0*/  ISETP.GE.AND P4, PT, R195, R203.reuse, PT ;  /* 0x000000cbc300720c */ /* 0x080fe40003f86270 */
[-C--:B------:R-:W-:Y:S02]  /*33b0*/  ISETP.GE.AND P3, PT, R194, R203.reuse, PT ;  /* 0x000000cbc200720c */ /* 0x080fe40003f66270 */
[----:B------:R-:W-:Y:S02]  /*33c0*/  IADD3 R4, P2, R248, R4, RZ ;  /* 0x00000004f8047210 */ /* 0x000fe40007f5e0ff */
[----:B------:R-:W-:-:S03]  /*33d0*/  ISETP.GE.AND P1, PT, R185, R203, PT ;  /* 0x000000cbb900720c */ /* 0x000fc60003f26270 */
[----:B------:R-:W-:-:S04]  /*33e0*/  IMAD.X R0, R249, 0x1, R0, P2 ;  /* 0x00000001f9007824 */ /* 0x000fc800010e0600 */
[CC--:B-1-3--:R-:W-:Y:S01]  /*33f0*/  @!P4 LEA R8, P5, R4.reuse, R222.reuse, 0x1 ;  /* 0x000000de0408c211 */ /* 0x0cafe200078a08ff */
        /* <DEDUP_REMOVED lines=21> */
.L_x_1100:
[----:B------:R-:W-:Y:S05]  /*3550*/  BSYNC B0 ;  /* 0x0000000000007941 */ /* 0x000fea0003800000 */
.L_x_1099:
[----:B------:R-:W-:Y:S01]  /*3560*/  LDSM.16.M88.4 R16, [R175+0x6000] ;  /* 0x00600000af10783b */ /* 0x000fe20000000200 */
[----:B------:R-:W-:Y:S01]  /*3570*/  IMAD.MOV.U32 R2, RZ, RZ, 0x10 ;  /* 0x00000010ff027424 */ /* 0x000fe200078e00ff */
[----:B------:R-:W-:Y:S01]  /*3580*/  LOP3.LUT P1, RZ, R15, 0x2, RZ, 0xc0, !PT ;  /* 0x000000020fff7812 */ /* 0x000fe2000782c0ff */
[----:B------:R-:W-:Y:S01]  /*3590*/  IMAD.MOV.U32 R0, RZ, RZ, 0x20 ;  /* 0x00000020ff007424 */ /* 0x000fe200078e00ff */
[----:B-1-3--:R-:W1:Y:S01]  /*35a0*/  LDSM.16.M88.4 R4, [R190+0x1000] ;  /* 0x00100000be04783b */ /* 0x00ae620000000200 */
[----:B------:R-:W-:Y:S01]  /*35b0*/  LOP3.LUT P2, RZ, R14, 0x2, RZ, 0xc0, !PT ;  /* 0x000000020eff7812 */ /* 0x000fe2000784c0ff */
[----:B------:R-:W-:Y:S01]  /*35c0*/  IMAD.SHL.U32 R163, R163, 0x2, RZ ;  /* 0x00000002a3a37824 */ /* 0x000fe200078e00ff */
[----:B------:R-:W-:Y:S01]  /*35d0*/  BSSY B1, `(.L_x_1101) ;  /* 0x00002df000017945 */ /* 0x000fe20003800000 */
[----:B------:R-:W-:Y:S01]  /*35e0*/  SEL R0, R0, 0xffffffe0, !P1 ;  /* 0xffffffe000007807 */ /* 0x000fe20004800000 */
[----:B------:R-:W3:Y:S01]  /*35f0*/  LDSM.16.M88.4 R8, [R190] ;  /* 0x00000000be08783b */ /* 0x000ee20000000200 */
[----:B------:R-:W-:Y:S01]  /*3600*/  SEL R2, R2, 0xfffffff0, !P2 ;  /* 0xfffffff002027807 */ /* 0x000fe20005000000 */
[----:B------:R-:W-:Y:S01]  /*3610*/  IMAD.MOV.U32 R193, RZ, RZ, RZ ;  /* 0x000000ffffc17224 */ /* 0x000fe200078e00ff */
[----:B------:R-:W-:Y:S01]  /*3620*/  LOP3.LUT R197, R163, 0x6, RZ, 0xc0, !PT ;  /* 0x00000006a3c57812 */ /* 0x000fe200078ec0ff */
[----:B------:R-:W-:Y:S01]  /*3630*/  IMAD.IADD R189, R175, 0x1, R0 ;  /* 0x00000001afbd7824 */ /* 0x000fe200078e0200 */
[----:B------:R-:W3:Y:S01]  /*3640*/  LDSM.16.M88.4 R32, [R175+0x6400] ;  /* 0x00640000af20783b */ /* 0x000ee20000000200 */
[----:B------:R-:W-:Y:S01]  /*3650*/  IMAD R191, R2, 0x2, R190 ;  /* 0x0000000202bf7824 */ /* 0x000fe200078e02be */
[----:B------:R-:W-:Y:S01]  /*3660*/  SHF.R.S32.HI R0, RZ, 0x1f, R162 ;  /* 0x0000001fff007819 */ /* 0x000fe200000114a2 */
[----:B------:R-:W-:Y:S01]  /*3670*/  VIADD R245, R176, 0xb54cda56 ;  /* 0xb54cda56b0f57836 */ /* 0x000fe20000000000 */
[----:B------:R-:W3:Y:S01]  /*3680*/  LDSM.16.M88.4 R24, [R175+0x6c00] ;  /* 0x006c0000af18783b */ /* 0x000ee20000000200 */
[----:B------:R-:W-:Y:S01]  /*3690*/  VIADD R246, R177, 0x646e171e ;  /* 0x646e171eb1f67836 */ /* 0x000fe20000000000 */
[----:B------:R-:W-:-:S02]  /*36a0*/  LEA.HI R0, R0, R169, RZ, 0x2 ;  /* 0x000000a900007211 */ /* 0x000fc400078f10ff */
[----:B------:R-:W3:Y:S04]  /*36b0*/  LDSM.16.M88.4 R28, [R175+0x6800] ;  /* 0x00680000af1c783b */ /* 0x000ee80000000200 */
[----:B------:R-:W-:Y:S04]  /*36c0*/  LDSM.16.M88.4 R40, [R189+0x6000] ;  /* 0x00600000bd28783b */ /* 0x000fe80000000200 */
[----:B------:R-:W3:Y:S04]  /*36d0*/  LDSM.16.M88.4 R12, [R191+0x1000] ;  /* 0x00100000bf0c783b */ /* 0x000ee80000000200 */
[----:B------:R-:W3:Y:S04]  /*36e0*/  LDSM.16.M88.4 R44, [R189+0x6c00] ;  /* 0x006c0000bd2c783b */ /* 0x000ee80000000200 */
[----:B----4-:R-:W4:Y:S04]  /*36f0*/  LDSM.16.M88.4 R48, [R189+0x6800] ;  /* 0x00680000bd30783b */ /* 0x010f280000000200 */
[----:B------:R-:W4:Y:S01]  /*3700*/  LDSM.16.M88.4 R52, [R189+0x6400] ;  /* 0x00640000bd34783b */ /* 0x000f220000000200 */
[-C--:B-1----:R-:W-:Y:S03]  /*3710*/  HMMA.16816.F32 R36, R4, R16.reuse, RZ ;  /* 0x000000100424723c */ /* 0x082fe600000018ff */
[----:B--2---:R-:W1:Y:S03]  /*3720*/  LDSM.16.M88.4 R20, [R191] ;  /* 0x00000000bf14783b */ /* 0x004e660000000200 */
[----:B---3--:R-:W-:Y:S01]  /*3730*/  HMMA.16816.F32 R88, R8, R16, RZ ;  /* 0x000000100858723c */ /* 0x008fe200000018ff */
[----:B------:R-:W0:Y:S05]  /*3740*/  LDGDEPBAR ;  /* 0x00000000000079af */ /* 0x000e2a0000000000 */
[-C--:B------:R-:W-:Y:S06]  /*3750*/  HMMA.16816.F32 R56, R4, R18.reuse, RZ ;  /* 0x000000120438723c */ /* 0x080fec00000018ff */
[----:B------:R-:W-:Y:S06]  /*3760*/  HMMA.16816.F32 R84, R8, R18, RZ ;  /* 0x000000120854723c */ /* 0x000fec00000018ff */
        /* <DEDUP_REMOVED lines=8> */
[----:B------:R-:W2:Y:S05]  /*37f0*/  LDSM.16.M88.4 R36, [R175+0x7000] ;  /* 0x00700000af24783b */ /* 0x000eaa0000000200 */
[C---:B------:R-:W-:Y:S06]  /*3800*/  HMMA.16816.F32 R96, R8.reuse, R32, RZ ;  /* 0x000000200860723c */ /* 0x040fec00000018ff */
[C---:B------:R-:W-:Y:S06]  /*3810*/  HMMA.16816.F32 R108, R8.reuse, R24, RZ ;  /* 0x00000018086c723c */ /* 0x040fec00000018ff */
[C---:B------:R-:W-:Y:S01]  /*3820*/  HMMA.16816.F32 R104, R8.reuse, R34, RZ ;  /* 0x000000220868723c */ /* 0x040fe200000018ff */
[----:B------:R-:W-:Y:S05]  /*3830*/  LDSM.16.M88.4 R32, [R175+0x7400] ;  /* 0x00740000af20783b */ /* 0x000fea0000000200 */
[C---:B------:R-:W-:Y:S06]  /*3840*/  HMMA.16816.F32 R116, R8.reuse, R28, RZ ;  /* 0x0000001c0874723c */ /* 0x040fec00000018ff */
[C---:B------:R-:W-:Y:S01]  /*3850*/  HMMA.16816.F32 R120, R8.reuse, R30, RZ ;  /* 0x0000001e0878723c */ /* 0x040fe200000018ff */
[----:B------:R-:W-:Y:S05]  /*3860*/  LDSM.16.M88.4 R28, [R175+0x7800] ;  /* 0x00780000af1c783b */ /* 0x000fea0000000200 */
[----:B------:R-:W-:Y:S01]  /*3870*/  HMMA.16816.F32 R112, R8, R26, RZ ;  /* 0x0000001a0870723c */ /* 0x000fe200000018ff */
[----:B------:R-:W3:Y:S04]  /*3880*/  LDSM.16.M88.4 R24, [R175+0x7c00] ;  /* 0x007c0000af18783b */ /* 0x000ee80000000200 */
[----:B------:R-:W3:Y:S01]  /*3890*/  LDSM.16.M88.4 R8, [R190+0x2000] ;  /* 0x00200000be08783b */ /* 0x000ee20000000200 */
[C---:B------:R-:W-:Y:S03]  /*38a0*/  HMMA.16816.F32 R140, R12.reuse, R42, R56 ;  /* 0x0000002a0c8c723c */ /* 0x040fe60000001838 */
[----:B------:R-:W-:Y:S03]  /*38b0*/  LDSM.16.M88.4 R56, [R189+0x7000] ;  /* 0x00700000bd38783b */ /* 0x000fe60000000200 */
[C---:B------:R-:W-:Y:S01]  /*38c0*/  HMMA.16816.F32 R132, R12.reuse, R44, R16 ;  /* 0x0000002c0c84723c */ /* 0x040fe20000001810 */
[----:B------:R-:W3:Y:S05]  /*38d0*/  LDSM.16.M88.4 R16, [R191+0x3000] ;  /* 0x00300000bf10783b */ /* 0x000eea0000000200 */
[C---:B----4-:R-:W-:Y:S06]  /*38e0*/  HMMA.16816.F32 R100, R12.reuse, R50, R80 ;  /* 0x000000320c64723c */ /* 0x050fec0000001850 */
[C---:B------:R-:W-:Y:S06]  /*38f0*/  HMMA.16816.F32 R136, R12.reuse, R52, R64 ;  /* 0x000000340c88723c */ /* 0x040fec0000001840 */
[C---:B------:R-:W-:Y:S01]  /*3900*/  HMMA.16816.F32 R144, R12.reuse, R54, R60 ;  /* 0x000000360c90723c */ /* 0x040fe2000000183c */
[----:B------:R-:W4:Y:S05]  /*3910*/  LDSM.16.M88.4 R60, [R189+0x7c00] ;  /* 0x007c0000bd3c783b */ /* 0x000f2a0000000200 */
[C---:B------:R-:W-:Y:S06]  /*3920*/  HMMA.16816.F32 R124, R12.reuse, R48, R76 ;  /* 0x000000300c7c723c */ /* 0x040fec000000184c */
[----:B------:R-:W-:Y:S06]  /*3930*/  HMMA.16816.F32 R92, R12, R46, R72 ;  /* 0x0000002e0c5c723c */ /* 0x000fec0000001848 */
[C---:B-1----:R-:W-:Y:S06]  /*3940*/  HMMA.16816.F32 R88, R20.reuse, R40, R88 ;  /* 0x000000281458723c */ /* 0x042fec0000001858 */
[C---:B------:R-:W-:Y:S06]  /*3950*/  HMMA.16816.F32 R84, R20.reuse, R42, R84 ;  /* 0x0000002a1454723c */ /* 0x040fec0000001854 */
[C---:B------:R-:W-:Y:S06]  /*3960*/  HMMA.16816.F32 R80, R20.reuse, R52, R96 ;  /* 0x000000341450723c */ /* 0x040fec0000001860 */
[C---:B------:R-:W-:Y:S06]  /*3970*/  HMMA.16816.F32 R72, R20.reuse, R44, R108 ;  /* 0x0000002c1448723c */ /* 0x040fec000000186c */
[C---:B------:R-:W-:Y:S01]  /*3980*/  HMMA.16816.F32 R76, R20.reuse, R54, R104 ;  /* 0x00000036144c723c */ /* 0x040fe20000001868 */
[----:B------:R-:W-:Y:S05]  /*3990*/  LDSM.16.M88.4 R52, [R189+0x7800] ;  /* 0x00780000bd34783b */ /* 0x000fea0000000200 */
[C---:B------:R-:W-:Y:S06]  /*39a0*/  HMMA.16816.F32 R64, R20.reuse, R48, R116 ;  /* 0x000000301440723c */ /* 0x040fec0000001874 */
[C---:B------:R-:W-:Y:S01]  /*39b0*/  HMMA.16816.F32 R12, R20.reuse, R50, R120 ;  /* 0x00000032140c723c */ /* 0x040fe20000001878 */
[----:B------:R-:W1:Y:S05]  /*39c0*/  LDSM.16.M88.4 R48, [R189+0x7400] ;  /* 0x00740000bd30783b */ /* 0x000e6a0000000200 */
[----:B------:R-:W-:Y:S01]  /*39d0*/  HMMA.16816.F32 R44, R20, R46, R112 ;  /* 0x0000002e142c723c */ /* 0x000fe20000001870 */
[----:B------:R-:W1:Y:S05]  /*39e0*/  LDSM.16.M88.4 R20, [R191+0x2000] ;  /* 0x00200000bf14783b */ /* 0x000e6a0000000200 */
        /* <DEDUP_REMOVED lines=20> */
[----:B------:R-:W-:Y:S04]  /*3b30*/  LDSM.16.M88.4 R8, [R190+0x5000] ;  /* 0x00500000be08783b */ /* 0x000fe80000000200 */
[----:B------:R-:W2:Y:S01]  /*3b40*/  LDSM.16.M88.4 R44, [R175+0x8000] ;  /* 0x00800000af2c783b */ /* 0x000ea20000000200 */
[C---:B------:R-:W-:Y:S03]  /*3b50*/  HMMA.16816.F32 R76, R16.reuse, R56, R40 ;  /* 0x00000038104c723c */ /* 0x040fe60000001828 */
[----:B------:R-:W3:Y:S03]  /*3b60*/  LDSM.16.M88.4 R40, [R175+0x8400] ;  /* 0x00840000af28783b */ /* 0x000ee60000000200 */
[C---:B------:R-:W-:Y:S01]  /*3b70*/  HMMA.16816.F32 R72, R16.reuse, R58, R104 ;  /* 0x0000003a1048723c */ /* 0x040fe20000001868 */
[----:B------:R-:W-:Y:S05]  /*3b80*/  LDSM.16.M88.4 R24, [R189+0x8000] ;  /* 0x00800000bd18783b */ /* 0x000fea0000000200 */
[C---:B----4-:R-:W-:Y:S06]  /*3b90*/  HMMA.16816.F32 R148, R16.reuse, R60, R132 ;  /* 0x0000003c1094723c */ /* 0x050fec0000001884 */
[C---:B-1----:R-:W-:Y:S06]  /*3ba0*/  HMMA.16816.F32 R64, R16.reuse, R48, R112 ;  /* 0x000000301040723c */ /* 0x042fec0000001870 */
        /* <DEDUP_REMOVED lines=10> */
[----:B------:R-:W1:Y:S04]  /*3c50*/  LDSM.16.M88.4 R4, [R191+0x5000] ;  /* 0x00500000bf04783b */ /* 0x000e680000000200 */
[----:B------:R-:W4:Y:S01]  /*3c60*/  LDSM.16.M88.4 R48, [R189+0x8800] ;  /* 0x00880000bd30783b */ /* 0x000f220000000200 */
        /* <DEDUP_REMOVED lines=13> */
[----:B------:R-:W-:-:S05]  /*3d40*/  IMAD R149, R210, 0x8, R169 ;  /* 0x00000008d2957824 */ /* 0x000fca00078e02a9 */
[C---:B------:R-:W-:Y:S01]  /*3d50*/  HMMA.16816.F32 R8, R12.reuse, R40, R120 ;  /* 0x000000280c08723c */ /* 0x040fe20000001878 */
[----:B------:R2:W-:Y:S05]  /*3d60*/  STL [R1+0x178], R149 ;  /* 0x0001789501007387 */ /* 0x0005ea0000100800 */
        /* <DEDUP_REMOVED lines=8> */
[C---:B----4-:R-:W-:Y:S06]  /*3df0*/  HMMA.16816.F32 R80, R4.reuse, R48, R80 ;  /* 0x000000300450723c */ /* 0x050fec0000001850 */
[C---:B------:R-:W-:Y:S06]  /*3e00*/  HMMA.16816.F32 R112, R4.reuse, R50, R76 ;  /* 0x000000320470723c */ /* 0x040fec000000184c */
[C---:B------:R-:W-:Y:S06]  /*3e10*/  HMMA.16816.F32 R124, R4.reuse, R56, R72 ;  /* 0x00000038047c723c */ /* 0x040fec0000001848 */
[----:B------:R-:W-:Y:S06]  /*3e20*/  HMMA.16816.F32 R128, R4, R58, R60 ;  /* 0x0000003a0480723c */ /* 0x000fec000000183c */
[----:B------:R-:W-:Y:S01]  /*3e30*/  HMMA.16816.F32 R100, R12, R34, R100 ;  /* 0x000000220c64723c */ /* 0x000fe20000001864 */
[----:B------:R-:W-:Y:S01]  /*3e40*/  SHF.R.S32.HI R4, RZ, 0x1f, R157 ;  /* 0x0000001fff047819 */ /* 0x000fe2000001149d */
[C-C-:B------:R-:W-:Y:S01]  /*3e50*/  IMAD.IADD R6, R68.reuse, 0x1, -R184.reuse ;  /* 0x0000000144067824 */ /* 0x140fe200078e0ab8 */
[----:B------:R-:W-:Y:S01]  /*3e60*/  IADD3 R5, R68, 0x1, -R184 ;  /* 0x0000000144057810 */ /* 0x000fe20007ffe8b8 */
[----:B------:R-:W-:-:S02]  /*3e70*/  IMAD.MOV.U32 R184, RZ, RZ, R69 ;  /* 0x000000ffffb87224 */ /* 0x000fc400078e0045 */
[C---:B------:R-:W-:Y:S01]  /*3e80*/  HMMA.16816.F32 R36, R12.reuse, R38, R108 ;  /* 0x000000260c24723c */ /* 0x040fe2000000186c */
[----:B------:R-:W-:Y:S01]  /*3e90*/  LEA.HI R35, R4, R157, RZ, 0x2 ;  /* 0x0000009d04237211 */ /* 0x000fe200078f10ff */
[----:B-----5:R-:W-:Y:S01]  /*3ea0*/  IMAD.IADD R5, R160, 0x1, R5 ;  /* 0x00000001a0057824 */ /* 0x020fe200078e0205 */
[----:B------:R-:W-:Y:S02]  /*3eb0*/  LOP3.LUT R4, R0, 0xffffffc, RZ, 0xc0, !PT ;  /* 0x0ffffffc00047812 */ /* 0x000fe400078ec0ff */
[----:B------:R-:W-:Y:S01]  /*3ec0*/  SHF.R.S32.HI R0, RZ, 0x2, R35 ;  /* 0x00000002ff007819 */ /* 0x000fe20000011423 */
[----:B------:R-:W-:Y:S02]  /*3ed0*/  HMMA.16816.F32 R64, R12, R32, R116 ;  /* 0x000000200c40723c */ /* 0x000fe40000001874 */
[----:B------:R-:W-:-:S04]  /*3ee0*/  IMAD.IADD R4, R169, 0x1, -R4 ;  /* 0x00000001a9047824 */ /* 0x000fc800078e0a04 */
[--C-:B------:R-:W-:Y:S01]  /*3ef0*/  IMAD R123, R4, 0x10, R0.reuse ;  /* 0x00000010047b7824 */ /* 0x100fe200078e0200 */
[C---:B------:R-:W-:Y:S01]  /*3f00*/  HMMA.16816.F32 R60, R16.reuse, R28, R8 ;  /* 0x0000001c103c723c */ /* 0x040fe20000001808 */
[----:B------:R-:W-:Y:S01]  /*3f10*/  IMAD R0, R169, 0x10, R0 ;  /* 0x00000010a9007824 */ /* 0x000fe200078e0200 */
[----:B------:R-:W1:Y:S03]  /*3f20*/  @P0 MUFU.RCP R8, R159 ;  /* 0x0000009f00080308 */ /* 0x000e660000001000 */
[----:B------:R-:W-:Y:S01]  /*3f30*/  IMAD.IADD R4, R170, 0x1, R0 ;  /* 0x00000001aa047824 */ /* 0x000fe200078e0200 */
[C---:B------:R-:W-:Y:S01]  /*3f40*/  HMMA.16816.F32 R52, R16.reuse, R24, R52 ;  /* 0x000000181034723c */ /* 0x040fe20000001834 */
[----:B------:R-:W-:Y:S02]  /*3f50*/  IMAD R0, R158, 0x20, R156 ;  /* 0x000000209e007824 */ /* 0x000fe400078e029c */
[----:B------:R-:W-:Y:S01]  /*3f60*/  IMAD.IADD R201, R4, 0x1, R6 ;  /* 0x0000000104c97824 */ /* 0x000fe200078e0206 */
[C---:B------:R-:W-:Y:S01]  /*3f70*/  IADD3 R204, R6.reuse, 0x8, R4 ;  /* 0x0000000806cc7810 */ /* 0x040fe20007ffe004 */
[----:B------:R-:W-:Y:S01]  /*3f80*/  IMAD.IADD R0, R71, 0x1, R0 ;  /* 0x0000000147007824 */ /* 0x000fe200078e0200 */
[----:B------:R-:W-:Y:S01]  /*3f90*/  HMMA.16816.F32 R72, R16, R48, R20 ;  /* 0x000000301048723c */ /* 0x000fe20000001814 */
[----:B------:R-:W-:-:S02]  /*3fa0*/  IADD3 R205, R6, 0x40, R4 ;  /* 0x0000004006cd7810 */ /* 0x000fc40007ffe004 */
[--C-:B------:R-:W-:Y:S02]  /*3fb0*/  IADD3 R202, R6, 0x48, R4.reuse ;  /* 0x0000004806ca7810 */ /* 0x100fe40007ffe004 */
[--C-:B------:R-:W-:Y:S01]  /*3fc0*/  IADD3 R6, R5, 0x8, R4.reuse ;  /* 0x0000000805067810 */ /* 0x100fe20007ffe004 */
[C---:B------:R-:W-:Y:S01]  /*3fd0*/  HMMA.16816.F32 R44, R16.reuse, R26, R44 ;  /* 0x0000001a102c723c */ /* 0x040fe2000000182c */
[----:B------:R-:W-:Y:S02]  /*3fe0*/  IMAD R20, R69, 0x40, R197 ;  /* 0x0000004045147824 */ /* 0x000fe400078e02c5 */
[----:B-1----:R-:W-:Y:S01]  /*3ff0*/  @P0 FMUL.FTZ R193, R161, R8 ;  /* 0x00000008a1c10220 */ /* 0x002fe20000410000 */
[----:B------:R-:W-:Y:S01]  /*4000*/  IADD3 R8, R5, 0x40, R4 ;  /* 0x0000004005087810 */ /* 0x000fe20007ffe004 */
[----:B------:R-:W-:Y:S01]  /*4010*/  IMAD.IADD R7, R201, 0x1, -R20 ;  /* 0x00000001c9077824 */ /* 0x000fe200078e0a14 */
[C---:B------:R-:W-:Y:S01]  /*4020*/  VIADDMNMX R209, R5.reuse, R4, R68, PT ;  /* 0x0000000405d17246 */ /* 0x040fe20003800144 */
[C---:B------:R-:W-:Y:S01]  /*4030*/  VIADD R12, R20.reuse, 0x1 ;  /* 0x00000001140c7836 */ /* 0x040fe20000000000 */
[----:B------:R-:W-:Y:S01]  /*4040*/  IADD3 R4, R5, 0x48, R4 ;  /* 0x0000004805047810 */ /* 0x000fe20007ffe004 */
[C---:B------:R-:W-:Y:S01]  /*4050*/  VIADD R13, R20.reuse, 0x8 ;  /* 0x00000008140d7836 */ /* 0x040fe20000000000 */
[----:B------:R-:W-:Y:S01]  /*4060*/  IABS R7, R7 ;  /* 0x0000000700077213 */ /* 0x000fe20000000000 */
[C---:B------:R-:W-:Y:S01]  /*4070*/  HMMA.16816.F32 R40, R16.reuse, R30, R40 ;  /* 0x0000001e1028723c */ /* 0x040fe20000001828 */
[----:B------:R-:W-:Y:S01]  /*4080*/  VIADD R15, R20, 0x9 ;  /* 0x00000009140f7836 */ /* 0x000fe20000000000 */
[-C--:B------:R-:W-:Y:S01]  /*4090*/  VIMNMX R206, R4, R68.reuse, PT ;  /* 0x0000004404ce7248 */ /* 0x080fe20003fe0100 */
[C---:B------:R-:W-:Y:S01]  /*40a0*/  IMAD.IADD R5, R201.reuse, 0x1, -R12 ;  /* 0x00000001c9057824 */ /* 0x040fe200078e0a0c */
[----:B------:R-:W-:Y:S01]  /*40b0*/  I2FP.F32.S32 R7, R7 ;  /* 0x0000000700077245 */ /* 0x000fe20000201400 */
[----:B------:R-:W-:Y:S01]  /*40c0*/  IMAD.IADD R4, R201, 0x1, -R13 ;  /* 0x00000001c9047824 */ /* 0x000fe200078e0a0d */
[----:B------:R-:W-:Y:S01]  /*40d0*/  HMMA.16816.F32 R48, R16, R50, R36 ;  /* 0x000000321030723c */ /* 0x000fe20000001824 */
[----:B------:R-:W-:-:S02]  /*40e0*/  VIMNMX R207, R8, R68, PT ;  /* 0x0000004408cf7248 */ /* 0x000fc40003fe0100 */
[----:B------:R-:W-:Y:S01]  /*40f0*/  FFMA.FTZ R34, R7, -R193, R52 ;  /* 0x800000c107227223 */ /* 0x000fe20000010034 */
[----:B------:R-:W-:Y:S01]  /*4100*/  IMAD.IADD R7, R201, 0x1, -R15 ;  /* 0x00000001c9077824 */ /* 0x000fe200078e0a0f */
[----:B------:R-:W-:Y:S01]  /*4110*/  VIMNMX R208, R6, R68, PT ;  /* 0x0000004406d07248 */ /* 0x000fe20003fe0100 */
[C---:B------:R-:W-:Y:S01]  /*4120*/  HMMA.16816.F32 R76, R16.reuse, R56, R64 ;  /* 0x00000038104c723c */ /* 0x040fe20000001840 */
[----:B------:R-:W-:Y:S02]  /*4130*/  IABS R9, R5 ;  /* 0x0000000500097213 */ /* 0x000fe40000000000 */
[----:B------:R-:W-:Y:S02]  /*4140*/  IABS R6, R4 ;  /* 0x0000000400067213 */ /* 0x000fe40000000000 */
[----:B------:R-:W-:Y:S01]  /*4150*/  IABS R5, R7 ;  /* 0x0000000700057213 */ /* 0x000fe20000000000 */
[----:B------:R-:W-:Y:S01]  /*4160*/  HMMA.16816.F32 R100, R16, R58, R100 ;  /* 0x0000003a1064723c */ /* 0x000fe20000001864 */
[----:B------:R-:W-:-:S02]  /*4170*/  I2FP.F32.S32 R9, R9 ;  /* 0x0000000900097245 */ /* 0x000fc40000201400 */
[-C--:B------:R-:W-:Y:S02]  /*4180*/  VIADDMNMX R200, R201, -R70.reuse, RZ, !PT ;  /* 0x80000046c9c87246 */ /* 0x080fe400078001ff */
[----:B------:R-:W-:Y:S01]  /*4190*/  VIADDMNMX R199, R204, -R70, RZ, !PT ;  /* 0x80000046ccc77246 */ /* 0x000fe200078001ff */
[----:B------:R-:W-:Y:S01]  /*41a0*/  FFMA.FTZ R33, R9, -R193, R53 ;  /* 0x800000c109217223 */ /* 0x000fe20000010035 */
[C---:B------:R-:W-:Y:S01]  /*41b0*/  VIADD R16, R20.reuse, 0x10 ;  /* 0x0000001014107836 */ /* 0x040fe20000000000 */
[CC--:B------:R-:W-:Y:S01]  /*41c0*/  ISETP.GE.AND P2, PT, R20.reuse, R200.reuse, PT ;  /* 0x000000c81400720c */ /* 0x0c0fe20003f46270 */
[----:B------:R-:W-:Y:S01]  /*41d0*/  VIADD R17, R20, 0x11 ;  /* 0x0000001114117836 */ /* 0x000fe20000000000 */
[----:B------:R-:W-:Y:S01]  /*41e0*/  ISETP.GE.AND P0, PT, R12, R199, PT ;  /* 0x000000c70c00720c */ /* 0x000fe20003f06270 */
[C---:B------:R-:W-:Y:S01]  /*41f0*/  IMAD.IADD R8, R201.reuse, 0x1, -R16 ;  /* 0x00000001c9087824 */ /* 0x040fe200078e0a10 */
[----:B------:R-:W-:Y:S01]  /*4200*/  ISETP.GE.OR P2, PT, R20, R209, !P2 ;  /* 0x000000d11400720c */ /* 0x000fe20005746670 */
[----:B------:R-:W-:Y:S01]  /*4210*/  IMAD.IADD R10, R201, 0x1, -R17 ;  /* 0x00000001c90a7824 */ /* 0x000fe200078e0a11 */
[----:B------:R-:W-:-:S02]  /*4220*/  ISETP.GE.AND P1, PT, R15, R200, PT ;  /* 0x000000c80f00720c */ /* 0x000fc40003f26270 */
[----:B------:R-:W-:Y:S01]  /*4230*/  IABS R4, R8 ;  /* 0x0000000800047213 */ /* 0x000fe20000000000 */
[----:B------:R-:W-:Y:S01]  /*4240*/  IMAD.MOV.U32 R8, RZ, RZ, R6 ;  /* 0x000000ffff087224 */ /* 0x000fe200078e0006 */
[----:B------:R-:W-:Y:S01]  /*4250*/  IABS R7, R10 ;  /* 0x0000000a00077213 */ /* 0x000fe20000000000 */
[----:B------:R-:W-:Y:S01]  /*4260*/  IMAD.MOV.U32 R6, RZ, RZ, R5 ;  /* 0x000000ffff067224 */ /* 0x000fe200078e0005 */
[----:B------:R-:W-:Y:S01]  /*4270*/  FSEL R36, R34, -INF , !P2 ;  /* 0xff80000022247808 */ /* 0x000fe20005000000 */
[----:B------:R-:W-:Y:S01]  /*4280*/  IMAD.MOV.U32 R5, RZ, RZ, R4 ;  /* 0x000000ffff057224 */ /* 0x000fe200078e0004 */
[----:B------:R-:W-:Y:S01]  /*4290*/  ISETP.GE.AND P2, PT, R16, R200, PT ;  /* 0x000000c81000720c */ /* 0x000fe20003f46270 */
[----:B------:R-:W-:Y:S01]  /*42a0*/  IMAD.MOV.U32 R4, RZ, RZ, R7 ;  /* 0x000000ffff047224 */ /* 0x000fe200078e0007 */
[----:B------:R-:W-:Y:S01]  /*42b0*/  I2FP.F32.S32 R6, R6 ;  /* 0x0000000600067245 */ /* 0x000fe20000201400 */
[C---:B------:R-:W-:Y:S01]  /*42c0*/  IMAD.IADD R10, R204.reuse, 0x1, -R15 ;  /* 0x00000001cc0a7824 */ /* 0x040fe200078e0a0f */
[----:B------:R-:W-:Y:S01]  /*42d0*/  I2FP.F32.S32 R7, R8 ;  /* 0x0000000800077245 */ /* 0x000fe20000201400 */
[----:B------:R-:W-:Y:S01]  /*42e0*/  IMAD.IADD R8, R204, 0x1, -R13 ;  /* 0x00000001cc087824 */ /* 0x000fe200078e0a0d */
[----:B------:R-:W-:Y:S01]  /*42f0*/  I2FP.F32.S32 R4, R4 ;  /* 0x0000000400047245 */ /* 0x000fe20000201400 */
[----:B------:R-:W-:Y:S01]  /*4300*/  FFMA.FTZ R31, R6, -R193, R45 ;  /* 0x800000c1061f7223 */ /* 0x000fe2000001002d */
[----:B------:R-:W-:Y:S01]  /*4310*/  I2FP.F32.S32 R5, R5 ;  /* 0x0000000500057245 */ /* 0x000fe20000201400 */
[----:B------:R-:W-:Y:S01]  /*4320*/  FFMA.FTZ R32, R7, -R193, R44 ;  /* 0x800000c107207223 */ /* 0x000fe2000001002c */
[----:B------:R-:W-:-:S02]  /*4330*/  IMAD.IADD R6, R204, 0x1, -R20 ;  /* 0x00000001cc067824 */ /* 0x000fc400078e0a14 */
[-C--:B------:R-:W-:Y:S01]  /*4340*/  FFMA.FTZ R22, R4, -R193.reuse, R61 ;  /* 0x800000c104167223 */ /* 0x080fe2000001003d */
[----:B------:R-:W-:Y:S02]  /*4350*/  VIADD R4, R20, 0x18 ;  /* 0x0000001814047836 */ /* 0x000fe40000000000 */
[----:B------:R-:W-:Y:S01]  /*4360*/  FFMA.FTZ R30, R5, -R193, R60 ;  /* 0x800000c1051e7223 */ /* 0x000fe2000001003c */
[----:B------:R-:W-:Y:S01]  /*4370*/  IMAD.IADD R5, R204, 0x1, -R12 ;  /* 0x00000001cc057824 */ /* 0x000fe200078e0a0c */
[----:B------:R-:W-:Y:S01]  /*4380*/  IABS R9, R6 ;  /* 0x0000000600097213 */ /* 0x000fe20000000000 */
[----:B------:R-:W-:Y:S01]  /*4390*/  IMAD.IADD R7, R201, 0x1, -R4 ;  /* 0x00000001c9077824 */ /* 0x000fe200078e0a04 */
[----:B------:R-:W-:Y:S02]  /*43a0*/  ISETP.GE.OR P2, PT, R16, R209, !P2 ;  /* 0x000000d11000720c */ /* 0x000fe40005746670 */
[----:B------:R-:W-:Y:S02]  /*43b0*/  IABS R6, R5 ;  /* 0x0000000500067213 */ /* 0x000fe40000000000 */
[----:B------:R-:W-:-:S02]  /*43c0*/  IABS R7, R7 ;  /* 0x0000000700077213 */ /* 0x000fc40000000000 */
[----:B------:R-:W-:Y:S02]  /*43d0*/  IABS R5, R8 ;  /* 0x0000000800057213 */ /* 0x000fe40000000000 */
[----:B------:R-:W-:Y:S01]  /*43e0*/  IABS R8, R10 ;  /* 0x0000000a00087213 */ /* 0x000fe20000000000 */
[----:B------:R-:W-:Y:S01]  /*43f0*/  IMAD.MOV.U32 R10, RZ, RZ, R9 ;  /* 0x000000ffff0a7224 */ /* 0x000fe200078e0009 */
[----:B------:R-:W-:Y:S01]  /*4400*/  ISETP.GE.OR P0, PT, R12, R208, !P0 ;  /* 0x000000d00c00720c */ /* 0x000fe20004706670 */
[----:B------:R-:W-:Y:S01]  /*4410*/  IMAD.MOV.U32 R9, RZ, RZ, R7 ;  /* 0x000000ffff097224 */ /* 0x000fe200078e0007 */
[----:B------:R-:W-:Y:S01]  /*4420*/  ISETP.GE.OR P1, PT, R15, R209, !P1 ;  /* 0x000000d10f00720c */ /* 0x000fe20004f26670 */
[----:B------:R-:W-:Y:S01]  /*4430*/  IMAD.MOV.U32 R7, RZ, RZ, R6 ;  /* 0x000000ffff077224 */ /* 0x000fe200078e0006 */
[----:B------:R-:W-:Y:S01]  /*4440*/  ISETP.GE.AND P4, PT, R13, R200, PT ;  /* 0x000000c80d00720c */ /* 0x000fe20003f86270 */
        /* <DEDUP_REMOVED lines=10> */
[----:B------:R-:W-:Y:S02]  /*44f0*/  IMAD.IADD R6, R205, 0x1, -R20 ;  /* 0x00000001cd067824 */ /* 0x000fe400078e0a14 */
[-C--:B------:R-:W-:Y:S01]  /*4500*/  FFMA.FTZ R27, R5, -R193.reuse, R47 ;  /* 0x800000c1051b7223 */ /* 0x080fe2000001002f */
[----:B------:R-:W-:Y:S02]  /*4510*/  IMAD.IADD R5, R205, 0x1, -R12 ;  /* 0x00000001cd057824 */ /* 0x000fe400078e0a0c */
[----:B------:R-:W-:Y:S01]  /*4520*/  FFMA.FTZ R19, R8, -R193, R54 ;  /* 0x800000c108137223 */ /* 0x000fe20000010036 */
[C---:B------:R-:W-:Y:S01]  /*4530*/  IMAD.IADD R7, R204.reuse, 0x1, -R16 ;  /* 0x00000001cc077824 */ /* 0x040fe200078e0a10 */
[----:B------:R-:W-:Y:S01]  /*4540*/  IABS R9, R6 ;  /* 0x0000000600097213 */ /* 0x000fe20000000000 */
[C---:B------:R-:W-:Y:S01]  /*4550*/  IMAD.IADD R8, R204.reuse, 0x1, -R17 ;  /* 0x00000001cc087824 */ /* 0x040fe200078e0a11 */
[----:B------:R-:W-:Y:S01]  /*4560*/  IABS R11, R5 ;  /* 0x00000005000b7213 */ /* 0x000fe20000000000 */
[----:B------:R-:W-:Y:S01]  /*4570*/  IMAD.IADD R10, R204, 0x1, -R4 ;  /* 0x00000001cc0a7824 */ /* 0x000fe200078e0a04 */
        /* <DEDUP_REMOVED lines=10> */
[----:B------:R-:W-:Y:S01]  /*4620*/  I2FP.F32.S32 R10, R8 ;  /* 0x00000008000a7245 */ /* 0x000fe20000201400 */
[----:B------:R-:W-:Y:S01]  /*4630*/  IMAD.IADD R11, R205, 0x1, -R4 ;  /* 0x00000001cd0b7824 */ /* 0x000fe200078e0a04 */
[----:B------:R-:W-:-:S02]  /*4640*/  I2FP.F32.S32 R8, R6 ;  /* 0x0000000600087245 */ /* 0x000fc40000201400 */
[----:B------:R-:W-:Y:S01]  /*4650*/  I2FP.F32.S32 R7, R5 ;  /* 0x0000000500077245 */ /* 0x000fe20000201400 */
[-C--:B------:R-:W-:Y:S01]  /*4660*/  FFMA.FTZ R26, R10, -R193.reuse, R62 ;  /* 0x800000c10a1a7223 */ /* 0x080fe2000001003e */
[----:B------:R-:W-:Y:S01]  /*4670*/  I2FP.F32.S32 R6, R14 ;  /* 0x0000000e00067245 */ /* 0x000fe20000201400 */
[----:B------:R-:W-:Y:S01]  /*4680*/  FFMA.FTZ R25, R8, -R193, R63 ;  /* 0x800000c108197223 */ /* 0x000fe2000001003f */
[----:B------:R-:W-:Y:S01]  /*4690*/  I2FP.F32.S32 R5, R9 ;  /* 0x0000000900057245 */ /* 0x000fe20000201400 */
[----:B------:R-:W-:Y:S02]  /*46a0*/  IMAD.IADD R8, R205, 0x1, -R16 ;  /* 0x00000001cd087824 */ /* 0x000fe400078e0a10 */
[-C--:B------:R-:W-:Y:S01]  /*46b0*/  FFMA.FTZ R21, R7, -R193.reuse, R42 ;  /* 0x800000c107157223 */ /* 0x080fe2000001002a */
[-C--:B------:R-:W-:Y:S01]  /*46c0*/  FFMA.FTZ R24, R6, -R193.reuse, R96 ;  /* 0x800000c106187223 */ /* 0x080fe20000010060 */
[----:B------:R-:W-:Y:S02]  /*46d0*/  IMAD.IADD R6, R205, 0x1, -R13 ;  /* 0x00000001cd067824 */ /* 0x000fe400078e0a0d */
[----:B------:R-:W-:Y:S01]  /*46e0*/  FFMA.FTZ R14, R5, -R193, R97 ;  /* 0x800000c1050e7223 */ /* 0x000fe20000010061 */
[----:B------:R-:W-:Y:S01]  /*46f0*/  IMAD.IADD R5, R205, 0x1, -R15 ;  /* 0x00000001cd057824 */ /* 0x000fe200078e0a0f */
[----:B------:R-:W-:Y:S01]  /*4700*/  FSEL R30, R29, -INF , !P0 ;  /* 0xff8000001d1e7808 */ /* 0x000fe20004000000 */
        /* <DEDUP_REMOVED lines=8> */
[----:B------:R-:W-:Y:S01]  /*4790*/  ISETP.GE.AND P1, PT, R4, R200, PT ;  /* 0x000000c80400720c */ /* 0x000fe20003f26270 */
[----:B------:R-:W-:Y:S01]  /*47a0*/  IMAD.MOV.U32 R6, RZ, RZ, R5 ;  /* 0x000000ffff067224 */ /* 0x000fe200078e0005 */
[----:B------:R-:W-:Y:S01]  /*47b0*/  ISETP.GE.AND P0, PT, R16, R199, PT ;  /* 0x000000c71000720c */ /* 0x000fe20003f06270 */
[----:B------:R-:W-:Y:S01]  /*47c0*/  IMAD.MOV.U32 R5, RZ, RZ, R8 ;  /* 0x000000ffff057224 */ /* 0x000fe200078e0008 */
[----:B------:R-:W-:-:S02]  /*47d0*/  ISETP.GE.OR P4, PT, R13, R209, !P4 ;  /* 0x000000d10d00720c */ /* 0x000fc40006786670 */
[----:B------:R-:W-:Y:S02]  /*47e0*/  ISETP.GE.AND P3, PT, R12, R200, PT ;  /* 0x000000c80c00720c */ /* 0x000fe40003f66270 */
[----:B------:R-:W-:Y:S02]  /*47f0*/  I2FP.F32.S32 R5, R5 ;  /* 0x0000000500057245 */ /* 0x000fe40000201400 */
[----:B------:R-:W-:Y:S02]  /*4800*/  ISETP.GE.OR P1, PT, R4, R209, !P1 ;  /* 0x000000d10400720c */ /* 0x000fe40004f26670 */
[----:B------:R-:W-:Y:S01]  /*4810*/  ISETP.GE.OR P0, PT, R16, R208, !P0 ;  /* 0x000000d01000720c */ /* 0x000fe20004706670 */
[----:B------:R-:W-:Y:S01]  /*4820*/  FFMA.FTZ R23, R5, -R193, R84 ;  /* 0x800000c105177223 */ /* 0x000fe20000010054 */
[----:B------:R-:W-:Y:S01]  /*4830*/  I2FP.F32.S32 R10, R10 ;  /* 0x0000000a000a7245 */ /* 0x000fe20000201400 */
[----:B------:R-:W-:Y:S01]  /*4840*/  IMAD.IADD R5, R202, 0x1, -R20 ;  /* 0x00000001ca057824 */ /* 0x000fe200078e0a14 */
[----:B------:R-:W-:-:S02]  /*4850*/  VIADDMNMX R198, R205, -R70, RZ, !PT ;  /* 0x80000046cdc67246 */ /* 0x000fc400078001ff */
[----:B------:R-:W-:Y:S01]  /*4860*/  I2FP.F32.S32 R6, R6 ;  /* 0x0000000600067245 */ /* 0x000fe20000201400 */
[----:B------:R-:W-:Y:S01]  /*4870*/  FFMA.FTZ R8, R10, -R193, R92 ;  /* 0x800000c10a087223 */ /* 0x000fe2000001005c */
[----:B------:R-:W-:Y:S02]  /*4880*/  FSEL R38, R32, -INF , !P4 ;  /* 0xff80000020267808 */ /* 0x000fe40006000000 */
[----:B------:R-:W-:Y:S01]  /*4890*/  ISETP.GE.AND P4, PT, R13, R199, PT ;  /* 0x000000c70d00720c */ /* 0x000fe20003f86270 */
[----:B------:R-:W-:Y:S01]  /*48a0*/  FFMA.FTZ R10, R6, -R193, R89 ;  /* 0x800000c1060a7223 */ /* 0x000fe20000010059 */
[----:B------:R-:W-:Y:S01]  /*48b0*/  I2FP.F32.S32 R7, R7 ;  /* 0x0000000700077245 */ /* 0x000fe20000201400 */
[----:B------:R-:W-:Y:S01]  /*48c0*/  IMAD.IADD R6, R202, 0x1, -R12 ;  /* 0x00000001ca067824 */ /* 0x000fe200078e0a0c */
[----:B------:R-:W-:Y:S02]  /*48d0*/  ISETP.GE.OR P3, PT, R12, R209, !P3 ;  /* 0x000000d10c00720c */ /* 0x000fe40005f66670 */
[----:B------:R-:W-:Y:S01]  /*48e0*/  FSEL R68, R18, -INF , !P1 ;  /* 0xff80000012447808 */ /* 0x000fe20004800000 */
[----:B------:R-:W-:Y:S01]  /*48f0*/  FFMA.FTZ R11, R7, -R193, R88 ;  /* 0x800000c1070b7223 */ /* 0x000fe20000010058 */
[----:B------:R-:W-:Y:S01]  /*4900*/  FSEL R40, R26, -INF , !P0 ;  /* 0xff8000001a287808 */ /* 0x000fe20004000000 */
[----:B------:R-:W-:Y:S01]  /*4910*/  IMAD.IADD R7, R202, 0x1, -R13 ;  /* 0x00000001ca077824 */ /* 0x000fe200078e0a0d */
[----:B------:R-:W-:-:S02]  /*4920*/  ISETP.GE.AND P2, PT, R13, R198, PT ;  /* 0x000000c60d00720c */ /* 0x000fc40003f46270 */
[C---:B------:R-:W-:Y:S02]  /*4930*/  ISETP.GE.AND P1, PT, R20.reuse, R199, PT ;  /* 0x000000c71400720c */ /* 0x040fe40003f26270 */
[----:B------:R-:W-:Y:S02]  /*4940*/  ISETP.GE.AND P0, PT, R20, R198, PT ;  /* 0x000000c61400720c */ /* 0x000fe40003f06270 */
[----:B------:R-:W-:Y:S02]  /*4950*/  ISETP.GE.OR P4, PT, R13, R208, !P4 ;  /* 0x000000d00d00720c */ /* 0x000fe40006786670 */
[----:B------:R-:W-:Y:S02]  /*4960*/  FSEL R33, R33, -INF , !P3 ;  /* 0xff80000021217808 */ /* 0x000fe40005800000 */
[----:B------:R-:W-:Y:S02]  /*4970*/  ISETP.GE.AND P3, PT, R17, R200, PT ;  /* 0x000000c81100720c */ /* 0x000fe40003f66270 */
[----:B------:R-:W-:-:S02]  /*4980*/  ISETP.GE.OR P2, PT, R13, R207, !P2 ;  /* 0x000000cf0d00720c */ /* 0x000fc40005746670 */
[----:B------:R-:W-:Y:S02]  /*4990*/  IABS R5, R5 ;  /* 0x0000000500057213 */ /* 0x000fe40000000000 */
[C---:B------:R-:W-:Y:S02]  /*49a0*/  ISETP.GE.OR P1, PT, R20.reuse, R208, !P1 ;  /* 0x000000d01400720c */ /* 0x040fe40004f26670 */
[----:B------:R-:W-:Y:S02]  /*49b0*/  ISETP.GE.OR P0, PT, R20, R207, !P0 ;  /* 0x000000cf1400720c */ /* 0x000fe40004706670 */
[----:B------:R-:W-:Y:S02]  /*49c0*/  FSEL R32, R28, -INF , !P4 ;  /* 0xff8000001c207808 */ /* 0x000fe40006000000 */
[C---:B------:R-:W-:Y:S02]  /*49d0*/  ISETP.GE.AND P4, PT, R17.reuse, R199, PT ;  /* 0x000000c71100720c */ /* 0x040fe40003f86270 */
[----:B------:R-:W-:-:S02]  /*49e0*/  ISETP.GE.OR P3, PT, R17, R209, !P3 ;  /* 0x000000d11100720c */ /* 0x000fc40005f66670 */
[----:B------:R-:W-:Y:S02]  /*49f0*/  IABS R6, R6 ;  /* 0x0000000600067213 */ /* 0x000fe40000000000 */
[----:B------:R-:W-:Y:S02]  /*4a00*/  I2FP.F32.S32 R5, R5 ;  /* 0x0000000500057245 */ /* 0x000fe40000201400 */
[----:B------:R-:W-:Y:S02]  /*4a10*/  FSEL R31, R19, -INF , !P1 ;  /* 0xff800000131f7808 */ /* 0x000fe40004800000 */
[----:B------:R-:W-:Y:S02]  /*4a20*/  FSEL R118, R24, -INF , !P0 ;  /* 0xff80000018767808 */ /* 0x000fe40004000000 */
[----:B------:R-:W-:Y:S01]  /*4a30*/  FSEL R122, R8, -INF , !P2 ;  /* 0xff800000087a7808 */ /* 0x000fe20005000000 */
[----:B------:R-:W-:Y:S01]  /*4a40*/  IMAD.IADD R8, R202, 0x1, -R17 ;  /* 0x00000001ca087824 */ /* 0x000fe200078e0a11 */
[----:B------:R-:W-:-:S02]  /*4a50*/  ISETP.GE.AND P1, PT, R15, R199, PT ;  /* 0x000000c70f00720c */ /* 0x000fc40003f26270 */
[-C--:B------:R-:W-:Y:S02]  /*4a60*/  ISETP.GE.AND P0, PT, R16, R198.reuse, PT ;  /* 0x000000c61000720c */ /* 0x080fe40003f06270 */
[C---:B------:R-:W-:Y:S02]  /*4a70*/  ISETP.GE.AND P2, PT, R17.reuse, R198, PT ;  /* 0x000000c61100720c */ /* 0x040fe40003f46270 */
[----:B------:R-:W-:Y:S02]  /*4a80*/  IABS R7, R7 ;  /* 0x0000000700077213 */ /* 0x000fe40000000000 */
[----:B------:R-:W-:Y:S02]  /*4a90*/  ISETP.GE.OR P4, PT, R17, R208, !P4 ;  /* 0x000000d01100720c */ /* 0x000fe40006786670 */
[----:B------:R-:W-:Y:S01]  /*4aa0*/  FSEL R67, R22, -INF , !P3 ;  /* 0xff80000016437808 */ /* 0x000fe20005800000 */
[----:B------:R-:W-:Y:S01]  /*4ab0*/  FFMA.FTZ R22, R5, -R193, R98 ;  /* 0x800000c105167223 */ /* 0x000fe20000010062 */
[----:B------:R-:W-:-:S02]  /*4ac0*/  I2FP.F32.S32 R6, R6 ;  /* 0x0000000600067245 */ /* 0x000fc40000201400 */
[----:B------:R-:W-:Y:S02]  /*4ad0*/  ISETP.GE.OR P1, PT, R15, R208, !P1 ;  /* 0x000000d00f00720c */ /* 0x000fe40004f26670 */
[----:B------:R-:W-:Y:S01]  /*4ae0*/  ISETP.GE.OR P0, PT, R16, R207, !P0 ;  /* 0x000000cf1000720c */ /* 0x000fe20004706670 */
[----:B------:R-:W-:Y:S01]  /*4af0*/  FFMA.FTZ R19, R6, -R193, R99 ;  /* 0x800000c106137223 */ /* 0x000fe20000010063 */
[----:B------:R-:W-:Y:S01]  /*4b00*/  ISETP.GE.OR P2, PT, R17, R207, !P2 ;  /* 0x000000cf1100720c */ /* 0x000fe20005746670 */
[C---:B------:R-:W-:Y:S01]  /*4b10*/  IMAD.IADD R6, R202.reuse, 0x1, -R16 ;  /* 0x00000001ca067824 */ /* 0x040fe200078e0a10 */
[----:B------:R-:W-:Y:S02]  /*4b20*/  I2FP.F32.S32 R9, R9 ;  /* 0x0000000900097245 */ /* 0x000fe40000201400 */
[C---:B------:R-:W-:Y:S02]  /*4b30*/  VIADDMNMX R197, R202.reuse, -R70, RZ, !PT ;  /* 0x80000046cac57246 */ /* 0x040fe400078001ff */
[----:B------:R-:W-:Y:S01]  /*4b40*/  I2FP.F32.S32 R5, R7 ;  /* 0x0000000700057245 */ /* 0x000fe20000201400 */
[----:B------:R-:W-:Y:S01]  /*4b50*/  IMAD.IADD R7, R202, 0x1, -R15 ;  /* 0x00000001ca077824 */ /* 0x000fe200078e0a0f */
[----:B------:R-:W-:Y:S01]  /*4b60*/  FSEL R66, R25, -INF , !P4 ;  /* 0xff80000019427808 */ /* 0x000fe20006000000 */
[-C--:B------:R-:W-:Y:S01]  /*4b70*/  FFMA.FTZ R9, R9, -R193.reuse, R93 ;  /* 0x800000c109097223 */ /* 0x080fe2000001005d */
[----:B------:R-:W-:Y:S01]  /*4b80*/  ISETP.GE.AND P4, PT, R15, R198, PT ;  /* 0x000000c60f00720c */ /* 0x000fe20003f86270 */
[----:B------:R-:W-:Y:S01]  /*4b90*/  FFMA.FTZ R18, R5, -R193, R94 ;  /* 0x800000c105127223 */ /* 0x000fe2000001005e */
[----:B------:R-:W-:Y:S01]  /*4ba0*/  FSEL R37, R27, -INF , !P1 ;  /* 0xff8000001b257808 */ /* 0x000fe20004800000 */
[----:B------:R-:W-:Y:S01]  /*4bb0*/  VIADD R5, R20, 0x19 ;  /* 0x0000001914057836 */ /* 0x000fe20000000000 */
[----:B------:R-:W-:-:S02]  /*4bc0*/  FSEL R120, R11, -INF , !P0 ;  /* 0xff8000000b787808 */ /* 0x000fc40004000000 */
[----:B------:R-:W-:Y:S02]  /*4bd0*/  FSEL R119, R10, -INF , !P2 ;  /* 0xff8000000a777808 */ /* 0x000fe40005000000 */
[C---:B------:R-:W-:Y:S02]  /*4be0*/  ISETP.GE.AND P1, PT, R4.reuse, R199, PT ;  /* 0x000000c70400720c */ /* 0x040fe40003f26270 */
[C---:B------:R-:W-:Y:S02]  /*4bf0*/  ISETP.GE.AND P0, PT, R4.reuse, R198, PT ;  /* 0x000000c60400720c */ /* 0x040fe40003f06270 */
[----:B------:R-:W-:Y:S02]  /*4c00*/  ISETP.GE.AND P2, PT, R4, R197, PT ;  /* 0x000000c50400720c */ /* 0x000fe40003f46270 */
[----:B------:R-:W-:Y:S02]  /*4c10*/  ISETP.GE.OR P4, PT, R15, R207, !P4 ;  /* 0x000000cf0f00720c */ /* 0x000fe40006786670 */
[----:B------:R-:W-:-:S02]  /*4c20*/  IABS R7, R7 ;  /* 0x0000000700077213 */ /* 0x000fc40000000000 */
[C---:B------:R-:W-:Y:S02]  /*4c30*/  ISETP.GE.OR P1, PT, R4.reuse, R208, !P1 ;  /* 0x000000d00400720c */ /* 0x040fe40004f26670 */
[C---:B------:R-:W-:Y:S02]  /*4c40*/  ISETP.GE.OR P0, PT, R4.reuse, R207, !P0 ;  /* 0x000000cf0400720c */ /* 0x040fe40004706670 */
[----:B------:R-:W-:Y:S01]  /*4c50*/  ISETP.GE.OR P2, PT, R4, R206, !P2 ;  /* 0x000000ce0400720c */ /* 0x000fe20005746670 */
[----:B------:R-:W-:Y:S01]  /*4c60*/  IMAD.IADD R4, R202, 0x1, -R4 ;  /* 0x00000001ca047824 */ /* 0x000fe200078e0a04 */
[----:B------:R-:W-:Y:S01]  /*4c70*/  IABS R10, R6 ;  /* 0x00000006000a7213 */ /* 0x000fe20000000000 */
[----:B------:R-:W-:Y:S01]  /*4c80*/  IMAD.IADD R6, R201, 0x1, -R5 ;  /* 0x00000001c9067824 */ /* 0x000fe200078e0a05 */
[----:B------:R-:W-:Y:S02]  /*4c90*/  FSEL R121, R9, -INF , !P4 ;  /* 0xff80000009797808 */ /* 0x000fe40006000000 */
[----:B------:R-:W-:-:S02]  /*4ca0*/  I2FP.F32.S32 R9, R7 ;  /* 0x0000000700097245 */ /* 0x000fc40000201400 */
[----:B------:R-:W-:Y:S02]  /*4cb0*/  FSEL R98, R21, -INF , !P1 ;  /* 0xff80000015627808 */ /* 0x000fe40004800000 */
[----:B------:R-:W-:Y:S02]  /*4cc0*/  FSEL R116, R23, -INF , !P0 ;  /* 0xff80000017747808 */ /* 0x000fe40004000000 */
[-C--:B------:R-:W-:Y:S02]  /*4cd0*/  ISETP.GE.AND P5, PT, R12, R197.reuse, PT ;  /* 0x000000c50c00720c */ /* 0x080fe40003fa6270 */
[-C--:B------:R-:W-:Y:S02]  /*4ce0*/  ISETP.GE.AND P3, PT, R13, R197.reuse, PT ;  /* 0x000000c50d00720c */ /* 0x080fe40003f66270 */
[-C--:B------:R-:W-:Y:S02]  /*4cf0*/  ISETP.GE.AND P1, PT, R15, R197.reuse, PT ;  /* 0x000000c50f00720c */ /* 0x080fe40003f26270 */
[----:B------:R-:W-:-:S02]  /*4d00*/  ISETP.GE.AND P0, PT, R20, R197, PT ;  /* 0x000000c51400720c */ /* 0x000fc40003f06270 */
[----:B------:R-:W-:Y:S02]  /*4d10*/  IABS R11, R4 ;  /* 0x00000004000b7213 */ /* 0x000fe40000000000 */
[----:B------:R-:W-:Y:S01]  /*4d20*/  IABS R4, R6 ;  /* 0x0000000600047213 */ /* 0x000fe20000000000 */
[----:B------:R-:W-:Y:S01]  /*4d30*/  FFMA.FTZ R6, R9, -R193, R95 ;  /* 0x800000c109067223 */ /* 0x000fe2000001005f */
[C---:B------:R-:W-:Y:S01]  /*4d40*/  ISETP.GE.AND P6, PT, R12.reuse, R198, PT ;  /* 0x000000c60c00720c */ /* 0x040fe20003fc6270 */
[----:B------:R-:W-:Y:S01]  /*4d50*/  IMAD.MOV.U32 R9, RZ, RZ, R11 ;  /* 0x000000ffff097224 */ /* 0x000fe200078e000b */
[----:B------:R-:W-:Y:S02]  /*4d60*/  IABS R8, R8 ;  /* 0x0000000800087213 */ /* 0x000fe40000000000 */
[-C--:B------:R-:W-:Y:S02]  /*4d70*/  ISETP.GE.OR P5, PT, R12, R206.reuse, !P5 ;  /* 0x000000ce0c00720c */ /* 0x080fe40006fa6670 */
[----:B------:R-:W-:-:S02]  /*4d80*/  ISETP.GE.OR P3, PT, R13, R206, !P3 ;  /* 0x000000ce0d00720c */ /* 0x000fc40005f66670 */
[-C--:B------:R-:W-:Y:S02]  /*4d90*/  ISETP.GE.OR P1, PT, R15, R206.reuse, !P1 ;  /* 0x000000ce0f00720c */ /* 0x080fe40004f26670 */
[----:B------:R-:W-:Y:S02]  /*4da0*/  ISETP.GE.OR P0, PT, R20, R206, !P0 ;  /* 0x000000ce1400720c */ /* 0x000fe40004706670 */
[----:B------:R-:W-:Y:S02]  /*4db0*/  I2FP.F32.S32 R7, R10 ;  /* 0x0000000a00077245 */ /* 0x000fe40000201400 */
[----:B------:R-:W-:Y:S02]  /*4dc0*/  ISETP.GE.OR P6, PT, R12, R207, !P6 ;  /* 0x000000cf0c00720c */ /* 0x000fe400077c6670 */
[----:B------:R-:W-:Y:S01]  /*4dd0*/  I2FP.F32.S32 R8, R8 ;  /* 0x0000000800087245 */ /* 0x000fe20000201400 */
[----:B------:R-:W-:Y:S01]  /*4de0*/  FFMA.FTZ R21, R7, -R193, R90 ;  /* 0x800000c107157223 */ /* 0x000fe2000001005a */
[----:B------:R-:W-:-:S02]  /*4df0*/  I2FP.F32.S32 R4, R4 ;  /* 0x0000000400047245 */ /* 0x000fc40000201400 */
[----:B------:R-:W-:Y:S02]  /*4e00*/  FSEL R109, R22, -INF , !P0 ;  /* 0xff800000166d7808 */ /* 0x000fe40004000000 */
[----:B------:R-:W-:Y:S01]  /*4e10*/  FSEL R108, R19, -INF , !P5 ;  /* 0xff800000136c7808 */ /* 0x000fe20006800000 */
[----:B------:R-:W-:Y:S01]  /*4e20*/  FFMA.FTZ R12, R4, -R193, R41 ;  /* 0x800000c1040c7223 */ /* 0x000fe20000010029 */
[----:B------:R-:W-:Y:S01]  /*4e30*/  FSEL R111, R18, -INF , !P3 ;  /* 0xff800000126f7808 */ /* 0x000fe20005800000 */
[----:B------:R-:W-:Y:S01]  /*4e40*/  VIADD R4, R20, 0x20 ;  /* 0x0000002014047836 */ /* 0x000fe20000000000 */
[----:B------:R-:W-:Y:S02]  /*4e50*/  FSEL R110, R6, -INF , !P1 ;  /* 0xff800000066e7808 */ /* 0x000fe40004800000 */
[----:B------:R-:W-:Y:S01]  /*4e60*/  ISETP.GE.AND P0, PT, R5, R200, PT ;  /* 0x000000c80500720c */ /* 0x000fe20003f06270 */
[----:B------:R-:W-:Y:S01]  /*4e70*/  IMAD.IADD R6, R201, 0x1, -R4 ;  /* 0x00000001c9067824 */ /* 0x000fe200078e0a04 */
[----:B------:R-:W-:-:S02]  /*4e80*/  ISETP.GE.AND P5, PT, R5, R199, PT ;  /* 0x000000c70500720c */ /* 0x000fc40003fa6270 */
[C---:B------:R-:W-:Y:S02]  /*4e90*/  ISETP.GE.AND P3, PT, R5.reuse, R198, PT ;  /* 0x000000c60500720c */ /* 0x040fe40003f66270 */
[C---:B------:R-:W-:Y:S02]  /*4ea0*/  ISETP.GE.AND P1, PT, R5.reuse, R197, PT ;  /* 0x000000c50500720c */ /* 0x040fe40003f26270 */
[----:B------:R-:W-:Y:S01]  /*4eb0*/  FSEL R117, R14, -INF , !P6 ;  /* 0xff8000000e757808 */ /* 0x000fe20007000000 */
[----:B------:R-:W-:Y:S01]  /*4ec0*/  FFMA.FTZ R14, R8, -R193, R91 ;  /* 0x800000c1080e7223 */ /* 0x000fe2000001005b */
[----:B------:R-:W-:Y:S01]  /*4ed0*/  I2FP.F32.S32 R7, R9 ;  /* 0x0000000900077245 */ /* 0x000fe20000201400 */
[C-C-:B------:R-:W-:Y:S01]  /*4ee0*/  IMAD.IADD R9, R204.reuse, 0x1, -R5.reuse ;  /* 0x00000001cc097824 */ /* 0x140fe200078e0a05 */
[----:B------:R-:W-:Y:S01]  /*4ef0*/  ISETP.GE.OR P0, PT, R5, R209, !P0 ;  /* 0x000000d10500720c */ /* 0x000fe20004706670 */
[--C-:B------:R-:W-:Y:S01]  /*4f00*/  IMAD.IADD R8, R205, 0x1, -R5.reuse ;  /* 0x00000001cd087824 */ /* 0x100fe200078e0a05 */
[----:B------:R-:W-:Y:S01]  /*4f10*/  ISETP.GE.OR P5, PT, R5, R208, !P5 ;  /* 0x000000d00500720c */ /* 0x000fe20006fa6670 */
[----:B------:R-:W-:Y:S01]  /*4f20*/  FFMA.FTZ R13, R7, -R193, R86 ;  /* 0x800000c1070d7223 */ /* 0x000fe20000010056 */
[C---:B------:R-:W-:Y:S01]  /*4f30*/  ISETP.GE.OR P3, PT, R5.reuse, R207, !P3 ;  /* 0x000000cf0500720c */ /* 0x040fe20005f66670 */
[----:B------:R-:W-:Y:S01]  /*4f40*/  IMAD.IADD R7, R204, 0x1, -R4 ;  /* 0x00000001cc077824 */ /* 0x000fe200078e0a04 */
[----:B------:R-:W-:Y:S01]  /*4f50*/  ISETP.GE.OR P1, PT, R5, R206, !P1 ;  /* 0x000000ce0500720c */ /* 0x000fe20004f26670 */
[----:B------:R-:W-:Y:S01]  /*4f60*/  IMAD.IADD R5, R202, 0x1, -R5 ;  /* 0x00000001ca057824 */ /* 0x000fe200078e0a05 */
[----:B------:R-:W-:-:S02]  /*4f70*/  IABS R9, R9 ;  /* 0x0000000900097213 */ /* 0x000fc40000000000 */
[----:B------:R-:W-:Y:S02]  /*4f80*/  IABS R11, R8 ;  /* 0x00000008000b7213 */ /* 0x000fe40000000000 */
[----:B------:R-:W-:Y:S01]  /*4f90*/  IABS R8, R5 ;  /* 0x0000000500087213 */ /* 0x000fe20000000000 */
[----:B------:R-:W-:Y:S01]  /*4fa0*/  BAR.SYNC.DEFER_BLOCKING 0x0 ;  /* 0x0000000000007b1d */ /* 0x000fe20000010000 */
[CC--:B------:R-:W-:Y:S02]  /*4fb0*/  ISETP.GE.AND P6, PT, R16.reuse, R197.reuse, PT ;  /* 0x000000c51000720c */ /* 0x0c0fe40003fc6270 */
[----:B------:R-:W-:Y:S01]  /*4fc0*/  ISETP.GE.AND P4, PT, R17, R197, PT ;  /* 0x000000c51100720c */ /* 0x000fe20003f86270 */
[----:B------:R-:W-:Y:S01]  /*4fd0*/  IMAD.MOV.U32 R10, RZ, RZ, R8 ;  /* 0x000000ffff0a7224 */ /* 0x000fe200078e0008 */
[----:B------:R-:W-:Y:S01]  /*4fe0*/  IABS R5, R7 ;  /* 0x0000000700057213 */ /* 0x000fe20000000000 */
[----:B------:R-:W-:Y:S01]  /*4ff0*/  IMAD.MOV.U32 R7, RZ, RZ, R9 ;  /* 0x000000ffff077224 */ /* 0x000fe200078e0009 */
[----:B------:R-:W-:-:S02]  /*5000*/  ISETP.GE.OR P6, PT, R16, R206, !P6 ;  /* 0x000000ce1000720c */ /* 0x000fc400077c6670 */
[----:B------:R-:W-:Y:S02]  /*5010*/  ISETP.GE.OR P4, PT, R17, R206, !P4 ;  /* 0x000000ce1100720c */ /* 0x000fe40006786670 */
[----:B------:R-:W-:Y:S02]  /*5020*/  IABS R6, R6 ;  /* 0x0000000600067213 */ /* 0x000fe40000000000 */
[----:B------:R-:W-:Y:S02]  /*5030*/  I2FP.F32.S32 R5, R5 ;  /* 0x0000000500057245 */ /* 0x000fe40000201400 */
[----:B------:R-:W-:Y:S02]  /*5040*/  I2FP.F32.S32 R9, R7 ;  /* 0x0000000700097245 */ /* 0x000fe40000201400 */
[----:B------:R-:W-:Y:S01]  /*5050*/  I2FP.F32.S32 R7, R10 ;  /* 0x0000000a00077245 */ /* 0x000fe20000201400 */
[-C--:B------:R-:W-:Y:S01]  /*5060*/  FFMA.FTZ R18, R5, -R193.reuse, R74 ;  /* 0x800000c105127223 */ /* 0x080fe2000001004a */
[----:B------:R-:W-:Y:S01]  /*5070*/  I2FP.F32.S32 R6, R6 ;  /* 0x0000000600067245 */ /* 0x000fe20000201400 */
[----:B------:R-:W-:Y:S01]  /*5080*/  VIADD R5, R20, 0x21 ;  /* 0x0000002114057836 */ /* 0x000fe20000000000 */
[----:B------:R-:W-:Y:S01]  /*5090*/  FSEL R107, R21, -INF , !P6 ;  /* 0xff800000156b7808 */ /* 0x000fe20007000000 */
[-C--:B------:R-:W-:Y:S01]  /*50a0*/  FFMA.FTZ R16, R7, -R193.reuse, R87 ;  /* 0x800000c107107223 */ /* 0x080fe20000010057 */
[----:B------:R-:W-:Y:S01]  /*50b0*/  FSEL R106, R14, -INF , !P4 ;  /* 0xff8000000e6a7808 */ /* 0x000fe20006000000 */
[----:B------:R-:W-:Y:S01]  /*50c0*/  FFMA.FTZ R15, R6, -R193, R72 ;  /* 0x800000c1060f7223 */ /* 0x000fe20000010048 */
[----:B------:R-:W-:Y:S01]  /*50d0*/  FSEL R105, R13, -INF , !P2 ;  /* 0xff8000000d697808 */ /* 0x000fe20005000000 */
[----:B------:R-:W-:Y:S01]  /*50e0*/  IMAD.IADD R7, R205, 0x1, -R4 ;  /* 0x00000001cd077824 */ /* 0x000fe200078e0a04 */
[----:B------:R-:W-:Y:S01]  /*50f0*/  FSEL R42, R12, -INF , !P0 ;  /* 0xff8000000c2a7808 */ /* 0x000fe20004000000 */
[----:B------:R-:W-:Y:S01]  /*5100*/  IMAD.IADD R6, R201, 0x1, -R5 ;  /* 0x00000001c9067824 */ /* 0x000fe200078e0a05 */
[----:B------:R-:W-:Y:S01]  /*5110*/  I2FP.F32.S32 R8, R11 ;  /* 0x0000000b00087245 */ /* 0x000fe20000201400 */
[----:B------:R-:W-:Y:S01]  /*5120*/  FFMA.FTZ R19, R9, -R193, R43 ;  /* 0x800000c109137223 */ /* 0x000fe2000001002b */
[C---:B------:R-:W-:Y:S01]  /*5130*/  ISETP.GE.AND P6, PT, R4.reuse, R200, PT ;  /* 0x000000c80400720c */ /* 0x040fe20003fc6270 */
[----:B------:R-:W-:Y:S01]  /*5140*/  IMAD.IADD R9, R205, 0x1, -R5 ;  /* 0x00000001cd097824 */ /* 0x000fe200078e0a05 */
[----:B------:R-:W-:Y:S01]  /*5150*/  ISETP.GE.AND P4, PT, R4, R199, PT ;  /* 0x000000c70400720c */ /* 0x000fe20003f86270 */
[----:B------:R-:W-:Y:S01]  /*5160*/  FFMA.FTZ R17, R8, -R193, R85 ;  /* 0x800000c108117223 */ /* 0x000fe20000010055 */
[----:B------:R-:W-:Y:S01]  /*5170*/  ISETP.GE.AND P2, PT, R4, R198, PT ;  /* 0x000000c60400720c */ /* 0x000fe20003f46270 */
[----:B------:R-:W-:Y:S01]  /*5180*/  IMAD.IADD R8, R204, 0x1, -R5 ;  /* 0x00000001cc087824 */ /* 0x000fe200078e0a05 */
[----:B------:R-:W-:-:S02]  /*5190*/  ISETP.GE.AND P0, PT, R4, R197, PT ;  /* 0x000000c50400720c */ /* 0x000fc40003f06270 */
[C---:B------:R-:W-:Y:S02]  /*51a0*/  ISETP.GE.OR P6, PT, R4.reuse, R209, !P6 ;  /* 0x000000d10400720c */ /* 0x040fe400077c6670 */
[C---:B------:R-:W-:Y:S02]  /*51b0*/  ISETP.GE.OR P4, PT, R4.reuse, R208, !P4 ;  /* 0x000000d00400720c */ /* 0x040fe40006786670 */
[C---:B------:R-:W-:Y:S02]  /*51c0*/  ISETP.GE.OR P2, PT, R4.reuse, R207, !P2 ;  /* 0x000000cf0400720c */ /* 0x040fe40005746670 */
[----:B------:R-:W-:Y:S01]  /*51d0*/  ISETP.GE.OR P0, PT, R4, R206, !P0 ;  /* 0x000000ce0400720c */ /* 0x000fe20004706670 */
[----:B------:R-:W-:Y:S01]  /*51e0*/  IMAD.IADD R4, R202, 0x1, -R4 ;  /* 0x00000001ca047824 */ /* 0x000fe200078e0a04 */
[----:B------:R-:W-:Y:S02]  /*51f0*/  IABS R6, R6 ;  /* 0x0000000600067213 */ /* 0x000fe40000000000 */
[----:B------:R-:W-:-:S02]  /*5200*/  IABS R11, R7 ;  /* 0x00000007000b7213 */ /* 0x000fc40000000000 */
[----:B------:R-:W-:Y:S02]  /*5210*/  IABS R10, R4 ;  /* 0x00000004000a7213 */ /* 0x000fe40000000000 */
[----:B------:R-:W-:Y:S01]  /*5220*/  IABS R4, R8 ;  /* 0x0000000800047213 */ /* 0x000fe20000000000 */
[----:B------:R-:W-:Y:S01]  /*5230*/  IMAD.MOV.U32 R8, RZ, RZ, R6 ;  /* 0x000000ffff087224 */ /* 0x000fe200078e0006 */
[----:B------:R-:W-:Y:S02]  /*5240*/  IABS R7, R9 ;  /* 0x0000000900077213 */ /* 0x000fe40000000000 */
[----:B------:R-:W-:Y:S01]  /*5250*/  I2FP.F32.S32 R11, R11 ;  /* 0x0000000b000b7245 */ /* 0x000fe20000201400 */
[----:B------:R-:W-:Y:S01]  /*5260*/  IMAD.MOV.U32 R6, RZ, RZ, R4 ;  /* 0x000000ffff067224 */ /* 0x000fe200078e0004 */
[----:B------:R-:W-:Y:S01]  /*5270*/  I2FP.F32.S32 R10, R10 ;  /* 0x0000000a000a7245 */ /* 0x000fe20000201400 */
[----:B------:R-:W-:Y:S01]  /*5280*/  IMAD.MOV.U32 R4, RZ, RZ, R7 ;  /* 0x000000ffff047224 */ /* 0x000fe200078e0007 */
[----:B------:R-:W-:Y:S01]  /*5290*/  I2FP.F32.S32 R7, R8 ;  /* 0x0000000800077245 */ /* 0x000fe20000201400 */
[-C--:B------:R-:W-:Y:S01]  /*52a0*/  FFMA.FTZ R11, R11, -R193.reuse, R80 ;  /* 0x800000c10b0b7223 */ /* 0x080fe20000010050 */
[----:B------:R-:W-:Y:S01]  /*52b0*/  FSEL R52, R19, -INF , !P5 ;  /* 0xff80000013347808 */ /* 0x000fe20006800000 */
[-C--:B------:R-:W-:Y:S01]  /*52c0*/  FFMA.FTZ R10, R10, -R193.reuse, R82 ;  /* 0x800000c10a0a7223 */ /* 0x080fe20000010052 */
[----:B------:R-:W-:Y:S01]  /*52d0*/  I2FP.F32.S32 R4, R4 ;  /* 0x0000000400047245 */ /* 0x000fe20000201400 */
[----:B------:R-:W-:Y:S01]  /*52e0*/  FFMA.FTZ R9, R7, -R193, R73 ;  /* 0x800000c107097223 */ /* 0x000fe20000010049 */
[----:B------:R-:W-:-:S02]  /*52f0*/  ISETP.GE.AND P5, PT, R5, R200, PT ;  /* 0x000000c80500720c */ /* 0x000fc40003fa6270 */
[----:B------:R-:W-:Y:S01]  /*5300*/  FSEL R104, R17, -INF , !P3 ;  /* 0xff80000011687808 */ /* 0x000fe20005800000 */
[----:B------:R-:W-:Y:S01]  /*5310*/  FFMA.FTZ R14, R4, -R193, R81 ;  /* 0x800000c1040e7223 */ /* 0x000fe20000010051 */
[----:B------:R-:W-:Y:S01]  /*5320*/  FSEL R97, R16, -INF , !P1 ;  /* 0xff80000010617808 */ /* 0x000fe20004800000 */
[----:B------:R-:W-:Y:S01]  /*5330*/  VIADD R4, R20, 0x28 ;  /* 0x0000002814047836 */ /* 0x000fe20000000000 */
[----:B------:R-:W-:Y:S02]  /*5340*/  FSEL R62, R15, -INF , !P6 ;  /* 0xff8000000f3e7808 */ /* 0x000fe40007000000 */
[C---:B------:R-:W-:Y:S01]  /*5350*/  ISETP.GE.AND P3, PT, R5.reuse, R199, PT ;  /* 0x000000c70500720c */ /* 0x040fe20003f66270 */
[--C-:B------:R-:W-:Y:S01]  /*5360*/  IMAD.IADD R7, R204, 0x1, -R4.reuse ;  /* 0x00000001cc077824 */ /* 0x100fe200078e0a04 */
[----:B------:R-:W-:Y:S01]  /*5370*/  ISETP.GE.AND P1, PT, R5, R198, PT ;  /* 0x000000c60500720c */ /* 0x000fe20003f26270 */
[----:B------:R-:W-:Y:S01]  /*5380*/  IMAD.IADD R8, R201, 0x1, -R4 ;  /* 0x00000001c9087824 */ /* 0x000fe200078e0a04 */
[----:B------:R-:W-:-:S02]  /*5390*/  ISETP.GE.AND P6, PT, R5, R197, PT ;  /* 0x000000c50500720c */ /* 0x000fc40003fc6270 */
[C---:B------:R-:W-:Y:S02]  /*53a0*/  ISETP.GE.OR P5, PT, R5.reuse, R209, !P5 ;  /* 0x000000d10500720c */ /* 0x040fe40006fa6670 */
[----:B------:R-:W-:Y:S02]  /*53b0*/  I2FP.F32.S32 R6, R6 ;  /* 0x0000000600067245 */ /* 0x000fe40000201400 */
[C---:B------:R-:W-:Y:S02]  /*53c0*/  ISETP.GE.OR P3, PT, R5.reuse, R208, !P3 ;  /* 0x000000d00500720c */ /* 0x040fe40005f66670 */
[C---:B------:R-:W-:Y:S01]  /*53d0*/  ISETP.GE.OR P1, PT, R5.reuse, R207, !P1 ;  /* 0x000000cf0500720c */ /* 0x040fe20004f26670 */
[----:B------:R-:W-:Y:S01]  /*53e0*/  FFMA.FTZ R21, R6, -R193, R75 ;  /* 0x800000c106157223 */ /* 0x000fe2000001004b */
[----:B------:R-:W-:Y:S01]  /*53f0*/  ISETP.GE.OR P6, PT, R5, R206, !P6 ;  /* 0x000000ce0500720c */ /* 0x000fe200077c6670 */
        /* <DEDUP_REMOVED lines=24> */
[----:B------:R-:W-:Y:S02]  /*5580*/  I2FP.F32.S32 R6, R6 ;  /* 0x0000000600067245 */ /* 0x000fe40000201400 */
[----:B------:R-:W-:-:S02]  /*5590*/  I2FP.F32.S32 R4, R4 ;  /* 0x0000000400047245 */ /* 0x000fc40000201400 */
[----:B------:R-:W-:Y:S01]  /*55a0*/  I2FP.F32.S32 R8, R7 ;  /* 0x0000000700087245 */ /* 0x000fe20000201400 */
[-C--:B------:R-:W-:Y:S01]  /*55b0*/  FFMA.FTZ R6, R6, -R193.reuse, R83 ;  /* 0x800000c106067223 */ /* 0x080fe20000010053 */
[-C--:B------:R-:W-:Y:S01]  /*55c0*/  FFMA.FTZ R7, R9, -R193.reuse, R48 ;  /* 0x800000c109077223 */ /* 0x080fe20000010030 */
[----:B------:R-:W-:Y:S01]  /*55d0*/  FFMA.FTZ R13, R4, -R193, R50 ;  /* 0x800000c1040d7223 */ /* 0x000fe20000010032 */
[----:B------:R-:W-:Y:S01]  /*55e0*/  VIADD R4, R20, 0x29 ;  /* 0x0000002914047836 */ /* 0x000fe20000000000 */
[----:B------:R-:W-:Y:S01]  /*55f0*/  I2FP.F32.S32 R5, R5 ;  /* 0x0000000500057245 */ /* 0x000fe20000201400 */
[-C--:B------:R-:W-:Y:S01]  /*5600*/  FFMA.FTZ R12, R8, -R193.reuse, R112 ;  /* 0x800000c1080c7223 */ /* 0x080fe20000010070 */
[----:B------:R-:W-:Y:S01]  /*5610*/  FSEL R63, R21, -INF , !P3 ;  /* 0xff800000153f7808 */ /* 0x000fe20005800000 */
[----:B------:R-:W-:Y:S01]  /*5620*/  IMAD.IADD R9, R204, 0x1, -R4 ;  /* 0x00000001cc097824 */ /* 0x000fe200078e0a04 */
[----:B------:R-:W-:Y:S01]  /*5630*/  FSEL R95, R14, -INF , !P1 ;  /* 0xff8000000e5f7808 */ /* 0x000fe20004800000 */
[----:B------:R-:W-:Y:S01]  /*5640*/  FFMA.FTZ R11, R5, -R193, R114 ;  /* 0x800000c1050b7223 */ /* 0x000fe20000010072 */
[----:B------:R-:W-:Y:S01]  /*5650*/  FSEL R94, R6, -INF , !P6 ;  /* 0xff800000065e7808 */ /* 0x000fe20007000000 */
[----:B------:R-:W-:Y:S01]  /*5660*/  VIADD R5, R20, 0x30 ;  /* 0x0000003014057836 */ /* 0x000fe20000000000 */
[----:B------:R-:W-:Y:S01]  /*5670*/  FSEL R93, R7, -INF , !P4 ;  /* 0xff800000075d7808 */ /* 0x000fe20006000000 */
[--C-:B------:R-:W-:Y:S01]  /*5680*/  IMAD.IADD R10, R201, 0x1, -R4.reuse ;  /* 0x00000001c90a7824 */ /* 0x100fe200078e0a04 */
[C---:B------:R-:W-:Y:S01]  /*5690*/  ISETP.GE.AND P3, PT, R4.reuse, R200, PT ;  /* 0x000000c80400720c */ /* 0x040fe20003f66270 */
[----:B------:R-:W-:Y:S01]  /*56a0*/  IMAD.IADD R8, R205, 0x1, -R4 ;  /* 0x00000001cd087824 */ /* 0x000fe200078e0a04 */
[C---:B------:R-:W-:Y:S01]  /*56b0*/  ISETP.GE.AND P1, PT, R4.reuse, R199, PT ;  /* 0x000000c70400720c */ /* 0x040fe20003f26270 */
[----:B------:R-:W-:Y:S01]  /*56c0*/  IMAD.IADD R6, R201, 0x1, -R5 ;  /* 0x00000001c9067824 */ /* 0x000fe200078e0a05 */
[----:B------:R-:W-:-:S02]  /*56d0*/  ISETP.GE.AND P6, PT, R4, R198, PT ;  /* 0x000000c60400720c */ /* 0x000fc40003fc6270 */
[C---:B------:R-:W-:Y:S02]  /*56e0*/  ISETP.GE.AND P4, PT, R4.reuse, R197, PT ;  /* 0x000000c50400720c */ /* 0x040fe40003f86270 */
[C---:B------:R-:W-:Y:S02]  /*56f0*/  ISETP.GE.OR P3, PT, R4.reuse, R209, !P3 ;  /* 0x000000d10400720c */ /* 0x040fe40005f66670 */
[C---:B------:R-:W-:Y:S02]  /*5700*/  ISETP.GE.OR P1, PT, R4.reuse, R208, !P1 ;  /* 0x000000d00400720c */ /* 0x040fe40004f26670 */
[C---:B------:R-:W-:Y:S02]  /*5710*/  ISETP.GE.OR P6, PT, R4.reuse, R207, !P6 ;  /* 0x000000cf0400720c */ /* 0x040fe400077c6670 */
[----:B------:R-:W-:Y:S01]  /*5720*/  ISETP.GE.OR P4, PT, R4, R206, !P4 ;  /* 0x000000ce0400720c */ /* 0x000fe20006786670 */
[----:B------:R-:W-:Y:S01]  /*5730*/  IMAD.IADD R4, R202, 0x1, -R4 ;  /* 0x00000001ca047824 */ /* 0x000fe200078e0a04 */
[----:B------:R-:W-:-:S02]  /*5740*/  IABS R9, R9 ;  /* 0x0000000900097213 */ /* 0x000fc40000000000 */
[----:B------:R-:W-:Y:S02]  /*5750*/  IABS R10, R10 ;  /* 0x0000000a000a7213 */ /* 0x000fe40000000000 */
[----:B------:R-:W-:Y:S02]  /*5760*/  IABS R7, R4 ;  /* 0x0000000400077213 */ /* 0x000fe40000000000 */
[----:B------:R-:W-:Y:S01]  /*5770*/  IABS R4, R6 ;  /* 0x0000000600047213 */ /* 0x000fe20000000000 */
[----:B------:R-:W-:Y:S01]  /*5780*/  IMAD.MOV.U32 R6, RZ, RZ, R9 ;  /* 0x000000ffff067224 */ /* 0x000fe200078e0009 */
[----:B------:R-:W-:Y:S02]  /*5790*/  I2FP.F32.S32 R10, R10 ;  /* 0x0000000a000a7245 */ /* 0x000fe40000201400 */
[----:B------:R-:W-:Y:S02]  /*57a0*/  IABS R8, R8 ;  /* 0x0000000800087213 */ /* 0x000fe40000000000 */
[----:B------:R-:W-:Y:S01]  /*57b0*/  I2FP.F32.S32 R9, R6 ;  /* 0x0000000600097245 */ /* 0x000fe20000201400 */
[----:B------:R-:W-:Y:S01]  /*57c0*/  FFMA.FTZ R6, R10, -R193, R49 ;  /* 0x800000c10a067223 */ /* 0x000fe20000010031 */
[----:B------:R-:W-:-:S02]  /*57d0*/  I2FP.F32.S32 R8, R8 ;  /* 0x0000000800087245 */ /* 0x000fc40000201400 */
[----:B------:R-:W-:Y:S01]  /*57e0*/  I2FP.F32.S32 R4, R4 ;  /* 0x0000000400047245 */ /* 0x000fe20000201400 */
[-C--:B------:R-:W-:Y:S01]  /*57f0*/  FFMA.FTZ R18, R9, -R193.reuse, R51 ;  /* 0x800000c109127223 */ /* 0x080fe20000010033 */
[----:B------:R-:W-:Y:S01]  /*5800*/  FSEL R91, R13, -INF , !P2 ;  /* 0xff8000000d5b7808 */ /* 0x000fe20005000000 */
[-C--:B------:R-:W-:Y:S01]  /*5810*/  FFMA.FTZ R17, R8, -R193.reuse, R113 ;  /* 0x800000c108117223 */ /* 0x080fe20000010071 */
[----:B------:R-:W-:Y:S01]  /*5820*/  FSEL R92, R12, -INF , !P0 ;  /* 0xff8000000c5c7808 */ /* 0x000fe20004000000 */
[----:B------:R-:W-:Y:S01]  /*5830*/  FFMA.FTZ R14, R4, -R193, R76 ;  /* 0x800000c1040e7223 */ /* 0x000fe2000001004c */
[----:B------:R-:W-:Y:S01]  /*5840*/  FSEL R89, R11, -INF , !P5 ;  /* 0xff8000000b597808 */ /* 0x000fe20006800000 */
[----:B------:R-:W-:Y:S01]  /*5850*/  VIADD R4, R20, 0x31 ;  /* 0x0000003114047836 */ /* 0x000fe20000000000 */
[----:B------:R-:W-:Y:S01]  /*5860*/  FSEL R90, R6, -INF , !P3 ;  /* 0xff800000065a7808 */ /* 0x000fe20005800000 */
[--C-:B------:R-:W-:Y:S01]  /*5870*/  IMAD.IADD R9, R204, 0x1, -R5.reuse ;  /* 0x00000001cc097824 */ /* 0x100fe200078e0a05 */
[----:B------:R-:W-:Y:S01]  /*5880*/  ISETP.GE.AND P2, PT, R5, R200, PT ;  /* 0x000000c80500720c */ /* 0x000fe20003f46270 */
[----:B------:R-:W-:Y:S01]  /*5890*/  IMAD.IADD R8, R205, 0x1, -R5 ;  /* 0x00000001cd087824 */ /* 0x000fe200078e0a05 */
[----:B------:R-:W-:Y:S01]  /*58a0*/  ISETP.GE.AND P0, PT, R5, R199, PT ;  /* 0x000000c70500720c */ /* 0x000fe20003f06270 */
[----:B------:R-:W-:Y:S01]  /*58b0*/  IMAD.IADD R6, R201, 0x1, -R4 ;  /* 0x00000001c9067824 */ /* 0x000fe200078e0a04 */
[----:B------:R-:W-:-:S02]  /*58c0*/  ISETP.GE.AND P5, PT, R5, R198, PT ;  /* 0x000000c60500720c */ /* 0x000fc40003fa6270 */
[C---:B------:R-:W-:Y:S02]  /*58d0*/  ISETP.GE.AND P3, PT, R5.reuse, R197, PT ;  /* 0x000000c50500720c */ /* 0x040fe40003f66270 */
[----:B------:R-:W-:Y:S02]  /*58e0*/  I2FP.F32.S32 R7, R7 ;  /* 0x0000000700077245 */ /* 0x000fe40000201400 */
[C---:B------:R-:W-:Y:S02]  /*58f0*/  ISETP.GE.OR P2, PT, R5.reuse, R209, !P2 ;  /* 0x000000d10500720c */ /* 0x040fe40005746670 */
        /* <DEDUP_REMOVED lines=14> */
[----:B------:R-:W-:-:S02]  /*59e0*/  I2FP.F32.S32 R9, R7 ;  /* 0x0000000700097245 */ /* 0x000fc40000201400 */
        /* <DEDUP_REMOVED lines=11> */
[--C-:B------:R-:W-:Y:S01]  /*5aa0*/  IMAD.IADD R6, R201, 0x1, -R5.reuse ;  /* 0x00000001c9067824 */ /* 0x100fe200078e0a05 */
[----:B------:R-:W-:Y:S01]  /*5ab0*/  I2FP.F32.S32 R8, R11 ;  /* 0x0000000b00087245 */ /* 0x000fe20000201400 */
[----:B------:R-:W-:Y:S01]  /*5ac0*/  FFMA.FTZ R21, R9, -R193, R78 ;  /* 0x800000c109157223 */ /* 0x000fe2000001004e */
[C---:B------:R-:W-:Y:S01]  /*5ad0*/  ISETP.GE.AND P1, PT, R4.reuse, R200, PT ;  /* 0x000000c80400720c */ /* 0x040fe20003f26270 */
[--C-:B------:R-:W-:Y:S01]  /*5ae0*/  IMAD.IADD R9, R205, 0x1, -R5.reuse ;  /* 0x00000001cd097824 */ /* 0x100fe200078e0a05 */
        /* <DEDUP_REMOVED lines=27> */
[----:B------:R-:W-:Y:S01]  /*5ca0*/  I2FP.F32.S32 R6, R6 ;  /* 0x0000000600067245 */ /* 0x000fe20000201400 */
[----:B------:R-:W-:Y:S01]  /*5cb0*/  FFMA.FTZ R14, R4, -R193, R128 ;  /* 0x800000c1040e7223 */ /* 0x000fe20000010080 */
[----:B------:R-:W-:Y:S01]  /*5cc0*/  VIADD R4, R20, 0x39 ;  /* 0x0000003914047836 */ /* 0x000fe20000000000 */
[----:B------:R-:W-:Y:S02]  /*5cd0*/  ISETP.GE.OR P0, PT, R5, R209, !P0 ;  /* 0x000000d10500720c */ /* 0x000fe40004706670 */
[----:B------:R-:W-:Y:S01]  /*5ce0*/  FSEL R82, R16, -INF , !P5 ;  /* 0xff80000010527808 */ /* 0x000fe20006800000 */
[----:B------:R-:W-:Y:S01]  /*5cf0*/  FFMA.FTZ R15, R6, -R193, R102 ;  /* 0x800000c1060f7223 */ /* 0x000fe20000010066 */
[----:B------:R-:W-:Y:S01]  /*5d00*/  FSEL R56, R13, -INF , !P3 ;  /* 0xff8000000d387808 */ /* 0x000fe20005800000 */
[--C-:B------:R-:W-:Y:S01]  /*5d10*/  IMAD.IADD R8, R201, 0x1, -R4.reuse ;  /* 0x00000001c9087824 */ /* 0x100fe200078e0a04 */
[----:B------:R-:W-:Y:S01]  /*5d20*/  FSEL R58, R12, -INF , !P1 ;  /* 0xff8000000c3a7808 */ /* 0x000fe20004800000 */
[--C-:B------:R-:W-:Y:S01]  /*5d30*/  IMAD.IADD R7, R204, 0x1, -R4.reuse ;  /* 0x00000001cc077824 */ /* 0x100fe200078e0a04 */
[----:B------:R-:W-:Y:S01]  /*5d40*/  FSEL R59, R19, -INF , !P6 ;  /* 0xff800000133b7808 */ /* 0x000fe20007000000 */
[----:B------:R-:W-:Y:S01]  /*5d50*/  IMAD.IADD R6, R205, 0x1, -R4 ;  /* 0x00000001cd067824 */ /* 0x000fe200078e0a04 */
[----:B------:R-:W-:-:S02]  /*5d60*/  FSEL R81, R11, -INF , !P4 ;  /* 0xff8000000b517808 */ /* 0x000fc40006000000 */
[----:B------:R-:W-:Y:S02]  /*5d70*/  FSEL R54, R10, -INF , !P2 ;  /* 0xff8000000a367808 */ /* 0x000fe40005000000 */
[----:B------:R-:W-:Y:S02]  /*5d80*/  FSEL R57, R9, -INF , !P0 ;  /* 0xff80000009397808 */ /* 0x000fe40004000000 */
[C---:B------:R-:W-:Y:S02]  /*5d90*/  ISETP.GE.AND P5, PT, R5.reuse, R199, PT ;  /* 0x000000c70500720c */ /* 0x040fe40003fa6270 */
[C---:B------:R-:W-:Y:S02]  /*5da0*/  ISETP.GE.AND P3, PT, R5.reuse, R198, PT ;  /* 0x000000c60500720c */ /* 0x040fe40003f66270 */
[----:B------:R-:W-:Y:S02]  /*5db0*/  ISETP.GE.AND P1, PT, R5, R197, PT ;  /* 0x000000c50500720c */ /* 0x000fe40003f26270 */
[----:B------:R-:W-:-:S02]  /*5dc0*/  ISETP.GE.AND P6, PT, R4, R200, PT ;  /* 0x000000c80400720c */ /* 0x000fc40003fc6270 */
[C---:B------:R-:W-:Y:S02]  /*5dd0*/  ISETP.GE.AND P4, PT, R4.reuse, R199, PT ;  /* 0x000000c70400720c */ /* 0x040fe40003f86270 */
[C---:B------:R-:W-:Y:S02]  /*5de0*/  ISETP.GE.AND P2, PT, R4.reuse, R198, PT ;  /* 0x000000c60400720c */ /* 0x040fe40003f46270 */
[----:B------:R-:W-:Y:S02]  /*5df0*/  ISETP.GE.AND P0, PT, R4, R197, PT ;  /* 0x000000c50400720c */ /* 0x000fe40003f06270 */
[C---:B------:R-:W-:Y:S02]  /*5e00*/  ISETP.GE.OR P5, PT, R5.reuse, R208, !P5 ;  /* 0x000000d00500720c */ /* 0x040fe40006fa6670 */
[C---:B------:R-:W-:Y:S02]  /*5e10*/  ISETP.GE.OR P3, PT, R5.reuse, R207, !P3 ;  /* 0x000000cf0500720c */ /* 0x040fe40005f66670 */
[----:B------:R-:W-:Y:S01]  /*5e20*/  ISETP.GE.OR P1, PT, R5, R206, !P1 ;  /* 0x000000ce0500720c */ /* 0x000fe20004f26670 */
[----:B------:R-:W-:Y:S01]  /*5e30*/  IMAD.IADD R5, R202, 0x1, -R5 ;  /* 0x00000001ca057824 */ /* 0x000fe200078e0a05 */
[----:B------:R-:W-:-:S02]  /*5e40*/  ISETP.GE.OR P6, PT, R4, R209, !P6 ;  /* 0x000000d10400720c */ /* 0x000fc400077c6670 */
[C---:B------:R-:W-:Y:S02]  /*5e50*/  ISETP.GE.OR P4, PT, R4.reuse, R208, !P4 ;  /* 0x000000d00400720c */ /* 0x040fe40006786670 */
[C---:B------:R-:W-:Y:S02]  /*5e60*/  ISETP.GE.OR P2, PT, R4.reuse, R207, !P2 ;  /* 0x000000cf0400720c */ /* 0x040fe40005746670 */
[----:B------:R-:W-:Y:S01]  /*5e70*/  ISETP.GE.OR P0, PT, R4, R206, !P0 ;  /* 0x000000ce0400720c */ /* 0x000fe20004706670 */
[----:B------:R-:W-:Y:S01]  /*5e80*/  IMAD.IADD R4, R202, 0x1, -R4 ;  /* 0x00000001ca047824 */ /* 0x000fe200078e0a04 */
[----:B------:R-:W-:Y:S02]  /*5e90*/  FSEL R50, R15, -INF , !P5 ;  /* 0xff8000000f327808 */ /* 0x000fe40006800000 */
[----:B------:R-:W-:Y:S02]  /*5ea0*/  ISETP.GT.AND P5, PT, R184, R251, PT ;  /* 0x000000fbb800720c */ /* 0x000fe40003fa4270 */
[----:B------:R-:W-:-:S02]  /*5eb0*/  IABS R5, R5 ;  /* 0x0000000500057213 */ /* 0x000fc40000000000 */
[----:B------:R-:W-:Y:S02]  /*5ec0*/  IABS R8, R8 ;  /* 0x0000000800087213 */ /* 0x000fe40000000000 */
[----:B------:R-:W-:Y:S02]  /*5ed0*/  IABS R7, R7 ;  /* 0x0000000700077213 */ /* 0x000fe40000000000 */
[----:B------:R-:W-:Y:S02]  /*5ee0*/  IABS R6, R6 ;  /* 0x0000000600067213 */ /* 0x000fe40000000000 */
[----:B------:R-:W-:Y:S02]  /*5ef0*/  IABS R4, R4 ;  /* 0x0000000400047213 */ /* 0x000fe40000000000 */
[----:B------:R-:W-:Y:S02]  /*5f00*/  I2FP.F32.S32 R5, R5 ;  /* 0x0000000500057245 */ /* 0x000fe40000201400 */
[----:B------:R-:W-:-:S02]  /*5f10*/  I2FP.F32.S32 R8, R8 ;  /* 0x0000000800087245 */ /* 0x000fc40000201400 */
[----:B------:R-:W-:Y:S01]  /*5f20*/  I2FP.F32.S32 R7, R7 ;  /* 0x0000000700077245 */ /* 0x000fe20000201400 */
[-C--:B------:R-:W-:Y:S01]  /*5f30*/  FFMA.FTZ R5, R5, -R193.reuse, R130 ;  /* 0x800000c105057223 */ /* 0x080fe20000010082 */
[----:B------:R-:W-:Y:S01]  /*5f40*/  I2FP.F32.S32 R6, R6 ;  /* 0x0000000600067245 */ /* 0x000fe20000201400 */
[-C--:B------:R-:W-:Y:S01]  /*5f50*/  FFMA.FTZ R8, R8, -R193.reuse, R101 ;  /* 0x800000c108087223 */ /* 0x080fe20000010065 */
[----:B------:R-:W-:Y:S01]  /*5f60*/  I2FP.F32.S32 R4, R4 ;  /* 0x0000000400047245 */ /* 0x000fe20000201400 */
[-C--:B------:R-:W-:Y:S01]  /*5f70*/  FFMA.FTZ R7, R7, -R193.reuse, R103 ;  /* 0x800000c107077223 */ /* 0x080fe20000010067 */
[----:B------:R-:W-:Y:S01]  /*5f80*/  FSEL R53, R14, -INF , !P3 ;  /* 0xff8000000e357808 */ /* 0x000fe20005800000 */
[-C--:B------:R-:W-:Y:S01]  /*5f90*/  FFMA.FTZ R6, R6, -R193.reuse, R129 ;  /* 0x800000c106067223 */ /* 0x080fe20000010081 */
[----:B------:R-:W-:Y:S01]  /*5fa0*/  FSEL R45, R5, -INF , !P1 ;  /* 0xff800000052d7808 */ /* 0x000fe20004800000 */
[----:B------:R-:W-:Y:S01]  /*5fb0*/  FFMA.FTZ R4, R4, -R193, R131 ;  /* 0x800000c104047223 */ /* 0x000fe20000010083 */
[----:B------:R-:W-:-:S02]  /*5fc0*/  FSEL R46, R8, -INF , !P6 ;  /* 0xff800000082e7808 */ /* 0x000fc40007000000 */
[----:B------:R-:W-:Y:S02]  /*5fd0*/  FSEL R49, R7, -INF , !P4 ;  /* 0xff80000007317808 */ /* 0x000fe40006000000 */
[----:B------:R-:W-:Y:S02]  /*5fe0*/  FSEL R51, R6, -INF , !P2 ;  /* 0xff80000006337808 */ /* 0x000fe40005000000 */
[----:B------:R-:W-:Y:S01]  /*5ff0*/  FSEL R44, R4, -INF , !P0 ;  /* 0xff800000042c7808 */ /* 0x000fe20004000000 */
[----:B--2---:R-:W-:Y:S06]  /*6000*/  @!P5 BRA `(.L_x_1102) ;  /* 0x0000000000ecd947 */ /* 0x004fec0003800000 */
[----:B------:R-:W-:Y:S01]  /*6010*/  VIADD R4, R174, 0xfffffffe ;  /* 0xfffffffeae047836 */ /* 0x000fe20000000000 */
[-C--:B------:R-:W-:Y:S01]  /*6020*/  ISETP.GE.AND P4, PT, R195, R203.reuse, PT ;  /* 0x000000cbc300720c */ /* 0x080fe20003f86270 */
[----:B------:R-:W-:Y:S01]  /*6030*/  BSSY B0, `(.L_x_1103) ;  /* 0x0000037000007945 */ /* 0x000fe20003800000 */
[-C--:B------:R-:W-:Y:S01]  /*6040*/  ISETP.GE.AND P3, PT, R194, R203.reuse, PT ;  /* 0x000000cbc200720c */ /* 0x080fe20003f66270 */
        /* <DEDUP_REMOVED lines=11> */
[C---:B------:R-:W-:Y:S02]  /*6100*/  @!P1 LEA R12, P0, R4.reuse, R218, 0x1 ;  /* 0x000000da040c9211 */ /* 0x040fe400078008ff */
        /* <DEDUP_REMOVED lines=41> */
.L_x_1104:
[----:B------:R-:W-:Y:S05]  /*63a0*/  BSYNC B0 ;  /* 0x0000000000007941 */ /* 0x000fea0003800000 */
.L_x_1103:
[----:B------:R-:W0:Y:S02]  /*63b0*/  LDGDEPBAR ;  /* 0x00000000000079af */ /* 0x000e240000000000 */
.L_x_1102:
[----:B------:R-:W-:Y:S05]  /*63c0*/  BSYNC B1 ;  /* 0x0000000000017941 */ /* 0x000fea0003800000 */
.L_x_1101:
[----:B--2---:R-:W2:Y:S01]  /*63d0*/  LD.E R4, desc[UR4][R172.64+0xdc] ;  /* 0x0000dc04ac047980 */ /* 0x004ea2000c101900 */
[----:B------:R-:W-:Y:S01]  /*63e0*/  FMNMX.FTZ R5, R36, R33, !PT ;  /* 0x0000002124057209 */ /* 0x000fe20007810000 */
[----:B-1----:R-:W-:Y:S01]  /*63f0*/  IMAD.SHL.U32 R8, R174, 0x40, RZ ;  /* 0x00000040ae087824 */ /* 0x002fe200078e00ff */
[----:B------:R-:W-:Y:S01]  /*6400*/  LOP3.LUT R215, R176, R168, RZ, 0x3c, !PT ;  /* 0x000000a8b0d77212 */ /* 0x000fe200078e3cff */
[----:B------:R-:W-:Y:S01]  /*6410*/  IMAD R174, R0, 0x2, R3 ;  /* 0x0000000200ae7824 */ /* 0x000fe200078e0203 */
[----:B------:R-:W-:Y:S01]  /*6420*/  FMNMX.FTZ R5, R38, R5, !PT ;  /* 0x0000000526057209 */ /* 0x000fe20007810000 */
[----:B------:R-:W-:Y:S02]  /*6430*/  IMAD R10, R178, R164, R179 ;  /* 0x000000a4b20a7224 */ /* 0x000fe400078e02b3 */
[----:B------:R-:W-:Y:S01]  /*6440*/  IMAD.WIDE.U32 R224, R149, -0x326172a9, RZ ;  /* 0xcd9e8d5795e07825 */ /* 0x000fe200078e00ff */
[----:B------:R-:W-:Y:S01]  /*6450*/  FMNMX.FTZ R5, R39, R5, !PT ;  /* 0x0000000527057209 */ /* 0x000fe20007810000 */
[----:B------:R-:W-:Y:S02]  /*6460*/  STL [R1+0x174], R215 ;  /* 0x000174d701007387 */ /* 0x000fe40000100800 */
[----:B------:R-:W-:Y:S01]  /*6470*/  IMAD R10, R165, R10, R170 ;  /* 0x0000000aa50a7224 */ /* 0x000fe200078e02aa */
[----:B------:R-:W-:Y:S01]  /*6480*/  FMNMX.FTZ R6, R65, R5, !PT ;  /* 0x0000000541067209 */ /* 0x000fe20007810000 */
[----:B------:R-:W-:Y:S01]  /*6490*/  IMAD.WIDE.U32 R226, R171, -0x2daee0ad, RZ ;  /* 0xd2511f53abe27825 */ /* 0x000fe200078e00ff */
[----:B------:R-:W-:-:S02]  /*64a0*/  FMNMX.FTZ R5, R31, R30, !PT ;  /* 0x0000001e1f057209 */ /* 0x000fc40007810000 */
[----:B------:R-:W-:Y:S01]  /*64b0*/  FMNMX.FTZ R6, R67, R6, !PT ;  /* 0x0000000643067209 */ /* 0x000fe20007810000 */
[----:B------:R-:W-:Y:S01]  /*64c0*/  IMAD R10, R188, R10, R8 ;  /* 0x0000000abc0a7224 */ /* 0x000fe200078e0208 */
[----:B------:R-:W-:Y:S01]  /*64d0*/  FMNMX.FTZ R5, R32, R5, !PT ;  /* 0x0000000520057209 */ /* 0x000fe20007810000 */
[----:B------:R-:W-:Y:S01]  /*64e0*/  VIADD R100, R177, 0xbb67ae85 ;  /* 0xbb67ae85b1647836 */ /* 0x000fe20000000000 */
[----:B------:R-:W-:Y:S01]  /*64f0*/  FMNMX.FTZ R7, R68, R6, !PT ;  /* 0x0000000644077209 */ /* 0x000fe20007810000 */
[----:B------:R-:W-:Y:S01]  /*6500*/  VIADD R213, R176, 0x9e3779b9 ;  /* 0x9e3779b9b0d57836 */ /* 0x000fe20000000000 */
[----:B------:R-:W-:Y:S01]  /*6510*/  FMNMX.FTZ R5, R37, R5, !PT ;  /* 0x0000000525057209 */ /* 0x000fe20007810000 */
[----:B------:R-:W-:Y:S01]  /*6520*/  VIADD R214, R149, 0x4 ;  /* 0x0000000495d67836 */ /* 0x000fe20000000000 */
[----:B------:R-:W-:Y:S01]  /*6530*/  FMNMX.FTZ R7, R42, R7, !PT ;  /* 0x000000072a077209 */ /* 0x000fe20007810000 */
[----:B------:R-:W-:Y:S01]  /*6540*/  VIADD R212, R176, 0x3c6ef372 ;  /* 0x3c6ef372b0d47836 */ /* 0x000fe20000000000 */
[----:B------:R-:W-:Y:S01]  /*6550*/  FMNMX.FTZ R6, R40, R5, !PT ;  /* 0x0000000528067209 */ /* 0x000fe20007810000 */
[----:B------:R-:W-:Y:S01]  /*6560*/  IMAD.WIDE.U32 R12, R214, -0x326172a9, RZ ;  /* 0xcd9e8d57d60c7825 */ /* 0x000fe200078e00ff */
[----:B------:R-:W-:Y:S01]  /*6570*/  LOP3.LUT R5, R35, 0x7ffffffc, RZ, 0xc0, !PT ;  /* 0x7ffffffc23057812 */ /* 0x000fe200078ec0ff */
[----:B------:R-:W-:Y:S01]  /*6580*/  STL [R1+0xac], R213 ;  /* 0x0000acd501007387 */ /* 0x000fe20000100800 */
[----:B------:R-:W-:Y:S01]  /*6590*/  FMNMX.FTZ R7, R62, R7, !PT ;  /* 0x000000073e077209 */ /* 0x000fe20007810000 */
[----:B------:R-:W-:Y:S01]  /*65a0*/  VIADD R234, R177, 0x76cf5d0a ;  /* 0x76cf5d0ab1ea7836 */ /* 0x000fe20000000000 */
[----:B------:R-:W-:Y:S01]  /*65b0*/  FMNMX.FTZ R6, R66, R6, !PT ;  /* 0x0000000642067209 */ /* 0x000fe20007810000 */
[----:B------:R-:W-:Y:S01]  /*65c0*/  IMAD.IADD R5, R157, 0x1, -R5 ;  /* 0x000000019d057824 */ /* 0x000fe200078e0a05 */
[----:B------:R-:W-:Y:S01]  /*65d0*/  FMNMX.FTZ R7, R60, R7, !PT ;  /* 0x000000073c077209 */ /* 0x000fe20007810000 */
[----:B------:R-:W-:Y:S01]  /*65e0*/  VIADD R252, R177, 0x32370b8f ;  /* 0x32370b8fb1fc7836 */ /* 0x000fe20000000000 */
[----:B------:R-:W-:Y:S01]  /*65f0*/  FMNMX.FTZ R6, R98, R6, !PT ;  /* 0x0000000662067209 */ /* 0x000fe20007810000 */
[----:B------:R-:W-:Y:S01]  /*6600*/  IMAD.SHL.U32 R9, R5, 0x2, RZ ;  /* 0x0000000205097824 */ /* 0x000fe200078e00ff */
[----:B------:R-:W-:Y:S01]  /*6610*/  FMNMX.FTZ R7, R93, R7, !PT ;  /* 0x000000075d077209 */ /* 0x000fe20007810000 */
[----:B------:R-:W-:Y:S01]  /*6620*/  VIADD R187, R176, 0xdaa66d2b ;  /* 0xdaa66d2bb0bb7836 */ /* 0x000fe20000000000 */
[----:B------:R-:W-:Y:S01]  /*6630*/  FMNMX.FTZ R5, R52, R6, !PT ;  /* 0x0000000634057209 */ /* 0x000fe20007810000 */
[----:B------:R-:W-:Y:S01]  /*6640*/  IMAD R3, R188, R123, R9 ;  /* 0x0000007bbc037224 */ /* 0x000fe200078e0209 */
[----:B------:R-:W-:Y:S01]  /*6650*/  FMNMX.FTZ R6, R90, R7, !PT ;  /* 0x000000075a067209 */ /* 0x000fe20007810000 */
[----:B------:R-:W-:Y:S01]  /*6660*/  VIADD R179, R176, 0x78dde6e4 ;  /* 0x78dde6e4b0b37836 */ /* 0x000fe20000000000 */
[----:B------:R-:W-:Y:S01]  /*6670*/  FMNMX.FTZ R0, R64, R5, !PT ;  /* 0x0000000540007209 */ /* 0x000fe20007810000 */
[C---:B------:R-:W-:Y:S01]  /*6680*/  VIADD R235, R177.reuse, 0xed9eba14 ;  /* 0xed9eba14b1eb7836 */ /* 0x040fe20000000000 */
[----:B------:R-:W-:Y:S01]  /*6690*/  FMNMX.FTZ R6, R84, R6, !PT ;  /* 0x0000000654067209 */ /* 0x000fe20007810000 */
[----:B------:R-:W-:Y:S01]  /*66a0*/  VIADD R236, R177, 0xa9066899 ;  /* 0xa9066899b1ec7836 */ /* 0x000fe20000000000 */
[----:B------:R-:W-:Y:S01]  /*66b0*/  FMNMX.FTZ R5, R63, R0, !PT ;  /* 0x000000003f057209 */ /* 0x000fe20007810000 */
[----:B------:R-:W-:Y:S01]  /*66c0*/  IMAD.SHL.U32 R0, R184, 0x2, RZ ;  /* 0x00000002b8007824 */ /* 0x000fe200078e00ff */
        /* <DEDUP_REMOVED lines=9> */
[----:B------:R-:W-:Y:S01]  /*6760*/  STL.64 [R1+0x80], R226 ;  /* 0x000080e201007387 */ /* 0x000fe20000100a00 */
[----:B------:R-:W-:Y:S01]  /*6770*/  LOP3.LUT R7, R177, R0, RZ, 0x3c, !PT ;  /* 0x00000000b1077212 */ /* 0x000fe200078e3cff */
[----:B------:R-:W-:Y:S01]  /*6780*/  VIADD R0, R0, 0x1 ;  /* 0x0000000100007836 */ /* 0x000fe20000000000 */
[----:B------:R-:W-:Y:S01]  /*6790*/  FMNMX.FTZ R14, R59, R6, !PT ;  /* 0x000000063b0e7209 */ /* 0x000fe20007810000 */
[----:B------:R-:W1:Y:S01]  /*67a0*/  SHFL.BFLY PT, R9, R5, 0x2, 0x1f ;  /* 0x0c401f0005097f89 */ /* 0x000e6200000e0000 */
[----:B------:R-:W-:-:S02]  /*67b0*/  LOP3.LUT R8, R215, R225, RZ, 0x3c, !PT ;  /* 0x000000e1d7087212 */ /* 0x000fc400078e3cff */
[----:B------:R-:W-:Y:S01]  /*67c0*/  FMNMX.FTZ R14, R50, R14, !PT ;  /* 0x0000000e320e7209 */ /* 0x000fe20007810000 */
[----:B------:R-:W-:Y:S01]  /*67d0*/  STL.64 [R1+0x160], R224 ;  /* 0x000160e001007387 */ /* 0x000fe20000100a00 */
[----:B------:R-:W-:Y:S01]  /*67e0*/  LOP3.LUT R153, R177, R0, RZ, 0x3c, !PT ;  /* 0x00000000b1997212 */ /* 0x000fe200078e3cff */
[----:B------:R-:W-:Y:S01]  /*67f0*/  IMAD.WIDE.U32 R232, R8, -0x2daee0ad, RZ ;  /* 0xd2511f5308e87825 */ /* 0x000fe200078e00ff */
[----:B------:R-:W-:Y:S02]  /*6800*/  FMNMX.FTZ R14, R49, R14, !PT ;  /* 0x0000000e310e7209 */ /* 0x000fe40007810000 */
[-C--:B------:R-:W-:Y:S01]  /*6810*/  LOP3.LUT R7, R7, R227.reuse, RZ, 0x3c, !PT ;  /* 0x000000e307077212 */ /* 0x080fe200078e3cff */
[----:B------:R-:W-:Y:S01]  /*6820*/  VIADD R0, R10, 0xffffffc0 ;  /* 0xffffffc00a007836 */ /* 0x000fe20000000000 */
[----:B------:R-:W-:Y:S01]  /*6830*/  LOP3.LUT R6, R153, R227, RZ, 0x3c, !PT ;  /* 0x000000e399067212 */ /* 0x000fe200078e3cff */
[----:B------:R-:W3:Y:S01]  /*6840*/  SHFL.BFLY PT, R101, R14, 0x2, 0x1f ;  /* 0x0c401f000e657f89 */ /* 0x000ee200000e0000 */
[----:B------:R-:W-:Y:S01]  /*6850*/  LOP3.LUT R127, R215, R13, RZ, 0x3c, !PT ;  /* 0x0000000dd77f7212 */ /* 0x000fe200078e3cff */
[----:B------:R-:W-:Y:S01]  /*6860*/  IMAD.WIDE.U32 R164, R7, -0x326172a9, RZ ;  /* 0xcd9e8d5707a47825 */ /* 0x000fe200078e00ff */
[----:B------:R-:W-:Y:S01]  /*6870*/  LOP3.LUT R7, R233, R100, R226, 0x96, !PT ;  /* 0x00000064e9077212 */ /* 0x000fe200078e96e2 */
[----:B------:R-:W-:Y:S02]  /*6880*/  STL.64 [R1+0x88], R232 ;  /* 0x000088e801007387 */ /* 0x000fe40000100a00 */
[----:B------:R-:W-:Y:S01]  /*6890*/  IMAD.WIDE.U32 R26, R6, -0x326172a9, RZ ;  /* 0xcd9e8d57061a7825 */ /* 0x000fe200078e00ff */
[----:B------:R-:W-:Y:S01]  /*68a0*/  SHF.R.S32.HI R6, RZ, 0x1f, R0 ;  /* 0x0000001fff067819 */ /* 0x000fe20000011400 */
[----:B------:R-:W-:Y:S01]  /*68b0*/  STL [R1+0x130], R212 ;  /* 0x000130d401007387 */ /* 0x000fe20000100800 */
[----:B------:R-:W-:Y:S01]  /*68c0*/  LOP3.LUT R8, R165, R213, R224, 0x96, !PT ;  /* 0x000000d5a5087212 */ /* 0x000fe200078e96e0 */
[----:B------:R-:W-:Y:S01]  /*68d0*/  IMAD.WIDE.U32 R220, R7, -0x326172a9, RZ ;  /* 0xcd9e8d5707dc7825 */ /* 0x000fe200078e00ff */
[----:B------:R-:W-:Y:S01]  /*68e0*/  IADD3 R0, P0, R3, R0, RZ ;  /* 0x0000000003007210 */ /* 0x000fe20007f1e0ff */
[----:B------:R-:W-:Y:S01]  /*68f0*/  STL [R1+0xa0], R234 ;  /* 0x0000a0ea01007387 */ /* 0x000fe20000100800 */
[----:B-1----:R-:W-:Y:S01]  /*6900*/  FMNMX.FTZ R5, R5, R9, !PT ;  /* 0x0000000905057209 */ /* 0x002fe20007810000 */
[----:B------:R-:W-:Y:S01]  /*6910*/  IMAD.WIDE.U32 R8, R8, -0x2daee0ad, RZ ;  /* 0xd2511f5308087825 */ /* 0x000fe200078e00ff */
[----:B------:R-:W-:Y:S01]  /*6920*/  LEA.HI.X.SX32 R16, R3, R6, 0x1, P0 ;  /* 0x0000000603107211 */ /* 0x000fe200000f0eff */
[----:B------:R-:W-:Y:S01]  /*6930*/  STL [R1+0xb4], R252 ;  /* 0x0000b4fc01007387 */ /* 0x000fe20000100800 */
[----:B------:R-:W-:-:S02]  /*6940*/  LOP3.LUT R128, R165, R213, R12, 0x96, !PT ;  /* 0x000000d5a5807212 */ /* 0x000fc400078e960c */
[-C--:B------:R-:W-:Y:S01]  /*6950*/  LOP3.LUT R149, R27, R213.reuse, R12, 0x96, !PT ;  /* 0x000000d51b957212 */ /* 0x080fe200078e960c */
[----:B------:R-:W1:Y:S01]  /*6960*/  SHFL.BFLY PT, R102, R5, 0x1, 0x1f ;  /* 0x0c201f0005667f89 */ /* 0x000e6200000e0000 */
[-C--:B------:R-:W-:Y:S02]  /*6970*/  LOP3.LUT R10, R221, R212.reuse, R164, 0x96, !PT ;  /* 0x000000d4dd0a7212 */ /* 0x080fe400078e96a4 */
[----:B------:R-:W-:Y:S01]  /*6980*/  LOP3.LUT R6, R27, R213, R224, 0x96, !PT ;  /* 0x000000d51b067212 */ /* 0x000fe200078e96e0 */
[----:B------:R-:W-:Y:S01]  /*6990*/  STL [R1+0x10], R187 ;  /* 0x000010bb01007387 */ /* 0x000fe20000100800 */
[----:B------:R-:W-:Y:S01]  /*69a0*/  LOP3.LUT R12, R221, R212, R26, 0x96, !PT ;  /* 0x000000d4dd0c7212 */ /* 0x000fe200078e961a */
[----:B------:R-:W-:Y:S01]  /*69b0*/  IMAD.WIDE.U32 R10, R10, -0x2daee0ad, RZ ;  /* 0xd2511f530a0a7825 */ /* 0x000fe200078e00ff */
[----:B------:R-:W-:Y:S01]  /*69c0*/  LOP3.LUT R3, R9, R234, R232, 0x96, !PT ;  /* 0x000000ea09037212 */ /* 0x000fe200078e96e8 */
[----:B------:R-:W-:Y:S01]  /*69d0*/  STL [R1+0x1c], R179 ;  /* 0x00001cb301007387 */ /* 0x000fe20000100800 */
[----:B---3--:R-:W-:Y:S01]  /*69e0*/  FMNMX.FTZ R101, R14, R101, !PT ;  /* 0x000000650e657209 */ /* 0x008fe20007810000 */
[----:B------:R-:W-:Y:S01]  /*69f0*/  IMAD.WIDE.U32 R6, R6, -0x2daee0ad, RZ ;  /* 0xd2511f5306067825 */ /* 0x000fe200078e00ff */
[----:B------:R-:W-:Y:S01]  /*6a00*/  LOP3.LUT R8, R11, R252, R8, 0x96, !PT ;  /* 0x000000fc0b087212 */ /* 0x000fe200078e9608 */
[----:B------:R-:W-:Y:S01]  /*6a10*/  STL [R1+0x94], R235 ;  /* 0x000094eb01007387 */ /* 0x000fe20000100800 */
[----:B------:R-:W-:Y:S01]  /*6a20*/  LEA R34, P0, R0, R166, 0x1 ;  /* 0x000000a600227211 */ /* 0x000fe200078008ff */
[----:B------:R-:W-:Y:S01]  /*6a30*/  IMAD.WIDE.U32 R12, R12, -0x2daee0ad, RZ ;  /* 0xd2511f530c0c7825 */ /* 0x000fe200078e00ff */
[----:B------:R-:W-:Y:S01]  /*6a40*/  LOP3.LUT R7, R7, R234, R232, 0x96, !PT ;  /* 0x000000ea07077212 */ /* 0x000fe200078e96e8 */
[----:B------:R-:W-:Y:S01]  /*6a50*/  STL [R1+0x18], R236 ;  /* 0x000018ec01007387 */ /* 0x000fe20000100800 */
[----:B------:R-:W-:Y:S01]  /*6a60*/  LEA.HI.X R35, R0, R167, R16, 0x1, P0 ;  /* 0x000000a700237211 */ /* 0x000fe200000f0c10 */
[----:B------:R-:W-:Y:S01]  /*6a70*/  IMAD.WIDE.U32 R28, R3, -0x326172a9, RZ ;  /* 0xcd9e8d57031c7825 */ /* 0x000fe200078e00ff */
[----:B------:R-:W-:Y:S01]  /*6a80*/  LOP3.LUT R15, R13, R252, R6, 0x96, !PT ;  /* 0x000000fc0d0f7212 */ /* 0x000fe200078e9606 */
[----:B------:R-:W3:Y:S02]  /*6a90*/  SHFL.BFLY PT, R3, R101, 0x1, 0x1f ;  /* 0x0c201f0065037f89 */ /* 0x000ee400000e0000 */
        /* <DEDUP_REMOVED lines=8> */
[----:B------:R-:W-:-:S03]  /*6b20*/  LOP3.LUT R7, R7, R187, R220, 0x96, !PT ;  /* 0x000000bb07077212 */ /* 0x000fc600078e96dc */
[----:B------:R-:W-:Y:S01]  /*6b30*/  IMAD.WIDE.U32 R8, R8, -0x2daee0ad, RZ ;  /* 0xd2511f5308087825 */ /* 0x000fe200078e00ff */
[----:B------:R-:W-:-:S03]  /*6b40*/  LOP3.LUT R0, R15, R179, R6, 0x96, !PT ;  /* 0x000000b30f007212 */ /* 0x000fc600078e9606 */
[----:B------:R-:W-:Y:S01]  /*6b50*/  IMAD.WIDE.U32 R16, R16, -0x2daee0ad, RZ ;  /* 0xd2511f5310107825 */ /* 0x000fe200078e00ff */
[----:B------:R-:W-:-:S03]  /*6b60*/  LOP3.LUT R11, R9, R235, R10, 0x96, !PT ;  /* 0x000000eb090b7212 */ /* 0x000fc600078e960a */
[----:B------:R-:W-:Y:S01]  /*6b70*/  IMAD.WIDE.U32 R6, R7, -0x2daee0ad, RZ ;  /* 0xd2511f5307067825 */ /* 0x000fe200078e00ff */
[----:B------:R-:W-:Y:S02]  /*6b80*/  LOP3.LUT R8, R17, R236, R8, 0x96, !PT ;  /* 0x000000ec11087212 */ /* 0x000fe400078e9608 */
[----:B---3--:R-:W-:Y:S01]  /*6b90*/  FMNMX.FTZ R101, R101, R3, !PT ;  /* 0x0000000365657209 */ /* 0x008fe20007810000 */
[----:B------:R-:W-:Y:S01]  /*6ba0*/  IMAD.WIDE.U32 R20, R0, -0x2daee0ad, RZ ;  /* 0xd2511f5300147825 */ /* 0x000fe200078e00ff */
[----:B------:R-:W-:-:S03]  /*6bb0*/  LOP3.LUT R10, R7, R235, R12, 0x96, !PT ;  /* 0x000000eb070a7212 */ /* 0x000fc600078e960c */
[----:B------:R-:W-:Y:S01]  /*6bc0*/  IMAD.WIDE.U32 R22, R11, -0x326172a9, RZ ;  /* 0xcd9e8d570b167825 */ /* 0x000fe200078e00ff */
[----:B------:R-:W-:-:S03]  /*6bd0*/  LOP3.LUT R7, R21, R236, R6, 0x96, !PT ;  /* 0x000000ec15077212 */ /* 0x000fc600078e9606 */
[----:B------:R-:W-:-:S04]  /*6be0*/  IMAD.WIDE.U32 R8, R8, -0x326172a9, RZ ;  /* 0xcd9e8d5708087825 */ /* 0x000fc800078e00ff */
        /* <DEDUP_REMOVED lines=8> */
[----:B------:R-:W-:Y:S02]  /*6c70*/  LOP3.LUT R11, R3, 0xff, RZ, 0xc0, !PT ;  /* 0x000000ff030b7812 */ /* 0x000fe400078ec0ff */
[----:B------:R-:W-:Y:S02]  /*6c80*/  LOP3.LUT R13, R9, R245, R10, 0x96, !PT ;  /* 0x000000f5090d7212 */ /* 0x000fe400078e960a */
[C---:B------:R-:W-:Y:S02]  /*6c90*/  LOP3.LUT R14, R8.reuse, 0xff, RZ, 0xc0, !PT ;  /* 0x000000ff080e7812 */ /* 0x040fe400078ec0ff */
[----:B------:R-:W-:Y:S02]  /*6ca0*/  LOP3.LUT R27, R8, 0xffff, RZ, 0xc0, !PT ;  /* 0x0000ffff081b7812 */ /* 0x000fe400078ec0ff */
[--C-:B------:R-:W-:Y:S02]  /*6cb0*/  SHF.R.U32.HI R21, RZ, 0x10, R8.reuse ;  /* 0x00000010ff157819 */ /* 0x100fe40000011608 */
[----:B------:R-:W-:-:S02]  /*6cc0*/  SHF.R.U32.HI R18, RZ, 0x18, R8 ;  /* 0x00000018ff127819 */ /* 0x000fc40000011608 */
[C---:B------:R-:W-:Y:S02]  /*6cd0*/  ISETP.GE.U32.AND P3, PT, R192.reuse, R11, PT ;  /* 0x0000000bc000720c */ /* 0x040fe40003f66070 */
[C---:B------:R-:W-:Y:S02]  /*6ce0*/  ISETP.GE.U32.AND P4, PT, R192.reuse, R12, PT ;  /* 0x0000000cc000720c */ /* 0x040fe40003f86070 */
[----:B------:R-:W-:Y:S01]  /*6cf0*/  ISETP.GE.U32.AND P1, PT, R192, R15, PT ;  /* 0x0000000fc000720c */ /* 0x000fe20003f26070 */
[C---:B--2---:R-:W-:Y:S01]  /*6d00*/  FMUL.FTZ R6, R4.reuse, R102 ;  /* 0x0000006604067220 */ /* 0x044fe20000410000 */
[----:B------:R-:W-:-:S04]  /*6d10*/  FMUL.FTZ R5, R4, R101 ;  /* 0x0000006504057220 */ /* 0x000fc80000410000 */
[----:B------:R-:W-:Y:S02]  /*6d20*/  FSEL R6, R6, RZ, P0 ;  /* 0x000000ff06067208 */ /* 0x000fe40000000000 */
[----:B------:R-:W-:-:S03]  /*6d30*/  FSETP.NEU.FTZ.AND P0, PT, R101, -INF , PT ;  /* 0xff8000006500780b */ /* 0x000fc60003f1d000 */
[-CC-:B------:R-:W-:Y:S01]  /*6d40*/  FFMA.FTZ R0, R36, R4.reuse, -R6.reuse ;  /* 0x0000000424007223 */ /* 0x180fe20000010806 */
[-C--:B------:R-:W-:Y:S01]  /*6d50*/  FFMA.FTZ R7, R33, R4.reuse, -R6 ;  /* 0x0000000421077223 */ /* 0x080fe20000010806 */
[----:B------:R-:W-:Y:S02]  /*6d60*/  FSEL R5, R5, RZ, P0 ;  /* 0x000000ff05057208 */ /* 0x000fe40000000000 */
[----:B------:R1:W-:Y:S03]  /*6d70*/  MUFU.EX2 R159, R0 ;  /* 0x00000000009f7308 */ /* 0x0003e60000000800 */
[----:B------:R-:W-:-:S05]  /*6d80*/  FFMA.FTZ R10, R30, R4, -R5 ;  /* 0x000000041e0a7223 */ /* 0x000fca0000010805 */
[----:B------:R2:W3:Y:S08]  /*6d90*/  MUFU.EX2 R158, R7 ;  /* 0x00000007009e7308 */ /* 0x0004f00000000800 */
[----:B------:R4:W-:Y:S01]  /*6da0*/  MUFU.EX2 R156, R10 ;  /* 0x0000000a009c7308 */ /* 0x0009e20000000800 */
[CCC-:B-1----:R-:W-:Y:S02]  /*6db0*/  LOP3.LUT R0, R23.reuse, R211.reuse, R24.reuse, 0x96, !PT ;  /* 0x000000d317007212 */ /* 0x1c2fe400078e9618 */
[----:B------:R-:W-:-:S03]  /*6dc0*/  LOP3.LUT R24, R23, R211, R24, 0x96, !PT ;  /* 0x000000d317187212 */ /* 0x000fc600078e9618 */
[----:B------:R-:W-:-:S04]  /*6dd0*/  IMAD.WIDE.U32 R8, R0, -0x2daee0ad, RZ ;  /* 0xd2511f5300087825 */ /* 0x000fc800078e00ff */
[----:B--2---:R-:W-:Y:S01]  /*6de0*/  FFMA.FTZ R7, R31, R4, -R5 ;  /* 0x000000041f077223 */ /* 0x004fe20000010805 */
[----:B------:R-:W-:-:S03]  /*6df0*/  LOP3.LUT R0, R9, R246, R16, 0x96, !PT ;  /* 0x000000f609007212 */ /* 0x000fc600078e9610 */
[----:B------:R1:W2:Y:S01]  /*6e00*/  MUFU.EX2 R157, R7 ;  /* 0x00000007009d7308 */ /* 0x0002a20000000800 */
[C---:B------:R-:W-:Y:S02]  /*6e10*/  LOP3.LUT R12, R8.reuse, 0xffff, RZ, 0xc0, !PT ;  /* 0x0000ffff080c7812 */ /* 0x040fe400078ec0ff */
[----:B------:R-:W-:Y:S01]  /*6e20*/  LOP3.LUT R11, R8, 0xff, RZ, 0xc0, !PT ;  /* 0x000000ff080b7812 */ /* 0x000fe200078ec0ff */
[-C--:B----4-:R-:W-:Y:S01]  /*6e30*/  FFMA.FTZ R10, R38, R4.reuse, -R6 ;  /* 0x00000004260a7223 */ /* 0x090fe20000010806 */
[--C-:B------:R-:W-:Y:S02]  /*6e40*/  SHF.R.U32.HI R16, RZ, 0x10, R8.reuse ;  /* 0x00000010ff107819 */ /* 0x100fe40000011608 */
[----:B------:R-:W-:Y:S01]  /*6e50*/  SHF.R.U32.HI R15, RZ, 0x18, R8 ;  /* 0x00000018ff0f7819 */ /* 0x000fe20000011608 */
[----:B------:R-:W-:Y:S01]  /*6e60*/  FFMA.FTZ R8, R39, R4, -R6 ;  /* 0x0000000427087223 */ /* 0x000fe20000010806 */
[----:B------:R4:W-:Y:S01]  /*6e70*/  MUFU.EX2 R155, R10 ;  /* 0x0000000a009b7308 */ /* 0x0009e20000000800 */
[----:B-1----:R-:W-:-:S07]  /*6e80*/  LOP3.LUT R7, R3, 0xffff, RZ, 0xc0, !PT ;  /* 0x0000ffff03077812 */ /* 0x002fce00078ec0ff */
[----:B------:R-:W1:Y:S01]  /*6e90*/  MUFU.EX2 R154, R8 ;  /* 0x00000008009a7308 */ /* 0x000e620000000800 */
[----:B------:R-:W-:-:S04]  /*6ea0*/  SHF.R.U32.HI R7, RZ, 0x8, R7 ;  /* 0x00000008ff077819 */ /* 0x000fc80000011607 */
[----:B------:R-:W-:Y:S01]  /*6eb0*/  LOP3.LUT R9, R7, 0xffff, RZ, 0xc0, !PT ;  /* 0x0000ffff07097812 */ /* 0x000fe200078ec0ff */
[----:B----4-:R-:W-:Y:S01]  /*6ec0*/  FFMA.FTZ R10, R93, R4, -R6 ;  /* 0x000000045d0a7223 */ /* 0x010fe20000010806 */
[----:B---3--:R-:W-:Y:S02]  /*6ed0*/  F2FP.F16.F32.PACK_AB R7, R158, R159 ;  /* 0x0000009f9e07723e */ /* 0x008fe400000000ff */
[----:B------:R-:W-:Y:S01]  /*6ee0*/  ISETP.GE.U32.AND P2, PT, R192, R9, PT ;  /* 0x00000009c000720c */ /* 0x000fe20003f46070 */
[----:B------:R3:W-:Y:S01]  /*6ef0*/  MUFU.EX2 R231, R10 ;  /* 0x0000000a00e77308 */ /* 0x0007e20000000800 */
[C---:B------:R-:W-:Y:S02]  /*6f00*/  PRMT R73, R7.reuse, 0x7610, R73 ;  /* 0x0000761007497816 */ /* 0x040fe40000000049 */
[----:B------:R-:W-:Y:S02]  /*6f10*/  PRMT R72, R7, 0x7632, R72 ;  /* 0x0000763207487816 */ /* 0x000fe40000000048 */
[--C-:B------:R-:W-:Y:S01]  /*6f20*/  SHF.R.U32.HI R7, RZ, 0x18, R3.reuse ;  /* 0x00000018ff077819 */ /* 0x100fe20000011603 */
[----:B------:R-:W-:Y:S01]  /*6f30*/  @!P3 HADD2 R30, -R73.H0_H0, -RZ.H0_H0 ;  /* 0xa00000ff491eb230 */ /* 0x000fe20000000900 */
[----:B------:R-:W-:-:S02]  /*6f40*/  SHF.R.U32.HI R3, RZ, 0x10, R3 ;  /* 0x00000010ff037819 */ /* 0x000fc40000011603 */
[----:B------:R-:W-:Y:S01]  /*6f50*/  ISETP.GE.U32.AND P0, PT, R192, R7, PT ;  /* 0x00000007c000720c */ /* 0x000fe20003f06070 */
[-CC-:B------:R-:W-:Y:S01]  /*6f60*/  FFMA.FTZ R7, R32, R4.reuse, -R5.reuse ;  /* 0x0000000420077223 */ /* 0x180fe20000010805 */
[----:B------:R-:W-:Y:S01]  /*6f70*/  LOP3.LUT R3, R3, 0xff, RZ, 0xc0, !PT ;  /* 0x000000ff03037812 */ /* 0x000fe200078ec0ff */
[----:B------:R-:W-:Y:S01]  /*6f80*/  @!P2 HADD2 R31, -R72.H0_H0, -RZ.H0_H0 ;  /* 0xa00000ff481fa230 */ /* 0x000fe20000000900 */
[----:B------:R-:W-:Y:S01]  /*6f90*/  PRMT R170, R73, 0x5410, R72 ;  /* 0x0000541049aa7816 */ /* 0x000fe20000000048 */
[----:B------:R4:W-:Y:S01]  /*6fa0*/  MUFU.EX2 R152, R7 ;  /* 0x0000000700987308 */ /* 0x0009e20000000800 */
[----:B------:R-:W-:Y:S02]  /*6fb0*/  @!P3 PRMT R73, R30, 0x5410, RZ ;  /* 0x000054101e49b816 */ /* 0x000fe400000000ff */
[----:B------:R-:W-:Y:S01]  /*6fc0*/  ISETP.GE.U32.AND P3, PT, R192, R3, PT ;  /* 0x00000003c000720c */ /* 0x000fe20003f66070 */
[-C--:B---3--:R-:W-:Y:S01]  /*6fd0*/  FFMA.FTZ R10, R87, R4.reuse, -R5 ;  /* 0x00000004570a7223 */ /* 0x088fe20000010805 */
[----:B--2---:R-:W-:Y:S01]  /*6fe0*/  F2FP.F16.F32.PACK_AB R8, R156, R157 ;  /* 0x0000009d9c08723e */ /* 0x004fe200000000ff */
[----:B------:R-:W-:Y:S01]  /*6ff0*/  ST.E.U16 desc[UR4][R34.64], R73 ;  /* 0x0000004922007985 */ /* 0x000fe2000c101504 */
[----:B------:R-:W-:Y:S01]  /*7000*/  SHF.R.U32.HI R3, RZ, 0x8, R17 ;  /* 0x00000008ff037819 */ /* 0x000fe20000011611 */
[----:B------:R-:W-:Y:S01]  /*7010*/  FFMA.FTZ R17, R57, R4, -R6 ;  /* 0x0000000439117223 */ /* 0x000fe20000010806 */
[C---:B------:R-:W-:Y:S01]  /*7020*/  PRMT R70, R8.reuse, 0x7632, R70 ;  /* 0x0000763208467816 */ /* 0x040fe20000000046 */
[----:B------:R-:W-:Y:S01]  /*7030*/  MUFU.EX2 R228, R10 ;  /* 0x0000000a00e47308 */ /* 0x000fe20000000800 */
[----:B------:R-:W-:-:S02]  /*7040*/  PRMT R55, R8, 0x7610, R55 ;  /* 0x0000761008377816 */ /* 0x000fc40000000037 */
[----:B------:R-:W-:Y:S01]  /*7050*/  LOP3.LUT R8, R3, 0xffff, RZ, 0xc0, !PT ;  /* 0x0000ffff03087812 */ /* 0x000fe200078ec0ff */
[----:B------:R-:W-:Y:S01]  /*7060*/  @!P0 HADD2 R33, -R70.H0_H0, -RZ.H0_H0 ;  /* 0xa00000ff46218230 */ /* 0x000fe20000000900 */
[----:B-1----:R-:W-:Y:S01]  /*7070*/  F2FP.F16.F32.PACK_AB R3, R154, R155 ;  /* 0x0000009b9a03723e */ /* 0x002fe200000000ff */
[----:B------:R-:W-:Y:S02]  /*7080*/  @!P3 HADD2 R36, -R55.H0_H0, -RZ.H0_H0 ;  /* 0xa00000ff3724b230 */ /* 0x000fe40000000900 */
[----:B----4-:R-:W-:Y:S01]  /*7090*/  FFMA.FTZ R7, R37, R4, -R5 ;  /* 0x0000000425077223 */ /* 0x010fe20000010805 */
[----:B------:R-:W-:Y:S01]  /*70a0*/  @!P2 PRMT R72, R31, 0x5410, RZ ;  /* 0x000054101f48a816 */ /* 0x000fe200000000ff */
[----:B------:R-:W-:Y:S01]  /*70b0*/  MUFU.EX2 R242, R17 ;  /* 0x0000001100f27308 */ /* 0x000fe20000000800 */
[----:B------:R-:W-:Y:S02]  /*70c0*/  ISETP.GE.U32.AND P2, PT, R192, R8, PT ;  /* 0x00000008c000720c */ /* 0x000fe40003f46070 */
[C---:B------:R-:W-:Y:S01]  /*70d0*/  PRMT R80, R3.reuse, 0x7610, R80 ;  /* 0x0000761003507816 */ /* 0x040fe20000000050 */
[----:B------:R-:W-:Y:S01]  /*70e0*/  ST.E.U16 desc[UR4][R34.64+0x2], R72 ;  /* 0x0000024822007985 */ /* 0x000fe2000c101504 */
[----:B------:R-:W-:-:S02]  /*70f0*/  PRMT R79, R3, 0x7632, R79 ;  /* 0x00007632034f7816 */ /* 0x000fc4000000004f */
[----:B------:R-:W-:Y:S01]  /*7100*/  LOP3.LUT R3, R19, 0xff, RZ, 0xc0, !PT ;  /* 0x000000ff13037812 */ /* 0x000fe200078ec0ff */
[----:B------:R1:W2:Y:S01]  /*7110*/  MUFU.EX2 R150, R7 ;  /* 0x0000000700967308 */ /* 0x0002a20000000800 */
[----:B------:R-:W-:Y:S01]  /*7120*/  PRMT R168, R55, 0x5410, R70 ;  /* 0x0000541037a87816 */ /* 0x000fe20000000046 */
[----:B------:R-:W-:Y:S01]  /*7130*/  @!P1 HADD2 R32, -R80.H0_H0, -RZ.H0_H0 ;  /* 0xa00000ff50209230 */ /* 0x000fe20000000900 */
[----:B------:R-:W-:Y:S02]  /*7140*/  @!P3 PRMT R55, R36, 0x5410, RZ ;  /* 0x000054102437b816 */ /* 0x000fe400000000ff */
[----:B------:R-:W-:Y:S01]  /*7150*/  ISETP.GE.U32.AND P3, PT, R192, R3, PT ;  /* 0x00000003c000720c */ /* 0x000fe20003f66070 */
[----:B------:R-:W-:Y:S01]  /*7160*/  @!P2 HADD2 R37, -R79.H0_H0, -RZ.H0_H0 ;  /* 0xa00000ff4f25a230 */ /* 0x000fe20000000900 */
[C---:B------:R-:W-:Y:S02]  /*7170*/  LOP3.LUT R3, R0.reuse, 0xffff, RZ, 0xc0, !PT ;  /* 0x0000ffff00037812 */ /* 0x040fe400078ec0ff */
[----:B------:R-:W-:-:S02]  /*7180*/  LOP3.LUT R8, R0, 0xff, RZ, 0xc0, !PT ;  /* 0x000000ff00087812 */ /* 0x000fc400078ec0ff */
[----:B------:R-:W-:Y:S02]  /*7190*/  SHF.R.U32.HI R3, RZ, 0x8, R3 ;  /* 0x00000008ff037819 */ /* 0x000fe40000011603 */
[----:B------:R-:W-:Y:S02]  /*71a0*/  PRMT R167, R80, 0x5410, R79 ;  /* 0x0000541050a77816 */ /* 0x000fe4000000004f */
[----:B------:R-:W-:Y:S01]  /*71b0*/  @!P1 PRMT R80, R32, 0x5410, RZ ;  /* 0x0000541020509816 */ /* 0x000fe200000000ff */
[----:B-1----:R-:W-:Y:S01]  /*71c0*/  FFMA.FTZ R7, R65, R4, -R6 ;  /* 0x0000000441077223 */ /* 0x002fe20000010806 */
[----:B------:R-:W-:Y:S02]  /*71d0*/  LOP3.LUT R3, R3, 0xffff, RZ, 0xc0, !PT ;  /* 0x0000ffff03037812 */ /* 0x000fe400078ec0ff */
[C---:B------:R-:W-:Y:S01]  /*71e0*/  ISETP.GE.U32.AND P1, PT, R192.reuse, R8, PT ;  /* 0x00000008c000720c */ /* 0x040fe20003f26070 */
[----:B------:R1:W-:Y:S01]  /*71f0*/  MUFU.EX2 R151, R7 ;  /* 0x0000000700977308 */ /* 0x0003e20000000800 */
[----:B------:R-:W-:Y:S01]  /*7200*/  @!P2 PRMT R79, R37, 0x5410, RZ ;  /* 0x00005410254fa816 */ /* 0x000fe200000000ff */
[----:B------:R-:W-:Y:S01]  /*7210*/  IMAD.MOV.U32 R37, RZ, RZ, R100 ;  /* 0x000000ffff257224 */ /* 0x000fe200078e0064 */
[----:B------:R-:W-:-:S02]  /*7220*/  ISETP.GE.U32.AND P2, PT, R192, R3, PT ;  /* 0x00000003c000720c */ /* 0x000fc40003f46070 */
[----:B------:R-:W-:Y:S02]  /*7230*/  @!P0 PRMT R70, R33, 0x5410, RZ ;  /* 0x0000541021468816 */ /* 0x000fe400000000ff */
[----:B------:R-:W-:Y:S01]  /*7240*/  ISETP.GE.U32.AND P0, PT, R192, R14, PT ;  /* 0x0000000ec000720c */ /* 0x000fe20003f06070 */
[----:B------:R-:W-:-:S04]  /*7250*/  FFMA.FTZ R14, R59, R4, -R5 ;  /* 0x000000043b0e7223 */ /* 0x000fc80000010805 */
[----:B------:R-:W-:Y:S01]  /*7260*/  MUFU.EX2 R243, R14 ;  /* 0x0000000e00f37308 */ /* 0x000fe20000000800 */
[----:B-1----:R-:W-:-:S07]  /*7270*/  FFMA.FTZ R7, R67, R4, -R6 ;  /* 0x0000000443077223 */ /* 0x002fce0000010806 */
[----:B------:R2:W1:Y:S02]  /*7280*/  MUFU.EX2 R176, R7 ;  /* 0x0000000700b07308 */ /* 0x0004640000000800 */
[----:B--2---:R-:W-:Y:S02]  /*7290*/  F2FP.F16.F32.PACK_AB R7, R150, R152 ;  /* 0x000000989607723e */ /* 0x004fe400000000ff */
[----:B-1----:R-:W-:Y:S02]  /*72a0*/  F2FP.F16.F32.PACK_AB R3, R176, R151 ;  /* 0x00000097b003723e */ /* 0x002fe400000000ff */
[C---:B------:R-:W-:Y:S02]  /*72b0*/  PRMT R78, R7.reuse, 0x7632, R78 ;  /* 0x00007632074e7816 */ /* 0x040fe4000000004e */
[----:B------:R-:W-:Y:S01]  /*72c0*/  PRMT R77, R7, 0x7610, R77 ;  /* 0x00007610074d7816 */ /* 0x000fe2000000004d */
[----:B------:R-:W-:Y:S01]  /*72d0*/  FFMA.FTZ R7, R40, R4, -R5 ;  /* 0x0000000428077223 */ /* 0x000fe20000010805 */
[C---:B------:R-:W-:Y:S01]  /*72e0*/  PRMT R76, R3.reuse, 0x7610, R76 ;  /* 0x00007610034c7816 */ /* 0x040fe2000000004c */
[----:B------:R-:W-:Y:S01]  /*72f0*/  @!P4 HADD2 R38, -R78.H0_H0, -RZ.H0_H0 ;  /* 0xa00000ff4e26c230 */ /* 0x000fe20000000900 */
[----:B------:R-:W-:Y:S01]  /*7300*/  PRMT R75, R3, 0x7632, R75 ;  /* 0x00007632034b7816 */ /* 0x000fe2000000004b */
[----:B------:R1:W-:Y:S01]  /*7310*/  MUFU.EX2 R160, R7 ;  /* 0x0000000700a07308 */ /* 0x0003e20000000800 */
[--C-:B------:R-:W-:Y:S01]  /*7320*/  SHF.R.U32.HI R3, RZ, 0x10, R0.reuse ;  /* 0x00000010ff037819 */ /* 0x100fe20000011600 */
[----:B------:R-:W-:Y:S01]  /*7330*/  @!P1 HADD2 R40, -R76.H0_H0, -RZ.H0_H0 ;  /* 0xa00000ff4c289230 */ /* 0x000fe20000000900 */
[----:B------:R-:W-:Y:S01]  /*7340*/  SHF.R.U32.HI R0, RZ, 0x18, R0 ;  /* 0x00000018ff007819 */ /* 0x000fe20000011600 */
[----:B------:R-:W-:Y:S01]  /*7350*/  @!P2 HADD2 R41, -R75.H0_H0, -RZ.H0_H0 ;  /* 0xa00000ff4b29a230 */ /* 0x000fe20000000900 */
[----:B------:R-:W-:Y:S01]  /*7360*/  PRMT R169, R76, 0x5410, R75 ;  /* 0x000054104ca97816 */ /* 0x000fe2000000004b */
[----:B------:R-:W-:Y:S01]  /*7370*/  @!P3 HADD2 R39, -R77.H0_H0, -RZ.H0_H0 ;  /* 0xa00000ff4d27b230 */ /* 0x000fe20000000900 */
[----:B------:R-:W-:-:S02]  /*7380*/  @!P1 PRMT R76, R40, 0x5410, RZ ;  /* 0x00005410284c9816 */ /* 0x000fc400000000ff */
[----:B------:R-:W-:Y:S02]  /*7390*/  LOP3.LUT R3, R3, 0xff, RZ, 0xc0, !PT ;  /* 0x000000ff03037812 */ /* 0x000fe400078ec0ff */
[----:B------:R-:W-:Y:S02]  /*73a0*/  ISETP.GE.U32.AND P1, PT, R192, R0, PT ;  /* 0x00000000c000720c */ /* 0x000fe40003f26070 */
[----:B------:R-:W-:Y:S02]  /*73b0*/  FMNMX.FTZ R0, R109, R108, !PT ;  /* 0x0000006c6d007209 */ /* 0x000fe40007810000 */
[----:B------:R-:W-:Y:S01]  /*73c0*/  @!P2 PRMT R75, R41, 0x5410, RZ ;  /* 0x00005410294ba816 */ /* 0x000fe200000000ff */
[----:B-1----:R-:W-:Y:S01]  /*73d0*/  FFMA.FTZ R7, R66, R4, -R5 ;  /* 0x0000000442077223 */ /* 0x002fe20000010805 */
[----:B------:R-:W-:Y:S02]  /*73e0*/  ISETP.GE.U32.AND P2, PT, R192, R3, PT ;  /* 0x00000003c000720c */ /* 0x000fe40003f46070 */
[----:B------:R-:W-:Y:S01]  /*73f0*/  FMNMX.FTZ R3, R118, R117, !PT ;  /* 0x0000007576037209 */ /* 0x000fe20007810000 */
[----:B------:R1:W2:Y:S01]  /*7400*/  MUFU.EX2 R171, R7 ;  /* 0x0000000700ab7308 */ /* 0x0002a20000000800 */
[----:B------:R-:W-:-:S02]  /*7410*/  FMNMX.FTZ R0, R111, R0, !PT ;  /* 0x000000006f007209 */ /* 0x000fc40007810000 */
[----:B------:R-:W-:Y:S02]  /*7420*/  FMNMX.FTZ R3, R122, R3, !PT ;  /* 0x000000037a037209 */ /* 0x000fe40007810000 */
[----:B------:R-:W-:Y:S02]  /*7430*/  FMNMX.FTZ R0, R110, R0, !PT ;  /* 0x000000006e007209 */ /* 0x000fe40007810000 */
[----:B------:R-:W-:Y:S02]  /*7440*/  PRMT R163, R77, 0x5410, R78 ;  /* 0x000054104da37816 */ /* 0x000fe4000000004e */
[----:B------:R-:W-:Y:S02]  /*7450*/  @!P3 PRMT R77, R39, 0x5410, RZ ;  /* 0x00005410274db816 */ /* 0x000fe400000000ff */
[----:B------:R-:W-:Y:S01]  /*7460*/  ISETP.GE.U32.AND P3, PT, R192, R11, PT ;  /* 0x0000000bc000720c */ /* 0x000fe20003f66070 */
[----:B------:R-:W-:Y:S01]  /*7470*/  FFMA.FTZ R11, R84, R4, -R6 ;  /* 0x00000004540b7223 */ /* 0x000fe20000010806 */
[----:B------:R-:W-:-:S02]  /*7480*/  @!P4 PRMT R78, R38, 0x5410, RZ ;  /* 0x00005410264ec816 */ /* 0x000fc400000000ff */
[----:B------:R-:W-:Y:S01]  /*7490*/  ISETP.GE.U32.AND P4, PT, R192, R18, PT ;  /* 0x00000012c000720c */ /* 0x000fe20003f86070 */
[-C--:B------:R-:W-:Y:S01]  /*74a0*/  FFMA.FTZ R18, R49, R4.reuse, -R5 ;  /* 0x0000000431127223 */ /* 0x080fe20000010805 */
[----:B-1----:R-:W-:Y:S01]  /*74b0*/  FFMA.FTZ R7, R68, R4, -R6 ;  /* 0x0000000444077223 */ /* 0x002fe20000010806 */
[----:B--2---:R-:W-:Y:S01]  /*74c0*/  F2FP.F16.F32.PACK_AB R8, R171, R160 ;  /* 0x000000a0ab08723e */ /* 0x004fe200000000ff */
[----:B------:R-:W-:Y:S03]  /*74d0*/  MUFU.EX2 R186, R11 ;  /* 0x0000000b00ba7308 */ /* 0x000fe60000000800 */
[C---:B------:R-:W-:Y:S02]  /*74e0*/  PRMT R74, R8.reuse, 0x7632, R74 ;  /* 0x00007632084a7816 */ /* 0x040fe4000000004a */
[----:B------:R-:W-:Y:S01]  /*74f0*/  PRMT R71, R8, 0x7610, R71 ;  /* 0x0000761008477816 */ /* 0x000fe20000000047 */
[----:B------:R-:W-:-:S02]  /*7500*/  FFMA.FTZ R8, R98, R4, -R5 ;  /* 0x0000000462087223 */ /* 0x000fc40000010805 */
[----:B------:R1:W-:Y:S01]  /*7510*/  MUFU.EX2 R178, R7 ;  /* 0x0000000700b27308 */ /* 0x0003e20000000800 */
[----:B------:R-:W-:Y:S01]  /*7520*/  PRMT R166, R71, 0x5410, R74 ;  /* 0x0000541047a67816 */ /* 0x000fe2000000004a */
[----:B------:R-:W-:-:S05]  /*7530*/  @!P2 HADD2 R43, -R71.H0_H0, -RZ.H0_H0 ;  /* 0xa00000ff472ba230 */ /* 0x000fca0000000900 */
[----:B------:R-:W-:Y:S01]  /*7540*/  @!P2 PRMT R71, R43, 0x5410, RZ ;  /* 0x000054102b47a816 */ /* 0x000fe200000000ff */
[----:B------:R2:W-:Y:S01]  /*7550*/  MUFU.EX2 R177, R8 ;  /* 0x0000000800b17308 */ /* 0x0005e20000000800 */
[----:B------:R-:W-:Y:S01]  /*7560*/  ISETP.GE.U32.AND P2, PT, R192, R15, PT ;  /* 0x0000000fc000720c */ /* 0x000fe20003f46070 */
[----:B------:R-:W-:-:S06]  /*7570*/  FFMA.FTZ R15, R50, R4, -R5 ;  /* 0x00000004320f7223 */ /* 0x000fcc0000010805 */
[----:B------:R-:W-:Y:S01]  /*7580*/  MUFU.EX2 R240, R15 ;  /* 0x0000000f00f07308 */ /* 0x000fe20000000800 */
[----:B-1----:R-:W-:Y:S01]  /*7590*/  FFMA.FTZ R7, R42, R4, -R6 ;  /* 0x000000042a077223 */ /* 0x002fe20000010806 */
[----:B------:R-:W-:-:S05]  /*75a0*/  @!P1 HADD2 R42, -R74.H0_H0, -RZ.H0_H0 ;  /* 0xa00000ff4a2a9230 */ /* 0x000fca0000000900 */
[----:B------:R-:W-:Y:S01]  /*75b0*/  @!P1 PRMT R74, R42, 0x5410, RZ ;  /* 0x000054102a4a9816 */ /* 0x000fe200000000ff */
[----:B------:R1:W3:Y:S01]  /*75c0*/  MUFU.EX2 R181, R7 ;  /* 0x0000000700b57308 */ /* 0x0002e20000000800 */
[----:B--2---:R-:W-:-:S07]  /*75d0*/  FFMA.FTZ R8, R62, R4, -R6 ;  /* 0x000000043e087223 */ /* 0x004fce0000010806 */
[----:B------:R-:W-:Y:S08]  /*75e0*/  MUFU.EX2 R183, R8 ;  /* 0x0000000800b77308 */ /* 0x000ff00000000800 */
[----:B------:R-:W-:Y:S01]  /*75f0*/  MUFU.EX2 R239, R18 ;  /* 0x0000001200ef7308 */ /* 0x000fe20000000800 */
[----:B-1----:R-:W-:Y:S02]  /*7600*/  FMNMX.FTZ R7, R121, R3, !PT ;  /* 0x0000000379077209 */ /* 0x002fe40007810000 */
[----:B------:R-:W-:-:S02]  /*7610*/  FMNMX.FTZ R3, R107, R0, !PT ;  /* 0x000000006b037209 */ /* 0x000fc40007810000 */
[----:B------:R-:W-:Y:S01]  /*7620*/  SHF.R.U32.HI R0, RZ, 0x8, R12 ;  /* 0x00000008ff007819 */ /* 0x000fe2000001160c */
[----:B------:R-:W-:Y:S01]  /*7630*/  FFMA.FTZ R12, R61, R4, -R5 ;  /* 0x000000043d0c7223 */ /* 0x000fe20000010805 */
[----:B------:R-:W-:Y:S02]  /*7640*/  FMNMX.FTZ R3, R106, R3, !PT ;  /* 0x000000036a037209 */ /* 0x000fe40007810000 */
[----:B------:R-:W-:Y:S01]  /*7650*/  LOP3.LUT R0, R0, 0xffff, RZ, 0xc0, !PT ;  /* 0x0000ffff00007812 */ /* 0x000fe200078ec0ff */
[----:B------:R-:W-:Y:S01]  /*7660*/  MUFU.EX2 R185, R12 ;  /* 0x0000000c00b97308 */ /* 0x000fe20000000800 */
[----:B------:R-:W-:Y:S02]  /*7670*/  FMNMX.FTZ R7, R120, R7, !PT ;  /* 0x0000000778077209 */ /* 0x000fe40007810000 */
[----:B------:R-:W-:Y:S02]  /*7680*/  ISETP.GE.U32.AND P1, PT, R192, R0, PT ;  /* 0x00000000c000720c */ /* 0x000fe40003f26070 */
        /* <DEDUP_REMOVED lines=8> */
[----:B---3--:R-:W-:Y:S02]  /*7710*/  F2FP.F16.F32.PACK_AB R7, R181, R178 ;  /* 0x000000b2b507723e */ /* 0x008fe400000000ff */
[----:B------:R-:W-:Y:S02]  /*7720*/  FMNMX.FTZ R0, R89, R0, !PT ;  /* 0x0000000059007209 */ /* 0x000fe40007810000 */
[----:B------:R-:W-:Y:S02]  /*7730*/  FMNMX.FTZ R3, R95, R3, !PT ;  /* 0x000000035f037209 */ /* 0x000fe40007810000 */
[C---:B------:R-:W-:Y:S02]  /*7740*/  PRMT R69, R7.reuse, 0x7610, R69 ;  /* 0x0000761007457816 */ /* 0x040fe40000000045 */
[----:B------:R-:W-:Y:S01]  /*7750*/  PRMT R68, R7, 0x7632, R68 ;  /* 0x0000763207447816 */ /* 0x000fe20000000044 */
[----:B------:R-:W-:Y:S01]  /*7760*/  FFMA.FTZ R7, R52, R4, -R5 ;  /* 0x0000000434077223 */ /* 0x000fe20000010805 */
[----:B------:R-:W-:Y:S01]  /*7770*/  FMNMX.FTZ R0, R83, R0, !PT ;  /* 0x0000000053007209 */ /* 0x000fe20007810000 */
[----:B------:R-:W-:Y:S01]  /*7780*/  @!P3 HADD2 R48, -R69.H0_H0, -RZ.H0_H0 ;  /* 0xa00000ff4530b230 */ /* 0x000fe20000000900 */
[----:B------:R-:W-:Y:S01]  /*7790*/  FMNMX.FTZ R3, R92, R3, !PT ;  /* 0x000000035c037209 */ /* 0x000fe20007810000 */
[----:B------:R1:W2:Y:S01]  /*77a0*/  MUFU.EX2 R180, R7 ;  /* 0x0000000700b47308 */ /* 0x0002a20000000800 */
[----:B------:R-:W-:Y:S01]  /*77b0*/  FMNMX.FTZ R0, R56, R0, !PT ;  /* 0x0000000038007209 */ /* 0x000fe20007810000 */
[----:B------:R-:W-:Y:S01]  /*77c0*/  @!P1 HADD2 R52, -R68.H0_H0, -RZ.H0_H0 ;  /* 0xa00000ff44349230 */ /* 0x000fe20000000900 */
[----:B------:R-:W-:-:S02]  /*77d0*/  FMNMX.FTZ R3, R88, R3, !PT ;  /* 0x0000000358037209 */ /* 0x000fc40007810000 */
[----:B------:R-:W-:Y:S02]  /*77e0*/  FMNMX.FTZ R0, R54, R0, !PT ;  /* 0x0000000036007209 */ /* 0x000fe40007810000 */
[----:B------:R-:W-:Y:S02]  /*77f0*/  FMNMX.FTZ R3, R82, R3, !PT ;  /* 0x0000000352037209 */ /* 0x000fe40007810000 */
[----:B------:R-:W-:Y:S02]  /*7800*/  FMNMX.FTZ R103, R45, R0, !PT ;  /* 0x000000002d677209 */ /* 0x000fe40007810000 */
[----:B------:R-:W-:Y:S02]  /*7810*/  FMNMX.FTZ R3, R81, R3, !PT ;  /* 0x0000000351037209 */ /* 0x000fe40007810000 */
[----:B------:R-:W-:Y:S02]  /*7820*/  FMNMX.FTZ R103, R44, R103, !PT ;  /* 0x000000672c677209 */ /* 0x000fe40007810000 */
[----:B------:R-:W-:Y:S01]  /*7830*/  FMNMX.FTZ R100, R53, R3, !PT ;  /* 0x0000000335647209 */ /* 0x000fe20007810000 */
[-C--:B------:R-:W-:Y:S01]  /*7840*/  FFMA.FTZ R3, R60, R4.reuse, -R6 ;  /* 0x000000043c037223 */ /* 0x080fe20000010806 */
[----:B-1----:R-:W-:Y:S01]  /*7850*/  LOP3.LUT R7, R16, 0xff, RZ, 0xc0, !PT ;  /* 0x000000ff10077812 */ /* 0x002fe200078ec0ff */
[----:B------:R-:W1:Y:S01]  /*7860*/  SHFL.BFLY PT, R8, R103, 0x2, 0x1f ;  /* 0x0c401f0067087f89 */ /* 0x000e6200000e0000 */
[----:B------:R-:W-:Y:S01]  /*7870*/  PRMT R162, R69, 0x5410, R68 ;  /* 0x0000541045a27816 */ /* 0x000fe20000000044 */
[----:B------:R3:W4:Y:S01]  /*7880*/  MUFU.EX2 R238, R3 ;  /* 0x0000000300ee7308 */ /* 0x0007220000000800 */
[----:B------:R-:W-:Y:S01]  /*7890*/  @!P3 PRMT R69, R48, 0x5410, RZ ;  /* 0x000054103045b816 */ /* 0x000fe200000000ff */
[----:B------:R-:W-:Y:S01]  /*78a0*/  FFMA.FTZ R16, R46, R4, -R6 ;  /* 0x000000042e107223 */ /* 0x000fe20000010806 */
[----:B------:R-:W-:-:S02]  /*78b0*/  ISETP.GE.U32.AND P3, PT, R192, R7, PT ;  /* 0x00000007c000720c */ /* 0x000fc40003f66070 */
[----:B--2---:R-:W-:Y:S02]  /*78c0*/  F2FP.F16.F32.PACK_AB R7, R180, R177 ;  /* 0x000000b1b407723e */ /* 0x004fe400000000ff */
[----:B------:R-:W-:Y:S01]  /*78d0*/  FMNMX.FTZ R100, R51, R100, !PT ;  /* 0x0000006433647209 */ /* 0x000fe20007810000 */
[----:B------:R-:W-:Y:S01]  /*78e0*/  MUFU.EX2 R241, R16 ;  /* 0x0000001000f17308 */ /* 0x000fe20000000800 */
[----:B------:R-:W-:Y:S02]  /*78f0*/  PRMT R67, R7, 0x7632, R67 ;  /* 0x0000763207437816 */ /* 0x000fe40000000043 */
[----:B------:R-:W-:Y:S01]  /*7900*/  LOP3.LUT R0, R21, 0xff, RZ, 0xc0, !PT ;  /* 0x000000ff15007812 */ /* 0x000fe200078ec0ff */
[----:B------:R-:W2:Y:S01]  /*7910*/  SHFL.BFLY PT, R9, R100, 0x2, 0x1f ;  /* 0x0c401f0064097f89 */ /* 0x000ea200000e0000 */
[----:B------:R-:W-:Y:S01]  /*7920*/  @!P1 PRMT R68, R52, 0x5410, RZ ;  /* 0x0000541034449816 */ /* 0x000fe200000000ff */
[----:B------:R-:W-:Y:S01]  /*7930*/  @!P2 HADD2 R60, -R67.H0_H0, -RZ.H0_H0 ;  /* 0xa00000ff433ca230 */ /* 0x000fe20000000900 */
[----:B------:R-:W-:-:S02]  /*7940*/  ISETP.GE.U32.AND P1, PT, R192, R0, PT ;  /* 0x00000000c000720c */ /* 0x000fc40003f26070 */
[----:B------:R-:W-:Y:S02]  /*7950*/  PRMT R66, R7, 0x7610, R66 ;  /* 0x0000761007427816 */ /* 0x000fe40000000042 */
[C---:B------:R-:W-:Y:S02]  /*7960*/  LOP3.LUT R0, R13.reuse, 0xffff, RZ, 0xc0, !PT ;  /* 0x0000ffff0d007812 */ /* 0x040fe400078ec0ff */
[----:B---3--:R-:W-:Y:S01]  /*7970*/  LOP3.LUT R3, R13, 0xff, RZ, 0xc0, !PT ;  /* 0x000000ff0d037812 */ /* 0x008fe200078ec0ff */
[----:B------:R-:W-:Y:S01]  /*7980*/  @!P3 HADD2 R62, -R66.H0_H0, -RZ.H0_H0 ;  /* 0xa00000ff423eb230 */ /* 0x000fe20000000900 */
[----:B------:R-:W-:Y:S02]  /*7990*/  PRMT R161, R66, 0x5410, R67 ;  /* 0x0000541042a17816 */ /* 0x000fe40000000043 */
[----:B------:R-:W-:Y:S02]  /*79a0*/  SHF.R.U32.HI R0, RZ, 0x8, R0 ;  /* 0x00000008ff007819 */ /* 0x000fe40000011600 */
[----:B------:R-:W-:-:S02]  /*79b0*/  @!P2 PRMT R67, R60, 0x5410, RZ ;  /* 0x000054103c43a816 */ /* 0x000fc400000000ff */
[----:B------:R-:W-:Y:S01]  /*79c0*/  ISETP.GE.U32.AND P2, PT, R192, R3, PT ;  /* 0x00000003c000720c */ /* 0x000fe20003f46070 */
[--C-:B------:R-:W-:Y:S01]  /*79d0*/  FFMA.FTZ R3, R64, R4, -R5.reuse ;  /* 0x0000000440037223 */ /* 0x100fe20000010805 */
[----:B------:R-:W-:Y:S02]  /*79e0*/  LOP3.LUT R0, R0, 0xffff, RZ, 0xc0, !PT ;  /* 0x0000ffff00007812 */ /* 0x000fe400078ec0ff */
[----:B----4-:R-:W-:Y:S01]  /*79f0*/  F2FP.F16.F32.PACK_AB R7, R238, R183 ;  /* 0x000000b7ee07723e */ /* 0x010fe200000000ff */
[----:B------:R3:W-:Y:S01]  /*7a00*/  MUFU.EX2 R182, R3 ;  /* 0x0000000300b67308 */ /* 0x0007e20000000800 */
[----:B------:R-:W-:Y:S02]  /*7a10*/  @!P3 PRMT R66, R62, 0x5410, RZ ;  /* 0x000054103e42b816 */ /* 0x000fe400000000ff */
[----:B------:R-:W-:Y:S01]  /*7a20*/  ISETP.GE.U32.AND P3, PT, R192, R0, PT ;  /* 0x00000000c000720c */ /* 0x000fe20003f66070 */
[----:B------:R-:W-:Y:S01]  /*7a30*/  FFMA.FTZ R0, R63, R4, -R5 ;  /* 0x000000043f007223 */ /* 0x000fe20000010805 */
[----:B------:R-:W-:-:S02]  /*7a40*/  PRMT R65, R7, 0x7610, R65 ;  /* 0x0000761007417816 */ /* 0x000fc40000000041 */
[----:B-1----:R-:W-:Y:S01]  /*7a50*/  FMNMX.FTZ R103, R103, R8, !PT ;  /* 0x0000000867677209 */ /* 0x002fe20007810000 */
[----:B------:R1:W4:Y:S01]  /*7a60*/  MUFU.EX2 R237, R0 ;  /* 0x0000000000ed7308 */ /* 0x0003220000000800 */
[----:B------:R-:W-:Y:S01]  /*7a70*/  PRMT R64, R7, 0x7632, R64 ;  /* 0x0000763207407816 */ /* 0x000fe20000000040 */
[----:B------:R-:W-:Y:S01]  /*7a80*/  @!P2 HADD2 R63, -R65.H0_H0, -RZ.H0_H0 ;  /* 0xa00000ff413fa230 */ /* 0x000fe20000000900 */
[----:B--2---:R-:W-:Y:S01]  /*7a90*/  FMNMX.FTZ R100, R100, R9, !PT ;  /* 0x0000000964647209 */ /* 0x004fe20007810000 */
[----:B------:R-:W-:Y:S01]  /*7aa0*/  IMAD.WIDE.U32 R8, R47, -0x2daee0ad, RZ ;  /* 0xd2511f532f087825 */ /* 0x000fe200078e00ff */
[----:B------:R-:W-:Y:S02]  /*7ab0*/  PRMT R217, R65, 0x5410, R64 ;  /* 0x0000541041d97816 */ /* 0x000fe40000000040 */
[----:B------:R-:W-:Y:S01]  /*7ac0*/  @!P2 PRMT R65, R63, 0x5410, RZ ;  /* 0x000054103f41a816 */ /* 0x000fe200000000ff */
[----:B------:R-:W2:Y:S01]  /*7ad0*/  SHFL.BFLY PT, R7, R100, 0x1, 0x1f ;  /* 0x0c201f0064077f89 */ /* 0x000ea200000e0000 */
[----:B------:R-:W-:-:S03]  /*7ae0*/  @!P3 HADD2 R85, -R64.H0_H0, -RZ.H0_H0 ;  /* 0xa00000ff4055b230 */ /* 0x000fc60000000900 */
[----:B---3--:R-:W3:Y:S02]  /*7af0*/  SHFL.BFLY PT, R3, R103, 0x1, 0x1f ;  /* 0x0c201f0067037f89 */ /* 0x008ee400000e0000 */
[----:B------:R-:W-:Y:S02]  /*7b00*/  @!P3 PRMT R64, R85, 0x5410, RZ ;  /* 0x000054105540b816 */ /* 0x000fe400000000ff */
[----:B-1----:R-:W-:-:S04]  /*7b10*/  SHF.R.U32.HI R0, RZ, 0x18, R13 ;  /* 0x00000018ff007819 */ /* 0x002fc8000001160d */
[----:B------:R-:W-:Y:S02]  /*7b20*/  ISETP.GE.U32.AND P2, PT, R192, R0, PT ;  /* 0x00000000c000720c */ /* 0x000fe40003f46070 */
[----:B------:R-:W-:Y:S01]  /*7b30*/  SHF.R.U32.HI R0, RZ, 0x10, R13 ;  /* 0x00000010ff007819 */ /* 0x000fe2000001160d */
[----:B------:R-:W-:-:S03]  /*7b40*/  FFMA.FTZ R13, R58, R4, -R6 ;  /* 0x000000043a0d7223 */ /* 0x000fc60000010806 */
[----:B------:R-:W-:Y:S01]  /*7b50*/  LOP3.LUT R0, R0, 0xff, RZ, 0xc0, !PT ;  /* 0x000000ff00007812 */ /* 0x000fe200078ec0ff */
[----:B------:R-:W-:Y:S03]  /*7b60*/  MUFU.EX2 R244, R13 ;  /* 0x0000000d00f47308 */ /* 0x000fe60000000800 */
[----:B------:R-:W-:Y:S02]  /*7b70*/  ISETP.GE.U32.AND P3, PT, R192, R0, PT ;  /* 0x00000000c000720c */ /* 0x000fe40003f66070 */
[----:B----4-:R-:W-:Y:S02]  /*7b80*/  F2FP.F16.F32.PACK_AB R0, R237, R182 ;  /* 0x000000b6ed00723e */ /* 0x010fe400000000ff */
[----:B--2---:R-:W-:Y:S02]  /*7b90*/  FMNMX.FTZ R100, R100, R7, !PT ;  /* 0x0000000764647209 */ /* 0x004fe40007810000 */
[----:B------:R-:W-:-:S02]  /*7ba0*/  PRMT R63, R0, 0x7632, R63 ;  /* 0x00007632003f7816 */ /* 0x000fc4000000003f */
[----:B------:R-:W-:Y:S02]  /*7bb0*/  PRMT R62, R0, 0x7610, R62 ;  /* 0x00007610003e7816 */ /* 0x000fe4000000003e */
[----:B---3--:R-:W-:Y:S01]  /*7bc0*/  FMNMX.FTZ R103, R103, R3, !PT ;  /* 0x0000000367677209 */ /* 0x008fe20007810000 */
[----:B------:R-:W-:Y:S01]  /*7bd0*/  @!P2 HADD2 R86, -R63.H0_H0, -RZ.H0_H0 ;  /* 0xa00000ff3f56a230 */ /* 0x000fe20000000900 */
[----:B------:R-:W-:Y:S01]  /*7be0*/  PRMT R216, R62, 0x5410, R63 ;  /* 0x000054103ed87816 */ /* 0x000fe2000000003f */
[C---:B------:R-:W-:Y:S01]  /*7bf0*/  FMUL.FTZ R3, R4.reuse, R100 ;  /* 0x0000006404037220 */ /* 0x040fe20000410000 */
[----:B------:R-:W-:Y:S01]  /*7c00*/  SHF.R.U32.HI R7, RZ, 0x8, R27 ;  /* 0x00000008ff077819 */ /* 0x000fe2000001161b */
[----:B------:R-:W-:Y:S01]  /*7c10*/  FMUL.FTZ R0, R4, R103 ;  /* 0x0000006704007220 */ /* 0x000fe20000410000 */
[----:B------:R-:W-:Y:S02]  /*7c20*/  @!P2 PRMT R63, R86, 0x5410, RZ ;  /* 0x00005410563fa816 */ /* 0x000fe400000000ff */
[----:B------:R-:W-:-:S02]  /*7c30*/  FSETP.NEU.FTZ.AND P2, PT, R103, -INF , PT ;  /* 0xff8000006700780b */ /* 0x000fc40003f5d000 */
[----:B------:R-:W-:Y:S02]  /*7c40*/  LOP3.LUT R7, R7, 0xffff, RZ, 0xc0, !PT ;  /* 0x0000ffff07077812 */ /* 0x000fe400078ec0ff */
[----:B------:R-:W-:Y:S02]  /*7c50*/  FSEL R0, R0, RZ, P2 ;  /* 0x000000ff00007208 */ /* 0x000fe40001000000 */
[----:B------:R-:W-:-:S03]  /*7c60*/  FSETP.NEU.FTZ.AND P2, PT, R100, -INF , PT ;  /* 0xff8000006400780b */ /* 0x000fc60003f5d000 */
[-CC-:B------:R-:W-:Y:S01]  /*7c70*/  FFMA.FTZ R32, R108, R4.reuse, -R0.reuse ;  /* 0x000000046c207223 */ /* 0x180fe20000010800 */
[----:B------:R-:W-:Y:S01]  /*7c80*/  FSEL R3, R3, RZ, P2 ;  /* 0x000000ff03037208 */ /* 0x000fe20001000000 */
[-C--:B------:R-:W-:Y:S01]  /*7c90*/  FFMA.FTZ R33, R111, R4.reuse, -R0 ;  /* 0x000000046f217223 */ /* 0x080fe20000010800 */
[----:B------:R-:W-:Y:S01]  /*7ca0*/  ISETP.GE.U32.AND P2, PT, R192, R7, PT ;  /* 0x00000007c000720c */ /* 0x000fe20003f46070 */
[-C--:B------:R-:W-:Y:S01]  /*7cb0*/  FFMA.FTZ R7, R90, R4.reuse, -R6 ;  /* 0x000000045a077223 */ /* 0x080fe20000010806 */
[-C--:B------:R-:W-:Y:S01]  /*7cc0*/  FFMA.FTZ R6, R91, R4.reuse, -R5 ;  /* 0x000000045b067223 */ /* 0x080fe20000010805 */
[-CC-:B------:R-:W-:Y:S01]  /*7cd0*/  FFMA.FTZ R30, R109, R4.reuse, -R0.reuse ;  /* 0x000000046d1e7223 */ /* 0x180fe20000010800 */
[-CC-:B------:R-:W-:Y:S01]  /*7ce0*/  FFMA.FTZ R36, R110, R4.reuse, -R0.reuse ;  /* 0x000000046e247223 */ /* 0x180fe20000010800 */
[----:B------:R-:W1:Y:S01]  /*7cf0*/  MUFU.EX2 R230, R7 ;  /* 0x0000000700e67308 */ /* 0x000e620000000800 */
[-CC-:B------:R-:W-:Y:S01]  /*7d00*/  FFMA.FTZ R42, R107, R4.reuse, -R0.reuse ;  /* 0x000000046b2a7223 */ /* 0x180fe20000010800 */
[-CC-:B------:R-:W-:Y:S01]  /*7d10*/  FFMA.FTZ R43, R106, R4.reuse, -R0.reuse ;  /* 0x000000046a2b7223 */ /* 0x180fe20000010800 */
[-CC-:B------:R-:W-:Y:S01]  /*7d20*/  FFMA.FTZ R98, R105, R4.reuse, -R0.reuse ;  /* 0x0000000469627223 */ /* 0x180fe20000010800 */
[-CC-:B------:R-:W-:Y:S01]  /*7d30*/  FFMA.FTZ R97, R97, R4.reuse, -R0.reuse ;  /* 0x0000000461617223 */ /* 0x180fe20000010800 */
[-CC-:B------:R-:W-:Y:S01]  /*7d40*/  FFMA.FTZ R108, R96, R4.reuse, -R0.reuse ;  /* 0x00000004606c7223 */ /* 0x180fe20000010800 */
[-CC-:B------:R-:W-:Y:S01]  /*7d50*/  FFMA.FTZ R111, R94, R4.reuse, -R0.reuse ;  /* 0x000000045e6f7223 */ /* 0x180fe20000010800 */
[-CC-:B------:R-:W-:Y:S01]  /*7d60*/  FFMA.FTZ R114, R89, R4.reuse, -R0.reuse ;  /* 0x0000000459727223 */ /* 0x180fe20000010800 */
[----:B------:R-:W2:Y:S01]  /*7d70*/  MUFU.EX2 R229, R6 ;  /* 0x0000000600e57308 */ /* 0x000ea20000000800 */
[-CC-:B------:R-:W-:Y:S01]  /*7d80*/  FFMA.FTZ R115, R83, R4.reuse, -R0.reuse ;  /* 0x0000000453737223 */ /* 0x180fe20000010800 */
[-CC-:B------:R-:W-:Y:S01]  /*7d90*/  FFMA.FTZ R123, R56, R4.reuse, -R0.reuse ;  /* 0x00000004387b7223 */ /* 0x180fe20000010800 */
[-CC-:B------:R-:W-:Y:S01]  /*7da0*/  FFMA.FTZ R124, R54, R4.reuse, -R0.reuse ;  /* 0x00000004367c7223 */ /* 0x180fe20000010800 */
[-CC-:B------:R-:W-:Y:S01]  /*7db0*/  FFMA.FTZ R125, R45, R4.reuse, -R0.reuse ;  /* 0x000000042d7d7223 */ /* 0x180fe20000010800 */
[----:B------:R-:W-:Y:S01]  /*7dc0*/  FFMA.FTZ R126, R44, R4, -R0 ;  /* 0x000000042c7e7223 */ /* 0x000fe20000010800 */
[----:B------:R-:W-:Y:S01]  /*7dd0*/  LOP3.LUT R0, R9, R246, R20, 0x96, !PT ;  /* 0x000000f609007212 */ /* 0x000fe200078e9614 */
        /* <DEDUP_REMOVED lines=16> */
[----:B------:R-:W-:Y:S01]  /*7ee0*/  @!P3 HADD2 R44, -R62.H0_H0, -RZ.H0_H0 ;  /* 0xa00000ff3e2cb230 */ /* 0x000fe20000000900 */
[----:B-1----:R-:W-:Y:S01]  /*7ef0*/  F2FP.F16.F32.PACK_AB R3, R230, R231 ;  /* 0x000000e7e603723e */ /* 0x002fe200000000ff */
[----:B------:R-:W-:Y:S01]  /*7f00*/  MUFU.EX2 R86, R86 ;  /* 0x0000005600567308 */ /* 0x000fe20000000800 */
[----:B------:R-:W-:-:S02]  /*7f10*/  LOP3.LUT R4, R8, 0xff, RZ, 0xc0, !PT ;  /* 0x000000ff08047812 */ /* 0x000fc400078ec0ff */
[C---:B------:R-:W-:Y:S02]  /*7f20*/  PRMT R61, R3.reuse, 0x7610, R61 ;  /* 0x00007610033d7816 */ /* 0x040fe4000000003d */
[----:B------:R-:W-:Y:S02]  /*7f30*/  PRMT R60, R3, 0x7632, R60 ;  /* 0x00007632033c7816 */ /* 0x000fe4000000003c */
[----:B------:R-:W-:Y:S01]  /*7f40*/  @!P3 PRMT R62, R44, 0x5410, RZ ;  /* 0x000054102c3eb816 */ /* 0x000fe200000000ff */
[----:B------:R-:W-:Y:S01]  /*7f50*/  @!P0 HADD2 R46, -R61.H0_H0, -RZ.H0_H0 ;  /* 0xa00000ff3d2e8230 */ /* 0x000fe20000000900 */
[----:B------:R-:W-:Y:S01]  /*7f60*/  LOP3.LUT R3, R0, 0xffff, RZ, 0xc0, !PT ;  /* 0x0000ffff00037812 */ /* 0x000fe200078ec0ff */
[----:B------:R-:W-:Y:S01]  /*7f70*/  @!P2 HADD2 R45, -R60.H0_H0, -RZ.H0_H0 ;  /* 0xa00000ff3c2da230 */ /* 0x000fe20000000900 */
[----:B------:R-:W-:Y:S01]  /*7f80*/  ISETP.GE.U32.AND P3, PT, R192, R4, PT ;  /* 0x00000004c000720c */ /* 0x000fe20003f66070 */
[----:B------:R-:W-:Y:S01]  /*7f90*/  MUFU.EX2 R87, R87 ;  /* 0x0000005700577308 */ /* 0x000fe20000000800 */
[----:B--2---:R-:W-:-:S02]  /*7fa0*/  F2FP.F16.F32.PACK_AB R4, R228, R229 ;  /* 0x000000e5e404723e */ /* 0x004fc400000000ff */
[----:B------:R-:W-:Y:S02]  /*7fb0*/  SHF.R.U32.HI R3, RZ, 0x8, R3 ;  /* 0x00000008ff037819 */ /* 0x000fe40000011603 */
[C---:B------:R-:W-:Y:S02]  /*7fc0*/  PRMT R59, R4.reuse, 0x7632, R59 ;  /* 0x00007632043b7816 */ /* 0x040fe4000000003b */
[----:B------:R-:W-:Y:S01]  /*7fd0*/  LOP3.LUT R3, R3, 0xffff, RZ, 0xc0, !PT ;  /* 0x0000ffff03037812 */ /* 0x000fe200078ec0ff */
[----:B------:R-:W-:Y:S01]  /*7fe0*/  MUFU.EX2 R124, R124 ;  /* 0x0000007c007c7308 */ /* 0x000fe20000000800 */
[----:B------:R-:W-:Y:S01]  /*7ff0*/  PRMT R210, R61, 0x5410, R60 ;  /* 0x000054103dd27816 */ /* 0x000fe2000000003c */
[----:B------:R-:W-:Y:S01]  /*8000*/  @!P4 HADD2 R50, -R59.H0_H0, -RZ.H0_H0 ;  /* 0xa00000ff3b32c230 */ /* 0x000fe20000000900 */
[----:B------:R-:W-:Y:S02]  /*8010*/  @!P2 PRMT R60, R45, 0x5410, RZ ;  /* 0x000054102d3ca816 */ /* 0x000fe400000000ff */
[----:B------:R-:W-:-:S02]  /*8020*/  PRMT R58, R4, 0x7610, R58 ;  /* 0x00007610043a7816 */ /* 0x000fc4000000003a */
[----:B------:R-:W-:Y:S02]  /*8030*/  ISETP.GE.U32.AND P2, PT, R192, R3, PT ;  /* 0x00000003c000720c */ /* 0x000fe40003f46070 */
[----:B------:R-:W-:Y:S01]  /*8040*/  LOP3.LUT R3, R0, 0xff, RZ, 0xc0, !PT ;  /* 0x000000ff00037812 */ /* 0x000fe200078ec0ff */
[----:B------:R-:W-:Y:S01]  /*8050*/  @!P1 HADD2 R49, -R58.H0_H0, -RZ.H0_H0 ;  /* 0xa00000ff3a319230 */ /* 0x000fe20000000900 */
[----:B------:R-:W-:Y:S02]  /*8060*/  PRMT R195, R58, 0x5410, R59 ;  /* 0x000054103ac37816 */ /* 0x000fe4000000003b */
[----:B------:R-:W-:Y:S02]  /*8070*/  @!P4 PRMT R59, R50, 0x5410, RZ ;  /* 0x00005410323bc816 */ /* 0x000fe400000000ff */
[----:B------:R-:W-:Y:S02]  /*8080*/  ISETP.GE.U32.AND P4, PT, R192, R3, PT ;  /* 0x00000003c000720c */ /* 0x000fe40003f86070 */
[----:B------:R-:W-:-:S02]  /*8090*/  F2FP.F16.F32.PACK_AB R4, R244, R186 ;  /* 0x000000baf404723e */ /* 0x000fc400000000ff */
[--C-:B------:R-:W-:Y:S02]  /*80a0*/  SHF.R.U32.HI R3, RZ, 0x18, R0.reuse ;  /* 0x00000018ff037819 */ /* 0x100fe40000011600 */
[C---:B------:R-:W-:Y:S02]  /*80b0*/  PRMT R57, R4.reuse, 0x7610, R57 ;  /* 0x0000761004397816 */ /* 0x040fe40000000039 */
[----:B------:R-:W-:Y:S02]  /*80c0*/  SHF.R.U32.HI R0, RZ, 0x10, R0 ;  /* 0x00000010ff007819 */ /* 0x000fe40000011600 */
[----:B------:R-:W-:Y:S01]  /*80d0*/  PRMT R56, R4, 0x7632, R56 ;  /* 0x0000763204387816 */ /* 0x000fe20000000038 */
[----:B------:R-:W-:Y:S01]  /*80e0*/  FADD.FTZ R4, R159, R158 ;  /* 0x0000009e9f047221 */ /* 0x000fe20000010000 */
[----:B------:R-:W-:Y:S01]  /*80f0*/  LOP3.LUT R0, R0, 0xff, RZ, 0xc0, !PT ;  /* 0x000000ff00007812 */ /* 0x000fe200078ec0ff */
[----:B------:R-:W-:Y:S01]  /*8100*/  @!P4 HADD2 R53, -R57.H0_H0, -RZ.H0_H0 ;  /* 0xa00000ff3935c230 */ /* 0x000fe20000000900 */
[----:B------:R-:W-:Y:S01]  /*8110*/  LOP3.LUT R5, R8, 0xffff, RZ, 0xc0, !PT ;  /* 0x0000ffff08057812 */ /* 0x000fe200078ec0ff */
[----:B------:R-:W-:Y:S01]  /*8120*/  @!P2 HADD2 R51, -R56.H0_H0, -RZ.H0_H0 ;  /* 0xa00000ff3833a230 */ /* 0x000fe20000000900 */
[----:B------:R-:W-:Y:S01]  /*8130*/  PRMT R194, R57, 0x5410, R56 ;  /* 0x0000541039c27816 */ /* 0x000fe20000000038 */
[----:B------:R-:W-:Y:S01]  /*8140*/  FADD.FTZ R4, R155, R4 ;  /* 0x000000049b047221 */ /* 0x000fe20000010000 */
[----:B------:R-:W-:Y:S01]  /*8150*/  @!P4 PRMT R57, R53, 0x5410, RZ ;  /* 0x000054103539c816 */ /* 0x000fe200000000ff */
[----:B------:R-:W-:Y:S01]  /*8160*/  IMAD.MOV.U32 R155, RZ, RZ, R187 ;  /* 0x000000ffff9b7224 */ /* 0x000fe200078e00bb */
[----:B------:R-:W-:Y:S01]  /*8170*/  ISETP.GE.U32.AND P4, PT, R192, R0, PT ;  /* 0x00000000c000720c */ /* 0x000fe20003f86070 */
[----:B------:R-:W-:Y:S01]  /*8180*/  MUFU.EX2 R158, R111 ;  /* 0x0000006f009e7308 */ /* 0x000fe20000000800 */
[----:B------:R-:W-:Y:S01]  /*8190*/  SHF.R.U32.HI R0, RZ, 0x8, R5 ;  /* 0x00000008ff007819 */ /* 0x000fe20000011605 */
[----:B------:R-:W-:Y:S01]  /*81a0*/  FADD.FTZ R5, R157, R156 ;  /* 0x0000009c9d057221 */ /* 0x000fe20000010000 */
[----:B------:R-:W-:-:S02]  /*81b0*/  @!P1 PRMT R58, R49, 0x5410, RZ ;  /* 0x00005410313a9816 */ /* 0x000fc400000000ff */
[----:B------:R-:W-:Y:S01]  /*81c0*/  LOP3.LUT R0, R0, 0xffff, RZ, 0xc0, !PT ;  /* 0x0000ffff00007812 */ /* 0x000fe200078ec0ff */
[----:B------:R-:W-:Y:S01]  /*81d0*/  FADD.FTZ R5, R152, R5 ;  /* 0x0000000598057221 */ /* 0x000fe20000010000 */
[----:B------:R-:W-:Y:S01]  /*81e0*/  ISETP.GE.U32.AND P1, PT, R192, R3, PT ;  /* 0x00000003c000720c */ /* 0x000fe20003f26070 */
[----:B------:R-:W-:Y:S01]  /*81f0*/  IMAD.MOV.U32 R152, RZ, RZ, R37 ;  /* 0x000000ffff987224 */ /* 0x000fe200078e0025 */
[----:B------:R-:W-:Y:S01]  /*8200*/  @!P2 PRMT R56, R51, 0x5410, RZ ;  /* 0x000054103338a816 */ /* 0x000fe200000000ff */
[----:B------:R-:W-:Y:S01]  /*8210*/  FADD.FTZ R17, R150, R5 ;  /* 0x0000000596117221 */ /* 0x000fe20000010000 */
[----:B------:R-:W-:Y:S01]  /*8220*/  ISETP.GE.U32.AND P2, PT, R192, R0, PT ;  /* 0x00000000c000720c */ /* 0x000fe20003f46070 */
[----:B------:R-:W-:Y:S01]  /*8230*/  MUFU.EX2 R157, R108 ;  /* 0x0000006c009d7308 */ /* 0x000fe20000000800 */
[----:B------:R-:W-:Y:S02]  /*8240*/  F2FP.F16.F32.PACK_AB R0, R243, R185 ;  /* 0x000000b9f300723e */ /* 0x000fe400000000ff */
[----:B------:R-:W-:-:S02]  /*8250*/  SHF.R.U32.HI R6, RZ, 0x10, R8 ;  /* 0x00000010ff067819 */ /* 0x000fc40000011608 */
[C---:B------:R-:W-:Y:S02]  /*8260*/  PRMT R54, R0.reuse, 0x7632, R54 ;  /* 0x0000763200367816 */ /* 0x040fe40000000036 */
[----:B------:R-:W-:Y:S01]  /*8270*/  PRMT R53, R0, 0x7610, R53 ;  /* 0x0000761000357816 */ /* 0x000fe20000000035 */
[----:B------:R-:W-:Y:S01]  /*8280*/  MUFU.EX2 R159, R96 ;  /* 0x00000060009f7308 */ /* 0x000fe20000000800 */
[----:B------:R-:W-:Y:S01]  /*8290*/  LOP3.LUT R3, R6, 0xff, RZ, 0xc0, !PT ;  /* 0x000000ff06037812 */ /* 0x000fe200078ec0ff */
[----:B------:R-:W-:Y:S01]  /*82a0*/  @!P1 HADD2 R81, -R54.H0_H0, -RZ.H0_H0 ;  /* 0xa00000ff36519230 */ /* 0x000fe20000000900 */
[----:B------:R-:W-:Y:S01]  /*82b0*/  F2FP.F16.F32.PACK_AB R0, R241, R242 ;  /* 0x000000f2f100723e */ /* 0x000fe200000000ff */
[----:B------:R-:W-:Y:S01]  /*82c0*/  @!P4 HADD2 R88, -R53.H0_H0, -RZ.H0_H0 ;  /* 0xa00000ff3558c230 */ /* 0x000fe20000000900 */
[----:B------:R-:W-:Y:S02]  /*82d0*/  PRMT R187, R53, 0x5410, R54 ;  /* 0x0000541035bb7816 */ /* 0x000fe40000000036 */
[----:B------:R-:W-:Y:S01]  /*82e0*/  @!P1 PRMT R54, R81, 0x5410, RZ ;  /* 0x0000541051369816 */ /* 0x000fe200000000ff */
[----:B------:R1:W-:Y:S01]  /*82f0*/  MUFU.EX2 R6, R19 ;  /* 0x0000001300067308 */ /* 0x0003e20000000800 */
[----:B------:R-:W-:Y:S01]  /*8300*/  ISETP.GE.U32.AND P1, PT, R192, R3, PT ;  /* 0x00000003c000720c */ /* 0x000fe20003f26070 */
[----:B------:R-:W-:Y:S01]  /*8310*/  FADD.FTZ R3, R154, R4 ;  /* 0x000000049a037221 */ /* 0x000fe20000010000 */
[C---:B------:R-:W-:Y:S01]  /*8320*/  PRMT R52, R0.reuse, 0x7610, R52 ;  /* 0x0000761000347816 */ /* 0x040fe20000000034 */
[----:B------:R-:W-:Y:S01]  /*8330*/  IMAD.MOV.U32 R154, RZ, RZ, R179 ;  /* 0x000000ffff9a7224 */ /* 0x000fe200078e00b3 */
[----:B------:R-:W-:Y:S01]  /*8340*/  PRMT R51, R0, 0x7632, R51 ;  /* 0x0000763200337816 */ /* 0x000fe20000000033 */
[----:B------:R-:W-:Y:S01]  /*8350*/  FADD.FTZ R83, R151, R3 ;  /* 0x0000000397537221 */ /* 0x000fe20000010000 */
[----:B------:R-:W-:Y:S01]  /*8360*/  SHF.R.U32.HI R8, RZ, 0x18, R8 ;  /* 0x00000018ff087819 */ /* 0x000fe20000011608 */
[----:B------:R-:W2:Y:S01]  /*8370*/  MUFU.EX2 R4, R20 ;  /* 0x0000001400047308 */ /* 0x000ea20000000800 */
[----:B------:R-:W-:Y:S01]  /*8380*/  @!P3 HADD2 R84, -R52.H0_H0, -RZ.H0_H0 ;  /* 0xa00000ff3454b230 */ /* 0x000fe20000000900 */
[----:B------:R-:W-:Y:S01]  /*8390*/  PRMT R151, R52, 0x5410, R51 ;  /* 0x0000541034977816 */ /* 0x000fe20000000033 */
[----:B------:R-:W-:Y:S01]  /*83a0*/  @!P2 HADD2 R82, -R51.H0_H0, -RZ.H0_H0 ;  /* 0xa00000ff3352a230 */ /* 0x000fe20000000900 */
[----:B------:R-:W-:-:S02]  /*83b0*/  @!P0 PRMT R61, R46, 0x5410, RZ ;  /* 0x000054102e3d8816 */ /* 0x000fc400000000ff */
[----:B------:R-:W-:Y:S01]  /*83c0*/  @!P3 PRMT R52, R84, 0x5410, RZ ;  /* 0x000054105434b816 */ /* 0x000fe200000000ff */
[----:B------:R-:W-:Y:S01]  /*83d0*/  IMAD.WIDE.U32 R84, R127, -0x2daee0ad, RZ ;  /* 0xd2511f537f547825 */ /* 0x000fe200078e00ff */
[----:B------:R-:W-:-:S03]  /*83e0*/  ISETP.GE.U32.AND P0, PT, R192, R8, PT ;  /* 0x00000008c000720c */ /* 0x000fc60003f06070 */
[----:B-1----:R-:W-:Y:S01]  /*83f0*/  FADD.FTZ R19, R160, R17 ;  /* 0x00000011a0137221 */ /* 0x002fe20000010000 */
[----:B------:R-:W-:Y:S01]  /*8400*/  F2FP.F16.F32.PACK_AB R0, R239, R240 ;  /* 0x000000f0ef00723e */ /* 0x000fe200000000ff */
[----:B------:R-:W-:Y:S01]  /*8410*/  MUFU.EX2 R17, R33 ;  /* 0x0000002100117308 */ /* 0x000fe20000000800 */
[----:B------:R-:W-:Y:S02]  /*8420*/  LOP3.LUT R8, R85, R152, R226, 0x96, !PT ;  /* 0x0000009855087212 */ /* 0x000fe400078e96e2 */
[C---:B------:R-:W-:Y:S02]  /*8430*/  PRMT R50, R0.reuse, 0x7610, R50 ;  /* 0x0000761000327816 */ /* 0x040fe40000000032 */
[----:B------:R-:W-:Y:S01]  /*8440*/  PRMT R49, R0, 0x7632, R49 ;  /* 0x0000763200317816 */ /* 0x000fe20000000031 */
[----:B--2---:R-:W-:Y:S01]  /*8450*/  FADD.FTZ R37, R6, R4 ;  /* 0x0000000406257221 */ /* 0x004fe20000010000 */
[----:B------:R-:W-:Y:S01]  /*8460*/  F2FP.F16.F32.PACK_AB R27, R4, R6 ;  /* 0x00000006041b723e */ /* 0x000fe200000000ff */
[----:B------:R-:W-:Y:S01]  /*8470*/  IMAD.WIDE.U32 R6, R128, -0x2daee0ad, RZ ;  /* 0xd2511f5380067825 */ /* 0x000fe200078e00ff */
[----:B------:R-:W-:-:S03]  /*8480*/  LOP3.LUT R3, R29, R155, R220, 0x96, !PT ;  /* 0x0000009b1d037212 */ /* 0x000fc600078e96dc */
[----:B------:R-:W-:Y:S01]  /*8490*/  @!P0 HADD2 R91, -R49.H0_H0, -RZ.H0_H0 ;  /* 0xa00000ff315b8230 */ /* 0x000fe20000000900 */
[----:B------:R-:W-:Y:S01]  /*84a0*/  @!P4 PRMT R53, R88, 0x5410, RZ ;  /* 0x000054105835c816 */ /* 0x000fe200000000ff */
[----:B------:R-:W-:Y:S01]  /*84b0*/  IMAD.WIDE.U32 R8, R8, -0x326172a9, RZ ;  /* 0xcd9e8d5708087825 */ /* 0x000fe200078e00ff */
[----:B------:R-:W-:-:S03]  /*84c0*/  LOP3.LUT R4, R7, R234, R84, 0x96, !PT ;  /* 0x000000ea07047212 */ /* 0x000fc600078e9654 */
[----:B------:R-:W-:Y:S01]  /*84d0*/  @!P1 HADD2 R92, -R50.H0_H0, -RZ.H0_H0 ;  /* 0xa00000ff325c9230 */ /* 0x000fe20000000900 */
[----:B------:R-:W-:Y:S01]  /*84e0*/  @!P2 PRMT R51, R82, 0x5410, RZ ;  /* 0x000054105233a816 */ /* 0x000fe200000000ff */
[----:B------:R-:W-:Y:S01]  /*84f0*/  MUFU.EX2 R88, R41 ;  /* 0x0000002900587308 */ /* 0x000fe20000000800 */
[----:B------:R-:W-:Y:S01]  /*8500*/  LOP3.LUT R0, R9, R212, R164, 0x96, !PT ;  /* 0x000000d409007212 */ /* 0x000fe200078e96a4 */
[----:B------:R-:W-:Y:S01]  /*8510*/  IMAD.WIDE.U32 R4, R4, -0x326172a9, RZ ;  /* 0xcd9e8d5704047825 */ /* 0x000fe200078e00ff */
[----:B------:R-:W-:Y:S02]  /*8520*/  PRMT R150, R50, 0x5410, R49 ;  /* 0x0000541032967816 */ /* 0x000fe40000000031 */
[----:B------:R-:W-:Y:S01]  /*8530*/  @!P0 PRMT R49, R91, 0x5410, RZ ;  /* 0x000054105b318816 */ /* 0x000fe200000000ff */
[----:B------:R-:W-:Y:S01]  /*8540*/  IMAD.WIDE.U32 R38, R0, -0x2daee0ad, RZ ;  /* 0xd2511f5300267825 */ /* 0x000fe200078e00ff */
[----:B------:R-:W-:Y:S01]  /*8550*/  LOP3.LUT R10, R5, R155, R8, 0x96, !PT ;  /* 0x0000009b050a7212 */ /* 0x000fe200078e9608 */
[----:B------:R-:W-:Y:S01]  /*8560*/  MUFU.EX2 R85, R97 ;  /* 0x0000006100557308 */ /* 0x000fe20000000800 */
[----:B------:R-:W-:Y:S01]  /*8570*/  @!P1 PRMT R50, R92, 0x5410, RZ ;  /* 0x000054105c329816 */ /* 0x000fe200000000ff */
[----:B------:R-:W-:Y:S01]  /*8580*/  IMAD.MOV.U32 R128, RZ, RZ, R215 ;  /* 0x000000ffff807224 */ /* 0x000fe200078e00d7 */
[----:B------:R-:W-:Y:S01]  /*8590*/  LOP3.LUT R6, R39, R252, R6, 0x96, !PT ;  /* 0x000000fc27067212 */ /* 0x000fe200078e9606 */
[----:B------:R-:W-:Y:S01]  /*85a0*/  IMAD.WIDE.U32 R10, R10, -0x2daee0ad, RZ ;  /* 0xd2511f530a0a7825 */ /* 0x000fe200078e00ff */
[----:B------:R-:W-:-:S02]  /*85b0*/  LOP3.LUT R16, R9, R212, R26, 0x96, !PT ;  /* 0x000000d409107212 */ /* 0x000fc400078e961a */
[----:B------:R-:W-:Y:S01]  /*85c0*/  PRMT R26, R27, 0x7632, R26 ;  /* 0x000076321b1a7816 */ /* 0x000fe2000000001a */
[----:B------:R-:W-:Y:S01]  /*85d0*/  IMAD.WIDE.U32 R6, R6, -0x326172a9, RZ ;  /* 0xcd9e8d5706067825 */ /* 0x000fe200078e00ff */
[----:B------:R-:W-:Y:S01]  /*85e0*/  LOP3.LUT R5, R11, R235, R38, 0x96, !PT ;  /* 0x000000eb0b057212 */ /* 0x000fe200078e9626 */
[----:B------:R-:W-:Y:S01]  /*85f0*/  MUFU.EX2 R164, R89 ;  /* 0x0000005900a47308 */ /* 0x000fe20000000800 */
[----:B------:R-:W-:Y:S01]  /*8600*/  PRMT R107, R27, 0x5410, R26 ;  /* 0x000054101b6b7816 */ /* 0x000fe2000000001a */
[----:B------:R-:W-:Y:S01]  /*8610*/  IMAD.WIDE.U32 R214, R214, -0x326172a9, RZ ;  /* 0xcd9e8d57d6d67825 */ /* 0x000fe200078e00ff */
[----:B------:R-:W-:-:S03]  /*8620*/  LOP3.LUT R12, R7, R154, R4, 0x96, !PT ;  /* 0x0000009a070c7212 */ /* 0x000fc600078e9604 */
[----:B------:R-:W-:Y:S01]  /*8630*/  IMAD.WIDE.U32 R4, R5, -0x326172a9, RZ ;  /* 0xcd9e8d5705047825 */ /* 0x000fe200078e00ff */
[----:B------:R-:W-:Y:S01]  /*8640*/  STL.64 [R1+0x148], R214 ;  /* 0x000148d601007387 */ /* 0x000fe20000100a00 */
[----:B------:R-:W-:Y:S02]  /*8650*/  MUFU.EX2 R179, R90 ;  /* 0x0000005a00b37308 */ /* 0x000fe40000000800 */
[----:B------:R-:W-:Y:S01]  /*8660*/  IMAD.WIDE.U32 R12, R12, -0x2daee0ad, RZ ;  /* 0xd2511f530c0c7825 */ /* 0x000fe200078e00ff */
[----:B------:R-:W-:Y:S02]  /*8670*/  LOP3.LUT R11, R5, R211, R6, 0x96, !PT ;  /* 0x000000d3050b7212 */ /* 0x000fe400078e9606 */
[----:B------:R-:W-:Y:S02]  /*8680*/  LOP3.LUT R5, R25, R154, R28, 0x96, !PT ;  /* 0x0000009a19057212 */ /* 0x000fe400078e961c */
[----:B------:R-:W-:Y:S01]  /*8690*/  LOP3.LUT R6, R13, R236, R10, 0x96, !PT ;  /* 0x000000ec0d067212 */ /* 0x000fe200078e960a */
[----:B------:R-:W-:Y:S02]  /*86a0*/  MUFU.EX2 R28, R98 ;  /* 0x00000062001c7308 */ /* 0x000fe40000000800 */
[----:B------:R-:W-:-:S04]  /*86b0*/  IMAD.WIDE.U32 R14, R5, -0x2daee0ad, RZ ;  /* 0xd2511f53050e7825 */ /* 0x000fc800078e00ff */
[----:B------:R-:W-:Y:S02]  /*86c0*/  IMAD.WIDE.U32 R6, R6, -0x326172a9, RZ ;  /* 0xcd9e8d5706067825 */ /* 0x000fe400078e00ff */
[----:B------:R-:W-:Y:S03]  /*86d0*/  MUFU.EX2 R10, R30 ;  /* 0x0000001e000a7308 */ /* 0x000fe60000000800 */
[----:B------:R-:W-:Y:S01]  /*86e0*/  LOP3.LUT R0, R7, R245, R4, 0x96, !PT ;  /* 0x000000f507007212 */ /* 0x000fe200078e9604 */
[----:B------:R-:W-:Y:S01]  /*86f0*/  IMAD R4, R3, -0x2daee0ad, RZ ;  /* 0xd2511f5303047824 */ /* 0x000fe200078e02ff */
[----:B------:R-:W-:Y:S02]  /*8700*/  SHF.R.U32.HI R9, RZ, 0x10, R6 ;  /* 0x00000010ff097819 */ /* 0x000fe40000011606 */
[----:B------:R-:W-:Y:S01]  /*8710*/  LOP3.LUT R3, R0, 0xff, RZ, 0xc0, !PT ;  /* 0x000000ff00037812 */ /* 0x000fe200078ec0ff */
[----:B------:R-:W-:Y:S01]  /*8720*/  MUFU.EX2 R13, R21 ;  /* 0x00000015000d7308 */ /* 0x000fe20000000800 */
[----:B------:R-:W-:-:S02]  /*8730*/  LOP3.LUT R4, R15, R236, R4, 0x96, !PT ;  /* 0x000000ec0f047212 */ /* 0x000fc400078e9604 */
[----:B------:R-:W-:Y:S02]  /*8740*/  ISETP.GE.U32.AND P4, PT, R192, R3, PT ;  /* 0x00000003c000720c */ /* 0x000fe40003f86070 */
[----:B------:R-:W-:Y:S01]  /*8750*/  LOP3.LUT R3, R0, 0xffff, RZ, 0xc0, !PT ;  /* 0x0000ffff00037812 */ /* 0x000fe200078ec0ff */
[----:B------:R-:W-:Y:S02]  /*8760*/  IMAD.WIDE.U32 R4, R4, -0x326172a9, RZ ;  /* 0xcd9e8d5704047825 */ /* 0x000fe400078e00ff */
[----:B------:R-:W-:Y:S01]  /*8770*/  MUFU.EX2 R156, R115 ;  /* 0x00000073009c7308 */ /* 0x000fe20000000800 */
[----:B------:R-:W-:Y:S02]  /*8780*/  SHF.R.U32.HI R3, RZ, 0x8, R3 ;  /* 0x00000008ff037819 */ /* 0x000fe40000011603 */
[C---:B------:R-:W-:Y:S02]  /*8790*/  LOP3.LUT R20, R4.reuse, 0xffff, RZ, 0xc0, !PT ;  /* 0x0000ffff04147812 */ /* 0x040fe400078ec0ff */
[----:B------:R-:W-:-:S02]  /*87a0*/  LOP3.LUT R23, R4, 0xff, RZ, 0xc0, !PT ;  /* 0x000000ff04177812 */ /* 0x000fc400078ec0ff */
[--C-:B------:R-:W-:Y:S01]  /*87b0*/  SHF.R.U32.HI R82, RZ, 0x10, R4.reuse ;  /* 0x00000010ff527819 */ /* 0x100fe20000011604 */
[----:B------:R-:W-:Y:S01]  /*87c0*/  @!P4 HADD2 R93, -R27.H0_H0, -RZ.H0_H0 ;  /* 0xa00000ff1b5dc230 */ /* 0x000fe20000000900 */
[----:B------:R-:W-:Y:S02]  /*87d0*/  SHF.R.U32.HI R81, RZ, 0x18, R4 ;  /* 0x00000018ff517819 */ /* 0x000fe40000011604 */
[----:B------:R-:W-:Y:S01]  /*87e0*/  LOP3.LUT R3, R3, 0xffff, RZ, 0xc0, !PT ;  /* 0x0000ffff03037812 */ /* 0x000fe200078ec0ff */
[----:B------:R-:W1:Y:S01]  /*87f0*/  MUFU.EX2 R4, R32 ;  /* 0x0000002000047308 */ /* 0x000e620000000800 */
[----:B------:R-:W-:Y:S02]  /*8800*/  LOP3.LUT R15, R5, R245, R22, 0x96, !PT ;  /* 0x000000f5050f7212 */ /* 0x000fe400078e9616 */
[----:B------:R-:W-:Y:S02]  /*8810*/  ISETP.GE.U32.AND P0, PT, R192, R3, PT ;  /* 0x00000003c000720c */ /* 0x000fe40003f06070 */
[----:B------:R-:W-:-:S02]  /*8820*/  SHF.R.U32.HI R3, RZ, 0x10, R0 ;  /* 0x00000010ff037819 */ /* 0x000fc40000011600 */
[----:B------:R-:W-:Y:S01]  /*8830*/  SHF.R.U32.HI R0, RZ, 0x18, R0 ;  /* 0x00000018ff007819 */ /* 0x000fe20000011600 */
[----:B------:R-:W2:Y:S01]  /*8840*/  MUFU.EX2 R5, R31 ;  /* 0x0000001f00057308 */ /* 0x000ea20000000800 */
[----:B------:R-:W-:Y:S02]  /*8850*/  LOP3.LUT R3, R3, 0xff, RZ, 0xc0, !PT ;  /* 0x000000ff03037812 */ /* 0x000fe400078ec0ff */
[----:B------:R-:W-:Y:S02]  /*8860*/  ISETP.GE.U32.AND P1, PT, R192, R0, PT ;  /* 0x00000000c000720c */ /* 0x000fe40003f26070 */
[----:B------:R-:W-:Y:S02]  /*8870*/  LOP3.LUT R0, R6, 0xff, RZ, 0xc0, !PT ;  /* 0x000000ff06007812 */ /* 0x000fe400078ec0ff */
[C---:B------:R-:W-:Y:S01]  /*8880*/  ISETP.GE.U32.AND P2, PT, R192.reuse, R3, PT ;  /* 0x00000003c000720c */ /* 0x040fe20003f46070 */
[----:B------:R-:W-:Y:S01]  /*8890*/  @!P0 HADD2 R94, -R26.H0_H0, -RZ.H0_H0 ;  /* 0xa00000ff1a5e8230 */ /* 0x000fe20000000900 */
[----:B------:R-:W-:Y:S01]  /*88a0*/  ISETP.GE.U32.AND P3, PT, R192, R0, PT ;  /* 0x00000000c000720c */ /* 0x000fe20003f66070 */
[----:B-1----:R-:W-:Y:S01]  /*88b0*/  FADD.FTZ R18, R10, R4 ;  /* 0x000000040a127221 */ /* 0x002fe20000010000 */
[----:B------:R-:W-:-:S02]  /*88c0*/  LOP3.LUT R0, R6, 0xffff, RZ, 0xc0, !PT ;  /* 0x0000ffff06007812 */ /* 0x000fc400078ec0ff */
[----:B------:R-:W-:Y:S01]  /*88d0*/  F2FP.F16.F32.PACK_AB R3, R4, R10 ;  /* 0x0000000a0403723e */ /* 0x000fe200000000ff */
[--C-:B------:R-:W-:Y:S01]  /*88e0*/  FADD.FTZ R4, R13, R37.reuse ;  /* 0x000000250d047221 */ /* 0x100fe20000010000 */
[----:B------:R-:W-:Y:S02]  /*88f0*/  SHF.R.U32.HI R0, RZ, 0x8, R0 ;  /* 0x00000008ff007819 */ /* 0x000fe40000011600 */
[----:B------:R-:W-:Y:S01]  /*8900*/  PRMT R37, R3, 0x7610, R37 ;  /* 0x0000761003257816 */ /* 0x000fe20000000025 */
[C---:B--2---:R-:W-:Y:S01]  /*8910*/  FADD.FTZ R10, R5.reuse, R4 ;  /* 0x00000004050a7221 */ /* 0x044fe20000010000 */
[----:B------:R-:W-:Y:S01]  /*8920*/  F2FP.F16.F32.PACK_AB R7, R5, R13 ;  /* 0x0000000d0507723e */ /* 0x000fe200000000ff */
[----:B------:R-:W-:Y:S01]  /*8930*/  IMAD.WIDE.U32 R4, R11, -0x2daee0ad, RZ ;  /* 0xd2511f530b047825 */ /* 0x000fe200078e00ff */
[----:B------:R-:W-:-:S03]  /*8940*/  LOP3.LUT R0, R0, 0xffff, RZ, 0xc0, !PT ;  /* 0x0000ffff00007812 */ /* 0x000fc600078ec0ff */
[----:B------:R-:W-:Y:S01]  /*8950*/  @!P2 HADD2 R95, -R37.H0_H0, -RZ.H0_H0 ;  /* 0xa00000ff255fa230 */ /* 0x000fe20000000900 */
[----:B------:R-:W-:Y:S01]  /*8960*/  PRMT R47, R3, 0x7632, R47 ;  /* 0x00007632032f7816 */ /* 0x000fe2000000002f */
[----:B------:R-:W1:Y:S01]  /*8970*/  MUFU.EX2 R13, R36 ;  /* 0x00000024000d7308 */ /* 0x000e620000000800 */
[----:B------:R-:W-:Y:S02]  /*8980*/  @!P0 PRMT R26, R94, 0x5410, RZ ;  /* 0x000054105e1a8816 */ /* 0x000fe400000000ff */
[----:B------:R-:W-:Y:S01]  /*8990*/  ISETP.GE.U32.AND P0, PT, R192, R0, PT ;  /* 0x00000000c000720c */ /* 0x000fe20003f06070 */
[----:B------:R-:W-:Y:S01]  /*89a0*/  @!P1 HADD2 R104, -R47.H0_H0, -RZ.H0_H0 ;  /* 0xa00000ff2f689230 */ /* 0x000fe20000000900 */
[----:B------:R-:W-:Y:S02]  /*89b0*/  LOP3.LUT R3, R9, 0xff, RZ, 0xc0, !PT ;  /* 0x000000ff09037812 */ /* 0x000fe400078ec0ff */
[----:B------:R-:W-:Y:S02]  /*89c0*/  LOP3.LUT R0, R5, R246, R12, 0x96, !PT ;  /* 0x000000f605007212 */ /* 0x000fe400078e960c */
[----:B------:R-:W-:-:S02]  /*89d0*/  PRMT R105, R37, 0x5410, R47 ;  /* 0x0000541025697816 */ /* 0x000fc4000000002f */
[----:B------:R-:W-:Y:S02]  /*89e0*/  @!P2 PRMT R37, R95, 0x5410, RZ ;  /* 0x000054105f25a816 */ /* 0x000fe400000000ff */
[----:B------:R-:W-:Y:S02]  /*89f0*/  ISETP.GE.U32.AND P2, PT, R192, R3, PT ;  /* 0x00000003c000720c */ /* 0x000fe40003f46070 */
[----:B------:R-:W-:Y:S02]  /*8a00*/  SHF.R.U32.HI R3, RZ, 0x10, R0 ;  /* 0x00000010ff037819 */ /* 0x000fe40000011600 */
[----:B------:R-:W-:Y:S02]  /*8a10*/  SHF.R.U32.HI R6, RZ, 0x18, R6 ;  /* 0x00000018ff067819 */ /* 0x000fe40000011606 */
[----:B------:R-:W-:Y:S02]  /*8a20*/  PRMT R48, R7, 0x7610, R48 ;  /* 0x0000761007307816 */ /* 0x000fe40000000030 */
[----:B------:R-:W-:-:S02]  /*8a30*/  LOP3.LUT R3, R3, 0xff, RZ, 0xc0, !PT ;  /* 0x000000ff03037812 */ /* 0x000fc400078ec0ff */
[----:B------:R-:W-:Y:S01]  /*8a40*/  @!P4 PRMT R27, R93, 0x5410, RZ ;  /* 0x000054105d1bc816 */ /* 0x000fe200000000ff */
[----:B------:R-:W-:Y:S01]  /*8a50*/  @!P3 HADD2 R106, -R48.H0_H0, -RZ.H0_H0 ;  /* 0xa00000ff306ab230 */ /* 0x000fe20000000900 */
[----:B------:R-:W-:Y:S01]  /*8a60*/  ISETP.GE.U32.AND P4, PT, R192, R6, PT ;  /* 0x00000006c000720c */ /* 0x000fe20003f86070 */
[----:B------:R-:W-:Y:S01]  /*8a70*/  FADD.FTZ R6, R17, R18 ;  /* 0x0000001211067221 */ /* 0x000fe20000010000 */
[----:B------:R-:W-:Y:S01]  /*8a80*/  @!P1 PRMT R47, R104, 0x5410, RZ ;  /* 0x00005410682f9816 */ /* 0x000fe200000000ff */
[----:B------:R-:W-:Y:S01]  /*8a90*/  MUFU.EX2 R18, R43 ;  /* 0x0000002b00127308 */ /* 0x000fe20000000800 */
[----:B------:R-:W-:Y:S01]  /*8aa0*/  PRMT R46, R7, 0x7632, R46 ;  /* 0x00007632072e7816 */ /* 0x000fe2000000002e */
[C---:B-1----:R-:W-:Y:S01]  /*8ab0*/  FADD.FTZ R9, R13.reuse, R6 ;  /* 0x000000060d097221 */ /* 0x042fe20000010000 */
[----:B------:R-:W-:Y:S02]  /*8ac0*/  ISETP.GE.U32.AND P1, PT, R192, R3, PT ;  /* 0x00000003c000720c */ /* 0x000fe40003f26070 */
[----:B------:R-:W-:Y:S01]  /*8ad0*/  LOP3.LUT R3, R0, 0xff, RZ, 0xc0, !PT ;  /* 0x000000ff00037812 */ /* 0x000fe200078ec0ff */
[----:B------:R-:W-:Y:S01]  /*8ae0*/  @!P0 HADD2 R116, -R46.H0_H0, -RZ.H0_H0 ;  /* 0xa00000ff2e748230 */ /* 0x000fe20000000900 */
[----:B------:R-:W-:Y:S01]  /*8af0*/  PRMT R95, R48, 0x5410, R46 ;  /* 0x00005410305f7816 */ /* 0x000fe2000000002e */
[----:B------:R-:W1:Y:S01]  /*8b00*/  MUFU.EX2 R7, R40 ;  /* 0x0000002800077308 */ /* 0x000e620000000800 */
[----:B------:R-:W-:-:S02]  /*8b10*/  F2FP.F16.F32.PACK_AB R6, R13, R17 ;  /* 0x000000110d06723e */ /* 0x000fc400000000ff */
[----:B------:R-:W-:Y:S02]  /*8b20*/  @!P3 PRMT R48, R106, 0x5410, RZ ;  /* 0x000054106a30b816 */ /* 0x000fe400000000ff */
[----:B------:R-:W-:Y:S02]  /*8b30*/  ISETP.GE.U32.AND P3, PT, R192, R3, PT ;  /* 0x00000003c000720c */ /* 0x000fe40003f66070 */
[----:B------:R-:W-:Y:S02]  /*8b40*/  SHF.R.U32.HI R3, RZ, 0x18, R0 ;  /* 0x00000018ff037819 */ /* 0x000fe40000011600 */
[----:B------:R-:W-:Y:S02]  /*8b50*/  LOP3.LUT R0, R0, 0xffff, RZ, 0xc0, !PT ;  /* 0x0000ffff00007812 */ /* 0x000fe400078ec0ff */
[----:B------:R-:W-:Y:S02]  /*8b60*/  PRMT R45, R6, 0x7610, R45 ;  /* 0x00007610062d7816 */ /* 0x000fe4000000002d */
[----:B------:R-:W-:-:S02]  /*8b70*/  SHF.R.U32.HI R0, RZ, 0x8, R0 ;  /* 0x00000008ff007819 */ /* 0x000fc40000011600 */
[----:B------:R-:W-:Y:S01]  /*8b80*/  PRMT R44, R6, 0x7632, R44 ;  /* 0x00007632062c7816 */ /* 0x000fe2000000002c */
[----:B------:R-:W-:Y:S01]  /*8b90*/  @!P2 HADD2 R117, -R45.H0_H0, -RZ.H0_H0 ;  /* 0xa00000ff2d75a230 */ /* 0x000fe20000000900 */
[----:B------:R-:W-:Y:S01]  /*8ba0*/  LOP3.LUT R0, R0, 0xffff, RZ, 0xc0, !PT ;  /* 0x0000ffff00007812 */ /* 0x000fe200078ec0ff */
[----:B-1----:R-:W-:Y:S01]  /*8bb0*/  FADD.FTZ R17, R7, R10 ;  /* 0x0000000a07117221 */ /* 0x002fe20000010000 */
[----:B------:R-:W-:Y:S01]  /*8bc0*/  @!P0 PRMT R46, R116, 0x5410, RZ ;  /* 0x00005410742e8816 */ /* 0x000fe200000000ff */
[----:B------:R-:W-:Y:S01]  /*8bd0*/  IMAD.WIDE.U32 R10, R16, -0x2daee0ad, RZ ;  /* 0xd2511f53100a7825 */ /* 0x000fe200078e00ff */
[----:B------:R-:W-:-:S03]  /*8be0*/  ISETP.GE.U32.AND P0, PT, R192, R3, PT ;  /* 0x00000003c000720c */ /* 0x000fc60003f06070 */
[----:B------:R-:W-:Y:S01]  /*8bf0*/  @!P4 HADD2 R118, -R44.H0_H0, -RZ.H0_H0 ;  /* 0xa00000ff2c76c230 */ /* 0x000fe20000000900 */
[----:B------:R-:W-:Y:S01]  /*8c00*/  PRMT R91, R45, 0x5410, R44 ;  /* 0x000054102d5b7816 */ /* 0x000fe2000000002c */
[----:B------:R1:W2:Y:S01]  /*8c10*/  MUFU.EX2 R3, R42 ;  /* 0x0000002a00037308 */ /* 0x0002a20000000800 */
[----:B------:R-:W-:Y:S02]  /*8c20*/  @!P2 PRMT R45, R117, 0x5410, RZ ;  /* 0x00005410752da816 */ /* 0x000fe400000000ff */
[----:B------:R-:W-:Y:S02]  /*8c30*/  ISETP.GE.U32.AND P2, PT, R192, R0, PT ;  /* 0x00000000c000720c */ /* 0x000fe40003f46070 */
[----:B------:R-:W-:Y:S01]  /*8c40*/  F2FP.F16.F32.PACK_AB R0, R88, R7 ;  /* 0x000000075800723e */ /* 0x000fe200000000ff */
[----:B------:R-:W-:Y:S01]  /*8c50*/  IMAD.WIDE.U32 R6, R149, -0x2daee0ad, RZ ;  /* 0xd2511f5395067825 */ /* 0x000fe200078e00ff */
[----:B------:R-:W-:Y:S02]  /*8c60*/  F2FP.F16.F32.PACK_AB R22, R87, R86 ;  /* 0x000000565716723e */ /* 0x000fe400000000ff */
[----:B------:R-:W-:-:S02]  /*8c70*/  PRMT R43, R0, 0x7610, R43 ;  /* 0x00007610002b7816 */ /* 0x000fc4000000002b */
[----:B------:R-:W-:Y:S02]  /*8c80*/  LOP3.LUT R7, R7, R234, R84, 0x96, !PT ;  /* 0x000000ea07077212 */ /* 0x000fe400078e9654 */
[----:B------:R-:W-:Y:S01]  /*8c90*/  LOP3.LUT R12, R11, R252, R6, 0x96, !PT ;  /* 0x000000fc0b0c7212 */ /* 0x000fe200078e9606 */
[----:B------:R-:W-:Y:S01]  /*8ca0*/  @!P3 HADD2 R119, -R43.H0_H0, -RZ.H0_H0 ;  /* 0xa00000ff2b77b230 */ /* 0x000fe20000000900 */
[----:B------:R-:W-:Y:S01]  /*8cb0*/  @!P4 PRMT R44, R118, 0x5410, RZ ;  /* 0x00005410762cc816 */ /* 0x000fe200000000ff */
[----:B------:R-:W-:Y:S01]  /*8cc0*/  IMAD.WIDE.U32 R6, R7, -0x326172a9, RZ ;  /* 0xcd9e8d5707067825 */ /* 0x000fe200078e00ff */
[----:B-1----:R-:W-:-:S03]  /*8cd0*/  PRMT R42, R0, 0x7632, R42 ;  /* 0x00007632002a7816 */ /* 0x002fc6000000002a */
[----:B--2---:R-:W-:Y:S01]  /*8ce0*/  FADD.FTZ R11, R3, R9 ;  /* 0x00000009030b7221 */ /* 0x004fe20000010000 */
[----:B------:R-:W-:Y:S01]  /*8cf0*/  F2FP.F16.F32.PACK_AB R0, R18, R3 ;  /* 0x000000031200723e */ /* 0x000fe200000000ff */
[----:B------:R-:W-:Y:S01]  /*8d00*/  IMAD.WIDE.U32 R12, R12, -0x326172a9, RZ ;  /* 0xcd9e8d570c0c7825 */ /* 0x000fe200078e00ff */
[----:B------:R-:W-:-:S03]  /*8d10*/  LOP3.LUT R7, R7, R155, R8, 0x96, !PT ;  /* 0x0000009b07077212 */ /* 0x000fc600078e9608 */
[----:B------:R-:W-:Y:S01]  /*8d20*/  @!P2 HADD2 R120, -R42.H0_H0, -RZ.H0_H0 ;  /* 0xa00000ff2a78a230 */ /* 0x000fe20000000900 */
[C---:B------:R-:W-:Y:S02]  /*8d30*/  PRMT R41, R0.reuse, 0x7610, R41 ;  /* 0x0000761000297816 */ /* 0x040fe40000000029 */
[----:B------:R-:W-:Y:S01]  /*8d40*/  LOP3.LUT R8, R13, R154, R6, 0x96, !PT ;  /* 0x0000009a0d087212 */ /* 0x000fe200078e9606 */
[----:B------:R-:W-:Y:S01]  /*8d50*/  IMAD.WIDE.U32 R6, R7, -0x2daee0ad, RZ ;  /* 0xd2511f5307067825 */ /* 0x000fe200078e00ff */
[----:B------:R-:W-:-:S03]  /*8d60*/  PRMT R40, R0, 0x7632, R40 ;  /* 0x0000763200287816 */ /* 0x000fc60000000028 */
[----:B------:R-:W-:Y:S01]  /*8d70*/  @!P1 HADD2 R122, -R41.H0_H0, -RZ.H0_H0 ;  /* 0xa00000ff297a9230 */ /* 0x000fe20000000900 */
[----:B------:R-:W-:Y:S01]  /*8d80*/  LOP3.LUT R0, R4, 0xff, RZ, 0xc0, !PT ;  /* 0x000000ff04007812 */ /* 0x000fe200078ec0ff */
[----:B------:R-:W-:Y:S01]  /*8d90*/  IMAD.WIDE.U32 R8, R8, -0x2daee0ad, RZ ;  /* 0xd2511f5308087825 */ /* 0x000fe200078e00ff */
[----:B------:R-:W-:-:S03]  /*8da0*/  LOP3.LUT R7, R7, R235, R10, 0x96, !PT ;  /* 0x000000eb07077212 */ /* 0x000fc600078e960a */
[----:B------:R-:W-:Y:S01]  /*8db0*/  @!P0 HADD2 R121, -R40.H0_H0, -RZ.H0_H0 ;  /* 0xa00000ff28798230 */ /* 0x000fe20000000900 */
[----:B------:R-:W-:Y:S02]  /*8dc0*/  PRMT R104, R41, 0x5410, R40 ;  /* 0x0000541029687816 */ /* 0x000fe40000000028 */
[----:B------:R-:W-:Y:S01]  /*8dd0*/  LOP3.LUT R3, R9, R236, R6, 0x96, !PT ;  /* 0x000000ec09037212 */ /* 0x000fe200078e9606 */
[----:B------:R-:W-:Y:S01]  /*8de0*/  IMAD.WIDE.U32 R6, R7, -0x326172a9, RZ ;  /* 0xcd9e8d5707067825 */ /* 0x000fe200078e00ff */
[----:B------:R-:W-:Y:S02]  /*8df0*/  @!P1 PRMT R41, R122, 0x5410, RZ ;  /* 0x000054107a299816 */ /* 0x000fe400000000ff */
[----:B------:R-:W-:Y:S02]  /*8e00*/  ISETP.GE.U32.AND P1, PT, R192, R0, PT ;  /* 0x00000000c000720c */ /* 0x000fe40003f26070 */
[----:B------:R-:W-:Y:S02]  /*8e10*/  SHF.R.U32.HI R0, RZ, 0x18, R4 ;  /* 0x00000018ff007819 */ /* 0x000fe40000011604 */
[----:B------:R-:W-:-:S02]  /*8e20*/  LOP3.LUT R9, R4, 0xffff, RZ, 0xc0, !PT ;  /* 0x0000ffff04097812 */ /* 0x000fc400078ec0ff */
[----:B------:R-:W-:Y:S01]  /*8e30*/  SHF.R.U32.HI R10, RZ, 0x10, R4 ;  /* 0x00000010ff0a7819 */ /* 0x000fe20000011604 */
[----:B------:R-:W-:Y:S01]  /*8e40*/  IMAD.WIDE.U32 R4, R3, -0x326172a9, RZ ;  /* 0xcd9e8d5703047825 */ /* 0x000fe200078e00ff */
[----:B------:R-:W-:Y:S02]  /*8e50*/  @!P0 PRMT R40, R121, 0x5410, RZ ;  /* 0x0000541079288816 */ /* 0x000fe400000000ff */
[----:B------:R-:W-:Y:S02]  /*8e60*/  PRMT R106, R43, 0x5410, R42 ;  /* 0x000054102b6a7816 */ /* 0x000fe4000000002a */
[----:B------:R-:W-:Y:S01]  /*8e70*/  LOP3.LUT R3, R5, R245, R6, 0x96, !PT ;  /* 0x000000f505037212 */ /* 0x000fe200078e9606 */
[----:B------:R-:W-:Y:S01]  /*8e80*/  @!P1 HADD2 R129, -R22.H0_H0, -RZ.H0_H0 ;  /* 0xa00000ff16819230 */ /* 0x000fe20000000900 */
[----:B------:R-:W-:Y:S02]  /*8e90*/  LOP3.LUT R6, R4, 0xff, RZ, 0xc0, !PT ;  /* 0x000000ff04067812 */ /* 0x000fe400078ec0ff */
[----:B------:R-:W-:-:S02]  /*8ea0*/  @!P3 PRMT R43, R119, 0x5410, RZ ;  /* 0x00005410772bb816 */ /* 0x000fc400000000ff */
[C---:B------:R-:W-:Y:S02]  /*8eb0*/  ISETP.GE.U32.AND P0, PT, R192.reuse, R6, PT ;  /* 0x00000006c000720c */ /* 0x040fe40003f06070 */
[----:B------:R-:W-:Y:S01]  /*8ec0*/  SHF.R.U32.HI R6, RZ, 0x8, R9 ;  /* 0x00000008ff067819 */ /* 0x000fe20000011609 */
[----:B------:R-:W-:Y:S01]  /*8ed0*/  FADD.FTZ R9, R171, R19 ;  /* 0x00000013ab097221 */ /* 0x000fe20000010000 */
[----:B------:R-:W-:Y:S02]  /*8ee0*/  ISETP.GE.U32.AND P3, PT, R192, R0, PT ;  /* 0x00000000c000720c */ /* 0x000fe40003f66070 */
[----:B------:R-:W-:Y:S02]  /*8ef0*/  LOP3.LUT R16, R4, 0xffff, RZ, 0xc0, !PT ;  /* 0x0000ffff04107812 */ /* 0x000fe400078ec0ff */
[--C-:B------:R-:W-:Y:S02]  /*8f00*/  SHF.R.U32.HI R13, RZ, 0x10, R4.reuse ;  /* 0x00000010ff0d7819 */ /* 0x100fe40000011604 */
[----:B------:R-:W-:Y:S01]  /*8f10*/  SHF.R.U32.HI R0, RZ, 0x18, R4 ;  /* 0x00000018ff007819 */ /* 0x000fe20000011604 */
[----:B------:R-:W-:Y:S01]  /*8f20*/  IMAD.WIDE.U32 R4, R24, -0x2daee0ad, RZ ;  /* 0xd2511f5318047825 */ /* 0x000fe200078e00ff */
[----:B------:R-:W-:-:S02]  /*8f30*/  LOP3.LUT R6, R6, 0xffff, RZ, 0xc0, !PT ;  /* 0x0000ffff06067812 */ /* 0x000fc400078ec0ff */
[----:B------:R-:W-:Y:S01]  /*8f40*/  LOP3.LUT R12, R7, R211, R12, 0x96, !PT ;  /* 0x000000d3070c7212 */ /* 0x000fe200078e960c */
[----:B------:R-:W-:Y:S01]  /*8f50*/  FADD.FTZ R7, R176, R83 ;  /* 0x00000053b0077221 */ /* 0x000fe20000010000 */
[----:B------:R-:W-:Y:S01]  /*8f60*/  @!P2 PRMT R42, R120, 0x5410, RZ ;  /* 0x00005410782aa816 */ /* 0x000fe200000000ff */
[----:B------:R1:W2:Y:S01]  /*8f70*/  MUFU.EX2 R176, R99 ;  /* 0x0000006300b07308 */ /* 0x0002a20000000800 */
[----:B------:R-:W-:Y:S01]  /*8f80*/  ISETP.GE.U32.AND P2, PT, R192, R6, PT ;  /* 0x00000006c000720c */ /* 0x000fe20003f46070 */
[----:B------:R-:W-:Y:S01]  /*8f90*/  FADD.FTZ R6, R18, R11 ;  /* 0x0000000b12067221 */ /* 0x000fe20000010000 */
[----:B------:R-:W-:Y:S02]  /*8fa0*/  LOP3.LUT R25, R5, R246, R14, 0x96, !PT ;  /* 0x000000f605197212 */ /* 0x000fe400078e960e */
[C---:B------:R-:W-:Y:S02]  /*8fb0*/  LOP3.LUT R29, R4.reuse, 0xffff, RZ, 0xc0, !PT ;  /* 0x0000ffff041d7812 */ /* 0x040fe400078ec0ff */
[----:B------:R-:W-:-:S02]  /*8fc0*/  LOP3.LUT R32, R4, 0xff, RZ, 0xc0, !PT ;  /* 0x000000ff04207812 */ /* 0x000fc400078ec0ff */
[--C-:B------:R-:W-:Y:S02]  /*8fd0*/  SHF.R.U32.HI R31, RZ, 0x10, R4.reuse ;  /* 0x00000010ff1f7819 */ /* 0x100fe40000011604 */
[----:B------:R-:W-:Y:S01]  /*8fe0*/  SHF.R.U32.HI R30, RZ, 0x18, R4 ;  /* 0x00000018ff1e7819 */ /* 0x000fe20000011604 */
[----:B------:R-:W-:Y:S01]  /*8ff0*/  IMAD.WIDE.U32 R4, R12, -0x2daee0ad, RZ ;  /* 0xd2511f530c047825 */ /* 0x000fe200078e00ff */
[----:B------:R-:W-:Y:S02]  /*9000*/  ISETP.GE.U32.AND P4, PT, R192, R0, PT ;  /* 0x00000000c000720c */ /* 0x000fe40003f86070 */
[----:B------:R-:W-:Y:S02]  /*9010*/  PRMT R21, R22, 0x7632, R21 ;  /* 0x0000763216157816 */ /* 0x000fe40000000015 */
[----:B------:R-:W-:Y:S02]  /*9020*/  LOP3.LUT R0, R5, R246, R8, 0x96, !PT ;  /* 0x000000f605007212 */ /* 0x000fe400078e9608 */
[C---:B------:R-:W-:Y:S01]  /*9030*/  LOP3.LUT R36, R4.reuse, 0xffff, RZ, 0xc0, !PT ;  /* 0x0000ffff04247812 */ /* 0x040fe200078ec0ff */
[----:B------:R-:W-:Y:S01]  /*9040*/  @!P2 HADD2 R130, -R21.H0_H0, -RZ.H0_H0 ;  /* 0xa00000ff1582a230 */ /* 0x000fe20000000900 */
[----:B------:R-:W-:-:S02]  /*9050*/  LOP3.LUT R8, R4, 0xff, RZ, 0xc0, !PT ;  /* 0x000000ff04087812 */ /* 0x000fc400078ec0ff */
[--C-:B------:R-:W-:Y:S02]  /*9060*/  SHF.R.U32.HI R33, RZ, 0x10, R4.reuse ;  /* 0x00000010ff217819 */ /* 0x100fe40000011604 */
[----:B------:R-:W-:Y:S02]  /*9070*/  SHF.R.U32.HI R12, RZ, 0x18, R4 ;  /* 0x00000018ff0c7819 */ /* 0x000fe40000011604 */
[----:B------:R-:W-:Y:S01]  /*9080*/  LOP3.LUT R5, R10, 0xff, RZ, 0xc0, !PT ;  /* 0x000000ff0a057812 */ /* 0x000fe200078ec0ff */
[----:B------:R-:W-:Y:S01]  /*9090*/  FADD.FTZ R10, R88, R17 ;  /* 0x00000011580a7221 */ /* 0x000fe20000010000 */
[----:B------:R-:W-:Y:S02]  /*90a0*/  SHF.R.U32.HI R4, RZ, 0x8, R20 ;  /* 0x00000008ff047819 */ /* 0x000fe40000011614 */
[----:B------:R-:W-:Y:S02]  /*90b0*/  PRMT R94, R22, 0x5410, R21 ;  /* 0x00005410165e7816 */ /* 0x000fe40000000015 */
[----:B------:R-:W-:-:S02]  /*90c0*/  @!P1 PRMT R22, R129, 0x5410, RZ ;  /* 0x0000541081169816 */ /* 0x000fc400000000ff */
[----:B------:R-:W-:Y:S02]  /*90d0*/  ISETP.GE.U32.AND P1, PT, R192, R5, PT ;  /* 0x00000005c000720c */ /* 0x000fe40003f26070 */
[----:B------:R-:W-:Y:S02]  /*90e0*/  PRMT R84, R23, 0x5410, R4 ;  /* 0x0000541017547816 */ /* 0x000fe40000000004 */
[----:B------:R-:W-:Y:S02]  /*90f0*/  LOP3.LUT R4, R82, 0xff, RZ, 0xc0, !PT ;  /* 0x000000ff52047812 */ /* 0x000fe400078ec0ff */
[----:B------:R-:W-:Y:S02]  /*9100*/  LOP3.LUT R5, R3, 0xff, RZ, 0xc0, !PT ;  /* 0x000000ff03057812 */ /* 0x000fe400078ec0ff */
[----:B------:R-:W-:Y:S02]  /*9110*/  PRMT R83, R4, 0x5410, R81 ;  /* 0x0000541004537816 */ /* 0x000fe40000000051 */
[----:B------:R-:W-:-:S02]  /*9120*/  @!P2 PRMT R21, R130, 0x5410, RZ ;  /* 0x000054108215a816 */ /* 0x000fc400000000ff */
[----:B------:R-:W-:Y:S02]  /*9130*/  LOP3.LUT R4, R3, 0xffff, RZ, 0xc0, !PT ;  /* 0x0000ffff03047812 */ /* 0x000fe400078ec0ff */
[----:B------:R-:W-:Y:S02]  /*9140*/  ISETP.GE.U32.AND P2, PT, R192, R5, PT ;  /* 0x00000005c000720c */ /* 0x000fe40003f46070 */
[C---:B------:R-:W-:Y:S01]  /*9150*/  F2FP.F16.F32.PACK_AB R24, R85.reuse, R28 ;  /* 0x0000001c5518723e */ /* 0x040fe200000000ff */
[----:B------:R-:W-:Y:S01]  /*9160*/  FADD.FTZ R28, R28, R6 ;  /* 0x000000061c1c7221 */ /* 0x000fe20000010000 */
[----:B------:R-:W-:Y:S02]  /*9170*/  SHF.R.U32.HI R4, RZ, 0x8, R4 ;  /* 0x00000008ff047819 */ /* 0x000fe40000011604 */
[----:B------:R-:W-:Y:S01]  /*9180*/  PRMT R23, R24, 0x7632, R23 ;  /* 0x0000763218177816 */ /* 0x000fe20000000017 */
[----:B------:R-:W-:Y:S01]  /*9190*/  @!P1 HADD2 R132, -R24.H0_H0, -RZ.H0_H0 ;  /* 0xa00000ff18849230 */ /* 0x000fe20000000900 */
[----:B------:R-:W-:Y:S01]  /*91a0*/  LOP3.LUT R4, R4, 0xffff, RZ, 0xc0, !PT ;  /* 0x0000ffff04047812 */ /* 0x000fe200078ec0ff */
[----:B-1----:R-:W-:Y:S01]  /*91b0*/  FADD.FTZ R99, R85, R28 ;  /* 0x0000001c55637221 */ /* 0x002fe20000010000 */
[----:B------:R-:W-:Y:S01]  /*91c0*/  F2FP.F16.F32.PACK_AB R20, R179, R164 ;  /* 0x000000a4b314723e */ /* 0x000fe200000000ff */
[----:B------:R-:W-:Y:S01]  /*91d0*/  @!P3 HADD2 R131, -R23.H0_H0, -RZ.H0_H0 ;  /* 0xa00000ff1783b230 */ /* 0x000fe20000000900 */
[----:B------:R-:W-:Y:S01]  /*91e0*/  PRMT R93, R24, 0x5410, R23 ;  /* 0x00005410185d7816 */ /* 0x000fe20000000017 */
[----:B------:R-:W-:Y:S01]  /*91f0*/  IMAD R28, R188, 0x48, RZ ;  /* 0x00000048bc1c7824 */ /* 0x000fe200078e02ff */
[----:B------:R-:W-:Y:S01]  /*9200*/  @!P1 PRMT R24, R132, 0x5410, RZ ;  /* 0x0000541084189816 */ /* 0x000fe200000000ff */
[----:B------:R-:W-:Y:S01]  /*9210*/  @!P2 HADD2 R133, -R20.H0_H0, -RZ.H0_H0 ;  /* 0xa00000ff1485a230 */ /* 0x000fe20000000900 */
[----:B------:R-:W-:-:S02]  /*9220*/  ISETP.GE.U32.AND P1, PT, R192, R4, PT ;  /* 0x00000004c000720c */ /* 0x000fc40003f26070 */
[C---:B------:R-:W-:Y:S02]  /*9230*/  PRMT R19, R20.reuse, 0x7632, R19 ;  /* 0x0000763214137816 */ /* 0x040fe40000000013 */
[--C-:B------:R-:W-:Y:S02]  /*9240*/  SHF.R.U32.HI R4, RZ, 0x10, R3.reuse ;  /* 0x00000010ff047819 */ /* 0x100fe40000011603 */
[----:B------:R-:W-:Y:S02]  /*9250*/  SHF.R.U32.HI R3, RZ, 0x18, R3 ;  /* 0x00000018ff037819 */ /* 0x000fe40000011603 */
[----:B------:R-:W-:Y:S02]  /*9260*/  PRMT R149, R20, 0x5410, R19 ;  /* 0x0000541014957816 */ /* 0x000fe40000000013 */
[----:B------:R-:W-:Y:S02]  /*9270*/  @!P2 PRMT R20, R133, 0x5410, RZ ;  /* 0x000054108514a816 */ /* 0x000fe400000000ff */
[----:B------:R-:W-:Y:S01]  /*9280*/  ISETP.GE.U32.AND P2, PT, R192, R3, PT ;  /* 0x00000003c000720c */ /* 0x000fe20003f46070 */
[----:B------:R-:W-:Y:S01]  /*9290*/  @!P1 HADD2 R134, -R19.H0_H0, -RZ.H0_H0 ;  /* 0xa00000ff13869230 */ /* 0x000fe20000000900 */
[----:B------:R-:W-:-:S02]  /*92a0*/  LOP3.LUT R4, R4, 0xff, RZ, 0xc0, !PT ;  /* 0x000000ff04047812 */ /* 0x000fc400078ec0ff */
[----:B------:R-:W-:Y:S02]  /*92b0*/  @!P3 PRMT R23, R131, 0x5410, RZ ;  /* 0x000054108317b816 */ /* 0x000fe400000000ff */
[----:B------:R-:W-:Y:S02]  /*92c0*/  F2FP.F16.F32.PACK_AB R18, R158, R157 ;  /* 0x0000009d9e12723e */ /* 0x000fe400000000ff */
[----:B------:R-:W-:Y:S02]  /*92d0*/  ISETP.GE.U32.AND P3, PT, R192, R4, PT ;  /* 0x00000004c000720c */ /* 0x000fe40003f66070 */
[----:B------:R-:W-:Y:S02]  /*92e0*/  PRMT R17, R18, 0x7632, R17 ;  /* 0x0000763212117816 */ /* 0x000fe40000000011 */
[----:B------:R-:W-:Y:S02]  /*92f0*/  LOP3.LUT R3, R13, 0xff, RZ, 0xc0, !PT ;  /* 0x000000ff0d037812 */ /* 0x000fe400078ec0ff */
[----:B------:R-:W-:Y:S01]  /*9300*/  @!P1 PRMT R19, R134, 0x5410, RZ ;  /* 0x0000541086139816 */ /* 0x000fe200000000ff */
[----:B------:R-:W-:Y:S01]  /*9310*/  @!P2 HADD2 R135, -R17.H0_H0, -RZ.H0_H0 ;  /* 0xa00000ff1187a230 */ /* 0x000fe20000000900 */
[----:B------:R-:W-:Y:S01]  /*9320*/  ISETP.GE.U32.AND P1, PT, R192, R3, PT ;  /* 0x00000003c000720c */ /* 0x000fe20003f26070 */
[----:B------:R-:W-:Y:S01]  /*9330*/  MUFU.EX2 R134, R123 ;  /* 0x0000007b00867308 */ /* 0x000fe20000000800 */
[----:B------:R-:W-:-:S02]  /*9340*/  SHF.R.U32.HI R3, RZ, 0x8, R16 ;  /* 0x00000008ff037819 */ /* 0x000fc40000011610 */
[----:B------:R-:W-:Y:S01]  /*9350*/  PRMT R133, R18, 0x5410, R17 ;  /* 0x0000541012857816 */ /* 0x000fe20000000011 */
[----:B------:R-:W-:Y:S01]  /*9360*/  @!P3 HADD2 R136, -R18.H0_H0, -RZ.H0_H0 ;  /* 0xa00000ff1288b230 */ /* 0x000fe20000000900 */
[----:B------:R-:W-:Y:S02]  /*9370*/  LOP3.LUT R3, R3, 0xffff, RZ, 0xc0, !PT ;  /* 0x0000ffff03037812 */ /* 0x000fe400078ec0ff */
[----:B------:R-:W-:Y:S02]  /*9380*/  @!P2 PRMT R17, R135, 0x5410, RZ ;  /* 0x000054108711a816 */ /* 0x000fe400000000ff */
[----:B------:R-:W1:Y:S01]  /*9390*/  MUFU.EX2 R135, R114 ;  /* 0x0000007200877308 */ /* 0x000e620000000800 */
[----:B------:R-:W-:Y:S02]  /*93a0*/  ISETP.GE.U32.AND P2, PT, R192, R3, PT ;  /* 0x00000003c000720c */ /* 0x000fe40003f46070 */
[----:B------:R-:W-:Y:S02]  /*93b0*/  LOP3.LUT R3, R15, 0xffff, RZ, 0xc0, !PT ;  /* 0x0000ffff0f037812 */ /* 0x000fe400078ec0ff */
[----:B------:R-:W-:-:S02]  /*93c0*/  @!P3 PRMT R18, R136, 0x5410, RZ ;  /* 0x000054108812b816 */ /* 0x000fc400000000ff */
[----:B------:R-:W-:Y:S02]  /*93d0*/  SHF.R.U32.HI R4, RZ, 0x10, R15 ;  /* 0x00000010ff047819 */ /* 0x000fe4000001160f */
[----:B------:R-:W-:Y:S01]  /*93e0*/  ISETP.GE.U32.AND P3, PT, R192, R8, PT ;  /* 0x00000008c000720c */ /* 0x000fe20003f66070 */
[----:B------:R-:W-:Y:S01]  /*93f0*/  FADD.FTZ R8, R178, R7 ;  /* 0x00000007b2087221 */ /* 0x000fe20000010000 */
[----:B------:R-:W-:Y:S01]  /*9400*/  LOP3.LUT R7, R15, 0xff, RZ, 0xc0, !PT ;  /* 0x000000ff0f077812 */ /* 0x000fe200078ec0ff */
[----:B------:R-:W-:Y:S01]  /*9410*/  IMAD.MOV.U32 R178, RZ, RZ, R211 ;  /* 0x000000ffffb27224 */ /* 0x000fe200078e00d3 */
[----:B------:R-:W-:Y:S01]  /*9420*/  SHF.R.U32.HI R5, RZ, 0x8, R3 ;  /* 0x00000008ff057819 */ /* 0x000fe20000011603 */
[----:B------:R-:W-:Y:S01]  /*9430*/  MUFU.EX2 R211, R109 ;  /* 0x0000006d00d37308 */ /* 0x000fe20000000800 */
[----:B--2---:R-:W-:Y:S01]  /*9440*/  F2FP.F16.F32.PACK_AB R14, R176, R159 ;  /* 0x0000009fb00e723e */ /* 0x004fe200000000ff */
[----:B------:R-:W-:Y:S01]  /*9450*/  FADD.FTZ R97, R181, R8 ;  /* 0x00000008b5617221 */ /* 0x000fe20000010000 */
[----:B------:R-:W-:-:S02]  /*9460*/  SHF.R.U32.HI R6, RZ, 0x18, R15 ;  /* 0x00000018ff067819 */ /* 0x000fc4000001160f */
[----:B------:R-:W-:Y:S01]  /*9470*/  LOP3.LUT R3, R4, 0xff, RZ, 0xc0, !PT ;  /* 0x000000ff04037812 */ /* 0x000fe200078ec0ff */
[----:B------:R-:W-:Y:S01]  /*9480*/  @!P0 HADD2 R137, -R14.H0_H0, -RZ.H0_H0 ;  /* 0xa00000ff0e898230 */ /* 0x000fe20000000900 */
[----:B------:R-:W-:Y:S01]  /*9490*/  PRMT R82, R7, 0x5410, R5 ;  /* 0x0000541007527816 */ /* 0x000fe20000000005 */
[----:B------:R-:W-:Y:S01]  /*94a0*/  FADD.FTZ R5, R177, R9 ;  /* 0x00000009b1057221 */ /* 0x000fe20000010000 */
[----:B------:R-:W-:Y:S01]  /*94b0*/  PRMT R13, R14, 0x7632, R13 ;  /* 0x000076320e0d7816 */ /* 0x000fe2000000000d */
[----:B------:R-:W-:Y:S01]  /*94c0*/  IMAD.MOV.U32 R177, RZ, RZ, R236 ;  /* 0x000000ffffb17224 */ /* 0x000fe200078e00ec */
[----:B------:R-:W-:Y:S01]  /*94d0*/  PRMT R81, R3, 0x5410, R6 ;  /* 0x0000541003517816 */ /* 0x000fe20000000006 */
[----:B------:R-:W2:Y:S01]  /*94e0*/  MUFU.EX2 R236, R110 ;  /* 0x0000006e00ec7308 */ /* 0x000ea20000000800 */
[----:B------:R-:W-:Y:S01]  /*94f0*/  LOP3.LUT R3, R31, 0xff, RZ, 0xc0, !PT ;  /* 0x000000ff1f037812 */ /* 0x000fe200078ec0ff */
[----:B------:R-:W-:Y:S01]  /*9500*/  @!P2 HADD2 R138, -R13.H0_H0, -RZ.H0_H0 ;  /* 0xa00000ff0d8aa230 */ /* 0x000fe20000000900 */
[----:B------:R-:W-:Y:S01]  /*9510*/  SHF.R.U32.HI R4, RZ, 0x8, R29 ;  /* 0x00000008ff047819 */ /* 0x000fe2000001161d */
[----:B------:R-:W-:Y:S01]  /*9520*/  IMAD.WIDE R28, R28, 0x2, R34 ;  /* 0x000000021c1c7825 */ /* 0x000fe200078e0222 */
[----:B------:R-:W-:-:S03]  /*9530*/  PRMT R92, R3, 0x5410, R30 ;  /* 0x00005410035c7816 */ /* 0x000fc6000000001e */
[----:B------:R-:W-:Y:S01]  /*9540*/  FADD.FTZ R98, R180, R5 ;  /* 0x00000005b4627221 */ /* 0x000fe20000010000 */
[----:B-1----:R-:W-:Y:S01]  /*9550*/  F2FP.F16.F32.PACK_AB R16, R156, R135 ;  /* 0x000000879c10723e */ /* 0x002fe200000000ff */
[----:B------:R-:W-:Y:S01]  /*9560*/  IMAD.SHL.U32 R30, R188, 0x40, RZ ;  /* 0x00000040bc1e7824 */ /* 0x000fe200078e00ff */
[----:B------:R-:W-:Y:S01]  /*9570*/  PRMT R88, R32, 0x5410, R4 ;  /* 0x0000541020587816 */ /* 0x000fe20000000004 */
[----:B------:R-:W-:Y:S01]  /*9580*/  IMAD.SHL.U32 R32, R188, 0x8, RZ ;  /* 0x00000008bc207824 */ /* 0x000fe200078e00ff */
[C---:B------:R-:W-:Y:S01]  /*9590*/  LOP3.LUT R3, R0.reuse, 0xffff, RZ, 0xc0, !PT ;  /* 0x0000ffff00037812 */ /* 0x040fe200078ec0ff */
[----:B------:R-:W-:Y:S01]  /*95a0*/  @!P1 HADD2 R139, -R16.H0_H0, -RZ.H0_H0 ;  /* 0xa00000ff108b9230 */ /* 0x000fe20000000900 */
[----:B------:R-:W-:Y:S01]  /*95b0*/  LOP3.LUT R4, R0, 0xff, RZ, 0xc0, !PT ;  /* 0x000000ff00047812 */ /* 0x000fe200078ec0ff */
[----:B------:R-:W-:Y:S01]  /*95c0*/  IMAD.WIDE R30, R30, 0x2, R34 ;  /* 0x000000021e1e7825 */ /* 0x000fe200078e0222 */
[----:B------:R-:W-:Y:S02]  /*95d0*/  PRMT R132, R14, 0x5410, R13 ;  /* 0x000054100e847816 */ /* 0x000fe4000000000d */
[----:B------:R-:W-:Y:S01]  /*95e0*/  PRMT R15, R16, 0x7632, R15 ;  /* 0x00007632100f7816 */ /* 0x000fe2000000000f */
[----:B------:R-:W-:Y:S01]  /*95f0*/  IMAD R188, R2, 0x2, R174 ;  /* 0x0000000202bc7824 */ /* 0x000fe200078e02ae */
[----:B------:R-:W-:-:S02]  /*9600*/  @!P2 PRMT R13, R138, 0x5410, RZ ;  /* 0x000054108a0da816 */ /* 0x000fc400000000ff */
[----:B------:R-:W-:Y:S01]  /*9610*/  SHF.R.U32.HI R3, RZ, 0x8, R3 ;  /* 0x00000008ff037819 */ /* 0x000fe20000011603 */
[----:B------:R-:W-:Y:S01]  /*9620*/  @!P4 HADD2 R140, -R15.H0_H0, -RZ.H0_H0 ;  /* 0xa00000ff0f8cc230 */ /* 0x000fe20000000900 */
[----:B------:R-:W-:Y:S01]  /*9630*/  ISETP.GE.U32.AND P2, PT, R192, R4, PT ;  /* 0x00000004c000720c */ /* 0x000fe20003f46070 */
[----:B------:R-:W-:Y:S01]  /*9640*/  FADD.FTZ R4, R86, R10 ;  /* 0x0000000a56047221 */ /* 0x000fe20000010000 */
[----:B------:R-:W-:Y:S02]  /*9650*/  LOP3.LUT R3, R3, 0xffff, RZ, 0xc0, !PT ;  /* 0x0000ffff03037812 */ /* 0x000fe400078ec0ff */
[----:B------:R-:W-:Y:S01]  /*9660*/  PRMT R127, R16, 0x5410, R15 ;  /* 0x00005410107f7816 */ /* 0x000fe2000000000f */
[----:B------:R-:W-:Y:S01]  /*9670*/  FADD.FTZ R96, R87, R4 ;  /* 0x0000000457607221 */ /* 0x000fe20000010000 */
[----:B------:R-:W-:Y:S02]  /*9680*/  @!P0 PRMT R14, R137, 0x5410, RZ ;  /* 0x00005410890e8816 */ /* 0x000fe400000000ff */
[----:B------:R-:W-:-:S02]  /*9690*/  @!P1 PRMT R16, R139, 0x5410, RZ ;  /* 0x000054108b109816 */ /* 0x000fc400000000ff */
[C---:B------:R-:W-:Y:S02]  /*96a0*/  ISETP.GE.U32.AND P0, PT, R192.reuse, R12, PT ;  /* 0x0000000cc000720c */ /* 0x040fe40003f06070 */
[----:B------:R-:W-:Y:S02]  /*96b0*/  ISETP.GE.U32.AND P1, PT, R192, R3, PT ;  /* 0x00000003c000720c */ /* 0x000fe40003f26070 */
[----:B--2---:R-:W-:Y:S02]  /*96c0*/  F2FP.F16.F32.PACK_AB R12, R236, R211 ;  /* 0x000000d3ec0c723e */ /* 0x004fe400000000ff */
[----:B------:R-:W-:Y:S01]  /*96d0*/  @!P4 PRMT R15, R140, 0x5410, RZ ;  /* 0x000054108c0fc816 */ /* 0x000fe200000000ff */
[----:B------:R-:W-:Y:S01]  /*96e0*/  IMAD.MOV.U32 R140, RZ, RZ, R235 ;  /* 0x000000ffff8c7224 */ /* 0x000fe200078e00eb */
[--C-:B------:R-:W-:Y:S01]  /*96f0*/  SHF.R.U32.HI R3, RZ, 0x18, R0.reuse ;  /* 0x00000018ff037819 */ /* 0x100fe20000011600 */
[----:B------:R1:W-:Y:S01]  /*9700*/  MUFU.EX2 R235, R125 ;  /* 0x0000007d00eb7308 */ /* 0x0003e20000000800 */
[----:B------:R-:W-:Y:S01]  /*9710*/  SHF.R.U32.HI R0, RZ, 0x10, R0 ;  /* 0x00000010ff007819 */ /* 0x000fe20000011600 */
[----:B------:R-:W-:Y:S01]  /*9720*/  @!P2 HADD2 R142, -R12.H0_H0, -RZ.H0_H0 ;  /* 0xa00000ff0c8ea230 */ /* 0x000fe20000000900 */
[----:B------:R-:W-:-:S02]  /*9730*/  PRMT R11, R12, 0x7632, R11 ;  /* 0x000076320c0b7816 */ /* 0x000fc4000000000b */
[----:B------:R-:W-:Y:S02]  /*9740*/  LOP3.LUT R0, R0, 0xff, RZ, 0xc0, !PT ;  /* 0x000000ff00007812 */ /* 0x000fe400078ec0ff */
[----:B------:R-:W-:Y:S01]  /*9750*/  PRMT R119, R12, 0x5410, R11 ;  /* 0x000054100c777816 */ /* 0x000fe2000000000b */
[----:B------:R-:W-:Y:S01]  /*9760*/  @!P1 HADD2 R141, -R11.H0_H0, -RZ.H0_H0 ;  /* 0xa00000ff0b8d9230 */ /* 0x000fe20000000900 */
[----:B------:R-:W-:Y:S01]  /*9770*/  @!P2 PRMT R12, R142, 0x5410, RZ ;  /* 0x000054108e0ca816 */ /* 0x000fe200000000ff */
[----:B------:R-:W-:Y:S01]  /*9780*/  IMAD.MOV.U32 R142, RZ, RZ, R155 ;  /* 0x000000ffff8e7224 */ /* 0x000fe200078e009b */
[C---:B------:R-:W-:Y:S01]  /*9790*/  ISETP.GE.U32.AND P2, PT, R192.reuse, R0, PT ;  /* 0x00000000c000720c */ /* 0x040fe20003f46070 */
[----:B------:R-:W-:Y:S01]  /*97a0*/  IMAD.MOV.U32 R155, RZ, RZ, R233 ;  /* 0x000000ffff9b7224 */ /* 0x000fe200078e00e9 */
[----:B------:R-:W-:Y:S01]  /*97b0*/  LOP3.LUT R0, R33, 0xff, RZ, 0xc0, !PT ;  /* 0x000000ff21007812 */ /* 0x000fe200078ec0ff */
[----:B------:R-:W-:Y:S01]  /*97c0*/  MUFU.EX2 R233, R112 ;  /* 0x0000007000e97308 */ /* 0x000fe20000000800 */
[----:B------:R-:W-:Y:S01]  /*97d0*/  @!P1 PRMT R11, R141, 0x5410, RZ ;  /* 0x000054108d0b9816 */ /* 0x000fe200000000ff */
[----:B------:R-:W-:Y:S01]  /*97e0*/  IMAD.MOV.U32 R141, RZ, RZ, R234 ;  /* 0x000000ffff8d7224 */ /* 0x000fe200078e00ea */
[----:B------:R-:W-:Y:S01]  /*97f0*/  ISETP.GE.U32.AND P1, PT, R192, R0, PT ;  /* 0x00000000c000720c */ /* 0x000fe20003f26070 */
[----:B-1----:R-:W-:Y:S01]  /*9800*/  IMAD.MOV.U32 R125, RZ, RZ, R154 ;  /* 0x000000ffff7d7224 */ /* 0x002fe200078e009a */
[----:B------:R-:W-:Y:S01]  /*9810*/  F2FP.F16.F32.PACK_AB R10, R124, R134 ;  /* 0x000000867c0a723e */ /* 0x000fe200000000ff */
[----:B------:R-:W-:Y:S01]  /*9820*/  IMAD.MOV.U32 R154, RZ, RZ, R232 ;  /* 0x000000ffff9a7224 */ /* 0x000fe200078e00e8 */
[----:B------:R-:W-:Y:S01]  /*9830*/  SHF.R.U32.HI R0, RZ, 0x8, R36 ;  /* 0x00000008ff007819 */ /* 0x000fe20000011624 */
[----:B------:R-:W1:Y:S01]  /*9840*/  MUFU.EX2 R232, R126 ;  /* 0x0000007e00e87308 */ /* 0x000e620000000800 */
[----:B------:R-:W-:Y:S01]  /*9850*/  PRMT R9, R10, 0x7632, R9 ;  /* 0x000076320a097816 */ /* 0x000fe20000000009 */
[----:B------:R-:W-:Y:S01]  /*9860*/  @!P2 HADD2 R143, -R10.H0_H0, -RZ.H0_H0 ;  /* 0xa00000ff0a8fa230 */ /* 0x000fe20000000900 */
[----:B------:R-:W-:Y:S01]  /*9870*/  LOP3.LUT R0, R0, 0xffff, RZ, 0xc0, !PT ;  /* 0x0000ffff00007812 */ /* 0x000fe200078ec0ff */
[----:B------:R-:W-:Y:S01]  /*9880*/  IMAD.WIDE R32, R32, 0x2, R34 ;  /* 0x0000000220207825 */ /* 0x000fe200078e0222 */
[----:B------:R-:W-:-:S02]  /*9890*/  ISETP.GE.U32.AND P4, PT, R192, R3, PT ;  /* 0x00000003c000720c */ /* 0x000fc40003f86070 */
[----:B------:R-:W-:Y:S01]  /*98a0*/  PRMT R118, R10, 0x5410, R9 ;  /* 0x000054100a767816 */ /* 0x000fe20000000009 */
[----:B------:R-:W2:Y:S01]  /*98b0*/  MUFU.EX2 R234, R113 ;  /* 0x0000007100ea7308 */ /* 0x000ea20000000800 */
[----:B------:R-:W-:Y:S01]  /*98c0*/  @!P2 PRMT R10, R143, 0x5410, RZ ;  /* 0x000054108f0aa816 */ /* 0x000fe200000000ff */
[----:B------:R-:W-:Y:S01]  /*98d0*/  ST.E.U16 desc[UR4][R32.64], R55 ;  /* 0x0000003720007985 */ /* 0x000fe2000c101504 */
[----:B------:R-:W-:Y:S01]  /*98e0*/  ISETP.GE.U32.AND P2, PT, R192, R0, PT ;  /* 0x00000000c000720c */ /* 0x000fe20003f46070 */
[----:B------:R-:W-:Y:S01]  /*98f0*/  IMAD.MOV.U32 R180, RZ, RZ, R154 ;  /* 0x000000ffffb47224 */ /* 0x000fe200078e009a */
[----:B------:R-:W-:Y:S01]  /*9900*/  LOP3.LUT R0, R165, R213, R214, 0x96, !PT ;  /* 0x000000d5a5007212 */ /* 0x000fe200078e96d6 */
[----:B------:R3:W-:Y:S01]  /*9910*/  ST.E.U16 desc[UR4][R32.64+0x2], R70 ;  /* 0x0000024620007985 */ /* 0x0007e2000c101504 */
[----:B------:R-:W-:Y:S01]  /*9920*/  LOP3.LUT R4, R128, R215, RZ, 0x3c, !PT ;  /* 0x000000d780047212 */ /* 0x000fe200078e3cff */
[----:B------:R-:W-:Y:S01]  /*9930*/  IMAD.MOV.U32 R181, RZ, RZ, R155 ;  /* 0x000000ffffb57224 */ /* 0x000fe200078e009b */
[----:B-1----:R-:W-:Y:S01]  /*9940*/  F2FP.F16.F32.PACK_AB R8, R232, R235 ;  /* 0x000000ebe808723e */ /* 0x002fe200000000ff */
[----:B------:R-:W-:Y:S01]  /*9950*/  ST.E.U16 desc[UR4][R30.64], R27 ;  /* 0x0000001b1e007985 */ /* 0x000fe2000c101504 */
[----:B------:R-:W-:-:S02]  /*9960*/  @!P4 HADD2 R144, -R9.H0_H0, -RZ.H0_H0 ;  /* 0xa00000ff0990c230 */ /* 0x000fc40000000900 */
[----:B------:R-:W-:Y:S01]  /*9970*/  PRMT R7, R8, 0x7632, R7 ;  /* 0x0000763208077816 */ /* 0x000fe20000000007 */
[----:B------:R-:W-:Y:S01]  /*9980*/  @!P1 HADD2 R147, -R8.H0_H0, -RZ.H0_H0 ;  /* 0xa00000ff08939230 */ /* 0x000fe20000000900 */
[----:B------:R1:W-:Y:S01]  /*9990*/  ST.E.U16 desc[UR4][R30.64+0x2], R26 ;  /* 0x0000021a1e007985 */ /* 0x0003e2000c101504 */
[----:B------:R-:W-:Y:S02]  /*99a0*/  @!P4 PRMT R9, R144, 0x5410, RZ ;  /* 0x000054109009c816 */ /* 0x000fe400000000ff */
[----:B------:R-:W-:Y:S01]  /*99b0*/  @!P0 HADD2 R146, -R7.H0_H0, -RZ.H0_H0 ;  /* 0xa00000ff07928230 */ /* 0x000fe20000000900 */
[----:B------:R-:W-:Y:S01]  /*99c0*/  PRMT R117, R8, 0x5410, R7 ;  /* 0x0000541008757816 */ /* 0x000fe20000000007 */
[----:B------:R4:W-:Y:S01]  /*99d0*/  ST.E.U16 desc[UR4][R28.64], R37 ;  /* 0x000000251c007985 */ /* 0x0009e2000c101504 */
[----:B--2---:R-:W-:Y:S02]  /*99e0*/  F2FP.F16.F32.PACK_AB R6, R233, R234 ;  /* 0x000000eae906723e */ /* 0x004fe400000000ff */
[----:B------:R-:W-:Y:S01]  /*99f0*/  @!P1 PRMT R8, R147, 0x5410, RZ ;  /* 0x0000541093089816 */ /* 0x000fe200000000ff */
[----:B------:R-:W-:Y:S01]  /*9a00*/  ST.E.U16 desc[UR4][R28.64+0x2], R47 ;  /* 0x0000022f1c007985 */ /* 0x000fe2000c101504 */
[----:B------:R-:W-:Y:S01]  /*9a10*/  @!P0 PRMT R7, R146, 0x5410, RZ ;  /* 0x0000541092078816 */ /* 0x000fe200000000ff */
[----:B------:R-:W-:-:S04]  /*9a20*/  IMAD.WIDE.U32 R146, R4, -0x2daee0ad, RZ ;  /* 0xd2511f5304927825 */ /* 0x000fc800078e00ff */
[----:B------:R-:W-:Y:S01]  /*9a30*/  @!P3 HADD2 R145, -R6.H0_H0, -RZ.H0_H0 ;  /* 0xa00000ff0691b230 */ /* 0x000fe20000000900 */
[C---:B------:R-:W-:Y:S01]  /*9a40*/  PRMT R3, R6.reuse, 0x7632, R3 ;  /* 0x0000763206037816 */ /* 0x040fe20000000003 */
[----:B------:R-:W-:Y:S03]  /*9a50*/  ST.E.U16 desc[UR4][R34.64+0x10], R80 ;  /* 0x0000105022007985 */ /* 0x000fe6000c101504 */
[----:B------:R-:W-:Y:S01]  /*9a60*/  PRMT R116, R6, 0x5410, R3 ;  /* 0x0000541006747816 */ /* 0x000fe20000000003 */
[----:B------:R-:W-:Y:S01]  /*9a70*/  ST.E.U16 desc[UR4][R34.64+0x12], R79 ;  /* 0x0000124f22007985 */ /* 0x000fe2000c101504 */
[----:B------:R-:W-:Y:S01]  /*9a80*/  @!P3 PRMT R6, R145, 0x5410, RZ ;  /* 0x000054109106b816 */ /* 0x000fe200000000ff */
[----:B------:R-:W-:Y:S01]  /*9a90*/  @!P2 HADD2 R148, -R3.H0_H0, -RZ.H0_H0 ;  /* 0xa00000ff0394a230 */ /* 0x000fe20000000900 */
[----:B---3--:R-:W-:Y:S01]  /*9aa0*/  PRMT R70, R192, 0x7054, R192 ;  /* 0x00007054c0467816 */ /* 0x008fe200000000c0 */
[----:B------:R-:W-:Y:S03]  /*9ab0*/  ST.E.U16 desc[UR4][R32.64+0x10], R77 ;  /* 0x0000104d20007985 */ /* 0x000fe6000c101504 */
[----:B------:R-:W-:Y:S01]  /*9ac0*/  @!P2 PRMT R3, R148, 0x5410, RZ ;  /* 0x000054109403a816 */ /* 0x000fe200000000ff */
[----:B------:R-:W-:Y:S01]  /*9ad0*/  ST.E.U16 desc[UR4][R32.64+0x12], R78 ;  /* 0x0000124e20007985 */ /* 0x000fe2000c101504 */
[----:B-1----:R-:W-:Y:S01]  /*9ae0*/  IMAD.WIDE.U32 R26, R0, -0x2daee0ad, RZ ;  /* 0xd2511f53001a7825 */ /* 0x002fe200078e00ff */
[----:B------:R-:W-:-:S02]  /*9af0*/  LOP3.LUT R0, R147, R152, R226, 0x96, !PT ;  /* 0x0000009893007212 */ /* 0x000fc400078e96e2 */
[----:B------:R-:W-:Y:S01]  /*9b00*/  ST.E.U16 desc[UR4][R30.64+0x10], R48 ;  /* 0x000010301e007985 */ /* 0x000fe2000c101504 */
[----:B------:R-:W-:Y:S02]  /*9b10*/  LOP3.LUT R36, R39, R252, R26, 0x96, !PT ;  /* 0x000000fc27247212 */ /* 0x000fe400078e961a */
[----:B------:R-:W-:Y:S01]  /*9b20*/  IMAD.WIDE.U32 R144, R0, -0x326172a9, RZ ;  /* 0xcd9e8d5700907825 */ /* 0x000fe200078e00ff */
[----:B------:R-:W-:Y:S01]  /*9b30*/  LOP3.LUT R26, R27, R141, R146, 0x96, !PT ;  /* 0x0000008d1b1a7212 */ /* 0x000fe200078e9692 */
[----:B------:R-:W-:Y:S02]  /*9b40*/  ST.E.U16 desc[UR4][R30.64+0x12], R46 ;  /* 0x0000122e1e007985 */ /* 0x000fe4000c101504 */
[----:B----4-:R-:W-:Y:S02]  /*9b50*/  IMAD.WIDE.U32 R36, R36, -0x326172a9, RZ ;  /* 0xcd9e8d5724247825 */ /* 0x010fe400078e00ff */
[----:B------:R-:W-:Y:S02]  /*9b60*/  ST.E.U16 desc[UR4][R28.64+0x10], R45 ;  /* 0x0000102d1c007985 */ /* 0x000fe4000c101504 */
[----:B------:R-:W-:-:S02]  /*9b70*/  IMAD.WIDE.U32 R26, R26, -0x326172a9, RZ ;  /* 0xcd9e8d571a1a7825 */ /* 0x000fc400078e00ff */
[----:B------:R-:W-:Y:S03]  /*9b80*/  ST.E.U16 desc[UR4][R28.64+0x12], R44 ;  /* 0x0000122c1c007985 */ /* 0x000fe6000c101504 */
[----:B------:R-:W-:Y:S01]  /*9b90*/  LOP3.LUT R4, R27, R142, R144, 0x96, !PT ;  /* 0x0000008e1b047212 */ /* 0x000fe200078e9690 */
[----:B------:R-:W-:Y:S04]  /*9ba0*/  ST.E.U16 desc[UR4][R34.64+0x20], R76 ;  /* 0x0000204c22007985 */ /* 0x000fe8000c101504 */
[----:B------:R-:W-:Y:S01]  /*9bb0*/  IMAD.WIDE.U32 R4, R4, -0x2daee0ad, RZ ;  /* 0xd2511f5304047825 */ /* 0x000fe200078e00ff */
[----:B------:R-:W-:Y:S04]  /*9bc0*/  ST.E.U16 desc[UR4][R34.64+0x22], R75 ;  /* 0x0000224b22007985 */ /* 0x000fe8000c101504 */
[----:B------:R-:W-:Y:S01]  /*9bd0*/  LOP3.LUT R27, R5, R140, R38, 0x96, !PT ;  /* 0x0000008c051b7212 */ /* 0x000fe200078e9626 */
[----:B------:R-:W-:Y:S01]  /*9be0*/  ST.E.U16 desc[UR4][R32.64+0x20], R71 ;  /* 0x0000204720007985 */ /* 0x000fe2000c101504 */
[----:B------:R-:W-:-:S03]  /*9bf0*/  LOP3.LUT R38, R37, R125, R26, 0x96, !PT ;  /* 0x0000007d25267212 */ /* 0x000fc600078e961a */
[----:B------:R-:W-:Y:S01]  /*9c00*/  IMAD.WIDE.U32 R26, R27, -0x326172a9, RZ ;  /* 0xcd9e8d571b1a7825 */ /* 0x000fe200078e00ff */
[----:B------:R-:W-:Y:S03]  /*9c10*/  ST.E.U16 desc[UR4][R32.64+0x22], R74 ;  /* 0x0000224a20007985 */ /* 0x000fe6000c101504 */
[----:B------:R-:W-:Y:S01]  /*9c20*/  IMAD.WIDE.U32 R38, R38, -0x2daee0ad, RZ ;  /* 0xd2511f5326267825 */ /* 0x000fe200078e00ff */
[----:B------:R-:W-:Y:S01]  /*9c30*/  LOP3.LUT R36, R27, R178, R36, 0x96, !PT ;  /* 0x000000b21b247212 */ /* 0x000fe200078e9624 */
[----:B------:R-:W-:Y:S03]  /*9c40*/  ST.E.U16 desc[UR4][R30.64+0x20], R43 ;  /* 0x0000202b1e007985 */ /* 0x000fe6000c101504 */
[----:B------:R-:W-:Y:S01]  /*9c50*/  LOP3.LUT R4, R39, R177, R4, 0x96, !PT ;  /* 0x000000b127047212 */ /* 0x000fe200078e9604 */
[----:B------:R-:W-:Y:S04]  /*9c60*/  ST.E.U16 desc[UR4][R30.64+0x22], R42 ;  /* 0x0000222a1e007985 */ /* 0x000fe8000c101504 */
[----:B------:R-:W-:Y:S01]  /*9c70*/  IMAD.WIDE.U32 R4, R4, -0x326172a9, RZ ;  /* 0xcd9e8d5704047825 */ /* 0x000fe200078e00ff */
[----:B------:R-:W-:Y:S04]  /*9c80*/  ST.E.U16 desc[UR4][R28.64+0x20], R41 ;  /* 0x000020291c007985 */ /* 0x000fe8000c101504 */
[----:B------:R-:W-:Y:S01]  /*9c90*/  LOP3.LUT R0, R5, R245, R26, 0x96, !PT ;  /* 0x000000f505007212 */ /* 0x000fe200078e961a */
[----:B------:R-:W-:Y:S01]  /*9ca0*/  ST.E.U16 desc[UR4][R28.64+0x22], R40 ;  /* 0x000022281c007985 */ /* 0x000fe2000c101504 */
[----:B------:R-:W-:-:S03]  /*9cb0*/  LOP3.LUT R5, R4, 0xffff, RZ, 0xc0, !PT ;  /* 0x0000ffff04057812 */ /* 0x000fc600078ec0ff */
[----:B------:R-:W-:Y:S01]  /*9cc0*/  ST.E.U16 desc[UR4][R34.64+0x30], R69 ;  /* 0x0000304522007985 */ /* 0x000fe2000c101504 */
[----:B------:R-:W-:Y:S02]  /*9cd0*/  SHF.R.U32.HI R26, RZ, 0x8, R5 ;  /* 0x00000008ff1a7819 */ /* 0x000fe40000011605 */
[----:B------:R-:W-:Y:S01]  /*9ce0*/  LOP3.LUT R5, R4, 0xff, RZ, 0xc0, !PT ;  /* 0x000000ff04057812 */ /* 0x000fe200078ec0ff */
[----:B------:R-:W-:Y:S03]  /*9cf0*/  ST.E.U16 desc[UR4][R34.64+0x32], R68 ;  /* 0x0000324422007985 */ /* 0x000fe6000c101504 */
[----:B------:R-:W-:Y:S01]  /*9d00*/  PRMT R55, R5, 0x5410, R26 ;  /* 0x0000541005377816 */ /* 0x000fe2000000001a */
[----:B------:R-:W-:Y:S01]  /*9d10*/  ST.E.U16 desc[UR4][R32.64+0x30], R66 ;  /* 0x0000304220007985 */ /* 0x000fe2000c101504 */
[--C-:B------:R-:W-:Y:S02]  /*9d20*/  SHF.R.U32.HI R26, RZ, 0x10, R4.reuse ;  /* 0x00000010ff1a7819 */ /* 0x100fe40000011604 */
[----:B------:R-:W-:Y:S01]  /*9d30*/  SHF.R.U32.HI R5, RZ, 0x18, R4 ;  /* 0x00000018ff057819 */ /* 0x000fe20000011604 */
[----:B------:R-:W-:Y:S01]  /*9d40*/  ST.E.U16 desc[UR4][R32.64+0x32], R67 ;  /* 0x0000324320007985 */ /* 0x000fe2000c101504 */
[----:B------:R-:W-:-:S03]  /*9d50*/  LOP3.LUT R4, R26, 0xff, RZ, 0xc0, !PT ;  /* 0x000000ff1a047812 */ /* 0x000fc600078ec0ff */
[----:B------:R-:W-:Y:S01]  /*9d60*/  ST.E.U16 desc[UR4][R30.64+0x30], R22 ;  /* 0x000030161e007985 */ /* 0x000fe2000c101504 */
[----:B------:R-:W-:Y:S01]  /*9d70*/  PRMT R39, R4, 0x5410, R5 ;  /* 0x0000541004277816 */ /* 0x000fe20000000005 */
[----:B------:R-:W-:Y:S02]  /*9d80*/  IMAD.WIDE.U32 R4, R36, -0x2daee0ad, RZ ;  /* 0xd2511f5324047825 */ /* 0x000fe400078e00ff */
[----:B------:R-:W-:Y:S03]  /*9d90*/  ST.E.U16 desc[UR4][R30.64+0x32], R21 ;  /* 0x000032151e007985 */ /* 0x000fe6000c101504 */
[----:B------:R-:W-:Y:S01]  /*9da0*/  LOP3.LUT R36, R5, R246, R38, 0x96, !PT ;  /* 0x000000f605247212 */ /* 0x000fe200078e9626 */
[----:B------:R-:W-:Y:S01]  /*9db0*/  ST.E.U16 desc[UR4][R28.64+0x30], R24 ;  /* 0x000030181c007985 */ /* 0x000fe2000c101504 */
[----:B------:R-:W-:Y:S02]  /*9dc0*/  LOP3.LUT R5, R4, 0xffff, RZ, 0xc0, !PT ;  /* 0x0000ffff04057812 */ /* 0x000fe400078ec0ff */
[----:B------:R-:W-:Y:S01]  /*9dd0*/  SHF.R.U32.HI R2, RZ, 0x10, R36 ;  /* 0x00000010ff027819 */ /* 0x000fe20000011624 */
[----:B------:R-:W-:Y:S01]  /*9de0*/  ST.E.U16 desc[UR4][R28.64+0x32], R23 ;  /* 0x000032171c007985 */ /* 0x000fe2000c101504 */
[----:B------:R-:W-:-:S02]  /*9df0*/  SHF.R.U32.HI R26, RZ, 0x8, R5 ;  /* 0x00000008ff1a7819 */ /* 0x000fc40000011605 */
[----:B------:R-:W-:Y:S01]  /*9e00*/  LOP3.LUT R5, R4, 0xff, RZ, 0xc0, !PT ;  /* 0x000000ff04057812 */ /* 0x000fe200078ec0ff */
[----:B------:R-:W-:Y:S03]  /*9e10*/  ST.E.U16 desc[UR4][R34.64+0x40], R65 ;  /* 0x0000404122007985 */ /* 0x000fe6000c101504 */
[----:B------:R-:W-:Y:S01]  /*9e20*/  PRMT R38, R5, 0x5410, R26 ;  /* 0x0000541005267816 */ /* 0x000fe2000000001a */
[----:B------:R-:W-:Y:S01]  /*9e30*/  ST.E.U16 desc[UR4][R34.64+0x42], R64 ;  /* 0x0000424022007985 */ /* 0x000fe2000c101504 */
[--C-:B------:R-:W-:Y:S02]  /*9e40*/  SHF.R.U32.HI R5, RZ, 0x10, R4.reuse ;  /* 0x00000010ff057819 */ /* 0x100fe40000011604 */
[----:B------:R-:W-:Y:S01]  /*9e50*/  SHF.R.U32.HI R26, RZ, 0x18, R4 ;  /* 0x00000018ff1a7819 */ /* 0x000fe20000011604 */
[----:B------:R-:W-:Y:S01]  /*9e60*/  ST.E.U16 desc[UR4][R32.64+0x40], R62 ;  /* 0x0000403e20007985 */ /* 0x000fe2000c101504 */
[----:B------:R-:W-:-:S02]  /*9e70*/  LOP3.LUT R4, R25, 0xffff, RZ, 0xc0, !PT ;  /* 0x0000ffff19047812 */ /* 0x000fc400078ec0ff */
[----:B------:R-:W-:Y:S01]  /*9e80*/  LOP3.LUT R5, R5, 0xff, RZ, 0xc0, !PT ;  /* 0x000000ff05057812 */ /* 0x000fe200078ec0ff */
[----:B------:R-:W-:Y:S03]  /*9e90*/  ST.E.U16 desc[UR4][R32.64+0x42], R63 ;  /* 0x0000423f20007985 */ /* 0x000fe6000c101504 */
[----:B------:R-:W-:Y:S01]  /*9ea0*/  PRMT R37, R5, 0x5410, R26 ;  /* 0x0000541005257816 */ /* 0x000fe2000000001a */
[----:B------:R-:W-:Y:S01]  /*9eb0*/  ST.E.U16 desc[UR4][R30.64+0x40], R20 ;  /* 0x000040141e007985 */ /* 0x000fe2000c101504 */
[----:B------:R-:W-:-:S03]  /*9ec0*/  SHF.R.U32.HI R5, RZ, 0x18, R0 ;  /* 0x00000018ff057819 */ /* 0x000fc60000011600 */
        /* <DEDUP_REMOVED lines=19> */
[----:B------:R-:W-:Y:S04]  /*a000*/  ST.E.U16 desc[UR4][R34.64+0x70], R52 ;  /* 0x0000703422007985 */ /* 0x000fe8000c101504 */
[----:B------:R-:W-:Y:S04]  /*a010*/  ST.E.U16 desc[UR4][R34.64+0x72], R51 ;  /* 0x0000723322007985 */ /* 0x000fe8000c101504 */
[----:B------:R-:W-:Y:S04]  /*a020*/  ST.E.U16 desc[UR4][R32.64+0x70], R50 ;  /* 0x0000703220007985 */ /* 0x000fe8000c101504 */
[----:B------:R-:W-:Y:S04]  /*a030*/  ST.E.U16 desc[UR4][R32.64+0x72], R49 ;  /* 0x0000723120007985 */ /* 0x000fe8000c101504 */
[----:B------:R2:W-:Y:S04]  /*a040*/  ST.E.U16 desc[UR4][R30.64+0x70], R6 ;  /* 0x000070061e007985 */ /* 0x0005e8000c101504 */
[----:B------:R3:W-:Y:S01]  /*a050*/  ST.E.U16 desc[UR4][R30.64+0x72], R3 ;  /* 0x000072031e007985 */ /* 0x0007e2000c101504 */
[----:B-1----:R-:W-:-:S03]  /*a060*/  SHF.R.U32.HI R9, RZ, 0x18, R25 ;  /* 0x00000018ff097819 */ /* 0x002fc60000011619 */
[----:B------:R1:W-:Y:S04]  /*a070*/  ST.E.U16 desc[UR4][R28.64+0x70], R8 ;  /* 0x000070081c007985 */ /* 0x0003e8000c101504 */
[----:B------:R4:W-:Y:S04]  /*a080*/  ST.E.U16 desc[UR4][R28.64+0x72], R7 ;  /* 0x000072071c007985 */ /* 0x0009e8000c101504 */
[----:B------:R-:W5:Y:S04]  /*a090*/  LDSM.16.MT88.4 R112, [R174+0x9000] ;  /* 0x00900000ae70783b */ /* 0x000f680000004200 */
[----:B------:R-:W-:Y:S04]  /*a0a0*/  LDSM.16.MT88.4 R76, [R188+0x9400] ;  /* 0x00940000bc4c783b */ /* 0x000fe80000004200 */
[----:B------:R-:W5:Y:S01]  /*a0b0*/  LDSM.16.MT88.4 R108, [R188+0xa000] ;  /* 0x00a00000bc6c783b */ /* 0x000f620000004200 */
[----:B--2---:R-:W-:-:S03]  /*a0c0*/  LOP3.LUT R6, R25, 0xff, RZ, 0xc0, !PT ;  /* 0x000000ff19067812 */ /* 0x004fc600078ec0ff */
[----:B------:R-:W-:Y:S01]  /*a0d0*/  LDSM.16.MT88.4 R72, [R174+0xa400] ;  /* 0x00a40000ae48783b */ /* 0x000fe20000004200 */
[----:B---3--:R-:W-:-:S03]  /*a0e0*/  SHF.R.U32.HI R3, RZ, 0x8, R4 ;  /* 0x00000008ff037819 */ /* 0x008fc60000011604 */
[----:B------:R-:W-:Y:S01]  /*a0f0*/  LDSM.16.MT88.4 R48, [R174+0xb000] ;  /* 0x00b00000ae30783b */ /* 0x000fe20000004200 */
[----:B------:R-:W-:Y:S02]  /*a100*/  SHF.R.U32.HI R4, RZ, 0x10, R25 ;  /* 0x00000010ff047819 */ /* 0x000fe40000011619 */
[----:B------:R-:W-:Y:S01]  /*a110*/  PRMT R11, R6, 0x5410, R3 ;  /* 0x00005410060b7816 */ /* 0x000fe20000000003 */
[----:B------:R-:W-:Y:S01]  /*a120*/  STL.64 [R1+0x68], R146 ;  /* 0x0000689201007387 */ /* 0x000fe20000100a00 */
[C---:B------:R-:W-:Y:S02]  /*a130*/  LOP3.LUT R3, R0.reuse, 0xffff, RZ, 0xc0, !PT ;  /* 0x0000ffff00037812 */ /* 0x040fe400078ec0ff */
[----:B------:R-:W-:Y:S01]  /*a140*/  SHF.R.U32.HI R6, RZ, 0x10, R0 ;  /* 0x00000010ff067819 */ /* 0x000fe20000011600 */
[----:B------:R-:W-:Y:S01]  /*a150*/  STL.64 [R1+0x60], R144 ;  /* 0x0000609001007387 */ /* 0x000fe20000100a00 */
[----:B-1----:R-:W-:Y:S02]  /*a160*/  LOP3.LUT R8, R0, 0xff, RZ, 0xc0, !PT ;  /* 0x000000ff00087812 */ /* 0x002fe400078ec0ff */
[----:B------:R-:W-:-:S02]  /*a170*/  LOP3.LUT R0, R36, 0xffff, RZ, 0xc0, !PT ;  /* 0x0000ffff24007812 */ /* 0x000fc400078ec0ff */
[----:B----4-:R-:W-:Y:S02]  /*a180*/  LOP3.LUT R7, R4, 0xff, RZ, 0xc0, !PT ;  /* 0x000000ff04077812 */ /* 0x010fe400078ec0ff */
[----:B------:R-:W-:Y:S02]  /*a190*/  SHF.R.U32.HI R4, RZ, 0x8, R3 ;  /* 0x00000008ff047819 */ /* 0x000fe40000011603 */
[----:B------:R-:W-:Y:S02]  /*a1a0*/  LOP3.LUT R3, R6, 0xff, RZ, 0xc0, !PT ;  /* 0x000000ff06037812 */ /* 0x000fe400078ec0ff */
[----:B------:R-:W-:Y:S02]  /*a1b0*/  SHF.R.U32.HI R6, RZ, 0x8, R0 ;  /* 0x00000008ff067819 */ /* 0x000fe40000011600 */
[----:B------:R-:W-:Y:S02]  /*a1c0*/  HSET2.LE.AND R0, R82, R70, PT ;  /* 0x0000004652007233 */ /* 0x000fe40003803000 */
[----:B------:R-:W-:-:S02]  /*a1d0*/  PRMT R10, R7, 0x5410, R9 ;  /* 0x00005410070a7816 */ /* 0x000fc40000000009 */
[----:B------:R-:W-:Y:S02]  /*a1e0*/  PRMT R8, R8, 0x5410, R4 ;  /* 0x0000541008087816 */ /* 0x000fe40000000004 */
[----:B------:R-:W-:Y:S02]  /*a1f0*/  PRMT R9, R3, 0x5410, R5 ;  /* 0x0000541003097816 */ /* 0x000fe40000000005 */
[----:B------:R-:W-:Y:S02]  /*a200*/  LOP3.LUT R24, R170, R0, RZ, 0xc0, !PT ;  /* 0x00000000aa187212 */ /* 0x000fe400078ec0ff */
[--C-:B------:R-:W-:Y:S02]  /*a210*/  HSET2.LE.AND R3, R81, R70.reuse, PT ;  /* 0x0000004651037233 */ /* 0x100fe40003803000 */
[--C-:B------:R-:W-:Y:S02]  /*a220*/  HSET2.LE.AND R4, R84, R70.reuse, PT ;  /* 0x0000004654047233 */ /* 0x100fe40003803000 */
[--C-:B------:R-:W-:Y:S01]  /*a230*/  HSET2.LE.AND R0, R55, R70.reuse, PT ;  /* 0x0000004637007233 */ /* 0x100fe20003803000 */
[----:B------:R-:W1:Y:S01]  /*a240*/  LDSM.16.MT88.4 R84, [R174+0x9400] ;  /* 0x00940000ae54783b */ /* 0x000e620000004200 */
[----:B------:R-:W-:-:S02]  /*a250*/  HSET2.LE.AND R5, R83, R70, PT ;  /* 0x0000004653057233 */ /* 0x000fc40003803000 */
[----:B------:R-:W-:Y:S01]  /*a260*/  LOP3.LUT R25, R168, R3, RZ, 0xc0, !PT ;  /* 0x00000003a8197212 */ /* 0x000fe200078ec0ff */
[----:B------:R-:W-:Y:S01]  /*a270*/  LDSM.16.MT88.4 R80, [R188+0x9000] ;  /* 0x00900000bc50783b */ /* 0x000fe20000004200 */
[----:B------:R-:W-:Y:S02]  /*a280*/  LOP3.LUT R26, R167, R4, RZ, 0xc0, !PT ;  /* 0x00000004a71a7212 */ /* 0x000fe400078ec0ff */
[----:B------:R-:W-:Y:S02]  /*a290*/  LOP3.LUT R14, R95, R0, RZ, 0xc0, !PT ;  /* 0x000000005f0e7212 */ /* 0x000fe400078ec0ff */
[--C-:B------:R-:W-:Y:S02]  /*a2a0*/  HSET2.LE.AND R3, R39, R70.reuse, PT ;  /* 0x0000004627037233 */ /* 0x100fe40003803000 */
[--C-:B------:R-:W-:Y:S02]  /*a2b0*/  HSET2.LE.AND R4, R8, R70.reuse, PT ;  /* 0x0000004608047233 */ /* 0x100fe40003803000 */
[----:B------:R-:W-:-:S02]  /*a2c0*/  HSET2.LE.AND R0, R9, R70, PT ;  /* 0x0000004609007233 */ /* 0x000fc40003803000 */
[----:B------:R-:W-:Y:S02]  /*a2d0*/  LOP3.LUT R15, R91, R3, RZ, 0xc0, !PT ;  /* 0x000000035b0f7212 */ /* 0x000fe400078ec0ff */
[----:B------:R-:W-:Y:S02]  /*a2e0*/  LOP3.LUT R12, R107, R4, RZ, 0xc0, !PT ;  /* 0x000000046b0c7212 */ /* 0x000fe400078ec0ff */
[----:B------:R-:W-:Y:S02]  /*a2f0*/  LOP3.LUT R13, R105, R0, RZ, 0xc0, !PT ;  /* 0x00000000690d7212 */ /* 0x000fe400078ec0ff */
[----:B------:R-:W-:Y:S02]  /*a300*/  HSET2.LE.AND R3, R88, R70, PT ;  /* 0x0000004658037233 */ /* 0x000fe40003803000 */
[----:B------:R-:W-:Y:S01]  /*a310*/  LOP3.LUT R7, R36, 0xff, RZ, 0xc0, !PT ;  /* 0x000000ff24077812 */ /* 0x000fe200078ec0ff */
[----:B------:R-:W2:Y:S01]  /*a320*/  LDSM.16.MT88.4 R88, [R174+0xa000] ;  /* 0x00a00000ae58783b */ /* 0x000ea20000004200 */
[----:B------:R-:W-:Y:S01]  /*a330*/  LOP3.LUT R27, R163, R5, RZ, 0xc0, !PT ;  /* 0x00000005a31b7212 */ /* 0x000fe200078ec0ff */
[----:B-----5:R-:W-:Y:S01]  /*a340*/  HMMA.16816.F32 R16, R12, R112, RZ ;  /* 0x000000700c10723c */ /* 0x020fe200000018ff */
[----:B------:R-:W-:-:S02]  /*a350*/  PRMT R7, R7, 0x5410, R6 ;  /* 0x0000541007077816 */ /* 0x000fc40000000006 */
[----:B------:R-:W-:Y:S02]  /*a360*/  SHF.R.U32.HI R6, RZ, 0x18, R36 ;  /* 0x00000018ff067819 */ /* 0x000fe40000011624 */
[----:B------:R-:W-:Y:S01]  /*a370*/  LOP3.LUT R5, R2, 0xff, RZ, 0xc0, !PT ;  /* 0x000000ff02057812 */ /* 0x000fe200078ec0ff */
[C---:B------:R-:W-:Y:S01]  /*a380*/  HMMA.16816.F32 R40, R24.reuse, R112, RZ ;  /* 0x000000701828723c */ /* 0x040fe200000018ff */
[--C-:B------:R-:W-:Y:S02]  /*a390*/  HSET2.LE.AND R0, R11, R70.reuse, PT ;  /* 0x000000460b007233 */ /* 0x100fe40003803000 */
[--C-:B------:R-:W-:Y:S02]  /*a3a0*/  HSET2.LE.AND R2, R10, R70.reuse, PT ;  /* 0x000000460a027233 */ /* 0x100fe40003803000 */
[----:B------:R-:W-:Y:S01]  /*a3b0*/  HSET2.LE.AND R4, R92, R70, PT ;  /* 0x000000465c047233 */ /* 0x000fe20003803000 */
[----:B------:R-:W-:Y:S01]  /*a3c0*/  HMMA.16816.F32 R44, R24, R108, RZ ;  /* 0x0000006c182c723c */ /* 0x000fe200000018ff */
[----:B------:R-:W-:-:S02]  /*a3d0*/  PRMT R5, R5, 0x5410, R6 ;  /* 0x0000541005057816 */ /* 0x000fc40000000006 */
[----:B------:R-:W-:Y:S02]  /*a3e0*/  LOP3.LUT R20, R169, R0, RZ, 0xc0, !PT ;  /* 0x00000000a9147212 */ /* 0x000fe400078ec0ff */
[----:B------:R-:W-:Y:S02]  /*a3f0*/  LOP3.LUT R21, R166, R2, RZ, 0xc0, !PT ;  /* 0x00000002a6157212 */ /* 0x000fe400078ec0ff */
[----:B------:R-:W-:Y:S02]  /*a400*/  LOP3.LUT R22, R162, R3, RZ, 0xc0, !PT ;  /* 0x00000003a2167212 */ /* 0x000fe400078ec0ff */
[----:B------:R-:W-:Y:S02]  /*a410*/  LOP3.LUT R23, R161, R4, RZ, 0xc0, !PT ;  /* 0x00000004a1177212 */ /* 0x000fe400078ec0ff */
[--C-:B------:R-:W-:Y:S02]  /*a420*/  HSET2.LE.AND R0, R38, R70.reuse, PT ;  /* 0x0000004626007233 */ /* 0x100fe40003803000 */
[----:B------:R-:W-:-:S02]  /*a430*/  HSET2.LE.AND R2, R37, R70, PT ;  /* 0x0000004625027233 */ /* 0x000fc40003803000 */
[--C-:B------:R-:W-:Y:S02]  /*a440*/  HSET2.LE.AND R3, R7, R70.reuse, PT ;  /* 0x0000004607037233 */ /* 0x100fe40003803000 */
[----:B------:R-:W-:Y:S01]  /*a450*/  HSET2.LE.AND R4, R5, R70, PT ;  /* 0x0000004605047233 */ /* 0x000fe20003803000 */
[----:B-1----:R-:W-:Y:S01]  /*a460*/  HMMA.16816.F32 R168, R20, R84, R40 ;  /* 0x0000005414a8723c */ /* 0x002fe20000001828 */
[----:B------:R-:W-:Y:S02]  /*a470*/  LOP3.LUT R10, R94, R0, RZ, 0xc0, !PT ;  /* 0x000000005e0a7212 */ /* 0x000fe400078ec0ff */
[----:B------:R-:W-:Y:S02]  /*a480*/  LOP3.LUT R11, R93, R2, RZ, 0xc0, !PT ;  /* 0x000000025d0b7212 */ /* 0x000fe400078ec0ff */
[----:B------:R-:W-:Y:S02]  /*a490*/  LOP3.LUT R8, R106, R3, RZ, 0xc0, !PT ;  /* 0x000000036a087212 */ /* 0x000fe400078ec0ff */
[----:B------:R-:W-:Y:S01]  /*a4a0*/  LOP3.LUT R9, R104, R4, RZ, 0xc0, !PT ;  /* 0x0000000468097212 */ /* 0x000fe200078ec0ff */
[----:B--2---:R-:W-:Y:S01]  /*a4b0*/  HMMA.16816.F32 R36, R24, R88, RZ ;  /* 0x000000581824723c */ /* 0x004fe200000018ff */
[----:B------:R-:W1:Y:S01]  /*a4c0*/  LDSM.16.MT88.4 R104, [R188+0xa400] ;  /* 0x00a40000bc68783b */ /* 0x000e620000004200 */
[----:B------:R-:W-:-:S04]  /*a4d0*/  LOP3.LUT R2, R153, R227, RZ, 0x3c, !PT ;  /* 0x000000e399027212 */ /* 0x000fc800078e3cff */
[----:B------:R-:W-:Y:S01]  /*a4e0*/  HMMA.16816.F32 R136, R8, R84, R16 ;  /* 0x000000540888723c */ /* 0x000fe20000001810 */
[----:B------:R-:W-:-:S05]  /*a4f0*/  IMAD.WIDE.U32 R2, R2, -0x326172a9, RZ ;  /* 0xcd9e8d5702027825 */ /* 0x000fca00078e00ff */
[----:B------:R-:W-:Y:S01]  /*a500*/  HMMA.16816.F32 R16, R24, R80, RZ ;  /* 0x000000501810723c */ /* 0x000fe200000018ff */
[----:B------:R-:W-:-:S05]  /*a510*/  LOP3.LUT R0, R3, R213, R224, 0x96, !PT ;  /* 0x000000d503007212 */ /* 0x000fca00078e96e0 */
[C---:B------:R-:W-:Y:S06]  /*a520*/  HMMA.16816.F32 R4, R12.reuse, R80, RZ ;  /* 0x000000500c04723c */ /* 0x040fec00000018ff */
[----:B------:R-:W-:Y:S06]  /*a530*/  HMMA.16816.F32 R40, R12, R88, RZ ;  /* 0x000000580c28723c */ /* 0x000fec00000018ff */
[C---:B------:R-:W-:Y:S06]  /*a540*/  HMMA.16816.F32 R152, R20.reuse, R72, R36 ;  /* 0x000000481498723c */ /* 0x040fec0000001824 */
[----:B------:R-:W-:Y:S06]  /*a550*/  HMMA.16816.F32 R160, R20, R76, R16 ;  /* 0x0000004c14a0723c */ /* 0x000fec0000001810 */
[----:B------:R-:W-:Y:S06]  /*a560*/  HMMA.16816.F32 R16, R12, R108, RZ ;  /* 0x0000006c0c10723c */ /* 0x000fec00000018ff */
[C---:B------:R-:W-:Y:S06]  /*a570*/  HMMA.16816.F32 R128, R8.reuse, R76, R4 ;  /* 0x0000004c0880723c */ /* 0x040fec0000001804 */
[----:B------:R-:W-:Y:S01]  /*a580*/  HMMA.16816.F32 R120, R8, R72, R40 ;  /* 0x000000480878723c */ /* 0x000fe20000001828 */
[----:B------:R-:W-:-:S02]  /*a590*/  LOP3.LUT R6, R221, R212, R2, 0x96, !PT ;  /* 0x000000d4dd067212 */ /* 0x000fc400078e9602 */
[----:B------:R-:W-:Y:S02]  /*a5a0*/  LOP3.LUT R5, R3, R213, R214, 0x96, !PT ;  /* 0x000000d503057212 */ /* 0x000fe400078e96d6 */
[----:B------:R-:W-:Y:S01]  /*a5b0*/  LOP3.LUT R4, R145, R212, R2, 0x96, !PT ;  /* 0x000000d491047212 */ /* 0x000fe200078e9602 */
[----:B------:R-:W-:Y:S01]  /*a5c0*/  IMAD.WIDE.U32 R2, R0, -0x2daee0ad, RZ ;  /* 0xd2511f5300027825 */ /* 0x000fe200078e00ff */
[-C--:B-1----:R-:W-:Y:S03]  /*a5d0*/  HMMA.16816.F32 R224, R20, R104.reuse, R44 ;  /* 0x0000006814e0723c */ /* 0x082fe6000000182c */
[----:B------:R-:W-:Y:S01]  /*a5e0*/  IMAD.WIDE.U32 R36, R6, -0x2daee0ad, RZ ;  /* 0xd2511f5306247825 */ /* 0x000fe200078e00ff */
[----:B------:R-:W-:Y:S02]  /*a5f0*/  LOP3.LUT R7, R3, R141, R180, 0x96, !PT ;  /* 0x0000008d03077212 */ /* 0x000fe400078e96b4 */
[----:B------:R-:W-:Y:S01]  /*a600*/  HMMA.16816.F32 R212, R8, R104, R16 ;  /* 0x0000006808d4723c */ /* 0x000fe20000001810 */
[----:B------:R-:W-:Y:S01]  /*a610*/  IMAD.WIDE.U32 R40, R4, -0x2daee0ad, RZ ;  /* 0xd2511f5304287825 */ /* 0x000fe200078e00ff */
[----:B------:R-:W-:-:S03]  /*a620*/  LOP3.LUT R6, R37, R252, R2, 0x96, !PT ;  /* 0x000000fc25067212 */ /* 0x000fc600078e9602 */
[----:B------:R-:W-:-:S04]  /*a630*/  IMAD.WIDE.U32 R2, R5, -0x2daee0ad, RZ ;  /* 0xd2511f5305027825 */ /* 0x000fc800078e00ff */
[----:B------:R-:W-:Y:S01]  /*a640*/  IMAD.WIDE.U32 R18, R6, -0x326172a9, RZ ;  /* 0xcd9e8d5706127825 */ /* 0x000fe200078e00ff */
[----:B------:R-:W-:Y:S02]  /*a650*/  LOP3.LUT R4, R3, R141, R146, 0x96, !PT ;  /* 0x0000008d03047212 */ /* 0x000fe400078e9692 */
[----:B------:R-:W-:Y:S01]  /*a660*/  LOP3.LUT R0, R41, R252, R2, 0x96, !PT ;  /* 0x000000fc29007212 */ /* 0x000fe200078e9602 */
        /* <DEDUP_REMOVED lines=57> */
[----:B------:R-:W-:Y:S02]  /*aa00*/  LOP3.LUT R6, R42, 0xff, RZ, 0xc0, !PT ;  /* 0x000000ff2a067812 */ /* 0x000fe400078ec0ff */
[----:B------:R-:W-:-:S02]  /*aa10*/  SHF.R.U32.HI R3, RZ, 0x8, R17 ;  /* 0x00000008ff037819 */ /* 0x000fc40000011611 */
[----:B------:R-:W-:Y:S02]  /*aa20*/  PRMT R62, R2, 0x5410, R18 ;  /* 0x00005410023e7816 */ /* 0x000fe40000000012 */
[----:B------:R-:W-:Y:S01]  /*aa30*/  LOP3.LUT R2, R4, 0xffff, RZ, 0xc0, !PT ;  /* 0x0000ffff04027812 */ /* 0x000fe200078ec0ff */
[----:B------:R-:W-:Y:S01]  /*aa40*/  HMMA.16816.F32 R16, R24, R48, RZ ;  /* 0x000000301810723c */ /* 0x000fe200000018ff */
[----:B------:R-:W-:Y:S02]  /*aa50*/  PRMT R65, R43, 0x5410, R7 ;  /* 0x000054102b417816 */ /* 0x000fe40000000007 */
[----:B------:R-:W-:Y:S02]  /*aa60*/  PRMT R64, R6, 0x5410, R44 ;  /* 0x0000541006407816 */ /* 0x000fe4000000002c */
[----:B------:R-:W-:Y:S01]  /*aa70*/  PRMT R63, R37, 0x5410, R3 ;  /* 0x00005410253f7816 */ /* 0x000fe20000000003 */
[----:B------:R-:W-:Y:S01]  /*aa80*/  LDSM.16.MT88.4 R44, [R188+0xb000] ;  /* 0x00b00000bc2c783b */ /* 0x000fe20000004200 */
[----:B------:R-:W-:-:S02]  /*aa90*/  SHF.R.U32.HI R3, RZ, 0x10, R4 ;  /* 0x00000010ff037819 */ /* 0x000fc40000011604 */
[----:B------:R-:W-:Y:S02]  /*aaa0*/  LOP3.LUT R7, R4, 0xff, RZ, 0xc0, !PT ;  /* 0x000000ff04077812 */ /* 0x000fe400078ec0ff */
[----:B------:R-:W-:Y:S02]  /*aab0*/  SHF.R.U32.HI R6, RZ, 0x18, R4 ;  /* 0x00000018ff067819 */ /* 0x000fe40000011604 */
[----:B------:R-:W-:Y:S02]  /*aac0*/  SHF.R.U32.HI R4, RZ, 0x8, R2 ;  /* 0x00000008ff047819 */ /* 0x000fe40000011602 */
[----:B------:R-:W-:Y:S01]  /*aad0*/  SHF.R.U32.HI R2, RZ, 0x8, R36 ;  /* 0x00000008ff027819 */ /* 0x000fe20000011624 */
[----:B------:R-:W-:Y:S01]  /*aae0*/  FADD.FTZ R36, R164, R96 ;  /* 0x00000060a4247221 */ /* 0x000fe20000010000 */
[----:B------:R-:W-:Y:S02]  /*aaf0*/  LOP3.LUT R3, R3, 0xff, RZ, 0xc0, !PT ;  /* 0x000000ff03037812 */ /* 0x000fe400078ec0ff */
[----:B------:R-:W-:-:S02]  /*ab00*/  PRMT R61, R7, 0x5410, R4 ;  /* 0x00005410073d7816 */ /* 0x000fc40000000004 */
[----:B------:R-:W-:Y:S02]  /*ab10*/  LOP3.LUT R4, R39, 0xff, RZ, 0xc0, !PT ;  /* 0x000000ff27047812 */ /* 0x000fe400078ec0ff */
[----:B------:R-:W-:Y:S02]  /*ab20*/  PRMT R59, R38, 0x5410, R2 ;  /* 0x00005410263b7816 */ /* 0x000fe40000000002 */
[----:B------:R-:W-:Y:S02]  /*ab30*/  PRMT R60, R3, 0x5410, R6 ;  /* 0x00005410033c7816 */ /* 0x000fe40000000006 */
[----:B------:R-:W-:Y:S02]  /*ab40*/  LOP3.LUT R2, R5, 0xffff, RZ, 0xc0, !PT ;  /* 0x0000ffff05027812 */ /* 0x000fe400078ec0ff */
[----:B------:R-:W-:Y:S02]  /*ab50*/  SHF.R.U32.HI R6, RZ, 0x10, R5 ;  /* 0x00000010ff067819 */ /* 0x000fe40000011605 */
[----:B------:R-:W-:-:S02]  /*ab60*/  PRMT R52, R4, 0x5410, R40 ;  /* 0x0000541004347816 */ /* 0x000fc40000000028 */
[----:B------:R-:W1:Y:S01]  /*ab70*/  LDSM.16.MT88.4 R40, [R174+0xb400] ;  /* 0x00b40000ae28783b */ /* 0x000e620000004200 */
[----:B------:R-:W-:Y:S02]  /*ab80*/  LOP3.LUT R7, R5, 0xff, RZ, 0xc0, !PT ;  /* 0x000000ff05077812 */ /* 0x000fe400078ec0ff */
[----:B------:R-:W-:Y:S02]  /*ab90*/  SHF.R.U32.HI R3, RZ, 0x8, R2 ;  /* 0x00000008ff037819 */ /* 0x000fe40000011602 */
[----:B------:R-:W-:Y:S02]  /*aba0*/  SHF.R.U32.HI R5, RZ, 0x18, R5 ;  /* 0x00000018ff057819 */ /* 0x000fe40000011605 */
[----:B------:R-:W-:Y:S02]  /*abb0*/  LOP3.LUT R2, R6, 0xff, RZ, 0xc0, !PT ;  /* 0x000000ff06027812 */ /* 0x000fe400078ec0ff */
[----:B------:R-:W-:Y:S02]  /*abc0*/  SHF.R.U32.HI R4, RZ, 0x10, R0 ;  /* 0x00000010ff047819 */ /* 0x000fe40000011600 */
[----:B------:R-:W-:-:S02]  /*abd0*/  PRMT R57, R2, 0x5410, R5 ;  /* 0x0000541002397816 */ /* 0x000fc40000000005 */
[C---:B------:R-:W-:Y:S02]  /*abe0*/  LOP3.LUT R2, R0.reuse, 0xffff, RZ, 0xc0, !PT ;  /* 0x0000ffff00027812 */ /* 0x040fe400078ec0ff */
[----:B------:R-:W-:Y:S02]  /*abf0*/  LOP3.LUT R5, R0, 0xff, RZ, 0xc0, !PT ;  /* 0x000000ff00057812 */ /* 0x000fe400078ec0ff */
[----:B------:R-:W-:Y:S02]  /*ac00*/  SHF.R.U32.HI R2, RZ, 0x8, R2 ;  /* 0x00000008ff027819 */ /* 0x000fe40000011602 */
[----:B------:R-:W-:Y:S02]  /*ac10*/  PRMT R58, R7, 0x5410, R3 ;  /* 0x00005410073a7816 */ /* 0x000fe40000000003 */
[----:B------:R-:W-:Y:S02]  /*ac20*/  SHF.R.U32.HI R3, RZ, 0x18, R0 ;  /* 0x00000018ff037819 */ /* 0x000fe40000011600 */
[----:B------:R-:W-:-:S02]  /*ac30*/  LOP3.LUT R0, R4, 0xff, RZ, 0xc0, !PT ;  /* 0x000000ff04007812 */ /* 0x000fc400078ec0ff */
[----:B------:R-:W-:Y:S01]  /*ac40*/  PRMT R56, R5, 0x5410, R2 ;  /* 0x0000541005387816 */ /* 0x000fe20000000002 */
[----:B------:R-:W-:Y:S01]  /*ac50*/  FADD.FTZ R2, R183, R97 ;  /* 0x00000061b7027221 */ /* 0x000fe20000010000 */
[----:B------:R-:W-:Y:S01]  /*ac60*/  HMMA.16816.F32 R4, R12, R48, RZ ;  /* 0x000000300c04723c */ /* 0x000fe200000018ff */
[----:B------:R-:W-:Y:S01]  /*ac70*/  PRMT R55, R0, 0x5410, R3 ;  /* 0x0000541000377816 */ /* 0x000fe20000000003 */
[----:B------:R-:W-:Y:S01]  /*ac80*/  FADD.FTZ R0, R157, R99 ;  /* 0x000000639d007221 */ /* 0x000fe20000010000 */
[----:B------:R-:W-:Y:S01]  /*ac90*/  FADD.FTZ R37, R238, R2 ;  /* 0x00000002ee257221 */ /* 0x000fe20000010000 */
[----:B------:R-:W-:Y:S01]  /*aca0*/  FADD.FTZ R2, R179, R36 ;  /* 0x00000024b3027221 */ /* 0x000fe20000010000 */
[----:B------:R-:W-:Y:S01]  /*acb0*/  FADD.FTZ R3, R182, R98 ;  /* 0x00000062b6037221 */ /* 0x000fe20000010000 */
[----:B------:R-:W-:Y:S01]  /*acc0*/  FADD.FTZ R0, R158, R0 ;  /* 0x000000009e007221 */ /* 0x000fe20000010000 */
[--C-:B------:R-:W-:Y:S02]  /*acd0*/  HSET2.LE.AND R52, R52, R70.reuse, PT ;  /* 0x0000004634347233 */ /* 0x100fe40003803000 */
[----:B------:R-:W-:Y:S01]  /*ace0*/  FADD.FTZ R3, R237, R3 ;  /* 0x00000003ed037221 */ /* 0x000fe20000010000 */
[----:B------:R-:W-:Y:S01]  /*acf0*/  FADD.FTZ R0, R135, R0 ;  /* 0x0000000087007221 */ /* 0x000fe20000010000 */
[--C-:B------:R-:W-:Y:S01]  /*ad00*/  HSET2.LE.AND R49, R59, R70.reuse, PT ;  /* 0x000000463b317233 */ /* 0x100fe20003803000 */
[----:B-1----:R-:W-:Y:S01]  /*ad10*/  HMMA.16816.F32 R180, R20, R40, R16 ;  /* 0x0000002814b4723c */ /* 0x002fe20000001810 */
[----:B------:R-:W-:-:S02]  /*ad20*/  HSET2.LE.AND R48, R55, R70, PT ;  /* 0x0000004637307233 */ /* 0x000fc40003803000 */
[----:B------:R-:W-:Y:S02]  /*ad30*/  LOP3.LUT R95, R117, R52, RZ, 0xc0, !PT ;  /* 0x00000034755f7212 */ /* 0x000fe400078ec0ff */
[----:B------:R-:W-:Y:S01]  /*ad40*/  LOP3.LUT R94, R116, R49, RZ, 0xc0, !PT ;  /* 0x00000031745e7212 */ /* 0x000fe200078ec0ff */
[----:B------:R-:W-:Y:S01]  /*ad50*/  HMMA.16816.F32 R16, R24, R44, RZ ;  /* 0x0000002c1810723c */ /* 0x000fe200000018ff */
[----:B------:R-:W-:-:S05]  /*ad60*/  LOP3.LUT R93, R118, R48, RZ, 0xc0, !PT ;  /* 0x00000030765d7212 */ /* 0x000fca00078ec0ff */
[----:B------:R-:W-:Y:S07]  /*ad70*/  HMMA.16816.F32 R164, R8, R40, R4 ;  /* 0x0000002808a4723c */ /* 0x000fee0000001804 */
[----:B------:R-:W-:Y:S01]  /*ad80*/  FADD.FTZ R4, R231, R37 ;  /* 0x00000025e7047221 */ /* 0x000fe20000010000 */
[----:B------:R-:W-:Y:S01]  /*ad90*/  FADD.FTZ R5, R229, R3 ;  /* 0x00000003e5057221 */ /* 0x000fe20000010000 */
[----:B------:R-:W1:Y:S01]  /*ada0*/  LDSM.16.MT88.4 R36, [R188+0xb400] ;  /* 0x00b40000bc24783b */ /* 0x000e620000004200 */
[----:B------:R-:W-:Y:S01]  /*adb0*/  FADD.FTZ R3, R159, R2 ;  /* 0x000000029f037221 */ /* 0x000fe20000010000 */
        /* <DEDUP_REMOVED lines=8> */
[--C-:B------:R-:W-:Y:S01]  /*ae40*/  HSET2.LE.AND R0, R69, R70.reuse, PT ;  /* 0x0000004645007233 */ /* 0x100fe20003803000 */
[----:B------:R-:W-:Y:S01]  /*ae50*/  FADD.FTZ R105, R211, R54 ;  /* 0x00000036d3697221 */ /* 0x000fe20000010000 */
[--C-:B------:R-:W-:Y:S01]  /*ae60*/  HSET2.LE.AND R2, R68, R70.reuse, PT ;  /* 0x0000004644027233 */ /* 0x100fe20003803000 */
[----:B------:R-:W-:Y:S01]  /*ae70*/  FADD.FTZ R104, R124, R53 ;  /* 0x000000357c687221 */ /* 0x000fe20000010000 */
[--C-:B------:R-:W-:Y:S01]  /*ae80*/  HSET2.LE.AND R40, R64, R70.reuse, PT ;  /* 0x0000004640287233 */ /* 0x100fe20003803000 */
[----:B------:R-:W-:Y:S01]  /*ae90*/  HMMA.16816.F32 R52, R12, R50, RZ ;  /* 0x000000320c34723c */ /* 0x000fe200000018ff */
[----:B------:R-:W-:-:S02]  /*aea0*/  HSET2.LE.AND R3, R63, R70, PT ;  /* 0x000000463f037233 */ /* 0x000fc40003803000 */
[--C-:B------:R-:W-:Y:S02]  /*aeb0*/  HSET2.LE.AND R41, R61, R70.reuse, PT ;  /* 0x000000463d297233 */ /* 0x100fe40003803000 */
[--C-:B------:R-:W-:Y:S01]  /*aec0*/  HSET2.LE.AND R44, R60, R70.reuse, PT ;  /* 0x000000463c2c7233 */ /* 0x100fe20003803000 */
[----:B------:R-:W-:Y:S01]  /*aed0*/  HMMA.16816.F32 R48, R24, R50, RZ ;  /* 0x000000321830723c */ /* 0x000fe200000018ff */
[----:B------:R-:W-:Y:S02]  /*aee0*/  HSET2.LE.AND R45, R56, R70, PT ;  /* 0x00000046382d7233 */ /* 0x000fe40003803000 */
[----:B------:R-:W-:Y:S01]  /*aef0*/  LOP3.LUT R98, R151, R3, RZ, 0xc0, !PT ;  /* 0x0000000397627212 */ /* 0x000fe200078ec0ff */
[----:B------:R-:W-:Y:S02]  /*af00*/  FADD.FTZ R3, R236, R105 ;  /* 0x00000069ec037221 */ /* 0x000fe40000010000 */
[----:B------:R-:W-:-:S12]  /*af10*/  LOP3.LUT R92, R119, R45, RZ, 0xc0, !PT ;  /* 0x0000002d775c7212 */ /* 0x000fd800078ec0ff */
[----:B------:R-:W-:Y:S06]  /*af20*/  HMMA.16816.F32 R144, R8, R42, R52 ;  /* 0x0000002a0890723c */ /* 0x000fec0000001834 */
[-C--:B-1----:R-:W-:Y:S06]  /*af30*/  HMMA.16816.F32 R176, R20, R36.reuse, R16 ;  /* 0x0000002414b0723c */ /* 0x082fec0000001810 */
[----:B------:R-:W-:Y:S01]  /*af40*/  HMMA.16816.F32 R156, R8, R36, R4 ;  /* 0x00000024089c723c */ /* 0x000fe20000001804 */
[----:B------:R-:W-:Y:S01]  /*af50*/  LOP3.LUT R18, R210, R0, RZ, 0xc0, !PT ;  /* 0x00000000d2127212 */ /* 0x000fe200078ec0ff */
[----:B------:R-:W-:Y:S01]  /*af60*/  FADD.FTZ R0, R243, R185 ;  /* 0x000000b9f3007221 */ /* 0x000fe20000010000 */
[----:B------:R-:W-:Y:S01]  /*af70*/  LOP3.LUT R19, R195, R2, RZ, 0xc0, !PT ;  /* 0x00000002c3137212 */ /* 0x000fe200078ec0ff */
[----:B------:R-:W-:-:S02]  /*af80*/  FADD.FTZ R2, R244, R186 ;  /* 0x000000baf4027221 */ /* 0x000fc40000010000 */
[----:B------:R-:W-:Y:S01]  /*af90*/  HMMA.16816.F32 R48, R20, R42, R48 ;  /* 0x0000002a1430723c */ /* 0x000fe20000001830 */
[--C-:B------:R-:W-:Y:S02]  /*afa0*/  HSET2.LE.AND R5, R67, R70.reuse, PT ;  /* 0x0000004643057233 */ /* 0x100fe40003803000 */
[--C-:B------:R-:W-:Y:S02]  /*afb0*/  HSET2.LE.AND R6, R66, R70.reuse, PT ;  /* 0x0000004642067233 */ /* 0x100fe40003803000 */
[--C-:B------:R-:W-:Y:S02]  /*afc0*/  HSET2.LE.AND R37, R65, R70.reuse, PT ;  /* 0x0000004641257233 */ /* 0x100fe40003803000 */
[--C-:B------:R-:W-:Y:S01]  /*afd0*/  HSET2.LE.AND R4, R62, R70.reuse, PT ;  /* 0x000000463e047233 */ /* 0x100fe20003803000 */
[----:B------:R-:W-:Y:S01]  /*afe0*/  HMMA.16816.F32 R64, R12, R82, RZ ;  /* 0x000000520c40723c */ /* 0x000fe200000018ff */
[--C-:B------:R-:W-:Y:S02]  /*aff0*/  HSET2.LE.AND R7, R58, R70.reuse, PT ;  /* 0x000000463a077233 */ /* 0x100fe40003803000 */
[----:B------:R-:W-:-:S02]  /*b000*/  HSET2.LE.AND R36, R57, R70, PT ;  /* 0x0000004639247233 */ /* 0x000fc40003803000 */
        /* <DEDUP_REMOVED lines=12> */
[----:B------:R-:W-:Y:S01]  /*b0d0*/  IADD3 R194, P0, R34, -0x80, RZ ;  /* 0xffffff8022c27810 */ /* 0x000fe20007f1e0ff */
[----:B------:R-:W-:Y:S03]  /*b0e0*/  HMMA.16816.F32 R12, R12, R46, RZ ;  /* 0x0000002e0c0c723c */ /* 0x000fe600000018ff */
[----:B------:R-:W-:-:S03]  /*b0f0*/  IADD3.X R195, R35, -0x1, RZ, P0, !PT ;  /* 0xffffffff23c37810 */ /* 0x000fc600007fe4ff */
[C---:B------:R-:W-:Y:S06]  /*b100*/  HMMA.16816.F32 R68, R8.reuse, R86, R68 ;  /* 0x000000560844723c */ /* 0x040fec0000001844 */
[C---:B------:R-:W-:Y:S06]  /*b110*/  HMMA.16816.F32 R64, R8.reuse, R78, R64 ;  /* 0x0000004e0840723c */ /* 0x040fec0000001840 */
[C---:B------:R-:W-:Y:S06]  /*b120*/  HMMA.16816.F32 R60, R8.reuse, R74, R60 ;  /* 0x0000004a083c723c */ /* 0x040fec000000183c */
[C---:B------:R-:W-:Y:S06]  /*b130*/  HMMA.16816.F32 R148, R8.reuse, R106, R56 ;  /* 0x0000006a0894723c */ /* 0x040fec0000001838 */
[----:B------:R-:W-:Y:S06]  /*b140*/  HMMA.16816.F32 R140, R8, R38, R12 ;  /* 0x00000026088c723c */ /* 0x000fec000000180c */
[C---:B------:R-:W-:Y:S06]  /*b150*/  HMMA.16816.F32 R8, R24.reuse, R114, RZ ;  /* 0x000000721808723c */ /* 0x040fec00000018ff */
[----:B------:R-:W-:Y:S01]  /*b160*/  HMMA.16816.F32 R12, R24, R82, RZ ;  /* 0x00000052180c723c */ /* 0x000fe200000018ff */
[----:B------:R-:W-:-:S15]  /*b170*/  LDSM.16.MT88.4 R80, [R174+0xbc00] ;  /* 0x00bc0000ae50783b */ /* 0x000fde0000004200 */
[----:B------:R-:W-:-:S02]  /*b180*/  NOP ;  /* 0x0000000000007918 */ /* 0x000fc40000000000 */
[----:B------:R-:W-:Y:S06]  /*b190*/  HMMA.16816.F32 R56, R20, R86, R8 ;  /* 0x000000561438723c */ /* 0x000fec0000001808 */
[----:B------:R-:W-:Y:S06]  /*b1a0*/  HMMA.16816.F32 R8, R24, R90, RZ ;  /* 0x0000005a1808723c */ /* 0x000fec00000018ff */
[----:B------:R-:W-:Y:S01]  /*b1b0*/  HMMA.16816.F32 R76, R20, R78, R12 ;  /* 0x0000004e144c723c */ /* 0x000fe2000000180c */
[----:B------:R-:W1:-:S15]  /*b1c0*/  LDSM.16.MT88.4 R12, [R188+0x9800] ;  /* 0x00980000bc0c783b */ /* 0x000e5e0000004200 */
[----:B------:R-:W-:-:S02]  /*b1d0*/  NOP ;  /* 0x0000000000007918 */ /* 0x000fc40000000000 */
[----:B------:R-:W-:Y:S06]  /*b1e0*/  HMMA.16816.F32 R52, R20, R74, R8 ;  /* 0x0000004a1434723c */ /* 0x000fec0000001808 */
[C---:B------:R-:W-:Y:S06]  /*b1f0*/  HMMA.16816.F32 R8, R24.reuse, R110, RZ ;  /* 0x0000006e1808723c */ /* 0x040fec00000018ff */
[----:B------:R-:W-:Y:S06]  /*b200*/  HMMA.16816.F32 R24, R24, R46, RZ ;  /* 0x0000002e1818723c */ /* 0x000fec00000018ff */
[-C--:B-1----:R-:W-:Y:S06]  /*b210*/  HMMA.16816.F32 R160, R16, R12.reuse, R160 ;  /* 0x0000000c10a0723c */ /* 0x082fec00000018a0 */
[----:B------:R-:W-:Y:S06]  /*b220*/  HMMA.16816.F32 R128, R4, R12, R128 ;  /* 0x0000000c0480723c */ /* 0x000fec0000001880 */
[C---:B------:R-:W-:Y:S01]  /*b230*/  HMMA.16816.F32 R44, R20.reuse, R106, R8 ;  /* 0x0000006a142c723c */ /* 0x040fe20000001808 */
[----:B------:R-:W1:Y:S05]  /*b240*/  LDSM.16.MT88.4 R8, [R174+0xa800] ;  /* 0x00a80000ae08783b */ /* 0x000e6a0000004200 */
[----:B------:R-:W-:Y:S01]  /*b250*/  HMMA.16816.F32 R24, R20, R38, R24 ;  /* 0x000000261418723c */ /* 0x000fe20000001818 */
[----:B------:R-:W2:Y:S05]  /*b260*/  LDSM.16.MT88.4 R20, [R174+0x9800] ;  /* 0x00980000ae14783b */ /* 0x000eaa0000004200 */
[----:B------:R-:W-:Y:S06]  /*b270*/  HMMA.16816.F32 R124, R4, R14, R64 ;  /* 0x0000000e047c723c */ /* 0x000fec0000001840 */
[C---:B-1----:R-:W-:Y:S06]  /*b280*/  HMMA.16816.F32 R152, R16.reuse, R8, R152 ;  /* 0x000000081098723c */ /* 0x042fec0000001898 */
[C---:B--2---:R-:W-:Y:S06]  /*b290*/  HMMA.16816.F32 R36, R16.reuse, R22, R56 ;  /* 0x000000161024723c */ /* 0x044fec0000001838 */
[-C--:B------:R-:W-:Y:S06]  /*b2a0*/  HMMA.16816.F32 R168, R16, R20.reuse, R168 ;  /* 0x0000001410a8723c */ /* 0x080fec00000018a8 */
[C---:B------:R-:W-:Y:S06]  /*b2b0*/  HMMA.16816.F32 R136, R4.reuse, R20, R136 ;  /* 0x000000140488723c */ /* 0x040fec0000001888 */
[----:B------:R-:W-:Y:S01]  /*b2c0*/  HMMA.16816.F32 R132, R4, R22, R68 ;  /* 0x000000160484723c */ /* 0x000fe20000001844 */
[----:B------:R-:W1:Y:S05]  /*b2d0*/  LDSM.16.MT88.4 R20, [R188+0xa800] ;  /* 0x00a80000bc14783b */ /* 0x000e6a0000004200 */
[----:B------:R-:W-:Y:S01]  /*b2e0*/  HMMA.16816.F32 R56, R16, R14, R76 ;  /* 0x0000000e1038723c */ /* 0x000fe2000000184c */
[----:B------:R-:W2:Y:S05]  /*b2f0*/  LDSM.16.MT88.4 R12, [R174+0xb800] ;  /* 0x00b80000ae0c783b */ /* 0x000eaa0000004200 */
[C---:B------:R-:W-:Y:S06]  /*b300*/  HMMA.16816.F32 R120, R4.reuse, R8, R120 ;  /* 0x000000080478723c */ /* 0x040fec0000001878 */
[-C--:B------:R-:W-:Y:S06]  /*b310*/  HMMA.16816.F32 R116, R4, R10.reuse, R60 ;  /* 0x0000000a0474723c */ /* 0x080fec000000183c */
[----:B------:R-:W-:Y:S01]  /*b320*/  HMMA.16816.F32 R52, R16, R10, R52 ;  /* 0x0000000a1034723c */ /* 0x000fe20000001834 */
[----:B------:R-:W3:Y:S05]  /*b330*/  LDSM.16.MT88.4 R8, [R188+0xb800] ;  /* 0x00b80000bc08783b */ /* 0x000eea0000004200 */
[C---:B-1----:R-:W-:Y:S06]  /*b340*/  HMMA.16816.F32 R112, R4.reuse, R20, R212 ;  /* 0x000000140470723c */ /* 0x042fec00000018d4 */
[C---:B--2---:R-:W-:Y:S01]  /*b350*/  HMMA.16816.F32 R72, R4.reuse, R12, R164 ;  /* 0x0000000c0448723c */ /* 0x044fe200000018a4 */
[----:B------:R-:W-:Y:S05]  /*b360*/  LDSM.16.MT88.4 R164, [R174+0x9c00] ;  /* 0x009c0000aea4783b */ /* 0x000fea0000004200 */
[C---:B------:R-:W-:Y:S01]  /*b370*/  HMMA.16816.F32 R108, R4.reuse, R22, R148 ;  /* 0x00000016046c723c */ /* 0x040fe20000001894 */
[----:B------:R-:W-:Y:S05]  /*b380*/  LDSM.16.MT88.4 R148, [R174+0xac00] ;  /* 0x00ac0000ae94783b */ /* 0x000fea0000004200 */
[C---:B------:R-:W-:Y:S06]  /*b390*/  HMMA.16816.F32 R76, R4.reuse, R14, R144 ;  /* 0x0000000e044c723c */ /* 0x040fec0000001890 */
[C---:B---3--:R-:W-:Y:S01]  /*b3a0*/  HMMA.16816.F32 R88, R4.reuse, R8, R156 ;  /* 0x000000080458723c */ /* 0x048fe2000000189c */
[----:B------:R-:W-:Y:S05]  /*b3b0*/  LDSM.16.MT88.4 R156, [R188+0x9c00] ;  /* 0x009c0000bc9c783b */ /* 0x000fea0000004200 */
[----:B------:R-:W-:Y:S01]  /*b3c0*/  HMMA.16816.F32 R40, R4, R10, R140 ;  /* 0x0000000a0428723c */ /* 0x000fe2000000188c */
[----:B------:R-:W1:Y:S04]  /*b3d0*/  LDSM.16.MT88.4 R4, [R188+0xbc00] ;  /* 0x00bc0000bc04783b */ /* 0x000e680000004200 */
[----:B------:R-:W2:Y:S01]  /*b3e0*/  LDSM.16.MT88.4 R140, [R188+0xac00] ;  /* 0x00ac0000bc8c783b */ /* 0x000ea20000004200 */
[C---:B------:R-:W-:Y:S06]  /*b3f0*/  HMMA.16816.F32 R84, R16.reuse, R8, R176 ;  /* 0x000000081054723c */ /* 0x040fec00000018b0 */
[C---:B------:R-:W-:Y:S06]  /*b400*/  HMMA.16816.F32 R144, R16.reuse, R20, R224 ;  /* 0x000000141090723c */ /* 0x040fec00000018e0 */
[C---:B------:R-:W-:Y:S06]  /*b410*/  HMMA.16816.F32 R68, R16.reuse, R12, R180 ;  /* 0x0000000c1044723c */ /* 0x040fec00000018b4 */
[C---:B------:R-:W-:Y:S06]  /*b420*/  HMMA.16816.F32 R44, R16.reuse, R22, R44 ;  /* 0x00000016102c723c */ /* 0x040fec000000182c */
[C---:B------:R-:W-:Y:S06]  /*b430*/  HMMA.16816.F32 R48, R16.reuse, R14, R48 ;  /* 0x0000000e1030723c */ /* 0x040fec0000001830 */
[----:B------:R-:W-:Y:S06]  /*b440*/  HMMA.16816.F32 R24, R16, R10, R24 ;  /* 0x0000000a1018723c */ /* 0x000fec0000001818 */
[-C--:B-1----:R-:W-:Y:S06]  /*b450*/  HMMA.16816.F32 R88, R92, R4.reuse, R88 ;  /* 0x000000045c58723c */ /* 0x082fec0000001858 */
[C---:B------:R-:W-:Y:S06]  /*b460*/  HMMA.16816.F32 R84, R96.reuse, R4, R84 ;  /* 0x000000046054723c */ /* 0x040fec0000001854 */
[-C--:B------:R-:W-:Y:S01]  /*b470*/  HMMA.16816.F32 R168, R96, R164.reuse, R168 ;  /* 0x000000a460a8723c */ /* 0x080fe200000018a8 */
        /* <DEDUP_REMOVED lines=18> */
[C---:B--2---:R-:W-:Y:S06]  /*b5a0*/  HMMA.16816.F32 R112, R92.reuse, R140, R112 ;  /* 0x0000008c5c70723c */ /* 0x044fec0000001870 */
        /* <DEDUP_REMOVED lines=20> */
[----:B------:R-:W5:Y:S04]  /*b6f0*/  LDL R228, [R1+0x134] ;  /* 0x0001340001e47983 */ /* 0x000f680000100800 */
[----:B------:R-:W5:Y:S01]  /*b700*/  LDL.64 R230, [R1+0x190] ;  /* 0x0001900001e67983 */ /* 0x000f620000100a00 */
[----:B------:R-:W-:Y:S05]  /*b710*/  WARPSYNC.ALL ;  /* 0x0000000000007948 */ /* 0x000fea0003800000 */
[----:B------:R-:W-:Y:S01]  /*b720*/  IMAD.MOV.U32 R211, RZ, RZ, R251 ;  /* 0x000000ffffd37224 */ /* 0x000fe200078e00fb */
[----:B------:R-:W-:Y:S01]  /*b730*/  BAR.SYNC.DEFER_BLOCKING 0x0 ;  /* 0x0000000000007b1d */ /* 0x000fe20000010000 */
[----:B--2---:R-:W-:Y:S01]  /*b740*/  VIADD R216, R229, 0xfffffffe ;  /* 0xfffffffee5d87836 */ /* 0x004fe20000000000 */
[----:B---3--:R-:W-:-:S02]  /*b750*/  ISETP.GE.AND P3, PT, R237, R203, PT ;  /* 0x000000cbed00720c */ /* 0x008fc40003f66270 */
[-C--:B----4-:R-:W-:Y:S02]  /*b760*/  ISETP.GE.AND P2, PT, R238, R203.reuse, PT ;  /* 0x000000cbee00720c */ /* 0x090fe40003f46270 */
[----:B-----5:R-:W-:Y:S01]  /*b770*/  ISETP.GE.AND P4, PT, R228, R203, PT ;  /* 0x000000cbe400720c */ /* 0x020fe20003f86270 */
[----:B------:R-:W-:Y:S01]  /*b780*/  IMAD R0, R250, R216, RZ ;  /* 0x000000d8fa007224 */ /* 0x000fe200078e02ff */
[----:B------:R-:W-:Y:S01]  /*b790*/  SHF.R.S32.HI R4, RZ, 0x1f, R216 ;  /* 0x0000001fff047819 */ /* 0x000fe200000114d8 */
[----:B------:R-:W-:-:S04]  /*b7a0*/  IMAD.WIDE.U32 R2, R216, R247, R230 ;  /* 0x000000f7d8027225 */ /* 0x000fc800078e00e6 */
[----:B------:R-:W-:Y:S02]  /*b7b0*/  IMAD R0, R4, R247, R0 ;  /* 0x000000f704007224 */ /* 0x000fe400078e0200 */
[CC--:B------:R-:W-:Y:S02]  /*b7c0*/  @!P3 LEA R10, P1, R2.reuse, R222.reuse, 0x1 ;  /* 0x000000de020ab211 */ /* 0x0c0fe400078208ff */
[CC--:B------:R-:W-:Y:S01]  /*b7d0*/  @!P2 LEA R8, P0, R2.reuse, R222.reuse, 0x1 ;  /* 0x000000de0208a211 */ /* 0x0c0fe200078008ff */
[----:B------:R-:W-:Y:S01]  /*b7e0*/  IMAD.IADD R3, R3, 0x1, R0 ;  /* 0x0000000103037824 */ /* 0x000fe200078e0200 */
[----:B------:R-:W-:Y:S02]  /*b7f0*/  @!P4 LEA R12, P6, R2, R222, 0x1 ;  /* 0x000000de020cc211 */ /* 0x000fe400078c08ff */
[----:B------:R-:W-:Y:S02]  /*b800*/  IADD3 R0, P5, R248, R2, RZ ;  /* 0x00000002f8007210 */ /* 0x000fe40007fbe0ff */
[----:B------:R-:W-:-:S02]  /*b810*/  @!P4 LEA.HI.X R13, R2, R223, R3, 0x1, P6 ;  /* 0x000000df020dc211 */ /* 0x000fc400030f0c03 */
[CCC-:B------:R-:W-:Y:S02]  /*b820*/  @!P3 LEA.HI.X R11, R2.reuse, R223.reuse, R3.reuse, 0x1, P1 ;  /* 0x000000df020bb211 */ /* 0x1c0fe400008f0c03 */
        /* <DEDUP_REMOVED lines=41> */
[----:B------:R-:W5:Y:S04]  /*bac0*/  LDSM.16.M88.4 R48, [R175+0x6800] ;  /* 0x00680000af30783b */ /* 0x000f680000000200 */
[----:B-1----:R-:W1:Y:S04]  /*bad0*/  LDSM.16.M88.4 R12, [R190+0x1000] ;  /* 0x00100000be0c783b */ /* 0x002e680000000200 */
[----:B------:R-:W4:Y:S04]  /*bae0*/  LDSM.16.M88.4 R44, [R175+0x6c00] ;  /* 0x006c0000af2c783b */ /* 0x000f280000000200 */
[----:B--2---:R-:W-:Y:S04]  /*baf0*/  LDSM.16.M88.4 R8, [R191] ;  /* 0x00000000bf08783b */ /* 0x004fe80000000200 */
[----:B------:R-:W2:Y:S04]  /*bb00*/  LDSM.16.M88.4 R24, [R189+0x6800] ;  /* 0x00680000bd18783b */ /* 0x000ea80000000200 */
[----:B---3--:R-:W3:Y:S04]  /*bb10*/  LDSM.16.M88.4 R4, [R191+0x1000] ;  /* 0x00100000bf04783b */ /* 0x008ee80000000200 */
[----:B------:R-:W3:Y:S04]  /*bb20*/  LDSM.16.M88.4 R20, [R189+0x6c00] ;  /* 0x006c0000bd14783b */ /* 0x000ee80000000200 */
[----:B------:R-:W3:Y:S04]  /*bb30*/  LDSM.16.M88.4 R56, [R175+0x6000] ;  /* 0x00600000af38783b */ /* 0x000ee80000000200 */
[----:B------:R-:W3:Y:S04]  /*bb40*/  LDSM.16.M88.4 R52, [R175+0x6400] ;  /* 0x00640000af34783b */ /* 0x000ee80000000200 */
[----:B------:R-:W3:Y:S01]  /*bb50*/  LDSM.16.M88.4 R36, [R189+0x6400] ;  /* 0x00640000bd24783b */ /* 0x000ee20000000200 */
[-C--:B-----5:R-:W-:Y:S03]  /*bb60*/  HMMA.16816.F32 R176, R16, R48.reuse, RZ ;  /* 0x0000003010b0723c */ /* 0x0a0fe600000018ff */
[----:B------:R-:W5:Y:S01]  /*bb70*/  LDSM.16.M88.4 R40, [R189+0x6000] ;  /* 0x00600000bd28783b */ /* 0x000f620000000200 */
[----:B------:R-:W5:Y:S02]  /*bb80*/  S2R R210, SR_TID.X ;  /* 0x0000000000d27919 */ /* 0x000f640000002100 */
[----:B-1----:R-:W-:Y:S01]  /*bb90*/  HMMA.16816.F32 R104, R12, R48, RZ ;  /* 0x000000300c68723c */ /* 0x002fe200000018ff */
[----:B------:R-:W0:Y:S05]  /*bba0*/  LDGDEPBAR ;  /* 0x00000000000079af */ /* 0x000e2a0000000000 */
[-C--:B----4-:R-:W-:Y:S06]  /*bbb0*/  HMMA.16816.F32 R64, R16, R44.reuse, RZ ;  /* 0x0000002c1040723c */ /* 0x090fec00000018ff */
[----:B------:R-:W-:Y:S06]  /*bbc0*/  HMMA.16816.F32 R60, R12, R44, RZ ;  /* 0x0000002c0c3c723c */ /* 0x000fec00000018ff */
[-C--:B--2---:R-:W-:Y:S06]  /*bbd0*/  HMMA.16816.F32 R232, R8, R24.reuse, R176 ;  /* 0x0000001808e8723c */ /* 0x084fec00000018b0 */
[----:B---3--:R-:W-:Y:S06]  /*bbe0*/  HMMA.16816.F32 R176, R4, R24, R104 ;  /* 0x0000001804b0723c */ /* 0x008fec0000001868 */
[-C--:B------:R-:W-:Y:S06]  /*bbf0*/  HMMA.16816.F32 R248, R8, R20.reuse, R64 ;  /* 0x0000001408f8723c */ /* 0x080fec0000001840 */
        /* <DEDUP_REMOVED lines=13> */
[----:B------:R-:W-:Y:S06]  /*bcd0*/  HMMA.16816.F32 R228, R8, R36, R184 ;  /* 0x0000002408e4723c */ /* 0x000fec00000018b8 */
[----:B------:R-:W-:Y:S06]  /*bce0*/  HMMA.16816.F32 R184, R4, R26, R60 ;  /* 0x0000001a04b8723c */ /* 0x000fec000000183c */
[-C--:B-----5:R-:W-:Y:S06]  /*bcf0*/  HMMA.16816.F32 R224, R8, R40.reuse, R224 ;  /* 0x0000002808e0723c */ /* 0x0a0fec00000018e0 */
        /* <DEDUP_REMOVED lines=87> */
[----:B------:R-:W1:Y:S05]  /*c270*/  LDSM.16.M88.4 R12, [R189+0x8800] ;  /* 0x00880000bd0c783b */ /* 0x000e6a0000000200 */
[----:B-1----:R-:W-:Y:S06]  /*c280*/  HMMA.16816.F32 R248, R4, R14, R44 ;  /* 0x0000000e04f8723c */ /* 0x002fec000000182c */
[-C--:B------:R-:W-:Y:S06]  /*c290*/  HMMA.16816.F32 R236, R8, R12.reuse, R56 ;  /* 0x0000000c08ec723c */ /* 0x080fec0000001838 */
[----:B------:R-:W-:-:S12]  /*c2a0*/  HMMA.16816.F32 R240, R4, R12, R48 ;  /* 0x0000000c04f0723c */ /* 0x000fd80000001830 */
[----:B------:R-:W-:Y:S02]  /*c2b0*/  IMAD.MOV.U32 R2, RZ, RZ, R250 ;  /* 0x000000ffff027224 */ /* 0x000fe400078e00fa */
[----:B------:R-:W-:Y:S02]  /*c2c0*/  IMAD.MOV.U32 R47, RZ, RZ, R251 ;  /* 0x000000ffff2f7224 */ /* 0x000fe400078e00fb */
[----:B------:R-:W-:Y:S02]  /*c2d0*/  IMAD.MOV.U32 R46, RZ, RZ, R249 ;  /* 0x000000ffff2e7224 */ /* 0x000fe400078e00f9 */
[----:B------:R-:W-:Y:S02]  /*c2e0*/  IMAD.MOV.U32 R45, RZ, RZ, R248 ;  /* 0x000000ffff2d7224 */ /* 0x000fe400078e00f8 */
[----:B------:R-:W-:Y:S01]  /*c2f0*/  HMMA.16816.F32 R248, R8, R14, R24 ;  /* 0x0000000e08f8723c */ /* 0x000fe20000001818 */
[----:B------:R-:W1:Y:S01]  /*c300*/  LDSM.16.M88.4 R12, [R189+0x8c00] ;  /* 0x008c0000bd0c783b */ /* 0x000e620000000200 */
[----:B------:R-:W-:Y:S01]  /*c310*/  IMAD.SHL.U32 R210, R210, 0x2, RZ ;  /* 0x00000002d2d27824 */ /* 0x000fe200078e00ff */
[----:B------:R-:W-:-:S04]  /*c320*/  DEPBAR.LE SB0, 0x0 ;  /* 0x000080000000791a */ /* 0x000fc80000000000 */
[----:B------:R-:W-:Y:S01]  /*c330*/  LOP3.LUT R210, R210, 0x6, RZ, 0xc0, !PT ;  /* 0x00000006d2d27812 */ /* 0x000fe200078ec0ff */
[C---:B-1----:R-:W-:Y:S06]  /*c340*/  HMMA.16816.F32 R36, R4.reuse, R12, R36 ;  /* 0x0000000c0424723c */ /* 0x042fec0000001824 */
[----:B------:R-:W-:Y:S06]  /*c350*/  HMMA.16816.F32 R4, R4, R14, R20 ;  /* 0x0000000e0404723c */ /* 0x000fec0000001814 */
[----:B------:R-:W-:Y:S01]  /*c360*/  HMMA.16816.F32 R40, R8, R12, R40 ;  /* 0x0000000c0828723c */ /* 0x000fe20000001828 */
[----:B------:R-:W-:-:S15]  /*c370*/  IMAD R0, R216, 0x40, R210 ;  /* 0x00000040d8007824 */ /* 0x000fde00078e02d2 */
[----:B------:R-:W-:-:S02]  /*c380*/  NOP ;  /* 0x0000000000007918 */ /* 0x000fc40000000000 */
[----:B------:R-:W-:Y:S02]  /*c390*/  IMAD.MOV.U32 R247, RZ, RZ, R4 ;  /* 0x000000fffff77224 */ /* 0x000fe400078e0004 */
[----:B------:R-:W-:Y:S02]  /*c3a0*/  IMAD.MOV.U32 R244, RZ, RZ, R6 ;  /* 0x000000fffff47224 */ /* 0x000fe400078e0006 */
[----:B------:R-:W-:Y:S02]  /*c3b0*/  IMAD.MOV.U32 R178, RZ, RZ, R5 ;  /* 0x000000ffffb27224 */ /* 0x000fe400078e0005 */
[----:B------:R-:W-:Y:S02]  /*c3c0*/  IMAD.MOV.U32 R21, RZ, RZ, R7 ;  /* 0x000000ffff157224 */ /* 0x000fe400078e0007 */
[----:B------:R-:W-:Y:S01]  /*c3d0*/  HMMA.16816.F32 R4, R8, R14, R16 ;  /* 0x0000000e0804723c */ /* 0x000fe20000001810 */
[----:B------:R-:W-:Y:S02]  /*c3e0*/  IMAD.MOV.U32 R13, RZ, RZ, R38 ;  /* 0x000000ffff0d7224 */ /* 0x000fe400078e0026 */
[----:B------:R-:W-:-:S02]  /*c3f0*/  IMAD.MOV.U32 R38, RZ, RZ, R2 ;  /* 0x000000ffff267224 */ /* 0x000fc400078e0002 */
[----:B------:R-:W-:-:S05]  /*c400*/  IMAD.IADD R2, R201, 0x1, -R0 ;  /* 0x00000001c9027824 */ /* 0x000fca00078e0a00 */
[----:B------:R-:W-:Y:S01]  /*c410*/  IABS R2, R2 ;  /* 0x0000000200027213 */ /* 0x000fe20000000000 */
[----:B------:R-:W-:-:S03]  /*c420*/  IMAD.MOV.U32 R3, RZ, RZ, R42 ;  /* 0x000000ffff037224 */ /* 0x000fc600078e002a */
[----:B------:R-:W-:Y:S01]  /*c430*/  I2FP.F32.S32 R2, R2 ;  /* 0x0000000200027245 */ /* 0x000fe20000201400 */
[----:B------:R-:W-:Y:S02]  /*c440*/  IMAD.MOV.U32 R16, RZ, RZ, R13 ;  /* 0x000000ffff107224 */ /* 0x000fe400078e000d */
[----:B------:R-:W-:Y:S02]  /*c450*/  IMAD.MOV.U32 R14, RZ, RZ, R3 ;  /* 0x000000ffff0e7224 */ /* 0x000fe400078e0003 */
[----:B------:R-:W-:Y:S01]  /*c460*/  FFMA.FTZ R13, R2, -R193, R52 ;  /* 0x800000c1020d7223 */ /* 0x000fe20000010034 */
[--C-:B------:R-:W-:Y:S02]  /*c470*/  IMAD.IADD R3, R204, 0x1, -R0.reuse ;  /* 0x00000001cc037824 */ /* 0x100fe400078e0a00 */
[----:B------:R-:W-:Y:S02]  /*c480*/  IMAD.IADD R2, R205, 0x1, -R0 ;  /* 0x00000001cd027824 */ /* 0x000fe400078e0a00 */
[----:B------:R-:W-:-:S02]  /*c490*/  IMAD.MOV.U32 R24, RZ, RZ, R5 ;  /* 0x000000ffff187224 */ /* 0x000fc400078e0005 */
[----:B------:R-:W-:Y:S02]  /*c4a0*/  IMAD.IADD R5, R202, 0x1, -R0 ;  /* 0x00000001ca057824 */ /* 0x000fe400078e0a00 */
[----:B------:R-:W-:Y:S02]  /*c4b0*/  IMAD.MOV.U32 R12, RZ, RZ, R36 ;  /* 0x000000ffff0c7224 */ /* 0x000fe400078e0024 */
[----:B------:R-:W-:Y:S01]  /*c4c0*/  IMAD.MOV.U32 R36, RZ, RZ, R4 ;  /* 0x000000ffff247224 */ /* 0x000fe200078e0004 */
[----:B------:R-:W-:Y:S02]  /*c4d0*/  IABS R4, R3 ;  /* 0x0000000300047213 */ /* 0x000fe40000000000 */
[----:B------:R-:W-:Y:S02]  /*c4e0*/  IABS R3, R2 ;  /* 0x0000000200037213 */ /* 0x000fe40000000000 */
[----:B------:R-:W-:-:S04]  /*c4f0*/  IABS R2, R5 ;  /* 0x0000000500027213 */ /* 0x000fc80000000000 */
[----:B------:R-:W-:Y:S01]  /*c500*/  I2FP.F32.S32 R2, R2 ;  /* 0x0000000200027245 */ /* 0x000fe20000201400 */
[----:B------:R-:W-:Y:S01]  /*c510*/  IMAD.MOV.U32 R217, RZ, RZ, R7 ;  /* 0x000000ffffd97224 */ /* 0x000fe200078e0007 */
[----:B------:R-:W-:Y:S02]  /*c520*/  I2FP.F32.S32 R4, R4 ;  /* 0x0000000400047245 */ /* 0x000fe40000201400 */
[----:B------:R-:W-:Y:S01]  /*c530*/  I2FP.F32.S32 R3, R3 ;  /* 0x0000000300037245 */ /* 0x000fe20000201400 */
[-C--:B------:R-:W-:Y:S01]  /*c540*/  FFMA.FTZ R7, R2, -R193.reuse, R66 ;  /* 0x800000c102077223 */ /* 0x080fe20000010042 */
[----:B------:R-:W-:Y:S02]  /*c550*/  VIADD R2, R0, 0x1 ;  /* 0x0000000100027836 */ /* 0x000fe40000000000 */
[-C--:B------:R-:W-:Y:S01]  /*c560*/  FFMA.FTZ R11, R4, -R193.reuse, R54 ;  /* 0x800000c1040b7223 */ /* 0x080fe20000010036 */
[----:B------:R-:W-:Y:S02]  /*c570*/  IMAD.MOV.U32 R17, RZ, RZ, R6 ;  /* 0x000000ffff117224 */ /* 0x000fe400078e0006 */
[----:B------:R-:W-:Y:S01]  /*c580*/  FFMA.FTZ R9, R3, -R193, R64 ;  /* 0x800000c103097223 */ /* 0x000fe20000010040 */
[----:B------:R-:W-:-:S02]  /*c590*/  IMAD.IADD R4, R201, 0x1, -R2 ;  /* 0x00000001c9047824 */ /* 0x000fc400078e0a02 */
[--C-:B------:R-:W-:Y:S02]  /*c5a0*/  IMAD.IADD R3, R204, 0x1, -R2.reuse ;  /* 0x00000001cc037824 */ /* 0x100fe400078e0a02 */
[----:B------:R-:W-:Y:S01]  /*c5b0*/  IMAD.IADD R6, R205, 0x1, -R2 ;  /* 0x00000001cd067824 */ /* 0x000fe200078e0a02 */
[C---:B------:R-:W-:Y:S02]  /*c5c0*/  ISETP.GE.AND P0, PT, R0.reuse, R200, PT ;  /* 0x000000c80000720c */ /* 0x040fe40003f06270 */
[C---:B------:R-:W-:Y:S02]  /*c5d0*/  ISETP.GE.AND P6, PT, R0.reuse, R199, PT ;  /* 0x000000c70000720c */ /* 0x040fe40003fc6270 */
[C---:B------:R-:W-:Y:S02]  /*c5e0*/  ISETP.GE.AND P5, PT, R0.reuse, R198, PT ;  /* 0x000000c60000720c */ /* 0x040fe40003fa6270 */
[----:B------:R-:W-:Y:S02]  /*c5f0*/  ISETP.GE.AND P1, PT, R0, R197, PT ;  /* 0x000000c50000720c */ /* 0x000fe40003f26270 */
[----:B------:R-:W-:-:S02]  /*c600*/  IABS R5, R4 ;  /* 0x0000000400057213 */ /* 0x000fc40000000000 */
[----:B------:R-:W-:Y:S02]  /*c610*/  IABS R4, R3 ;  /* 0x0000000300047213 */ /* 0x000fe40000000000 */
[----:B------:R-:W-:Y:S02]  /*c620*/  IABS R3, R6 ;  /* 0x0000000600037213 */ /* 0x000fe40000000000 */
[C---:B------:R-:W-:Y:S02]  /*c630*/  ISETP.GE.OR P0, PT, R0.reuse, R209, !P0 ;  /* 0x000000d10000720c */ /* 0x040fe40004706670 */
[C---:B------:R-:W-:Y:S02]  /*c640*/  ISETP.GE.OR P6, PT, R0.reuse, R208, !P6 ;  /* 0x000000d00000720c */ /* 0x040fe400077c6670 */
[C---:B------:R-:W-:Y:S02]  /*c650*/  ISETP.GE.OR P5, PT, R0.reuse, R207, !P5 ;  /* 0x000000cf0000720c */ /* 0x040fe40006fa6670 */
[----:B------:R-:W-:-:S02]  /*c660*/  ISETP.GE.OR P1, PT, R0, R206, !P1 ;  /* 0x000000ce0000720c */ /* 0x000fc40004f26670 */
[----:B------:R-:W-:Y:S02]  /*c670*/  I2FP.F32.S32 R3, R3 ;  /* 0x0000000300037245 */ /* 0x000fe40000201400 */
[----:B------:R-:W-:Y:S02]  /*c680*/  FSEL R176, R13, -INF , !P0 ;  /* 0xff8000000db07808 */ /* 0x000fe40004000000 */
[----:B------:R-:W-:Y:S02]  /*c690*/  FSEL R182, R11, -INF , !P6 ;  /* 0xff8000000bb67808 */ /* 0x000fe40007000000 */
[----:B------:R-:W-:Y:S02]  /*c6a0*/  FSEL R210, R9, -INF , !P5 ;  /* 0xff80000009d27808 */ /* 0x000fe40006800000 */
[----:B------:R-:W-:Y:S02]  /*c6b0*/  FSEL R50, R7, -INF , !P1 ;  /* 0xff80000007327808 */ /* 0x000fe40004800000 */
[----:B------:R-:W-:-:S02]  /*c6c0*/  ISETP.GE.AND P0, PT, R2, R200, PT ;  /* 0x000000c80200720c */ /* 0x000fc40003f06270 */
[C---:B------:R-:W-:Y:S02]  /*c6d0*/  ISETP.GE.AND P6, PT, R2.reuse, R199, PT ;  /* 0x000000c70200720c */ /* 0x040fe40003fc6270 */
[C---:B------:R-:W-:Y:S02]  /*c6e0*/  ISETP.GE.AND P5, PT, R2.reuse, R198, PT ;  /* 0x000000c60200720c */ /* 0x040fe40003fa6270 */
[----:B------:R-:W-:Y:S01]  /*c6f0*/  ISETP.GE.AND P1, PT, R2, R197, PT ;  /* 0x000000c50200720c */ /* 0x000fe20003f26270 */
[----:B------:R-:W-:Y:S01]  /*c700*/  FFMA.FTZ R8, R3, -R193, R65 ;  /* 0x800000c103087223 */ /* 0x000fe20000010041 */
[----:B------:R-:W-:Y:S01]  /*c710*/  I2FP.F32.S32 R4, R4 ;  /* 0x0000000400047245 */ /* 0x000fe20000201400 */
[----:B------:R-:W-:Y:S01]  /*c720*/  VIADD R3, R0, 0x8 ;  /* 0x0000000800037836 */ /* 0x000fe20000000000 */
[----:B------:R-:W-:Y:S02]  /*c730*/  I2FP.F32.S32 R5, R5 ;  /* 0x0000000500057245 */ /* 0x000fe40000201400 */
[----:B------:R-:W-:-:S02]  /*c740*/  ISETP.GE.OR P0, PT, R2, R209, !P0 ;  /* 0x000000d10200720c */ /* 0x000fc40004706670 */
[C---:B------:R-:W-:Y:S02]  /*c750*/  ISETP.GE.OR P6, PT, R2.reuse, R208, !P6 ;  /* 0x000000d00200720c */ /* 0x040fe400077c6670 */
[C---:B------:R-:W-:Y:S02]  /*c760*/  ISETP.GE.OR P5, PT, R2.reuse, R207, !P5 ;  /* 0x000000cf0200720c */ /* 0x040fe40006fa6670 */
[----:B------:R-:W-:Y:S01]  /*c770*/  ISETP.GE.OR P1, PT, R2, R206, !P1 ;  /* 0x000000ce0200720c */ /* 0x000fe20004f26670 */
[----:B------:R-:W-:Y:S02]  /*c780*/  IMAD.IADD R2, R202, 0x1, -R2 ;  /* 0x00000001ca027824 */ /* 0x000fe400078e0a02 */
[-C--:B------:R-:W-:Y:S01]  /*c790*/  FFMA.FTZ R10, R4, -R193.reuse, R55 ;  /* 0x800000c1040a7223 */ /* 0x080fe20000010037 */
[----:B------:R-:W-:Y:S02]  /*c7a0*/  IMAD.MOV.U32 R15, RZ, RZ, R12 ;  /* 0x000000ffff0f7224 */ /* 0x000fe400078e000c */
[----:B------:R-:W-:Y:S01]  /*c7b0*/  FFMA.FTZ R12, R5, -R193, R53 ;  /* 0x800000c1050c7223 */ /* 0x000fe20000010035 */
[--C-:B------:R-:W-:Y:S01]  /*c7c0*/  IMAD.IADD R4, R201, 0x1, -R3.reuse ;  /* 0x00000001c9047824 */ /* 0x100fe200078e0a03 */
[----:B------:R-:W-:Y:S01]  /*c7d0*/  IABS R6, R2 ;  /* 0x0000000200067213 */ /* 0x000fe20000000000 */
[----:B------:R-:W-:-:S03]  /*c7e0*/  IMAD.IADD R5, R204, 0x1, -R3 ;  /* 0x00000001cc057824 */ /* 0x000fc600078e0a03 */
[----:B------:R-:W-:Y:S02]  /*c7f0*/  IABS R4, R4 ;  /* 0x0000000400047213 */ /* 0x000fe40000000000 */
[----:B------:R-:W-:Y:S02]  /*c800*/  IABS R2, R5 ;  /* 0x0000000500027213 */ /* 0x000fe40000000000 */
[----:B------:R-:W-:Y:S02]  /*c810*/  I2FP.F32.S32 R6, R6 ;  /* 0x0000000600067245 */ /* 0x000fe40000201400 */
[----:B------:R-:W-:Y:S02]  /*c820*/  I2FP.F32.S32 R5, R4 ;  /* 0x0000000400057245 */ /* 0x000fe40000201400 */
[----:B------:R-:W-:Y:S01]  /*c830*/  I2FP.F32.S32 R4, R2 ;  /* 0x0000000200047245 */ /* 0x000fe20000201400 */
[----:B------:R-:W-:Y:S01]  /*c840*/  FFMA.FTZ R2, R6, -R193, R67 ;  /* 0x800000c106027223 */ /* 0x000fe20000010043 */
[----:B------:R-:W-:-:S02]  /*c850*/  FSEL R67, R12, -INF , !P0 ;  /* 0xff8000000c437808 */ /* 0x000fc40004000000 */
[----:B------:R-:W-:Y:S02]  /*c860*/  FSEL R180, R10, -INF , !P6 ;  /* 0xff8000000ab47808 */ /* 0x000fe40007000000 */
[----:B------:R-:W-:Y:S02]  /*c870*/  FSEL R195, R8, -INF , !P5 ;  /* 0xff80000008c37808 */ /* 0x000fe40006800000 */
[----:B------:R-:W-:Y:S01]  /*c880*/  FSEL R49, R2, -INF , !P1 ;  /* 0xff80000002317808 */ /* 0x000fe20004800000 */
[----:B------:R-:W-:Y:S01]  /*c890*/  FFMA.FTZ R7, R5, -R193, R224 ;  /* 0x800000c105077223 */ /* 0x000fe200000100e0 */
[C---:B------:R-:W-:Y:S02]  /*c8a0*/  ISETP.GE.AND P0, PT, R3.reuse, R200, PT ;  /* 0x000000c80300720c */ /* 0x040fe40003f06270 */
[C---:B------:R-:W-:Y:S02]  /*c8b0*/  ISETP.GE.AND P6, PT, R3.reuse, R199, PT ;  /* 0x000000c70300720c */ /* 0x040fe40003fc6270 */
[----:B------:R-:W-:-:S02]  /*c8c0*/  ISETP.GE.AND P5, PT, R3, R198, PT ;  /* 0x000000c60300720c */ /* 0x000fc40003fa6270 */
[----:B------:R-:W-:Y:S01]  /*c8d0*/  ISETP.GE.AND P1, PT, R3, R197, PT ;  /* 0x000000c50300720c */ /* 0x000fe20003f26270 */
[----:B------:R-:W-:Y:S02]  /*c8e0*/  VIADD R2, R0, 0x9 ;  /* 0x0000000900027836 */ /* 0x000fe40000000000 */
[--C-:B------:R-:W-:Y:S01]  /*c8f0*/  IMAD.IADD R5, R205, 0x1, -R3.reuse ;  /* 0x00000001cd057824 */ /* 0x100fe200078e0a03 */
[C---:B------:R-:W-:Y:S01]  /*c900*/  ISETP.GE.OR P0, PT, R3.reuse, R209, !P0 ;  /* 0x000000d10300720c */ /* 0x040fe20004706670 */
[----:B------:R-:W-:Y:S01]  /*c910*/  FFMA.FTZ R6, R4, -R193, R226 ;  /* 0x800000c104067223 */ /* 0x000fe200000100e2 */
[C---:B------:R-:W-:Y:S02]  /*c920*/  ISETP.GE.OR P6, PT, R3.reuse, R208, !P6 ;  /* 0x000000d00300720c */ /* 0x040fe400077c6670 */
[C---:B------:R-:W-:Y:S02]  /*c930*/  ISETP.GE.OR P5, PT, R3.reuse, R207, !P5 ;  /* 0x000000cf0300720c */ /* 0x040fe40006fa6670 */
[----:B------:R-:W-:Y:S01]  /*c940*/  ISETP.GE.OR P1, PT, R3, R206, !P1 ;  /* 0x000000ce0300720c */ /* 0x000fe20004f26670 */
[----:B------:R-:W-:Y:S01]  /*c950*/  IMAD.IADD R3, R202, 0x1, -R3 ;  /* 0x00000001ca037824 */ /* 0x000fe200078e0a03 */
[----:B------:R-:W-:Y:S01]  /*c960*/  IABS R8, R5 ;  /* 0x0000000500087213 */ /* 0x000fe20000000000 */
[----:B------:R-:W-:-:S03]  /*c970*/  IMAD.IADD R4, R201, 0x1, -R2 ;  /* 0x00000001c9047824 */ /* 0x000fc600078e0a02 */
[----:B------:R-:W-:Y:S02]  /*c980*/  IABS R5, R3 ;  /* 0x0000000300057213 */ /* 0x000fe40000000000 */
[----:B------:R-:W-:Y:S01]  /*c990*/  IABS R3, R4 ;  /* 0x0000000400037213 */ /* 0x000fe20000000000 */
[----:B------:R-:W-:Y:S01]  /*c9a0*/  IMAD.MOV.U32 R4, RZ, RZ, R8 ;  /* 0x000000ffff047224 */ /* 0x000fe200078e0008 */
[----:B------:R-:W-:-:S04]  /*c9b0*/  I2FP.F32.S32 R8, R5 ;  /* 0x0000000500087245 */ /* 0x000fc80000201400 */
[----:B------:R-:W-:Y:S02]  /*c9c0*/  I2FP.F32.S32 R4, R4 ;  /* 0x0000000400047245 */ /* 0x000fe40000201400 */
[----:B------:R-:W-:Y:S01]  /*c9d0*/  I2FP.F32.S32 R5, R3 ;  /* 0x0000000300057245 */ /* 0x000fe20000201400 */
[-C--:B------:R-:W-:Y:S02]  /*c9e0*/  FFMA.FTZ R3, R8, -R193.reuse, R234 ;  /* 0x800000c108037223 */ /* 0x080fe400000100ea */
[----:B------:R-:W-:Y:S01]  /*c9f0*/  FFMA.FTZ R4, R4, -R193, R232 ;  /* 0x800000c104047223 */ /* 0x000fe200000100e8 */
[----:B------:R-:W-:Y:S02]  /*ca00*/  FSEL R65, R7, -INF , !P0 ;  /* 0xff80000007417808 */ /* 0x000fe40004000000 */
[----:B------:R-:W-:Y:S02]  /*ca10*/  FSEL R179, R6, -INF , !P6 ;  /* 0xff80000006b37808 */ /* 0x000fe40007000000 */
[----:B------:R-:W-:-:S02]  /*ca20*/  FSEL R194, R4, -INF , !P5 ;  /* 0xff80000004c27808 */ /* 0x000fc40006800000 */
[----:B------:R-:W-:Y:S01]  /*ca30*/  FSEL R48, R3, -INF , !P1 ;  /* 0xff80000003307808 */ /* 0x000fe20004800000 */
[--C-:B------:R-:W-:Y:S01]  /*ca40*/  IMAD.IADD R4, R204, 0x1, -R2.reuse ;  /* 0x00000001cc047824 */ /* 0x100fe200078e0a02 */
[C---:B------:R-:W-:Y:S02]  /*ca50*/  ISETP.GE.AND P0, PT, R2.reuse, R200, PT ;  /* 0x000000c80200720c */ /* 0x040fe40003f06270 */
[C---:B------:R-:W-:Y:S02]  /*ca60*/  ISETP.GE.AND P6, PT, R2.reuse, R199, PT ;  /* 0x000000c70200720c */ /* 0x040fe40003fc6270 */
[C---:B------:R-:W-:Y:S02]  /*ca70*/  ISETP.GE.AND P5, PT, R2.reuse, R198, PT ;  /* 0x000000c60200720c */ /* 0x040fe40003fa6270 */
[C---:B------:R-:W-:Y:S01]  /*ca80*/  ISETP.GE.AND P1, PT, R2.reuse, R197, PT ;  /* 0x000000c50200720c */ /* 0x040fe20003f26270 */
[----:B------:R-:W-:Y:S01]  /*ca90*/  IMAD.IADD R3, R205, 0x1, -R2 ;  /* 0x00000001cd037824 */ /* 0x000fe200078e0a02 */
[----:B------:R-:W-:-:S02]  /*caa0*/  ISETP.GE.OR P0, PT, R2, R209, !P0 ;  /* 0x000000d10200720c */ /* 0x000fc40004706670 */
[C---:B------:R-:W-:Y:S02]  /*cab0*/  ISETP.GE.OR P6, PT, R2.reuse, R208, !P6 ;  /* 0x000000d00200720c */ /* 0x040fe400077c6670 */
[C---:B------:R-:W-:Y:S02]  /*cac0*/  ISETP.GE.OR P5, PT, R2.reuse, R207, !P5 ;  /* 0x000000cf0200720c */ /* 0x040fe40006fa6670 */
[----:B------:R-:W-:Y:S01]  /*cad0*/  ISETP.GE.OR P1, PT, R2, R206, !P1 ;  /* 0x000000ce0200720c */ /* 0x000fe20004f26670 */
[----:B------:R-:W-:Y:S01]  /*cae0*/  IMAD.IADD R2, R202, 0x1, -R2 ;  /* 0x00000001ca027824 */ /* 0x000fe200078e0a02 */
[----:B------:R-:W-:-:S04]  /*caf0*/  IABS R4, R4 ;  /* 0x0000000400047213 */ /* 0x000fc80000000000 */
[----:B------:R-:W-:Y:S01]  /*cb00*/  IABS R7, R2 ;  /* 0x0000000200077213 */ /* 0x000fe20000000000 */
[----:B------:R-:W-:Y:S01]  /*cb10*/  IMAD.MOV.U32 R2, RZ, RZ, R4 ;  /* 0x000000ffff027224 */ /* 0x000fe200078e0004 */
[----:B------:R-:W-:-:S04]  /*cb20*/  IABS R3, R3 ;  /* 0x0000000300037213 */ /* 0x000fc80000000000 */
[----:B------:R-:W-:Y:S02]  /*cb30*/  I2FP.F32.S32 R2, R2 ;  /* 0x0000000200027245 */ /* 0x000fe40000201400 */
[----:B------:R-:W-:-:S03]  /*cb40*/  I2FP.F32.S32 R3, R3 ;  /* 0x0000000300037245 */ /* 0x000fc60000201400 */
[-C--:B------:R-:W-:Y:S01]  /*cb50*/  FFMA.FTZ R9, R2, -R193.reuse, R227 ;  /* 0x800000c102097223 */ /* 0x080fe200000100e3 */
[----:B------:R-:W-:Y:S02]  /*cb60*/  VIADD R2, R0, 0x10 ;  /* 0x0000001000027836 */ /* 0x000fe40000000000 */
[----:B------:R-:W-:Y:S01]  /*cb70*/  FFMA.FTZ R8, R3, -R193, R233 ;  /* 0x800000c103087223 */ /* 0x000fe200000100e9 */
[----:B------:R-:W-:Y:S01]  /*cb80*/  I2FP.F32.S32 R7, R7 ;  /* 0x0000000700077245 */ /* 0x000fe20000201400 */
[--C-:B------:R-:W-:Y:S02]  /*cb90*/  IMAD.IADD R4, R201, 0x1, -R2.reuse ;  /* 0x00000001c9047824 */ /* 0x100fe400078e0a02 */
[--C-:B------:R-:W-:Y:S02]  /*cba0*/  IMAD.IADD R3, R204, 0x1, -R2.reuse ;  /* 0x00000001cc037824 */ /* 0x100fe400078e0a02 */
[----:B------:R-:W-:Y:S02]  /*cbb0*/  IMAD.IADD R6, R205, 0x1, -R2 ;  /* 0x00000001cd067824 */ /* 0x000fe400078e0a02 */
[-C--:B------:R-:W-:Y:S01]  /*cbc0*/  FFMA.FTZ R13, R5, -R193.reuse, R225 ;  /* 0x800000c1050d7223 */ /* 0x080fe200000100e1 */
[----:B------:R-:W-:Y:S01]  /*cbd0*/  IABS R5, R4 ;  /* 0x0000000400057213 */ /* 0x000fe20000000000 */
[----:B------:R-:W-:Y:S01]  /*cbe0*/  FFMA.FTZ R7, R7, -R193, R235 ;  /* 0x800000c107077223 */ /* 0x000fe200000100eb */
[----:B------:R-:W-:-:S02]  /*cbf0*/  IABS R4, R3 ;  /* 0x0000000300047213 */ /* 0x000fc40000000000 */
[----:B------:R-:W-:Y:S01]  /*cc00*/  IABS R3, R6 ;  /* 0x0000000600037213 */ /* 0x000fe20000000000 */
[----:B------:R-:W-:Y:S01]  /*cc10*/  IMAD.MOV.U32 R224, RZ, RZ, R47 ;  /* 0x000000ffffe07224 */ /* 0x000fe200078e002f */
[----:B------:R-:W-:Y:S02]  /*cc20*/  FSEL R60, R13, -INF , !P0 ;  /* 0xff8000000d3c7808 */ /* 0x000fe40004000000 */
[----:B------:R-:W-:Y:S02]  /*cc30*/  I2FP.F32.S32 R3, R3 ;  /* 0x0000000300037245 */ /* 0x000fe40000201400 */
[----:B------:R-:W-:Y:S02]  /*cc40*/  FSEL R66, R9, -INF , !P6 ;  /* 0xff80000009427808 */ /* 0x000fe40007000000 */
[----:B------:R-:W-:Y:S02]  /*cc50*/  FSEL R183, R8, -INF , !P5 ;  /* 0xff80000008b77808 */ /* 0x000fe40006800000 */
[----:B------:R-:W-:-:S02]  /*cc60*/  FSEL R47, R7, -INF , !P1 ;  /* 0xff800000072f7808 */ /* 0x000fc40004800000 */
[C---:B------:R-:W-:Y:S02]  /*cc70*/  ISETP.GE.AND P0, PT, R2.reuse, R200, PT ;  /* 0x000000c80200720c */ /* 0x040fe40003f06270 */
[C---:B------:R-:W-:Y:S02]  /*cc80*/  ISETP.GE.AND P6, PT, R2.reuse, R199, PT ;  /* 0x000000c70200720c */ /* 0x040fe40003fc6270 */
[C---:B------:R-:W-:Y:S02]  /*cc90*/  ISETP.GE.AND P5, PT, R2.reuse, R198, PT ;  /* 0x000000c60200720c */ /* 0x040fe40003fa6270 */
[----:B------:R-:W-:Y:S01]  /*cca0*/  ISETP.GE.AND P1, PT, R2, R197, PT ;  /* 0x000000c50200720c */ /* 0x000fe20003f26270 */
[----:B------:R-:W-:Y:S01]  /*ccb0*/  FFMA.FTZ R10, R3, -R193, R212 ;  /* 0x800000c1030a7223 */ /* 0x000fe200000100d4 */
[----:B------:R-:W-:Y:S01]  /*ccc0*/  I2FP.F32.S32 R4, R4 ;  /* 0x0000000400047245 */ /* 0x000fe20000201400 */
[----:B------:R-:W-:Y:S01]  /*ccd0*/  VIADD R3, R0, 0x11 ;  /* 0x0000001100037836 */ /* 0x000fe20000000000 */
[----:B------:R-:W-:-:S02]  /*cce0*/  I2FP.F32.S32 R5, R5 ;  /* 0x0000000500057245 */ /* 0x000fc40000201400 */
[C---:B------:R-:W-:Y:S02]  /*ccf0*/  ISETP.GE.OR P0, PT, R2.reuse, R209, !P0 ;  /* 0x000000d10200720c */ /* 0x040fe40004706670 */
[C---:B------:R-:W-:Y:S02]  /*cd00*/  ISETP.GE.OR P6, PT, R2.reuse, R208, !P6 ;  /* 0x000000d00200720c */ /* 0x040fe400077c6670 */
[C---:B------:R-:W-:Y:S02]  /*cd10*/  ISETP.GE.OR P5, PT, R2.reuse, R207, !P5 ;  /* 0x000000cf0200720c */ /* 0x040fe40006fa6670 */
[----:B------:R-:W-:Y:S01]  /*cd20*/  ISETP.GE.OR P1, PT, R2, R206, !P1 ;  /* 0x000000ce0200720c */ /* 0x000fe20004f26670 */
[----:B------:R-:W-:Y:S02]  /*cd30*/  IMAD.IADD R2, R202, 0x1, -R2 ;  /* 0x00000001ca027824 */ /* 0x000fe400078e0a02 */
[-C--:B------:R-:W-:Y:S01]  /*cd40*/  FFMA.FTZ R11, R4, -R193.reuse, R230 ;  /* 0x800000c1040b7223 */ /* 0x080fe200000100e6 */
[----:B------:R-:W-:Y:S01]  /*cd50*/  FFMA.FTZ R12, R5, -R193, R228 ;  /* 0x800000c1050c7223 */ /* 0x000fe200000100e4 */
[----:B------:R-:W-:-:S02]  /*cd60*/  IMAD.IADD R4, R201, 0x1, -R3 ;  /* 0x00000001c9047824 */ /* 0x000fc400078e0a03 */
[----:B------:R-:W-:Y:S01]  /*cd70*/  IMAD.IADD R5, R204, 0x1, -R3 ;  /* 0x00000001cc057824 */ /* 0x000fe200078e0a03 */
[----:B------:R-:W-:Y:S02]  /*cd80*/  IABS R6, R2 ;  /* 0x0000000200067213 */ /* 0x000fe40000000000 */
[----:B------:R-:W-:Y:S02]  /*cd90*/  IABS R4, R4 ;  /* 0x0000000400047213 */ /* 0x000fe40000000000 */
[----:B------:R-:W-:Y:S02]  /*cda0*/  IABS R2, R5 ;  /* 0x0000000500027213 */ /* 0x000fe40000000000 */
[----:B------:R-:W-:Y:S02]  /*cdb0*/  I2FP.F32.S32 R6, R6 ;  /* 0x0000000600067245 */ /* 0x000fe40000201400 */
[----:B------:R-:W-:Y:S02]  /*cdc0*/  I2FP.F32.S32 R5, R4 ;  /* 0x0000000400057245 */ /* 0x000fe40000201400 */
[----:B------:R-:W-:Y:S01]  /*cdd0*/  I2FP.F32.S32 R4, R2 ;  /* 0x0000000200047245 */ /* 0x000fe20000201400 */
[----:B------:R-:W-:Y:S01]  /*cde0*/  FFMA.FTZ R2, R6, -R193, R214 ;  /* 0x800000c106027223 */ /* 0x000fe200000100d6 */
[----:B------:R-:W-:Y:S01]  /*cdf0*/  IMAD.MOV.U32 R226, RZ, RZ, R46 ;  /* 0x000000ffffe27224 */ /* 0x000fe200078e002e */
        /* <DEDUP_REMOVED lines=10> */
[----:B------:R-:W-:Y:S01]  /*cea0*/  IMAD.IADD R5, R205, 0x1, -R3 ;  /* 0x00000001cd057824 */ /* 0x000fe200078e0a03 */
        /* <DEDUP_REMOVED lines=12> */
[----:B------:R-:W-:Y:S01]  /*cf70*/  I2FP.F32.S32 R4, R4 ;  /* 0x0000000400047245 */ /* 0x000fe20000201400 */
[----:B------:R-:W-:Y:S01]  /*cf80*/  IMAD.MOV.U32 R25, RZ, RZ, R43 ;  /* 0x000000ffff197224 */ /* 0x000fe200078e002b */
[----:B------:R-:W-:Y:S01]  /*cf90*/  I2FP.F32.S32 R5, R3 ;  /* 0x0000000300057245 */ /* 0x000fe20000201400 */
[-C--:B------:R-:W-:Y:S02]  /*cfa0*/  FFMA.FTZ R3, R8, -R193.reuse, R215 ;  /* 0x800000c108037223 */ /* 0x080fe400000100d7 */
[----:B------:R-:W-:Y:S01]  /*cfb0*/  FFMA.FTZ R4, R4, -R193, R213 ;  /* 0x800000c104047223 */ /* 0x000fe200000100d5 */
[----:B------:R-:W-:Y:S01]  /*cfc0*/  IMAD.MOV.U32 R22, RZ, RZ, R25 ;  /* 0x000000ffff167224 */ /* 0x000fe200078e0019 */
[----:B------:R-:W-:Y:S01]  /*cfd0*/  FSEL R56, R7, -INF , !P0 ;  /* 0xff80000007387808 */ /* 0x000fe20004000000 */
[----:B------:R-:W-:Y:S01]  /*cfe0*/  IMAD.MOV.U32 R25, RZ, RZ, R45 ;  /* 0x000000ffff197224 */ /* 0x000fe200078e002d */
        /* <DEDUP_REMOVED lines=63> */
[----:B------:R-:W-:Y:S01]  /*d3e0*/  FSEL R42, R12, -INF , !P0 ;  /* 0xff8000000c2a7808 */ /* 0x000fe20004000000 */
[----:B------:R-:W-:Y:S01]  /*d3f0*/  IMAD.MOV.U32 R40, RZ, RZ, R37 ;  /* 0x000000ffff287224 */ /* 0x000fe200078e0025 */
[----:B------:R-:W-:-:S02]  /*d400*/  FSEL R55, R11, -INF , !P6 ;  /* 0xff8000000b377808 */ /* 0x000fc40007000000 */
[----:B------:R-:W-:Y:S02]  /*d410*/  FSEL R62, R10, -INF , !P5 ;  /* 0xff8000000a3e7808 */ /* 0x000fe40006800000 */
[----:B------:R-:W-:Y:S01]  /*d420*/  FSEL R37, R2, -INF , !P1 ;  /* 0xff80000002257808 */ /* 0x000fe20004800000 */
[----:B------:R-:W-:Y:S01]  /*d430*/  FFMA.FTZ R7, R5, -R193, R236 ;  /* 0x800000c105077223 */ /* 0x000fe200000100ec */
[C---:B------:R-:W-:Y:S02]  /*d440*/  ISETP.GE.AND P0, PT, R3.reuse, R200, PT ;  /* 0x000000c80300720c */ /* 0x040fe40003f06270 */
[C---:B------:R-:W-:Y:S02]  /*d450*/  ISETP.GE.AND P6, PT, R3.reuse, R199, PT ;  /* 0x000000c70300720c */ /* 0x040fe40003fc6270 */
[C---:B------:R-:W-:Y:S02]  /*d460*/  ISETP.GE.AND P5, PT, R3.reuse, R198, PT ;  /* 0x000000c60300720c */ /* 0x040fe40003fa6270 */
[----:B------:R-:W-:Y:S01]  /*d470*/  ISETP.GE.AND P1, PT, R3, R197, PT ;  /* 0x000000c50300720c */ /* 0x000fe20003f26270 */
[----:B------:R-:W-:-:S02]  /*d480*/  VIADD R2, R0, 0x21 ;  /* 0x0000002100027836 */ /* 0x000fc40000000000 */
        /* <DEDUP_REMOVED lines=30> */
[C---:B------:R-:W-:Y:S01]  /*d670*/  ISETP.GE.OR P6, PT, R2.reuse, R208, !P6 ;  /* 0x000000d00200720c */ /* 0x040fe200077c6670 */
[----:B------:R-:W-:Y:S01]  /*d680*/  BAR.SYNC.DEFER_BLOCKING 0x0 ;  /* 0x0000000000007b1d */ /* 0x000fe20000010000 */
        /* <DEDUP_REMOVED lines=11> */
[-C--:B------:R-:W-:Y:S02]  /*d740*/  FFMA.FTZ R8, R3, -R193.reuse, R241 ;  /* 0x800000c103087223 */ /* 0x080fe400000100f1 */
[--C-:B------:R-:W-:Y:S02]  /*d750*/  IMAD.IADD R4, R201, 0x1, -R2.reuse ;  /* 0x00000001c9047824 */ /* 0x100fe400078e0a02 */
[--C-:B------:R-:W-:Y:S02]  /*d760*/  IMAD.IADD R3, R204, 0x1, -R2.reuse ;  /* 0x00000001cc037824 */ /* 0x100fe400078e0a02 */
[----:B------:R-:W-:Y:S02]  /*d770*/  IMAD.IADD R6, R205, 0x1, -R2 ;  /* 0x00000001cd067824 */ /* 0x000fe400078e0a02 */
[----:B------:R-:W-:Y:S01]  /*d780*/  FFMA.FTZ R13, R5, -R193, R237 ;  /* 0x800000c1050d7223 */ /* 0x000fe200000100ed */
[----:B------:R-:W-:-:S02]  /*d790*/  IABS R5, R4 ;  /* 0x0000000400057213 */ /* 0x000fc40000000000 */
[----:B------:R-:W-:Y:S02]  /*d7a0*/  IABS R4, R3 ;  /* 0x0000000300047213 */ /* 0x000fe40000000000 */
[----:B------:R-:W-:Y:S02]  /*d7b0*/  I2FP.F32.S32 R7, R7 ;  /* 0x0000000700077245 */ /* 0x000fe40000201400 */
[----:B------:R-:W-:-:S03]  /*d7c0*/  IABS R3, R6 ;  /* 0x0000000600037213 */ /* 0x000fc60000000000 */
[----:B------:R-:W-:Y:S01]  /*d7d0*/  FFMA.FTZ R7, R7, -R193, R243 ;  /* 0x800000c107077223 */ /* 0x000fe200000100f3 */
[----:B------:R-:W-:Y:S02]  /*d7e0*/  I2FP.F32.S32 R3, R3 ;  /* 0x0000000300037245 */ /* 0x000fe40000201400 */
[----:B------:R-:W-:Y:S02]  /*d7f0*/  FSEL R43, R9, -INF , !P6 ;  /* 0xff800000092b7808 */ /* 0x000fe40007000000 */
[----:B------:R-:W-:Y:S01]  /*d800*/  FSEL R54, R8, -INF , !P5 ;  /* 0xff80000008367808 */ /* 0x000fe20006800000 */
[----:B------:R-:W-:Y:S01]  /*d810*/  FFMA.FTZ R10, R3, -R193, R25 ;  /* 0x800000c1030a7223 */ /* 0x000fe20000010019 */
[----:B------:R-:W-:Y:S02]  /*d820*/  FSEL R25, R13, -INF , !P0 ;  /* 0xff8000000d197808 */ /* 0x000fe40004000000 */
[----:B------:R-:W-:Y:S02]  /*d830*/  FSEL R20, R7, -INF , !P1 ;  /* 0xff80000007147808 */ /* 0x000fe40004800000 */
[----:B------:R-:W-:-:S02]  /*d840*/  ISETP.GE.AND P0, PT, R2, R200, PT ;  /* 0x000000c80200720c */ /* 0x000fc40003f06270 */
[C---:B------:R-:W-:Y:S02]  /*d850*/  ISETP.GE.AND P6, PT, R2.reuse, R199, PT ;  /* 0x000000c70200720c */ /* 0x040fe40003fc6270 */
[C---:B------:R-:W-:Y:S02]  /*d860*/  ISETP.GE.AND P5, PT, R2.reuse, R198, PT ;  /* 0x000000c60200720c */ /* 0x040fe40003fa6270 */
[----:B------:R-:W-:Y:S02]  /*d870*/  ISETP.GE.AND P1, PT, R2, R197, PT ;  /* 0x000000c50200720c */ /* 0x000fe40003f26270 */
        /* <DEDUP_REMOVED lines=9> */
[----:B------:R-:W-:Y:S01]  /*d910*/  FFMA.FTZ R12, R5, -R193, R248 ;  /* 0x800000c1050c7223 */ /* 0x000fe200000100f8 */
[--C-:B------:R-:W-:Y:S02]  /*d920*/  IMAD.IADD R4, R201, 0x1, -R3.reuse ;  /* 0x00000001c9047824 */ /* 0x100fe400078e0a03 */
[----:B------:R-:W-:Y:S01]  /*d930*/  IMAD.IADD R5, R204, 0x1, -R3 ;  /* 0x00000001cc057824 */ /* 0x000fe200078e0a03 */
[----:B------:R-:W-:-:S02]  /*d940*/  IABS R6, R2 ;  /* 0x0000000200067213 */ /* 0x000fc40000000000 */
        /* <DEDUP_REMOVED lines=32> */
[-C--:B------:R-:W-:Y:S01]  /*db50*/  FFMA.FTZ R4, R4, -R193.reuse, R226 ;  /* 0x800000c104047223 */ /* 0x080fe200000100e2 */
[----:B------:R-:W-:Y:S02]  /*db60*/  IMAD.MOV.U32 R232, RZ, RZ, R14 ;  /* 0x000000ffffe87224 */ /* 0x000fe400078e000e */
[----:B------:R-:W-:Y:S01]  /*db70*/  FFMA.FTZ R10, R5, -R193, R27 ;  /* 0x800000c1050a7223 */ /* 0x000fe2000001001b */
[----:B------:R-:W-:Y:S01]  /*db80*/  IMAD.MOV.U32 R226, RZ, RZ, R15 ;  /* 0x000000ffffe27224 */ /* 0x000fe200078e000f */
[----:B------:R-:W-:Y:S01]  /*db90*/  FSEL R27, R6, -INF , !P6 ;  /* 0xff800000061b7808 */ /* 0x000fe20007000000 */
[----:B------:R-:W-:Y:S01]  /*dba0*/  IMAD.MOV.U32 R14, RZ, RZ, R16 ;  /* 0x000000ffff0e7224 */ /* 0x000fe200078e0010 */
[----:B------:R-:W-:Y:S01]  /*dbb0*/  FSEL R16, R3, -INF , !P1 ;  /* 0xff80000003107808 */ /* 0x000fe20004800000 */
[----:B------:R-:W-:Y:S01]  /*dbc0*/  IMAD.MOV.U32 R15, RZ, RZ, R19 ;  /* 0x000000ffff0f7224 */ /* 0x000fe200078e0013 */
[----:B------:R-:W-:Y:S01]  /*dbd0*/  FSEL R19, R7, -INF , !P0 ;  /* 0xff80000007137808 */ /* 0x000fe20004000000 */
[----:B------:R-:W-:Y:S01]  /*dbe0*/  IMAD.MOV.U32 R224, RZ, RZ, R44 ;  /* 0x000000ffffe07224 */ /* 0x000fe200078e002c */
[----:B------:R-:W-:Y:S01]  /*dbf0*/  FSEL R44, R4, -INF , !P5 ;  /* 0xff800000042c7808 */ /* 0x000fe20006800000 */
[----:B------:R-:W-:Y:S01]  /*dc00*/  IMAD.IADD R4, R204, 0x1, -R2 ;  /* 0x00000001cc047824 */ /* 0x000fe200078e0a02 */
[----:B------:R-:W-:-:S02]  /*dc10*/  ISETP.GE.AND P0, PT, R2, R200, PT ;  /* 0x000000c80200720c */ /* 0x000fc40003f06270 */
[C---:B------:R-:W-:Y:S02]  /*dc20*/  ISETP.GE.AND P6, PT, R2.reuse, R199, PT ;  /* 0x000000c70200720c */ /* 0x040fe40003fc6270 */
[C---:B------:R-:W-:Y:S02]  /*dc30*/  ISETP.GE.AND P5, PT, R2.reuse, R198, PT ;  /* 0x000000c60200720c */ /* 0x040fe40003fa6270 */
[C---:B------:R-:W-:Y:S01]  /*dc40*/  ISETP.GE.AND P1, PT, R2.reuse, R197, PT ;  /* 0x000000c50200720c */ /* 0x040fe20003f26270 */
[----:B------:R-:W-:Y:S01]  /*dc50*/  IMAD.IADD R3, R205, 0x1, -R2 ;  /* 0x00000001cd037824 */ /* 0x000fe200078e0a02 */
[C---:B------:R-:W-:Y:S02]  /*dc60*/  ISETP.GE.OR P0, PT, R2.reuse, R209, !P0 ;  /* 0x000000d10200720c */ /* 0x040fe40004706670 */
[C---:B------:R-:W-:Y:S02]  /*dc70*/  ISETP.GE.OR P6, PT, R2.reuse, R208, !P6 ;  /* 0x000000d00200720c */ /* 0x040fe400077c6670 */
[----:B------:R-:W-:-:S02]  /*dc80*/  ISETP.GE.OR P5, PT, R2, R207, !P5 ;  /* 0x000000cf0200720c */ /* 0x000fc40006fa6670 */
        /* <DEDUP_REMOVED lines=10> */
[----:B------:R-:W-:Y:S02]  /*dd30*/  FFMA.FTZ R8, R3, -R193, R226 ;  /* 0x800000c103087223 */ /* 0x000fe400000100e2 */
[--C-:B------:R-:W-:Y:S02]  /*dd40*/  IMAD.IADD R4, R201, 0x1, -R2.reuse ;  /* 0x00000001c9047824 */ /* 0x100fe400078e0a02 */
[--C-:B------:R-:W-:Y:S02]  /*dd50*/  IMAD.IADD R3, R204, 0x1, -R2.reuse ;  /* 0x00000001cc037824 */ /* 0x100fe400078e0a02 */
[----:B------:R-:W-:Y:S01]  /*dd60*/  IMAD.IADD R6, R205, 0x1, -R2 ;  /* 0x00000001cd067824 */ /* 0x000fe200078e0a02 */
[----:B------:R-:W-:-:S02]  /*dd70*/  IABS R5, R4 ;  /* 0x0000000400057213 */ /* 0x000fc40000000000 */
[----:B------:R-:W-:Y:S02]  /*dd80*/  IABS R4, R3 ;  /* 0x0000000300047213 */ /* 0x000fe40000000000 */
[----:B------:R-:W-:Y:S02]  /*dd90*/  I2FP.F32.S32 R7, R7 ;  /* 0x0000000700077245 */ /* 0x000fe40000201400 */
[----:B------:R-:W-:Y:S02]  /*dda0*/  IABS R3, R6 ;  /* 0x0000000600037213 */ /* 0x000fe40000000000 */
[----:B------:R-:W-:Y:S01]  /*ddb0*/  I2FP.F32.S32 R5, R5 ;  /* 0x0000000500057245 */ /* 0x000fe20000201400 */
[----:B------:R-:W-:Y:S01]  /*ddc0*/  FFMA.FTZ R7, R7, -R193, R14 ;  /* 0x800000c107077223 */ /* 0x000fe2000001000e */
[----:B------:R-:W-:Y:S02]  /*ddd0*/  I2FP.F32.S32 R4, R4 ;  /* 0x0000000400047245 */ /* 0x000fe40000201400 */
        /* <DEDUP_REMOVED lines=8> */
[C---:B------:R-:W-:Y:S02]  /*de60*/  ISETP.GE.AND P0, PT, R2.reuse, R200, PT ;  /* 0x000000c80200720c */ /* 0x040fe40003f06270 */
[C---:B------:R-:W-:Y:S02]  /*de70*/  ISETP.GE.AND P6, PT, R2.reuse, R199, PT ;  /* 0x000000c70200720c */ /* 0x040fe40003fc6270 */
[C---:B------:R-:W-:Y:S02]  /*de80*/  ISETP.GE.AND P5, PT, R2.reuse, R198, PT ;  /* 0x000000c60200720c */ /* 0x040fe40003fa6270 */
[----:B------:R-:W-:Y:S01]  /*de90*/  ISETP.GE.AND P1, PT, R2, R197, PT ;  /* 0x000000c50200720c */ /* 0x000fe20003f26270 */
[----:B------:R-:W-:Y:S01]  /*dea0*/  VIADD R3, R0, 0x38 ;  /* 0x0000003800037836 */ /* 0x000fe20000000000 */
[----:B------:R-:W-:-:S02]  /*deb0*/  ISETP.GE.OR P0, PT, R2, R209, !P0 ;  /* 0x000000d10200720c */ /* 0x000fc40004706670 */
[C---:B------:R-:W-:Y:S02]  /*dec0*/  ISETP.GE.OR P6, PT, R2.reuse, R208, !P6 ;  /* 0x000000d00200720c */ /* 0x040fe400077c6670 */
[C---:B------:R-:W-:Y:S02]  /*ded0*/  ISETP.GE.OR P5, PT, R2.reuse, R207, !P5 ;  /* 0x000000cf0200720c */ /* 0x040fe40006fa6670 */
[----:B------:R-:W-:Y:S01]  /*dee0*/  ISETP.GE.OR P1, PT, R2, R206, !P1 ;  /* 0x000000ce0200720c */ /* 0x000fe20004f26670 */
[----:B------:R-:W-:Y:S02]  /*def0*/  IMAD.IADD R2, R202, 0x1, -R2 ;  /* 0x00000001ca027824 */ /* 0x000fe400078e0a02 */
[----:B------:R-:W-:-:S03]  /*df00*/  IMAD.IADD R5, R204, 0x1, -R3 ;  /* 0x00000001cc057824 */ /* 0x000fc600078e0a03 */
[----:B------:R-:W-:Y:S01]  /*df10*/  IABS R6, R2 ;  /* 0x0000000200067213 */ /* 0x000fe20000000000 */
[----:B------:R-:W-:Y:S01]  /*df20*/  IMAD.IADD R4, R201, 0x1, -R3 ;  /* 0x00000001c9047824 */ /* 0x000fe200078e0a03 */
[----:B------:R-:W-:-:S03]  /*df30*/  IABS R2, R5 ;  /* 0x0000000500027213 */ /* 0x000fc60000000000 */
[----:B------:R-:W-:Y:S01]  /*df40*/  IMAD.MOV.U32 R5, RZ, RZ, R6 ;  /* 0x000000ffff057224 */ /* 0x000fe200078e0006 */
[----:B------:R-:W-:-:S04]  /*df50*/  IABS R4, R4 ;  /* 0x0000000400047213 */ /* 0x000fc80000000000 */
[----:B------:R-:W-:Y:S02]  /*df60*/  I2FP.F32.S32 R5, R5 ;  /* 0x0000000500057245 */ /* 0x000fe40000201400 */
        /* <DEDUP_REMOVED lines=8> */
[----:B------:R-:W-:Y:S01]  /*dff0*/  FSEL R8, R5, -INF , !P1 ;  /* 0xff80000005087808 */ /* 0x000fe20004800000 */
[----:B------:R-:W-:Y:S01]  /*e000*/  IMAD.IADD R4, R205, 0x1, -R3 ;  /* 0x00000001cd047824 */ /* 0x000fe200078e0a03 */
[C---:B------:R-:W-:Y:S02]  /*e010*/  ISETP.GE.AND P0, PT, R3.reuse, R200, PT ;  /* 0x000000c80300720c */ /* 0x040fe40003f06270 */
[C---:B------:R-:W-:Y:S02]  /*e020*/  ISETP.GE.AND P6, PT, R3.reuse, R199, PT ;  /* 0x000000c70300720c */ /* 0x040fe40003fc6270 */
[C---:B------:R-:W-:Y:S02]  /*e030*/  ISETP.GE.AND P5, PT, R3.reuse, R198, PT ;  /* 0x000000c60300720c */ /* 0x040fe40003fa6270 */
[C---:B------:R-:W-:Y:S02]  /*e040*/  ISETP.GE.AND P1, PT, R3.reuse, R197, PT ;  /* 0x000000c50300720c */ /* 0x040fe40003f26270 */
[----:B------:R-:W-:-:S02]  /*e050*/  ISETP.GE.OR P0, PT, R3, R209, !P0 ;  /* 0x000000d10300720c */ /* 0x000fc40004706670 */
[C---:B------:R-:W-:Y:S02]  /*e060*/  ISETP.GE.OR P6, PT, R3.reuse, R208, !P6 ;  /* 0x000000d00300720c */ /* 0x040fe400077c6670 */
[C---:B------:R-:W-:Y:S02]  /*e070*/  ISETP.GE.OR P5, PT, R3.reuse, R207, !P5 ;  /* 0x000000cf0300720c */ /* 0x040fe40006fa6670 */
[----:B------:R-:W-:Y:S01]  /*e080*/  ISETP.GE.OR P1, PT, R3, R206, !P1 ;  /* 0x000000ce0300720c */ /* 0x000fe20004f26670 */
[----:B------:R-:W-:Y:S01]  /*e090*/  IMAD.IADD R3, R202, 0x1, -R3 ;  /* 0x00000001ca037824 */ /* 0x000fe200078e0a03 */
[----:B------:R-:W-:Y:S01]  /*e0a0*/  IABS R4, R4 ;  /* 0x0000000400047213 */ /* 0x000fe20000000000 */
[----:B------:R-:W-:-:S03]  /*e0b0*/  VIADD R0, R0, 0x39 ;  /* 0x0000003900007836 */ /* 0x000fc60000000000 */
[----:B------:R-:W-:Y:S01]  /*e0c0*/  IABS R7, R3 ;  /* 0x0000000300077213 */ /* 0x000fe20000000000 */
[----:B------:R-:W-:Y:S02]  /*e0d0*/  IMAD.IADD R2, R201, 0x1, -R0 ;  /* 0x00000001c9027824 */ /* 0x000fe400078e0a00 */
[----:B------:R-:W-:Y:S01]  /*e0e0*/  IMAD.MOV.U32 R3, RZ, RZ, R4 ;  /* 0x000000ffff037224 */ /* 0x000fe200078e0004 */
[----:B------:R-:W-:Y:S02]  /*e0f0*/  I2FP.F32.S32 R7, R7 ;  /* 0x0000000700077245 */ /* 0x000fe40000201400 */
[----:B------:R-:W-:Y:S02]  /*e100*/  IABS R2, R2 ;  /* 0x0000000200027213 */ /* 0x000fe40000000000 */
[----:B------:R-:W-:Y:S01]  /*e110*/  I2FP.F32.S32 R3, R3 ;  /* 0x0000000300037245 */ /* 0x000fe20000201400 */
[----:B------:R-:W-:Y:S01]  /*e120*/  FFMA.FTZ R7, R7, -R193, R244 ;  /* 0x800000c107077223 */ /* 0x000fe200000100f4 */
[----:B------:R-:W-:-:S03]  /*e130*/  I2FP.F32.S32 R2, R2 ;  /* 0x0000000200027245 */ /* 0x000fc60000201400 */
[-C--:B------:R-:W-:Y:S01]  /*e140*/  FFMA.FTZ R3, R3, -R193.reuse, R247 ;  /* 0x800000c103037223 */ /* 0x080fe200000100f7 */
[----:B------:R-:W-:Y:S01]  /*e150*/  FSEL R11, R11, -INF , !P0 ;  /* 0xff8000000b0b7808 */ /* 0x000fe20004000000 */
[----:B------:R-:W-:Y:S01]  /*e160*/  FFMA.FTZ R9, R2, -R193, R24 ;  /* 0x800000c102097223 */ /* 0x000fe20000010018 */
[----:B------:R-:W-:Y:S02]  /*e170*/  FSEL R15, R6, -INF , !P6 ;  /* 0xff800000060f7808 */ /* 0x000fe40007000000 */
        /* <DEDUP_REMOVED lines=15> */
[----:B------:R-:W-:Y:S01]  /*e270*/  IABS R6, R0 ;  /* 0x0000000000067213 */ /* 0x000fe20000000000 */
[----:B------:R-:W-:Y:S01]  /*e280*/  IMAD.MOV.U32 R2, RZ, RZ, R4 ;  /* 0x000000ffff027224 */ /* 0x000fe200078e0004 */
[----:B------:R-:W-:Y:S01]  /*e290*/  FSEL R9, R9, -INF , !P0 ;  /* 0xff80000009097808 */ /* 0x000fe20004000000 */
[----:B------:R-:W-:Y:S01]  /*e2a0*/  IMAD.MOV.U32 R0, RZ, RZ, R3 ;  /* 0x000000ffff007224 */ /* 0x000fe200078e0003 */
[----:B------:R-:W-:Y:S02]  /*e2b0*/  ISETP.GT.AND P0, PT, R216, R211, PT ;  /* 0x000000d3d800720c */ /* 0x000fe40003f04270 */
[----:B------:R-:W-:Y:S02]  /*e2c0*/  I2FP.F32.S32 R2, R2 ;  /* 0x0000000200027245 */ /* 0x000fe40000201400 */
[----:B------:R-:W-:-:S02]  /*e2d0*/  I2FP.F32.S32 R0, R0 ;  /* 0x0000000000007245 */ /* 0x000fc40000201400 */
[----:B------:R-:W-:Y:S01]  /*e2e0*/  I2FP.F32.S32 R6, R6 ;  /* 0x0000000600067245 */ /* 0x000fe20000201400 */
[-C--:B------:R-:W-:Y:S02]  /*e2f0*/  FFMA.FTZ R2, R2, -R193.reuse, R217 ;  /* 0x800000c102027223 */ /* 0x080fe400000100d9 */
[-C--:B------:R-:W-:Y:S02]  /*e300*/  FFMA.FTZ R0, R0, -R193.reuse, R178 ;  /* 0x800000c100007223 */ /* 0x080fe400000100b2 */
[----:B------:R-:W-:Y:S01]  /*e310*/  FFMA.FTZ R6, R6, -R193, R21 ;  /* 0x800000c106067223 */ /* 0x000fe20000010015 */
[----:B------:R-:W-:Y:S01]  /*e320*/  BSSY B1, `(.L_x_1106) ;  /* 0x0000043000017945 */ /* 0x000fe20003800000 */
[----:B------:R-:W-:Y:S02]  /*e330*/  FSEL R13, R2, -INF , !P6 ;  /* 0xff800000020d7808 */ /* 0x000fe40007000000 */
        /* <DEDUP_REMOVED lines=63> */
.L_x_1109:
[----:B------:R-:W-:Y:S05]  /*e730*/  BSYNC B0 ;  /* 0x0000000000007941 */ /* 0x000fea0003800000 */
.L_x_1108:
[----:B------:R-:W0:Y:S02]  /*e740*/  LDGDEPBAR ;  /* 0x00000000000079af */ /* 0x000e240000000000 */
.L_x_1107:
[----:B------:R-:W-:Y:S05]  /*e750*/  BSYNC B1 ;  /* 0x0000000000017941 */ /* 0x000fea0003800000 */
.L_x_1106:
[----:B------:R-:W3:Y:S01]  /*e760*/  LD.E R0, desc[UR4][R172.64+0xdc] ;  /* 0x0000dc04ac007980 */ /* 0x000ee2000c101900 */
[----:B------:R-:W-:-:S03]  /*e770*/  FMNMX.FTZ R2, R103, R50, !PT ;  /* 0x0000003267027209 */ /* 0x000fc60007810000 */
[----:B------:R-:W4:Y:S01]  /*e780*/  LDL.64 R184, [R1+0x160] ;  /* 0x0001600001b87983 */ /* 0x000f220000100a00 */
[----:B------:R-:W-:-:S03]  /*e790*/  FMNMX.FTZ R2, R49, R2, !PT ;  /* 0x0000000231027209 */ /* 0x000fc60007810000 */
[----:B------:R-:W4:Y:S01]  /*e7a0*/  LDL.64 R242, [R1+0x80] ;  /* 0x0000800001f27983 */ /* 0x000f220000100a00 */
[----:B------:R-:W-:-:S03]  /*e7b0*/  FMNMX.FTZ R2, R48, R2, !PT ;  /* 0x0000000230027209 */ /* 0x000fc60007810000 */
[----:B------:R-:W4:Y:S01]  /*e7c0*/  LDL R227, [R1+0x10] ;  /* 0x0000100001e37983 */ /* 0x000f220000100800 */
        /* <DEDUP_REMOVED lines=13> */
[----:B------:R-:W4:Y:S01]  /*e8a0*/  LDL.64 R104, [R1+0x88] ;  /* 0x0000880001687983 */ /* 0x000f220000100a00 */
[----:B------:R-:W-:-:S03]  /*e8b0*/  FMNMX.FTZ R2, R18, R2, !PT ;  /* 0x0000000212027209 */ /* 0x000fc60007810000 */
[----:B------:R1:W-:Y:S01]  /*e8c0*/  STL [R1+0x290], R93 ;  /* 0x0002905d01007387 */ /* 0x0003e20000100800 */
[----:B------:R-:W-:-:S04]  /*e8d0*/  FMNMX.FTZ R2, R16, R2, !PT ;  /* 0x0000000210027209 */ /* 0x000fc80007810000 */
[----:B------:R-:W-:-:S04]  /*e8e0*/  FMNMX.FTZ R2, R10, R2, !PT ;  /* 0x000000020a027209 */ /* 0x000fc80007810000 */
[----:B------:R-:W-:-:S04]  /*e8f0*/  FMNMX.FTZ R2, R8, R2, !PT ;  /* 0x0000000208027209 */ /* 0x000fc80007810000 */
[----:B------:R-:W-:-:S04]  /*e900*/  FMNMX.FTZ R2, R7, R2, !PT ;  /* 0x0000000207027209 */ /* 0x000fc80007810000 */
[----:B------:R-:W-:Y:S01]  /*e910*/  FMNMX.FTZ R2, R6, R2, !PT ;  /* 0x0000000206027209 */ /* 0x000fe20007810000 */
[----:B-1----:R-:W4:Y:S04]  /*e920*/  LDL.LU R93, [R1+0x140] ;  /* 0x00014000015d7983 */ /* 0x002f280000300800 */
[----:B--2---:R-:W1:Y:S01]  /*e930*/  SHFL.BFLY PT, R4, R2, 0x2, 0x1f ;  /* 0x0c401f0002047f89 */ /* 0x004e6200000e0000 */
[----:B------:R-:W-:-:S03]  /*e940*/  FMNMX.FTZ R3, R102, R176, !PT ;  /* 0x000000b066037209 */ /* 0x000fc60007810000 */
[----:B------:R-:W-:Y:S01]  /*e950*/  STL.64 [R1+0x288], R34 ;  /* 0x0002882201007387 */ /* 0x000fe20000100a00 */
[----:B------:R-:W-:-:S03]  /*e960*/  FMNMX.FTZ R3, R67, R3, !PT ;  /* 0x0000000343037209 */ /* 0x000fc60007810000 */
[----:B------:R-:W-:Y:S01]  /*e970*/  STL.64 [R1+0x280], R32 ;  /* 0x0002802001007387 */ /* 0x000fe20000100a00 */
[----:B------:R-:W-:-:S03]  /*e980*/  FMNMX.FTZ R3, R65, R3, !PT ;  /* 0x0000000341037209 */ /* 0x000fc60007810000 */
[----:B------:R-:W-:Y:S01]  /*e990*/  STL.64 [R1+0x278], R30 ;  /* 0x0002781e01007387 */ /* 0x000fe20000100a00 */
[----:B------:R-:W-:-:S03]  /*e9a0*/  FMNMX.FTZ R3, R60, R3, !PT ;  /* 0x000000033c037209 */ /* 0x000fc60007810000 */
[----:B------:R-:W-:Y:S01]  /*e9b0*/  STL.64 [R1+0x270], R28 ;  /* 0x0002701c01007387 */ /* 0x000fe20000100a00 */
[----:B------:R-:W-:-:S03]  /*e9c0*/  FMNMX.FTZ R3, R58, R3, !PT ;  /* 0x000000033a037209 */ /* 0x000fc60007810000 */
[----:B------:R-:W-:Y:S01]  /*e9d0*/  STL [R1+0x268], R174 ;  /* 0x000268ae01007387 */ /* 0x000fe20000100800 */
[----:B-1----:R-:W-:-:S03]  /*e9e0*/  FMNMX.FTZ R2, R2, R4, !PT ;  /* 0x0000000402027209 */ /* 0x002fc60007810000 */
[----:B------:R-:W-:Y:S01]  /*e9f0*/  STL [R1+0x264], R188 ;  /* 0x000264bc01007387 */ /* 0x000fe20000100800 */
[----:B------:R-:W-:-:S03]  /*ea00*/  FMNMX.FTZ R3, R56, R3, !PT ;  /* 0x0000000338037209 */ /* 0x000fc60007810000 */
[----:B------:R-:W1:Y:S01]  /*ea10*/  SHFL.BFLY PT, R4, R2, 0x1, 0x1f ;  /* 0x0c201f0002047f89 */ /* 0x000e6200000e0000 */
[----:B------:R-:W-:-:S03]  /*ea20*/  FMNMX.FTZ R3, R51, R3, !PT ;  /* 0x0000000333037209 */ /* 0x000fc60007810000 */
[----:B------:R-:W-:Y:S01]  /*ea30*/  STL [R1+0x228], R223 ;  /* 0x000228df01007387 */ /* 0x000fe20000100800 */
        /* <DEDUP_REMOVED lines=31> */
[----:B------:R1:W-:Y:S04]  /*ec30*/  STL [R1+0x1d0], R175 ;  /* 0x0001d0af01007387 */ /* 0x0003e80000100800 */
[----:B-1----:R-:W2:Y:S04]  /*ec40*/  LDL R175, [R1+0x130] ;  /* 0x0001300001af7983 */ /* 0x002ea80000100800 */
        /* <DEDUP_REMOVED lines=24> */
[----:B------:R-:W1:Y:S04]  /*edd0*/  SHFL.BFLY PT, R3, R2, 0x1, 0x1f ;  /* 0x0c201f0002037f89 */ /* 0x000e6800000e0000 */
[----:B------:R-:W-:Y:S04]  /*ede0*/  STL [R1+0x22c], R173 ;  /* 0x00022cad01007387 */ /* 0x000fe80000100800 */
[----:B------:R-:W-:Y:S01]  /*edf0*/  STL [R1+0x48], R31 ;  /* 0x0000481f01007387 */ /* 0x000fe20000100800 */
        /* <DEDUP_REMOVED lines=37> */
[----:B------:R-:W4:Y:S01]  /*f050*/  MUFU.EX2 R4, R4 ;  /* 0x0000000400047308 */ /* 0x000f220000000800 */
[----:B------:R-:W-:-:S04]  /*f060*/  FMNMX.FTZ R2, R27, R2, !PT ;  /* 0x000000021b027209 */ /* 0x000fc80007810000 */
[----:B------:R-:W-:-:S03]  /*f070*/  FMNMX.FTZ R2, R22, R2, !PT ;  /* 0x0000000216027209 */ /* 0x000fc60007810000 */
[----:B------:R-:W1:Y:S01]  /*f080*/  MUFU.EX2 R5, R5 ;  /* 0x0000000500057308 */ /* 0x000e620000000800 */
[----:B------:R-:W-:-:S04]  /*f090*/  FMNMX.FTZ R2, R17, R2, !PT ;  /* 0x0000000211027209 */ /* 0x000fc80007810000 */
[----:B------:R-:W-:Y:S01]  /*f0a0*/  FMNMX.FTZ R2, R15, R2, !PT ;  /* 0x000000020f027209 */ /* 0x000fe20007810000 */
[----:B----4-:R-:W-:-:S03]  /*f0b0*/  FFMA.FTZ R3, R93, R4, R6 ;  /* 0x000000045d037223 */ /* 0x010fc60000010006 */
[----:B------:R-:W-:Y:S01]  /*f0c0*/  FMNMX.FTZ R2, R13, R2, !PT ;  /* 0x000000020d027209 */ /* 0x000fe20007810000 */
[----:B-1----:R-:W-:-:S04]  /*f0d0*/  FADD.FTZ R103, R5, R3 ;  /* 0x0000000305677221 */ /* 0x002fc80000010000 */
[----:B------:R-:W1:Y:S02]  /*f0e0*/  SHFL.BFLY PT, R3, R2, 0x2, 0x1f ;  /* 0x0c401f0002037f89 */ /* 0x000e6400000e0000 */
[----:B-1----:R-:W-:-:S05]  /*f0f0*/  FMNMX.FTZ R2, R2, R3, !PT ;  /* 0x0000000302027209 */ /* 0x002fca0007810000 */
[----:B------:R-:W1:Y:S01]  /*f100*/  SHFL.BFLY PT, R3, R2, 0x1, 0x1f ;  /* 0x0c201f0002037f89 */ /* 0x000e6200000e0000 */
[----:B------:R-:W-:Y:S02]  /*f110*/  IMAD.MOV.U32 R35, RZ, RZ, R250 ;  /* 0x000000ffff237224 */ /* 0x000fe400078e00fa */
[----:B------:R-:W-:Y:S01]  /*f120*/  IMAD.MOV.U32 R250, RZ, RZ, R247 ;  /* 0x000000fffffa7224 */ /* 0x000fe200078e00f7 */
[----:B------:R-:W-:Y:S02]  /*f130*/  F2FP.F16.F32.PACK_AB R178, R5, R6 ;  /* 0x0000000605b2723e */ /* 0x000fe400000000ff */
        /* <DEDUP_REMOVED lines=51> */
[----:B------:R-:W3:Y:S04]  /*f470*/  LDL.LU R28, [R1] ;  /* 0x00000000011c7983 */ /* 0x000ee80000300800 */
[----:B------:R-:W4:Y:S01]  /*f480*/  LDL.LU R29, [R1+0x4] ;  /* 0x00000400011d7983 */ /* 0x000f220000300800 */
[----:B-1----:R-:W-:-:S05]  /*f490*/  FMNMX.FTZ R2, R2, R5, !PT ;  /* 0x0000000502027209 */ /* 0x002fca0007810000 */
[----:B------:R-:W1:Y:S01]  /*f4a0*/  SHFL.BFLY PT, R5, R2, 0x1, 0x1f ;  /* 0x0c201f0002057f89 */ /* 0x000e6200000e0000 */
[----:B------:R-:W-:Y:S02]  /*f4b0*/  IMAD.MOV.U32 R30, RZ, RZ, R252 ;  /* 0x000000ffff1e7224 */ /* 0x000fe400078e00fc */
[----:B------:R-:W-:Y:S02]  /*f4c0*/  IMAD.MOV.U32 R188, RZ, RZ, R34 ;  /* 0x000000ffffbc7224 */ /* 0x000fe400078e0022 */
[----:B------:R-:W-:Y:S01]  /*f4d0*/  IMAD.MOV.U32 R174, RZ, RZ, R35 ;  /* 0x000000ffffae7224 */ /* 0x000fe200078e0023 */
[----:B-1----:R-:W-:-:S05]  /*f4e0*/  FMNMX.FTZ R252, R2, R5, !PT ;  /* 0x0000000502fc7209 */ /* 0x002fca0007810000 */
[----:B------:R-:W-:Y:S04]  /*f4f0*/  STL [R1+0x23c], R252 ;  /* 0x00023cfc01007387 */ /* 0x000fe80000100800 */
[----:B------:R-:W2:Y:S01]  /*f500*/  LDL.64 R34, [R1+0x150] ;  /* 0x0001500001227983 */ /* 0x000ea20000100a00 */
[----:B------:R-:W-:-:S04]  /*f510*/  FSETP.NEU.FTZ.AND P0, PT, R252, -INF , PT ;  /* 0xff800000fc00780b */ /* 0x000fc80003f1d000 */
[----:B------:R-:W-:Y:S02]  /*f520*/  FSEL R2, R252, RZ, P0 ;  /* 0x000000fffc027208 */ /* 0x000fe40000000000 */
[----:B------:R-:W-:-:S03]  /*f530*/  F2FP.F16.F32.PACK_AB R180, R6, R180 ;  /* 0x000000b406b4723e */ /* 0x000fc600000000ff */
[----:B------:R-:W-:Y:S01]  /*f540*/  FADD.FTZ R6, R100, -R2 ;  /* 0x8000000264067221 */ /* 0x000fe20000010000 */
[----:B------:R-:W-:-:S05]  /*f550*/  FMUL.FTZ R2, R0, R252 ;  /* 0x000000fc00027220 */ /* 0x000fca0000410000 */
[----:B------:R-:W-:Y:S01]  /*f560*/  FSEL R2, R2, RZ, P0 ;  /* 0x000000ff02027208 */ /* 0x000fe20000000000 */
[----:B------:R-:W-:Y:S04]  /*f570*/  MUFU.EX2 R102, R16 ;  /* 0x0000001000667308 */ /* 0x000fe80000000800 */
[----:B------:R-:W-:Y:S01]  /*f580*/  FFMA.FTZ R5, R210, R0, -R2 ;  /* 0x00000000d2057223 */ /* 0x000fe20000010802 */
[----:B------:R-:W-:-:S03]  /*f590*/  FMUL.FTZ R6, R0, R6 ;  /* 0x0000000600067220 */ /* 0x000fc60000410000 */
[----:B------:R1:W-:Y:S08]  /*f5a0*/  MUFU.EX2 R16, R5 ;  /* 0x0000000500107308 */ /* 0x0003f00000000800 */
[----:B------:R-:W-:Y:S01]  /*f5b0*/  MUFU.EX2 R6, R6 ;  /* 0x0000000600067308 */ /* 0x000fe20000000800 */
[----:B-1----:R-:W-:-:S07]  /*f5c0*/  FFMA.FTZ R5, R195, R0, -R2 ;  /* 0x00000000c3057223 */ /* 0x002fce0000010802 */
[----:B------:R1:W-:Y:S01]  /*f5d0*/  MUFU.EX2 R15, R5 ;  /* 0x00000005000f7308 */ /* 0x0003e20000000800 */
[----:B------:R-:W-:-:S07]  /*f5e0*/  IMAD.MOV.U32 R33, RZ, RZ, R105 ;  /* 0x000000ffff217224 */ /* 0x000fce00078e0069 */
[----:B------:R-:W-:Y:S01]  /*f5f0*/  MUFU.EX2 R50, R50 ;  /* 0x0000003200327308 */ /* 0x000fe20000000800 */
[----:B-1----:R-:W-:-:S07]  /*f600*/  FMUL.FTZ R5, R0, R37 ;  /* 0x0000002500057220 */ /* 0x002fce0000410000 */
[----:B------:R-:W1:Y:S08]  /*f610*/  MUFU.EX2 R26, R26 ;  /* 0x0000001a001a7308 */ /* 0x000e700000000800 */
[----:B------:R-:W-:Y:S01]  /*f620*/  MUFU.EX2 R5, R5 ;  /* 0x0000000500057308 */ /* 0x000fe20000000800 */
[----:B------:R-:W-:-:S07]  /*f630*/  IMAD.MOV.U32 R32, RZ, RZ, R104 ;  /* 0x000000ffff207224 */ /* 0x000fce00078e0068 */
[----:B------:R-:W-:Y:S01]  /*f640*/  MUFU.EX2 R49, R49 ;  /* 0x0000003100317308 */ /* 0x000fe20000000800 */
[-CC-:B------:R-:W-:Y:S01]  /*f650*/  FFMA.FTZ R12, R62, R0.reuse, -R2.reuse ;  /* 0x000000003e0c7223 */ /* 0x180fe20000010802 */
[----:B------:R-:W-:-:S06]  /*f660*/  FFMA.FTZ R17, R59, R0, -R2 ;  /* 0x000000003b117223 */ /* 0x000fcc0000010802 */
[----:B------:R-:W1:Y:S01]  /*f670*/  MUFU.EX2 R20, R20 ;  /* 0x0000001400147308 */ /* 0x000e620000000800 */
[-CC-:B------:R-:W-:Y:S01]  /*f680*/  FFMA.FTZ R53, R53, R0.reuse, -R2.reuse ;  /* 0x0000000035357223 */ /* 0x180fe20000010802 */
[-CC-:B------:R-:W-:Y:S01]  /*f690*/  FFMA.FTZ R44, R44, R0.reuse, -R2.reuse ;  /* 0x000000002c2c7223 */ /* 0x180fe20000010802 */
[----:B------:R-:W-:-:S05]  /*f6a0*/  FFMA.FTZ R40, R40, R0, -R2 ;  /* 0x0000000028287223 */ /* 0x000fca0000010802 */
[----:B------:R1:W-:Y:S01]  /*f6b0*/  MUFU.EX2 R22, R9 ;  /* 0x0000000900167308 */ /* 0x0003e20000000800 */
[-CC-:B------:R-:W-:Y:S01]  /*f6c0*/  FFMA.FTZ R36, R36, R0.reuse, -R2.reuse ;  /* 0x0000000024247223 */ /* 0x180fe20000010802 */
[-CC-:B------:R-:W-:Y:S01]  /*f6d0*/  FFMA.FTZ R24, R24, R0.reuse, -R2.reuse ;  /* 0x0000000018187223 */ /* 0x180fe20000010802 */
[----:B------:R-:W-:-:S05]  /*f6e0*/  FFMA.FTZ R21, R21, R0, -R2 ;  /* 0x0000000015157223 */ /* 0x000fca0000010802 */
[----:B------:R1:W-:Y:S08]  /*f6f0*/  MUFU.EX2 R105, R8 ;  /* 0x0000000800697308 */ /* 0x0003f00000000800 */
[----:B------:R1:W-:Y:S02]  /*f700*/  MUFU.EX2 R41, R18 ;  /* 0x0000001200297308 */ /* 0x0003e40000000800 */
[-CC-:B-1----:R-:W-:Y:S01]  /*f710*/  FFMA.FTZ R9, R64, R0.reuse, -R2.reuse ;  /* 0x0000000040097223 */ /* 0x182fe20000010802 */
[----:B------:R-:W-:-:S05]  /*f720*/  FFMA.FTZ R8, R194, R0, -R2 ;  /* 0x00000000c2087223 */ /* 0x000fca0000010802 */
[----:B------:R1:W-:Y:S01]  /*f730*/  MUFU.EX2 R39, R7 ;  /* 0x0000000700277308 */ /* 0x0003e20000000800 */
[----:B------:R-:W-:-:S07]  /*f740*/  FFMA.FTZ R18, R54, R0, -R2 ;  /* 0x0000000036127223 */ /* 0x000fce0000010802 */
[----:B------:R1:W-:Y:S08]  /*f750*/  MUFU.EX2 R104, R10 ;  /* 0x0000000a00687308 */ /* 0x0003f00000000800 */
[----:B------:R1:W-:Y:S02]  /*f760*/  MUFU.EX2 R100, R11 ;  /* 0x0000000b00647308 */ /* 0x0003e40000000800 */
[----:B-1----:R-:W-:-:S06]  /*f770*/  FFMA.FTZ R7, R183, R0, -R2 ;  /* 0x00000000b7077223 */ /* 0x002fcc0000010802 */
[----:B------:R-:W-:Y:S01]  /*f780*/  MUFU.EX2 R19, R8 ;  /* 0x0000000800137308 */ /* 0x000fe20000000800 */
[-CC-:B------:R-:W-:Y:S01]  /*f790*/  FFMA.FTZ R10, R177, R0.reuse, -R2.reuse ;  /* 0x00000000b10a7223 */ /* 0x180fe20000010802 */
[----:B------:R-:W-:-:S06]  /*f7a0*/  FFMA.FTZ R11, R181, R0, -R2 ;  /* 0x00000000b50b7223 */ /* 0x000fcc0000010802 */
[----:B------:R-:W-:Y:S01]  /*f7b0*/  MUFU.EX2 R48, R48 ;  /* 0x0000003000307308 */ /* 0x000fe20000000800 */
[----:B------:R-:W-:-:S07]  /*f7c0*/  FADD.FTZ R2, R26, R103 ;  /* 0x000000671a027221 */ /* 0x000fce0000010000 */
[----:B------:R-:W1:Y:S08]  /*f7d0*/  MUFU.EX2 R13, R7 ;  /* 0x00000007000d7308 */ /* 0x000e700000000800 */
[----:B------:R-:W4:Y:S08]  /*f7e0*/  MUFU.EX2 R47, R47 ;  /* 0x0000002f002f7308 */ /* 0x000f300000000800 */
[----:B------:R-:W4:Y:S08]  /*f7f0*/  MUFU.EX2 R11, R11 ;  /* 0x0000000b000b7308 */ /* 0x000f300000000800 */
[----:B------:R-:W4:Y:S01]  /*f800*/  MUFU.EX2 R46, R46 ;  /* 0x0000002e002e7308 */ /* 0x000f220000000800 */
[----:B------:R-:W-:-:S07]  /*f810*/  F2FP.F16.F32.PACK_AB R176, R20, R26 ;  /* 0x0000001a14b0723e */ /* 0x000fce00000000ff */
[----:B------:R-:W4:Y:S08]  /*f820*/  MUFU.EX2 R45, R45 ;  /* 0x0000002d002d7308 */ /* 0x000f300000000800 */
[----:B------:R-:W4:Y:S01]  /*f830*/  MUFU.EX2 R14, R14 ;  /* 0x0000000e000e7308 */ /* 0x000f220000000800 */
[----:B------:R-:W-:Y:S02]  /*f840*/  IMAD.MOV.U32 R222, RZ, RZ, R93 ;  /* 0x000000ffffde7224 */ /* 0x000fe400078e005d */
[----:B------:R-:W-:Y:S01]  /*f850*/  IMAD.SHL.U32 R93, R216, 0x2, RZ ;  /* 0x00000002d85d7824 */ /* 0x000fe200078e00ff */
[----:B-1----:R-:W-:Y:S01]  /*f860*/  F2FP.F16.F32.PACK_AB R26, R13, R19 ;  /* 0x000000130d1a723e */ /* 0x002fe200000000ff */
[----:B------:R-:W-:-:S02]  /*f870*/  IMAD.MOV.U32 R209, RZ, RZ, R251 ;  /* 0x000000ffffd17224 */ /* 0x000fc400078e00fb */
[----:B------:R-:W-:Y:S02]  /*f880*/  IMAD.MOV.U32 R251, RZ, RZ, R243 ;  /* 0x000000fffffb7224 */ /* 0x000fe400078e00f3 */
[----:B---3--:R-:W-:-:S04]  /*f890*/  FFMA.FTZ R0, R28, R6, R16 ;  /* 0x000000061c007223 */ /* 0x008fc80000010010 */
[----:B------:R-:W-:Y:S01]  /*f8a0*/  FADD.FTZ R7, R15, R0 ;  /* 0x000000000f077221 */ /* 0x000fe20000010000 */
[----:B----4-:R-:W-:-:S04]  /*f8b0*/  FFMA.FTZ R0, R29, R5, R50 ;  /* 0x000000051d007223 */ /* 0x010fc80000010032 */
        /* <DEDUP_REMOVED lines=18> */
[----:B------:R-:W-:-:S07]  /*f9e0*/  IMAD.MOV.U32 R200, RZ, RZ, R184 ;  /* 0x000000ffffc87224 */ /* 0x000fce00078e00b8 */
[----:B------:R-:W3:Y:S01]  /*f9f0*/  MUFU.EX2 R9, R9 ;  /* 0x0000000900097308 */ /* 0x000ee20000000800 */
[----:B--2---:R-:W-:-:S04]  /*fa00*/  LOP3.LUT R0, R35, R93, RZ, 0x3c, !PT ;  /* 0x0000005d23007212 */ /* 0x004fc800078e3cff */
[----:B------:R-:W-:-:S03]  /*fa10*/  LOP3.LUT R0, R0, R251, RZ, 0x3c, !PT ;  /* 0x000000fb00007212 */ /* 0x000fc600078e3cff */
[----:B------:R-:W2:Y:S02]  /*fa20*/  MUFU.EX2 R12, R12 ;  /* 0x0000000c000c7308 */ /* 0x000ea40000000800 */
[----:B------:R-:W-:-:S05]  /*fa30*/  IMAD.WIDE.U32 R54, R0, -0x326172a9, RZ ;  /* 0xcd9e8d5700367825 */ /* 0x000fca00078e00ff */
[----:B------:R-:W-:Y:S01]  /*fa40*/  LOP3.LUT R0, R55, R188, R200, 0x96, !PT ;  /* 0x000000bc37007212 */ /* 0x000fe200078e96c8 */
[----:B------:R-:W-:-:S04]  /*fa50*/  IMAD.MOV.U32 R205, RZ, RZ, R249 ;  /* 0x000000ffffcd7224 */ /* 0x000fc800078e00f9 */
[----:B------:R-:W-:-:S04]  /*fa60*/  IMAD.WIDE.U32 R182, R0, -0x2daee0ad, RZ ;  /* 0xd2511f5300b67825 */ /* 0x000fc800078e00ff */
[----:B-1----:R-:W-:Y:S01]  /*fa70*/  FADD.FTZ R2, R10, R2 ;  /* 0x000000020a027221 */ /* 0x002fe20000010000 */
[----:B------:R-:W-:Y:S02]  /*fa80*/  F2FP.F16.F32.PACK_AB R235, R45, R46 ;  /* 0x0000002e2deb723e */ /* 0x000fe400000000ff */
[----:B------:R-:W-:Y:S01]  /*fa90*/  LOP3.LUT R8, R183, R205, R32, 0x96, !PT ;  /* 0x000000cdb7087212 */ /* 0x000fe200078e9620 */
[----:B---3--:R-:W-:Y:S01]  /*faa0*/  FADD.FTZ R2, R9, R2 ;  /* 0x0000000209027221 */ /* 0x008fe20000010000 */
[----:B--2---:R-:W-:Y:S01]  /*fab0*/  F2FP.F16.F32.PACK_AB R45, R12, R9 ;  /* 0x000000090c2d723e */ /* 0x004fe200000000ff */
[----:B------:R-:W-:Y:S01]  /*fac0*/  IMAD.MOV.U32 R204, RZ, RZ, R248 ;  /* 0x000000ffffcc7224 */ /* 0x000fe200078e00f8 */
[----:B------:R-:W-:Y:S01]  /*fad0*/  LOP3.LUT R0, R221, R175, R54, 0x96, !PT ;  /* 0x000000afdd007212 */ /* 0x000fe200078e9636 */
[----:B------:R-:W-:Y:S01]  /*fae0*/  IMAD.WIDE.U32 R8, R8, -0x326172a9, RZ ;  /* 0xcd9e8d5708087825 */ /* 0x000fe200078e00ff */
[----:B------:R-:W-:-:S03]  /*faf0*/  F2FP.F16.F32.PACK_AB R100, R14, R100 ;  /* 0x000000640e64723e */ /* 0x000fc600000000ff */
[----:B------:R-:W-:Y:S01]  /*fb00*/  IMAD.MOV.U32 R201, RZ, RZ, R185 ;  /* 0x000000ffffc97224 */ /* 0x000fe200078e00b9 */
[----:B------:R-:W-:Y:S01]  /*fb10*/  LOP3.LUT R14, R9, R204, R220, 0x96, !PT ;  /* 0x000000cc090e7212 */ /* 0x000fe200078e96dc */
[----:B------:R-:W-:Y:S02]  /*fb20*/  IMAD.MOV.U32 R223, RZ, RZ, R30 ;  /* 0x000000ffffdf7224 */ /* 0x000fe400078e001e */
[----:B------:R-:W-:Y:S01]  /*fb30*/  IMAD.WIDE.U32 R184, R0, -0x2daee0ad, RZ ;  /* 0xd2511f5300b87825 */ /* 0x000fe200078e00ff */
[----:B------:R-:W-:-:S03]  /*fb40*/  F2FP.F16.F32.PACK_AB R37, R15, R16 ;  /* 0x000000100f25723e */ /* 0x000fc600000000ff */
[----:B------:R-:W-:Y:S01]  /*fb50*/  FADD.FTZ R16, R12, R2 ;  /* 0x000000020c107221 */ /* 0x000fe20000010000 */
[----:B------:R-:W-:Y:S01]  /*fb60*/  IMAD.WIDE.U32 R14, R14, -0x2daee0ad, RZ ;  /* 0xd2511f530e0e7825 */ /* 0x000fe200078e00ff */
[----:B------:R-:W-:Y:S02]  /*fb70*/  LOP3.LUT R12, R185, R223, R182, 0x96, !PT ;  /* 0x000000dfb90c7212 */ /* 0x000fe400078e96b6 */
        /* <DEDUP_REMOVED lines=9> */
[----:B------:R-:W-:-:S05]  /*fc10*/  LOP3.LUT R8, R13, R208, R14, 0x96, !PT ;  /* 0x000000d00d087212 */ /* 0x000fca00078e960e */
        /* <DEDUP_REMOVED lines=20> */
[----:B---3--:R-:W-:Y:S01]  /*fd60*/  FADD.FTZ R7, R10, R2 ;  /* 0x000000020a077221 */ /* 0x008fe20000010000 */
[----:B------:R-:W-:Y:S01]  /*fd70*/  @!P5 HADD2 R57, -R177.H0_H0, -RZ.H0_H0 ;  /* 0xa00000ffb139d230 */ /* 0x000fe20000000900 */
[----:B------:R-:W-:-:S02]  /*fd80*/  PRMT R179, R180, 0x7632, R179 ;  /* 0x00007632b4b37816 */ /* 0x000fc400000000b3 */
[----:B------:R-:W-:Y:S02]  /*fd90*/  F2FP.F16.F32.PACK_AB R105, R105, R22 ;  /* 0x000000166969723e */ /* 0x000fe400000000ff */
[----:B----4-:R-:W-:Y:S01]  /*fda0*/  F2FP.F16.F32.PACK_AB R18, R10, R52 ;  /* 0x000000340a12723e */ /* 0x010fe200000000ff */
[----:B------:R-:W-:Y:S01]  /*fdb0*/  FADD.FTZ R10, R13, R0 ;  /* 0x000000000d0a7221 */ /* 0x000fe20000010000 */
[----:B------:R-:W-:Y:S01]  /*fdc0*/  LOP3.LUT R0, R8, 0xff, RZ, 0xc0, !PT ;  /* 0x000000ff08007812 */ /* 0x000fe200078ec0ff */
[----:B------:R-:W1:Y:S01]  /*fdd0*/  MUFU.EX2 R22, R38 ;  /* 0x0000002600167308 */ /* 0x000e620000000800 */
[----:B------:R-:W-:Y:S01]  /*fde0*/  PRMT R247, R178, 0x5410, R177 ;  /* 0x00005410b2f77816 */ /* 0x000fe200000000b1 */
[----:B------:R-:W-:Y:S01]  /*fdf0*/  @!P0 HADD2 R51, -R179.H0_H0, -RZ.H0_H0 ;  /* 0xa00000ffb3338230 */ /* 0x000fe20000000900 */
[----:B------:R-:W-:Y:S02]  /*fe00*/  @!P5 PRMT R177, R57, 0x5410, RZ ;  /* 0x0000541039b1d816 */ /* 0x000fe400000000ff */
[----:B------:R-:W-:-:S02]  /*fe10*/  F2FP.F16.F32.PACK_AB R210, R13, R17 ;  /* 0x000000110dd2723e */ /* 0x000fc400000000ff */
[----:B------:R-:W-:Y:S01]  /*fe20*/  ISETP.GE.U32.AND P5, PT, R192, R0, PT ;  /* 0x00000000c000720c */ /* 0x000fe20003fa6070 */
[----:B------:R-:W2:Y:S01]  /*fe30*/  MUFU.EX2 R13, R27 ;  /* 0x0000001b000d7308 */ /* 0x000ea20000000800 */
[--C-:B------:R-:W-:Y:S02]  /*fe40*/  SHF.R.U32.HI R0, RZ, 0x18, R8.reuse ;  /* 0x00000018ff007819 */ /* 0x100fe40000011608 */
[----:B------:R-:W-:Y:S02]  /*fe50*/  SHF.R.U32.HI R2, RZ, 0x10, R8 ;  /* 0x00000010ff027819 */ /* 0x000fe40000011608 */
[----:B------:R-:W-:Y:S02]  /*fe60*/  LOP3.LUT R8, R8, 0xffff, RZ, 0xc0, !PT ;  /* 0x0000ffff08087812 */ /* 0x000fe400078ec0ff */
[----:B------:R-:W-:Y:S02]  /*fe70*/  PRMT R244, R180, 0x5410, R179 ;  /* 0x00005410b4f47816 */ /* 0x000fe400000000b3 */
[----:B------:R-:W-:-:S02]  /*fe80*/  @!P0 PRMT R179, R51, 0x5410, RZ ;  /* 0x0000541033b38816 */ /* 0x000fc400000000ff */
[----:B------:R-:W-:Y:S01]  /*fe90*/  ISETP.GE.U32.AND P0, PT, R192, R0, PT ;  /* 0x00000000c000720c */ /* 0x000fe20003f06070 */
[----:B------:R-:W-:Y:S01]  /*fea0*/  @!P1 HADD2 R56, -R180.H0_H0, -RZ.H0_H0 ;  /* 0xa00000ffb4389230 */ /* 0x000fe20000000900 */
[----:B------:R-:W-:Y:S01]  /*feb0*/  SHF.R.U32.HI R0, RZ, 0x8, R8 ;  /* 0x00000008ff007819 */ /* 0x000fe20000011608 */
[----:B------:R-:W-:Y:S01]  /*fec0*/  @!P6 HADD2 R58, -R178.H0_H0, -RZ.H0_H0 ;  /* 0xa00000ffb23ae230 */ /* 0x000fe20000000900 */
[----:B------:R-:W-:Y:S01]  /*fed0*/  LOP3.LUT R2, R2, 0xff, RZ, 0xc0, !PT ;  /* 0x000000ff02027812 */ /* 0x000fe200078ec0ff */
[----:B------:R-:W-:Y:S01]  /*fee0*/  IMAD.WIDE.U32 R8, R11, -0x2daee0ad, RZ ;  /* 0xd2511f530b087825 */ /* 0x000fe200078e00ff */
[----:B------:R-:W-:Y:S02]  /*fef0*/  LOP3.LUT R0, R0, 0xffff, RZ, 0xc0, !PT ;  /* 0x0000ffff00007812 */ /* 0x000fe400078ec0ff */
[----:B------:R-:W-:Y:S02]  /*ff00*/  @!P1 PRMT R180, R56, 0x5410, RZ ;  /* 0x0000541038b49816 */ /* 0x000fe400000000ff */
[----:B------:R-:W-:-:S02]  /*ff10*/  @!P6 PRMT R178, R58, 0x5410, RZ ;  /* 0x000054103ab2e816 */ /* 0x000fc400000000ff */
[----:B------:R-:W-:Y:S01]  /*ff20*/  ISETP.GE.U32.AND P1, PT, R192, R2, PT ;  /* 0x00000002c000720c */ /* 0x000fe20003f26070 */
[----:B-1----:R-:W-:Y:S01]  /*ff30*/  FADD.FTZ R2, R22, R7 ;  /* 0x0000000716027221 */ /* 0x002fe20000010000 */
[----:B------:R-:W-:Y:S02]  /*ff40*/  ISETP.GE.U32.AND P6, PT, R192, R0, PT ;  /* 0x00000000c000720c */ /* 0x000fe40003fc6070 */
[----:B------:R-:W-:Y:S01]  /*ff50*/  LOP3.LUT R0, R9, R246, R12, 0x96, !PT ;  /* 0x000000f609007212 */ /* 0x000fe200078e960c */
[----:B--2---:R-:W-:-:S03]  /*ff60*/  FADD.FTZ R7, R13, R2 ;  /* 0x000000020d077221 */ /* 0x004fc60000010000 */
[----:B------:R-:W-:Y:S01]  /*ff70*/  LOP3.LUT R2, R0, 0xffff, RZ, 0xc0, !PT ;  /* 0x0000ffff00027812 */ /* 0x000fe200078ec0ff */
[----:B------:R-:W-:Y:S01]  /*ff80*/  @!P5 HADD2 R59, -R176.H0_H0, -RZ.H0_H0 ;  /* 0xa00000ffb03bd230 */ /* 0x000fe20000000900 */
[C---:B------:R-:W-:Y:S02]  /*ff90*/  PRMT R107, R176.reuse, 0x7632, R107 ;  /* 0x00007632b06b7816 */ /* 0x040fe4000000006b */
[----:B------:R-:W-:Y:S02]  /*ffa0*/  SHF.R.U32.HI R2, RZ, 0x8, R2 ;  /* 0x00000008ff027819 */ /* 0x000fe40000011602 */
        /* <DEDUP_REMOVED lines=11> */
[----:B------:R-:W-:Y:S02]  /*10060*/  @!P1 HADD2 R62, -R105.H0_H0, -RZ.H0_H0 ;  /* 0xa00000ff693e9230 */ /* 0x000fe40000000900 */
[----:B------:R-:W-:Y:S02]  /*10070*/  IMAD.MOV.U32 R250, RZ, RZ, R242 ;  /* 0x000000fffffa7224 */ /* 0x000fe400078e00f2 */
[----:B------:R-:W-:Y:S01]  /*10080*/  @!P0 HADD2 R61, -R106.H0_H0, -RZ.H0_H0 ;  /* 0xa00000ff6a3d8230 */ /* 0x000fe20000000900 */
[----:B------:R-:W-:Y:S02]  /*10090*/  LOP3.LUT R0, R0, 0xff, RZ, 0xc0, !PT ;  /* 0x000000ff00007812 */ /* 0x000fe400078ec0ff */
[----:B------:R-:W-:Y:S01]  /*100a0*/  PRMT R242, R105, 0x5410, R106 ;  /* 0x0000541069f27816 */ /* 0x000fe2000000006a */
[----:B------:R-:W-:Y:S01]  /*100b0*/  @!P6 HADD2 R64, -R102.H0_H0, -RZ.H0_H0 ;  /* 0xa00000ff6640e230 */ /* 0x000fe20000000900 */
[----:B------:R-:W-:-:S02]  /*100c0*/  @!P1 PRMT R105, R62, 0x5410, RZ ;  /* 0x000054103e699816 */ /* 0x000fc400000000ff */
[----:B------:R-:W-:Y:S02]  /*100d0*/  PRMT R101, R102, 0x7632, R101 ;  /* 0x0000763266657816 */ /* 0x000fe40000000065 */
[----:B------:R-:W-:Y:S01]  /*100e0*/  ISETP.GE.U32.AND P1, PT, R192, R0, PT ;  /* 0x00000000c000720c */ /* 0x000fe20003f26070 */
[----:B------:R-:W1:Y:S01]  /*100f0*/  MUFU.EX2 R53, R53 ;  /* 0x0000003500357308 */ /* 0x000e620000000800 */
[----:B------:R-:W-:Y:S02]  /*10100*/  LOP3.LUT R0, R8, 0xff, RZ, 0xc0, !PT ;  /* 0x000000ff08007812 */ /* 0x000fe400078ec0ff */
[----:B------:R-:W-:Y:S02]  /*10110*/  @!P0 PRMT R106, R61, 0x5410, RZ ;  /* 0x000054103d6a8816 */ /* 0x000fe400000000ff */
[----:B------:R-:W-:Y:S02]  /*10120*/  ISETP.GE.U32.AND P0, PT, R192, R2, PT ;  /* 0x00000002c000720c */ /* 0x000fe40003f06070 */
[----:B------:R-:W-:-:S02]  /*10130*/  PRMT R193, R102, 0x5410, R101 ;  /* 0x0000541066c17816 */ /* 0x000fc40000000065 */
[----:B------:R-:W-:Y:S01]  /*10140*/  @!P6 PRMT R102, R64, 0x5410, RZ ;  /* 0x000054104066e816 */ /* 0x000fe200000000ff */
[----:B------:R-:W2:Y:S01]  /*10150*/  MUFU.EX2 R44, R44 ;  /* 0x0000002c002c7308 */ /* 0x000ea20000000800 */
[----:B------:R-:W-:Y:S02]  /*10160*/  ISETP.GE.U32.AND P6, PT, R192, R0, PT ;  /* 0x00000000c000720c */ /* 0x000fe40003fc6070 */
[----:B------:R-:W-:Y:S02]  /*10170*/  LOP3.LUT R0, R8, 0xffff, RZ, 0xc0, !PT ;  /* 0x0000ffff08007812 */ /* 0x000fe400078ec0ff */
[----:B------:R-:W-:-:S03]  /*10180*/  F2FP.F16.F32.PACK_AB R104, R104, R39 ;  /* 0x000000276868723e */ /* 0x000fc600000000ff */
[----:B------:R-:W3:Y:S01]  /*10190*/  MUFU.EX2 R11, R25 ;  /* 0x00000019000b7308 */ /* 0x000ee20000000800 */
[----:B------:R-:W-:Y:S01]  /*101a0*/  SHF.R.U32.HI R0, RZ, 0x8, R0 ;  /* 0x00000008ff007819 */ /* 0x000fe20000011600 */
[----:B------:R-:W-:Y:S01]  /*101b0*/  @!P5 HADD2 R63, -R101.H0_H0, -RZ.H0_H0 ;  /* 0xa00000ff653fd230 */ /* 0x000fe20000000900 */
[----:B------:R-:W-:Y:S02]  /*101c0*/  PRMT R103, R104, 0x7632, R103 ;  /* 0x0000763268677816 */ /* 0x000fe40000000067 */
[----:B------:R-:W-:-:S03]  /*101d0*/  LOP3.LUT R0, R0, 0xffff, RZ, 0xc0, !PT ;  /* 0x0000ffff00007812 */ /* 0x000fc600078ec0ff */
[----:B------:R-:W4:Y:S01]  /*101e0*/  MUFU.EX2 R17, R23 ;  /* 0x0000001700117308 */ /* 0x000f220000000800 */
[----:B------:R-:W-:Y:S01]  /*101f0*/  @!P0 HADD2 R65, -R103.H0_H0, -RZ.H0_H0 ;  /* 0xa00000ff67418230 */ /* 0x000fe20000000900 */
[----:B------:R-:W-:-:S06]  /*10200*/  @!P5 PRMT R101, R63, 0x5410, RZ ;  /* 0x000054103f65d816 */ /* 0x000fcc00000000ff */
[----:B------:R-:W-:Y:S01]  /*10210*/  MUFU.EX2 R12, R67 ;  /* 0x00000043000c7308 */ /* 0x000fe20000000800 */
[----:B------:R-:W-:-:S07]  /*10220*/  SHF.R.U32.HI R2, RZ, 0x18, R8 ;  /* 0x00000018ff027819 */ /* 0x000fce0000011608 */
[----:B------:R-:W4:Y:S01]  /*10230*/  MUFU.EX2 R9, R211 ;  /* 0x000000d300097308 */ /* 0x000f220000000800 */
[----:B------:R-:W-:Y:S01]  /*10240*/  ISETP.GE.U32.AND P5, PT, R192, R0, PT ;  /* 0x00000000c000720c */ /* 0x000fe20003fa6070 */
[----:B-1----:R-:W-:Y:S01]  /*10250*/  FADD.FTZ R0, R53, R10 ;  /* 0x0000000a35007221 */ /* 0x002fe20000010000 */
[----:B------:R-:W-:-:S05]  /*10260*/  PRMT R191, R104, 0x5410, R103 ;  /* 0x0000541068bf7816 */ /* 0x000fca0000000067 */
[----:B------:R-:W1:Y:S01]  /*10270*/  MUFU.EX2 R40, R40 ;  /* 0x0000002800287308 */ /* 0x000e620000000800 */
[----:B------:R-:W-:Y:S02]  /*10280*/  @!P0 PRMT R103, R65, 0x5410, RZ ;  /* 0x0000541041678816 */ /* 0x000fe400000000ff */
[----:B------:R-:W-:Y:S01]  /*10290*/  ISETP.GE.U32.AND P0, PT, R192, R2, PT ;  /* 0x00000002c000720c */ /* 0x000fe20003f06070 */
[----:B--2---:R-:W-:Y:S01]  /*102a0*/  FADD.FTZ R2, R44, R0 ;  /* 0x000000002c027221 */ /* 0x004fe20000010000 */
[----:B---3--:R-:W-:-:S03]  /*102b0*/  FADD.FTZ R0, R11, R7 ;  /* 0x000000070b007221 */ /* 0x008fc60000010000 */
[----:B------:R-:W2:Y:S01]  /*102c0*/  MUFU.EX2 R36, R36 ;  /* 0x0000002400247308 */ /* 0x000ea20000000800 */
[----:B------:R-:W-:Y:S02]  /*102d0*/  @!P1 HADD2 R66, -R104.H0_H0, -RZ.H0_H0 ;  /* 0xa00000ff68429230 */ /* 0x000fe40000000900 */
[----:B----4-:R-:W-:Y:S01]  /*102e0*/  FADD.FTZ R23, R17, R0 ;  /* 0x0000000011177221 */ /* 0x010fe20000010000 */
[----:B------:R-:W-:-:S04]  /*102f0*/  F2FP.F16.F32.PACK_AB R0, R9, R12 ;  /* 0x0000000c0900723e */ /* 0x000fc800000000ff */
[----:B------:R-:W3:Y:S01]  /*10300*/  MUFU.EX2 R24, R24 ;  /* 0x0000001800187308 */ /* 0x000ee20000000800 */
[----:B------:R-:W-:Y:S02]  /*10310*/  @!P1 PRMT R104, R66, 0x5410, RZ ;  /* 0x0000541042689816 */ /* 0x000fe400000000ff */
[----:B------:R-:W-:-:S05]  /*10320*/  PRMT R57, R0, 0x7610, R57 ;  /* 0x0000761000397816 */ /* 0x000fca0000000039 */
[----:B------:R-:W4:Y:S01]  /*10330*/  MUFU.EX2 R7, R21 ;  /* 0x0000001500077308 */ /* 0x000f220000000800 */
[----:B------:R-:W-:Y:S01]  /*10340*/  PRMT R66, R0, 0x7632, R66 ;  /* 0x0000763200427816 */ /* 0x000fe20000000042 */
[----:B-1----:R-:W-:Y:S01]  /*10350*/  FADD.FTZ R0, R40, R2 ;  /* 0x0000000228007221 */ /* 0x002fe20000010000 */
[----:B------:R-:W-:Y:S02]  /*10360*/  SHF.R.U32.HI R8, RZ, 0x10, R8 ;  /* 0x00000010ff087819 */ /* 0x000fe40000011608 */
[----:B------:R-:W-:Y:S01]  /*10370*/  PRMT R67, R100, 0x7632, R67 ;  /* 0x0000763264437816 */ /* 0x000fe20000000043 */
[----:B--2---:R-:W-:Y:S01]  /*10380*/  FADD.FTZ R0, R36, R0 ;  /* 0x0000000024007221 */ /* 0x004fe20000010000 */
[----:B------:R-:W-:-:S03]  /*10390*/  LOP3.LUT R8, R8, 0xff, RZ, 0xc0, !PT ;  /* 0x000000ff08087812 */ /* 0x000fc600078ec0ff */
[----:B------:R-:W-:Y:S02]  /*103a0*/  @!P0 HADD2 R187, -R67.H0_H0, -RZ.H0_H0 ;  /* 0xa00000ff43bb8230 */ /* 0x000fe40000000900 */
[----:B---3--:R-:W-:Y:S01]  /*103b0*/  FADD.FTZ R0, R24, R0 ;  /* 0x0000000018007221 */ /* 0x008fe20000010000 */
[----:B------:R-:W-:Y:S02]  /*103c0*/  ISETP.GE.U32.AND P1, PT, R192, R8, PT ;  /* 0x00000008c000720c */ /* 0x000fe40003f26070 */
[----:B------:R-:W-:Y:S01]  /*103d0*/  PRMT R189, R100, 0x5410, R67 ;  /* 0x0000541064bd7816 */ /* 0x000fe20000000043 */
[----:B------:R-:W1:Y:S01]  /*103e0*/  MUFU.EX2 R8, R213 ;  /* 0x000000d500087308 */ /* 0x000e620000000800 */
[----:B------:R-:W-:Y:S01]  /*103f0*/  @!P0 PRMT R67, R187, 0x5410, RZ ;  /* 0x00005410bb438816 */ /* 0x000fe200000000ff */
[C---:B----4-:R-:W-:Y:S01]  /*10400*/  FADD.FTZ R0, R7.reuse, R0 ;  /* 0x0000000007007221 */ /* 0x050fe20000010000 */
[----:B------:R-:W-:Y:S01]  /*10410*/  F2FP.F16.F32.PACK_AB R187, R7, R24 ;  /* 0x0000001807bb723e */ /* 0x000fe200000000ff */
[----:B------:R-:W-:Y:S04]  /*10420*/  STL [R1+0x240], R216 ;  /* 0x000240d801007387 */ /* 0x000fe80000100800 */
[----:B------:R-:W2:Y:S01]  /*10430*/  MUFU.EX2 R7, R212 ;  /* 0x000000d400077308 */ /* 0x000ea20000000800 */
        /* <DEDUP_REMOVED lines=10> */
[----:B------:R1:W-:Y:S01]  /*104e0*/  STL [R1], R0 ;  /* 0x0000000001007387 */ /* 0x0003e20000100800 */
[----:B------:R-:W-:-:S02]  /*104f0*/  @!P6 HADD2 R186, -R57.H0_H0, -RZ.H0_H0 ;  /* 0xa00000ff39bae230 */ /* 0x000fc40000000900 */
[----:B------:R-:W-:Y:S02]  /*10500*/  IMAD.MOV.U32 R15, RZ, RZ, R251 ;  /* 0x000000ffff0f7224 */ /* 0x000fe400078e00fb */
[----:B------:R-:W-:Y:S01]  /*10510*/  @!P1 HADD2 R194, -R100.H0_H0, -RZ.H0_H0 ;  /* 0xa00000ff64c29230 */ /* 0x000fe20000000900 */
[----:B------:R-:W-:Y:S01]  /*10520*/  @!P6 PRMT R57, R186, 0x5410, RZ ;  /* 0x00005410ba39e816 */ /* 0x000fe200000000ff */
[----:B------:R-:W-:Y:S02]  /*10530*/  IMAD.MOV.U32 R21, RZ, RZ, R15 ;  /* 0x000000ffff157224 */ /* 0x000fe400078e000f */
[----:B------:R-:W-:Y:S02]  /*10540*/  IMAD.MOV.U32 R14, RZ, RZ, R250 ;  /* 0x000000ffff0e7224 */ /* 0x000fe400078e00fa */
[----:B-1----:R-:W-:Y:S01]  /*10550*/  FADD.FTZ R0, R8, R19 ;  /* 0x0000001308007221 */ /* 0x002fe20000010000 */
[----:B--2---:R-:W-:-:S03]  /*10560*/  F2FP.F16.F32.PACK_AB R19, R7, R8 ;  /* 0x000000080713723e */ /* 0x004fc600000000ff */
[----:B------:R-:W-:Y:S01]  /*10570*/  FADD.FTZ R7, R7, R0 ;  /* 0x0000000007077221 */ /* 0x000fe20000010000 */
[----:B------:R-:W-:Y:S01]  /*10580*/  VIADD R0, R93, 0x1 ;  /* 0x000000015d007836 */ /* 0x000fe20000000000 */
[----:B------:R-:W-:Y:S01]  /*10590*/  @!P1 PRMT R100, R194, 0x5410, RZ ;  /* 0x00005410c2649816 */ /* 0x000fe200000000ff */
[----:B------:R-:W-:Y:S01]  /*105a0*/  FADD.FTZ R2, R12, R20 ;  /* 0x000000140c027221 */ /* 0x000fe20000010000 */
[----:B------:R-:W-:Y:S01]  /*105b0*/  IMAD.MOV.U32 R212, RZ, RZ, R200 ;  /* 0x000000ffffd47224 */ /* 0x000fe200078e00c8 */
[----:B------:R-:W-:Y:S01]  /*105c0*/  F2FP.F16.F32.PACK_AB R195, R44, R53 ;  /* 0x000000352cc3723e */ /* 0x000fe200000000ff */
[----:B------:R-:W-:Y:S01]  /*105d0*/  FMUL.FTZ R211, R152, R4 ;  /* 0x0000000498d37220 */ /* 0x000fe20000410000 */
[----:B------:R-:W-:Y:S01]  /*105e0*/  LOP3.LUT R186, R35, R0, RZ, 0x3c, !PT ;  /* 0x0000000023ba7212 */ /* 0x000fe200078e3cff */
[----:B------:R-:W-:Y:S02]  /*105f0*/  IMAD.MOV.U32 R194, RZ, RZ, R174 ;  /* 0x000000ffffc27224 */ /* 0x000fe400078e00ae */
[-C--:B------:R-:W-:Y:S01]  /*10600*/  FMUL.FTZ R28, R148, R4.reuse ;  /* 0x00000004941c7220 */ /* 0x080fe20000410000 */
[----:B------:R-:W-:Y:S01]  /*10610*/  FMUL.FTZ R29, R149, R4 ;  /* 0x00000004951d7220 */ /* 0x000fe20000410000 */
[----:B------:R-:W-:Y:S01]  /*10620*/  LOP3.LUT R0, R186, R21, RZ, 0x3c, !PT ;  /* 0x00000015ba007212 */ /* 0x000fe200078e3cff */
[----:B------:R-:W-:Y:S01]  /*10630*/  FMUL.FTZ R174, R150, R3 ;  /* 0x0000000396ae7220 */ /* 0x000fe20000410000 */
[----:B------:R-:W-:-:S02]  /*10640*/  IMAD.MOV.U32 R20, RZ, RZ, R14 ;  /* 0x000000ffff147224 */ /* 0x000fc400078e000e */
[----:B------:R-:W-:Y:S01]  /*10650*/  FMUL.FTZ R190, R155, R3 ;  /* 0x000000039bbe7220 */ /* 0x000fe20000410000 */
[----:B------:R-:W-:Y:S02]  /*10660*/  IMAD.MOV.U32 R150, RZ, RZ, R188 ;  /* 0x000000ffff967224 */ /* 0x000fe400078e00bc */
[----:B------:R-:W-:Y:S01]  /*10670*/  FMUL.FTZ R30, R153, R4 ;  /* 0x00000004991e7220 */ /* 0x000fe20000410000 */
[----:B------:R-:W-:-:S04]  /*10680*/  IMAD.WIDE.U32 R14, R0, -0x326172a9, RZ ;  /* 0xcd9e8d57000e7825 */ /* 0x000fc800078e00ff */
[----:B------:R-:W-:Y:S01]  /*10690*/  FADD.FTZ R16, R9, R2 ;  /* 0x0000000209107221 */ /* 0x000fe20000010000 */
[-C--:B------:R-:W-:Y:S01]  /*106a0*/  FMUL.FTZ R188, R151, R3.reuse ;  /* 0x0000000397bc7220 */ /* 0x080fe20000410000 */
[-C--:B------:R-:W-:Y:S01]  /*106b0*/  FMUL.FTZ R189, R154, R3.reuse ;  /* 0x000000039abd7220 */ /* 0x080fe20000410000 */
[----:B------:R-:W-:Y:S01]  /*106c0*/  IMAD.MOV.U32 R213, RZ, RZ, R201 ;  /* 0x000000ffffd57224 */ /* 0x000fe200078e00c9 */
[----:B------:R-:W-:Y:S01]  /*106d0*/  LOP3.LUT R2, R15, R150, R212, 0x96, !PT ;  /* 0x000000960f027212 */ /* 0x000fe200078e96d4 */
        /* <DEDUP_REMOVED lines=27> */
[----:B------:R-:W-:-:S02]  /*10890*/  F2FP.F16.F32.PACK_AB R22, R13, R22 ;  /* 0x000000160d16723e */ /* 0x000fc400000000ff */
[----:B------:R-:W-:Y:S01]  /*108a0*/  F2FP.F16.F32.PACK_AB R17, R17, R11 ;  /* 0x0000000b1111723e */ /* 0x000fe200000000ff */
[----:B------:R-:W-:Y:S01]  /*108b0*/  FMUL.FTZ R168, R168, R4 ;  /* 0x00000004a8a87220 */ /* 0x000fe20000410000 */
[----:B------:R-:W-:Y:S01]  /*108c0*/  LOP3.LUT R0, R3, R152, R32, 0x96, !PT ;  /* 0x0000009803007212 */ /* 0x000fe200078e9620 */
[-C--:B------:R-:W-:Y:S01]  /*108d0*/  FMUL.FTZ R169, R169, R4.reuse ;  /* 0x00000004a9a97220 */ /* 0x080fe20000410000 */
[----:B------:R-:W-:Y:S01]  /*108e0*/  LOP3.LUT R3, R221, R175, R14, 0x96, !PT ;  /* 0x000000afdd037212 */ /* 0x000fe200078e960e */
[-C--:B------:R-:W-:Y:S01]  /*108f0*/  FMUL.FTZ R248, R164, R4.reuse ;  /* 0x00000004a4f87220 */ /* 0x080fe20000410000 */
[-C--:B------:R-:W-:Y:S01]  /*10900*/  FMUL.FTZ R249, R165, R4.reuse ;  /* 0x00000004a5f97220 */ /* 0x080fe20000410000 */
[-C--:B------:R-:W-:Y:S01]  /*10910*/  FMUL.FTZ R244, R160, R4.reuse ;  /* 0x00000004a0f47220 */ /* 0x080fe20000410000 */
[----:B------:R-:W-:Y:S01]  /*10920*/  FMUL.FTZ R247, R161, R4 ;  /* 0x00000004a1f77220 */ /* 0x000fe20000410000 */
[----:B------:R-:W-:-:S04]  /*10930*/  IMAD.WIDE.U32 R8, R3, -0x2daee0ad, RZ ;  /* 0xd2511f5303087825 */ /* 0x000fc800078e00ff */
[-C--:B------:R-:W-:Y:S01]  /*10940*/  FMUL.FTZ R191, R156, R4.reuse ;  /* 0x000000049cbf7220 */ /* 0x080fe20000410000 */
[-C--:B------:R-:W-:Y:S01]  /*10950*/  FMUL.FTZ R193, R157, R4.reuse ;  /* 0x000000049dc17220 */ /* 0x080fe20000410000 */
[----:B------:R-:W-:Y:S01]  /*10960*/  FMUL.FTZ R144, R144, R4 ;  /* 0x0000000490907220 */ /* 0x000fe20000410000 */
[----:B------:R-:W-:Y:S01]  /*10970*/  IMAD.WIDE.U32 R12, R0, -0x326172a9, RZ ;  /* 0xcd9e8d57000c7825 */ /* 0x000fe200078e00ff */
[----:B------:R-:W-:-:S03]  /*10980*/  LOP3.LUT R0, R9, R151, R2, 0x96, !PT ;  /* 0x0000009709007212 */ /* 0x000fc600078e9602 */
[-C--:B------:R-:W-:Y:S01]  /*10990*/  FMUL.FTZ R145, R145, R4.reuse ;  /* 0x0000000491917220 */ /* 0x080fe20000410000 */
[-C--:B------:R-:W-:Y:S01]  /*109a0*/  FMUL.FTZ R172, R140, R4.reuse ;  /* 0x000000048cac7220 */ /* 0x080fe20000410000 */
[-C--:B------:R-:W-:Y:S01]  /*109b0*/  FMUL.FTZ R173, R141, R4.reuse ;  /* 0x000000048dad7220 */ /* 0x080fe20000410000 */
[----:B------:R-:W-:Y:S01]  /*109c0*/  FMUL.FTZ R219, R68, R4 ;  /* 0x0000000444db7220 */ /* 0x000fe20000410000 */
[----:B------:R-:W-:Y:S01]  /*109d0*/  IMAD.WIDE.U32 R10, R0, -0x326172a9, RZ ;  /* 0xcd9e8d57000a7825 */ /* 0x000fe200078e00ff */
[----:B------:R-:W-:-:S03]  /*109e0*/  LOP3.LUT R3, R13, R155, R220, 0x96, !PT ;  /* 0x0000009b0d037212 */ /* 0x000fc600078e96dc */
[-C--:B------:R-:W-:Y:S01]  /*109f0*/  FMUL.FTZ R218, R69, R4.reuse ;  /* 0x0000000445da7220 */ /* 0x080fe20000410000 */
[-C--:B------:R-:W-:Y:S01]  /*10a00*/  FMUL.FTZ R203, R80, R4.reuse ;  /* 0x0000000450cb7220 */ /* 0x080fe20000410000 */
[----:B------:R-:W-:Y:S01]  /*10a10*/  FMUL.FTZ R202, R81, R4 ;  /* 0x0000000451ca7220 */ /* 0x000fe20000410000 */
[----:B------:R-:W-:Y:S01]  /*10a20*/  LOP3.LUT R0, R11, R194, R12, 0x96, !PT ;  /* 0x000000c20b007212 */ /* 0x000fe200078e960c */
[----:B------:R-:W-:-:S04]  /*10a30*/  IMAD.WIDE.U32 R2, R3, -0x2daee0ad, RZ ;  /* 0xd2511f5303027825 */ /* 0x000fc800078e00ff */
[-C--:B------:R-:W-:Y:S01]  /*10a40*/  FMUL.FTZ R199, R84, R4.reuse ;  /* 0x0000000454c77220 */ /* 0x080fe20000410000 */
[-C--:B------:R-:W-:Y:S01]  /*10a50*/  FMUL.FTZ R198, R85, R4.reuse ;  /* 0x0000000455c67220 */ /* 0x080fe20000410000 */
[----:B------:R-:W-:Y:S01]  /*10a60*/  FMUL.FTZ R207, R96, R4 ;  /* 0x0000000460cf7220 */ /* 0x000fe20000410000 */
[----:B------:R-:W-:Y:S01]  /*10a70*/  IMAD.WIDE.U32 R12, R0, -0x2daee0ad, RZ ;  /* 0xd2511f53000c7825 */ /* 0x000fe200078e00ff */
[----:B------:R-:W-:-:S03]  /*10a80*/  LOP3.LUT R3, R3, R149, R8, 0x96, !PT ;  /* 0x0000009503037212 */ /* 0x000fc600078e9608 */
[----:B------:R-:W-:Y:S01]  /*10a90*/  FMUL.FTZ R206, R97, R4 ;  /* 0x0000000461ce7220 */ /* 0x000fe20000410000 */
[----:B------:R-:W-:Y:S01]  /*10aa0*/  @!P5 HADD2 R181, -R66.H0_H0, -RZ.H0_H0 ;  /* 0xa00000ff42b5d230 */ /* 0x000fe20000000900 */
[----:B------:R-:W-:Y:S01]  /*10ab0*/  PRMT R64, R18, 0x7610, R64 ;  /* 0x0000761012407816 */ /* 0x000fe20000000040 */
[----:B------:R-:W2:Y:S01]  /*10ac0*/  LDL.LU R93, [R1+0x290] ;  /* 0x00029000015d7983 */ /* 0x000ea20000300800 */
[----:B------:R-:W-:Y:S01]  /*10ad0*/  LOP3.LUT R2, R13, R148, R2, 0x96, !PT ;  /* 0x000000940d027212 */ /* 0x000fe200078e9602 */
[----:B------:R-:W-:Y:S01]  /*10ae0*/  IMAD.WIDE.U32 R8, R3, -0x326172a9, RZ ;  /* 0xcd9e8d5703087825 */ /* 0x000fe200078e00ff */
[----:B------:R-:W-:Y:S01]  /*10af0*/  MUFU.EX2 R11, R215 ;  /* 0x000000d7000b7308 */ /* 0x000fe20000000800 */
[----:B------:R-:W-:Y:S01]  /*10b00*/  @!P5 PRMT R66, R181, 0x5410, RZ ;  /* 0x00005410b542d816 */ /* 0x000fe200000000ff */
[----:B------:R-:W3:Y:S01]  /*10b10*/  LDL.LU.64 R34, [R1+0x288] ;  /* 0x0002880001227983 */ /* 0x000ee20000300a00 */
[----:B------:R-:W-:-:S05]  /*10b20*/  IMAD.WIDE.U32 R2, R2, -0x326172a9, RZ ;  /* 0xcd9e8d5702027825 */ /* 0x000fca00078e00ff */
[----:B------:R-:W-:-:S04]  /*10b30*/  LOP3.LUT R0, R3, R245, R8, 0x96, !PT ;  /* 0x000000f503007212 */ /* 0x000fc800078e9608 */
[----:B------:R-:W-:Y:S02]  /*10b40*/  LOP3.LUT R4, R0, 0xff, RZ, 0xc0, !PT ;  /* 0x000000ff00047812 */ /* 0x000fe400078ec0ff */
[----:B------:R-:W-:Y:S02]  /*10b50*/  LOP3.LUT R10, R9, R44, R10, 0x96, !PT ;  /* 0x0000002c090a7212 */ /* 0x000fe400078e960a */
[----:B------:R-:W-:Y:S02]  /*10b60*/  ISETP.GE.U32.AND P6, PT, R192, R4, PT ;  /* 0x00000004c000720c */ /* 0x000fe40003fc6070 */
[----:B------:R-:W-:Y:S01]  /*10b70*/  LOP3.LUT R4, R0, 0xffff, RZ, 0xc0, !PT ;  /* 0x0000ffff00047812 */ /* 0x000fe200078ec0ff */
[----:B------:R-:W1:Y:S03]  /*10b80*/  MUFU.EX2 R9, R217 ;  /* 0x000000d900097308 */ /* 0x000e660000000800 */
[----:B------:R-:W-:-:S05]  /*10b90*/  SHF.R.U32.HI R4, RZ, 0x8, R4 ;  /* 0x00000008ff047819 */ /* 0x000fca0000011604 */
[----:B------:R-:W4:Y:S01]  /*10ba0*/  MUFU.EX2 R8, R224 ;  /* 0x000000e000087308 */ /* 0x000f220000000800 */
[----:B------:R-:W-:-:S07]  /*10bb0*/  LOP3.LUT R4, R4, 0xffff, RZ, 0xc0, !PT ;  /* 0x0000ffff04047812 */ /* 0x000fce00078ec0ff */
[----:B------:R-:W4:Y:S01]  /*10bc0*/  MUFU.EX2 R13, R214 ;  /* 0x000000d6000d7308 */ /* 0x000f220000000800 */
[----:B------:R-:W-:Y:S02]  /*10bd0*/  ISETP.GE.U32.AND P5, PT, R192, R4, PT ;  /* 0x00000004c000720c */ /* 0x000fe40003fa6070 */
[--C-:B------:R-:W-:Y:S02]  /*10be0*/  SHF.R.U32.HI R4, RZ, 0x10, R0.reuse ;  /* 0x00000010ff047819 */ /* 0x100fe40000011600 */
[----:B------:R-:W-:-:S04]  /*10bf0*/  SHF.R.U32.HI R0, RZ, 0x18, R0 ;  /* 0x00000018ff007819 */ /* 0x000fc80000011600 */
[----:B------:R-:W-:Y:S01]  /*10c00*/  ISETP.GE.U32.AND P0, PT, R192, R0, PT ;  /* 0x00000000c000720c */ /* 0x000fe20003f06070 */
[----:B-1----:R-:W-:Y:S01]  /*10c10*/  FADD.FTZ R0, R9, R7 ;  /* 0x0000000709007221 */ /* 0x002fe20000010000 */
[----:B------:R-:W-:-:S03]  /*10c20*/  LOP3.LUT R4, R4, 0xff, RZ, 0xc0, !PT ;  /* 0x000000ff04047812 */ /* 0x000fc600078ec0ff */
[----:B----4-:R-:W-:Y:S01]  /*10c30*/  FADD.FTZ R7, R8, R0 ;  /* 0x0000000008077221 */ /* 0x010fe20000010000 */
[----:B------:R-:W-:Y:S02]  /*10c40*/  F2FP.F16.F32.PACK_AB R0, R11, R13 ;  /* 0x0000000d0b00723e */ /* 0x000fe400000000ff */
[----:B------:R-:W-:Y:S02]  /*10c50*/  ISETP.GE.U32.AND P1, PT, R192, R4, PT ;  /* 0x00000004c000720c */ /* 0x000fe40003f26070 */
[----:B------:R-:W-:Y:S01]  /*10c60*/  PRMT R65, R0, 0x7610, R65 ;  /* 0x0000761000417816 */ /* 0x000fe20000000041 */
[----:B------:R-:W-:Y:S01]  /*10c70*/  FADD.FTZ R4, R13, R16 ;  /* 0x000000100d047221 */ /* 0x000fe20000010000 */
[----:B------:R-:W-:Y:S01]  /*10c80*/  F2FP.F16.F32.PACK_AB R82, R8, R9 ;  /* 0x000000090852723e */ /* 0x000fe200000000ff */
[----:B------:R-:W-:Y:S01]  /*10c90*/  MUFU.EX2 R13, R225 ;  /* 0x000000e1000d7308 */ /* 0x000fe20000000800 */
[----:B------:R-:W-:Y:S01]  /*10ca0*/  PRMT R62, R0, 0x7632, R62 ;  /* 0x00007632003e7816 */ /* 0x000fe2000000003e */
[----:B------:R-:W-:-:S02]  /*10cb0*/  @!P6 HADD2 R69, -R65.H0_H0, -RZ.H0_H0 ;  /* 0xa00000ff4145e230 */ /* 0x000fc40000000900 */
[----:B------:R-:W-:Y:S01]  /*10cc0*/  FADD.FTZ R8, R11, R4 ;  /* 0x000000040b087221 */ /* 0x000fe20000010000 */
[----:B------:R-:W-:-:S03]  /*10cd0*/  LOP3.LUT R0, R2, 0xff, RZ, 0xc0, !PT ;  /* 0x000000ff02007812 */ /* 0x000fc600078ec0ff */
[----:B------:R-:W1:Y:S01]  /*10ce0*/  MUFU.EX2 R16, R226 ;  /* 0x000000e200107308 */ /* 0x000e620000000800 */
[----:B------:R-:W-:-:S07]  /*10cf0*/  PRMT R63, R18, 0x7632, R63 ;  /* 0x00007632123f7816 */ /* 0x000fce000000003f */
[----:B------:R4:W1:Y:S01]  /*10d00*/  MUFU.EX2 R11, R230 ;  /* 0x000000e6000b7308 */ /* 0x0008620000000800 */
[----:B------:R-:W-:Y:S01]  /*10d10*/  SHF.R.U32.HI R4, RZ, 0x18, R2 ;  /* 0x00000018ff047819 */ /* 0x000fe20000011602 */
[----:B------:R-:W-:-:S06]  /*10d20*/  @!P1 HADD2 R71, -R64.H0_H0, -RZ.H0_H0 ;  /* 0xa00000ff40479230 */ /* 0x000fcc0000000900 */
[----:B------:R-:W1:Y:S01]  /*10d30*/  MUFU.EX2 R9, R231 ;  /* 0x000000e700097308 */ /* 0x000e620000000800 */
[----:B----4-:R-:W-:Y:S01]  /*10d40*/  IMAD.MOV.U32 R230, RZ, RZ, R152 ;  /* 0x000000ffffe67224 */ /* 0x010fe200078e0098 */
[----:B------:R-:W-:Y:S02]  /*10d50*/  PRMT R152, R65, 0x5410, R62 ;  /* 0x0000541041987816 */ /* 0x000fe4000000003e */
[----:B------:R-:W-:Y:S02]  /*10d60*/  @!P6 PRMT R65, R69, 0x5410, RZ ;  /* 0x000054104541e816 */ /* 0x000fe400000000ff */
[----:B------:R-:W-:Y:S02]  /*10d70*/  ISETP.GE.U32.AND P6, PT, R192, R0, PT ;  /* 0x00000000c000720c */ /* 0x000fe40003fc6070 */
[----:B------:R-:W-:Y:S02]  /*10d80*/  LOP3.LUT R0, R2, 0xffff, RZ, 0xc0, !PT ;  /* 0x0000ffff02007812 */ /* 0x000fe400078ec0ff */
[----:B------:R-:W-:-:S02]  /*10d90*/  SHF.R.U32.HI R2, RZ, 0x10, R2 ;  /* 0x00000010ff027819 */ /* 0x000fc40000011602 */
[----:B------:R-:W-:Y:S01]  /*10da0*/  SHF.R.U32.HI R0, RZ, 0x8, R0 ;  /* 0x00000008ff007819 */ /* 0x000fe20000011600 */
[----:B------:R-:W-:Y:S02]  /*10db0*/  @!P5 HADD2 R68, -R62.H0_H0, -RZ.H0_H0 ;  /* 0xa00000ff3e44d230 */ /* 0x000fe40000000900 */
[----:B------:R-:W-:Y:S02]  /*10dc0*/  IMAD.MOV.U32 R217, RZ, RZ, R194 ;  /* 0x000000ffffd97224 */ /* 0x000fe400078e00c2 */
[----:B------:R-:W-:Y:S01]  /*10dd0*/  @!P0 HADD2 R70, -R63.H0_H0, -RZ.H0_H0 ;  /* 0xa00000ff3f468230 */ /* 0x000fe20000000900 */
[----:B------:R-:W-:Y:S02]  /*10de0*/  PRMT R194, R64, 0x5410, R63 ;  /* 0x0000541040c27816 */ /* 0x000fe4000000003f */
[----:B------:R-:W-:Y:S02]  /*10df0*/  LOP3.LUT R2, R2, 0xff, RZ, 0xc0, !PT ;  /* 0x000000ff02027812 */ /* 0x000fe400078ec0ff */
[----:B------:R-:W-:-:S02]  /*10e00*/  LOP3.LUT R0, R0, 0xffff, RZ, 0xc0, !PT ;  /* 0x0000ffff00007812 */ /* 0x000fc400078ec0ff */
[----:B------:R-:W-:Y:S02]  /*10e10*/  @!P1 PRMT R64, R71, 0x5410, RZ ;  /* 0x0000541047409816 */ /* 0x000fe400000000ff */
[----:B------:R-:W-:Y:S02]  /*10e20*/  ISETP.GE.U32.AND P1, PT, R192, R4, PT ;  /* 0x00000004c000720c */ /* 0x000fe40003f26070 */
[----:B------:R-:W-:Y:S02]  /*10e30*/  @!P5 PRMT R62, R68, 0x5410, RZ ;  /* 0x00005410443ed816 */ /* 0x000fe400000000ff */
[----:B------:R-:W-:Y:S02]  /*10e40*/  @!P0 PRMT R63, R70, 0x5410, RZ ;  /* 0x00005410463f8816 */ /* 0x000fe400000000ff */
[----:B-1----:R-:W-:Y:S02]  /*10e50*/  F2FP.F16.F32.PACK_AB R4, R16, R13 ;  /* 0x0000000d1004723e */ /* 0x002fe400000000ff */
[----:B------:R-:W-:Y:S01]  /*10e60*/  ISETP.GE.U32.AND P5, PT, R192, R2, PT ;  /* 0x00000002c000720c */ /* 0x000fe20003fa6070 */
[----:B------:R-:W-:Y:S01]  /*10e70*/  IMAD.WIDE.U32 R2, R10, -0x2daee0ad, RZ ;  /* 0xd2511f530a027825 */ /* 0x000fe200078e00ff */
[----:B------:R-:W-:-:S03]  /*10e80*/  ISETP.GE.U32.AND P0, PT, R192, R0, PT ;  /* 0x00000000c000720c */ /* 0x000fc60003f06070 */
[----:B------:R-:W-:Y:S01]  /*10e90*/  FADD.FTZ R0, R11, R7 ;  /* 0x000000070b007221 */ /* 0x000fe20000010000 */
[C---:B------:R-:W-:Y:S02]  /*10ea0*/  PRMT R61, R4.reuse, 0x7610, R61 ;  /* 0x00007610043d7816 */ /* 0x040fe4000000003d */
[C---:B------:R-:W-:Y:S01]  /*10eb0*/  F2FP.F16.F32.PACK_AB R81, R9.reuse, R11 ;  /* 0x0000000b0951723e */ /* 0x040fe200000000ff */
[----:B------:R-:W-:Y:S01]  /*10ec0*/  FADD.FTZ R9, R9, R0 ;  /* 0x0000000009097221 */ /* 0x000fe20000010000 */
[----:B------:R-:W-:Y:S01]  /*10ed0*/  LOP3.LUT R0, R3, R246, R12, 0x96, !PT ;  /* 0x000000f603007212 */ /* 0x000fe200078e960c */
[----:B------:R-:W-:Y:S01]  /*10ee0*/  @!P6 HADD2 R80, -R61.H0_H0, -RZ.H0_H0 ;  /* 0xa00000ff3d50e230 */ /* 0x000fe20000000900 */
[----:B------:R-:W-:Y:S02]  /*10ef0*/  PRMT R60, R4, 0x7632, R60 ;  /* 0x00007632043c7816 */ /* 0x000fe4000000003c */
[----:B------:R-:W-:Y:S02]  /*10f00*/  LOP3.LUT R4, R0, 0xff, RZ, 0xc0, !PT ;  /* 0x000000ff00047812 */ /* 0x000fe400078ec0ff */
[----:B------:R-:W-:Y:S01]  /*10f10*/  PRMT R215, R61, 0x5410, R60 ;  /* 0x000054103dd77816 */ /* 0x000fe2000000003c */
[----:B------:R-:W-:Y:S01]  /*10f20*/  @!P0 HADD2 R83, -R60.H0_H0, -RZ.H0_H0 ;  /* 0xa00000ff3c538230 */ /* 0x000fe20000000900 */
[----:B------:R-:W-:-:S02]  /*10f30*/  @!P6 PRMT R61, R80, 0x5410, RZ ;  /* 0x00005410503de816 */ /* 0x000fc400000000ff */
[C---:B------:R-:W-:Y:S02]  /*10f40*/  ISETP.GE.U32.AND P6, PT, R192.reuse, R4, PT ;  /* 0x00000004c000720c */ /* 0x040fe40003fc6070 */
[--C-:B------:R-:W-:Y:S01]  /*10f50*/  SHF.R.U32.HI R4, RZ, 0x18, R0.reuse ;  /* 0x00000018ff047819 */ /* 0x100fe20000011600 */
[----:B------:R-:W-:Y:S01]  /*10f60*/  MUFU.EX2 R12, R229 ;  /* 0x000000e5000c7308 */ /* 0x000fe20000000800 */
[----:B------:R-:W-:Y:S02]  /*10f70*/  @!P0 PRMT R60, R83, 0x5410, RZ ;  /* 0x00005410533c8816 */ /* 0x000fe400000000ff */
[----:B------:R-:W-:Y:S02]  /*10f80*/  ISETP.GE.U32.AND P0, PT, R192, R4, PT ;  /* 0x00000004c000720c */ /* 0x000fe40003f06070 */
[----:B------:R-:W-:-:S03]  /*10f90*/  SHF.R.U32.HI R4, RZ, 0x10, R0 ;  /* 0x00000010ff047819 */ /* 0x000fc60000011600 */
[----:B------:R-:W1:Y:S01]  /*10fa0*/  MUFU.EX2 R18, R232 ;  /* 0x000000e800127308 */ /* 0x000e620000000800 */
[----:B------:R-:W-:Y:S02]  /*10fb0*/  LOP3.LUT R0, R0, 0xffff, RZ, 0xc0, !PT ;  /* 0x0000ffff00007812 */ /* 0x000fe400078ec0ff */
[C---:B------:R-:W-:Y:S02]  /*10fc0*/  PRMT R58, R22.reuse, 0x7610, R58 ;  /* 0x00007610163a7816 */ /* 0x040fe4000000003a */
[----:B------:R-:W-:Y:S02]  /*10fd0*/  SHF.R.U32.HI R0, RZ, 0x8, R0 ;  /* 0x00000008ff007819 */ /* 0x000fe40000011600 */
[----:B------:R-:W-:Y:S01]  /*10fe0*/  PRMT R59, R22, 0x7632, R59 ;  /* 0x00007632163b7816 */ /* 0x000fe2000000003b */
[----:B------:R-:W-:Y:S01]  /*10ff0*/  @!P5 HADD2 R85, -R58.H0_H0, -RZ.H0_H0 ;  /* 0xa00000ff3a55d230 */ /* 0x000fe20000000900 */
[----:B------:R-:W-:Y:S01]  /*11000*/  LOP3.LUT R0, R0, 0xffff, RZ, 0xc0, !PT ;  /* 0x0000ffff00007812 */ /* 0x000fe200078ec0ff */
[----:B------:R-:W-:Y:S01]  /*11010*/  IMAD.MOV.U32 R69, RZ, RZ, R44 ;  /* 0x000000ffff457224 */ /* 0x000fe200078e002c */
[----:B------:R-:W-:-:S02]  /*11020*/  PRMT R44, R58, 0x5410, R59 ;  /* 0x000054103a2c7816 */ /* 0x000fc4000000003b */
[----:B------:R-:W-:Y:S01]  /*11030*/  @!P5 PRMT R58, R85, 0x5410, RZ ;  /* 0x00005410553ad816 */ /* 0x000fe200000000ff */
[----:B------:R-:W-:Y:S01]  /*11040*/  @!P1 HADD2 R84, -R59.H0_H0, -RZ.H0_H0 ;  /* 0xa00000ff3b549230 */ /* 0x000fe20000000900 */
[----:B------:R-:W-:Y:S02]  /*11050*/  ISETP.GE.U32.AND P5, PT, R192, R0, PT ;  /* 0x00000000c000720c */ /* 0x000fe40003fa6070 */
[----:B-1----:R-:W-:Y:S02]  /*11060*/  F2FP.F16.F32.PACK_AB R0, R18, R12 ;  /* 0x0000000c1200723e */ /* 0x002fe400000000ff */
[----:B------:R-:W-:Y:S01]  /*11070*/  LOP3.LUT R4, R4, 0xff, RZ, 0xc0, !PT ;  /* 0x000000ff04047812 */ /* 0x000fe200078ec0ff */
[----:B------:R-:W-:Y:S01]  /*11080*/  FADD.FTZ R7, R13, R8 ;  /* 0x000000080d077221 */ /* 0x000fe20000010000 */
[----:B------:R-:W-:Y:S02]  /*11090*/  PRMT R53, R0, 0x7610, R53 ;  /* 0x0000761000357816 */ /* 0x000fe40000000035 */
[----:B------:R-:W-:-:S02]  /*110a0*/  @!P1 PRMT R59, R84, 0x5410, RZ ;  /* 0x00005410543b9816 */ /* 0x000fc400000000ff */
[----:B------:R-:W-:Y:S01]  /*110b0*/  ISETP.GE.U32.AND P1, PT, R192, R4, PT ;  /* 0x00000004c000720c */ /* 0x000fe20003f26070 */
[----:B------:R-:W-:Y:S01]  /*110c0*/  FADD.FTZ R7, R16, R7 ;  /* 0x0000000710077221 */ /* 0x000fe20000010000 */
[----:B------:R-:W-:Y:S01]  /*110d0*/  F2FP.F16.F32.PACK_AB R234, R49, R50 ;  /* 0x0000003231ea723e */ /* 0x000fe200000000ff */
[----:B------:R-:W-:Y:S01]  /*110e0*/  @!P6 HADD2 R97, -R53.H0_H0, -RZ.H0_H0 ;  /* 0xa00000ff3561e230 */ /* 0x000fe20000000900 */
[----:B------:R-:W-:Y:S01]  /*110f0*/  PRMT R50, R0, 0x7632, R50 ;  /* 0x0000763200327816 */ /* 0x000fe20000000032 */
[----:B------:R-:W-:Y:S01]  /*11100*/  MUFU.EX2 R13, R237 ;  /* 0x000000ed000d7308 */ /* 0x000fe20000000800 */
[----:B------:R-:W-:Y:S02]  /*11110*/  LOP3.LUT R0, R2, 0xff, RZ, 0xc0, !PT ;  /* 0x000000ff02007812 */ /* 0x000fe400078ec0ff */
[----:B------:R-:W-:-:S05]  /*11120*/  PRMT R52, R17, 0x7610, R52 ;  /* 0x0000761011347816 */ /* 0x000fca0000000034 */
[----:B------:R-:W1:Y:S01]  /*11130*/  MUFU.EX2 R16, R236 ;  /* 0x000000ec00107308 */ /* 0x000e620000000800 */
[----:B------:R-:W-:-:S07]  /*11140*/  SHF.R.U32.HI R4, RZ, 0x18, R2 ;  /* 0x00000018ff047819 */ /* 0x000fce0000011602 */
[----:B------:R4:W-:Y:S01]  /*11150*/  MUFU.EX2 R8, R239 ;  /* 0x000000ef00087308 */ /* 0x0009e20000000800 */
[----:B------:R-:W-:Y:S01]  /*11160*/  PRMT R51, R17, 0x7632, R51 ;  /* 0x0000763211337816 */ /* 0x000fe20000000033 */
[----:B------:R-:W-:-:S06]  /*11170*/  @!P1 HADD2 R87, -R52.H0_H0, -RZ.H0_H0 ;  /* 0xa00000ff34579230 */ /* 0x000fcc0000000900 */
[----:B------:R1:W2:Y:S01]  /*11180*/  MUFU.EX2 R10, R238 ;  /* 0x000000ee000a7308 */ /* 0x0002a20000000800 */
[----:B----4-:R-:W-:Y:S02]  /*11190*/  PRMT R239, R53, 0x5410, R50 ;  /* 0x0000541035ef7816 */ /* 0x010fe40000000032 */
[----:B------:R-:W-:Y:S02]  /*111a0*/  @!P6 PRMT R53, R97, 0x5410, RZ ;  /* 0x000054106135e816 */ /* 0x000fe400000000ff */
[----:B------:R-:W-:Y:S02]  /*111b0*/  ISETP.GE.U32.AND P6, PT, R192, R0, PT ;  /* 0x00000000c000720c */ /* 0x000fe40003fc6070 */
[----:B------:R-:W-:Y:S02]  /*111c0*/  LOP3.LUT R0, R2, 0xffff, RZ, 0xc0, !PT ;  /* 0x0000ffff02007812 */ /* 0x000fe400078ec0ff */
[----:B------:R-:W-:Y:S02]  /*111d0*/  SHF.R.U32.HI R2, RZ, 0x10, R2 ;  /* 0x00000010ff027819 */ /* 0x000fe40000011602 */
[----:B-1----:R-:W-:-:S02]  /*111e0*/  PRMT R238, R52, 0x5410, R51 ;  /* 0x0000541034ee7816 */ /* 0x002fc40000000033 */
[----:B------:R-:W-:Y:S02]  /*111f0*/  LOP3.LUT R2, R2, 0xff, RZ, 0xc0, !PT ;  /* 0x000000ff02027812 */ /* 0x000fe400078ec0ff */
[----:B------:R-:W-:Y:S01]  /*11200*/  @!P1 PRMT R52, R87, 0x5410, RZ ;  /* 0x0000541057349816 */ /* 0x000fe200000000ff */
[----:B------:R-:W-:Y:S01]  /*11210*/  FADD.FTZ R3, R12, R7 ;  /* 0x000000070c037221 */ /* 0x000fe20000010000 */
[----:B------:R-:W-:Y:S02]  /*11220*/  ISETP.GE.U32.AND P1, PT, R192, R2, PT ;  /* 0x00000002c000720c */ /* 0x000fe40003f26070 */
[----:B------:R-:W-:Y:S01]  /*11230*/  F2FP.F16.F32.PACK_AB R2, R16, R13 ;  /* 0x0000000d1002723e */ /* 0x000fe200000000ff */
[----:B------:R-:W-:Y:S01]  /*11240*/  IMAD.MOV.U32 R224, RZ, RZ, R151 ;  /* 0x000000ffffe07224 */ /* 0x000fe200078e0097 */
[----:B------:R-:W-:Y:S02]  /*11250*/  F2FP.F16.F32.PACK_AB R233, R47, R48 ;  /* 0x000000302fe9723e */ /* 0x000fe400000000ff */
[----:B------:R-:W-:-:S02]  /*11260*/  PRMT R49, R2, 0x7610, R49 ;  /* 0x0000761002317816 */ /* 0x000fc40000000031 */
[----:B------:R-:W-:Y:S01]  /*11270*/  PRMT R48, R2, 0x7632, R48 ;  /* 0x0000763202307816 */ /* 0x000fe20000000030 */
[----:B------:R-:W-:Y:S02]  /*11280*/  FADD.FTZ R2, R18, R3 ;  /* 0x0000000312027221 */ /* 0x000fe40000010000 */
[----:B------:R1:W-:Y:S01]  /*11290*/  MUFU.EX2 R3, R241 ;  /* 0x000000f100037308 */ /* 0x0003e20000000800 */
[----:B------:R-:W-:Y:S02]  /*112a0*/  IMAD.MOV.U32 R71, RZ, RZ, R211 ;  /* 0x000000ffff477224 */ /* 0x000fe400078e00d3 */
[----:B------:R-:W-:Y:S02]  /*112b0*/  IMAD.MOV.U32 R225, RZ, RZ, R33 ;  /* 0x000000ffffe17224 */ /* 0x000fe400078e0021 */
[----:B------:R-:W-:Y:S02]  /*112c0*/  IMAD.MOV.U32 R229, RZ, RZ, R30 ;  /* 0x000000ffffe57224 */ /* 0x000fe400078e001e */
[----:B------:R-:W-:-:S02]  /*112d0*/  IMAD.MOV.U32 R211, RZ, RZ, R31 ;  /* 0x000000ffffd37224 */ /* 0x000fc400078e001f */
[----:B-1----:R-:W-:Y:S02]  /*112e0*/  IMAD.MOV.U32 R241, RZ, RZ, R69 ;  /* 0x000000fffff17224 */ /* 0x002fe400078e0045 */
[----:B------:R-:W-:Y:S02]  /*112f0*/  IMAD.MOV.U32 R69, RZ, RZ, R224 ;  /* 0x000000ffff457224 */ /* 0x000fe400078e00e0 */
[----:B------:R-:W-:Y:S02]  /*11300*/  IMAD.MOV.U32 R224, RZ, RZ, R32 ;  /* 0x000000ffffe07224 */ /* 0x000fe400078e0020 */
[----:B------:R-:W4:Y:S04]  /*11310*/  LDL.LU.64 R32, [R1+0x68] ;  /* 0x0000680001207983 */ /* 0x000f280000300a00 */
[----:B------:R-:W3:Y:S01]  /*11320*/  LDL.64 R30, [R1+0x148] ;  /* 0x00014800011e7983 */ /* 0x000ee20000100a00 */
[----:B------:R-:W-:Y:S01]  /*11330*/  IMAD.MOV.U32 R214, RZ, RZ, R150 ;  /* 0x000000ffffd67224 */ /* 0x000fe200078e0096 */
[----:B------:R1:W-:Y:S01]  /*11340*/  MUFU.EX2 R7, R240 ;  /* 0x000000f000077308 */ /* 0x0003e20000000800 */
[----:B------:R-:W-:-:S02]  /*11350*/  IMAD.MOV.U32 R68, RZ, RZ, R28 ;  /* 0x000000ffff447224 */ /* 0x000fc400078e001c */
[----:B-1----:R-:W-:Y:S02]  /*11360*/  IMAD.MOV.U32 R240, RZ, RZ, R214 ;  /* 0x000000fffff07224 */ /* 0x002fe400078e00d6 */
[----:B------:R-:W-:Y:S02]  /*11370*/  IMAD.MOV.U32 R214, RZ, RZ, R29 ;  /* 0x000000ffffd67224 */ /* 0x000fe400078e001d */
[----:B------:R-:W4:Y:S01]  /*11380*/  LDL.LU.64 R28, [R1+0x60] ;  /* 0x00006000011c7983 */ /* 0x000f220000300a00 */
[----:B------:R-:W-:Y:S01]  /*11390*/  MUFU.EX2 R11, R227 ;  /* 0x000000e3000b7308 */ /* 0x000fe20000000800 */
[----:B------:R-:W-:Y:S01]  /*113a0*/  SHF.R.U32.HI R0, RZ, 0x8, R0 ;  /* 0x00000008ff007819 */ /* 0x000fe20000011600 */
[----:B------:R-:W-:-:S06]  /*113b0*/  @!P5 HADD2 R96, -R50.H0_H0, -RZ.H0_H0 ;  /* 0xa00000ff3260d230 */ /* 0x000fcc0000000900 */
[----:B------:R-:W1:Y:S01]  /*113c0*/  MUFU.EX2 R12, R228 ;  /* 0x000000e4000c7308 */ /* 0x000e620000000800 */
[----:B------:R-:W-:Y:S01]  /*113d0*/  LOP3.LUT R0, R0, 0xffff, RZ, 0xc0, !PT ;  /* 0x0000ffff00007812 */ /* 0x000fe200078ec0ff */
[----:B------:R-:W-:Y:S01]  /*113e0*/  @!P0 HADD2 R86, -R51.H0_H0, -RZ.H0_H0 ;  /* 0xa00000ff33568230 */ /* 0x000fe20000000900 */
[----:B------:R-:W-:Y:S02]  /*113f0*/  @!P5 PRMT R50, R96, 0x5410, RZ ;  /* 0x000054106032d816 */ /* 0x000fe400000000ff */
[----:B------:R-:W-:Y:S01]  /*11400*/  ISETP.GE.U32.AND P5, PT, R192, R0, PT ;  /* 0x00000000c000720c */ /* 0x000fe20003fa6070 */
[----:B--2---:R-:W-:Y:S01]  /*11410*/  FADD.FTZ R0, R10, R9 ;  /* 0x000000090a007221 */ /* 0x004fe20000010000 */
[----:B------:R-:W-:Y:S02]  /*11420*/  @!P0 PRMT R51, R86, 0x5410, RZ ;  /* 0x0000541056338816 */ /* 0x000fe400000000ff */
[----:B------:R-:W-:Y:S01]  /*11430*/  ISETP.GE.U32.AND P0, PT, R192, R4, PT ;  /* 0x00000004c000720c */ /* 0x000fe20003f06070 */
[----:B------:R-:W-:Y:S01]  /*11440*/  FADD.FTZ R4, R8, R0 ;  /* 0x0000000008047221 */ /* 0x000fe20000010000 */
[----:B------:R-:W-:Y:S01]  /*11450*/  FADD.FTZ R2, R13, R2 ;  /* 0x000000020d027221 */ /* 0x000fe20000010000 */
[----:B-1----:R-:W-:-:S04]  /*11460*/  F2FP.F16.F32.PACK_AB R0, R12, R11 ;  /* 0x0000000b0c00723e */ /* 0x002fc800000000ff */
[C---:B------:R-:W-:Y:S02]  /*11470*/  PRMT R47, R0.reuse, 0x7610, R47 ;  /* 0x00007610002f7816 */ /* 0x040fe4000000002f */
[----:B------:R-:W-:Y:S01]  /*11480*/  PRMT R46, R0, 0x7632, R46 ;  /* 0x00007632002e7816 */ /* 0x000fe2000000002e */
[----:B------:R-:W-:Y:S01]  /*11490*/  FADD.FTZ R0, R7, R4 ;  /* 0x0000000407007221 */ /* 0x000fe20000010000 */
[----:B------:R-:W-:-:S03]  /*114a0*/  F2FP.F16.F32.PACK_AB R56, R3, R7 ;  /* 0x000000070338723e */ /* 0x000fc600000000ff */
[----:B------:R-:W-:Y:S01]  /*114b0*/  FADD.FTZ R3, R3, R0 ;  /* 0x0000000003037221 */ /* 0x000fe20000010000 */
[----:B------:R-:W-:Y:S01]  /*114c0*/  FADD.FTZ R0, R16, R2 ;  /* 0x0000000210007221 */ /* 0x000fe20000010000 */
[----:B------:R-:W-:-:S03]  /*114d0*/  IMAD.MOV.U32 R232, RZ, RZ, R230 ;  /* 0x000000ffffe87224 */ /* 0x000fc600078e00e6 */
[----:B------:R1:W-:Y:S01]  /*114e0*/  STL [R1+0x4], R3 ;  /* 0x0000040301007387 */ /* 0x0003e20000100800 */
[----:B------:R-:W-:Y:S02]  /*114f0*/  @!P5 HADD2 R141, -R48.H0_H0, -RZ.H0_H0 ;  /* 0xa00000ff308dd230 */ /* 0x000fe40000000900 */
[----:B------:R-:W-:Y:S01]  /*11500*/  @!P1 HADD2 R140, -R47.H0_H0, -RZ.H0_H0 ;  /* 0xa00000ff2f8c9230 */ /* 0x000fe20000000900 */
[----:B------:R4:W-:Y:S01]  /*11510*/  STL [R1+0x140], R0 ;  /* 0x0001400001007387 */ /* 0x0009e20000100800 */
[----:B------:R-:W-:Y:S02]  /*11520*/  IMAD.MOV.U32 R230, RZ, RZ, R145 ;  /* 0x000000ffffe67224 */ /* 0x000fe400078e0091 */
[----:B------:R-:W-:Y:S01]  /*11530*/  IMAD.MOV.U32 R231, RZ, RZ, R144 ;  /* 0x000000ffffe77224 */ /* 0x000fe200078e0090 */
[----:B------:R-:W-:Y:S01]  /*11540*/  PRMT R237, R49, 0x5410, R48 ;  /* 0x0000541031ed7816 */ /* 0x000fe20000000030 */
[----:B------:R-:W-:Y:S01]  /*11550*/  IMAD.MOV.U32 R226, RZ, RZ, R149 ;  /* 0x000000ffffe27224 */ /* 0x000fe200078e0095 */
[----:B------:R-:W-:Y:S01]  /*11560*/  PRMT R236, R47, 0x5410, R46 ;  /* 0x000054102fec7816 */ /* 0x000fe2000000002e */
[----:B------:R-:W-:Y:S01]  /*11570*/  IMAD.MOV.U32 R70, RZ, RZ, R148 ;  /* 0x000000ffff467224 */ /* 0x000fe200078e0094 */
        /* <DEDUP_REMOVED lines=29> */
[----:B------:R-:W-:Y:S02]  /*11750*/  IMAD.MOV.U32 R231, RZ, RZ, R21 ;  /* 0x000000ffffe77224 */ /* 0x000fe400078e0015 */
[----:B------:R-:W-:Y:S02]  /*11760*/  @!P6 HADD2 R98, -R49.H0_H0, -RZ.H0_H0 ;  /* 0xa00000ff3162e230 */ /* 0x000fe40000000900 */
[----:B------:R-:W-:Y:S02]  /*11770*/  @!P0 HADD2 R99, -R46.H0_H0, -RZ.H0_H0 ;  /* 0xa00000ff2e638230 */ /* 0x000fe40000000900 */
[-C--:B------:R-:W-:Y:S01]  /*11780*/  FMUL.FTZ R138, R138, R5.reuse ;  /* 0x000000058a8a7220 */ /* 0x080fe20000410000 */
        /* <DEDUP_REMOVED lines=29> */
[----:B------:R-:W-:-:S03]  /*11960*/  IMAD.MOV.U32 R83, RZ, RZ, R71 ;  /* 0x000000ffff537224 */ /* 0x000fc600078e0047 */
[----:B------:R-:W-:Y:S02]  /*11970*/  PRMT R71, R43, 0x5410, R42 ;  /* 0x000054102b477816 */ /* 0x000fe4000000002a */
[C---:B------:R-:W-:Y:S02]  /*11980*/  PRMT R38, R234.reuse, 0x7632, R38 ;  /* 0x00007632ea267816 */ /* 0x040fe40000000026 */
[----:B------:R-:W-:Y:S02]  /*11990*/  PRMT R39, R234, 0x7610, R39 ;  /* 0x00007610ea277816 */ /* 0x000fe40000000027 */
[----:B------:R-:W-:Y:S02]  /*119a0*/  PRMT R37, R26, 0x7610, R37 ;  /* 0x000076101a257816 */ /* 0x000fe40000000025 */
[----:B------:R-:W-:Y:S02]  /*119b0*/  F2FP.F16.F32.PACK_AB R181, R36, R40 ;  /* 0x0000002824b5723e */ /* 0x000fe400000000ff */
[----:B------:R-:W-:-:S02]  /*119c0*/  PRMT R36, R26, 0x7632, R36 ;  /* 0x000076321a247816 */ /* 0x000fc40000000024 */
[----:B---3--:R-:W-:-:S05]  /*119d0*/  LOP3.LUT R2, R55, R240, R30, 0x96, !PT ;  /* 0x000000f037027212 */ /* 0x008fca00078e961e */
[----:B-1----:R-:W-:-:S05]  /*119e0*/  IMAD.WIDE.U32 R2, R2, -0x2daee0ad, RZ ;  /* 0xd2511f5302027825 */ /* 0x002fca00078e00ff */
[----:B----4-:R-:W-:-:S05]  /*119f0*/  LOP3.LUT R0, R3, R232, R32, 0x96, !PT ;  /* 0x000000e803007212 */ /* 0x010fca00078e9620 */
        /* <DEDUP_REMOVED lines=22> */
[----:B------:R-:W-:-:S05]  /*11b60*/  @!P0 HADD2 R72, -R43.H0_H0, -RZ.H0_H0 ;  /* 0xa00000ff2b488230 */ /* 0x000fca0000000900 */
        /* <DEDUP_REMOVED lines=38> */
[----:B------:R-:W-:Y:S02]  /*11dd0*/  LOP3.LUT R0, R3, R246, R8, 0x96, !PT ;  /* 0x000000f603007212 */ /* 0x000fe400078e9608 */
[----:B------:R-:W-:Y:S01]  /*11de0*/  PRMT R27, R233, 0x7610, R27 ;  /* 0x00007610e91b7816 */ /* 0x000fe2000000001b */
[----:B------:R-:W-:Y:S02]  /*11df0*/  @!P0 HADD2 R79, -R26.H0_H0, -RZ.H0_H0 ;  /* 0xa00000ff1a4f8230 */ /* 0x000fe40000000900 */
[----:B------:R-:W-:Y:S01]  /*11e00*/  IMAD.MOV.U32 R73, RZ, RZ, R226 ;  /* 0x000000ffff497224 */ /* 0x000fe200078e00e2 */
[----:B------:R-:W-:Y:S01]  /*11e10*/  LOP3.LUT R4, R0, 0xff, RZ, 0xc0, !PT ;  /* 0x000000ff00047812 */ /* 0x000fe200078ec0ff */
[----:B------:R-:W-:Y:S01]  /*11e20*/  IMAD.MOV.U32 R226, RZ, RZ, R68 ;  /* 0x000000ffffe27224 */ /* 0x000fe200078e0044 */
[----:B------:R-:W-:Y:S02]  /*11e30*/  PRMT R68, R27, 0x5410, R26 ;  /* 0x000054101b447816 */ /* 0x000fe4000000001a */
[----:B------:R-:W-:-:S02]  /*11e40*/  @!P0 PRMT R26, R79, 0x5410, RZ ;  /* 0x000054104f1a8816 */ /* 0x000fc400000000ff */
        /* <DEDUP_REMOVED lines=16> */
[----:B------:R-:W-:Y:S01]  /*11f50*/  IMAD.MOV.U32 R77, RZ, RZ, R31 ;  /* 0x000000ffff4d7224 */ /* 0x000fe200078e001f */
[C---:B------:R-:W-:Y:S02]  /*11f60*/  PRMT R22, R235.reuse, 0x7632, R22 ;  /* 0x00007632eb167816 */ /* 0x040fe40000000016 */
[----:B------:R-:W-:Y:S01]  /*11f70*/  PRMT R23, R235, 0x7610, R23 ;  /* 0x00007610eb177816 */ /* 0x000fe20000000017 */
[----:B------:R-:W-:Y:S02]  /*11f80*/  IMAD.MOV.U32 R9, RZ, RZ, R77 ;  /* 0x000000ffff097224 */ /* 0x000fe400078e004d */
[----:B------:R-:W-:Y:S01]  /*11f90*/  IMAD.MOV.U32 R77, RZ, RZ, R240 ;  /* 0x000000ffff4d7224 */ /* 0x000fe200078e00f0 */
[----:B------:R-:W-:Y:S01]  /*11fa0*/  LOP3.LUT R0, R2, 0xff, RZ, 0xc0, !PT ;  /* 0x000000ff02007812 */ /* 0x000fe200078ec0ff */
[----:B------:R-:W-:-:S02]  /*11fb0*/  IMAD.MOV.U32 R240, RZ, RZ, R228 ;  /* 0x000000fffff07224 */ /* 0x000fc400078e00e4 */
[----:B------:R-:W-:Y:S02]  /*11fc0*/  IMAD.MOV.U32 R228, RZ, RZ, R227 ;  /* 0x000000ffffe47224 */ /* 0x000fe400078e00e3 */
[----:B------:R-:W-:Y:S02]  /*11fd0*/  @!P0 HADD2 R91, -R22.H0_H0, -RZ.H0_H0 ;  /* 0xa00000ff165b8230 */ /* 0x000fe40000000900 */
[----:B------:R-:W-:Y:S01]  /*11fe0*/  IMAD.MOV.U32 R227, RZ, RZ, R154 ;  /* 0x000000ffffe37224 */ /* 0x000fe200078e009a */
[----:B------:R-:W-:Y:S02]  /*11ff0*/  PRMT R154, R23, 0x5410, R22 ;  /* 0x00005410179a7816 */ /* 0x000fe40000000016 */
[----:B------:R-:W-:Y:S02]  /*12000*/  @!P0 PRMT R22, R91, 0x5410, RZ ;  /* 0x000054105b168816 */ /* 0x000fe400000000ff */
[----:B------:R-:W-:Y:S02]  /*12010*/  ISETP.GE.U32.AND P0, PT, R192, R0, PT ;  /* 0x00000000c000720c */ /* 0x000fe40003f06070 */
[----:B------:R-:W-:-:S02]  /*12020*/  LOP3.LUT R0, R2, 0xffff, RZ, 0xc0, !PT ;  /* 0x0000ffff02007812 */ /* 0x000fc400078ec0ff */
[C---:B------:R-:W-:Y:S02]  /*12030*/  PRMT R41, R45.reuse, 0x7610, R41 ;  /* 0x000076102d297816 */ /* 0x040fe40000000029 */
[----:B------:R-:W-:Y:S02]  /*12040*/  SHF.R.U32.HI R0, RZ, 0x8, R0 ;  /* 0x00000008ff007819 */ /* 0x000fe40000011600 */
[----:B------:R-:W-:Y:S01]  /*12050*/  PRMT R40, R45, 0x7632, R40 ;  /* 0x000076322d287816 */ /* 0x000fe20000000028 */
[----:B------:R-:W-:Y:S01]  /*12060*/  IMAD.MOV.U32 R88, RZ, RZ, R72 ;  /* 0x000000ffff587224 */ /* 0x000fe200078e0048 */
[----:B------:R-:W-:-:S03]  /*12070*/  LOP3.LUT R0, R0, 0xffff, RZ, 0xc0, !PT ;  /* 0x0000ffff00007812 */ /* 0x000fc600078ec0ff */
[----:B------:R-:W-:Y:S02]  /*12080*/  @!P0 HADD2 R92, -R41.H0_H0, -RZ.H0_H0 ;  /* 0xa00000ff295c8230 */ /* 0x000fe40000000900 */
[----:B------:R-:W-:Y:S01]  /*12090*/  IMAD.MOV.U32 R72, RZ, RZ, R153 ;  /* 0x000000ffff487224 */ /* 0x000fe200078e0099 */
[----:B------:R-:W-:Y:S01]  /*120a0*/  PRMT R153, R41, 0x5410, R40 ;  /* 0x0000541029997816 */ /* 0x000fe20000000028 */
[----:B------:R-:W-:Y:S01]  /*120b0*/  IMAD.MOV.U32 R76, RZ, RZ, R30 ;  /* 0x000000ffff4c7224 */ /* 0x000fe200078e001e */
[----:B------:R-:W-:Y:S01]  /*120c0*/  @!P0 PRMT R41, R92, 0x5410, RZ ;  /* 0x000054105c298816 */ /* 0x000fe200000000ff */
[----:B------:R-:W-:Y:S01]  /*120d0*/  @!P1 HADD2 R78, -R27.H0_H0, -RZ.H0_H0 ;  /* 0xa00000ff1b4e9230 */ /* 0x000fe20000000900 */
[----:B------:R-:W-:Y:S02]  /*120e0*/  ISETP.GE.U32.AND P0, PT, R192, R0, PT ;  /* 0x00000000c000720c */ /* 0x000fe40003f06070 */
[----:B------:R-:W-:Y:S02]  /*120f0*/  LOP3.LUT R4, R4, 0xff, RZ, 0xc0, !PT ;  /* 0x000000ff04047812 */ /* 0x000fe400078ec0ff */
[----:B------:R-:W-:Y:S01]  /*12100*/  LOP3.LUT R3, R29, R175, R14, 0x96, !PT ;  /* 0x000000af1d037212 */ /* 0x000fe200078e960e */
[----:B------:R-:W-:Y:S01]  /*12110*/  IMAD.MOV.U32 R234, RZ, RZ, R228 ;  /* 0x000000ffffea7224 */ /* 0x000fe200078e00e4 */
[----:B------:R-:W-:Y:S01]  /*12120*/  SHF.R.U32.HI R0, RZ, 0x10, R2 ;  /* 0x00000010ff007819 */ /* 0x000fe20000011602 */
[----:B------:R-:W-:Y:S01]  /*12130*/  IMAD.MOV.U32 R8, RZ, RZ, R76 ;  /* 0x000000ffff087224 */ /* 0x000fe200078e004c */
[----:B------:R-:W-:-:S02]  /*12140*/  PRMT R17, R210, 0x7610, R17 ;  /* 0x00007610d2117816 */ /* 0x000fc40000000011 */
[----:B------:R-:W-:Y:S02]  /*12150*/  PRMT R16, R210, 0x7632, R16 ;  /* 0x00007632d2107816 */ /* 0x000fe40000000010 */
[C---:B------:R-:W-:Y:S02]  /*12160*/  PRMT R13, R195.reuse, 0x7610, R13 ;  /* 0x00007610c30d7816 */ /* 0x040fe4000000000d */
[----:B------:R-:W-:Y:S02]  /*12170*/  PRMT R12, R195, 0x7632, R12 ;  /* 0x00007632c30c7816 */ /* 0x000fe4000000000c */
[----:B------:R-:W-:Y:S02]  /*12180*/  PRMT R18, R19, 0x7632, R18 ;  /* 0x0000763213127816 */ /* 0x000fe40000000012 */
[----:B------:R-:W-:Y:S01]  /*12190*/  PRMT R10, R81, 0x7632, R10 ;  /* 0x00007632510a7816 */ /* 0x000fe2000000000a */
[----:B------:R-:W-:Y:S01]  /*121a0*/  IMAD.MOV.U32 R75, RZ, RZ, R72 ;  /* 0x000000ffff4b7224 */ /* 0x000fe200078e0048 */
[----:B------:R-:W-:Y:S01]  /*121b0*/  LOP3.LUT R0, R0, 0xff, RZ, 0xc0, !PT ;  /* 0x000000ff00007812 */ /* 0x000fe200078ec0ff */
[----:B------:R1:W-:Y:S03]  /*121c0*/  ST.E.U16 desc[UR4][R34.64+-0x80], R178 ;  /* 0xffff80b222007985 */ /* 0x0003e6000c101504 */
[----:B------:R-:W-:Y:S01]  /*121d0*/  ISETP.GE.U32.AND P5, PT, R192, R0, PT ;  /* 0x00000000c000720c */ /* 0x000fe20003fa6070 */
[----:B------:R-:W3:Y:S01]  /*121e0*/  LDL.LU.64 R30, [R1+0x278] ;  /* 0x00027800011e7983 */ /* 0x000ee20000300a00 */
[----:B------:R-:W-:-:S02]  /*121f0*/  LOP3.LUT R0, R15, R77, R8, 0x96, !PT ;  /* 0x0000004d0f007212 */ /* 0x000fc400078e9608 */
[----:B------:R-:W-:Y:S02]  /*12200*/  @!P1 PRMT R27, R78, 0x5410, RZ ;  /* 0x000054104e1b9816 */ /* 0x000fe400000000ff */
[----:B------:R-:W-:Y:S01]  /*12210*/  ISETP.GE.U32.AND P1, PT, R192, R4, PT ;  /* 0x00000004c000720c */ /* 0x000fe20003f26070 */
[----:B------:R-:W-:-:S05]  /*12220*/  IMAD.WIDE.U32 R4, R0, -0x2daee0ad, RZ ;  /* 0xd2511f5300047825 */ /* 0x000fca00078e00ff */
[----:B------:R-:W-:Y:S01]  /*12230*/  LOP3.LUT R0, R5, R232, R6, 0x96, !PT ;  /* 0x000000e805007212 */ /* 0x000fe200078e9606 */
[----:B------:R-:W-:-:S04]  /*12240*/  IMAD.WIDE.U32 R8, R3, -0x2daee0ad, RZ ;  /* 0xd2511f5303087825 */ /* 0x000fc800078e00ff */
[----:B------:R-:W-:Y:S01]  /*12250*/  IMAD.WIDE.U32 R6, R0, -0x326172a9, RZ ;  /* 0xcd9e8d5700067825 */ /* 0x000fe200078e00ff */
[----:B------:R-:W-:-:S04]  /*12260*/  LOP3.LUT R3, R9, R88, R4, 0x96, !PT ;  /* 0x0000005809037212 */ /* 0x000fc800078e9604 */
[----:B------:R-:W-:Y:S01]  /*12270*/  LOP3.LUT R0, R7, R79, R28, 0x96, !PT ;  /* 0x0000004f07007212 */ /* 0x000fe200078e961c */
[----:B------:R-:W-:Y:S02]  /*12280*/  IMAD.MOV.U32 R78, RZ, RZ, R73 ;  /* 0x000000ffff4e7224 */ /* 0x000fe400078e0049 */
[----:B------:R-:W-:Y:S02]  /*12290*/  IMAD.MOV.U32 R228, RZ, RZ, R44 ;  /* 0x000000ffffe47224 */ /* 0x000fe400078e002c */
[----:B------:R-:W-:Y:S02]  /*122a0*/  @!P0 HADD2 R93, -R40.H0_H0, -RZ.H0_H0 ;  /* 0xa00000ff285d8230 */ /* 0x000fe40000000900 */
[----:B------:R-:W-:Y:S01]  /*122b0*/  IMAD.WIDE.U32 R4, R0, -0x2daee0ad, RZ ;  /* 0xd2511f5300047825 */ /* 0x000fe200078e00ff */
[C---:B------:R-:W-:Y:S02]  /*122c0*/  PRMT R14, R82.reuse, 0x7632, R14 ;  /* 0x00007632520e7816 */ /* 0x040fe4000000000e */
[----:B------:R-:W-:Y:S01]  /*122d0*/  PRMT R15, R82, 0x7610, R15 ;  /* 0x00007610520f7816 */ /* 0x000fe2000000000f */
[----:B------:R-:W-:Y:S01]  /*122e0*/  @!P1 HADD2 R90, -R23.H0_H0, -RZ.H0_H0 ;  /* 0xa00000ff175a9230 */ /* 0x000fe20000000900 */
[----:B------:R-:W-:Y:S01]  /*122f0*/  LOP3.LUT R5, R5, R78, R8, 0x96, !PT ;  /* 0x0000004e05057212 */ /* 0x000fe200078e9608 */
[----:B------:R-:W-:Y:S01]  /*12300*/  IMAD.WIDE.U32 R8, R3, -0x326172a9, RZ ;  /* 0xcd9e8d5703087825 */ /* 0x000fe200078e00ff */
[----:B------:R-:W-:Y:S01]  /*12310*/  PRMT R195, R13, 0x5410, R12 ;  /* 0x000054100dc37816 */ /* 0x000fe2000000000c */
[----:B------:R-:W4:Y:S03]  /*12320*/  LDL.LU.64 R28, [R1+0x270] ;  /* 0x00027000011c7983 */ /* 0x000f260000300a00 */
[----:B------:R-:W-:-:S05]  /*12330*/  LOP3.LUT R0, R9, R217, R6, 0x96, !PT ;  /* 0x000000d909007212 */ /* 0x000fca00078e9606 */
[----:B------:R-:W-:Y:S01]  /*12340*/  IMAD.WIDE.U32 R44, R0, -0x2daee0ad, RZ ;  /* 0xd2511f53002c7825 */ /* 0x000fe200078e00ff */
[----:B------:R-:W-:-:S04]  /*12350*/  SHF.R.U32.HI R6, RZ, 0x18, R2 ;  /* 0x00000018ff067819 */ /* 0x000fc80000011602 */
[----:B------:R-:W-:Y:S01]  /*12360*/  LOP3.LUT R3, R45, R74, R4, 0x96, !PT ;  /* 0x0000004a2d037212 */ /* 0x000fe200078e9604 */
[----:B------:R-:W-:-:S04]  /*12370*/  IMAD.WIDE.U32 R4, R5, -0x326172a9, RZ ;  /* 0xcd9e8d5705047825 */ /* 0x000fc800078e00ff */
[----:B------:R-:W-:-:S05]  /*12380*/  IMAD.WIDE.U32 R2, R3, -0x326172a9, RZ ;  /* 0xcd9e8d5703027825 */ /* 0x000fca00078e00ff */
[----:B------:R-:W-:-:S04]  /*12390*/  LOP3.LUT R0, R3, R245, R4, 0x96, !PT ;  /* 0x000000f503007212 */ /* 0x000fc800078e9604 */
[----:B------:R-:W-:Y:S02]  /*123a0*/  LOP3.LUT R4, R0, 0xff, RZ, 0xc0, !PT ;  /* 0x000000ff00047812 */ /* 0x000fe400078ec0ff */
        /* <DEDUP_REMOVED lines=16> */
[----:B------:R-:W-:Y:S02]  /*124b0*/  LOP3.LUT R0, R2, 0xff, RZ, 0xc0, !PT ;  /* 0x000000ff02007812 */ /* 0x000fe400078ec0ff */
[----:B------:R-:W-:-:S09]  /*124c0*/  PRMT R210, R15, 0x5410, R14 ;  /* 0x000054100fd27816 */ /* 0x000fd2000000000e */
        /* <DEDUP_REMOVED lines=8> */
[----:B------:R-:W-:-:S04]  /*12550*/  LOP3.LUT R0, R0, 0xffff, RZ, 0xc0, !PT ;  /* 0x0000ffff00007812 */ /* 0x000fc800078ec0ff */
[----:B------:R-:W-:Y:S02]  /*12560*/  @!P0 PRMT R13, R156, 0x5410, RZ ;  /* 0x000054109c0d8816 */ /* 0x000fe400000000ff */
[----:B------:R-:W-:Y:S01]  /*12570*/  ISETP.GE.U32.AND P0, PT, R192, R0, PT ;  /* 0x00000000c000720c */ /* 0x000fe20003f06070 */
[----:B------:R-:W-:Y:S02]  /*12580*/  @!P1 HADD2 R108, -R18.H0_H0, -RZ.H0_H0 ;  /* 0xa00000ff126c9230 */ /* 0x000fe40000000900 */
[----:B------:R-:W-:Y:S01]  /*12590*/  IMAD.MOV.U32 R76, RZ, RZ, R227 ;  /* 0x000000ffff4c7224 */ /* 0x000fe200078e00e3 */
[----:B------:R-:W-:Y:S01]  /*125a0*/  LOP3.LUT R4, R4, 0xff, RZ, 0xc0, !PT ;  /* 0x000000ff04047812 */ /* 0x000fe200078ec0ff */
[----:B------:R-:W-:Y:S01]  /*125b0*/  IMAD.MOV.U32 R227, RZ, RZ, R152 ;  /* 0x000000ffffe37224 */ /* 0x000fe200078e0098 */
[----:B------:R-:W-:Y:S02]  /*125c0*/  PRMT R152, R19, 0x5410, R18 ;  /* 0x0000541013987816 */ /* 0x000fe40000000012 */
[----:B------:R-:W-:-:S02]  /*125d0*/  @!P1 PRMT R18, R108, 0x5410, RZ ;  /* 0x000054106c129816 */ /* 0x000fc400000000ff */
[C---:B------:R-:W-:Y:S02]  /*125e0*/  ISETP.GE.U32.AND P1, PT, R192.reuse, R4, PT ;  /* 0x00000004c000720c */ /* 0x040fe40003f26070 */
[--C-:B------:R-:W-:Y:S01]  /*125f0*/  SHF.R.U32.HI R0, RZ, 0x10, R2.reuse ;  /* 0x00000010ff007819 */ /* 0x100fe20000011602 */
[----:B------:R-:W-:Y:S01]  /*12600*/  @!P0 HADD2 R157, -R12.H0_H0, -RZ.H0_H0 ;  /* 0xa00000ff0c9d8230 */ /* 0x000fe20000000900 */
[----:B------:R-:W-:Y:S02]  /*12610*/  SHF.R.U32.HI R2, RZ, 0x18, R2 ;  /* 0x00000018ff027819 */ /* 0x000fe40000011602 */
[----:B------:R-:W-:Y:S02]  /*12620*/  LOP3.LUT R5, R5, R241, R8, 0x96, !PT ;  /* 0x000000f105057212 */ /* 0x000fe400078e9608 */
[----:B------:R-:W-:Y:S02]  /*12630*/  @!P0 PRMT R12, R157, 0x5410, RZ ;  /* 0x000054109d0c8816 */ /* 0x000fe400000000ff */
[----:B------:R-:W-:-:S03]  /*12640*/  ISETP.GE.U32.AND P0, PT, R192, R2, PT ;  /* 0x00000002c000720c */ /* 0x000fc60003f06070 */
[----:B------:R-:W-:Y:S01]  /*12650*/  @!P1 HADD2 R111, -R15.H0_H0, -RZ.H0_H0 ;  /* 0xa00000ff0f6f9230 */ /* 0x000fe20000000900 */
[----:B------:R-:W-:Y:S01]  /*12660*/  LOP3.LUT R0, R0, 0xff, RZ, 0xc0, !PT ;  /* 0x000000ff00007812 */ /* 0x000fe200078ec0ff */
[----:B------:R-:W-:-:S03]  /*12670*/  IMAD.WIDE.U32 R2, R5, -0x2daee0ad, RZ ;  /* 0xd2511f5305027825 */ /* 0x000fc600078e00ff */
[----:B------:R-:W-:Y:S02]  /*12680*/  @!P1 PRMT R15, R111, 0x5410, RZ ;  /* 0x000054106f0f9816 */ /* 0x000fe400000000ff */
[----:B------:R-:W-:Y:S02]  /*12690*/  ISETP.GE.U32.AND P1, PT, R192, R0, PT ;  /* 0x00000000c000720c */ /* 0x000fe40003f26070 */
[----:B------:R-:W-:Y:S01]  /*126a0*/  LOP3.LUT R0, R3, R246, R44, 0x96, !PT ;  /* 0x000000f603007212 */ /* 0x000fe200078e962c */
[----:B------:R-:W-:Y:S01]  /*126b0*/  IMAD.MOV.U32 R72, RZ, RZ, R83 ;  /* 0x000000ffff487224 */ /* 0x000fe200078e0053 */
        /* <DEDUP_REMOVED lines=11> */
[----:B------:R-:W-:Y:S01]  /*12770*/  PRMT R8, R181, 0x7632, R8 ;  /* 0x00007632b5087816 */ /* 0x000fe20000000008 */
[----:B------:R-:W-:Y:S01]  /*12780*/  IMAD.MOV.U32 R181, RZ, RZ, R77 ;  /* 0x000000ffffb57224 */ /* 0x000fe200078e004d */
[----:B------:R-:W-:-:S03]  /*12790*/  LOP3.LUT R4, R4, 0xffff, RZ, 0xc0, !PT ;  /* 0x0000ffff04047812 */ /* 0x000fc600078ec0ff */
[----:B------:R-:W-:Y:S02]  /*127a0*/  @!P0 HADD2 R160, -R9.H0_H0, -RZ.H0_H0 ;  /* 0xa00000ff09a08230 */ /* 0x000fe40000000900 */
[----:B------:R-:W-:Y:S01]  /*127b0*/  IMAD.MOV.U32 R77, RZ, RZ, R234 ;  /* 0x000000ffff4d7224 */ /* 0x000fe200078e00ea */
[----:B------:R-:W-:Y:S02]  /*127c0*/  PRMT R234, R9, 0x5410, R8 ;  /* 0x0000541009ea7816 */ /* 0x000fe40000000008 */
        /* <DEDUP_REMOVED lines=8> */
[----:B------:R-:W-:Y:S02]  /*12850*/  PRMT R7, R80, 0x7610, R7 ;  /* 0x0000761050077816 */ /* 0x000fe40000000007 */
[----:B------:R-:W-:Y:S02]  /*12860*/  LOP3.LUT R0, R2, 0xff, RZ, 0xc0, !PT ;  /* 0x000000ff02007812 */ /* 0x000fe400078ec0ff */
        /* <DEDUP_REMOVED lines=14> */
[----:B------:R-:W-:Y:S02]  /*12950*/  LOP3.LUT R0, R0, 0xffff, RZ, 0xc0, !PT ;  /* 0x0000ffff00007812 */ /* 0x000fe400078ec0ff */
[----:B------:R-:W-:Y:S01]  /*12960*/  PRMT R232, R5, 0x5410, R4 ;  /* 0x0000541005e87816 */ /* 0x000fe20000000004 */
[----:B-1----:R-:W-:Y:S01]  /*12970*/  IMAD.MOV.U32 R178, RZ, RZ, R74 ;  /* 0x000000ffffb27224 */ /* 0x002fe200078e004a */
[----:B------:R-:W-:Y:S01]  /*12980*/  @!P0 PRMT R5, R164, 0x5410, RZ ;  /* 0x00005410a4058816 */ /* 0x000fe200000000ff */
[----:B------:R-:W-:Y:S01]  /*12990*/  IMAD.MOV.U32 R74, RZ, RZ, R73 ;  /* 0x000000ffff4a7224 */ /* 0x000fe200078e0049 */
[----:B------:R-:W-:Y:S01]  /*129a0*/  ISETP.GE.U32.AND P0, PT, R192, R0, PT ;  /* 0x00000000c000720c */ /* 0x000fe20003f06070 */
[----:B------:R-:W-:-:S02]  /*129b0*/  IMAD.MOV.U32 R73, RZ, RZ, R214 ;  /* 0x000000ffff497224 */ /* 0x000fc400078e00d6 */
[----:B------:R-:W4:Y:S01]  /*129c0*/  LDL R214, [R1+0x198] ;  /* 0x0001980001d67983 */ /* 0x000f220000100800 */
[----:B------:R-:W-:-:S03]  /*129d0*/  IMAD.MOV.U32 R164, RZ, RZ, R88 ;  /* 0x000000ffffa47224 */ /* 0x000fc600078e0058 */
[----:B------:R-:W4:Y:S06]  /*129e0*/  LDL R88, [R1+0x174] ;  /* 0x0001740001587983 */ /* 0x000f2c0000100800 */
[----:B------:R-:W-:-:S05]  /*129f0*/  @!P0 HADD2 R165, -R4.H0_H0, -RZ.H0_H0 ;  /* 0xa00000ff04a58230 */ /* 0x000fca0000000900 */
[----:B------:R-:W-:Y:S01]  /*12a00*/  @!P0 PRMT R4, R165, 0x5410, RZ ;  /* 0x00005410a5048816 */ /* 0x000fe200000000ff */
[----:B------:R-:W-:Y:S02]  /*12a10*/  IMAD.MOV.U32 R165, RZ, RZ, R79 ;  /* 0x000000ffffa57224 */ /* 0x000fe400078e004f */
[----:B------:R-:W4:Y:S01]  /*12a20*/  LDL R79, [R1+0x17c] ;  /* 0x00017c00014f7983 */ /* 0x000f220000100800 */
[----:B------:R-:W-:-:S04]  /*12a30*/  SHF.R.U32.HI R0, RZ, 0x10, R2 ;  /* 0x00000010ff007819 */ /* 0x000fc80000011602 */
[----:B------:R-:W-:-:S04]  /*12a40*/  LOP3.LUT R0, R0, 0xff, RZ, 0xc0, !PT ;  /* 0x000000ff00007812 */ /* 0x000fc800078ec0ff */
[----:B------:R-:W-:Y:S02]  /*12a50*/  ISETP.GE.U32.AND P0, PT, R192, R0, PT ;  /* 0x00000000c000720c */ /* 0x000fe40003f06070 */
[----:B------:R-:W-:-:S11]  /*12a60*/  SHF.R.U32.HI R2, RZ, 0x18, R2 ;  /* 0x00000018ff027819 */ /* 0x000fd60000011602 */
[----:B------:R-:W-:Y:S01]  /*12a70*/  @!P0 HADD2 R166, -R56.H0_H0, -RZ.H0_H0 ;  /* 0xa00000ff38a68230 */ /* 0x000fe20000000900 */
[----:B------:R-:W-:-:S04]  /*12a80*/  @P0 PRMT R44, R56, 0x7610, R44 ;  /* 0x00007610382c0816 */ /* 0x000fc8000000002c */
[----:B------:R-:W-:Y:S02]  /*12a90*/  @!P0 PRMT R44, R166, 0x5410, RZ ;  /* 0x00005410a62c8816 */ /* 0x000fe400000000ff */
[----:B------:R-:W-:Y:S02]  /*12aa0*/  ISETP.GE.U32.AND P0, PT, R192, R2, PT ;  /* 0x00000002c000720c */ /* 0x000fe40003f06070 */
[C---:B------:R-:W-:Y:S01]  /*12ab0*/  PRMT R0, R56.reuse, 0x7632, R0 ;  /* 0x0000763238007816 */ /* 0x040fe20000000000 */
[----:B------:R-:W-:Y:S01]  /*12ac0*/  IMAD.MOV.U32 R166, RZ, RZ, R217 ;  /* 0x000000ffffa67224 */ /* 0x000fe200078e00d9 */
[----:B------:R-:W-:Y:S02]  /*12ad0*/  ST.E.U16 desc[UR4][R34.64+-0x7e], R177 ;  /* 0xffff82b122007985 */ /* 0x000fe4000c101504 */
[----:B------:R-:W-:Y:S02]  /*12ae0*/  PRMT R217, R56, 0x5410, R0 ;  /* 0x0000541038d97816 */ /* 0x000fe40000000000 */
[----:B--2---:R-:W-:Y:S05]  /*12af0*/  ST.E.U16 desc[UR4][R32.64+-0x80], R180 ;  /* 0xffff80b420007985 */ /* 0x004fea000c101504 */
[----:B------:R-:W-:Y:S01]  /*12b00*/  @!P0 HADD2 R167, -R0.H0_H0, -RZ.H0_H0 ;  /* 0xa00000ff00a78230 */ /* 0x000fe20000000900 */
[----:B------:R-:W-:Y:S04]  /*12b10*/  ST.E.U16 desc[UR4][R32.64+-0x7e], R179 ;  /* 0xffff82b320007985 */ /* 0x000fe8000c101504 */
[----:B------:R-:W-:Y:S01]  /*12b20*/  @!P0 PRMT R0, R167, 0x5410, RZ ;  /* 0x00005410a7008816 */ /* 0x000fe200000000ff */
[----:B------:R-:W-:Y:S01]  /*12b30*/  IMAD.MOV.U32 R167, RZ, RZ, R78 ;  /* 0x000000ffffa77224 */ /* 0x000fe200078e004e */
[----:B---3--:R-:W-:Y:S01]  /*12b40*/  ST.E.U16 desc[UR4][R30.64+-0x80], R43 ;  /* 0xffff802b1e007985 */ /* 0x008fe2000c101504 */
[----:B------:R-:W-:-:S03]  /*12b50*/  IMAD.MOV.U32 R78, RZ, RZ, R240 ;  /* 0x000000ffff4e7224 */ /* 0x000fc600078e00f0 */
[----:B------:R-:W-:Y:S01]  /*12b60*/  ST.E.U16 desc[UR4][R30.64+-0x7e], R42 ;  /* 0xffff822a1e007985 */ /* 0x000fe2000c101504 */
[----:B------:R-:W-:-:S03]  /*12b70*/  IMAD.MOV.U32 R240, RZ, RZ, R215 ;  /* 0x000000fffff07224 */ /* 0x000fc600078e00d7 */
[----:B----4-:R-:W-:Y:S04]  /*12b80*/  ST.E.U16 desc[UR4][R28.64+-0x80], R39 ;  /* 0xffff80271c007985 */ /* 0x010fe8000c101504 */
        /* <DEDUP_REMOVED lines=14> */
[----:B------:R-:W-:-:S02]  /*12c70*/  @!P5 HADD2 R94, -R19.H0_H0, -RZ.H0_H0 ;  /* 0xa00000ff135ed230 */ /* 0x000fc40000000900 */
[----:B------:R-:W-:Y:S01]  /*12c80*/  @!P1 HADD2 R163, -R7.H0_H0, -RZ.H0_H0 ;  /* 0xa00000ff07a39230 */ /* 0x000fe20000000900 */
[----:B------:R-:W-:Y:S02]  /*12c90*/  ST.E.U16 desc[UR4][R30.64+-0x5e], R24 ;  /* 0xffffa2181e007985 */ /* 0x000fe4000c101504 */
[----:B------:R-:W-:Y:S02]  /*12ca0*/  @!P5 PRMT R19, R94, 0x5410, RZ ;  /* 0x000054105e13d816 */ /* 0x000fe400000000ff */
[----:B------:R-:W-:Y:S01]  /*12cb0*/  @!P1 PRMT R7, R163, 0x5410, RZ ;  /* 0x00005410a3079816 */ /* 0x000fe200000000ff */
        /* <DEDUP_REMOVED lines=13> */
[----:B-1----:R-:W-:-:S02]  /*12d90*/  IMAD.MOV.U32 R62, RZ, RZ, R174 ;  /* 0x000000ffff3e7224 */ /* 0x002fc400078e00ae */
[----:B--2---:R-:W-:Y:S02]  /*12da0*/  IMAD.MOV.U32 R63, RZ, RZ, R188 ;  /* 0x000000ffff3f7224 */ /* 0x004fe400078e00bc */
[----:B------:R-:W-:-:S03]  /*12db0*/  IMAD.WIDE.U32 R214, R214, -0x326172a9, RZ ;  /* 0xcd9e8d57d6d67825 */ /* 0x000fc600078e00ff */
[----:B------:R-:W-:Y:S02]  /*12dc0*/  LOP3.LUT R2, R55, R181, R214, 0x96, !PT ;  /* 0x000000b537027212 */ /* 0x000fe400078e96d6 */
[----:B------:R-:W-:-:S03]  /*12dd0*/  LOP3.LUT R25, R88, R215, RZ, 0x3c, !PT ;  /* 0x000000d758197212 */ /* 0x000fc600078e3cff */
[----:B------:R-:W-:-:S04]  /*12de0*/  IMAD.WIDE.U32 R2, R2, -0x2daee0ad, RZ ;  /* 0xd2511f5302027825 */ /* 0x000fc800078e00ff */
[----:B------:R-:W-:Y:S01]  /*12df0*/  IMAD.WIDE.U32 R160, R25, -0x2daee0ad, RZ ;  /* 0xd2511f5319a07825 */ /* 0x000fe200078e00ff */
[----:B------:R-:W-:Y:S02]  /*12e00*/  LOP3.LUT R21, R21, R164, R2, 0x96, !PT ;  /* 0x000000a415157212 */ /* 0x000fe400078e9602 */
[----:B------:R-:W-:Y:S02]  /*12e10*/  LOP3.LUT R2, R3, R187, R160, 0x96, !PT ;  /* 0x000000bb03027212 */ /* 0x000fe400078e96a0 */
[----:B------:R-:W-:Y:S01]  /*12e20*/  LOP3.LUT R3, R161, R79, R230, 0x96, !PT ;  /* 0x0000004fa1037212 */ /* 0x000fe200078e96e6 */
[----:B------:R-:W-:Y:S04]  /*12e30*/  STL.64 [R1+0x158], R214 ;  /* 0x000158d601007387 */ /* 0x000fe80000100a00 */
[----:B------:R-:W-:Y:S01]  /*12e40*/  IMAD.WIDE.U32 R162, R3, -0x326172a9, RZ ;  /* 0xcd9e8d5703a27825 */ /* 0x000fe200078e00ff */
[----:B------:R-:W-:Y:S04]  /*12e50*/  STL.64 [R1+0x70], R160 ;  /* 0x000070a001007387 */ /* 0x000fe80000100a00 */
[----:B------:R-:W-:Y:S04]  /*12e60*/  STL.64 [R1+0x40], R162 ;  /* 0x000040a201007387 */ /* 0x000fe80000100a00 */
[----:B------:R-:W2:Y:S04]  /*12e70*/  LDL.LU R174, [R1+0x268] ;  /* 0x0002680001ae7983 */ /* 0x000ea80000300800 */
[----:B------:R-:W3:Y:S01]  /*12e80*/  LDL.LU R188, [R1+0x264] ;  /* 0x0002640001bc7983 */ /* 0x000ee20000300800 */
[----:B------:R-:W-:-:S04]  /*12e90*/  IMAD.WIDE.U32 R2, R2, -0x326172a9, RZ ;  /* 0xcd9e8d5702027825 */ /* 0x000fc800078e00ff */
[----:B------:R-:W-:Y:S01]  /*12ea0*/  IMAD.WIDE.U32 R26, R21, -0x326172a9, RZ ;  /* 0xcd9e8d57151a7825 */ /* 0x000fe200078e00ff */
[----:B------:R-:W-:Y:S01]  /*12eb0*/  LOP3.LUT R3, R3, R165, R162, 0x96, !PT ;  /* 0x000000a503037212 */ /* 0x000fe200078e96a2 */
[----:B------:R-:W-:Y:S03]  /*12ec0*/  ST.E.U16 desc[UR4][R32.64+-0x40], R64 ;  /* 0xffffc04020007985 */ /* 0x000fe6000c101504 */
[----:B------:R-:W-:Y:S01]  /*12ed0*/  LOP3.LUT R21, R27, R166, R2, 0x96, !PT ;  /* 0x000000a61b157212 */ /* 0x000fe200078e9602 */
[----:B------:R-:W-:Y:S01]  /*12ee0*/  ST.E.U16 desc[UR4][R30.64+-0x40], R17 ;  /* 0xffffc0111e007985 */ /* 0x000fe2000c101504 */
[----:B------:R-:W-:-:S03]  /*12ef0*/  IMAD.WIDE.U32 R2, R3, -0x2daee0ad, RZ ;  /* 0xd2511f5303027825 */ /* 0x000fc600078e00ff */
[----:B------:R-:W-:Y:S01]  /*12f00*/  ST.E.U16 desc[UR4][R30.64+-0x3e], R16 ;  /* 0xffffc2101e007985 */ /* 0x000fe2000c101504 */
[----:B------:R-:W-:-:S03]  /*12f10*/  IMAD.WIDE.U32 R56, R21, -0x2daee0ad, RZ ;  /* 0xd2511f5315387825 */ /* 0x000fc600078e00ff */
        /* <DEDUP_REMOVED lines=18> */
[----:B------:R-:W-:-:S03]  /*13040*/  IMAD.WIDE.U32 R20, R3, -0x326172a9, RZ ;  /* 0xcd9e8d5703147825 */ /* 0x000fc600078e00ff */
[----:B------:R-:W-:Y:S04]  /*13050*/  ST.E.U16 desc[UR4][R28.64+-0x20], R7 ;  /* 0xffffe0071c007985 */ /* 0x000fe8000c101504 */
[----:B------:R1:W-:Y:S01]  /*13060*/  ST.E.U16 desc[UR4][R28.64+-0x1e], R6 ;  /* 0xffffe2061c007985 */ /* 0x0003e2000c101504 */
[----:B------:R-:W-:-:S03]  /*13070*/  IMAD.WIDE.U32 R2, R2, -0x326172a9, RZ ;  /* 0xcd9e8d5702027825 */ /* 0x000fc600078e00ff */
[----:B------:R-:W-:Y:S04]  /*13080*/  ST.E.U16 desc[UR4][R34.64+-0x10], R49 ;  /* 0xfffff03122007985 */ /* 0x000fe8000c101504 */
[----:B------:R-:W-:Y:S04]  /*13090*/  ST.E.U16 desc[UR4][R34.64+-0xe], R48 ;  /* 0xfffff23022007985 */ /* 0x000fe8000c101504 */
[----:B------:R-:W-:Y:S04]  /*130a0*/  ST.E.U16 desc[UR4][R32.64+-0x10], R47 ;  /* 0xfffff02f20007985 */ /* 0x000fe8000c101504 */
[----:B------:R-:W-:Y:S04]  /*130b0*/  ST.E.U16 desc[UR4][R32.64+-0xe], R46 ;  /* 0xfffff22e20007985 */ /* 0x000fe8000c101504 */
[----:B------:R4:W-:Y:S04]  /*130c0*/  ST.E.U16 desc[UR4][R30.64+-0x10], R5 ;  /* 0xfffff0051e007985 */ /* 0x0009e8000c101504 */
[----:B------:R4:W-:Y:S04]  /*130d0*/  ST.E.U16 desc[UR4][R30.64+-0xe], R4 ;  /* 0xfffff2041e007985 */ /* 0x0009e8000c101504 */
[----:B------:R-:W-:Y:S04]  /*130e0*/  ST.E.U16 desc[UR4][R28.64+-0x10], R44 ;  /* 0xfffff02c1c007985 */ /* 0x000fe8000c101504 */
[----:B------:R4:W-:Y:S01]  /*130f0*/  ST.E.U16 desc[UR4][R28.64+-0xe], R0 ;  /* 0xfffff2001c007985 */ /* 0x0009e2000c101504 */
[----:B-1----:R-:W-:-:S02]  /*13100*/  LOP3.LUT R6, R2, 0xff, RZ, 0xc0, !PT ;  /* 0x000000ff02067812 */ /* 0x002fc400078ec0ff */
[----:B------:R-:W-:Y:S02]  /*13110*/  PRMT R235, R192, 0x7054, R192 ;  /* 0x00007054c0eb7816 */ /* 0x000fe400000000c0 */
[--C-:B----4-:R-:W-:Y:S02]  /*13120*/  SHF.R.U32.HI R5, RZ, 0x10, R2.reuse ;  /* 0x00000010ff057819 */ /* 0x110fe40000011602 */
[----:B------:R-:W-:Y:S02]  /*13130*/  SHF.R.U32.HI R4, RZ, 0x18, R2 ;  /* 0x00000018ff047819 */ /* 0x000fe40000011602 */
[----:B------:R-:W-:Y:S02]  /*13140*/  LOP3.LUT R0, R3, R245, R20, 0x96, !PT ;  /* 0x000000f503007212 */ /* 0x000fe400078e9614 */
[----:B------:R-:W-:Y:S02]  /*13150*/  LOP3.LUT R3, R2, 0xffff, RZ, 0xc0, !PT ;  /* 0x0000ffff02037812 */ /* 0x000fe400078ec0ff */
[----:B------:R-:W-:-:S02]  /*13160*/  LOP3.LUT R2, R5, 0xff, RZ, 0xc0, !PT ;  /* 0x000000ff05027812 */ /* 0x000fc400078ec0ff */
[----:B------:R-:W-:-:S04]  /*13170*/  SHF.R.U32.HI R3, RZ, 0x8, R3 ;  /* 0x00000008ff037819 */ /* 0x000fc80000011603 */
[----:B------:R-:W-:Y:S02]  /*13180*/  PRMT R7, R6, 0x5410, R3 ;  /* 0x0000541006077816 */ /* 0x000fe40000000003 */
[----:B------:R-:W-:Y:S02]  /*13190*/  PRMT R6, R2, 0x5410, R4 ;  /* 0x0000541002067816 */ /* 0x000fe40000000004 */
[C---:B------:R-:W-:Y:S02]  /*131a0*/  LOP3.LUT R2, R0.reuse, 0xffff, RZ, 0xc0, !PT ;  /* 0x0000ffff00027812 */ /* 0x040fe400078ec0ff */
[----:B------:R-:W-:Y:S02]  /*131b0*/  SHF.R.U32.HI R3, RZ, 0x10, R0 ;  /* 0x00000010ff037819 */ /* 0x000fe40000011600 */
[----:B------:R-:W-:Y:S02]  /*131c0*/  LOP3.LUT R5, R0, 0xff, RZ, 0xc0, !PT ;  /* 0x000000ff00057812 */ /* 0x000fe400078ec0ff */
[----:B------:R-:W-:-:S02]  /*131d0*/  SHF.R.U32.HI R2, RZ, 0x8, R2 ;  /* 0x00000008ff027819 */ /* 0x000fc40000011602 */
[----:B------:R-:W-:Y:S02]  /*131e0*/  SHF.R.U32.HI R8, RZ, 0x18, R0 ;  /* 0x00000018ff087819 */ /* 0x000fe40000011600 */
[----:B------:R-:W-:Y:S02]  /*131f0*/  LOP3.LUT R4, R3, 0xff, RZ, 0xc0, !PT ;  /* 0x000000ff03047812 */ /* 0x000fe400078ec0ff */
[--C-:B------:R-:W-:Y:S02]  /*13200*/  HSET2.LE.AND R0, R7, R235.reuse, PT ;  /* 0x000000eb07007233 */ /* 0x100fe40003803000 */
[----:B------:R-:W-:Y:S02]  /*13210*/  PRMT R3, R5, 0x5410, R2 ;  /* 0x0000541005037816 */ /* 0x000fe40000000002 */
[----:B------:R-:W-:Y:S02]  /*13220*/  PRMT R4, R4, 0x5410, R8 ;  /* 0x0000541004047816 */ /* 0x000fe40000000008 */
[----:B------:R-:W-:-:S02]  /*13230*/  HSET2.LE.AND R2, R6, R235, PT ;  /* 0x000000eb06027233 */ /* 0x000fc40003803000 */
[----:B------:R-:W-:Y:S02]  /*13240*/  LOP3.LUT R6, R69, R0, RZ, 0xc0, !PT ;  /* 0x0000000045067212 */ /* 0x000fe400078ec0ff */
[--C-:B------:R-:W-:Y:S02]  /*13250*/  HSET2.LE.AND R3, R3, R235.reuse, PT ;  /* 0x000000eb03037233 */ /* 0x100fe40003803000 */
[----:B------:R-:W-:Y:S02]  /*13260*/  HSET2.LE.AND R0, R4, R235, PT ;  /* 0x000000eb04007233 */ /* 0x000fe40003803000 */
[----:B------:R-:W-:Y:S02]  /*13270*/  LOP3.LUT R7, R68, R2, RZ, 0xc0, !PT ;  /* 0x0000000244077212 */ /* 0x000fe400078ec0ff */
[----:B------:R-:W-:Y:S02]  /*13280*/  LOP3.LUT R4, R71, R3, RZ, 0xc0, !PT ;  /* 0x0000000347047212 */ /* 0x000fe400078ec0ff */
[----:B------:R-:W-:Y:S01]  /*13290*/  LOP3.LUT R5, R70, R0, RZ, 0xc0, !PT ;  /* 0x0000000046057212 */ /* 0x000fe200078ec0ff */
[----:B------:R-:W-:-:S02]  /*132a0*/  IMAD.MOV.U32 R159, RZ, RZ, R75 ;  /* 0x000000ffff9f7224 */ /* 0x000fc400078e004b */
[----:B------:R-:W-:Y:S02]  /*132b0*/  IMAD.MOV.U32 R60, RZ, RZ, R74 ;  /* 0x000000ffff3c7224 */ /* 0x000fe400078e004a */
[----:B------:R-:W-:Y:S01]  /*132c0*/  IMAD.MOV.U32 R61, RZ, RZ, R73 ;  /* 0x000000ffff3d7224 */ /* 0x000fe200078e0049 */
[----:B--2---:R-:W1:Y:S04]  /*132d0*/  LDSM.16.MT88.4 R52, [R174+0x9000] ;  /* 0x00900000ae34783b */ /* 0x004e680000004200 */
[----:B---3--:R-:W2:Y:S01]  /*132e0*/  LDSM.16.MT88.4 R44, [R188+0x9000] ;  /* 0x00900000bc2c783b */ /* 0x008ea20000004200 */
[----:B------:R-:W-:Y:S02]  /*132f0*/  LOP3.LUT R9, R183, R187, R224, 0x96, !PT ;  /* 0x000000bbb7097212 */ /* 0x000fe400078e96e0 */
[----:B------:R-:W-:Y:S01]  /*13300*/  LOP3.LUT R10, R185, R164, R182, 0x96, !PT ;  /* 0x000000a4b90a7212 */ /* 0x000fe200078e96b6 */
[----:B------:R-:W-:Y:S04]  /*13310*/  LDSM.16.MT88.4 R40, [R174+0xb000] ;  /* 0x00b00000ae28783b */ /* 0x000fe80000004200 */
[----:B------:R-:W3:Y:S04]  /*13320*/  LDSM.16.MT88.4 R36, [R174+0xa000] ;  /* 0x00a00000ae24783b */ /* 0x000ee80000004200 */
[----:B------:R-:W4:Y:S04]  /*13330*/  LDSM.16.MT88.4 R16, [R188+0xa000] ;  /* 0x00a00000bc10783b */ /* 0x000f280000004200 */
[----:B------:R-:W4:Y:S01]  /*13340*/  LDSM.16.MT88.4 R48, [R188+0xb000] ;  /* 0x00b00000bc30783b */ /* 0x000f220000004200 */
[----:B-1----:R-:W-:Y:S07]  /*13350*/  HMMA.16816.F32 R108, R4, R52, R136 ;  /* 0x00000034046c723c */ /* 0x002fee0000001888 */
[----:B------:R-:W-:-:S02]  /*13360*/  IMAD.MOV.U32 R136, RZ, RZ, R72 ;  /* 0x000000ffff887224 */ /* 0x000fc400078e0048 */
[----:B------:R-:W-:Y:S01]  /*13370*/  IMAD.MOV.U32 R138, RZ, RZ, R189 ;  /* 0x000000ffff8a7224 */ /* 0x000fe200078e00bd */
[----:B------:R-:W-:Y:S01]  /*13380*/  HMMA.16816.F32 R72, R4, R54, R132 ;  /* 0x000000360448723c */ /* 0x000fe20000001884 */
[----:B------:R-:W4:Y:S01]  /*13390*/  LDL.LU R189, [R1+0x260] ;  /* 0x0002600001bd7983 */ /* 0x000f220000300800 */
[----:B------:R-:W-:-:S03]  /*133a0*/  IMAD.MOV.U32 R139, RZ, RZ, R190 ;  /* 0x000000ffff8b7224 */ /* 0x000fc600078e00be */
[----:B------:R-:W4:Y:S02]  /*133b0*/  LDL.LU R190, [R1+0x25c] ;  /* 0x00025c0001be7983 */ /* 0x000f240000300800 */
[----:B------:R-:W-:Y:S02]  /*133c0*/  IMAD.MOV.U32 R132, RZ, RZ, R191 ;  /* 0x000000ffff847224 */ /* 0x000fe400078e00bf */
[----:B------:R-:W4:Y:S01]  /*133d0*/  LDL.LU R191, [R1+0x258] ;  /* 0x0002580001bf7983 */ /* 0x000f220000300800 */
[----:B------:R-:W-:Y:S01]  /*133e0*/  IMAD.MOV.U32 R133, RZ, RZ, R193 ;  /* 0x000000ffff857224 */ /* 0x000fe200078e00c1 */
[----:B--2---:R-:W-:Y:S01]  /*133f0*/  HMMA.16816.F32 R64, R4, R44, R128 ;  /* 0x0000002c0440723c */ /* 0x004fe20000001880 */
[----:B------:R-:W-:Y:S01]  /*13400*/  IMAD.MOV.U32 R134, RZ, RZ, R242 ;  /* 0x000000ffff867224 */ /* 0x000fe200078e00f2 */
[----:B------:R-:W2:Y:S01]  /*13410*/  LDL.LU R193, [R1+0x254] ;  /* 0x0002540001c17983 */ /* 0x000ea20000300800 */
[----:B------:R-:W-:-:S03]  /*13420*/  IMAD.MOV.U32 R135, RZ, RZ, R243 ;  /* 0x000000ffff877224 */ /* 0x000fc600078e00f3 */
[----:B------:R-:W2:Y:S01]  /*13430*/  LDL.LU R242, [R1+0x250] ;  /* 0x0002500001f27983 */ /* 0x000ea20000300800 */
[----:B------:R-:W-:-:S03]  /*13440*/  IMAD.MOV.U32 R128, RZ, RZ, R244 ;  /* 0x000000ffff807224 */ /* 0x000fc600078e00f4 */
[----:B------:R-:W2:Y:S04]  /*13450*/  LDL.LU R243, [R1+0x24c] ;  /* 0x00024c0001f37983 */ /* 0x000ea80000300800 */
[----:B------:R-:W2:Y:S01]  /*13460*/  LDL.LU R244, [R1+0x248] ;  /* 0x0002480001f47983 */ /* 0x000ea20000300800 */
[----:B------:R-:W-:-:S03]  /*13470*/  IMAD.MOV.U32 R129, RZ, RZ, R247 ;  /* 0x000000ffff817224 */ /* 0x000fc600078e00f7 */
[----:B------:R-:W2:Y:S01]  /*13480*/  LDL.LU R247, [R1+0x244] ;  /* 0x0002440001f77983 */ /* 0x000ea20000300800 */
        /* <DEDUP_REMOVED lines=10> */
[----:B------:R-:W-:Y:S02]  /*13530*/  LOP3.LUT R0, R3, R245, R14, 0x96, !PT ;  /* 0x000000f503007212 */ /* 0x000fe400078e960e */
[----:B------:R-:W-:Y:S02]  /*13540*/  LOP3.LUT R3, R2, 0xffff, RZ, 0xc0, !PT ;  /* 0x0000ffff02037812 */ /* 0x000fe400078ec0ff */
[----:B------:R-:W-:Y:S02]  /*13550*/  LOP3.LUT R8, R0, 0xffff, RZ, 0xc0, !PT ;  /* 0x0000ffff00087812 */ /* 0x000fe400078ec0ff */
[----:B------:R-:W-:Y:S02]  /*13560*/  SHF.R.U32.HI R9, RZ, 0x8, R3 ;  /* 0x00000008ff097819 */ /* 0x000fe40000011603 */
[----:B------:R-:W-:Y:S02]  /*13570*/  SHF.R.U32.HI R3, RZ, 0x10, R0 ;  /* 0x00000010ff037819 */ /* 0x000fe40000011600 */
[----:B------:R-:W-:-:S02]  /*13580*/  SHF.R.U32.HI R11, RZ, 0x8, R8 ;  /* 0x00000008ff0b7819 */ /* 0x000fc40000011608 */
[----:B------:R-:W-:Y:S02]  /*13590*/  SHF.R.U32.HI R10, RZ, 0x18, R0 ;  /* 0x00000018ff0a7819 */ /* 0x000fe40000011600 */
[----:B------:R-:W-:Y:S02]  /*135a0*/  LOP3.LUT R8, R3, 0xff, RZ, 0xc0, !PT ;  /* 0x000000ff03087812 */ /* 0x000fe400078ec0ff */
[----:B------:R-:W-:Y:S02]  /*135b0*/  LOP3.LUT R12, R2, 0xff, RZ, 0xc0, !PT ;  /* 0x000000ff020c7812 */ /* 0x000fe400078ec0ff */
[--C-:B------:R-:W-:Y:S02]  /*135c0*/  SHF.R.U32.HI R20, RZ, 0x10, R2.reuse ;  /* 0x00000010ff147819 */ /* 0x100fe40000011602 */
[----:B------:R-:W-:Y:S02]  /*135d0*/  SHF.R.U32.HI R14, RZ, 0x18, R2 ;  /* 0x00000018ff0e7819 */ /* 0x000fe40000011602 */
[----:B------:R-:W-:-:S02]  /*135e0*/  PRMT R2, R8, 0x5410, R10 ;  /* 0x0000541008027816 */ /* 0x000fc4000000000a */
[----:B------:R-:W-:Y:S02]  /*135f0*/  PRMT R3, R12, 0x5410, R9 ;  /* 0x000054100c037816 */ /* 0x000fe40000000009 */
[----:B------:R-:W-:Y:S02]  /*13600*/  LOP3.LUT R13, R0, 0xff, RZ, 0xc0, !PT ;  /* 0x000000ff000d7812 */ /* 0x000fe400078ec0ff */
[--C-:B------:R-:W-:Y:S02]  /*13610*/  HSET2.LE.AND R2, R2, R235.reuse, PT ;  /* 0x000000eb02027233 */ /* 0x100fe40003803000 */
[----:B------:R-:W-:Y:S02]  /*13620*/  PRMT R0, R13, 0x5410, R11 ;  /* 0x000054100d007816 */ /* 0x000fe4000000000b */
[----:B------:R-:W-:-:S03]  /*13630*/  HSET2.LE.AND R3, R3, R235, PT ;  /* 0x000000eb03037233 */ /* 0x000fc60003803000 */
[--C-:B------:R-:W-:Y:S02]  /*13640*/  HSET2.LE.AND R0, R0, R235.reuse, PT ;  /* 0x000000eb00007233 */ /* 0x100fe40003803000 */
[----:B------:R-:W-:Y:S01]  /*13650*/  LOP3.LUT R11, R20, 0xff, RZ, 0xc0, !PT ;  /* 0x000000ff140b7812 */ /* 0x000fe200078ec0ff */
[----:B------:R-:W-:Y:S02]  /*13660*/  IMAD.MOV.U32 R156, RZ, RZ, R78 ;  /* 0x000000ffff9c7224 */ /* 0x000fe400078e004e */
[----:B------:R-:W-:Y:S01]  /*13670*/  IMAD.MOV.U32 R157, RZ, RZ, R77 ;  /* 0x000000ffff9d7224 */ /* 0x000fe200078e004d */
[----:B------:R-:W-:Y:S01]  /*13680*/  PRMT R11, R11, 0x5410, R14 ;  /* 0x000054100b0b7816 */ /* 0x000fe2000000000e */
[----:B------:R-:W-:Y:S01]  /*13690*/  IMAD.MOV.U32 R158, RZ, RZ, R76 ;  /* 0x000000ffff9e7224 */ /* 0x000fe200078e004c */
[----:B---3--:R-:W-:Y:S01]  /*136a0*/  HMMA.16816.F32 R88, R4, R36, R120 ;  /* 0x000000240458723c */ /* 0x008fe20000001878 */
[----:B------:R-:W-:Y:S02]  /*136b0*/  IMAD.MOV.U32 R137, RZ, RZ, R83 ;  /* 0x000000ffff897224 */ /* 0x000fe400078e0053 */
[----:B------:R-:W-:-:S03]  /*136c0*/  HSET2.LE.AND R11, R11, R235, PT ;  /* 0x000000eb0b0b7233 */ /* 0x000fc60003803000 */
[C---:B------:R-:W-:Y:S06]  /*136d0*/  HMMA.16816.F32 R76, R4.reuse, R40, R96 ;  /* 0x00000028044c723c */ /* 0x040fec0000001860 */
[C---:B------:R-:W-:Y:S06]  /*136e0*/  HMMA.16816.F32 R80, R4.reuse, R46, R124 ;  /* 0x0000002e0450723c */ /* 0x040fec000000187c */
[C---:B------:R-:W-:Y:S06]  /*136f0*/  HMMA.16816.F32 R92, R4.reuse, R38, R116 ;  /* 0x00000026045c723c */ /* 0x040fec0000001874 */
[C---:B----4-:R-:W-:Y:S06]  /*13700*/  HMMA.16816.F32 R104, R4.reuse, R16, R112 ;  /* 0x000000100468723c */ /* 0x050fec0000001870 */
[C---:B------:R-:W-:Y:S06]  /*13710*/  HMMA.16816.F32 R84, R4.reuse, R18, R84 ;  /* 0x000000120454723c */ /* 0x040fec0000001854 */
[C---:B------:R-:W-:Y:S06]  /*13720*/  HMMA.16816.F32 R68, R4.reuse, R42, R140 ;  /* 0x0000002a0444723c */ /* 0x040fec000000188c */
[C---:B------:R-:W-:Y:S06]  /*13730*/  HMMA.16816.F32 R100, R4.reuse, R48, R144 ;  /* 0x000000300464723c */ /* 0x040fec0000001890 */
[----:B------:R-:W-:Y:S01]  /*13740*/  HMMA.16816.F32 R96, R4, R50, R148 ;  /* 0x000000320460723c */ /* 0x000fe20000001894 */
[----:B------:R-:W-:-:S02]  /*13750*/  IMAD.MOV.U32 R130, RZ, RZ, R216 ;  /* 0x000000ffff827224 */ /* 0x000fc400078e00d8 */
[----:B------:R-:W-:Y:S01]  /*13760*/  IMAD.MOV.U32 R131, RZ, RZ, R252 ;  /* 0x000000ffff837224 */ /* 0x000fe200078e00fc */
[----:B------:R-:W3:Y:S01]  /*13770*/  LDL.LU R216, [R1+0x240] ;  /* 0x0002400001d87983 */ /* 0x000ee20000300800 */
        /* <DEDUP_REMOVED lines=14> */
[----:B--2---:R-:W-:Y:S02]  /*13860*/  LOP3.LUT R9, R244, R2, RZ, 0xc0, !PT ;  /* 0x00000002f4097212 */ /* 0x004fe400078ec0ff */
[----:B------:R-:W-:Y:S02]  /*13870*/  LOP3.LUT R2, R21, R241, R26, 0x96, !PT ;  /* 0x000000f115027212 */ /* 0x000fe400078e961a */
[----:B------:R-:W-:-:S03]  /*13880*/  LOP3.LUT R10, R243, R3, RZ, 0xc0, !PT ;  /* 0x00000003f30a7212 */ /* 0x000fc600078ec0ff */
[----:B------:R-:W-:Y:S01]  /*13890*/  IMAD.WIDE.U32 R2, R2, -0x2daee0ad, RZ ;  /* 0xd2511f5302027825 */ /* 0x000fe200078e00ff */
[----:B------:R-:W-:Y:S02]  /*138a0*/  LOP3.LUT R8, R247, R0, RZ, 0xc0, !PT ;  /* 0x00000000f7087212 */ /* 0x000fe400078ec0ff */
[----:B------:R-:W-:Y:S01]  /*138b0*/  LOP3.LUT R11, R242, R11, RZ, 0xc0, !PT ;  /* 0x0000000bf20b7212 */ /* 0x000fe200078ec0ff */
[----:B------:R-:W-:Y:S01]  /*138c0*/  IMAD.MOV.U32 R26, RZ, RZ, R165 ;  /* 0x000000ffff1a7224 */ /* 0x000fe200078e00a5 */
[----:B------:R-:W-:Y:S01]  /*138d0*/  LOP3.LUT R0, R3, R246, R56, 0x96, !PT ;  /* 0x000000f603007212 */ /* 0x000fe200078e9638 */
[----:B------:R-:W-:Y:S01]  /*138e0*/  IMAD.MOV.U32 R21, RZ, RZ, R164 ;  /* 0x000000ffff157224 */ /* 0x000fe200078e00a4 */
[----:B------:R-:W-:Y:S01]  /*138f0*/  LOP3.LUT R3, R2, 0xffff, RZ, 0xc0, !PT ;  /* 0x0000ffff02037812 */ /* 0x000fe200078ec0ff */
[----:B------:R-:W-:Y:S01]  /*13900*/  LDSM.16.MT88.4 R56, [R188+0xb400] ;  /* 0x00b40000bc38783b */ /* 0x000fe20000004200 */
[C---:B------:R-:W-:Y:S02]  /*13910*/  LOP3.LUT R4, R0.reuse, 0xffff, RZ, 0xc0, !PT ;  /* 0x0000ffff00047812 */ /* 0x040fe400078ec0ff */
[----:B------:R-:W-:Y:S01]  /*13920*/  LOP3.LUT R13, R0, 0xff, RZ, 0xc0, !PT ;  /* 0x000000ff000d7812 */ /* 0x000fe200078ec0ff */
[----:B------:R-:W-:Y:S01]  /*13930*/  IMAD.MOV.U32 R243, RZ, RZ, R229 ;  /* 0x000000fffff37224 */ /* 0x000fe200078e00e5 */
[--C-:B------:R-:W-:Y:S01]  /*13940*/  SHF.R.U32.HI R5, RZ, 0x10, R0.reuse ;  /* 0x00000010ff057819 */ /* 0x100fe20000011600 */
[----:B------:R-:W2:Y:S01]  /*13950*/  LDL.LU R247, [R1+0x238] ;  /* 0x0002380001f77983 */ /* 0x000ea20000300800 */
[----:B------:R-:W-:-:S02]  /*13960*/  SHF.R.U32.HI R12, RZ, 0x18, R0 ;  /* 0x00000018ff0c7819 */ /* 0x000fc40000011600 */
[----:B------:R-:W-:Y:S02]  /*13970*/  LOP3.LUT R6, R2, 0xff, RZ, 0xc0, !PT ;  /* 0x000000ff02067812 */ /* 0x000fe400078ec0ff */
[--C-:B------:R-:W-:Y:S02]  /*13980*/  SHF.R.U32.HI R14, RZ, 0x10, R2.reuse ;  /* 0x00000010ff0e7819 */ /* 0x100fe40000011602 */
[----:B------:R-:W-:Y:S01]  /*13990*/  SHF.R.U32.HI R7, RZ, 0x18, R2 ;  /* 0x00000018ff077819 */ /* 0x000fe20000011602 */
[----:B------:R-:W-:Y:S01]  /*139a0*/  HMMA.16816.F32 R124, R8, R44, R128 ;  /* 0x0000002c087c723c */ /* 0x000fe20000001880 */
[----:B------:R-:W-:Y:S01]  /*139b0*/  SHF.R.U32.HI R0, RZ, 0x8, R3 ;  /* 0x00000008ff007819 */ /* 0x000fe20000011603 */
[----:B------:R-:W-:Y:S01]  /*139c0*/  IMAD.MOV.U32 R242, RZ, RZ, R227 ;  /* 0x000000fffff27224 */ /* 0x000fe200078e00e3 */
[----:B------:R-:W-:Y:S01]  /*139d0*/  SHF.R.U32.HI R3, RZ, 0x8, R4 ;  /* 0x00000008ff037819 */ /* 0x000fe20000011604 */
[----:B------:R-:W4:Y:S01]  /*139e0*/  LDL.LU R244, [R1+0x234] ;  /* 0x0002340001f47983 */ /* 0x000f220000300800 */
[----:B------:R-:W-:-:S02]  /*139f0*/  LOP3.LUT R4, R5, 0xff, RZ, 0xc0, !PT ;  /* 0x000000ff05047812 */ /* 0x000fc400078ec0ff */
[----:B------:R-:W-:Y:S01]  /*13a00*/  PRMT R6, R6, 0x5410, R0 ;  /* 0x0000541006067816 */ /* 0x000fe20000000000 */
[C---:B------:R-:W-:Y:S01]  /*13a10*/  HMMA.16816.F32 R120, R8.reuse, R46, R132 ;  /* 0x0000002e0878723c */ /* 0x040fe20000001884 */
[----:B------:R-:W-:Y:S01]  /*13a20*/  PRMT R0, R13, 0x5410, R3 ;  /* 0x000054100d007816 */ /* 0x000fe20000000003 */
[----:B------:R-:W-:Y:S01]  /*13a30*/  LDSM.16.MT88.4 R44, [R188+0x9400] ;  /* 0x00940000bc2c783b */ /* 0x000fe20000004200 */
[----:B------:R-:W-:Y:S02]  /*13a40*/  PRMT R2, R4, 0x5410, R12 ;  /* 0x0000541004027816 */ /* 0x000fe4000000000c */
[----:B------:R-:W-:Y:S01]  /*13a50*/  LOP3.LUT R5, R14, 0xff, RZ, 0xc0, !PT ;  /* 0x000000ff0e057812 */ /* 0x000fe200078ec0ff */
[----:B------:R-:W-:Y:S01]  /*13a60*/  HMMA.16816.F32 R128, R8, R36, R136 ;  /* 0x000000240880723c */ /* 0x000fe20000001888 */
[----:B------:R-:W-:Y:S01]  /*13a70*/  HSET2.LE.AND R0, R0, R235, PT ;  /* 0x000000eb00007233 */ /* 0x000fe20003803000 */
[----:B------:R1:W5:Y:S01]  /*13a80*/  LDL.LU R172, [R1+0x230] ;  /* 0x0002300001ac7983 */ /* 0x0003620000300800 */
[----:B------:R-:W-:-:S02]  /*13a90*/  PRMT R5, R5, 0x5410, R7 ;  /* 0x0000541005057816 */ /* 0x000fc40000000007 */
[--C-:B------:R-:W-:Y:S01]  /*13aa0*/  HSET2.LE.AND R2, R2, R235.reuse, PT ;  /* 0x000000eb02027233 */ /* 0x100fe20003803000 */
[----:B------:R-:W-:Y:S01]  /*13ab0*/  HMMA.16816.F32 R132, R8, R38, R60 ;  /* 0x000000260884723c */ /* 0x000fe2000000183c */
[----:B------:R-:W1:Y:S01]  /*13ac0*/  LDSM.16.MT88.4 R36, [R174+0x9400] ;  /* 0x00940000ae24783b */ /* 0x000e620000004200 */
[----:B------:R-:W-:Y:S02]  /*13ad0*/  LOP3.LUT R4, R155, R0, RZ, 0xc0, !PT ;  /* 0x000000009b047212 */ /* 0x000fe400078ec0ff */
[----:B------:R-:W-:Y:S01]  /*13ae0*/  HSET2.LE.AND R0, R5, R235, PT ;  /* 0x000000eb05007233 */ /* 0x000fe20003803000 */
[----:B------:R1:W5:Y:S02]  /*13af0*/  LDL.LU R173, [R1+0x22c] ;  /* 0x00022c0001ad7983 */ /* 0x0003640000300800 */
[----:B------:R-:W-:Y:S02]  /*13b00*/  IMAD.MOV.U32 R60, RZ, RZ, R203 ;  /* 0x000000ffff3c7224 */ /* 0x000fe400078e00cb */
[----:B------:R-:W-:-:S02]  /*13b10*/  IMAD.MOV.U32 R61, RZ, RZ, R202 ;  /* 0x000000ffff3d7224 */ /* 0x000fc400078e00ca */
[----:B------:R-:W-:Y:S02]  /*13b20*/  IMAD.MOV.U32 R62, RZ, RZ, R201 ;  /* 0x000000ffff3e7224 */ /* 0x000fe400078e00c9 */
[----:B------:R-:W-:Y:S01]  /*13b30*/  IMAD.MOV.U32 R63, RZ, RZ, R200 ;  /* 0x000000ffff3f7224 */ /* 0x000fe200078e00c8 */
[----:B------:R-:W-:Y:S01]  /*13b40*/  HSET2.LE.AND R3, R6, R235, PT ;  /* 0x000000eb06037233 */ /* 0x000fe20003803000 */
[----:B------:R-:W-:Y:S01]  /*13b50*/  HMMA.16816.F32 R136, R8, R16, R156 ;  /* 0x000000100888723c */ /* 0x000fe2000000189c */
[----:B------:R-:W-:Y:S01]  /*13b60*/  LOP3.LUT R5, R154, R2, RZ, 0xc0, !PT ;  /* 0x000000029a057212 */ /* 0x000fe200078ec0ff */
[----:B------:R1:W5:Y:S01]  /*13b70*/  LDL.LU R223, [R1+0x228] ;  /* 0x0002280001df7983 */ /* 0x0003620000300800 */
[----:B------:R-:W-:-:S03]  /*13b80*/  LOP3.LUT R2, R15, R241, R22, 0x96, !PT ;  /* 0x000000f10f027212 */ /* 0x000fc600078e9616 */
[----:B------:R-:W-:Y:S01]  /*13b90*/  HMMA.16816.F32 R140, R8, R18, R140 ;  /* 0x00000012088c723c */ /* 0x000fe2000000188c */
[----:B------:R-:W3:Y:S01]  /*13ba0*/  LDSM.16.MT88.4 R16, [R188+0xa400] ;  /* 0x00a40000bc10783b */ /* 0x000ee20000004200 */
[----:B------:R-:W-:Y:S01]  /*13bb0*/  LOP3.LUT R6, R153, R3, RZ, 0xc0, !PT ;  /* 0x0000000399067212 */ /* 0x000fe200078ec0ff */
[----:B------:R-:W-:-:S03]  /*13bc0*/  IMAD.WIDE.U32 R2, R2, -0x2daee0ad, RZ ;  /* 0xd2511f5302027825 */ /* 0x000fc600078e00ff */
[----:B------:R-:W-:Y:S01]  /*13bd0*/  HMMA.16816.F32 R116, R8, R52, R168 ;  /* 0x000000340874723c */ /* 0x000fe200000018a8 */
[----:B------:R-:W-:-:S05]  /*13be0*/  IMAD.MOV.U32 R156, RZ, RZ, R207 ;  /* 0x000000ffff9c7224 */ /* 0x000fca00078e00cf */
[----:B------:R-:W-:Y:S01]  /*13bf0*/  HMMA.16816.F32 R112, R8, R54, R248 ;  /* 0x000000360870723c */ /* 0x000fe200000018f8 */
[----:B------:R-:W3:Y:S01]  /*13c00*/  LDSM.16.MT88.4 R52, [R174+0xa400] ;  /* 0x00a40000ae34783b */ /* 0x000ee20000004200 */
[----:B------:R-:W-:-:S04]  /*13c10*/  IMAD.MOV.U32 R157, RZ, RZ, R206 ;  /* 0x000000ffff9d7224 */ /* 0x000fc800078e00ce */
[C---:B------:R-:W-:Y:S01]  /*13c20*/  HMMA.16816.F32 R148, R8.reuse, R42, R60 ;  /* 0x0000002a0894723c */ /* 0x040fe2000000183c */
[----:B------:R-:W3:Y:S01]  /*13c30*/  LDSM.16.MT88.4 R60, [R174+0xb400] ;  /* 0x00b40000ae3c783b */ /* 0x000ee20000004200 */
[----:B------:R-:W-:Y:S02]  /*13c40*/  IMAD.MOV.U32 R158, RZ, RZ, R205 ;  /* 0x000000ffff9e7224 */ /* 0x000fe400078e00cd */
[----:B------:R-:W-:Y:S01]  /*13c50*/  IMAD.MOV.U32 R159, RZ, RZ, R204 ;  /* 0x000000ffff9f7224 */ /* 0x000fe200078e00cc */
[----:B------:R-:W-:Y:S01]  /*13c60*/  LOP3.LUT R7, R152, R0, RZ, 0xc0, !PT ;  /* 0x0000000098077212 */ /* 0x000fe200078ec0ff */
[----:B------:R-:W-:Y:S01]  /*13c70*/  IMAD.MOV.U32 R168, RZ, RZ, R199 ;  /* 0x000000ffffa87224 */ /* 0x000fe200078e00c7 */
[----:B------:R-:W-:Y:S01]  /*13c80*/  HMMA.16816.F32 R144, R8, R40, R144 ;  /* 0x000000280890723c */ /* 0x000fe20000001890 */
[----:B------:R-:W-:Y:S01]  /*13c90*/  IMAD.MOV.U32 R169, RZ, RZ, R198 ;  /* 0x000000ffffa97224 */ /* 0x000fe200078e00c6 */
[----:B------:R2:W5:Y:S01]  /*13ca0*/  LDL.LU R222, [R1+0x224] ;  /* 0x0002240001de7983 */ /* 0x0005620000300800 */
[----:B------:R-:W-:-:S02]  /*13cb0*/  IMAD.MOV.U32 R170, RZ, RZ, R197 ;  /* 0x000000ffffaa7224 */ /* 0x000fc400078e00c5 */
[----:B------:R-:W-:Y:S01]  /*13cc0*/  IMAD.MOV.U32 R171, RZ, RZ, R196 ;  /* 0x000000ffffab7224 */ /* 0x000fe200078e00c4 */
[----:B------:R-:W-:Y:S01]  /*13cd0*/  LOP3.LUT R0, R2, 0xffff, RZ, 0xc0, !PT ;  /* 0x0000ffff02007812 */ /* 0x000fe200078ec0ff */
[C---:B------:R-:W-:Y:S01]  /*13ce0*/  HMMA.16816.F32 R156, R8.reuse, R50, R156 ;  /* 0x00000032089c723c */ /* 0x040fe2000000189c */
[----:B------:R-:W-:Y:S01]  /*13cf0*/  SHF.R.U32.HI R12, RZ, 0x18, R2 ;  /* 0x00000018ff0c7819 */ /* 0x000fe20000011602 */
[----:B------:R-:W-:Y:S01]  /*13d00*/  IMAD.MOV.U32 R248, RZ, RZ, R167 ;  /* 0x000000fffff87224 */ /* 0x000fe200078e00a7 */
[----:B------:R2:W5:Y:S03]  /*13d10*/  LDL.LU R219, [R1+0x220] ;  /* 0x0002200001db7983 */ /* 0x0005660000300800 */
[----:B------:R-:W-:Y:S01]  /*13d20*/  HMMA.16816.F32 R152, R8, R48, R168 ;  /* 0x000000300898723c */ /* 0x000fe200000018a8 */
[----:B------:R-:W-:Y:S01]  /*13d30*/  IMAD.MOV.U32 R41, RZ, RZ, R163 ;  /* 0x000000ffff297224 */ /* 0x000fe200078e00a3 */
[----:B------:R2:W5:Y:S05]  /*13d40*/  LDL.LU R218, [R1+0x21c] ;  /* 0x00021c0001da7983 */ /* 0x00056a0000300800 */
[----:B------:R-:W-:-:S02]  /*13d50*/  SHF.R.U32.HI R8, RZ, 0x8, R0 ;  /* 0x00000008ff087819 */ /* 0x000fc40000011600 */
[----:B------:R-:W-:Y:S01]  /*13d60*/  LOP3.LUT R9, R2, 0xff, RZ, 0xc0, !PT ;  /* 0x000000ff02097812 */ /* 0x000fe200078ec0ff */
[C---:B-1----:R-:W-:Y:S01]  /*13d70*/  HMMA.16816.F32 R164, R4.reuse, R38, R72 ;  /* 0x0000002604a4723c */ /* 0x042fe20000001848 */
[----:B------:R-:W-:Y:S01]  /*13d80*/  LOP3.LUT R0, R3, R246, R24, 0x96, !PT ;  /* 0x000000f603007212 */ /* 0x000fe200078e9618 */
[----:B------:R-:W-:Y:S01]  /*13d90*/  IMAD.MOV.U32 R49, RZ, RZ, R181 ;  /* 0x000000ffff317224 */ /* 0x000fe200078e00b5 */
[----:B------:R-:W-:Y:S01]  /*13da0*/  SHF.R.U32.HI R3, RZ, 0x10, R2 ;  /* 0x00000010ff037819 */ /* 0x000fe20000011602 */
[----:B------:R-:W-:Y:S01]  /*13db0*/  IMAD.MOV.U32 R250, RZ, RZ, R240 ;  /* 0x000000fffffa7224 */ /* 0x000fe200078e00f0 */
[----:B------:R-:W-:Y:S01]  /*13dc0*/  PRMT R13, R9, 0x5410, R8 ;  /* 0x00005410090d7816 */ /* 0x000fe20000000008 */
[----:B------:R-:W-:Y:S01]  /*13dd0*/  IMAD.MOV.U32 R251, RZ, RZ, R228 ;  /* 0x000000fffffb7224 */ /* 0x000fe200078e00e4 */
[----:B------:R-:W-:Y:S01]  /*13de0*/  LOP3.LUT R9, R3, 0xff, RZ, 0xc0, !PT ;  /* 0x000000ff03097812 */ /* 0x000fe200078ec0ff */
[----:B------:R-:W-:Y:S01]  /*13df0*/  IMAD.MOV.U32 R50, RZ, RZ, R180 ;  /* 0x000000ffff327224 */ /* 0x000fe200078e00b4 */
[C---:B------:R-:W-:Y:S01]  /*13e00*/  LOP3.LUT R2, R0.reuse, 0xffff, RZ, 0xc0, !PT ;  /* 0x0000ffff00027812 */ /* 0x040fe200078ec0ff */
[----:B------:R-:W-:Y:S01]  /*13e10*/  IMAD.MOV.U32 R249, RZ, RZ, R178 ;  /* 0x000000fffff97224 */ /* 0x000fe200078e00b2 */
[----:B------:R-:W-:Y:S01]  /*13e20*/  SHF.R.U32.HI R3, RZ, 0x10, R0 ;  /* 0x00000010ff037819 */ /* 0x000fe20000011600 */
[----:B------:R-:W-:Y:S01]  /*13e30*/  IMAD.MOV.U32 R40, RZ, RZ, R162 ;  /* 0x000000ffff287224 */ /* 0x000fe200078e00a2 */
[----:B------:R-:W-:Y:S01]  /*13e40*/  LOP3.LUT R11, R0, 0xff, RZ, 0xc0, !PT ;  /* 0x000000ff000b7812 */ /* 0x000fe200078ec0ff */
[----:B------:R-:W-:Y:S01]  /*13e50*/  IMAD.MOV.U32 R42, RZ, RZ, R224 ;  /* 0x000000ffff2a7224 */ /* 0x000fe200078e00e0 */
[----:B------:R-:W-:Y:S01]  /*13e60*/  SHF.R.U32.HI R8, RZ, 0x8, R2 ;  /* 0x00000008ff087819 */ /* 0x000fe20000011602 */
[----:B------:R-:W-:Y:S01]  /*13e70*/  IMAD.MOV.U32 R43, RZ, RZ, R225 ;  /* 0x000000ffff2b7224 */ /* 0x000fe200078e00e1 */
[----:B------:R-:W-:Y:S01]  /*13e80*/  SHF.R.U32.HI R10, RZ, 0x18, R0 ;  /* 0x00000018ff0a7819 */ /* 0x000fe20000011600 */
[----:B------:R-:W-:Y:S01]  /*13e90*/  HMMA.16816.F32 R108, R4, R36, R108 ;  /* 0x00000024046c723c */ /* 0x000fe2000000186c */
[----:B------:R-:W-:Y:S01]  /*13ea0*/  LOP3.LUT R2, R3, 0xff, RZ, 0xc0, !PT ;  /* 0x000000ff03027812 */ /* 0x000fe200078ec0ff */
[----:B------:R1:W5:Y:S01]  /*13eb0*/  LDL.LU R209, [R1+0x218] ;  /* 0x0002180001d17983 */ /* 0x0003620000300800 */
[----:B------:R-:W-:-:S02]  /*13ec0*/  PRMT R0, R11, 0x5410, R8 ;  /* 0x000054100b007816 */ /* 0x000fc40000000008 */
[----:B------:R-:W-:Y:S01]  /*13ed0*/  PRMT R14, R9, 0x5410, R12 ;  /* 0x00005410090e7816 */ /* 0x000fe2000000000c */
[----:B------:R-:W-:Y:S01]  /*13ee0*/  IMAD.MOV.U32 R72, RZ, RZ, R214 ;  /* 0x000000ffff487224 */ /* 0x000fe200078e00d6 */
[----:B------:R-:W-:Y:S01]  /*13ef0*/  PRMT R2, R2, 0x5410, R10 ;  /* 0x0000541002027816 */ /* 0x000fe2000000000a */
[----:B------:R-:W-:Y:S01]  /*13f00*/  IMAD.MOV.U32 R181, RZ, RZ, R213 ;  /* 0x000000ffffb57224 */ /* 0x000fe200078e00d5 */
[----:B------:R-:W-:Y:S01]  /*13f10*/  LOP3.LUT R9, R186, R183, RZ, 0x3c, !PT ;  /* 0x000000b7ba097212 */ /* 0x000fe200078e3cff */
[----:B------:R-:W-:Y:S01]  /*13f20*/  IMAD.MOV.U32 R240, RZ, RZ, R226 ;  /* 0x000000fffff07224 */ /* 0x000fe200078e00e2 */
[--C-:B------:R-:W-:Y:S01]  /*13f30*/  HSET2.LE.AND R0, R0, R235.reuse, PT ;  /* 0x000000eb00007233 */ /* 0x100fe20003803000 */
[----:B------:R-:W-:Y:S01]  /*13f40*/  IMAD.MOV.U32 R74, RZ, RZ, R160 ;  /* 0x000000ffff4a7224 */ /* 0x000fe200078e00a0 */
[--C-:B------:R-:W-:Y:S01]  /*13f50*/  HSET2.LE.AND R2, R2, R235.reuse, PT ;  /* 0x000000eb02027233 */ /* 0x100fe20003803000 */
[----:B------:R-:W-:Y:S01]  /*13f60*/  IMAD.MOV.U32 R75, RZ, RZ, R161 ;  /* 0x000000ffff4b7224 */ /* 0x000fe200078e00a1 */
[--C-:B------:R-:W-:Y:S01]  /*13f70*/  HSET2.LE.AND R3, R13, R235.reuse, PT ;  /* 0x000000eb0d037233 */ /* 0x100fe20003803000 */
[----:B------:R-:W-:Y:S01]  /*13f80*/  IMAD.WIDE.U32 R12, R9, -0x326172a9, RZ ;  /* 0xcd9e8d57090c7825 */ /* 0x000fe200078e00ff */
[----:B------:R-:W-:Y:S01]  /*13f90*/  LOP3.LUT R8, R193, R0, RZ, 0xc0, !PT ;  /* 0x00000000c1087212 */ /* 0x000fe200078ec0ff */
[----:B---3--:R-:W-:Y:S01]  /*13fa0*/  HMMA.16816.F32 R228, R4, R16, R104 ;  /* 0x0000001004e4723c */ /* 0x008fe20000001868 */
[----:B------:R-:W-:Y:S01]  /*13fb0*/  LOP3.LUT R9, R191, R2, RZ, 0xc0, !PT ;  /* 0x00000002bf097212 */ /* 0x000fe200078ec0ff */
[----:B------:R-:W-:Y:S01]  /*13fc0*/  IMAD.MOV.U32 R73, RZ, RZ, R215 ;  /* 0x000000ffff497224 */ /* 0x000fe200078e00d7 */
[----:B------:R-:W-:-:S03]  /*13fd0*/  HSET2.LE.AND R0, R14, R235, PT ;  /* 0x000000eb0e007233 */ /* 0x000fc60003803000 */
[----:B------:R-:W-:Y:S01]  /*13fe0*/  HMMA.16816.F32 R168, R4, R44, R64 ;  /* 0x0000002c04a8723c */ /* 0x000fe20000001840 */
[----:B------:R-:W-:-:S05]  /*13ff0*/  LOP3.LUT R2, R13, R49, R72, 0x96, !PT ;  /* 0x000000310d027212 */ /* 0x000fca00078e9648 */
[C---:B------:R-:W-:Y:S01]  /*14000*/  HMMA.16816.F32 R176, R4.reuse, R52, R88 ;  /* 0x0000003404b0723c */ /* 0x040fe20000001858 */
[----:B------:R-:W-:Y:S01]  /*14010*/  LOP3.LUT R14, R41, R175, R12, 0x96, !PT ;  /* 0x000000af290e7212 */ /* 0x000fe200078e960c */
[----:B------:R-:W-:Y:S01]  /*14020*/  IMAD.MOV.U32 R51, RZ, RZ, R181 ;  /* 0x000000ffff337224 */ /* 0x000fe200078e00b5 */
[----:B------:R-:W-:Y:S01]  /*14030*/  LOP3.LUT R10, R190, R3, RZ, 0xc0, !PT ;  /* 0x00000003be0a7212 */ /* 0x000fe200078ec0ff */
[----:B------:R-:W-:Y:S01]  /*14040*/  IMAD.WIDE.U32 R2, R2, -0x2daee0ad, RZ ;  /* 0xd2511f5302027825 */ /* 0x000fe200078e00ff */
[----:B------:R1:W5:Y:S01]  /*14050*/  LDL.LU R208, [R1+0x214] ;  /* 0x0002140001d07983 */ /* 0x0003620000300800 */
[----:B------:R-:W-:Y:S01]  /*14060*/  HMMA.16816.F32 R180, R4, R56, R100 ;  /* 0x0000003804b4723c */ /* 0x000fe20000001864 */
[----:B------:R-:W-:-:S05]  /*14070*/  LOP3.LUT R11, R189, R0, RZ, 0xc0, !PT ;  /* 0x00000000bd0b7212 */ /* 0x000fca00078ec0ff */
[C---:B------:R-:W-:Y:S06]  /*14080*/  HMMA.16816.F32 R160, R4.reuse, R46, R80 ;  /* 0x0000002e04a0723c */ /* 0x040fec0000001850 */
[C---:B------:R-:W-:Y:S06]  /*14090*/  HMMA.16816.F32 R212, R4.reuse, R54, R92 ;  /* 0x0000003604d4723c */ /* 0x040fec000000185c */
[C---:B------:R-:W-:Y:S06]  /*140a0*/  HMMA.16816.F32 R224, R4.reuse, R18, R84 ;  /* 0x0000001204e0723c */ /* 0x040fec0000001854 */
[C---:B------:R-:W-:Y:S06]  /*140b0*/  HMMA.16816.F32 R104, R4.reuse, R60, R76 ;  /* 0x0000003c0468723c */ /* 0x040fec000000184c */
[C---:B------:R-:W-:Y:S01]  /*140c0*/  HMMA.16816.F32 R184, R4.reuse, R62, R68 ;  /* 0x0000003e04b8723c */ /* 0x040fe20000001844 */
[----:B------:R-:W-:Y:S01]  /*140d0*/  LOP3.LUT R3, R3, R20, R74, 0x96, !PT ;  /* 0x0000001403037212 */ /* 0x000fe200078e964a */
[----:B------:R-:W-:Y:S01]  /*140e0*/  IMAD.MOV.U32 R22, RZ, RZ, R42 ;  /* 0x000000ffff167224 */ /* 0x000fe200078e002a */
[----:B------:R1:W5:Y:S03]  /*140f0*/  LDL.LU R207, [R1+0x210] ;  /* 0x0002100001cf7983 */ /* 0x0003660000300800 */
[----:B------:R-:W-:Y:S01]  /*14100*/  HMMA.16816.F32 R100, R4, R58, R96 ;  /* 0x0000003a0464723c */ /* 0x000fe20000001860 */
[----:B------:R-:W-:Y:S01]  /*14110*/  IMAD.MOV.U32 R23, RZ, RZ, R43 ;  /* 0x000000ffff177224 */ /* 0x000fe200078e002b */
[----:B------:R1:W5:Y:S04]  /*14120*/  LDL.LU R206, [R1+0x20c] ;  /* 0x00020c0001ce7983 */ /* 0x0003680000300800 */
[C---:B------:R-:W-:Y:S01]  /*14130*/  HMMA.16816.F32 R92, R8.reuse, R36, R116 ;  /* 0x00000024085c723c */ /* 0x040fe20000001874 */
[----:B------:R-:W-:Y:S01]  /*14140*/  IMAD.WIDE.U32 R4, R14, -0x2daee0ad, RZ ;  /* 0xd2511f530e047825 */ /* 0x000fe200078e00ff */
[----:B------:R-:W-:Y:S01]  /*14150*/  LOP3.LUT R6, R221, R175, R12, 0x96, !PT ;  /* 0x000000afdd067212 */ /* 0x000fe200078e960c */
[----:B------:R1:W5:Y:S03]  /*14160*/  LDL.LU R205, [R1+0x208] ;  /* 0x0002080001cd7983 */ /* 0x0003660000300800 */
        /* <DEDUP_REMOVED lines=9> */
[C---:B------:R-:W-:Y:S01]  /*14200*/  HMMA.16816.F32 R84, R8.reuse, R46, R120 ;  /* 0x0000002e0854723c */ /* 0x040fe20000001878 */
[----:B------:R-:W-:Y:S02]  /*14210*/  LDSM.16.MT88.4 R44, [R188+0x9800] ;  /* 0x00980000bc2c783b */ /* 0x000fe40000004200 */
[----:B------:R-:W-:Y:S01]  /*14220*/  IMAD.WIDE.U32 R40, R0, -0x2daee0ad, RZ ;  /* 0xd2511f5300287825 */ /* 0x000fe200078e00ff */
[----:B------:R-:W-:Y:S01]  /*14230*/  LOP3.LUT R0, R3, R248, R4, 0x96, !PT ;  /* 0x000000f803007212 */ /* 0x000fe200078e9604 */
[----:B------:R1:W5:Y:S03]  /*14240*/  LDL.LU R202, [R1+0x1fc] ;  /* 0x0001fc0001ca7983 */ /* 0x0003660000300800 */
[----:B------:R-:W-:Y:S01]  /*14250*/  LOP3.LUT R2, R41, R249, R2, 0x96, !PT ;  /* 0x000000f929027212 */ /* 0x000fe200078e9602 */
[----:B------:R-:W-:Y:S01]  /*14260*/  IMAD.WIDE.U32 R36, R0, -0x326172a9, RZ ;  /* 0xcd9e8d5700247825 */ /* 0x000fe200078e00ff */
[----:B------:R-:W-:Y:S01]  /*14270*/  LOP3.LUT R4, R13, R49, R50, 0x96, !PT ;  /* 0x000000310d047212 */ /* 0x000fe200078e9632 */
[----:B------:R-:W-:Y:S01]  /*14280*/  HMMA.16816.F32 R72, R8, R16, R136 ;  /* 0x000000100848723c */ /* 0x000fe20000001888 */
[----:B------:R-:W3:Y:S01]  /*14290*/  LDSM.16.MT88.4 R48, [R174+0x9800] ;  /* 0x00980000ae30783b */ /* 0x000ee20000004200 */
[----:B------:R-:W-:-:S03]  /*142a0*/  IMAD.WIDE.U32 R2, R2, -0x326172a9, RZ ;  /* 0xcd9e8d5702027825 */ /* 0x000fc600078e00ff */
[----:B------:R1:W5:Y:S02]  /*142b0*/  LDL.LU R201, [R1+0x1f8] ;  /* 0x0001f80001c97983 */ /* 0x0003640000300800 */
[----:B------:R-:W-:Y:S01]  /*142c0*/  LOP3.LUT R0, R3, R245, R36, 0x96, !PT ;  /* 0x000000f503007212 */ /* 0x000fe200078e9624 */
[----:B------:R-:W-:Y:S01]  /*142d0*/  IMAD.WIDE.U32 R4, R4, -0x2daee0ad, RZ ;  /* 0xd2511f5304047825 */ /* 0x000fe200078e00ff */
[C---:B------:R-:W-:Y:S01]  /*142e0*/  LOP3.LUT R3, R2.reuse, 0xffff, RZ, 0xc0, !PT ;  /* 0x0000ffff02037812 */ /* 0x040fe200078ec0ff */
[----:B------:R-:W-:Y:S01]  /*142f0*/  HMMA.16816.F32 R64, R8, R18, R140 ;  /* 0x000000120840723c */ /* 0x000fe2000000188c */
[----:B------:R-:W-:Y:S01]  /*14300*/  LOP3.LUT R13, R2, 0xff, RZ, 0xc0, !PT ;  /* 0x000000ff020d7812 */ /* 0x000fe200078ec0ff */
[----:B------:R-:W-:Y:S01]  /*14310*/  IMAD.WIDE.U32 R24, R6, -0x2daee0ad, RZ ;  /* 0xd2511f5306187825 */ /* 0x000fe200078e00ff */
[--C-:B------:R-:W-:Y:S01]  /*14320*/  SHF.R.U32.HI R7, RZ, 0x10, R2.reuse ;  /* 0x00000010ff077819 */ /* 0x100fe20000011602 */
[----:B------:R-:W-:Y:S01]  /*14330*/  LDSM.16.MT88.4 R16, [R188+0xa800] ;  /* 0x00a80000bc10783b */ /* 0x000fe20000004200 */
[----:B------:R-:W-:-:S02]  /*14340*/  SHF.R.U32.HI R12, RZ, 0x18, R2 ;  /* 0x00000018ff0c7819 */ /* 0x000fc40000011602 */
[----:B------:R-:W-:Y:S01]  /*14350*/  LOP3.LUT R2, R0, 0xffff, RZ, 0xc0, !PT ;  /* 0x0000ffff00027812 */ /* 0x000fe200078ec0ff */
[C---:B------:R-:W-:Y:S01]  /*14360*/  HMMA.16816.F32 R112, R8.reuse, R38, R112 ;  /* 0x000000260870723c */ /* 0x040fe20000001870 */
[----:B------:R-:W-:Y:S01]  /*14370*/  SHF.R.U32.HI R3, RZ, 0x8, R3 ;  /* 0x00000008ff037819 */ /* 0x000fe20000011603 */
[----:B------:R1:W5:Y:S01]  /*14380*/  LDL.LU R200, [R1+0x1f4] ;  /* 0x0001f40001c87983 */ /* 0x0003620000300800 */
[----:B------:R-:W-:Y:S02]  /*14390*/  LOP3.LUT R14, R5, R20, R22, 0x96, !PT ;  /* 0x00000014050e7212 */ /* 0x000fe400078e9616 */
[----:B------:R-:W-:Y:S01]  /*143a0*/  LOP3.LUT R5, R7, 0xff, RZ, 0xc0, !PT ;  /* 0x000000ff07057812 */ /* 0x000fe200078ec0ff */
[----:B------:R-:W-:Y:S01]  /*143b0*/  HMMA.16816.F32 R80, R8, R52, R128 ;  /* 0x000000340850723c */ /* 0x000fe20000001880 */
[----:B------:R-:W-:Y:S01]  /*143c0*/  SHF.R.U32.HI R6, RZ, 0x8, R2 ;  /* 0x00000008ff067819 */ /* 0x000fe20000011602 */
[----:B------:R1:W5:Y:S01]  /*143d0*/  LDL.LU R199, [R1+0x1f0] ;  /* 0x0001f00001c77983 */ /* 0x0003620000300800 */
[----:B------:R-:W-:-:S02]  /*143e0*/  PRMT R2, R13, 0x5410, R3 ;  /* 0x000054100d027816 */ /* 0x000fc40000000003 */
[----:B------:R-:W-:Y:S01]  /*143f0*/  SHF.R.U32.HI R3, RZ, 0x10, R0 ;  /* 0x00000010ff037819 */ /* 0x000fe20000011600 */
[C---:B------:R-:W-:Y:S01]  /*14400*/  HMMA.16816.F32 R76, R8.reuse, R54, R132 ;  /* 0x00000036084c723c */ /* 0x040fe20000001884 */
[----:B------:R-:W-:Y:S01]  /*14410*/  LOP3.LUT R15, R25, R21, R4, 0x96, !PT ;  /* 0x00000015190f7212 */ /* 0x000fe200078e9604 */
[----:B------:R1:W5:Y:S01]  /*14420*/  LDL.LU R198, [R1+0x1ec] ;  /* 0x0001ec0001c67983 */ /* 0x0003620000300800 */
[----:B------:R-:W-:Y:S02]  /*14430*/  LOP3.LUT R7, R0, 0xff, RZ, 0xc0, !PT ;  /* 0x000000ff00077812 */ /* 0x000fe400078ec0ff */
[----:B------:R-:W-:Y:S01]  /*14440*/  PRMT R4, R5, 0x5410, R12 ;  /* 0x0000541005047816 */ /* 0x000fe2000000000c */
[----:B------:R-:W1:Y:S01]  /*14450*/  LDSM.16.MT88.4 R20, [R174+0xa800] ;  /* 0x00a80000ae14783b */ /* 0x000e620000004200 */
[----:B------:R-:W-:Y:S02]  /*14460*/  SHF.R.U32.HI R5, RZ, 0x18, R0 ;  /* 0x00000018ff057819 */ /* 0x000fe40000011600 */
[----:B------:R-:W-:Y:S01]  /*14470*/  LOP3.LUT R3, R3, 0xff, RZ, 0xc0, !PT ;  /* 0x000000ff03037812 */ /* 0x000fe200078ec0ff */
[----:B------:R-:W-:Y:S01]  /*14480*/  HMMA.16816.F32 R52, R8, R60, R144 ;  /* 0x0000003c0834723c */ /* 0x000fe20000001890 */
[----:B------:R-:W-:Y:S01]  /*14490*/  PRMT R6, R7, 0x5410, R6 ;  /* 0x0000541007067816 */ /* 0x000fe20000000006 */
[----:B------:R1:W5:Y:S01]  /*144a0*/  LDL.LU R197, [R1+0x1e8] ;  /* 0x0001e80001c57983 */ /* 0x0003620000300800 */
[----:B------:R-:W-:-:S02]  /*144b0*/  HSET2.LE.AND R0, R2, R235, PT ;  /* 0x000000eb02007233 */ /* 0x000fc40003803000 */
[--C-:B------:R-:W-:Y:S01]  /*144c0*/  HSET2.LE.AND R2, R4, R235.reuse, PT ;  /* 0x000000eb04027233 */ /* 0x100fe20003803000 */
[C---:B------:R-:W-:Y:S01]  /*144d0*/  HMMA.16816.F32 R68, R8.reuse, R56, R152 ;  /* 0x000000380844723c */ /* 0x040fe20000001898 */
[----:B------:R-:W-:Y:S01]  /*144e0*/  PRMT R4, R3, 0x5410, R5 ;  /* 0x0000541003047816 */ /* 0x000fe20000000005 */
[----:B------:R1:W5:Y:S01]  /*144f0*/  LDL.LU R196, [R1+0x1e4] ;  /* 0x0001e40001c47983 */ /* 0x0003620000300800 */
[--C-:B------:R-:W-:Y:S02]  /*14500*/  HSET2.LE.AND R3, R6, R235.reuse, PT ;  /* 0x000000eb06037233 */ /* 0x100fe40003803000 */
[----:B------:R-:W-:Y:S01]  /*14510*/  LOP3.LUT R6, R195, R0, RZ, 0xc0, !PT ;  /* 0x00000000c3067212 */ /* 0x000fe200078ec0ff */
[----:B------:R-:W-:Y:S01]  /*14520*/  LDSM.16.MT88.4 R140, [R188+0xac00] ;  /* 0x00ac0000bc8c783b */ /* 0x000fe20000004200 */
[----:B------:R-:W-:Y:S02]  /*14530*/  HSET2.LE.AND R0, R4, R235, PT ;  /* 0x000000eb04007233 */ /* 0x000fe40003803000 */
[----:B------:R-:W-:Y:S01]  /*14540*/  LOP3.LUT R7, R194, R2, RZ, 0xc0, !PT ;  /* 0x00000002c2077212 */ /* 0x000fe200078ec0ff */
[C---:B------:R-:W-:Y:S01]  /*14550*/  HMMA.16816.F32 R60, R8.reuse, R62, R148 ;  /* 0x0000003e083c723c */ /* 0x040fe20000001894 */
[----:B------:R-:W-:Y:S01]  /*14560*/  LOP3.LUT R4, R211, R3, RZ, 0xc0, !PT ;  /* 0x00000003d3047212 */ /* 0x000fe200078ec0ff */
[----:B------:R-:W-:Y:S01]  /*14570*/  IMAD.WIDE.U32 R2, R14, -0x326172a9, RZ ;  /* 0xcd9e8d570e027825 */ /* 0x000fe200078e00ff */
[----:B------:R-:W-:Y:S01]  /*14580*/  LOP3.LUT R5, R210, R0, RZ, 0xc0, !PT ;  /* 0x00000000d2057212 */ /* 0x000fe200078ec0ff */
[----:B------:R1:W5:Y:S02]  /*14590*/  LDL.LU R193, [R1+0x1e0] ;  /* 0x0001e00001c17983 */ /* 0x0003640000300800 */
[----:B------:R-:W-:Y:S01]  /*145a0*/  IMAD.WIDE.U32 R210, R15, -0x326172a9, RZ ;  /* 0xcd9e8d570fd27825 */ /* 0x000fe200078e00ff */
[----:B------:R-:W-:Y:S01]  /*145b0*/  LOP3.LUT R3, R3, R26, R220, 0x96, !PT ;  /* 0x0000001a03037212 */ /* 0x000fe200078e96dc */
[----:B------:R-:W2:Y:S03]  /*145c0*/  LDSM.16.MT88.4 R12, [R174+0xb800] ;  /* 0x00b80000ae0c783b */ /* 0x000ea60000004200 */
[----:B------:R-:W-:Y:S01]  /*145d0*/  LOP3.LUT R0, R211, R27, R2, 0x96, !PT ;  /* 0x0000001bd3007212 */ /* 0x000fe200078e9602 */
[----:B------:R-:W-:Y:S01]  /*145e0*/  IMAD.WIDE.U32 R2, R3, -0x2daee0ad, RZ ;  /* 0xd2511f5303027825 */ /* 0x000fe200078e00ff */
[----:B------:R-:W-:Y:S01]  /*145f0*/  HMMA.16816.F32 R56, R8, R58, R156 ;  /* 0x0000003a0838723c */ /* 0x000fe2000000189c */
[----:B------:R2:W5:Y:S02]  /*14600*/  LDL.LU R191, [R1+0x1dc] ;  /* 0x0001dc0001bf7983 */ /* 0x0005640000300800 */
[----:B------:R-:W-:Y:S01]  /*14610*/  IMAD.WIDE.U32 R194, R0, -0x2daee0ad, RZ ;  /* 0xd2511f5300c27825 */ /* 0x000fe200078e00ff */
[----:B------:R-:W-:Y:S01]  /*14620*/  LOP3.LUT R0, R3, R248, R24, 0x96, !PT ;  /* 0x000000f803007212 */ /* 0x000fe200078e9618 */
[----:B------:R2:W5:Y:S03]  /*14630*/  LDL.LU R190, [R1+0x1d8] ;  /* 0x0001d80001be7983 */ /* 0x0005660000300800 */
[----:B------:R-:W-:Y:S01]  /*14640*/  LOP3.LUT R2, R195, R249, R2, 0x96, !PT ;  /* 0x000000f9c3027212 */ /* 0x000fe200078e9602 */
[----:B------:R-:W4:Y:S01]  /*14650*/  LDSM.16.MT88.4 R24, [R188+0xb800] ;  /* 0x00b80000bc18783b */ /* 0x000f220000004200 */
[----:B------:R-:W-:Y:S01]  /*14660*/  IMAD.WIDE.U32 R38, R0, -0x326172a9, RZ ;  /* 0xcd9e8d5700267825 */ /* 0x000fe200078e00ff */
[----:B---3--:R-:W-:Y:S02]  /*14670*/  HMMA.16816.F32 R136, R4, R48, R108 ;  /* 0x000000300488723c */ /* 0x008fe4000000186c */
[----:B------:R3:W5:Y:S01]  /*14680*/  LDL.LU R189, [R1+0x1d4] ;  /* 0x0001d40001bd7983 */ /* 0x0007620000300800 */
[----:B------:R-:W-:-:S03]  /*14690*/  IMAD.WIDE.U32 R2, R2, -0x326172a9, RZ ;  /* 0xcd9e8d5702027825 */ /* 0x000fc600078e00ff */
[----:B-1----:R-:W-:Y:S01]  /*146a0*/  HMMA.16816.F32 R120, R4, R20, R176 ;  /* 0x000000140478723c */ /* 0x002fe200000018b0 */
[----:B------:R3:W5:Y:S01]  /*146b0*/  LDL.LU R175, [R1+0x1d0] ;  /* 0x0001d00001af7983 */ /* 0x0007620000300800 */
[----:B------:R-:W-:Y:S02]  /*146c0*/  LOP3.LUT R0, R3, R245, R38, 0x96, !PT ;  /* 0x000000f503007212 */ /* 0x000fe400078e9626 */
[C---:B------:R-:W-:Y:S01]  /*146d0*/  LOP3.LUT R3, R2.reuse, 0xffff, RZ, 0xc0, !PT ;  /* 0x0000ffff02037812 */ /* 0x040fe200078ec0ff */
[----:B------:R-:W-:Y:S01]  /*146e0*/  LDSM.16.MT88.4 R156, [R188+0x9c00] ;  /* 0x009c0000bc9c783b */ /* 0x000fe20000004200 */
[----:B------:R-:W-:Y:S02]  /*146f0*/  LOP3.LUT R36, R2, 0xff, RZ, 0xc0, !PT ;  /* 0x000000ff02247812 */ /* 0x000fe400078ec0ff */
[--C-:B------:R-:W-:Y:S01]  /*14700*/  SHF.R.U32.HI R11, RZ, 0x10, R2.reuse ;  /* 0x00000010ff0b7819 */ /* 0x100fe20000011602 */
[----:B------:R-:W-:Y:S01]  /*14710*/  LDSM.16.MT88.4 R148, [R174+0xac00] ;  /* 0x00ac0000ae94783b */ /* 0x000fe20000004200 */
[----:B------:R-:W-:-:S02]  /*14720*/  SHF.R.U32.HI R10, RZ, 0x18, R2 ;  /* 0x00000018ff0a7819 */ /* 0x000fc40000011602 */
[C---:B------:R-:W-:Y:S02]  /*14730*/  LOP3.LUT R2, R0.reuse, 0xffff, RZ, 0xc0, !PT ;  /* 0x0000ffff00027812 */ /* 0x040fe400078ec0ff */
[----:B------:R-:W-:Y:S02]  /*14740*/  SHF.R.U32.HI R3, RZ, 0x8, R3 ;  /* 0x00000008ff037819 */ /* 0x000fe40000011603 */
        /* <DEDUP_REMOVED lines=19> */
[----:B------:R-:W-:Y:S02]  /*14880*/  LOP3.LUT R9, R243, R9, RZ, 0xc0, !PT ;  /* 0x00000009f3097212 */ /* 0x000fe400078ec0ff */
[----:B------:R-:W-:Y:S01]  /*14890*/  LOP3.LUT R0, R3, R246, R40, 0x96, !PT ;  /* 0x000000f603007212 */ /* 0x000fe200078e9628 */
[C---:B------:R-:W-:Y:S01]  /*148a0*/  HMMA.16816.F32 R132, R4.reuse, R50, R164 ;  /* 0x000000320484723c */ /* 0x040fe200000018a4 */
[----:B------:R-:W-:Y:S01]  /*148b0*/  LOP3.LUT R3, R2, 0xffff, RZ, 0xc0, !PT ;  /* 0x0000ffff02037812 */ /* 0x000fe200078ec0ff */
[----:B------:R-:W1:Y:S04]  /*148c0*/  LDSM.16.MT88.4 R164, [R174+0x9c00] ;  /* 0x009c0000aea4783b */ /* 0x000e680000004200 */
[C---:B------:R-:W-:Y:S06]  /*148d0*/  HMMA.16816.F32 R128, R4.reuse, R44, R168 ;  /* 0x0000002c0480723c */ /* 0x040fec00000018a8 */
[C---:B------:R-:W-:Y:S06]  /*148e0*/  HMMA.16816.F32 R124, R4.reuse, R46, R160 ;  /* 0x0000002e047c723c */ /* 0x040fec00000018a0 */
[C---:B------:R-:W-:Y:S06]  /*148f0*/  HMMA.16816.F32 R116, R4.reuse, R22, R212 ;  /* 0x000000160474723c */ /* 0x040fec00000018d4 */
[C---:B------:R-:W-:Y:S06]  /*14900*/  HMMA.16816.F32 R96, R4.reuse, R16, R228 ;  /* 0x000000100460723c */ /* 0x040fec00000018e4 */
[C---:B------:R-:W-:Y:S06]  /*14910*/  HMMA.16816.F32 R108, R4.reuse, R18, R224 ;  /* 0x00000012046c723c */ /* 0x040fec00000018e0 */
[C---:B--2---:R-:W-:Y:S06]  /*14920*/  HMMA.16816.F32 R104, R4.reuse, R12, R104 ;  /* 0x0000000c0468723c */ /* 0x044fec0000001868 */
[C---:B------:R-:W-:Y:S06]  /*14930*/  HMMA.16816.F32 R176, R4.reuse, R14, R184 ;  /* 0x0000000e04b0723c */ /* 0x040fec00000018b8 */
[C---:B----4-:R-:W-:Y:S06]  /*14940*/  HMMA.16816.F32 R180, R4.reuse, R24, R180 ;  /* 0x0000001804b4723c */ /* 0x050fec00000018b4 */
        /* <DEDUP_REMOVED lines=18> */
[----:B------:R-:W-:Y:S07]  /*14a70*/  HMMA.16816.F32 R168, R8, R48, R92 ;  /* 0x0000003008a8723c */ /* 0x000fee000000185c */
[----:B------:R-:W-:Y:S01]  /*14a80*/  LOP3.LUT R95, R217, R2, RZ, 0xc0, !PT ;  /* 0x00000002d95f7212 */ /* 0x000fe200078ec0ff */
[----:B------:R-:W-:-:S05]  /*14a90*/  IMAD.MOV.U32 R217, RZ, RZ, R241 ;  /* 0x000000ffffd97224 */ /* 0x000fca00078e00f1 */
[----:B------:R-:W-:Y:S02]  /*14aa0*/  LOP3.LUT R2, R39, R217, R210, 0x96, !PT ;  /* 0x000000d927027212 */ /* 0x000fe400078e96d2 */
[----:B------:R-:W2:Y:S01]  /*14ab0*/  LDL R210, [R1+0x180] ;  /* 0x0001800001d27983 */ /* 0x000ea20000100800 */
[----:B------:R-:W-:Y:S02]  /*14ac0*/  PRMT R0, R16, 0x5410, R6 ;  /* 0x0000541010007816 */ /* 0x000fe40000000006 */
[--C-:B------:R-:W-:Y:S01]  /*14ad0*/  HSET2.LE.AND R3, R5, R235.reuse, PT ;  /* 0x000000eb05037233 */ /* 0x100fe20003803000 */
[C---:B------:R-:W-:Y:S01]  /*14ae0*/  HMMA.16816.F32 R152, R8.reuse, R20, R80 ;  /* 0x000000140898723c */ /* 0x040fe20000001850 */
[----:B------:R-:W4:Y:S01]  /*14af0*/  LDSM.16.MT88.4 R80, [R174+0xbc00] ;  /* 0x00bc0000ae50783b */ /* 0x000f220000004200 */
[--C-:B------:R-:W-:Y:S02]  /*14b00*/  HSET2.LE.AND R0, R0, R235.reuse, PT ;  /* 0x000000eb00007233 */ /* 0x100fe40003803000 */
[----:B------:R-:W-:Y:S01]  /*14b10*/  LOP3.LUT R92, R234, R3, RZ, 0xc0, !PT ;  /* 0x00000003ea5c7212 */ /* 0x000fe200078ec0ff */
[----:B------:R-:W-:Y:S01]  /*14b20*/  IMAD.WIDE.U32 R2, R2, -0x2daee0ad, RZ ;  /* 0xd2511f5302027825 */ /* 0x000fe200078e00ff */
[----:B------:R-:W-:Y:S01]  /*14b30*/  HMMA.16816.F32 R60, R8, R14, R60 ;  /* 0x0000000e083c723c */ /* 0x000fe2000000183c */
[----:B------:R-:W3:Y:S01]  /*14b40*/  LDSM.16.MT88.4 R12, [R188+0xbc00] ;  /* 0x00bc0000bc0c783b */ /* 0x000ee20000004200 */
        /* <DEDUP_REMOVED lines=30> */
[----:B------:R-:W-:Y:S01]  /*14d30*/  HSET2.LE.AND R4, R4, R235, PT ;  /* 0x000000eb04047233 */ /* 0x000fe20003803000 */
[----:B------:R-:W-:Y:S07]  /*14d40*/  HMMA.16816.F32 R112, R92, R140, R96 ;  /* 0x0000008c5c70723c */ /* 0x000fee0000001860 */
[----:B------:R-:W-:-:S02]  /*14d50*/  LOP3.LUT R98, R237, R0, RZ, 0xc0, !PT ;  /* 0x00000000ed627212 */ /* 0x000fc400078ec0ff */
[----:B------:R-:W-:Y:S02]  /*14d60*/  LOP3.LUT R99, R236, R2, RZ, 0xc0, !PT ;  /* 0x00000002ec637212 */ /* 0x000fe400078ec0ff */
[----:B------:R-:W-:Y:S02]  /*14d70*/  LOP3.LUT R96, R239, R3, RZ, 0xc0, !PT ;  /* 0x00000003ef607212 */ /* 0x000fe400078ec0ff */
[----:B------:R-:W-:Y:S01]  /*14d80*/  LOP3.LUT R97, R238, R4, RZ, 0xc0, !PT ;  /* 0x00000004ee617212 */ /* 0x000fe200078ec0ff */
[----:B-1----:R-:W-:Y:S01]  /*14d90*/  HMMA.16816.F32 R136, R92, R164, R136 ;  /* 0x000000a45c88723c */ /* 0x002fe20000001888 */
[----:B------:R-:W-:-:S05]  /*14da0*/  IADD3 R194, P0, R34, -0x100, RZ ;  /* 0xffffff0022c27810 */ /* 0x000fca0007f1e0ff */
[----:B------:R-:W-:Y:S01]  /*14db0*/  HMMA.16816.F32 R132, R92, R166, R132 ;  /* 0x000000a65c84723c */ /* 0x000fe20000001884 */
[----:B------:R-:W-:-:S05]  /*14dc0*/  IMAD.MOV.U32 R184, RZ, RZ, R216 ;  /* 0x000000ffffb87224 */ /* 0x000fca00078e00d8 */
[----:B------:R-:W-:Y:S01]  /*14dd0*/  HMMA.16816.F32 R128, R92, R156, R128 ;  /* 0x0000009c5c80723c */ /* 0x000fe20000001880 */
[----:B------:R-:W-:-:S05]  /*14de0*/  IADD3.X R195, R35, -0x1, RZ, P0, !PT ;  /* 0xffffffff23c37810 */ /* 0x000fca00007fe4ff */
[C---:B------:R-:W-:Y:S06]  /*14df0*/  HMMA.16816.F32 R124, R92.reuse, R158, R124 ;  /* 0x0000009e5c7c723c */ /* 0x040fec000000187c */
[C---:B------:R-:W-:Y:S06]  /*14e00*/  HMMA.16816.F32 R120, R92.reuse, R148, R120 ;  /* 0x000000945c78723c */ /* 0x040fec0000001878 */
[C---:B------:R-:W-:Y:S06]  /*14e10*/  HMMA.16816.F32 R116, R92.reuse, R150, R116 ;  /* 0x000000965c74723c */ /* 0x040fec0000001874 */
[C---:B------:R-:W-:Y:S06]  /*14e20*/  HMMA.16816.F32 R108, R92.reuse, R142, R108 ;  /* 0x0000008e5c6c723c */ /* 0x040fec000000186c */
[C---:B----4-:R-:W-:Y:S06]  /*14e30*/  HMMA.16816.F32 R72, R92.reuse, R80, R104 ;  /* 0x000000505c48723c */ /* 0x050fec0000001868 */
[----:B------:R-:W-:Y:S06]  /*14e40*/  HMMA.16816.F32 R76, R92, R82, R176 ;  /* 0x000000525c4c723c */ /* 0x000fec00000018b0 */
[C---:B------:R-:W-:Y:S06]  /*14e50*/  HMMA.16816.F32 R168, R96.reuse, R164, R168 ;  /* 0x000000a460a8723c */ /* 0x040fec00000018a8 */
[C---:B------:R-:W-:Y:S06]  /*14e60*/  HMMA.16816.F32 R160, R96.reuse, R156, R160 ;  /* 0x0000009c60a0723c */ /* 0x040fec00000018a0 */
[C---:B------:R-:W-:Y:S06]  /*14e70*/  HMMA.16816.F32 R152, R96.reuse, R148, R152 ;  /* 0x000000946098723c */ /* 0x040fec0000001898 */
[C---:B------:R-:W-:Y:S06]  /*14e80*/  HMMA.16816.F32 R144, R96.reuse, R140, R144 ;  /* 0x0000008c6090723c */ /* 0x040fec0000001890 */
[----:B------:R-:W-:Y:S06]  /*14e90*/  HMMA.16816.F32 R68, R96, R80, R52 ;  /* 0x000000506044723c */ /* 0x000fec0000001834 */
[----:B---3--:R-:W-:Y:S06]  /*14ea0*/  HMMA.16816.F32 R88, R92, R12, R180 ;  /* 0x0000000c5c58723c */ /* 0x008fec00000018b4 */
        /* <DEDUP_REMOVED lines=12> */
[----:B--2---:R-:W-:-:S13]  /*14f70*/  ISETP.GT.AND P1, PT, R216, R210, PT ;  /* 0x000000d2d800720c */ /* 0x004fda0003f24270 */
[----:B------:R-:W-:Y:S05]  /*14f80*/  @!P1 BRA `(.L_x_1105) ;  /* 0x00000098001c9947 */ /* 0x000fea0003800000 */
        /* <DEDUP_REMOVED lines=10> */
[----:B--2---:R-:W-:-:S04]  /*15030*/  IMAD.MOV.U32 R211, RZ, RZ, R235 ;  /* 0x000000ffffd37224 */ /* 0x004fc800078e00eb */
[----:B------:R-:W-:Y:S01]  /*15040*/  VIADD R216, R211, 0xfffffffd ;  /* 0xfffffffdd3d87836 */ /* 0x000fe20000000000 */
[C---:B---3--:R-:W-:Y:S01]  /*15050*/  SHF.L.U64.HI R0, R240.reuse, 0x6, R241 ;  /* 0x00000006f0007819 */ /* 0x048fe200000102f1 */
[----:B------:R-:W-:-:S03]  /*15060*/  IMAD.SHL.U32 R5, R240, 0x40, RZ ;  /* 0x00000040f0057824 */ /* 0x000fc600078e00ff */
[----:B------:R-:W-:Y:S01]  /*15070*/  SHF.R.S32.HI R4, RZ, 0x1f, R216 ;  /* 0x0000001fff047819 */ /* 0x000fe200000114d8 */
[----:B------:R-:W-:Y:S02]  /*15080*/  IMAD R0, R0, R216, RZ ;  /* 0x000000d800007224 */ /* 0x000fe400078e02ff */
[----:B----4-:R-:W-:Y:S02]  /*15090*/  IMAD.MOV.U32 R3, RZ, RZ, R251 ;  /* 0x000000ffff037224 */ /* 0x010fe400078e00fb */
        /* <DEDUP_REMOVED lines=48> */
[----:B------:R-:W4:Y:S04]  /*153a0*/  LDSM.16.M88.4 R48, [R175+0x6800] ;  /* 0x00680000af30783b */ /* 0x000f280000000200 */
[----:B-1----:R-:W1:Y:S04]  /*153b0*/  LDSM.16.M88.4 R12, [R190+0x1000] ;  /* 0x00100000be0c783b */ /* 0x002e680000000200 */
[----:B------:R-:W1:Y:S04]  /*153c0*/  LDSM.16.M88.4 R44, [R175+0x6c00] ;  /* 0x006c0000af2c783b */ /* 0x000e680000000200 */
[----:B--2---:R-:W-:Y:S04]  /*153d0*/  LDSM.16.M88.4 R8, [R191] ;  /* 0x00000000bf08783b */ /* 0x004fe80000000200 */
[----:B------:R-:W2:Y:S04]  /*153e0*/  LDSM.16.M88.4 R24, [R189+0x6800] ;  /* 0x00680000bd18783b */ /* 0x000ea80000000200 */
[----:B------:R-:W2:Y:S04]  /*153f0*/  LDSM.16.M88.4 R52, [R175+0x6400] ;  /* 0x00640000af34783b */ /* 0x000ea80000000200 */
[----:B---3--:R-:W3:Y:S04]  /*15400*/  LDSM.16.M88.4 R4, [R191+0x1000] ;  /* 0x00100000bf04783b */ /* 0x008ee80000000200 */
[----:B------:R-:W3:Y:S04]  /*15410*/  LDSM.16.M88.4 R20, [R189+0x6c00] ;  /* 0x006c0000bd14783b */ /* 0x000ee80000000200 */
[----:B------:R-:W3:Y:S04]  /*15420*/  LDSM.16.M88.4 R56, [R175+0x6000] ;  /* 0x00600000af38783b */ /* 0x000ee80000000200 */
[----:B------:R-:W3:Y:S01]  /*15430*/  LDSM.16.M88.4 R36, [R189+0x6400] ;  /* 0x00640000bd24783b */ /* 0x000ee20000000200 */
[-C--:B----4-:R-:W-:Y:S03]  /*15440*/  HMMA.16816.F32 R104, R16, R48.reuse, RZ ;  /* 0x000000301068723c */ /* 0x090fe600000018ff */
[----:B------:R-:W4:Y:S04]  /*15450*/  LDSM.16.M88.4 R40, [R189+0x6000] ;  /* 0x00600000bd28783b */ /* 0x000f280000000200 */
[----:B------:R-:W0:Y:S01]  /*15460*/  LDGDEPBAR ;  /* 0x00000000000079af */ /* 0x000e220000000000 */
[----:B-1----:R-:W-:Y:S06]  /*15470*/  HMMA.16816.F32 R100, R12, R48, RZ ;  /* 0x000000300c64723c */ /* 0x002fec00000018ff */
[-C--:B------:R-:W-:Y:S06]  /*15480*/  HMMA.16816.F32 R64, R16, R44.reuse, RZ ;  /* 0x0000002c1040723c */ /* 0x080fec00000018ff */
[----:B------:R-:W-:Y:S06]  /*15490*/  HMMA.16816.F32 R60, R12, R44, RZ ;  /* 0x0000002c0c3c723c */ /* 0x000fec00000018ff */
[----:B--2---:R-:W-:Y:S06]  /*154a0*/  HMMA.16816.F32 R228, R8, R24, R104 ;  /* 0x0000001808e4723c */ /* 0x004fec0000001868 */
[----:B------:R-:W-:Y:S06]  /*154b0*/  HMMA.16816.F32 R180, R16, R52, RZ ;  /* 0x0000003410b4723c */ /* 0x000fec00000018ff */
[----:B---3--:R-:W-:Y:S06]  /*154c0*/  HMMA.16816.F32 R104, R4, R24, R100 ;  /* 0x000000180468723c */ /* 0x008fec0000001864 */
[-C--:B------:R-:W-:Y:S06]  /*154d0*/  HMMA.16816.F32 R240, R8, R20.reuse, R64 ;  /* 0x0000001408f0723c */ /* 0x080fec0000001840 */
[----:B------:R-:W-:Y:S06]  /*154e0*/  HMMA.16816.F32 R236, R4, R20, R60 ;  /* 0x0000001404ec723c */ /* 0x000fec000000183c */
[-C--:B------:R-:W-:Y:S06]  /*154f0*/  HMMA.16816.F32 R212, R16, R56.reuse, RZ ;  /* 0x0000003810d4723c */ /* 0x080fec00000018ff */
        /* <DEDUP_REMOVED lines=10> */
[-C--:B------:R-:W-:Y:S06]  /*155a0*/  HMMA.16816.F32 R224, R8, R36.reuse, R180 ;  /* 0x0000002408e0723c */ /* 0x080fec00000018b4 */
[C---:B------:R-:W-:Y:S06]  /*155b0*/  HMMA.16816.F32 R180, R4.reuse, R36, R176 ;  /* 0x0000002404b4723c */ /* 0x040fec00000018b0 */
[----:B------:R-:W-:Y:S06]  /*155c0*/  HMMA.16816.F32 R176, R4, R26, R60 ;  /* 0x0000001a04b0723c */ /* 0x000fec000000183c */
[-C--:B----4-:R-:W-:Y:S06]  /*155d0*/  HMMA.16816.F32 R212, R8, R40.reuse, R212 ;  /* 0x0000002808d4723c */ /* 0x090fec00000018d4 */
        /* <DEDUP_REMOVED lines=19> */
[----:B------:R-:W-:Y:S01]  /*15710*/  HMMA.16816.F32 R60, R8, R14, R60 ;  /* 0x0000000e083c723c */ /* 0x000fe2000000183c */
[----:B------:R-:W1:Y:S05]  /*15720*/  LDSM.16.M88.4 R12, [R175+0x7800] ;  /* 0x00780000af0c783b */ /* 0x000e6a0000000200 */
[-C--:B-1----:R-:W-:Y:S06]  /*15730*/  HMMA.16816.F32 R100, R4, R12.reuse, R104 ;  /* 0x0000000c0464723c */ /* 0x082fec0000001868 */
[----:B------:R-:W-:Y:S06]  /*15740*/  HMMA.16816.F32 R64, R8, R12, R228 ;  /* 0x0000000c0840723c */ /* 0x000fec00000018e4 */
        /* <DEDUP_REMOVED lines=57> */
[----:B------:R-:W-:Y:S01]  /*15ae0*/  HMMA.16816.F32 R228, R8, R14, R228 ;  /* 0x0000000e08e4723c */ /* 0x000fe200000018e4 */
[----:B------:R-:W1:Y:S05]  /*15af0*/  LDSM.16.M88.4 R12, [R189+0x8400] ;  /* 0x00840000bd0c783b */ /* 0x000e6a0000000200 */
[----:B-1----:R-:W-:Y:S06]  /*15b00*/  HMMA.16816.F32 R176, R4, R14, R100 ;  /* 0x0000000e04b0723c */ /* 0x002fec0000001864 */
[-C--:B------:R-:W-:Y:S06]  /*15b10*/  HMMA.16816.F32 R224, R8, R12.reuse, R224 ;  /* 0x0000000c08e0723c */ /* 0x080fec00000018e0 */
[----:B------:R-:W-:Y:S06]  /*15b20*/  HMMA.16816.F32 R212, R4, R12, R212 ;  /* 0x0000000c04d4723c */ /* 0x000fec00000018d4 */
[C---:B------:R-:W-:Y:S01]  /*15b30*/  HMMA.16816.F32 R100, R8.reuse, R14, R60 ;  /* 0x0000000e0864723c */ /* 0x040fe2000000183c */
[----:B------:R-:W1:Y:S05]  /*15b40*/  LDSM.16.M88.4 R12, [R189+0x8800] ;  /* 0x00880000bd0c783b */ /* 0x000e6a0000000200 */
[-C--:B-1----:R-:W-:Y:S06]  /*15b50*/  HMMA.16816.F32 R184, R8, R12.reuse, R56 ;  /* 0x0000000c08b8723c */ /* 0x082fec0000001838 */
[C---:B------:R-:W-:Y:S06]  /*15b60*/  HMMA.16816.F32 R236, R4.reuse, R12, R44 ;  /* 0x0000000c04ec723c */ /* 0x040fec000000182c */
[-C--:B------:R-:W-:Y:S06]  /*15b70*/  HMMA.16816.F32 R248, R4, R14.reuse, R40 ;  /* 0x0000000e04f8723c */ /* 0x080fec0000001828 */
[----:B------:R-:W-:Y:S01]  /*15b80*/  HMMA.16816.F32 R240, R8, R14, R24 ;  /* 0x0000000e08f0723c */ /* 0x000fe20000001818 */
[----:B------:R-:W1:Y:S01]  /*15b90*/  LDSM.16.M88.4 R12, [R189+0x8c00] ;  /* 0x008c0000bd0c783b */ /* 0x000e620000000200 */
[----:B------:R-:W-:Y:S01]  /*15ba0*/  ISETP.GT.AND P0, PT, R216, R210, PT ;  /* 0x000000d2d800720c */ /* 0x000fe20003f04270 */
[----:B------:R-:W-:-:S04]  /*15bb0*/  DEPBAR.LE SB0, 0x0 ;  /* 0x000080000000791a */ /* 0x000fc80000000000 */
[-C--:B-1----:R-:W-:Y:S06]  /*15bc0*/  HMMA.16816.F32 R40, R8, R12.reuse, R48 ;  /* 0x0000000c0828723c */ /* 0x082fec0000001830 */
[C---:B------:R-:W-:Y:S06]  /*15bd0*/  HMMA.16816.F32 R24, R4.reuse, R12, R36 ;  /* 0x0000000c0418723c */ /* 0x040fec0000001824 */
[-C--:B------:R-:W-:Y:S06]  /*15be0*/  HMMA.16816.F32 R20, R4, R14.reuse, R20 ;  /* 0x0000000e0414723c */ /* 0x080fec0000001814 */
[----:B------:R-:W-:Y:S05]  /*15bf0*/  HMMA.16816.F32 R4, R8, R14, R16 ;  /* 0x0000000e0804723c */ /* 0x000fea0000001810 */
[----:B------:R1:W-:Y:S04]  /*15c00*/  STL.64 [R1+0x20], R40 ;  /* 0x0000202801007387 */ /* 0x0003e80000100a00 */
[----:B------:R1:W-:Y:S04]  /*15c10*/  STL.64 [R1+0x28], R42 ;  /* 0x0000282a01007387 */ /* 0x0003e80000100a00 */
[----:B------:R1:W-:Y:S04]  /*15c20*/  STL.64 [R1+0x30], R24 ;  /* 0x0000301801007387 */ /* 0x0003e80000100a00 */
[----:B------:R1:W-:Y:S04]  /*15c30*/  STL.64 [R1+0x38], R26 ;  /* 0x0000381a01007387 */ /* 0x0003e80000100a00 */
[----:B------:R1:W-:Y:S04]  /*15c40*/  STL.64 [R1+0x60], R20 ;  /* 0x0000601401007387 */ /* 0x0003e80000100a00 */
[----:B------:R1:W-:Y:S04]  /*15c50*/  STL.64 [R1+0x68], R22 ;  /* 0x0000681601007387 */ /* 0x0003e80000100a00 */
[----:B------:R1:W-:Y:S04]  /*15c60*/  STL.64 [R1+0x50], R4 ;  /* 0x0000500401007387 */ /* 0x0003e80000100a00 */
[----:B------:R1:W-:Y:S01]  /*15c70*/  STL.64 [R1+0x58], R6 ;  /* 0x0000580601007387 */ /* 0x0003e20000100a00 */
[----:B------:R-:W-:Y:S01]  /*15c80*/  BSSY B1, `(.L_x_1110) ;  /* 0x0000041000017945 */ /* 0x000fe20003800000 */
[----:B------:R-:W-:Y:S06]  /*15c90*/  BAR.SYNC.DEFER_BLOCKING 0x0 ;  /* 0x0000000000007b1d */ /* 0x000fec0000010000 */
[----:B------:R-:W-:Y:S05]  /*15ca0*/  @!P0 BRA `(.L_x_1111) ;  /* 0x0000000000f88947 */ /* 0x000fea0003800000 */
[----:B------:R-:W2:Y:S01]  /*15cb0*/  LDL.64 R2, [R1+0x188] ;  /* 0x0001880001027983 */ /* 0x000ea20000100a00 */
[----:B------:R-:W-:-:S03]  /*15cc0*/  IMAD.MOV.U32 R0, RZ, RZ, R211 ;  /* 0x000000ffff007224 */ /* 0x000fc600078e00d3 */
[----:B------:R-:W2:Y:S04]  /*15cd0*/  LDL R195, [R1+0x184] ;  /* 0x0001840001c37983 */ /* 0x000ea80000100800 */
[----:B------:R-:W3:Y:S04]  /*15ce0*/  LDL R194, [R1+0x1bc] ;  /* 0x0001bc0001c27983 */ /* 0x000ee80000100800 */
[----:B------:R-:W4:Y:S04]  /*15cf0*/  LDL R210, [R1+0x19c] ;  /* 0x00019c0001d27983 */ /* 0x000f280000100800 */
[----:B------:R-:W5:Y:S01]  /*15d00*/  LDL R211, [R1+0x1a8] ;  /* 0x0001a80001d37983 */ /* 0x000f620000100800 */
[----:B------:R-:W-:-:S05]  /*15d10*/  VIADD R0, R0, 0xfffffffc ;  /* 0xfffffffc00007836 */ /* 0x000fca0000000000 */
[----:B-1----:R-:W-:Y:S01]  /*15d20*/  SHF.R.S32.HI R4, RZ, 0x1f, R0 ;  /* 0x0000001fff047819 */ /* 0x002fe20000011400 */
        /* <DEDUP_REMOVED lines=52> */
.L_x_1113:
[----:B------:R-:W-:Y:S05]  /*16070*/  BSYNC B0 ;  /* 0x0000000000007941 */ /* 0x000fea0003800000 */
.L_x_1112:
[----:B------:R-:W0:Y:S02]  /*16080*/  LDGDEPBAR ;  /* 0x00000000000079af */ /* 0x000e240000000000 */
.L_x_1111:
[----:B------:R-:W-:Y:S05]  /*16090*/  BSYNC B1 ;  /* 0x0000000000017941 */ /* 0x000fea0003800000 */
.L_x_1110:
[----:B-1----:R-:W3:Y:S04]  /*160a0*/  LDL.LU R6, [R1+0x28] ;  /* 0x0000280001067983 */ /* 0x002ee80000300800 */
[----:B--2---:R-:W2:Y:S04]  /*160b0*/  LDL.LU R5, [R1+0x30] ;  /* 0x0000300001057983 */ /* 0x004ea80000300800 */
[----:B------:R-:W4:Y:S04]  /*160c0*/  LDL.LU R4, [R1+0x38] ;  /* 0x0000380001047983 */ /* 0x000f280000300800 */
[----:B------:R-:W4:Y:S04]  /*160d0*/  LDL.LU R7, [R1+0x3c] ;  /* 0x00003c0001077983 */ /* 0x000f280000300800 */
[----:B------:R-:W4:Y:S04]  /*160e0*/  LDL.LU R3, [R1+0x20] ;  /* 0x0000200001037983 */ /* 0x000f280000300800 */
[----:B------:R-:W4:Y:S04]  /*160f0*/  LDL.LU R8, [R1+0x24] ;  /* 0x0000240001087983 */ /* 0x000f280000300800 */
[----:B------:R-:W4:Y:S04]  /*16100*/  LDL R36, [R1+0x18] ;  /* 0x0000180001247983 */ /* 0x000f280000100800 */
[----:B------:R-:W4:Y:S04]  /*16110*/  LDL R27, [R1+0x94] ;  /* 0x00009400011b7983 */ /* 0x000f280000100800 */
[----:B------:R-:W4:Y:S04]  /*16120*/  LDL R26, [R1+0x1c] ;  /* 0x00001c00011a7983 */ /* 0x000f280000100800 */
[----:B------:R-:W4:Y:S04]  /*16130*/  LDL.LU R25, [R1+0x5c] ;  /* 0x00005c0001197983 */ /* 0x000f280000300800 */
[----:B------:R-:W4:Y:S04]  /*16140*/  LDL.LU R24, [R1+0x6c] ;  /* 0x00006c0001187983 */ /* 0x000f280000300800 */
[----:B------:R-:W4:Y:S04]  /*16150*/  LDL.LU R23, [R1+0x60] ;  /* 0x0000600001177983 */ /* 0x000f280000300800 */
[----:B------:R-:W4:Y:S04]  /*16160*/  LDL.LU R22, [R1+0x58] ;  /* 0x0000580001167983 */ /* 0x000f280000300800 */
[----:B------:R-:W4:Y:S04]  /*16170*/  LDL.LU R21, [R1+0x50] ;  /* 0x0000500001157983 */ /* 0x000f280000300800 */
[----:B------:R-:W4:Y:S04]  /*16180*/  LDL.LU R20, [R1+0x54] ;  /* 0x0000540001147983 */ /* 0x000f280000300800 */
[----:B------:R-:W4:Y:S04]  /*16190*/  LDL R19, [R1+0x10] ;  /* 0x0000100001137983 */ /* 0x000f280000100800 */
[----:B------:R-:W4:Y:S04]  /*161a0*/  LDL.LU.64 R10, [R1+0x158] ;  /* 0x00015800010a7983 */ /* 0x000f280000300a00 */
[----:B------:R-:W4:Y:S04]  /*161b0*/  LDL R18, [R1+0xb4] ;  /* 0x0000b40001127983 */ /* 0x000f280000100800 */
[----:B------:R-:W4:Y:S04]  /*161c0*/  LDL R17, [R1+0xa0] ;  /* 0x0000a00001117983 */ /* 0x000f280000100800 */
[----:B------:R-:W4:Y:S04]  /*161d0*/  LDL R16, [R1+0xac] ;  /* 0x0000ac0001107983 */ /* 0x000f280000100800 */
[----:B------:R-:W4:Y:S04]  /*161e0*/  LDL.LU.64 R14, [R1+0x88] ;  /* 0x00008800010e7983 */ /* 0x000f280000300a00 */
[----:B------:R-:W4:Y:S04]  /*161f0*/  LDL.64 R12, [R1+0x150] ;  /* 0x00015000010c7983 */ /* 0x000f280000100a00 */
[----:B------:R-:W4:Y:S01]  /*16200*/  LDL.LU R9, [R1+0x68] ;  /* 0x0000680001097983 */ /* 0x000f220000300800 */
[----:B------:R-:W1:Y:S03]  /*16210*/  S2R R0, SR_TID.X ;  /* 0x0000000000007919 */ /* 0x000e660000002100 */
[----:B------:R-:W-:Y:S04]  /*16220*/  STL.64 [R1+0x270], R32 ;  /* 0x0002702001007387 */ /* 0x000fe80000100a00 */
[----:B------:R-:W-:Y:S04]  /*16230*/  STL.64 [R1+0x268], R30 ;  /* 0x0002681e01007387 */ /* 0x000fe80000100a00 */
[----:B------:R1:W-:Y:S04]  /*16240*/  STL.64 [R1+0x260], R28 ;  /* 0x0002601c01007387 */ /* 0x0003e80000100a00 */
[----:B------:R-:W-:Y:S04]  /*16250*/  STL [R1+0x1f4], R223 ;  /* 0x0001f4df01007387 */ /* 0x000fe80000100800 */
[----:B------:R-:W-:Y:S04]  /*16260*/  STL [R1+0x1f0], R222 ;  /* 0x0001f0de01007387 */ /* 0x000fe80000100800 */
[----:B------:R-:W-:Y:S04]  /*16270*/  STL [R1+0x1ec], R219 ;  /* 0x0001ecdb01007387 */ /* 0x000fe80000100800 */
[----:B------:R1:W-:Y:S02]  /*16280*/  STL [R1+0x1e8], R218 ;  /* 0x0001e8da01007387 */ /* 0x0003e40000100800 */
[----:B-1----:R-:W-:-:S02]  /*16290*/  IMAD.SHL.U32 R0, R0, 0x2, RZ ;  /* 0x0000000200007824 */ /* 0x002fc400078e00ff */
[----:B------:R-:W-:Y:S03]  /*162a0*/  STL [R1+0x1e4], R203 ;  /* 0x0001e4cb01007387 */ /* 0x000fe60000100800 */
[----:B------:R-:W-:Y:S01]  /*162b0*/  LOP3.LUT R0, R0, 0x6, RZ, 0xc0, !PT ;  /* 0x0000000600007812 */ /* 0x000fe200078ec0ff */
[----:B------:R-:W-:Y:S01]  /*162c0*/  STL [R1+0x1e0], R196 ;  /* 0x0001e0c401007387 */ /* 0x000fe20000100800 */
[----:B------:R-:W-:-:S03]  /*162d0*/  IMAD.MOV.U32 R29, RZ, RZ, R217 ;  /* 0x000000ffff1d7224 */ /* 0x000fc600078e00d9 */
[----:B------:R2:W-:Y:S01]  /*162e0*/  STL [R1+0x1dc], R191 ;  /* 0x0001dcbf01007387 */ /* 0x0005e20000100800 */
[----:B------:R-:W-:-:S03]  /*162f0*/  IMAD R0, R216, 0x40, R0 ;  /* 0x00000040d8007824 */ /* 0x000fc600078e0200 */
[----:B------:R4:W-:Y:S04]  /*16300*/  STL [R1+0x1d8], R190 ;  /* 0x0001d8be01007387 */ /* 0x0009e80000100800 */
[----:B------:R-:W-:Y:S04]  /*16310*/  STL [R1+0x1d4], R189 ;  /* 0x0001d4bd01007387 */ /* 0x000fe80000100800 */
[----:B------:R1:W-:Y:S01]  /*16320*/  STL [R1+0x1d0], R175 ;  /* 0x0001d0af01007387 */ /* 0x0003e20000100800 */
[C---:B------:R-:W-:Y:S02]  /*16330*/  ISETP.GE.AND P4, PT, R0.reuse, R200, PT ;  /* 0x000000c80000720c */ /* 0x040fe40003f86270 */
[C---:B------:R-:W-:Y:S01]  /*16340*/  ISETP.GE.AND P6, PT, R0.reuse, R199, PT ;  /* 0x000000c70000720c */ /* 0x040fe20003fc6270 */
[----:B------:R-:W4:Y:S01]  /*16350*/  LDL R218, [R1+0x48] ;  /* 0x0000480001da7983 */ /* 0x000f220000100800 */
[----:B------:R-:W-:-:S02]  /*16360*/  ISETP.GE.OR P4, PT, R0, R209, !P4 ;  /* 0x000000d10000720c */ /* 0x000fc40006786670 */
[C---:B------:R-:W-:Y:S02]  /*16370*/  ISETP.GE.AND P3, PT, R0.reuse, R198, PT ;  /* 0x000000c60000720c */ /* 0x040fe40003f66270 */
[C---:B------:R-:W-:Y:S02]  /*16380*/  ISETP.GE.OR P6, PT, R0.reuse, R208, !P6 ;  /* 0x000000d00000720c */ /* 0x040fe400077c6670 */
[----:B------:R-:W-:Y:S01]  /*16390*/  ISETP.GE.OR P3, PT, R0, R207, !P3 ;  /* 0x000000cf0000720c */ /* 0x000fe20005f66670 */
[----:B---3--:R-:W-:Y:S02]  /*163a0*/  IMAD.MOV.U32 R43, RZ, RZ, R6 ;  /* 0x000000ffff2b7224 */ /* 0x008fe400078e0006 */
[----:B--2---:R-:W-:Y:S02]  /*163b0*/  IMAD.MOV.U32 R191, RZ, RZ, R5 ;  /* 0x000000ffffbf7224 */ /* 0x004fe400078e0005 */
[----:B----4-:R-:W-:Y:S02]  /*163c0*/  IMAD.MOV.U32 R190, RZ, RZ, R7 ;  /* 0x000000ffffbe7224 */ /* 0x010fe400078e0007 */
[----:B-1----:R-:W-:-:S02]  /*163d0*/  IMAD.MOV.U32 R175, RZ, RZ, R3 ;  /* 0x000000ffffaf7224 */ /* 0x002fc400078e0003 */
[----:B------:R-:W-:Y:S02]  /*163e0*/  IMAD.IADD R3, R201, 0x1, -R0 ;  /* 0x00000001c9037824 */ /* 0x000fe400078e0a00 */
[----:B------:R-:W-:-:S03]  /*163f0*/  IMAD.MOV.U32 R189, RZ, RZ, R8 ;  /* 0x000000ffffbd7224 */ /* 0x000fc600078e0008 */
[----:B------:R-:W-:Y:S01]  /*16400*/  IABS R3, R3 ;  /* 0x0000000300037213 */ /* 0x000fe20000000000 */
[----:B------:R-:W-:-:S03]  /*16410*/  IMAD.MOV.U32 R104, RZ, RZ, R36 ;  /* 0x000000ffff687224 */ /* 0x000fc600078e0024 */
[----:B------:R-:W-:Y:S01]  /*16420*/  I2FP.F32.S32 R3, R3 ;  /* 0x0000000300037245 */ /* 0x000fe20000201400 */
[----:B------:R-:W-:Y:S01]  /*16430*/  IMAD.IADD R6, R202, 0x1, -R0 ;  /* 0x00000001ca067824 */ /* 0x000fe200078e0a00 */
[----:B------:R-:W-:Y:S01]  /*16440*/  LOP3.LUT R2, R2, 0xffffffef, RZ, 0xc0, !PT ;  /* 0xffffffef02027812 */ /* 0x000fe200078ec0ff */
[----:B------:R-:W-:Y:S02]  /*16450*/  IMAD.MOV.U32 R105, RZ, RZ, R27 ;  /* 0x000000ffff697224 */ /* 0x000fe400078e001b */
[----:B------:R-:W-:Y:S02]  /*16460*/  IMAD.MOV.U32 R106, RZ, RZ, R26 ;  /* 0x000000ffff6a7224 */ /* 0x000fe400078e001a */
[----:B------:R-:W-:Y:S02]  /*16470*/  IMAD.MOV.U32 R26, RZ, RZ, R25 ;  /* 0x000000ffff1a7224 */ /* 0x000fe400078e0019 */
[----:B------:R-:W-:Y:S02]  /*16480*/  IMAD.MOV.U32 R219, RZ, RZ, R24 ;  /* 0x000000ffffdb7224 */ /* 0x000fe400078e0018 */
[----:B------:R-:W-:-:S02]  /*16490*/  IMAD.MOV.U32 R24, RZ, RZ, R4 ;  /* 0x000000ffff187224 */ /* 0x000fc400078e0004 */
[----:B------:R-:W-:Y:S02]  /*164a0*/  IMAD.IADD R4, R204, 0x1, -R0 ;  /* 0x00000001cc047824 */ /* 0x000fe400078e0a00 */
[----:B------:R-:W-:Y:S02]  /*164b0*/  IMAD.MOV.U32 R46, RZ, RZ, R23 ;  /* 0x000000ffff2e7224 */ /* 0x000fe400078e0017 */
[----:B------:R-:W-:Y:S01]  /*164c0*/  IMAD.MOV.U32 R28, RZ, RZ, R22 ;  /* 0x000000ffff1c7224 */ /* 0x000fe200078e0016 */
[----:B------:R-:W-:Y:S01]  /*164d0*/  IABS R5, R4 ;  /* 0x0000000400057213 */ /* 0x000fe20000000000 */
[----:B------:R-:W-:-:S03]  /*164e0*/  IMAD.MOV.U32 R196, RZ, RZ, R21 ;  /* 0x000000ffffc47224 */ /* 0x000fc600078e0015 */
[----:B------:R-:W-:Y:S01]  /*164f0*/  I2FP.F32.S32 R5, R5 ;  /* 0x0000000500057245 */ /* 0x000fe20000201400 */
        /* <DEDUP_REMOVED lines=8> */
[----:B------:R-:W-:Y:S01]  /*16580*/  FFMA.FTZ R15, R3, -R193, R52 ;  /* 0x800000c1030f7223 */ /* 0x000fe20000010034 */
[----:B------:R-:W-:Y:S02]  /*16590*/  IMAD.IADD R3, R205, 0x1, -R0 ;  /* 0x00000001cd037824 */ /* 0x000fe400078e0a00 */
[----:B------:R-:W-:Y:S02]  /*165a0*/  IMAD.MOV.U32 R30, RZ, RZ, R12 ;  /* 0x000000ffff1e7224 */ /* 0x000fe400078e000c */
[----:B------:R-:W-:Y:S01]  /*165b0*/  IMAD.MOV.U32 R222, RZ, RZ, R14 ;  /* 0x000000ffffde7224 */ /* 0x000fe200078e000e */
[----:B------:R-:W-:Y:S01]  /*165c0*/  IABS R4, R3 ;  /* 0x0000000300047213 */ /* 0x000fe20000000000 */
[----:B------:R-:W-:Y:S01]  /*165d0*/  IMAD.MOV.U32 R203, RZ, RZ, R9 ;  /* 0x000000ffffcb7224 */ /* 0x000fe200078e0009 */
[----:B------:R-:W-:Y:S01]  /*165e0*/  IABS R3, R6 ;  /* 0x0000000600037213 */ /* 0x000fe20000000000 */
[----:B------:R-:W-:-:S03]  /*165f0*/  IMAD.MOV.U32 R31, RZ, RZ, R13 ;  /* 0x000000ffff1f7224 */ /* 0x000fc600078e000d */
[----:B------:R-:W-:Y:S02]  /*16600*/  I2FP.F32.S32 R3, R3 ;  /* 0x0000000300037245 */ /* 0x000fe40000201400 */
[----:B------:R-:W-:-:S03]  /*16610*/  I2FP.F32.S32 R4, R4 ;  /* 0x0000000400047245 */ /* 0x000fc60000201400 */
[-C--:B------:R-:W-:Y:S01]  /*16620*/  FFMA.FTZ R12, R3, -R193.reuse, R66 ;  /* 0x800000c1030c7223 */ /* 0x080fe20000010042 */
[----:B------:R-:W-:Y:S02]  /*16630*/  VIADD R3, R0, 0x1 ;  /* 0x0000000100037836 */ /* 0x000fe40000000000 */
[-C--:B------:R-:W-:Y:S02]  /*16640*/  FFMA.FTZ R8, R4, -R193.reuse, R64 ;  /* 0x800000c104087223 */ /* 0x080fe40000010040 */
[--C-:B------:R-:W-:Y:S02]  /*16650*/  IMAD.IADD R4, R201, 0x1, -R3.reuse ;  /* 0x00000001c9047824 */ /* 0x100fe400078e0a03 */
[----:B------:R-:W-:Y:S02]  /*16660*/  IMAD.IADD R6, R204, 0x1, -R3 ;  /* 0x00000001cc067824 */ /* 0x000fe400078e0a03 */
[----:B------:R-:W-:Y:S01]  /*16670*/  FFMA.FTZ R9, R5, -R193, R54 ;  /* 0x800000c105097223 */ /* 0x000fe20000010036 */
[----:B------:R-:W-:-:S02]  /*16680*/  IABS R5, R4 ;  /* 0x0000000400057213 */ /* 0x000fc40000000000 */
[----:B------:R-:W-:-:S04]  /*16690*/  IABS R4, R6 ;  /* 0x0000000600047213 */ /* 0x000fc80000000000 */
[----:B------:R-:W-:Y:S02]  /*166a0*/  I2FP.F32.S32 R4, R4 ;  /* 0x0000000400047245 */ /* 0x000fe40000201400 */
[----:B------:R-:W-:Y:S01]  /*166b0*/  I2FP.F32.S32 R5, R5 ;  /* 0x0000000500057245 */ /* 0x000fe20000201400 */
[----:B------:R-:W-:Y:S02]  /*166c0*/  IMAD.IADD R6, R202, 0x1, -R3 ;  /* 0x00000001ca067824 */ /* 0x000fe400078e0a03 */
[-C--:B------:R-:W-:Y:S01]  /*166d0*/  FFMA.FTZ R14, R4, -R193.reuse, R55 ;  /* 0x800000c1040e7223 */ /* 0x080fe20000010037 */
[----:B------:R-:W-:Y:S02]  /*166e0*/  IMAD.IADD R4, R205, 0x1, -R3 ;  /* 0x00000001cd047824 */ /* 0x000fe400078e0a03 */
[----:B------:R-:W-:Y:S01]  /*166f0*/  FFMA.FTZ R7, R5, -R193, R53 ;  /* 0x800000c105077223 */ /* 0x000fe20000010035 */
[----:B------:R-:W-:Y:S02]  /*16700*/  ISETP.GE.AND P2, PT, R3, R200, PT ;  /* 0x000000c80300720c */ /* 0x000fe40003f46270 */
[----:B------:R-:W-:-:S02]  /*16710*/  IABS R5, R4 ;  /* 0x0000000400057213 */ /* 0x000fc40000000000 */
[----:B------:R-:W-:Y:S02]  /*16720*/  IABS R4, R6 ;  /* 0x0000000600047213 */ /* 0x000fe40000000000 */
[C---:B------:R-:W-:Y:S02]  /*16730*/  ISETP.GE.AND P5, PT, R3.reuse, R199, PT ;  /* 0x000000c70300720c */ /* 0x040fe40003fa6270 */
[C---:B------:R-:W-:Y:S02]  /*16740*/  ISETP.GE.AND P0, PT, R3.reuse, R198, PT ;  /* 0x000000c60300720c */ /* 0x040fe40003f06270 */
[C---:B------:R-:W-:Y:S02]  /*16750*/  ISETP.GE.AND P1, PT, R3.reuse, R197, PT ;  /* 0x000000c50300720c */ /* 0x040fe40003f26270 */
[----:B------:R-:W-:Y:S02]  /*16760*/  I2FP.F32.S32 R4, R4 ;  /* 0x0000000400047245 */ /* 0x000fe40000201400 */
[----:B------:R-:W-:-:S02]  /*16770*/  ISETP.GE.OR P2, PT, R3, R209, !P2 ;  /* 0x000000d10300720c */ /* 0x000fc40005746670 */
[C---:B------:R-:W-:Y:S02]  /*16780*/  ISETP.GE.OR P5, PT, R3.reuse, R208, !P5 ;  /* 0x000000d00300720c */ /* 0x040fe40006fa6670 */
[C---:B------:R-:W-:Y:S02]  /*16790*/  ISETP.GE.OR P0, PT, R3.reuse, R207, !P0 ;  /* 0x000000cf0300720c */ /* 0x040fe40004706670 */
[----:B------:R-:W-:Y:S01]  /*167a0*/  ISETP.GE.OR P1, PT, R3, R206, !P1 ;  /* 0x000000ce0300720c */ /* 0x000fe20004f26670 */
[----:B------:R-:W-:Y:S02]  /*167b0*/  VIADD R3, R0, 0x8 ;  /* 0x0000000800037836 */ /* 0x000fe40000000000 */
[----:B------:R-:W-:Y:S02]  /*167c0*/  FFMA.FTZ R13, R4, -R193, R67 ;  /* 0x800000c1040d7223 */ /* 0x000fe40000010043 */
[--C-:B------:R-:W-:Y:S01]  /*167d0*/  IMAD.IADD R4, R201, 0x1, -R3.reuse ;  /* 0x00000001c9047824 */ /* 0x100fe200078e0a03 */
[----:B------:R-:W-:Y:S01]  /*167e0*/  I2FP.F32.S32 R5, R5 ;  /* 0x0000000500057245 */ /* 0x000fe20000201400 */
[----:B------:R-:W-:-:S03]  /*167f0*/  IMAD.IADD R6, R204, 0x1, -R3 ;  /* 0x00000001cc067824 */ /* 0x000fc600078e0a03 */
[----:B------:R-:W-:Y:S01]  /*16800*/  IABS R4, R4 ;  /* 0x0000000400047213 */ /* 0x000fe20000000000 */
[----:B------:R-:W-:-:S04]  /*16810*/  FFMA.FTZ R11, R5, -R193, R65 ;  /* 0x800000c1050b7223 */ /* 0x000fc80000010041 */
[----:B------:R-:W-:Y:S01]  /*16820*/  IMAD.MOV.U32 R5, RZ, RZ, R4 ;  /* 0x000000ffff057224 */ /* 0x000fe200078e0004 */
[----:B------:R-:W-:-:S04]  /*16830*/  IABS R4, R6 ;  /* 0x0000000600047213 */ /* 0x000fc80000000000 */
[----:B------:R-:W-:Y:S02]  /*16840*/  I2FP.F32.S32 R4, R4 ;  /* 0x0000000400047245 */ /* 0x000fe40000201400 */
[----:B------:R-:W-:Y:S02]  /*16850*/  FSEL R61, R15, -INF , !P4 ;  /* 0xff8000000f3d7808 */ /* 0x000fe40006000000 */
[----:B------:R-:W-:Y:S01]  /*16860*/  ISETP.GE.AND P4, PT, R0, R197, PT ;  /* 0x000000c50000720c */ /* 0x000fe20003f86270 */
[----:B------:R-:W-:Y:S01]  /*16870*/  FFMA.FTZ R17, R4, -R193, R230 ;  /* 0x800000c104117223 */ /* 0x000fe200000100e6 */
[----:B------:R-:W-:Y:S01]  /*16880*/  I2FP.F32.S32 R5, R5 ;  /* 0x0000000500057245 */ /* 0x000fe20000201400 */
[--C-:B------:R-:W-:Y:S01]  /*16890*/  IMAD.IADD R4, R205, 0x1, -R3.reuse ;  /* 0x00000001cd047824 */ /* 0x100fe200078e0a03 */
[----:B------:R-:W-:Y:S01]  /*168a0*/  ISETP.GE.OR P4, PT, R0, R206, !P4 ;  /* 0x000000ce0000720c */ /* 0x000fe20006786670 */
[----:B------:R-:W-:Y:S02]  /*168b0*/  IMAD.IADD R6, R202, 0x1, -R3 ;  /* 0x00000001ca067824 */ /* 0x000fe400078e0a03 */
[----:B------:R-:W-:Y:S01]  /*168c0*/  FFMA.FTZ R10, R5, -R193, R228 ;  /* 0x800000c1050a7223 */ /* 0x000fe200000100e4 */
[----:B------:R-:W-:-:S02]  /*168d0*/  IABS R5, R4 ;  /* 0x0000000400057213 */ /* 0x000fc40000000000 */
[----:B------:R-:W-:Y:S02]  /*168e0*/  FSEL R66, R9, -INF , !P6 ;  /* 0xff80000009427808 */ /* 0x000fe40007000000 */
[----:B------:R-:W-:Y:S02]  /*168f0*/  FSEL R180, R8, -INF , !P3 ;  /* 0xff80000008b47808 */ /* 0x000fe40005800000 */
[----:B------:R-:W-:Y:S02]  /*16900*/  IABS R4, R6 ;  /* 0x0000000600047213 */ /* 0x000fe40000000000 */
[----:B------:R-:W-:Y:S02]  /*16910*/  FSEL R56, R12, -INF , !P4 ;  /* 0xff8000000c387808 */ /* 0x000fe40006000000 */
[----:B------:R-:W-:Y:S02]  /*16920*/  FSEL R60, R7, -INF , !P2 ;  /* 0xff800000073c7808 */ /* 0x000fe40005000000 */
[----:B------:R-:W-:-:S02]  /*16930*/  ISETP.GE.AND P6, PT, R3, R200, PT ;  /* 0x000000c80300720c */ /* 0x000fc40003fc6270 */
[C---:B------:R-:W-:Y:S02]  /*16940*/  ISETP.GE.AND P3, PT, R3.reuse, R199, PT ;  /* 0x000000c70300720c */ /* 0x040fe40003f66270 */
[C---:B------:R-:W-:Y:S02]  /*16950*/  ISETP.GE.AND P4, PT, R3.reuse, R198, PT ;  /* 0x000000c60300720c */ /* 0x040fe40003f86270 */
[C---:B------:R-:W-:Y:S02]  /*16960*/  ISETP.GE.AND P2, PT, R3.reuse, R197, PT ;  /* 0x000000c50300720c */ /* 0x040fe40003f46270 */
[----:B------:R-:W-:Y:S02]  /*16970*/  I2FP.F32.S32 R4, R4 ;  /* 0x0000000400047245 */ /* 0x000fe40000201400 */
[C---:B------:R-:W-:Y:S02]  /*16980*/  ISETP.GE.OR P6, PT, R3.reuse, R209, !P6 ;  /* 0x000000d10300720c */ /* 0x040fe400077c6670 */
[----:B------:R-:W-:-:S02]  /*16990*/  ISETP.GE.OR P3, PT, R3, R208, !P3 ;  /* 0x000000d00300720c */ /* 0x000fc40005f66670 */
[C---:B------:R-:W-:Y:S02]  /*169a0*/  ISETP.GE.OR P4, PT, R3.reuse, R207, !P4 ;  /* 0x000000cf0300720c */ /* 0x040fe40006786670 */
[----:B------:R-:W-:Y:S01]  /*169b0*/  ISETP.GE.OR P2, PT, R3, R206, !P2 ;  /* 0x000000ce0300720c */ /* 0x000fe20005746670 */
[----:B------:R-:W-:Y:S01]  /*169c0*/  VIADD R3, R0, 0x9 ;  /* 0x0000000900037836 */ /* 0x000fe20000000000 */
[----:B------:R-:W-:Y:S01]  /*169d0*/  I2FP.F32.S32 R5, R5 ;  /* 0x0000000500057245 */ /* 0x000fe20000201400 */
        /* <DEDUP_REMOVED lines=12> */
[----:B------:R-:W-:Y:S02]  /*16aa0*/  FSEL R63, R14, -INF , !P5 ;  /* 0xff8000000e3f7808 */ /* 0x000fe40006800000 */
[----:B------:R-:W-:-:S02]  /*16ab0*/  FSEL R107, R11, -INF , !P0 ;  /* 0xff8000000b6b7808 */ /* 0x000fc40004000000 */
[----:B------:R-:W-:Y:S02]  /*16ac0*/  IABS R5, R4 ;  /* 0x0000000400057213 */ /* 0x000fe40000000000 */
[----:B------:R-:W-:Y:S02]  /*16ad0*/  IABS R4, R6 ;  /* 0x0000000600047213 */ /* 0x000fe40000000000 */
[----:B------:R-:W-:Y:S02]  /*16ae0*/  FSEL R52, R13, -INF , !P1 ;  /* 0xff8000000d347808 */ /* 0x000fe40004800000 */
[----:B------:R-:W-:Y:S02]  /*16af0*/  FSEL R58, R10, -INF , !P6 ;  /* 0xff8000000a3a7808 */ /* 0x000fe40007000000 */
[C---:B------:R-:W-:Y:S02]  /*16b00*/  ISETP.GE.AND P5, PT, R3.reuse, R200, PT ;  /* 0x000000c80300720c */ /* 0x040fe40003fa6270 */
[----:B------:R-:W-:-:S02]  /*16b10*/  ISETP.GE.AND P0, PT, R3, R199, PT ;  /* 0x000000c70300720c */ /* 0x000fc40003f06270 */
[C---:B------:R-:W-:Y:S02]  /*16b20*/  ISETP.GE.AND P1, PT, R3.reuse, R198, PT ;  /* 0x000000c60300720c */ /* 0x040fe40003f26270 */
[C---:B------:R-:W-:Y:S02]  /*16b30*/  ISETP.GE.AND P6, PT, R3.reuse, R197, PT ;  /* 0x000000c50300720c */ /* 0x040fe40003fc6270 */
[----:B------:R-:W-:Y:S02]  /*16b40*/  I2FP.F32.S32 R4, R4 ;  /* 0x0000000400047245 */ /* 0x000fe40000201400 */
[C---:B------:R-:W-:Y:S02]  /*16b50*/  ISETP.GE.OR P5, PT, R3.reuse, R209, !P5 ;  /* 0x000000d10300720c */ /* 0x040fe40006fa6670 */
[C---:B------:R-:W-:Y:S02]  /*16b60*/  ISETP.GE.OR P0, PT, R3.reuse, R208, !P0 ;  /* 0x000000d00300720c */ /* 0x040fe40004706670 */
[----:B------:R-:W-:-:S02]  /*16b70*/  ISETP.GE.OR P1, PT, R3, R207, !P1 ;  /* 0x000000cf0300720c */ /* 0x000fc40004f26670 */
        /* <DEDUP_REMOVED lines=11> */
[--C-:B------:R-:W-:Y:S02]  /*16c30*/  IMAD.IADD R6, R202, 0x1, -R3.reuse ;  /* 0x00000001ca067824 */ /* 0x100fe400078e0a03 */
        /* <DEDUP_REMOVED lines=141> */
[----:B------:R-:W-:Y:S02]  /*17510*/  IABS R4, R6 ;  /* 0x0000000600047213 */ /* 0x000fe40000000000 */
[----:B------:R-:W-:Y:S02]  /*17520*/  I2FP.F32.S32 R5, R5 ;  /* 0x0000000500057245 */ /* 0x000fe40000201400 */
[----:B------:R-:W-:Y:S02]  /*17530*/  I2FP.F32.S32 R4, R4 ;  /* 0x0000000400047245 */ /* 0x000fe40000201400 */
[----:B------:R-:W-:Y:S02]  /*17540*/  FSEL R25, R11, -INF , !P0 ;  /* 0xff8000000b197808 */ /* 0x000fe40004000000 */
[----:B------:R-:W-:Y:S01]  /*17550*/  ISETP.GE.AND P0, PT, R3, R200, PT ;  /* 0x000000c80300720c */ /* 0x000fe20003f06270 */
[----:B------:R-:W-:Y:S01]  /*17560*/  FFMA.FTZ R10, R4, -R193, R187 ;  /* 0x800000c1040a7223 */ /* 0x000fe200000100bb */
[----:B------:R-:W-:-:S02]  /*17570*/  IMAD.IADD R4, R205, 0x1, -R3 ;  /* 0x00000001cd047824 */ /* 0x000fc400078e0a03 */
[----:B------:R-:W-:Y:S01]  /*17580*/  FFMA.FTZ R7, R5, -R193, R185 ;  /* 0x800000c105077223 */ /* 0x000fe200000100b9 */
[----:B------:R-:W-:Y:S01]  /*17590*/  IMAD.IADD R6, R202, 0x1, -R3 ;  /* 0x00000001ca067824 */ /* 0x000fe200078e0a03 */
[----:B------:R-:W-:Y:S02]  /*175a0*/  ISETP.GE.OR P0, PT, R3, R209, !P0 ;  /* 0x000000d10300720c */ /* 0x000fe40004706670 */
[----:B------:R-:W-:Y:S02]  /*175b0*/  IABS R5, R4 ;  /* 0x0000000400057213 */ /* 0x000fe40000000000 */
[----:B------:R-:W-:Y:S02]  /*175c0*/  FSEL R40, R9, -INF , !P1 ;  /* 0xff80000009287808 */ /* 0x000fe40004800000 */
[----:B------:R-:W-:Y:S02]  /*175d0*/  IABS R4, R6 ;  /* 0x0000000600047213 */ /* 0x000fe40000000000 */
[----:B------:R-:W-:-:S02]  /*175e0*/  FSEL R19, R8, -INF , !P2 ;  /* 0xff80000008137808 */ /* 0x000fc40005000000 */
[----:B------:R-:W-:Y:S02]  /*175f0*/  FSEL R23, R7, -INF , !P0 ;  /* 0xff80000007177808 */ /* 0x000fe40004000000 */
[C---:B------:R-:W-:Y:S02]  /*17600*/  ISETP.GE.AND P1, PT, R3.reuse, R199, PT ;  /* 0x000000c70300720c */ /* 0x040fe40003f26270 */
[C---:B------:R-:W-:Y:S02]  /*17610*/  ISETP.GE.AND P2, PT, R3.reuse, R198, PT ;  /* 0x000000c60300720c */ /* 0x040fe40003f46270 */
[C---:B------:R-:W-:Y:S02]  /*17620*/  ISETP.GE.AND P0, PT, R3.reuse, R197, PT ;  /* 0x000000c50300720c */ /* 0x040fe40003f06270 */
[----:B------:R-:W-:Y:S02]  /*17630*/  I2FP.F32.S32 R4, R4 ;  /* 0x0000000400047245 */ /* 0x000fe40000201400 */
        /* <DEDUP_REMOVED lines=21> */
[----:B------:R-:W-:Y:S02]  /*17790*/  @P6 LOP3.LUT R2, R2, 0x10, RZ, 0xfc, !PT ;  /* 0x0000001002026812 */ /* 0x000fe400078efcff */
[----:B------:R-:W-:Y:S02]  /*177a0*/  FSEL R38, R10, -INF , !P1 ;  /* 0xff8000000a267808 */ /* 0x000fe40004800000 */
[----:B------:R-:W-:Y:S02]  /*177b0*/  IABS R4, R6 ;  /* 0x0000000600047213 */ /* 0x000fe40000000000 */
[----:B------:R-:W-:Y:S02]  /*177c0*/  FSEL R27, R8, -INF , !P0 ;  /* 0xff800000081b7808 */ /* 0x000fe40004000000 */
[C---:B------:R-:W-:Y:S02]  /*177d0*/  ISETP.GE.AND P1, PT, R3.reuse, R200, PT ;  /* 0x000000c80300720c */ /* 0x040fe40003f26270 */
[----:B------:R-:W-:-:S02]  /*177e0*/  ISETP.GE.AND P6, PT, R3, R198, PT ;  /* 0x000000c60300720c */ /* 0x000fc40003fc6270 */
[C---:B------:R-:W-:Y:S02]  /*177f0*/  ISETP.GE.AND P0, PT, R3.reuse, R197, PT ;  /* 0x000000c50300720c */ /* 0x040fe40003f06270 */
[----:B------:R-:W-:Y:S02]  /*17800*/  I2FP.F32.S32 R4, R4 ;  /* 0x0000000400047245 */ /* 0x000fe40000201400 */
[C---:B------:R-:W-:Y:S02]  /*17810*/  ISETP.GE.OR P1, PT, R3.reuse, R209, !P1 ;  /* 0x000000d10300720c */ /* 0x040fe40004f26670 */
[C---:B------:R-:W-:Y:S02]  /*17820*/  ISETP.GE.OR P6, PT, R3.reuse, R207, !P6 ;  /* 0x000000cf0300720c */ /* 0x040fe400077c6670 */
[----:B------:R-:W-:Y:S01]  /*17830*/  ISETP.GE.OR P0, PT, R3, R206, !P0 ;  /* 0x000000ce0300720c */ /* 0x000fe20004706670 */
[----:B------:R-:W-:Y:S01]  /*17840*/  VIADD R3, R0, 0x29 ;  /* 0x0000002900037836 */ /* 0x000fe20000000000 */
[----:B------:R-:W-:Y:S01]  /*17850*/  I2FP.F32.S32 R5, R5 ;  /* 0x0000000500057245 */ /* 0x000fe20000201400 */
[----:B------:R-:W-:-:S02]  /*17860*/  FFMA.FTZ R10, R4, -R193, R250 ;  /* 0x800000c1040a7223 */ /* 0x000fc400000100fa */
[--C-:B------:R-:W-:Y:S02]  /*17870*/  IMAD.IADD R4, R201, 0x1, -R3.reuse ;  /* 0x00000001c9047824 */ /* 0x100fe400078e0a03 */
[----:B------:R-:W-:Y:S02]  /*17880*/  IMAD.IADD R6, R204, 0x1, -R3 ;  /* 0x00000001cc067824 */ /* 0x000fe400078e0a03 */
[----:B------:R-:W-:Y:S01]  /*17890*/  FFMA.FTZ R176, R5, -R193, R248 ;  /* 0x800000c105b07223 */ /* 0x000fe200000100f8 */
[----:B------:R-:W-:Y:S02]  /*178a0*/  IABS R5, R4 ;  /* 0x0000000400057213 */ /* 0x000fe40000000000 */
[----:B------:R-:W-:-:S04]  /*178b0*/  IABS R4, R6 ;  /* 0x0000000600047213 */ /* 0x000fc80000000000 */
[----:B------:R-:W-:Y:S02]  /*178c0*/  I2FP.F32.S32 R4, R4 ;  /* 0x0000000400047245 */ /* 0x000fe40000201400 */
[----:B------:R-:W-:Y:S01]  /*178d0*/  I2FP.F32.S32 R5, R5 ;  /* 0x0000000500057245 */ /* 0x000fe20000201400 */
[----:B------:R-:W-:Y:S02]  /*178e0*/  IMAD.IADD R6, R202, 0x1, -R3 ;  /* 0x00000001ca067824 */ /* 0x000fe400078e0a03 */
[-C--:B------:R-:W-:Y:S01]  /*178f0*/  FFMA.FTZ R11, R4, -R193.reuse, R243 ;  /* 0x800000c1040b7223 */ /* 0x080fe200000100f3 */
[----:B------:R-:W-:Y:S02]  /*17900*/  IMAD.IADD R4, R205, 0x1, -R3 ;  /* 0x00000001cd047824 */ /* 0x000fe400078e0a03 */
[----:B------:R-:W-:-:S03]  /*17910*/  FFMA.FTZ R9, R5, -R193, R241 ;  /* 0x800000c105097223 */ /* 0x000fc600000100f1 */
[----:B------:R-:W-:Y:S02]  /*17920*/  IABS R5, R4 ;  /* 0x0000000400057213 */ /* 0x000fe40000000000 */
[----:B------:R-:W-:Y:S01]  /*17930*/  IABS R4, R6 ;  /* 0x0000000600047213 */ /* 0x000fe20000000000 */
[----:B------:R-:W-:-:S03]  /*17940*/  VIADD R6, R0, 0x30 ;  /* 0x0000003000067836 */ /* 0x000fc60000000000 */
[----:B------:R-:W-:Y:S02]  /*17950*/  I2FP.F32.S32 R4, R4 ;  /* 0x0000000400047245 */ /* 0x000fe40000201400 */
[----:B------:R-:W-:-:S03]  /*17960*/  FSEL R20, R7, -INF , !P1 ;  /* 0xff80000007147808 */ /* 0x000fc60004800000 */
[----:B------:R-:W-:Y:S01]  /*17970*/  FFMA.FTZ R7, R4, -R193, R251 ;  /* 0x800000c104077223 */ /* 0x000fe200000100fb */
[----:B------:R-:W-:-:S05]  /*17980*/  IMAD.IADD R4, R201, 0x1, -R6 ;  /* 0x00000001c9047824 */ /* 0x000fca00078e0a06 */
[----:B------:R-:W-:-:S04]  /*17990*/  IABS R4, R4 ;  /* 0x0000000400047213 */ /* 0x000fc80000000000 */
[----:B------:R-:W-:Y:S02]  /*179a0*/  I2FP.F32.S32 R4, R4 ;  /* 0x0000000400047245 */ /* 0x000fe40000201400 */
[----:B------:R-:W-:Y:S02]  /*179b0*/  FSEL R12, R10, -INF , !P0 ;  /* 0xff8000000a0c7808 */ /* 0x000fe40004000000 */
[C---:B------:R-:W-:Y:S01]  /*179c0*/  ISETP.GE.AND P0, PT, R3.reuse, R200, PT ;  /* 0x000000c80300720c */ /* 0x040fe20003f06270 */
[----:B------:R-:W-:Y:S01]  /*179d0*/  FFMA.FTZ R8, R4, -R193, R175 ;  /* 0x800000c104087223 */ /* 0x000fe200000100af */
[----:B------:R-:W-:Y:S02]  /*179e0*/  IMAD.IADD R4, R202, 0x1, -R6 ;  /* 0x00000001ca047824 */ /* 0x000fe400078e0a06 */
[----:B------:R-:W-:-:S03]  /*179f0*/  ISETP.GE.OR P0, PT, R3, R209, !P0 ;  /* 0x000000d10300720c */ /* 0x000fc60004706670 */
[----:B------:R-:W-:Y:S02]  /*17a00*/  IABS R4, R4 ;  /* 0x0000000400047213 */ /* 0x000fe40000000000 */
[----:B------:R-:W-:Y:S02]  /*17a10*/  FSEL R17, R9, -INF , !P0 ;  /* 0xff80000009117808 */ /* 0x000fe40004000000 */
[C---:B------:R-:W-:Y:S02]  /*17a20*/  ISETP.GE.AND P0, PT, R3.reuse, R199, PT ;  /* 0x000000c70300720c */ /* 0x040fe40003f06270 */
[----:B------:R-:W-:Y:S02]  /*17a30*/  I2FP.F32.S32 R4, R4 ;  /* 0x0000000400047245 */ /* 0x000fe40000201400 */
[----:B------:R-:W-:-:S03]  /*17a40*/  ISETP.GE.OR P0, PT, R3, R208, !P0 ;  /* 0x000000d00300720c */ /* 0x000fc60004706670 */
[----:B------:R-:W-:Y:S01]  /*17a50*/  FFMA.FTZ R10, R4, -R193, R24 ;  /* 0x800000c1040a7223 */ /* 0x000fe20000010018 */
[----:B------:R-:W-:Y:S02]  /*17a60*/  FSEL R24, R11, -INF , !P0 ;  /* 0xff8000000b187808 */ /* 0x000fe40004000000 */
[----:B------:R-:W-:Y:S02]  /*17a70*/  I2FP.F32.S32 R5, R5 ;  /* 0x0000000500057245 */ /* 0x000fe40000201400 */
[----:B------:R-:W-:-:S03]  /*17a80*/  ISETP.GE.AND P0, PT, R3, R197, PT ;  /* 0x000000c50300720c */ /* 0x000fc60003f06270 */
[----:B------:R-:W-:Y:S01]  /*17a90*/  FFMA.FTZ R100, R5, -R193, R249 ;  /* 0x800000c105647223 */ /* 0x000fe200000100f9 */
[----:B------:R-:W-:Y:S01]  /*17aa0*/  ISETP.GE.OR P0, PT, R3, R206, !P0 ;  /* 0x000000ce0300720c */ /* 0x000fe20004706670 */
[----:B------:R-:W-:Y:S01]  /*17ab0*/  VIADD R5, R0, 0x31 ;  /* 0x0000003100057836 */ /* 0x000fe20000000000 */
[----:B------:R-:W-:Y:S02]  /*17ac0*/  LOP3.LUT R2, R2, 0xfffffff7, RZ, 0xc0, !PT ;  /* 0xfffffff702027812 */ /* 0x000fe400078ec0ff */
[----:B------:R-:W-:Y:S01]  /*17ad0*/  FSEL R11, R7, -INF , !P0 ;  /* 0xff800000070b7808 */ /* 0x000fe20004000000 */
[----:B------:R-:W-:Y:S01]  /*17ae0*/  IMAD.IADD R4, R201, 0x1, -R5 ;  /* 0x00000001c9047824 */ /* 0x000fe200078e0a05 */
[----:B------:R-:W-:Y:S02]  /*17af0*/  ISETP.GE.AND P0, PT, R6, R200, PT ;  /* 0x000000c80600720c */ /* 0x000fe40003f06270 */
[----:B------:R-:W-:Y:S02]  /*17b00*/  @P5 LOP3.LUT R2, R2, 0x8, RZ, 0xfc, !PT ;  /* 0x0000000802025812 */ /* 0x000fe400078efcff */
[----:B------:R-:W-:-:S02]  /*17b10*/  ISETP.GE.OR P0, PT, R6, R209, !P0 ;  /* 0x000000d10600720c */ /* 0x000fc40004706670 */
[C---:B------:R-:W-:Y:S02]  /*17b20*/  ISETP.GE.AND P5, PT, R3.reuse, R198, PT ;  /* 0x000000c60300720c */ /* 0x040fe40003fa6270 */
[----:B------:R-:W-:Y:S02]  /*17b30*/  IABS R4, R4 ;  /* 0x0000000400047213 */ /* 0x000fe40000000000 */
[----:B------:R-:W-:Y:S02]  /*17b40*/  FSEL R16, R8, -INF , !P0 ;  /* 0xff80000008107808 */ /* 0x000fe40004000000 */
[----:B------:R-:W-:Y:S02]  /*17b50*/  ISETP.GE.AND P0, PT, R6, R197, PT ;  /* 0x000000c50600720c */ /* 0x000fe40003f06270 */
[----:B------:R-:W-:Y:S01]  /*17b60*/  ISETP.GE.OR P5, PT, R3, R207, !P5 ;  /* 0x000000cf0300720c */ /* 0x000fe20006fa6670 */
[----:B------:R-:W-:Y:S01]  /*17b70*/  IMAD.IADD R3, R204, 0x1, -R6 ;  /* 0x00000001cc037824 */ /* 0x000fe200078e0a06 */
[----:B------:R-:W-:-:S02]  /*17b80*/  I2FP.F32.S32 R4, R4 ;  /* 0x0000000400047245 */ /* 0x000fc40000201400 */
[----:B------:R-:W-:Y:S02]  /*17b90*/  ISETP.GE.OR P0, PT, R6, R206, !P0 ;  /* 0x000000ce0600720c */ /* 0x000fe40004706670 */
[----:B------:R-:W-:Y:S01]  /*17ba0*/  IABS R3, R3 ;  /* 0x0000000300037213 */ /* 0x000fe20000000000 */
[----:B------:R-:W-:Y:S01]  /*17bb0*/  FFMA.FTZ R7, R4, -R193, R189 ;  /* 0x800000c104077223 */ /* 0x000fe200000100bd */
[----:B------:R-:W-:Y:S01]  /*17bc0*/  IMAD.IADD R4, R202, 0x1, -R5 ;  /* 0x00000001ca047824 */ /* 0x000fe200078e0a05 */
[----:B------:R-:W-:Y:S02]  /*17bd0*/  FSEL R10, R10, -INF , !P0 ;  /* 0xff8000000a0a7808 */ /* 0x000fe40004000000 */
[----:B------:R-:W-:Y:S02]  /*17be0*/  ISETP.GE.AND P0, PT, R5, R200, PT ;  /* 0x000000c80500720c */ /* 0x000fe40003f06270 */
[----:B------:R-:W-:Y:S02]  /*17bf0*/  I2FP.F32.S32 R3, R3 ;  /* 0x0000000300037245 */ /* 0x000fe40000201400 */
[----:B------:R-:W-:-:S02]  /*17c00*/  IABS R4, R4 ;  /* 0x0000000400047213 */ /* 0x000fc40000000000 */
[----:B------:R-:W-:Y:S01]  /*17c10*/  ISETP.GE.OR P0, PT, R5, R209, !P0 ;  /* 0x000000d10500720c */ /* 0x000fe20004706670 */
[----:B------:R-:W-:Y:S01]  /*17c20*/  FFMA.FTZ R43, R3, -R193, R43 ;  /* 0x800000c1032b7223 */ /* 0x000fe2000001002b */
[----:B------:R-:W-:Y:S01]  /*17c30*/  I2FP.F32.S32 R4, R4 ;  /* 0x0000000400047245 */ /* 0x000fe20000201400 */
[----:B------:R-:W-:Y:S01]  /*17c40*/  IMAD.IADD R3, R205, 0x1, -R6 ;  /* 0x00000001cd037824 */ /* 0x000fe200078e0a06 */
[----:B------:R-:W-:Y:S02]  /*17c50*/  FSEL R15, R7, -INF , !P0 ;  /* 0xff800000070f7808 */ /* 0x000fe40004000000 */
[C---:B------:R-:W-:Y:S01]  /*17c60*/  ISETP.GE.AND P0, PT, R5.reuse, R197, PT ;  /* 0x000000c50500720c */ /* 0x040fe20003f06270 */
[----:B------:R-:W-:Y:S01]  /*17c70*/  FFMA.FTZ R4, R4, -R193, R190 ;  /* 0x800000c104047223 */ /* 0x000fe200000100be */
[----:B------:R-:W-:Y:S02]  /*17c80*/  IABS R3, R3 ;  /* 0x0000000300037213 */ /* 0x000fe40000000000 */
[----:B------:R-:W-:-:S02]  /*17c90*/  ISETP.GE.OR P0, PT, R5, R206, !P0 ;  /* 0x000000ce0500720c */ /* 0x000fc40004706670 */
[----:B------:R-:W-:Y:S02]  /*17ca0*/  I2FP.F32.S32 R3, R3 ;  /* 0x0000000300037245 */ /* 0x000fe40000201400 */
[----:B------:R-:W-:Y:S01]  /*17cb0*/  FSEL R9, R4, -INF , !P0 ;  /* 0xff80000004097808 */ /* 0x000fe20004000000 */
[----:B------:R-:W-:Y:S02]  /*17cc0*/  VIADD R4, R0, 0x38 ;  /* 0x0000003800047836 */ /* 0x000fe40000000000 */
[----:B------:R-:W-:Y:S02]  /*17cd0*/  FFMA.FTZ R64, R3, -R193, R191 ;  /* 0x800000c103407223 */ /* 0x000fe400000100bf */
[----:B------:R-:W-:-:S05]  /*17ce0*/  IMAD.IADD R3, R201, 0x1, -R4 ;  /* 0x00000001c9037824 */ /* 0x000fca00078e0a04 */
[----:B------:R-:W-:Y:S02]  /*17cf0*/  IABS R3, R3 ;  /* 0x0000000300037213 */ /* 0x000fe40000000000 */
[C---:B------:R-:W-:Y:S02]  /*17d00*/  ISETP.GE.AND P0, PT, R4.reuse, R200, PT ;  /* 0x000000c80400720c */ /* 0x040fe40003f06270 */
[----:B------:R-:W-:Y:S02]  /*17d10*/  I2FP.F32.S32 R3, R3 ;  /* 0x0000000300037245 */ /* 0x000fe40000201400 */
[----:B------:R-:W-:-:S03]  /*17d20*/  ISETP.GE.OR P0, PT, R4, R209, !P0 ;  /* 0x000000d10400720c */ /* 0x000fc60004706670 */
[----:B------:R-:W-:-:S05]  /*17d30*/  FFMA.FTZ R3, R3, -R193, R196 ;  /* 0x800000c103037223 */ /* 0x000fca00000100c4 */
[----:B------:R-:W-:Y:S01]  /*17d40*/  FSEL R14, R3, -INF , !P0 ;  /* 0xff800000030e7808 */ /* 0x000fe20004000000 */
[----:B------:R-:W-:-:S05]  /*17d50*/  IMAD.IADD R3, R202, 0x1, -R4 ;  /* 0x00000001ca037824 */ /* 0x000fca00078e0a04 */
[----:B------:R-:W-:Y:S02]  /*17d60*/  IABS R3, R3 ;  /* 0x0000000300037213 */ /* 0x000fe40000000000 */
[C---:B------:R-:W-:Y:S02]  /*17d70*/  ISETP.GE.AND P0, PT, R4.reuse, R197, PT ;  /* 0x000000c50400720c */ /* 0x040fe40003f06270 */
[----:B------:R-:W-:Y:S02]  /*17d80*/  I2FP.F32.S32 R3, R3 ;  /* 0x0000000300037245 */ /* 0x000fe40000201400 */
[----:B------:R-:W-:-:S03]  /*17d90*/  ISETP.GE.OR P0, PT, R4, R206, !P0 ;  /* 0x000000ce0400720c */ /* 0x000fc60004706670 */
[----:B------:R-:W-:-:S05]  /*17da0*/  FFMA.FTZ R3, R3, -R193, R203 ;  /* 0x800000c103037223 */ /* 0x000fca00000100cb */
[----:B------:R-:W-:Y:S01]  /*17db0*/  FSEL R8, R3, -INF , !P0 ;  /* 0xff80000003087808 */ /* 0x000fe20004000000 */
[----:B------:R-:W-:-:S04]  /*17dc0*/  VIADD R3, R0, 0x39 ;  /* 0x0000003900037836 */ /* 0x000fc80000000000 */
[----:B------:R-:W-:-:S05]  /*17dd0*/  IMAD.IADD R0, R201, 0x1, -R3 ;  /* 0x00000001c9007824 */ /* 0x000fca00078e0a03 */
[----:B------:R-:W-:-:S04]  /*17de0*/  IABS R0, R0 ;  /* 0x0000000000007213 */ /* 0x000fc80000000000 */
[----:B------:R-:W-:Y:S01]  /*17df0*/  I2FP.F32.S32 R0, R0 ;  /* 0x0000000000007245 */ /* 0x000fe20000201400 */
[----:B------:R-:W-:Y:S04]  /*17e00*/  STL [R1+0x1f8], R201 ;  /* 0x0001f8c901007387 */ /* 0x000fe80000100800 */
[----:B------:R-:W-:Y:S01]  /*17e10*/  FFMA.FTZ R0, R0, -R193, R51 ;  /* 0x800000c100007223 */ /* 0x000fe20000010033 */
[----:B------:R-:W-:Y:S02]  /*17e20*/  IMAD.MOV.U32 R51, RZ, RZ, R26 ;  /* 0x000000ffff337224 */ /* 0x000fe400078e001a */
[----:B------:R-:W2:Y:S01]  /*17e30*/  LDL.LU R26, [R1+0x2c] ;  /* 0x00002c00011a7983 */ /* 0x000ea20000300800 */
[----:B------:R-:W-:-:S04]  /*17e40*/  ISETP.GE.AND P0, PT, R3, R200, PT ;  /* 0x000000c80300720c */ /* 0x000fc80003f06270 */
[----:B------:R-:W-:-:S04]  /*17e50*/  ISETP.GE.OR P0, PT, R3, R209, !P0 ;  /* 0x000000d10300720c */ /* 0x000fc80004706670 */
[----:B------:R-:W-:Y:S01]  /*17e60*/  FSEL R13, R0, -INF , !P0 ;  /* 0xff800000000d7808 */ /* 0x000fe20004000000 */
[----:B------:R-:W-:-:S05]  /*17e70*/  IMAD.IADD R0, R202, 0x1, -R3 ;  /* 0x00000001ca007824 */ /* 0x000fca00078e0a03 */
[----:B------:R-:W-:Y:S01]  /*17e80*/  IABS R0, R0 ;  /* 0x0000000000007213 */ /* 0x000fe20000000000 */
[----:B------:R-:W-:Y:S03]  /*17e90*/  STL [R1+0x1fc], R200 ;  /* 0x0001fcc801007387 */ /* 0x000fe60000100800 */
[----:B------:R-:W-:Y:S01]  /*17ea0*/  I2FP.F32.S32 R0, R0 ;  /* 0x0000000000007245 */ /* 0x000fe20000201400 */
[----:B------:R-:W-:Y:S04]  /*17eb0*/  STL [R1+0x200], R209 ;  /* 0x000200d101007387 */ /* 0x000fe80000100800 */
[----:B------:R-:W-:Y:S01]  /*17ec0*/  STL [R1+0x204], R202 ;  /* 0x000204ca01007387 */ /* 0x000fe20000100800 */
[----:B------:R-:W-:Y:S01]  /*17ed0*/  FFMA.FTZ R0, R0, -R193, R219 ;  /* 0x800000c100007223 */ /* 0x000fe200000100db */
[----:B------:R-:W-:-:S02]  /*17ee0*/  IMAD.MOV.U32 R219, RZ, RZ, R28 ;  /* 0x000000ffffdb7224 */ /* 0x000fc400078e001c */
[----:B------:R-:W-:Y:S04]  /*17ef0*/  STL [R1+0x208], R197 ;  /* 0x000208c501007387 */ /* 0x000fe80000100800 */
[----:B------:R-:W-:Y:S04]  /*17f00*/  STL [R1+0x20c], R206 ;  /* 0x00020cce01007387 */ /* 0x000fe80000100800 */
[----:B------:R-:W3:Y:S01]  /*17f10*/  LDL.LU R28, [R1+0x34] ;  /* 0x00003400011c7983 */ /* 0x000ee20000300800 */
[----:B------:R-:W-:Y:S02]  /*17f20*/  ISETP.GE.AND P0, PT, R3, R197, PT ;  /* 0x000000c50300720c */ /* 0x000fe40003f06270 */
[----:B------:R-:W-:-:S02]  /*17f30*/  LOP3.LUT R2, R2, 0xfffffffb, RZ, 0xc0, !PT ;  /* 0xfffffffb02027812 */ /* 0x000fc400078ec0ff */
[----:B------:R-:W-:Y:S02]  /*17f40*/  ISETP.GE.OR P0, PT, R3, R206, !P0 ;  /* 0x000000ce0300720c */ /* 0x000fe40004706670 */
[----:B------:R-:W-:Y:S02]  /*17f50*/  @P4 LOP3.LUT R2, R2, 0x4, RZ, 0xfc, !PT ;  /* 0x0000000402024812 */ /* 0x000fe400078efcff */
[----:B------:R-:W-:Y:S01]  /*17f60*/  FSEL R7, R0, -INF , !P0 ;  /* 0xff80000000077808 */ /* 0x000fe20004000000 */
[----:B------:R-:W-:Y:S01]  /*17f70*/  IMAD.IADD R0, R204, 0x1, -R5 ;  /* 0x00000001cc007824 */ /* 0x000fe200078e0a05 */
[----:B------:R-:W-:-:S04]  /*17f80*/  LOP3.LUT R2, R2, 0xfffffffd, RZ, 0xc0, !PT ;  /* 0xfffffffd02027812 */ /* 0x000fc800078ec0ff */
[----:B------:R-:W-:Y:S02]  /*17f90*/  IABS R0, R0 ;  /* 0x0000000000007213 */ /* 0x000fe40000000000 */
[----:B------:R-:W-:Y:S02]  /*17fa0*/  @P3 LOP3.LUT R2, R2, 0x2, RZ, 0xfc, !PT ;  /* 0x0000000202023812 */ /* 0x000fe400078efcff */
[----:B------:R-:W-:Y:S02]  /*17fb0*/  I2FP.F32.S32 R0, R0 ;  /* 0x0000000000007245 */ /* 0x000fe40000201400 */
[----:B------:R-:W-:-:S04]  /*17fc0*/  LOP3.LUT R2, R2, 0xfffffffe, RZ, 0xc0, !PT ;  /* 0xfffffffe02027812 */ /* 0x000fc800078ec0ff */
[----:B------:R-:W-:-:S04]  /*17fd0*/  @P2 LOP3.LUT R2, R2, 0x1, RZ, 0xfc, !PT ;  /* 0x0000000102022812 */ /* 0x000fc800078efcff */
[----:B------:R-:W-:Y:S02]  /*17fe0*/  LOP3.LUT R2, R2, 0xfffffdff, RZ, 0xc0, !PT ;  /* 0xfffffdff02027812 */ /* 0x000fe400078ec0ff */
[----:B------:R-:W-:Y:S02]  /*17ff0*/  ISETP.GE.AND P0, PT, R6, R199, PT ;  /* 0x000000c70600720c */ /* 0x000fe40003f06270 */
[----:B------:R-:W-:Y:S02]  /*18000*/  @P6 LOP3.LUT R2, R2, 0x200, RZ, 0xfc, !PT ;  /* 0x0000020002026812 */ /* 0x000fe400078efcff */
[----:B------:R-:W-:Y:S02]  /*18010*/  ISETP.GE.OR P0, PT, R6, R208, !P0 ;  /* 0x000000d00600720c */ /* 0x000fe40004706670 */
[----:B------:R-:W-:Y:S02]  /*18020*/  LOP3.LUT R2, R2, 0xfffffbff, RZ, 0xc0, !PT ;  /* 0xfffffbff02027812 */ /* 0x000fe400078ec0ff */
[----:B------:R-:W-:-:S02]  /*18030*/  ISETP.GE.AND P4, PT, R6, R198, PT ;  /* 0x000000c60600720c */ /* 0x000fc40003f86270 */
[----:B------:R-:W-:Y:S02]  /*18040*/  @P5 LOP3.LUT R2, R2, 0x400, RZ, 0xfc, !PT ;  /* 0x0000040002025812 */ /* 0x000fe400078efcff */
[----:B------:R-:W-:Y:S02]  /*18050*/  ISETP.GE.OR P4, PT, R6, R207, !P4 ;  /* 0x000000cf0600720c */ /* 0x000fe40006786670 */
[----:B------:R-:W-:-:S04]  /*18060*/  LOP3.LUT R2, R2, 0xfffffeff, RZ, 0xc0, !PT ;  /* 0xfffffeff02027812 */ /* 0x000fc800078ec0ff */
[----:B------:R-:W-:Y:S02]  /*18070*/  @P0 LOP3.LUT R2, R2, 0x100, RZ, 0xfc, !PT ;  /* 0x0000010002020812 */ /* 0x000fe400078efcff */
[C---:B------:R-:W-:Y:S02]  /*18080*/  ISETP.GE.AND P0, PT, R5.reuse, R199, PT ;  /* 0x000000c70500720c */ /* 0x040fe40003f06270 */
[----:B------:R-:W-:Y:S02]  /*18090*/  LOP3.LUT R2, R2, 0xfffff7ff, RZ, 0xc0, !PT ;  /* 0xfffff7ff02027812 */ /* 0x000fe400078ec0ff */
[C---:B------:R-:W-:Y:S02]  /*180a0*/  ISETP.GE.AND P3, PT, R5.reuse, R198, PT ;  /* 0x000000c60500720c */ /* 0x040fe40003f66270 */
[----:B------:R-:W-:Y:S02]  /*180b0*/  @P4 LOP3.LUT R2, R2, 0x800, RZ, 0xfc, !PT ;  /* 0x0000080002024812 */ /* 0x000fe400078efcff */
[----:B------:R-:W-:-:S02]  /*180c0*/  ISETP.GE.OR P4, PT, R5, R208, !P0 ;  /* 0x000000d00500720c */ /* 0x000fc40004786670 */
[----:B------:R-:W-:Y:S01]  /*180d0*/  ISETP.GE.OR P3, PT, R5, R207, !P3 ;  /* 0x000000cf0500720c */ /* 0x000fe20005f66670 */
[----:B------:R-:W-:-:S05]  /*180e0*/  IMAD.IADD R5, R205, 0x1, -R5 ;  /* 0x00000001cd057824 */ /* 0x000fca00078e0a05 */
[----:B------:R-:W-:-:S04]  /*180f0*/  IABS R5, R5 ;  /* 0x0000000500057213 */ /* 0x000fc80000000000 */
[----:B------:R-:W-:Y:S01]  /*18100*/  I2FP.F32.S32 R5, R5 ;  /* 0x0000000500057245 */ /* 0x000fe20000201400 */
[----:B--2---:R-:W-:Y:S01]  /*18110*/  FFMA.FTZ R26, R0, -R193, R26 ;  /* 0x800000c1001a7223 */ /* 0x004fe2000001001a */
        /* <DEDUP_REMOVED lines=11> */
[----:B---3--:R-:W-:Y:S02]  /*181d0*/  FFMA.FTZ R55, R5, -R193, R28 ;  /* 0x800000c105377223 */ /* 0x008fe4000001001c */
[----:B------:R-:W2:Y:S01]  /*181e0*/  LDL.LU R28, [R1+0x64] ;  /* 0x00006400011c7983 */ /* 0x000ea20000300800 */
[----:B------:R-:W-:-:S04]  /*181f0*/  FMNMX.FTZ R0, R11, R0, !PT ;  /* 0x000000000b007209 */ /* 0x000fc80007810000 */
[----:B------:R-:W-:Y:S01]  /*18200*/  FMNMX.FTZ R5, R10, R0, !PT ;  /* 0x000000000a057209 */ /* 0x000fe20007810000 */
[----:B------:R-:W-:-:S03]  /*18210*/  IMAD.IADD R0, R204, 0x1, -R4 ;  /* 0x00000001cc007824 */ /* 0x000fc600078e0a04 */
[----:B------:R-:W-:Y:S02]  /*18220*/  FMNMX.FTZ R5, R9, R5, !PT ;  /* 0x0000000509057209 */ /* 0x000fe40007810000 */
[----:B------:R-:W-:Y:S02]  /*18230*/  IABS R0, R0 ;  /* 0x0000000000007213 */ /* 0x000fe40000000000 */
[----:B------:R-:W-:Y:S02]  /*18240*/  FMNMX.FTZ R5, R8, R5, !PT ;  /* 0x0000000508057209 */ /* 0x000fe40007810000 */
[----:B------:R-:W-:Y:S02]  /*18250*/  I2FP.F32.S32 R6, R0 ;  /* 0x0000000000067245 */ /* 0x000fe40000201400 */
[----:B------:R-:W-:-:S05]  /*18260*/  FMNMX.FTZ R0, R7, R5, !PT ;  /* 0x0000000507007209 */ /* 0x000fca0007810000 */
[----:B------:R-:W1:Y:S02]  /*18270*/  SHFL.BFLY PT, R5, R0, 0x2, 0x1f ;  /* 0x0c401f0000057f89 */ /* 0x000e6400000e0000 */
[----:B-1----:R-:W-:Y:S02]  /*18280*/  FMNMX.FTZ R5, R0, R5, !PT ;  /* 0x0000000500057209 */ /* 0x002fe40007810000 */
[----:B------:R-:W3:Y:S01]  /*18290*/  LD.E R0, desc[UR4][R172.64+0xdc] ;  /* 0x0000dc04ac007980 */ /* 0x000ee2000c101900 */
[----:B------:R-:W-:-:S04]  /*182a0*/  FMNMX.FTZ R102, R244, R61, !PT ;  /* 0x0000003df4667209 */ /* 0x000fc80007810000 */
[----:B------:R-:W-:-:S04]  /*182b0*/  FMNMX.FTZ R102, R60, R102, !PT ;  /* 0x000000663c667209 */ /* 0x000fc80007810000 */
[----:B------:R-:W-:Y:S02]  /*182c0*/  FMNMX.FTZ R102, R58, R102, !PT ;  /* 0x000000663a667209 */ /* 0x000fe40007810000 */
[----:B------:R-:W-:Y:S02]  /*182d0*/  ISETP.GE.AND P0, PT, R4, R199, PT ;  /* 0x000000c70400720c */ /* 0x000fe40003f06270 */
[----:B------:R-:W-:Y:S02]  /*182e0*/  FMNMX.FTZ R102, R54, R102, !PT ;  /* 0x0000006636667209 */ /* 0x000fe40007810000 */
[C---:B------:R-:W-:Y:S01]  /*182f0*/  ISETP.GE.AND P2, PT, R4.reuse, R198, PT ;  /* 0x000000c60400720c */ /* 0x040fe20003f46270 */
[----:B------:R-:W1:Y:S01]  /*18300*/  SHFL.BFLY PT, R103, R5, 0x1, 0x1f ;  /* 0x0c201f0005677f89 */ /* 0x000e6200000e0000 */
[----:B------:R-:W-:Y:S02]  /*18310*/  FMNMX.FTZ R102, R49, R102, !PT ;  /* 0x0000006631667209 */ /* 0x000fe40007810000 */
[----:B------:R-:W-:-:S02]  /*18320*/  ISETP.GE.OR P5, PT, R4, R208, !P0 ;  /* 0x000000d00400720c */ /* 0x000fc400047a6670 */
[----:B------:R-:W-:Y:S01]  /*18330*/  ISETP.GE.OR P2, PT, R4, R207, !P2 ;  /* 0x000000cf0400720c */ /* 0x000fe20005746670 */
[----:B------:R-:W-:Y:S01]  /*18340*/  IMAD.IADD R4, R205, 0x1, -R4 ;  /* 0x00000001cd047824 */ /* 0x000fe200078e0a04 */
[----:B------:R-:W-:-:S04]  /*18350*/  FMNMX.FTZ R102, R45, R102, !PT ;  /* 0x000000662d667209 */ /* 0x000fc80007810000 */
[----:B------:R-:W-:Y:S02]  /*18360*/  IABS R4, R4 ;  /* 0x0000000400047213 */ /* 0x000fe40000000000 */
[----:B------:R-:W-:Y:S02]  /*18370*/  FMNMX.FTZ R102, R41, R102, !PT ;  /* 0x0000006629667209 */ /* 0x000fe40007810000 */
[----:B------:R-:W-:Y:S02]  /*18380*/  I2FP.F32.S32 R4, R4 ;  /* 0x0000000400047245 */ /* 0x000fe40000201400 */
[----:B------:R-:W-:Y:S01]  /*18390*/  FMNMX.FTZ R102, R37, R102, !PT ;  /* 0x0000006625667209 */ /* 0x000fe20007810000 */
[-C--:B------:R-:W-:Y:S01]  /*183a0*/  FFMA.FTZ R6, R6, -R193.reuse, R219 ;  /* 0x800000c106067223 */ /* 0x080fe200000100db */
[----:B------:R-:W-:Y:S02]  /*183b0*/  IMAD.MOV.U32 R219, RZ, RZ, R51 ;  /* 0x000000ffffdb7224 */ /* 0x000fe400078e0033 */
[----:B------:R-:W-:Y:S01]  /*183c0*/  FFMA.FTZ R51, R4, -R193, R46 ;  /* 0x800000c104337223 */ /* 0x000fe2000001002e */
[----:B------:R-:W-:Y:S01]  /*183d0*/  FMNMX.FTZ R102, R25, R102, !PT ;  /* 0x0000006619667209 */ /* 0x000fe20007810000 */
[----:B------:R-:W-:Y:S01]  /*183e0*/  IMAD.IADD R4, R204, 0x1, -R3 ;  /* 0x00000001cc047824 */ /* 0x000fe200078e0a03 */
[----:B------:R-:W-:-:S02]  /*183f0*/  ISETP.GE.AND P0, PT, R3, R199, PT ;  /* 0x000000c70300720c */ /* 0x000fc40003f06270 */
[----:B------:R-:W-:Y:S02]  /*18400*/  FMNMX.FTZ R102, R23, R102, !PT ;  /* 0x0000006617667209 */ /* 0x000fe40007810000 */
[----:B------:R-:W-:Y:S02]  /*18410*/  IABS R4, R4 ;  /* 0x0000000400047213 */ /* 0x000fe40000000000 */
[----:B------:R-:W-:Y:S02]  /*18420*/  ISETP.GE.AND P1, PT, R3, R198, PT ;  /* 0x000000c60300720c */ /* 0x000fe40003f26270 */
[----:B-1----:R-:W-:Y:S01]  /*18430*/  FMNMX.FTZ R103, R5, R103, !PT ;  /* 0x0000006705677209 */ /* 0x002fe20007810000 */
[----:B------:R-:W-:Y:S01]  /*18440*/  IMAD.IADD R5, R205, 0x1, -R3 ;  /* 0x00000001cd057824 */ /* 0x000fe200078e0a03 */
[----:B------:R-:W-:Y:S02]  /*18450*/  FMNMX.FTZ R102, R20, R102, !PT ;  /* 0x0000006614667209 */ /* 0x000fe40007810000 */
[----:B------:R-:W-:-:S02]  /*18460*/  ISETP.GE.OR P6, PT, R3, R208, !P0 ;  /* 0x000000d00300720c */ /* 0x000fc400047c6670 */
[----:B------:R-:W-:Y:S01]  /*18470*/  ISETP.GE.OR P1, PT, R3, R207, !P1 ;  /* 0x000000cf0300720c */ /* 0x000fe20004f26670 */
[----:B------:R-:W-:Y:S01]  /*18480*/  IMAD.MOV.U32 R3, RZ, RZ, R4 ;  /* 0x000000ffff037224 */ /* 0x000fe200078e0004 */
[----:B------:R-:W-:Y:S02]  /*18490*/  FMNMX.FTZ R102, R17, R102, !PT ;  /* 0x0000006611667209 */ /* 0x000fe40007810000 */
[----:B------:R-:W-:Y:S02]  /*184a0*/  IABS R5, R5 ;  /* 0x0000000500057213 */ /* 0x000fe40000000000 */
[----:B------:R-:W-:Y:S02]  /*184b0*/  I2FP.F32.S32 R3, R3 ;  /* 0x0000000300037245 */ /* 0x000fe40000201400 */
[----:B------:R-:W-:Y:S01]  /*184c0*/  FMNMX.FTZ R102, R16, R102, !PT ;  /* 0x0000006610667209 */ /* 0x000fe20007810000 */
[----:B------:R-:W-:Y:S02]  /*184d0*/  IMAD.MOV.U32 R46, RZ, RZ, R5 ;  /* 0x000000ffff2e7224 */ /* 0x000fe400078e0005 */
[----:B------:R-:W-:Y:S01]  /*184e0*/  FFMA.FTZ R5, R3, -R193, R219 ;  /* 0x800000c103057223 */ /* 0x000fe200000100db */
[----:B------:R-:W-:-:S02]  /*184f0*/  FMNMX.FTZ R102, R15, R102, !PT ;  /* 0x000000660f667209 */ /* 0x000fc40007810000 */
[----:B------:R-:W-:Y:S02]  /*18500*/  FSETP.NEU.FTZ.AND P0, PT, R103, -INF , PT ;  /* 0xff8000006700780b */ /* 0x000fe40003f1d000 */
[----:B------:R-:W-:Y:S02]  /*18510*/  I2FP.F32.S32 R46, R46 ;  /* 0x0000002e002e7245 */ /* 0x000fe40000201400 */
[----:B------:R-:W-:Y:S01]  /*18520*/  FMNMX.FTZ R102, R14, R102, !PT ;  /* 0x000000660e667209 */ /* 0x000fe20007810000 */
[----:B------:R-:W-:-:S03]  /*18530*/  IMAD.MOV.U32 R190, RZ, RZ, R222 ;  /* 0x000000ffffbe7224 */ /* 0x000fc600078e00de */
[----:B------:R-:W-:Y:S01]  /*18540*/  FMNMX.FTZ R102, R13, R102, !PT ;  /* 0x000000660d667209 */ /* 0x000fe20007810000 */
[----:B------:R-:W-:Y:S02]  /*18550*/  IMAD.MOV.U32 R191, RZ, RZ, R223 ;  /* 0x000000ffffbf7224 */ /* 0x000fe400078e00df */
[----:B------:R-:W-:Y:S02]  /*18560*/  IMAD.MOV.U32 R219, RZ, RZ, R195 ;  /* 0x000000ffffdb7224 */ /* 0x000fe400078e00c3 */
[----:B------:R-:W-:Y:S02]  /*18570*/  IMAD.MOV.U32 R222, RZ, RZ, R106 ;  /* 0x000000ffffde7224 */ /* 0x000fe400078e006a */
[----:B------:R-:W-:Y:S01]  /*18580*/  IMAD.MOV.U32 R223, RZ, RZ, R105 ;  /* 0x000000ffffdf7224 */ /* 0x000fe200078e0069 */
        /* <DEDUP_REMOVED lines=10> */
[----:B------:R-:W4:Y:S01]  /*18630*/  LDL.LU R175, [R1+0x140] ;  /* 0x0001400001af7983 */ /* 0x000f220000300800 */
[----:B------:R-:W-:Y:S01]  /*18640*/  FSEL R4, R103, RZ, P0 ;  /* 0x000000ff67047208 */ /* 0x000fe20000000000 */
[----:B------:R-:W-:-:S02]  /*18650*/  IMAD.MOV.U32 R203, RZ, RZ, R181 ;  /* 0x000000ffffcb7224 */ /* 0x000fc400078e00b5 */
[----:B------:R-:W4:Y:S01]  /*18660*/  LDL R196, [R1+0x130] ;  /* 0x0001300001c47983 */ /* 0x000f220000100800 */
[----:B--2---:R-:W-:Y:S01]  /*18670*/  FFMA.FTZ R46, R46, -R193, R28 ;  /* 0x800000c12e2e7223 */ /* 0x004fe2000001001c */
[----:B------:R-:W-:Y:S02]  /*18680*/  IMAD.MOV.U32 R28, RZ, RZ, R29 ;  /* 0x000000ffff1c7224 */ /* 0x000fe400078e001d */
[----:B------:R-:W-:Y:S02]  /*18690*/  IMAD.MOV.U32 R29, RZ, RZ, R104 ;  /* 0x000000ffff1d7224 */ /* 0x000fe400078e0068 */
        /* <DEDUP_REMOVED lines=17> */
[----:B------:R-:W-:-:S02]  /*187b0*/  FFMA.FTZ R235, R7, R0, -R3 ;  /* 0x0000000007eb7223 */ /* 0x000fc40000010803 */
[----:B------:R-:W1:Y:S02]  /*187c0*/  SHFL.BFLY PT, R3, R102, 0x2, 0x1f ;  /* 0x0c401f0066037f89 */ /* 0x000e6400000e0000 */
[----:B-1----:R-:W-:-:S05]  /*187d0*/  FMNMX.FTZ R102, R102, R3, !PT ;  /* 0x0000000366667209 */ /* 0x002fca0007810000 */
[----:B------:R-:W1:Y:S01]  /*187e0*/  SHFL.BFLY PT, R3, R102, 0x1, 0x1f ;  /* 0x0c201f0066037f89 */ /* 0x000e6200000e0000 */
[----:B------:R-:W-:Y:S01]  /*187f0*/  FADD.FTZ R52, R218, -R4 ;  /* 0x80000004da347221 */ /* 0x000fe20000010000 */
        /* <DEDUP_REMOVED lines=37> */
[----:B------:R1:W-:Y:S03]  /*18a50*/  MUFU.EX2 R41, R4 ;  /* 0x0000000400297308 */ /* 0x0003e60000000800 */
[----:B-1----:R-:W-:-:S05]  /*18a60*/  FMNMX.FTZ R4, R24, R3, !PT ;  /* 0x0000000318047209 */ /* 0x002fca0007810000 */
[----:B------:R-:W1:Y:S01]  /*18a70*/  MUFU.EX2 R3, R9 ;  /* 0x0000000900037308 */ /* 0x000e620000000800 */
[----:B------:R-:W-:Y:S01]  /*18a80*/  STL [R1+0x238], R102 ;  /* 0x0002386601007387 */ /* 0x000fe20000100800 */
[-C--:B-1----:R-:W-:Y:S01]  /*18a90*/  FMUL.FTZ R240, R168, R3.reuse ;  /* 0x00000003a8f07220 */ /* 0x082fe20000410000 */
[-C--:B------:R-:W-:Y:S01]  /*18aa0*/  FMUL.FTZ R241, R169, R3.reuse ;  /* 0x00000003a9f17220 */ /* 0x080fe20000410000 */
[-C--:B------:R-:W-:Y:S01]  /*18ab0*/  FMUL.FTZ R248, R164, R3.reuse ;  /* 0x00000003a4f87220 */ /* 0x080fe20000410000 */
[-C--:B------:R-:W-:Y:S02]  /*18ac0*/  FMUL.FTZ R249, R165, R3.reuse ;  /* 0x00000003a5f97220 */ /* 0x080fe40000410000 */
[----:B------:R-:W-:Y:S01]  /*18ad0*/  STL [R1+0x23c], R240 ;  /* 0x00023cf001007387 */ /* 0x000fe20000100800 */
[----:B------:R-:W-:-:S03]  /*18ae0*/  FMUL.FTZ R9, R160, R3 ;  /* 0x00000003a0097220 */ /* 0x000fc60000410000 */
[----:B------:R-:W-:Y:S04]  /*18af0*/  STL [R1+0x240], R241 ;  /* 0x000240f101007387 */ /* 0x000fe80000100800 */
[----:B------:R1:W-:Y:S04]  /*18b00*/  STL [R1+0x244], R248 ;  /* 0x000244f801007387 */ /* 0x0003e80000100800 */
[----:B------:R-:W-:Y:S01]  /*18b10*/  STL [R1+0x248], R249 ;  /* 0x000248f901007387 */ /* 0x000fe20000100800 */
[----:B-1----:R-:W-:-:S05]  /*18b20*/  FMUL.FTZ R248, R161, R3 ;  /* 0x00000003a1f87220 */ /* 0x002fca0000410000 */
[----:B------:R1:W-:Y:S04]  /*18b30*/  STL [R1+0x250], R248 ;  /* 0x000250f801007387 */ /* 0x0003e80000100800 */
[----:B------:R2:W-:Y:S01]  /*18b40*/  STL [R1+0x20], R9 ;  /* 0x0000200901007387 */ /* 0x0005e20000100800 */
        /* <DEDUP_REMOVED lines=9> */
[----:B------:R-:W-:-:S04]  /*18be0*/  LOP3.LUT P3, RZ, R2, 0x100, RZ, 0xc0, !PT ;  /* 0x0000010002ff7812 */ /* 0x000fc8000786c0ff */
[----:B------:R-:W-:Y:S02]  /*18bf0*/  FSEL R8, R43, -INF , !P3 ;  /* 0xff8000002b087808 */ /* 0x000fe40005800000 */
[----:B------:R-:W-:Y:S02]  /*18c00*/  FSEL R7, R26, -INF , !P4 ;  /* 0xff8000001a077808 */ /* 0x000fe40006000000 */
[----:B------:R-:W-:Y:S02]  /*18c10*/  FMNMX.FTZ R4, R8, R4, !PT ;  /* 0x0000000408047209 */ /* 0x000fe40007810000 */
[----:B------:R-:W-:Y:S02]  /*18c20*/  FSEL R6, R6, -INF , !P5 ;  /* 0xff80000006067808 */ /* 0x000fe40006800000 */
[----:B------:R-:W-:Y:S02]  /*18c30*/  FMNMX.FTZ R4, R7, R4, !PT ;  /* 0x0000000407047209 */ /* 0x000fe40007810000 */
[----:B------:R-:W-:-:S02]  /*18c40*/  FSEL R5, R5, -INF , !P6 ;  /* 0xff80000005057808 */ /* 0x000fc40007000000 */
[----:B------:R-:W-:Y:S01]  /*18c50*/  FMNMX.FTZ R4, R6, R4, !PT ;  /* 0x0000000406047209 */ /* 0x000fe20007810000 */
[----:B----4-:R-:W-:-:S03]  /*18c60*/  FFMA.FTZ R177, R175, R3, R41 ;  /* 0x00000003afb17223 */ /* 0x010fc60000010029 */
[----:B------:R-:W-:Y:S01]  /*18c70*/  FMNMX.FTZ R4, R5, R4, !PT ;  /* 0x0000000405047209 */ /* 0x000fe20007810000 */
        /* <DEDUP_REMOVED lines=17> */
[----:B------:R-:W-:-:S02]  /*18d90*/  FMUL.FTZ R173, R97, R3 ;  /* 0x0000000361ad7220 */ /* 0x000fc40000410000 */
[----:B------:R-:W1:Y:S02]  /*18da0*/  SHFL.BFLY PT, R3, R4, 0x2, 0x1f ;  /* 0x0c401f0004037f89 */ /* 0x000e6400000e0000 */
[----:B-1----:R-:W-:-:S05]  /*18db0*/  FMNMX.FTZ R3, R4, R3, !PT ;  /* 0x0000000304037209 */ /* 0x002fca0007810000 */
[----:B------:R-:W1:Y:S01]  /*18dc0*/  SHFL.BFLY PT, R4, R3, 0x1, 0x1f ;  /* 0x0c201f0003047f89 */ /* 0x000e6200000e0000 */
[C---:B------:R-:W-:Y:S02]  /*18dd0*/  LOP3.LUT P3, RZ, R2.reuse, 0x10, RZ, 0xc0, !PT ;  /* 0x0000001002ff7812 */ /* 0x040fe4000786c0ff */
[C---:B------:R-:W-:Y:S02]  /*18de0*/  LOP3.LUT P4, RZ, R2.reuse, 0x8, RZ, 0xc0, !PT ;  /* 0x0000000802ff7812 */ /* 0x040fe4000788c0ff */
[C---:B------:R-:W-:Y:S02]  /*18df0*/  LOP3.LUT P5, RZ, R2.reuse, 0x4, RZ, 0xc0, !PT ;  /* 0x0000000402ff7812 */ /* 0x040fe400078ac0ff */
[----:B------:R-:W-:Y:S02]  /*18e00*/  LOP3.LUT P6, RZ, R2, 0x2, RZ, 0xc0, !PT ;  /* 0x0000000202ff7812 */ /* 0x000fe400078cc0ff */
[----:B-1----:R-:W-:-:S04]  /*18e10*/  FMNMX.FTZ R101, R3, R4, !PT ;  /* 0x0000000403657209 */ /* 0x002fc80007810000 */
[----:B------:R-:W-:-:S04]  /*18e20*/  FSETP.NEU.FTZ.AND P0, PT, R101, -INF , PT ;  /* 0xff8000006500780b */ /* 0x000fc80003f1d000 */
[----:B------:R-:W-:-:S05]  /*18e30*/  FSEL R3, R101, RZ, P0 ;  /* 0x000000ff65037208 */ /* 0x000fca0000000000 */
[----:B------:R-:W-:Y:S01]  /*18e40*/  FADD.FTZ R9, R247, -R3 ;  /* 0x80000003f7097221 */ /* 0x000fe20000010000 */
[----:B------:R-:W-:Y:S01]  /*18e50*/  FMUL.FTZ R3, R0, R101 ;  /* 0x0000006500037220 */ /* 0x000fe20000410000 */
[----:B------:R-:W-:Y:S02]  /*18e60*/  FSEL R23, R217, -INF , !P3 ;  /* 0xff800000d9177808 */ /* 0x000fe40005800000 */
[----:B------:R-:W-:Y:S02]  /*18e70*/  FSEL R22, R214, -INF , !P4 ;  /* 0xff800000d6167808 */ /* 0x000fe40006000000 */
[----:B------:R-:W-:Y:S02]  /*18e80*/  FSEL R3, R3, RZ, P0 ;  /* 0x000000ff03037208 */ /* 0x000fe40000000000 */
[----:B------:R-:W-:Y:S02]  /*18e90*/  FSEL R21, R194, -INF , !P5 ;  /* 0xff800000c2157808 */ /* 0x000fe40006800000 */
[----:B------:R-:W-:-:S02]  /*18ea0*/  FSEL R20, R182, -INF , !P6 ;  /* 0xff800000b6147808 */ /* 0x000fc40007000000 */
[C---:B------:R-:W-:Y:S02]  /*18eb0*/  LOP3.LUT P0, RZ, R2.reuse, 0x1, RZ, 0xc0, !PT ;  /* 0x0000000102ff7812 */ /* 0x040fe4000780c0ff */
[C---:B------:R-:W-:Y:S02]  /*18ec0*/  LOP3.LUT P3, RZ, R2.reuse, 0x1000, RZ, 0xc0, !PT ;  /* 0x0000100002ff7812 */ /* 0x040fe4000786c0ff */
        /* <DEDUP_REMOVED lines=12> */
[----:B------:R-:W-:Y:S01]  /*18f90*/  FMNMX.FTZ R2, R20, R2, !PT ;  /* 0x0000000214027209 */ /* 0x000fe20007810000 */
        /* <DEDUP_REMOVED lines=16> */
[----:B------:R-:W-:Y:S01]  /*190a0*/  FSEL R19, R176, -INF , !P6 ;  /* 0xff800000b0137808 */ /* 0x000fe20007000000 */
[----:B------:R-:W-:Y:S01]  /*190b0*/  FMUL.FTZ R3, R0, R9 ;  /* 0x0000000900037220 */ /* 0x000fe20000410000 */
[----:B------:R-:W-:-:S02]  /*190c0*/  FMNMX.FTZ R2, R16, R2, !PT ;  /* 0x0000000210027209 */ /* 0x000fc40007810000 */
[----:B------:R-:W-:Y:S02]  /*190d0*/  FSEL R18, R100, -INF , !P5 ;  /* 0xff80000064127808 */ /* 0x000fe40006800000 */
[----:B------:R-:W-:Y:S01]  /*190e0*/  FMNMX.FTZ R2, R19, R2, !PT ;  /* 0x0000000213027209 */ /* 0x000fe20007810000 */
[----:B------:R-:W-:Y:S01]  /*190f0*/  MUFU.EX2 R4, R4 ;  /* 0x0000000400047308 */ /* 0x000fe20000000800 */
[----:B------:R-:W-:Y:S02]  /*19100*/  FSEL R17, R64, -INF , !P4 ;  /* 0xff80000040117808 */ /* 0x000fe40006000000 */
[----:B------:R-:W-:-:S05]  /*19110*/  FMNMX.FTZ R5, R18, R2, !PT ;  /* 0x0000000212057209 */ /* 0x000fca0007810000 */
[----:B------:R-:W-:Y:S01]  /*19120*/  MUFU.EX2 R3, R3 ;  /* 0x0000000300037308 */ /* 0x000fe20000000800 */
[----:B------:R-:W-:Y:S02]  /*19130*/  FSEL R26, R55, -INF , !P3 ;  /* 0xff800000371a7808 */ /* 0x000fe40005800000 */
[----:B------:R-:W-:-:S05]  /*19140*/  FMNMX.FTZ R5, R17, R5, !PT ;  /* 0x0000000511057209 */ /* 0x000fca0007810000 */
[----:B------:R-:W1:Y:S01]  /*19150*/  MUFU.EX2 R2, R10 ;  /* 0x0000000a00027308 */ /* 0x000e620000000800 */
[----:B------:R-:W-:Y:S02]  /*19160*/  FSEL R25, R51, -INF , !P2 ;  /* 0xff80000033197808 */ /* 0x000fe40005000000 */
[----:B------:R-:W-:Y:S02]  /*19170*/  FMNMX.FTZ R5, R26, R5, !PT ;  /* 0x000000051a057209 */ /* 0x000fe40007810000 */
[----:B------:R-:W-:Y:S02]  /*19180*/  FSEL R24, R46, -INF , !P1 ;  /* 0xff8000002e187808 */ /* 0x000fe40004800000 */
[----:B------:R-:W-:-:S04]  /*19190*/  FMNMX.FTZ R5, R25, R5, !PT ;  /* 0x0000000519057209 */ /* 0x000fc80007810000 */
[----:B------:R-:W-:Y:S02]  /*191a0*/  FMNMX.FTZ R5, R24, R5, !PT ;  /* 0x0000000518057209 */ /* 0x000fe40007810000 */
[----:B-1----:R-:W-:Y:S01]  /*191b0*/  F2FP.F16.F32.PACK_AB R55, R2, R4 ;  /* 0x000000040237723e */ /* 0x002fe200000000ff */
[----:B------:R-:W-:Y:S01]  /*191c0*/  STL [R1+0x24c], R102 ;  /* 0x00024c6601007387 */ /* 0x000fe20000100800 */
[----:B--2---:R-:W-:-:S04]  /*191d0*/  FFMA.FTZ R6, R242, R3, R4 ;  /* 0x00000003f2067223 */ /* 0x004fc80000010004 */
[----:B------:R-:W-:Y:S02]  /*191e0*/  FADD.FTZ R27, R2, R6 ;  /* 0x00000006021b7221 */ /* 0x000fe40000010000 */
[----:B------:R-:W1:Y:S02]  /*191f0*/  SHFL.BFLY PT, R2, R5, 0x2, 0x1f ;  /* 0x0c401f0005027f89 */ /* 0x000e6400000e0000 */
[----:B-1----:R-:W-:-:S05]  /*19200*/  FMNMX.FTZ R2, R5, R2, !PT ;  /* 0x0000000205027209 */ /* 0x002fca0007810000 */
[----:B------:R-:W1:Y:S01]  /*19210*/  SHFL.BFLY PT, R4, R2, 0x1, 0x1f ;  /* 0x0c201f0002047f89 */ /* 0x000e6200000e0000 */
[----:B------:R-:W-:-:S03]  /*19220*/  IMAD.MOV.U32 R63, RZ, RZ, R189 ;  /* 0x000000ffff3f7224 */ /* 0x000fc600078e00bd */
[----:B------:R-:W-:Y:S04]  /*19230*/  STL [R1+0x254], R103 ;  /* 0x0002546701007387 */ /* 0x000fe80000100800 */
[----:B------:R-:W-:Y:S04]  /*19240*/  STL [R1+0x258], R207 ;  /* 0x000258cf01007387 */ /* 0x000fe80000100800 */
[----:B------:R-:W2:Y:S01]  /*19250*/  LDL.LU R189, [R1] ;  /* 0x0000000001bd7983 */ /* 0x000ea20000300800 */
[----:B-1----:R-:W-:-:S04]  /*19260*/  FMNMX.FTZ R100, R2, R4, !PT ;  /* 0x0000000402647209 */ /* 0x002fc80007810000 */
[----:B------:R-:W-:-:S04]  /*19270*/  FSETP.NEU.FTZ.AND P0, PT, R100, -INF , PT ;  /* 0xff8000006400780b */ /* 0x000fc80003f1d000 */
[----:B------:R-:W-:-:S05]  /*19280*/  FSEL R2, R100, RZ, P0 ;  /* 0x000000ff64027208 */ /* 0x000fca0000000000 */
[----:B------:R-:W-:Y:S01]  /*19290*/  FADD.FTZ R5, R252, -R2 ;  /* 0x80000002fc057221 */ /* 0x000fe20000010000 */
[----:B------:R-:W-:-:S05]  /*192a0*/  FMUL.FTZ R2, R0, R100 ;  /* 0x0000006400027220 */ /* 0x000fca0000410000 */
[----:B------:R-:W-:-:S05]  /*192b0*/  FSEL R2, R2, RZ, P0 ;  /* 0x000000ff02027208 */ /* 0x000fca0000000000 */
[----:B------:R-:W-:-:S04]  /*192c0*/  FFMA.FTZ R4, R180, R0, -R2 ;  /* 0x00000000b4047223 */ /* 0x000fc80000010802 */
[----:B------:R1:W-:Y:S01]  /*192d0*/  MUFU.EX2 R9, R4 ;  /* 0x0000000400097308 */ /* 0x0003e20000000800 */
[----:B------:R-:W-:Y:S02]  /*192e0*/  IMAD.MOV.U32 R250, RZ, RZ, R190 ;  /* 0x000000fffffa7224 */ /* 0x000fe400078e00be */
[----:B-1----:R-:W-:-:S05]  /*192f0*/  FFMA.FTZ R4, R107, R0, -R2 ;  /* 0x000000006b047223 */ /* 0x002fca0000010802 */
[----:B------:R1:W-:Y:S01]  /*19300*/  MUFU.EX2 R8, R4 ;  /* 0x0000000400087308 */ /* 0x0003e20000000800 */
[----:B------:R-:W-:Y:S02]  /*19310*/  IMAD.MOV.U32 R251, RZ, RZ, R191 ;  /* 0x000000fffffb7224 */ /* 0x000fe400078e00bf */
[----:B------:R-:W-:Y:S02]  /*19320*/  IMAD.MOV.U32 R190, RZ, RZ, R32 ;  /* 0x000000ffffbe7224 */ /* 0x000fe400078e0020 */
[----:B------:R-:W-:Y:S02]  /*19330*/  IMAD.MOV.U32 R191, RZ, RZ, R33 ;  /* 0x000000ffffbf7224 */ /* 0x000fe400078e0021 */
[----:B-1----:R-:W-:Y:S01]  /*19340*/  FMUL.FTZ R4, R0, R5 ;  /* 0x0000000500047220 */ /* 0x002fe20000410000 */
[----:B------:R-:W-:Y:S01]  /*19350*/  FFMA.FTZ R5, R62, R0, -R2 ;  /* 0x000000003e057223 */ /* 0x000fe20000010802 */
[----:B------:R-:W-:Y:S02]  /*19360*/  IMAD.MOV.U32 R62, RZ, RZ, R203 ;  /* 0x000000ffff3e7224 */ /* 0x000fe400078e00cb */
[----:B------:R-:W3:Y:S04]  /*19370*/  LDL.LU R203, [R1+0x14c] ;  /* 0x00014c0001cb7983 */ /* 0x000ee80000300800 */
[----:B------:R-:W4:Y:S01]  /*19380*/  LDL.LU.64 R32, [R1+0x80] ;  /* 0x0000800001207983 */ /* 0x000f220000300a00 */
[----:B------:R-:W-:-:S02]  /*19390*/  IMAD.MOV.U32 R208, RZ, RZ, R30 ;  /* 0x000000ffffd07224 */ /* 0x000fc400078e001e */
[----:B------:R-:W-:Y:S02]  /*193a0*/  IMAD.MOV.U32 R209, RZ, RZ, R31 ;  /* 0x000000ffffd17224 */ /* 0x000fe400078e001f */
[----:B------:R-:W4:Y:S01]  /*193b0*/  LDL.LU.64 R30, [R1+0x160] ;  /* 0x00016000011e7983 */ /* 0x000f220000300a00 */
[----:B------:R-:W-:Y:S01]  /*193c0*/  MUFU.EX2 R4, R4 ;  /* 0x0000000400047308 */ /* 0x000fe20000000800 */
[-CC-:B------:R-:W-:Y:S01]  /*193d0*/  FFMA.FTZ R7, R67, R0.reuse, -R2.reuse ;  /* 0x0000000043077223 */ /* 0x180fe20000010802 */
[----:B------:R-:W-:-:S06]  /*193e0*/  FFMA.FTZ R6, R65, R0, -R2 ;  /* 0x0000000041067223 */ /* 0x000fcc0000010802 */
[----:B------:R-:W1:Y:S08]  /*193f0*/  MUFU.EX2 R15, R11 ;  /* 0x0000000b000f7308 */ /* 0x000e700000000800 */
[----:B------:R-:W1:Y:S08]  /*19400*/  MUFU.EX2 R14, R14 ;  /* 0x0000000e000e7308 */ /* 0x000e700000000800 */
[----:B------:R-:W-:Y:S01]  /*19410*/  MUFU.EX2 R7, R7 ;  /* 0x0000000700077308 */ /* 0x000fe20000000800 */
[-CC-:B------:R-:W-:Y:S01]  /*19420*/  FFMA.FTZ R23, R23, R0.reuse, -R2.reuse ;  /* 0x0000000017177223 */ /* 0x180fe20000010802 */
[-CC-:B------:R-:W-:Y:S01]  /*19430*/  FFMA.FTZ R22, R22, R0.reuse, -R2.reuse ;  /* 0x0000000016167223 */ /* 0x180fe20000010802 */
[----:B------:R-:W-:-:S05]  /*19440*/  FFMA.FTZ R21, R21, R0, -R2 ;  /* 0x0000000015157223 */ /* 0x000fca0000010802 */
[----:B------:R-:W1:Y:S01]  /*19450*/  MUFU.EX2 R13, R13 ;  /* 0x0000000d000d7308 */ /* 0x000e620000000800 */
[-CC-:B------:R-:W-:Y:S01]  /*19460*/  FFMA.FTZ R38, R19, R0.reuse, -R2.reuse ;  /* 0x0000000013267223 */ /* 0x180fe20000010802 */
[-CC-:B------:R-:W-:Y:S01]  /*19470*/  FFMA.FTZ R39, R18, R0.reuse, -R2.reuse ;  /* 0x0000000012277223 */ /* 0x180fe20000010802 */
[-CC-:B------:R-:W-:Y:S01]  /*19480*/  FFMA.FTZ R43, R17, R0.reuse, -R2.reuse ;  /* 0x00000000112b7223 */ /* 0x180fe20000010802 */
[----:B------:R-:W-:-:S04]  /*19490*/  FFMA.FTZ R26, R26, R0, -R2 ;  /* 0x000000001a1a7223 */ /* 0x000fc80000010802 */
[----:B------:R-:W1:Y:S01]  /*194a0*/  MUFU.EX2 R6, R6 ;  /* 0x0000000600067308 */ /* 0x000e620000000800 */
[-CC-:B------:R-:W-:Y:S01]  /*194b0*/  FFMA.FTZ R44, R25, R0.reuse, -R2.reuse ;  /* 0x00000000192c7223 */ /* 0x180fe20000010802 */
[----:B------:R-:W-:Y:S01]  /*194c0*/  FFMA.FTZ R45, R24, R0, -R2 ;  /* 0x00000000182d7223 */ /* 0x000fe20000010802 */
[----:B------:R-:W-:-:S05]  /*194d0*/  FMUL.FTZ R59, R0, R52 ;  /* 0x00000034003b7220 */ /* 0x000fca0000410000 */
[----:B------:R-:W1:Y:S08]  /*194e0*/  MUFU.EX2 R12, R12 ;  /* 0x0000000c000c7308 */ /* 0x000e700000000800 */
[----:B------:R1:W-:Y:S08]  /*194f0*/  MUFU.EX2 R11, R36 ;  /* 0x00000024000b7308 */ /* 0x0003f00000000800 */
[----:B------:R1:W-:Y:S08]  /*19500*/  MUFU.EX2 R10, R37 ;  /* 0x00000025000a7308 */ /* 0x0003f00000000800 */
[----:B------:R-:W-:Y:S01]  /*19510*/  MUFU.EX2 R5, R5 ;  /* 0x0000000500057308 */ /* 0x000fe20000000800 */
[-CC-:B-1----:R-:W-:Y:S01]  /*19520*/  FFMA.FTZ R36, R16, R0.reuse, -R2.reuse ;  /* 0x0000000010247223 */ /* 0x182fe20000010802 */
[----:B------:R-:W-:-:S06]  /*19530*/  FFMA.FTZ R37, R20, R0, -R2 ;  /* 0x0000000014257223 */ /* 0x000fcc0000010802 */
[----:B------:R-:W1:Y:S01]  /*19540*/  MUFU.EX2 R16, R23 ;  /* 0x0000001700107308 */ /* 0x000e620000000800 */
[----:B------:R-:W-:-:S04]  /*19550*/  FADD.FTZ R2, R15, R27 ;  /* 0x0000001b0f027221 */ /* 0x000fc80000010000 */
[----:B------:R-:W-:-:S04]  /*19560*/  FADD.FTZ R2, R14, R2 ;  /* 0x000000020e027221 */ /* 0x000fc80000010000 */
[----:B------:R-:W-:Y:S01]  /*19570*/  FADD.FTZ R2, R13, R2 ;  /* 0x000000020d027221 */ /* 0x000fe20000010000 */
[----:B------:R-:W-:-:S03]  /*19580*/  F2FP.F16.F32.PACK_AB R153, R6, R7 ;  /* 0x000000070699723e */ /* 0x000fc600000000ff */
[----:B------:R-:W-:Y:S01]  /*19590*/  FADD.FTZ R2, R12, R2 ;  /* 0x000000020c027221 */ /* 0x000fe20000010000 */
[----:B------:R-:W-:Y:S02]  /*195a0*/  F2FP.F16.F32.PACK_AB R152, R8, R9 ;  /* 0x000000090898723e */ /* 0x000fe400000000ff */
[----:B-1----:R-:W-:Y:S02]  /*195b0*/  F2FP.F16.F32.PACK_AB R164, R16, R5 ;  /* 0x0000000510a4723e */ /* 0x002fe400000000ff */
[----:B------:R-:W-:Y:S01]  /*195c0*/  F2FP.F16.F32.PACK_AB R52, R12, R13 ;  /* 0x0000000d0c34723e */ /* 0x000fe200000000ff */
[----:B------:R-:W-:Y:S01]  /*195d0*/  IMAD.MOV.U32 R217, RZ, RZ, R175 ;  /* 0x000000ffffd97224 */ /* 0x000fe200078e00af */
[----:B------:R-:W-:Y:S01]  /*195e0*/  F2FP.F16.F32.PACK_AB R51, R10, R11 ;  /* 0x0000000b0a33723e */ /* 0x000fe200000000ff */
[----:B--2---:R-:W-:-:S04]  /*195f0*/  FFMA.FTZ R0, R189, R4, R9 ;  /* 0x00000004bd007223 */ /* 0x004fc80000010009 */
[----:B------:R-:W-:-:S04]  /*19600*/  FADD.FTZ R0, R8, R0 ;  /* 0x0000000008007221 */ /* 0x000fc80000010000 */
[----:B------:R-:W-:-:S04]  /*19610*/  FADD.FTZ R0, R7, R0 ;  /* 0x0000000007007221 */ /* 0x000fc80000010000 */
[----:B------:R-:W-:Y:S01]  /*19620*/  FADD.FTZ R0, R6, R0 ;  /* 0x0000000006007221 */ /* 0x000fe20000010000 */
[----:B------:R-:W-:-:S03]  /*19630*/  FADD.FTZ R6, R11, R2 ;  /* 0x000000020b067221 */ /* 0x000fc60000010000 */
[----:B------:R-:W-:Y:S01]  /*19640*/  FADD.FTZ R0, R5, R0 ;  /* 0x0000000005007221 */ /* 0x000fe20000010000 */
[----:B------:R-:W1:Y:S03]  /*19650*/  MUFU.EX2 R8, R22 ;  /* 0x0000001600087308 */ /* 0x000e660000000800 */
[----:B------:R-:W-:-:S05]  /*19660*/  FADD.FTZ R2, R16, R0 ;  /* 0x0000000010027221 */ /* 0x000fca0000010000 */
[----:B------:R-:W2:Y:S01]  /*19670*/  MUFU.EX2 R7, R21 ;  /* 0x0000001500077308 */ /* 0x000ea20000000800 */
[----:B------:R-:W-:Y:S01]  /*19680*/  FADD.FTZ R20, R10, R6 ;  /* 0x000000060a147221 */ /* 0x000fe20000010000 */
[----:B-1----:R-:W-:-:S04]  /*19690*/  FADD.FTZ R2, R8, R2 ;  /* 0x0000000208027221 */ /* 0x002fc80000010000 */
[C---:B--2---:R-:W-:Y:S01]  /*196a0*/  FADD.FTZ R18, R7.reuse, R2 ;  /* 0x0000000207127221 */ /* 0x044fe20000010000 */
[----:B------:R-:W-:Y:S01]  /*196b0*/  F2FP.F16.F32.PACK_AB R176, R7, R8 ;  /* 0x0000000807b0723e */ /* 0x000fe200000000ff */
[----:B---3--:R-:W-:-:S05]  /*196c0*/  VIADD R0, R203, 0xffffffff ;  /* 0xffffffffcb007836 */ /* 0x008fca0000000000 */
[----:B------:R-:W-:-:S04]  /*196d0*/  LOP3.LUT R214, R209, R0, RZ, 0x3c, !PT ;  /* 0x00000000d1d67212 */ /* 0x000fc800078e3cff */
[----:B----4-:R-:W-:-:S05]  /*196e0*/  LOP3.LUT R0, R214, R33, RZ, 0x3c, !PT ;  /* 0x00000021d6007212 */ /* 0x010fca00078e3cff */
[----:B------:R-:W-:-:S05]  /*196f0*/  IMAD.WIDE.U32 R16, R0, -0x326172a9, RZ ;  /* 0xcd9e8d5700107825 */ /* 0x000fca00078e00ff */
[----:B------:R-:W-:Y:S02]  /*19700*/  LOP3.LUT R0, R17, R218, R30, 0x96, !PT ;  /* 0x000000da11007212 */ /* 0x000fe400078e961e */
[----:B------:R-:W-:-:S03]  /*19710*/  LOP3.LUT R2, R221, R196, R16, 0x96, !PT ;  /* 0x000000c4dd027212 */ /* 0x000fc600078e9610 */
[----:B------:R-:W-:-:S04]  /*19720*/  IMAD.WIDE.U32 R6, R0, -0x2daee0ad, RZ ;  /* 0xd2511f5300067825 */ /* 0x000fc800078e00ff */
[----:B------:R-:W-:Y:S01]  /*19730*/  IMAD.WIDE.U32 R8, R2, -0x2daee0ad, RZ ;  /* 0xd2511f5302087825 */ /* 0x000fe200078e00ff */
[----:B------:R-:W-:-:S05]  /*19740*/  LOP3.LUT R0, R7, R28, R250, 0x96, !PT ;  /* 0x0000001c07007212 */ /* 0x000fca00078e96fa */
        /* <DEDUP_REMOVED lines=27> */
[--C-:B------:R-:W-:Y:S02]  /*19900*/  SHF.R.U32.HI R5, RZ, 0x10, R6.reuse ;  /* 0x00000010ff057819 */ /* 0x100fe40000011606 */
[----:B------:R-:W-:Y:S02]  /*19910*/  ISETP.GE.U32.AND P2, PT, R192, R0, PT ;  /* 0x00000000c000720c */ /* 0x000fe40003f46070 */
[----:B------:R-:W-:Y:S02]  /*19920*/  LOP3.LUT R23, R6, 0xffff, RZ, 0xc0, !PT ;  /* 0x0000ffff06177812 */ /* 0x000fe400078ec0ff */
[----:B------:R-:W-:Y:S01]  /*19930*/  SHF.R.U32.HI R0, RZ, 0x18, R6 ;  /* 0x00000018ff007819 */ /* 0x000fe20000011606 */
[----:B------:R-:W-:Y:S01]  /*19940*/  IMAD.WIDE.U32 R6, R10, -0x2daee0ad, RZ ;  /* 0xd2511f530a067825 */ /* 0x000fe200078e00ff */
[----:B------:R-:W-:Y:S01]  /*19950*/  LOP3.LUT R5, R5, 0xff, RZ, 0xc0, !PT ;  /* 0x000000ff05057812 */ /* 0x000fe200078ec0ff */
[----:B------:R-:W3:Y:S01]  /*19960*/  MUFU.EX2 R22, R37 ;  /* 0x0000002500167308 */ /* 0x000ee20000000800 */
[----:B------:R-:W-:-:S02]  /*19970*/  ISETP.GE.U32.AND P1, PT, R192, R0, PT ;  /* 0x00000000c000720c */ /* 0x000fc40003f26070 */
[----:B------:R-:W-:Y:S02]  /*19980*/  F2FP.F16.F32.PACK_AB R46, R14, R15 ;  /* 0x0000000f0e2e723e */ /* 0x000fe400000000ff */
[----:B------:R-:W-:Y:S02]  /*19990*/  LOP3.LUT R0, R7, R246, R12, 0x96, !PT ;  /* 0x000000f607007212 */ /* 0x000fe400078e960c */
[C---:B------:R-:W-:Y:S01]  /*199a0*/  LOP3.LUT R21, R6.reuse, 0xff, RZ, 0xc0, !PT ;  /* 0x000000ff06157812 */ /* 0x040fe200078ec0ff */
[----:B------:R-:W-:Y:S01]  /*199b0*/  MUFU.EX2 R15, R54 ;  /* 0x00000036000f7308 */ /* 0x000fe20000000800 */
[----:B------:R-:W-:Y:S02]  /*199c0*/  LOP3.LUT R25, R6, 0xffff, RZ, 0xc0, !PT ;  /* 0x0000ffff06197812 */ /* 0x000fe400078ec0ff */
[--C-:B------:R-:W-:Y:S02]  /*199d0*/  SHF.R.U32.HI R24, RZ, 0x10, R6.reuse ;  /* 0x00000010ff187819 */ /* 0x100fe40000011606 */
[----:B------:R-:W-:Y:S01]  /*199e0*/  SHF.R.U32.HI R19, RZ, 0x18, R6 ;  /* 0x00000018ff137819 */ /* 0x000fe20000011606 */
[----:B-1----:R-:W-:Y:S01]  /*199f0*/  FADD.FTZ R6, R9, R20 ;  /* 0x0000001409067221 */ /* 0x002fe20000010000 */
[----:B------:R-:W-:Y:S01]  /*19a00*/  ISETP.GE.U32.AND P6, PT, R192, R5, PT ;  /* 0x00000005c000720c */ /* 0x000fe20003fc6070 */
[----:B------:R-:W-:Y:S01]  /*19a10*/  MUFU.EX2 R8, R36 ;  /* 0x0000002400087308 */ /* 0x000fe20000000800 */
[C---:B--2---:R-:W-:Y:S01]  /*19a20*/  F2FP.F16.F32.PACK_AB R9, R2.reuse, R9 ;  /* 0x000000090209723e */ /* 0x044fe200000000ff */
[----:B------:R-:W-:-:S06]  /*19a30*/  FADD.FTZ R10, R2, R6 ;  /* 0x00000006020a7221 */ /* 0x000fcc0000010000 */
[----:B------:R-:W1:Y:S08]  /*19a40*/  MUFU.EX2 R12, R56 ;  /* 0x00000038000c7308 */ /* 0x000e700000000800 */
[----:B------:R-:W2:Y:S08]  /*19a50*/  MUFU.EX2 R5, R47 ;  /* 0x0000002f00057308 */ /* 0x000eb00000000800 */
[----:B------:R-:W4:Y:S01]  /*19a60*/  MUFU.EX2 R2, R48 ;  /* 0x0000003000027308 */ /* 0x000f220000000800 */
[----:B---3--:R-:W-:Y:S01]  /*19a70*/  FADD.FTZ R6, R22, R18 ;  /* 0x0000001216067221 */ /* 0x008fe20000010000 */
[----:B-1----:R-:W-:-:S03]  /*19a80*/  F2FP.F16.F32.PACK_AB R7, R12, R15 ;  /* 0x0000000f0c07723e */ /* 0x002fc600000000ff */
[C---:B------:R-:W-:Y:S01]  /*19a90*/  FADD.FTZ R18, R8.reuse, R6 ;  /* 0x0000000608127221 */ /* 0x040fe20000010000 */
[----:B------:R-:W-:Y:S01]  /*19aa0*/  F2FP.F16.F32.PACK_AB R169, R8, R22 ;  /* 0x0000001608a9723e */ /* 0x000fe200000000ff */
[----:B--2---:R-:W-:Y:S01]  /*19ab0*/  FADD.FTZ R6, R5, R10 ;  /* 0x0000000a05067221 */ /* 0x004fe20000010000 */
[----:B------:R1:W-:Y:S08]  /*19ac0*/  MUFU.EX2 R11, R105 ;  /* 0x00000069000b7308 */ /* 0x0003f00000000800 */
[----:B------:R2:W-:Y:S01]  /*19ad0*/  MUFU.EX2 R14, R106 ;  /* 0x0000006a000e7308 */ /* 0x0005e20000000800 */
[----:B----4-:R-:W-:-:S02]  /*19ae0*/  F2FP.F16.F32.PACK_AB R22, R2, R5 ;  /* 0x000000050216723e */ /* 0x010fc400000000ff */
[----:B-1----:R-:W-:-:S05]  /*19af0*/  PRMT R105, R7, 0x7632, R105 ;  /* 0x0000763207697816 */ /* 0x002fca0000000069 */
[----:B------:R1:W-:Y:S01]  /*19b00*/  MUFU.EX2 R13, R104 ;  /* 0x00000068000d7308 */ /* 0x0003e20000000800 */
[----:B--2---:R-:W-:Y:S01]  /*19b10*/  PRMT R106, R7, 0x7610, R106 ;  /* 0x00007610076a7816 */ /* 0x004fe2000000006a */
[----:B------:R-:W-:Y:S01]  /*19b20*/  FADD.FTZ R7, R2, R6 ;  /* 0x0000000602077221 */ /* 0x000fe20000010000 */
[----:B------:R-:W-:-:S03]  /*19b30*/  SHF.R.U32.HI R2, RZ, 0x8, R23 ;  /* 0x00000008ff027819 */ /* 0x000fc60000011617 */
[----:B------:R-:W-:Y:S01]  /*19b40*/  @!P4 HADD2 R68, -R106.H0_H0, -RZ.H0_H0 ;  /* 0xa00000ff6a44c230 */ /* 0x000fe20000000900 */
[----:B------:R-:W-:Y:S01]  /*19b50*/  LOP3.LUT R2, R2, 0xffff, RZ, 0xc0, !PT ;  /* 0x0000ffff02027812 */ /* 0x000fe200078ec0ff */
[----:B------:R-:W-:Y:S01]  /*19b60*/  IMAD.MOV.U32 R243, RZ, RZ, R191 ;  /* 0x000000fffff37224 */ /* 0x000fe200078e00bf */
[----:B------:R-:W2:Y:S01]  /*19b70*/  MUFU.EX2 R5, R38 ;  /* 0x0000002600057308 */ /* 0x000ea20000000800 */
[----:B-1----:R-:W-:Y:S02]  /*19b80*/  PRMT R104, R9, 0x7632, R104 ;  /* 0x0000763209687816 */ /* 0x002fe40000000068 */
[----:B------:R-:W-:Y:S02]  /*19b90*/  PRMT R191, R106, 0x5410, R105 ;  /* 0x000054106abf7816 */ /* 0x000fe40000000069 */
[----:B------:R-:W-:Y:S01]  /*19ba0*/  @!P4 PRMT R106, R68, 0x5410, RZ ;  /* 0x00005410446ac816 */ /* 0x000fe200000000ff */
[----:B------:R-:W-:Y:S01]  /*19bb0*/  @!P0 HADD2 R69, -R104.H0_H0, -RZ.H0_H0 ;  /* 0xa00000ff68458230 */ /* 0x000fe20000000900 */
[----:B------:R-:W-:-:S02]  /*19bc0*/  ISETP.GE.U32.AND P4, PT, R192, R2, PT ;  /* 0x00000002c000720c */ /* 0x000fc40003f86070 */
[----:B------:R-:W-:Y:S01]  /*19bd0*/  PRMT R97, R9, 0x7610, R97 ;  /* 0x0000761009617816 */ /* 0x000fe20000000061 */
[----:B------:R-:W1:Y:S01]  /*19be0*/  MUFU.EX2 R2, R39 ;  /* 0x0000002700027308 */ /* 0x000e620000000800 */
[----:B------:R-:W-:Y:S01]  /*19bf0*/  IMAD.MOV.U32 R242, RZ, RZ, R190 ;  /* 0x000000fffff27224 */ /* 0x000fe200078e00be */
[----:B------:R-:W-:Y:S02]  /*19c00*/  SHF.R.U32.HI R6, RZ, 0x10, R0 ;  /* 0x00000010ff067819 */ /* 0x000fe40000011600 */
[----:B------:R-:W-:-:S04]  /*19c10*/  PRMT R190, R97, 0x5410, R104 ;  /* 0x0000541061be7816 */ /* 0x000fc80000000068 */
[----:B------:R-:W3:Y:S01]  /*19c20*/  MUFU.EX2 R27, R49 ;  /* 0x00000031001b7308 */ /* 0x000ee20000000800 */
[----:B------:R-:W-:Y:S01]  /*19c30*/  @!P0 PRMT R104, R69, 0x5410, RZ ;  /* 0x0000541045688816 */ /* 0x000fe200000000ff */
[----:B------:R-:W-:Y:S01]  /*19c40*/  @!P5 HADD2 R81, -R97.H0_H0, -RZ.H0_H0 ;  /* 0xa00000ff6151d230 */ /* 0x000fe20000000900 */
[----:B------:R-:W-:Y:S02]  /*19c50*/  ISETP.GE.U32.AND P0, PT, R192, R19, PT ;  /* 0x00000013c000720c */ /* 0x000fe40003f06070 */
[----:B------:R-:W-:-:S03]  /*19c60*/  LOP3.LUT R6, R6, 0xff, RZ, 0xc0, !PT ;  /* 0x000000ff06067812 */ /* 0x000fc600078ec0ff */
[----:B------:R-:W4:Y:S01]  /*19c70*/  MUFU.EX2 R23, R50 ;  /* 0x0000003200177308 */ /* 0x000f220000000800 */
[----:B------:R-:W-:-:S07]  /*19c80*/  @!P5 PRMT R97, R81, 0x5410, RZ ;  /* 0x000054105161d816 */ /* 0x000fce00000000ff */
[----:B------:R-:W-:Y:S01]  /*19c90*/  MUFU.EX2 R20, R58 ;  /* 0x0000003a00147308 */ /* 0x000fe20000000800 */
[----:B------:R-:W-:-:S07]  /*19ca0*/  ISETP.GE.U32.AND P5, PT, R192, R6, PT ;  /* 0x00000006c000720c */ /* 0x000fce0003fa6070 */
[----:B------:R-:W4:Y:S01]  /*19cb0*/  MUFU.EX2 R19, R60 ;  /* 0x0000003c00137308 */ /* 0x000f220000000800 */
[----:B--2---:R-:W-:Y:S01]  /*19cc0*/  FADD.FTZ R6, R5, R18 ;  /* 0x0000001205067221 */ /* 0x004fe20000010000 */
[----:B-1----:R-:W-:-:S03]  /*19cd0*/  F2FP.F16.F32.PACK_AB R168, R2, R5 ;  /* 0x0000000502a8723e */ /* 0x002fc600000000ff */
[----:B------:R-:W-:Y:S01]  /*19ce0*/  FADD.FTZ R10, R2, R6 ;  /* 0x00000006020a7221 */ /* 0x000fe20000010000 */
[----:B---3--:R-:W-:-:S04]  /*19cf0*/  FADD.FTZ R2, R27, R7 ;  /* 0x000000071b027221 */ /* 0x008fc80000010000 */
[----:B----4-:R-:W-:Y:S01]  /*19d00*/  FADD.FTZ R36, R23, R2 ;  /* 0x0000000217247221 */ /* 0x010fe20000010000 */
[----:B------:R-:W-:-:S04]  /*19d10*/  F2FP.F16.F32.PACK_AB R2, R19, R20 ;  /* 0x000000141302723e */ /* 0x000fc800000000ff */
[C---:B------:R-:W-:Y:S02]  /*19d20*/  PRMT R96, R2.reuse, 0x7610, R96 ;  /* 0x0000761002607816 */ /* 0x040fe40000000060 */
        /* <DEDUP_REMOVED lines=30> */
[----:B------:R-:W1:Y:S01]  /*19f10*/  MUFU.EX2 R2, R44 ;  /* 0x0000002c00027308 */ /* 0x000e620000000800 */
[----:B---3--:R-:W-:-:S04]  /*19f20*/  F2FP.F16.F32.PACK_AB R0, R24, R21 ;  /* 0x000000151800723e */ /* 0x008fc800000000ff */
[C---:B------:R-:W-:Y:S02]  /*19f30*/  PRMT R80, R0.reuse, 0x7610, R80 ;  /* 0x0000761000507816 */ /* 0x040fe40000000050 */
[----:B------:R-:W-:Y:S02]  /*19f40*/  PRMT R69, R0, 0x7632, R69 ;  /* 0x0000763200457816 */ /* 0x000fe40000000045 */
[----:B------:R-:W2:Y:S01]  /*19f50*/  MUFU.EX2 R0, R45 ;  /* 0x0000002d00007308 */ /* 0x000ea20000000800 */
[----:B------:R-:W-:Y:S01]  /*19f60*/  SHF.R.U32.HI R5, RZ, 0x8, R25 ;  /* 0x00000008ff057819 */ /* 0x000fe20000011619 */
[----:B------:R-:W-:Y:S01]  /*19f70*/  @!P2 HADD2 R145, -R80.H0_H0, -RZ.H0_H0 ;  /* 0xa00000ff5091a230 */ /* 0x000fe20000000900 */
[----:B------:R-:W-:Y:S02]  /*19f80*/  F2FP.F16.F32.PACK_AB R18, R23, R27 ;  /* 0x0000001b1712723e */ /* 0x000fe400000000ff */
[----:B------:R-:W-:-:S03]  /*19f90*/  LOP3.LUT R5, R5, 0xffff, RZ, 0xc0, !PT ;  /* 0x0000ffff05057812 */ /* 0x000fc600078ec0ff */
[----:B------:R3:W-:Y:S01]  /*19fa0*/  MUFU.EX2 R8, R195 ;  /* 0x000000c300087308 */ /* 0x0007e20000000800 */
[C---:B------:R-:W-:Y:S02]  /*19fb0*/  PRMT R68, R18.reuse, 0x7610, R68 ;  /* 0x0000761012447816 */ /* 0x040fe40000000044 */
[----:B------:R-:W-:-:S03]  /*19fc0*/  PRMT R67, R18, 0x7632, R67 ;  /* 0x0000763212437816 */ /* 0x000fc60000000043 */
[----:B------:R-:W-:Y:S01]  /*19fd0*/  @!P5 HADD2 R156, -R68.H0_H0, -RZ.H0_H0 ;  /* 0xa00000ff449cd230 */ /* 0x000fe20000000900 */
[----:B---3--:R-:W-:Y:S02]  /*19fe0*/  PRMT R195, R80, 0x5410, R69 ;  /* 0x0000541050c37816 */ /* 0x008fe40000000045 */
[----:B------:R-:W-:Y:S02]  /*19ff0*/  @!P2 PRMT R80, R145, 0x5410, RZ ;  /* 0x000054109150a816 */ /* 0x000fe400000000ff */
[----:B------:R-:W-:Y:S01]  /*1a000*/  ISETP.GE.U32.AND P2, PT, R192, R5, PT ;  /* 0x00000005c000720c */ /* 0x000fe20003f46070 */
[----:B-1----:R-:W-:-:S04]  /*1a010*/  FADD.FTZ R5, R2, R10 ;  /* 0x0000000a02057221 */ /* 0x002fc80000010000 */
[----:B--2---:R-:W-:Y:S01]  /*1a020*/  FADD.FTZ R5, R0, R5 ;  /* 0x0000000500057221 */ /* 0x004fe20000010000 */
[----:B------:R-:W-:Y:S02]  /*1a030*/  PRMT R194, R68, 0x5410, R67 ;  /* 0x0000541044c27816 */ /* 0x000fe40000000043 */
[----:B------:R-:W-:Y:S02]  /*1a040*/  @!P5 PRMT R68, R156, 0x5410, RZ ;  /* 0x000054109c44d816 */ /* 0x000fe400000000ff */
[----:B------:R1:W-:Y:S04]  /*1a050*/  STL [R1], R5 ;  /* 0x0000000501007387 */ /* 0x0003e80000100800 */
[----:B------:R-:W2:Y:S01]  /*1a060*/  LDL.LU R156, [R1+0x4] ;  /* 0x00000400019c7983 */ /* 0x000ea20000300800 */
[----:B------:R-:W-:Y:S08]  /*1a070*/  MUFU.EX2 R23, R181 ;  /* 0x000000b500177308 */ /* 0x000ff00000000800 */
[----:B------:R-:W3:Y:S01]  /*1a080*/  MUFU.EX2 R22, R184 ;  /* 0x000000b800167308 */ /* 0x000ee20000000800 */
[----:B------:R-:W-:Y:S01]  /*1a090*/  @!P1 HADD2 R141, -R84.H0_H0, -RZ.H0_H0 ;  /* 0xa00000ff548d9230 */ /* 0x000fe20000000900 */
[----:B------:R-:W-:-:S06]  /*1a0a0*/  F2FP.F16.F32.PACK_AB R107, R0, R2 ;  /* 0x00000002006b723e */ /* 0x000fcc00000000ff */
[----:B------:R-:W-:Y:S01]  /*1a0b0*/  MUFU.EX2 R37, R57 ;  /* 0x0000003900257308 */ /* 0x000fe20000000800 */
[----:B------:R-:W-:-:S07]  /*1a0c0*/  @!P1 PRMT R84, R141, 0x5410, RZ ;  /* 0x000054108d549816 */ /* 0x000fce00000000ff */
[----:B------:R-:W4:Y:S01]  /*1a0d0*/  MUFU.EX2 R38, R53 ;  /* 0x0000003500267308 */ /* 0x000f220000000800 */
[----:B------:R-:W-:Y:S02]  /*1a0e0*/  ISETP.GE.U32.AND P1, PT, R192, R7, PT ;  /* 0x00000007c000720c */ /* 0x000fe40003f26070 */
[----:B---3--:R-:W-:-:S05]  /*1a0f0*/  F2FP.F16.F32.PACK_AB R0, R22, R23 ;  /* 0x000000171600723e */ /* 0x008fca00000000ff */
[----:B------:R-:W3:Y:S01]  /*1a100*/  MUFU.EX2 R6, R179 ;  /* 0x000000b300067308 */ /* 0x000ee20000000800 */
[----:B------:R-:W-:Y:S02]  /*1a110*/  @!P6 HADD2 R148, -R69.H0_H0, -RZ.H0_H0 ;  /* 0xa00000ff4594e230 */ /* 0x000fe40000000900 */
[----:B------:R-:W-:Y:S01]  /*1a120*/  @!P4 HADD2 R149, -R67.H0_H0, -RZ.H0_H0 ;  /* 0xa00000ff4395c230 */ /* 0x000fe20000000900 */
[----:B------:R-:W-:-:S04]  /*1a130*/  PRMT R66, R0, 0x7610, R66 ;  /* 0x0000761000427816 */ /* 0x000fc80000000042 */
[----:B------:R4:W3:Y:S01]  /*1a140*/  MUFU.EX2 R7, R185 ;  /* 0x000000b900077308 */ /* 0x0008e20000000800 */
[----:B------:R-:W-:Y:S01]  /*1a150*/  PRMT R65, R0, 0x7632, R65 ;  /* 0x0000763200417816 */ /* 0x000fe20000000041 */
[----:B------:R-:W-:Y:S01]  /*1a160*/  IMAD.MOV.U32 R180, RZ, RZ, R193 ;  /* 0x000000ffffb47224 */ /* 0x000fe200078e00c1 */
[----:B------:R-:W-:Y:S01]  /*1a170*/  @!P6 PRMT R69, R148, 0x5410, RZ ;  /* 0x000054109445e816 */ /* 0x000fe200000000ff */
[----:B------:R-:W-:Y:S01]  /*1a180*/  IMAD.MOV.U32 R181, RZ, RZ, R173 ;  /* 0x000000ffffb57224 */ /* 0x000fe200078e00ad */
[----:B------:R-:W-:-:S03]  /*1a190*/  @!P4 PRMT R67, R149, 0x5410, RZ ;  /* 0x000054109543c816 */ /* 0x000fc600000000ff */
[----:B-1----:R-:W1:Y:S01]  /*1a1a0*/  MUFU.EX2 R5, R187 ;  /* 0x000000bb00057308 */ /* 0x002e620000000800 */
[----:B------:R-:W-:Y:S02]  /*1a1b0*/  IMAD.MOV.U32 R144, RZ, RZ, R208 ;  /* 0x000000ffff907224 */ /* 0x000fe400078e00d0 */
[-C--:B------:R-:W-:Y:S01]  /*1a1c0*/  FMUL.FTZ R241, R162, R3.reuse ;  /* 0x00000003a2f17220 */ /* 0x080fe20000410000 */
[----:B------:R-:W-:Y:S02]  /*1a1d0*/  IMAD.MOV.U32 R145, RZ, RZ, R209 ;  /* 0x000000ffff917224 */ /* 0x000fe400078e00d1 */
[-C--:B------:R-:W-:Y:S01]  /*1a1e0*/  FMUL.FTZ R240, R163, R3.reuse ;  /* 0x00000003a3f07220 */ /* 0x080fe20000410000 */
[----:B------:R-:W-:Y:S01]  /*1a1f0*/  IMAD.MOV.U32 R148, RZ, RZ, R250 ;  /* 0x000000ffff947224 */ /* 0x000fe200078e00fa */
[----:B------:R-:W-:Y:S01]  /*1a200*/  MUFU.EX2 R0, R59 ;  /* 0x0000003b00007308 */ /* 0x000fe20000000800 */
[----:B------:R-:W-:Y:S02]  /*1a210*/  IMAD.MOV.U32 R149, RZ, RZ, R251 ;  /* 0x000000ffff957224 */ /* 0x000fe400078e00fb */
[----:B------:R-:W-:Y:S01]  /*1a220*/  FMUL.FTZ R250, R166, R3 ;  /* 0x00000003a6fa7220 */ /* 0x000fe20000410000 */
[----:B------:R-:W-:-:S02]  /*1a230*/  IMAD.MOV.U32 R140, RZ, RZ, R242 ;  /* 0x000000ffff8c7224 */ /* 0x000fc400078e00f2 */
[-C--:B------:R-:W-:Y:S01]  /*1a240*/  FMUL.FTZ R242, R170, R3.reuse ;  /* 0x00000003aaf27220 */ /* 0x080fe20000410000 */
[----:B------:R-:W-:Y:S02]  /*1a250*/  IMAD.MOV.U32 R141, RZ, RZ, R243 ;  /* 0x000000ffff8d7224 */ /* 0x000fe400078e00f3 */
[-C--:B------:R-:W-:Y:S01]  /*1a260*/  FMUL.FTZ R243, R171, R3.reuse ;  /* 0x00000003abf37220 */ /* 0x080fe20000410000 */
[----:B----4-:R-:W-:Y:S02]  /*1a270*/  IMAD.MOV.U32 R185, RZ, RZ, R218 ;  /* 0x000000ffffb97224 */ /* 0x010fe400078e00da */
        /* <DEDUP_REMOVED lines=20> */
[----:B------:R-:W-:Y:S01]  /*1a3c0*/  MUFU.EX2 R3, R211 ;  /* 0x000000d300037308 */ /* 0x000fe20000000800 */
[C---:B---3--:R-:W-:Y:S01]  /*1a3d0*/  F2FP.F16.F32.PACK_AB R18, R6.reuse, R41 ;  /* 0x000000290612723e */ /* 0x048fe200000000ff */
[----:B------:R-:W-:Y:S01]  /*1a3e0*/  FADD.FTZ R6, R6, R177 ;  /* 0x000000b106067221 */ /* 0x000fe20000010000 */
[----:B------:R-:W-:-:S02]  /*1a3f0*/  PRMT R64, R2, 0x7610, R64 ;  /* 0x0000761002407816 */ /* 0x000fc40000000040 */
[----:B------:R-:W-:Y:S01]  /*1a400*/  PRMT R61, R2, 0x7632, R61 ;  /* 0x00007632023d7816 */ /* 0x000fe2000000003d */
[----:B------:R-:W-:Y:S02]  /*1a410*/  FADD.FTZ R6, R7, R6 ;  /* 0x0000000607067221 */ /* 0x000fe40000010000 */
[----:B------:R-:W3:Y:S01]  /*1a420*/  MUFU.EX2 R2, R210 ;  /* 0x000000d200027308 */ /* 0x000ee20000000800 */
[C---:B-1----:R-:W-:Y:S01]  /*1a430*/  F2FP.F16.F32.PACK_AB R25, R5.reuse, R7 ;  /* 0x000000070519723e */ /* 0x042fe200000000ff */
[----:B------:R-:W-:Y:S01]  /*1a440*/  FADD.FTZ R10, R5, R6 ;  /* 0x00000006050a7221 */ /* 0x000fe20000010000 */
[----:B------:R-:W-:-:S05]  /*1a450*/  F2FP.F16.F32.PACK_AB R27, R11, R13 ;  /* 0x0000000d0b1b723e */ /* 0x000fca00000000ff */
[----:B------:R1:W4:Y:S08]  /*1a460*/  MUFU.EX2 R9, R186 ;  /* 0x000000ba00097308 */ /* 0x0003300000000800 */
[----:B------:R4:W2:Y:S08]  /*1a470*/  MUFU.EX2 R7, R212 ;  /* 0x000000d400077308 */ /* 0x0008b00000000800 */
[----:B------:R-:W2:Y:S01]  /*1a480*/  MUFU.EX2 R6, R213 ;  /* 0x000000d500067308 */ /* 0x000ea20000000800 */
[----:B---3--:R-:W-:Y:S01]  /*1a490*/  F2FP.F16.F32.PACK_AB R26, R2, R3 ;  /* 0x00000003021a723e */ /* 0x008fe200000000ff */
[----:B------:R-:W-:-:S04]  /*1a4a0*/  IMAD.MOV.U32 R99, RZ, RZ, R33 ;  /* 0x000000ffff637224 */ /* 0x000fc800078e0021 */
[----:B------:R-:W-:Y:S02]  /*1a4b0*/  IMAD.MOV.U32 R211, RZ, RZ, R99 ;  /* 0x000000ffffd37224 */ /* 0x000fe400078e0063 */
[----:B------:R-:W-:Y:S02]  /*1a4c0*/  IMAD.MOV.U32 R144, RZ, RZ, R140 ;  /* 0x000000ffff907224 */ /* 0x000fe400078e008c */
[----:B-1----:R-:W-:Y:S02]  /*1a4d0*/  IMAD.MOV.U32 R186, RZ, RZ, R30 ;  /* 0x000000ffffba7224 */ /* 0x002fe400078e001e */
[----:B------:R-:W-:Y:S02]  /*1a4e0*/  IMAD.MOV.U32 R184, RZ, RZ, R28 ;  /* 0x000000ffffb87224 */ /* 0x000fe400078e001c */
[----:B----4-:R-:W-:Y:S02]  /*1a4f0*/  IMAD.MOV.U32 R212, RZ, RZ, R148 ;  /* 0x000000ffffd47224 */ /* 0x010fe400078e0094 */
[----:B------:R-:W-:-:S02]  /*1a500*/  IMAD.MOV.U32 R98, RZ, RZ, R32 ;  /* 0x000000ffff627224 */ /* 0x000fc400078e0020 */
[----:B------:R-:W-:Y:S02]  /*1a510*/  @!P3 HADD2 R83, -R66.H0_H0, -RZ.H0_H0 ;  /* 0xa00000ff4253b230 */ /* 0x000fe40000000900 */
[----:B------:R-:W-:Y:S02]  /*1a520*/  @!P2 HADD2 R82, -R65.H0_H0, -RZ.H0_H0 ;  /* 0xa00000ff4152a230 */ /* 0x000fe40000000900 */
[----:B------:R-:W-:Y:S01]  /*1a530*/  IMAD.MOV.U32 R210, RZ, RZ, R98 ;  /* 0x000000ffffd27224 */ /* 0x000fe200078e0062 */
[----:B------:R-:W-:Y:S01]  /*1a540*/  PRMT R177, R66, 0x5410, R65 ;  /* 0x0000541042b17816 */ /* 0x000fe20000000041 */
[----:B------:R-:W-:Y:S01]  /*1a550*/  @!P0 HADD2 R70, -R61.H0_H0, -RZ.H0_H0 ;  /* 0xa00000ff3d468230 */ /* 0x000fe20000000900 */
[----:B------:R-:W-:Y:S02]  /*1a560*/  @!P3 PRMT R66, R83, 0x5410, RZ ;  /* 0x000054105342b816 */ /* 0x000fe400000000ff */
[C---:B------:R-:W-:Y:S02]  /*1a570*/  PRMT R49, R18.reuse, 0x7610, R49 ;  /* 0x0000761012317816 */ /* 0x040fe40000000031 */
[----:B------:R-:W-:Y:S01]  /*1a580*/  PRMT R59, R18, 0x7632, R59 ;  /* 0x00007632123b7816 */ /* 0x000fe2000000003b */
[----:B------:R-:W-:Y:S01]  /*1a590*/  @!P1 HADD2 R71, -R64.H0_H0, -RZ.H0_H0 ;  /* 0xa00000ff40479230 */ /* 0x000fe20000000900 */
[----:B------:R-:W-:Y:S01]  /*1a5a0*/  @!P2 PRMT R65, R82, 0x5410, RZ ;  /* 0x000054105241a816 */ /* 0x000fe200000000ff */
[----:B------:R-:W3:Y:S01]  /*1a5b0*/  LDL.LU.64 R32, [R1+0x270] ;  /* 0x0002700001207983 */ /* 0x000ee20000300a00 */
[----:B------:R-:W-:-:S02]  /*1a5c0*/  PRMT R28, R64, 0x5410, R61 ;  /* 0x00005410401c7816 */ /* 0x000fc4000000003d */
[----:B------:R-:W-:Y:S02]  /*1a5d0*/  @!P0 PRMT R61, R70, 0x5410, RZ ;  /* 0x00005410463d8816 */ /* 0x000fe400000000ff */
[----:B------:R-:W-:Y:S01]  /*1a5e0*/  PRMT R166, R49, 0x5410, R59 ;  /* 0x0000541031a67816 */ /* 0x000fe2000000003b */
[----:B--2---:R-:W-:-:S04]  /*1a5f0*/  FFMA.FTZ R5, R156, R0, R13 ;  /* 0x000000009c057223 */ /* 0x004fc8000001000d */
[----:B------:R-:W-:Y:S01]  /*1a600*/  FADD.FTZ R11, R11, R5 ;  /* 0x000000050b0b7221 */ /* 0x000fe20000010000 */
[----:B------:R-:W-:-:S04]  /*1a610*/  FADD.FTZ R5, R3, R10 ;  /* 0x0000000a03057221 */ /* 0x000fc80000010000 */
[----:B------:R-:W-:Y:S02]  /*1a620*/  FADD.FTZ R10, R2, R5 ;  /* 0x00000005020a7221 */ /* 0x000fe40000010000 */
[----:B------:R-:W1:Y:S01]  /*1a630*/  MUFU.EX2 R5, R215 ;  /* 0x000000d700057308 */ /* 0x000e620000000800 */
[----:B------:R-:W-:Y:S01]  /*1a640*/  FADD.FTZ R2, R14, R11 ;  /* 0x0000000b0e027221 */ /* 0x000fe20000010000 */
[----:B------:R-:W-:-:S03]  /*1a650*/  F2FP.F16.F32.PACK_AB R14, R9, R14 ;  /* 0x0000000e090e723e */ /* 0x000fc600000000ff */
[----:B------:R-:W-:Y:S01]  /*1a660*/  FADD.FTZ R9, R9, R2 ;  /* 0x0000000209097221 */ /* 0x000fe20000010000 */
[----:B------:R-:W-:Y:S01]  /*1a670*/  FADD.FTZ R2, R7, R10 ;  /* 0x0000000a07027221 */ /* 0x000fe20000010000 */
[----:B------:R-:W-:-:S03]  /*1a680*/  F2FP.F16.F32.PACK_AB R13, R6, R7 ;  /* 0x00000007060d723e */ /* 0x000fc600000000ff */
[----:B------:R-:W-:Y:S01]  /*1a690*/  FADD.FTZ R7, R6, R2 ;  /* 0x0000000206077221 */ /* 0x000fe20000010000 */
[----:B------:R-:W-:Y:S01]  /*1a6a0*/  FADD.FTZ R6, R8, R9 ;  /* 0x0000000908067221 */ /* 0x000fe20000010000 */
[----:B------:R-:W2:Y:S01]  /*1a6b0*/  MUFU.EX2 R3, R224 ;  /* 0x000000e000037308 */ /* 0x000ea20000000800 */
[C---:B-1----:R-:W-:Y:S02]  /*1a6c0*/  F2FP.F16.F32.PACK_AB R43, R5.reuse, R8 ;  /* 0x00000008052b723e */ /* 0x042fe400000000ff */
[----:B------:R-:W-:Y:S01]  /*1a6d0*/  FADD.FTZ R6, R5, R6 ;  /* 0x0000000605067221 */ /* 0x000fe20000010000 */
[----:B------:R-:W-:-:S04]  /*1a6e0*/  IMAD.SHL.U32 R5, R216, 0x2, RZ ;  /* 0x00000002d8057824 */ /* 0x000fc800078e00ff */
[----:B------:R-:W1:Y:S01]  /*1a6f0*/  MUFU.EX2 R2, R225 ;  /* 0x000000e100027308 */ /* 0x000e620000000800 */
[----:B------:R-:W-:-:S04]  /*1a700*/  LOP3.LUT R5, R145, R5, RZ, 0x3c, !PT ;  /* 0x0000000591057212 */ /* 0x000fc800078e3cff */
[----:B------:R-:W-:Y:S01]  /*1a710*/  LOP3.LUT R5, R5, R211, RZ, 0x3c, !PT ;  /* 0x000000d305057212 */ /* 0x000fe200078e3cff */
[----:B------:R-:W-:Y:S02]  /*1a720*/  IMAD.MOV.U32 R145, RZ, RZ, R141 ;  /* 0x000000ffff917224 */ /* 0x000fe400078e008d */
[----:B--2---:R-:W-:Y:S02]  /*1a730*/  FADD.FTZ R6, R3, R6 ;  /* 0x0000000603067221 */ /* 0x004fe40000010000 */
[----:B------:R-:W-:-:S04]  /*1a740*/  IMAD.WIDE.U32 R140, R5, -0x326172a9, RZ ;  /* 0xcd9e8d57058c7825 */ /* 0x000fc800078e00ff */
[----:B------:R-:W-:Y:S01]  /*1a750*/  FADD.FTZ R7, R15, R7 ;  /* 0x000000070f077221 */ /* 0x000fe20000010000 */
[C---:B-1----:R-:W-:Y:S01]  /*1a760*/  F2FP.F16.F32.PACK_AB R15, R2.reuse, R3 ;  /* 0x00000003020f723e */ /* 0x042fe200000000ff */
[----:B------:R-:W-:Y:S01]  /*1a770*/  FADD.FTZ R10, R2, R6 ;  /* 0x00000006020a7221 */ /* 0x000fe20000010000 */
[----:B------:R-:W-:Y:S01]  /*1a780*/  LOP3.LUT R2, R141, R185, R186, 0x96, !PT ;  /* 0x000000b98d027212 */ /* 0x000fe200078e96ba */
[----:B------:R-:W-:Y:S01]  /*1a790*/  IMAD.MOV.U32 R215, RZ, RZ, R184 ;  /* 0x000000ffffd77224 */ /* 0x000fe200078e00b8 */
[----:B------:R-:W-:-:S03]  /*1a7a0*/  LOP3.LUT R6, R221, R196, R140, 0x96, !PT ;  /* 0x000000c4dd067212 */ /* 0x000fc600078e968c */
[----:B------:R-:W-:-:S04]  /*1a7b0*/  IMAD.WIDE.U32 R2, R2, -0x2daee0ad, RZ ;  /* 0xd2511f5302027825 */ /* 0x000fc800078e00ff */
[----:B------:R-:W-:Y:S01]  /*1a7c0*/  FADD.FTZ R11, R12, R7 ;  /* 0x000000070c0b7221 */ /* 0x000fe20000010000 */
[----:B------:R-:W-:Y:S01]  /*1a7d0*/  IMAD.MOV.U32 R224, RZ, RZ, R62 ;  /* 0x000000ffffe07224 */ /* 0x000fe200078e003e */
[----:B------:R-:W-:Y:S01]  /*1a7e0*/  LOP3.LUT R3, R3, R215, R212, 0x96, !PT ;  /* 0x000000d703037212 */ /* 0x000fe200078e96d4 */
[----:B------:R-:W-:-:S04]  /*1a7f0*/  IMAD.WIDE.U32 R6, R6, -0x2daee0ad, RZ ;  /* 0xd2511f5306067825 */ /* 0x000fc800078e00ff */
[----:B------:R-:W-:Y:S01]  /*1a800*/  IMAD.MOV.U32 R184, RZ, RZ, R63 ;  /* 0x000000ffffb87224 */ /* 0x000fe200078e003f */
[----:B------:R-:W-:Y:S01]  /*1a810*/  LOP3.LUT R2, R7, R224, R2, 0x96, !PT ;  /* 0x000000e007027212 */ /* 0x000fe200078e9602 */
[----:B------:R-:W-:Y:S01]  /*1a820*/  IMAD.WIDE.U32 R62, R3, -0x326172a9, RZ ;  /* 0xcd9e8d57033e7825 */ /* 0x000fe200078e00ff */
[----:B------:R-:W1:Y:S03]  /*1a830*/  MUFU.EX2 R8, R226 ;  /* 0x000000e200087308 */ /* 0x000e660000000800 */
[----:B------:R-:W-:Y:S01]  /*1a840*/  IMAD.WIDE.U32 R98, R2, -0x326172a9, RZ ;  /* 0xcd9e8d5702627825 */ /* 0x000fe200078e00ff */
[----:B------:R-:W-:-:S04]  /*1a850*/  LOP3.LUT R3, R63, R217, R220, 0x96, !PT ;  /* 0x000000d93f037212 */ /* 0x000fc800078e96dc */
[----:B------:R-:W2:Y:S01]  /*1a860*/  MUFU.EX2 R5, R227 ;  /* 0x000000e300057308 */ /* 0x000ea20000000800 */
[----:B------:R-:W-:Y:S01]  /*1a870*/  IMAD.WIDE.U32 R2, R3, -0x2daee0ad, RZ ;  /* 0xd2511f5303027825 */ /* 0x000fe200078e00ff */
[----:B------:R-:W-:-:S04]  /*1a880*/  LOP3.LUT R7, R99, R233, R62, 0x96, !PT ;  /* 0x000000e963077212 */ /* 0x000fc800078e963e */
[----:B------:R-:W-:Y:S01]  /*1a890*/  LOP3.LUT R9, R3, R234, R6, 0x96, !PT ;  /* 0x000000ea03097212 */ /* 0x000fe200078e9606 */
[----:B------:R-:W-:-:S04]  /*1a8a0*/  IMAD.WIDE.U32 R6, R7, -0x2daee0ad, RZ ;  /* 0xd2511f5307067825 */ /* 0x000fc800078e00ff */
[----:B-1----:R-:W-:Y:S01]  /*1a8b0*/  FADD.FTZ R3, R8, R10 ;  /* 0x0000000a08037221 */ /* 0x002fe20000010000 */
[----:B------:R-:W-:Y:S01]  /*1a8c0*/  LOP3.LUT R2, R7, R29, R2, 0x96, !PT ;  /* 0x0000001d07027212 */ /* 0x000fe200078e9602 */
[----:B------:R-:W-:-:S04]  /*1a8d0*/  IMAD.WIDE.U32 R82, R9, -0x326172a9, RZ ;  /* 0xcd9e8d5709527825 */ /* 0x000fc800078e00ff */
[C---:B--2---:R-:W-:Y:S01]  /*1a8e0*/  FADD.FTZ R10, R5.reuse, R3 ;  /* 0x00000003050a7221 */ /* 0x044fe20000010000 */
        /* <DEDUP_REMOVED lines=15> */
[----:B------:R-:W2:Y:S01]  /*1a9e0*/  MUFU.EX2 R5, R229 ;  /* 0x000000e500057308 */ /* 0x000ea20000000800 */
        /* <DEDUP_REMOVED lines=8> */
[----:B--2---:R-:W-:Y:S01]  /*1aa70*/  FADD.FTZ R10, R5, R2 ;  /* 0x00000002050a7221 */ /* 0x004fe20000010000 */
[----:B------:R-:W-:Y:S01]  /*1aa80*/  SHF.R.U32.HI R2, RZ, 0x8, R9 ;  /* 0x00000008ff027819 */ /* 0x000fe20000011609 */
[----:B------:R-:W-:-:S03]  /*1aa90*/  IMAD.MOV.U32 R228, RZ, RZ, R184 ;  /* 0x000000ffffe47224 */ /* 0x000fc600078e00b8 */
[----:B------:R-:W-:Y:S02]  /*1aaa0*/  LOP3.LUT R2, R2, 0xffff, RZ, 0xc0, !PT ;  /* 0x0000ffff02027812 */ /* 0x000fe400078ec0ff */
[----:B------:R-:W-:Y:S02]  /*1aab0*/  @!P2 PRMT R49, R86, 0x5410, RZ ;  /* 0x000054105631a816 */ /* 0x000fe400000000ff */
[----:B------:R-:W-:Y:S02]  /*1aac0*/  ISETP.GE.U32.AND P2, PT, R192, R2, PT ;  /* 0x00000002c000720c */ /* 0x000fe40003f46070 */
[----:B------:R-:W-:Y:S02]  /*1aad0*/  LOP3.LUT R3, R8, 0xff, RZ, 0xc0, !PT ;  /* 0x000000ff08037812 */ /* 0x000fe400078ec0ff */
[----:B------:R-:W-:Y:S02]  /*1aae0*/  LOP3.LUT R2, R83, R228, R98, 0x96, !PT ;  /* 0x000000e453027212 */ /* 0x000fe400078e9662 */
[----:B------:R-:W-:-:S02]  /*1aaf0*/  @!P1 PRMT R64, R71, 0x5410, RZ ;  /* 0x0000541047409816 */ /* 0x000fc400000000ff */
[----:B------:R-:W-:Y:S01]  /*1ab00*/  ISETP.GE.U32.AND P1, PT, R192, R3, PT ;  /* 0x00000003c000720c */ /* 0x000fe20003f26070 */
[----:B------:R-:W-:Y:S01]  /*1ab10*/  IMAD.WIDE.U32 R2, R2, -0x2daee0ad, RZ ;  /* 0xd2511f5302027825 */ /* 0x000fe200078e00ff */
[----:B------:R-:W-:Y:S02]  /*1ab20*/  F2FP.F16.F32.PACK_AB R12, R5, R7 ;  /* 0x00000007050c723e */ /* 0x000fe400000000ff */
[----:B------:R-:W-:Y:S02]  /*1ab30*/  PRMT R58, R55, 0x7610, R58 ;  /* 0x00007610373a7816 */ /* 0x000fe4000000003a */
[----:B------:R-:W-:Y:S02]  /*1ab40*/  LOP3.LUT R5, R3, R246, R6, 0x96, !PT ;  /* 0x000000f603057212 */ /* 0x000fe400078e9606 */
[----:B------:R-:W-:Y:S02]  /*1ab50*/  PRMT R57, R55, 0x7632, R57 ;  /* 0x0000763237397816 */ /* 0x000fe40000000039 */
[----:B------:R-:W-:Y:S01]  /*1ab60*/  SHF.R.U32.HI R6, RZ, 0x10, R5 ;  /* 0x00000010ff067819 */ /* 0x000fe20000011605 */
[----:B------:R-:W-:Y:S01]  /*1ab70*/  @!P5 HADD2 R143, -R58.H0_H0, -RZ.H0_H0 ;  /* 0xa00000ff3a8fd230 */ /* 0x000fe20000000900 */
[----:B------:R-:W-:Y:S01]  /*1ab80*/  PRMT R56, R25, 0x7610, R56 ;  /* 0x0000761019387816 */ /* 0x000fe20000000038 */
[----:B------:R-:W-:Y:S01]  /*1ab90*/  @!P6 HADD2 R142, -R59.H0_H0, -RZ.H0_H0 ;  /* 0xa00000ff3b8ee230 */ /* 0x000fe20000000900 */
[----:B------:R-:W-:-:S02]  /*1aba0*/  LOP3.LUT R6, R6, 0xff, RZ, 0xc0, !PT ;  /* 0x000000ff06067812 */ /* 0x000fc400078ec0ff */
[----:B------:R-:W-:Y:S01]  /*1abb0*/  PRMT R155, R58, 0x5410, R57 ;  /* 0x000054103a9b7816 */ /* 0x000fe20000000039 */
[----:B------:R-:W-:Y:S01]  /*1abc0*/  @!P3 HADD2 R154, -R56.H0_H0, -RZ.H0_H0 ;  /* 0xa00000ff389ab230 */ /* 0x000fe20000000900 */
[----:B------:R-:W-:Y:S02]  /*1abd0*/  @!P5 PRMT R58, R143, 0x5410, RZ ;  /* 0x000054108f3ad816 */ /* 0x000fe400000000ff */
[----:B------:R-:W-:Y:S02]  /*1abe0*/  PRMT R53, R25, 0x7632, R53 ;  /* 0x0000763219357816 */ /* 0x000fe40000000035 */
[----:B------:R-:W-:Y:S02]  /*1abf0*/  ISETP.GE.U32.AND P5, PT, R192, R6, PT ;  /* 0x00000006c000720c */ /* 0x000fe40003fa6070 */
[----:B------:R-:W-:Y:S02]  /*1ac00*/  LOP3.LUT R6, R2, 0xff, RZ, 0xc0, !PT ;  /* 0x000000ff02067812 */ /* 0x000fe400078ec0ff */
[----:B------:R-:W-:-:S02]  /*1ac10*/  @!P6 PRMT R59, R142, 0x5410, RZ ;  /* 0x000054108e3be816 */ /* 0x000fc400000000ff */
[----:B------:R-:W-:Y:S02]  /*1ac20*/  PRMT R142, R56, 0x5410, R53 ;  /* 0x00005410388e7816 */ /* 0x000fe40000000035 */
[----:B------:R-:W-:Y:S02]  /*1ac30*/  @!P3 PRMT R56, R154, 0x5410, RZ ;  /* 0x000054109a38b816 */ /* 0x000fe400000000ff */
[----:B------:R-:W-:Y:S02]  /*1ac40*/  ISETP.GE.U32.AND P3, PT, R192, R6, PT ;  /* 0x00000006c000720c */ /* 0x000fe40003f66070 */
[C---:B------:R-:W-:Y:S02]  /*1ac50*/  PRMT R48, R13.reuse, 0x7610, R48 ;  /* 0x000076100d307816 */ /* 0x040fe40000000030 */
[----:B------:R-:W-:Y:S01]  /*1ac60*/  PRMT R50, R13, 0x7632, R50 ;  /* 0x000076320d327816 */ /* 0x000fe20000000032 */
[----:B------:R-:W-:Y:S02]  /*1ac70*/  IMAD.MOV.U32 R229, RZ, RZ, R217 ;  /* 0x000000ffffe57224 */ /* 0x000fe400078e00d9 */
[----:B------:R-:W-:Y:S01]  /*1ac80*/  IMAD.MOV.U32 R187, RZ, RZ, R31 ;  /* 0x000000ffffbb7224 */ /* 0x000fe200078e001f */
[----:B------:R-:W-:Y:S01]  /*1ac90*/  PRMT R217, R48, 0x5410, R50 ;  /* 0x0000541030d97816 */ /* 0x000fe20000000032 */
[----:B------:R-:W2:Y:S04]  /*1aca0*/  LDL.LU.64 R30, [R1+0x268] ;  /* 0x00026800011e7983 */ /* 0x000ea80000300a00 */
[----:B------:R-:W-:-:S02]  /*1acb0*/  @!P3 HADD2 R167, -R48.H0_H0, -RZ.H0_H0 ;  /* 0xa00000ff30a7b230 */ /* 0x000fc40000000900 */
[----:B------:R-:W-:Y:S01]  /*1acc0*/  IMAD.MOV.U32 R225, RZ, RZ, R28 ;  /* 0x000000ffffe17224 */ /* 0x000fe200078e001c */
[----:B------:R-:W4:Y:S02]  /*1acd0*/  LDL.64 R226, [R1+0x40] ;  /* 0x0000400001e27983 */ /* 0x000f240000100a00 */
[----:B------:R-:W-:Y:S01]  /*1ace0*/  @!P3 PRMT R48, R167, 0x5410, RZ ;  /* 0x00005410a730b816 */ /* 0x000fe200000000ff */
[----:B------:R-:W-:Y:S02]  /*1acf0*/  IMAD.MOV.U32 R167, RZ, RZ, R29 ;  /* 0x000000ffffa77224 */ /* 0x000fe400078e001d */
[----:B------:R-:W3:Y:S01]  /*1ad00*/  LDL.64 R28, [R1+0x70] ;  /* 0x00007000011c7983 */ /* 0x000ee20000100a00 */
[----:B------:R-:W-:Y:S01]  /*1ad10*/  FADD.FTZ R11, R20, R11 ;  /* 0x0000000b140b7221 */ /* 0x000fe20000010000 */
[----:B------:R-:W-:Y:S01]  /*1ad20*/  @!P2 HADD2 R151, -R53.H0_H0, -RZ.H0_H0 ;  /* 0xa00000ff3597a230 */ /* 0x000fe20000000900 */
[----:B------:R-:W-:Y:S02]  /*1ad30*/  LOP3.LUT R6, R5, 0xff, RZ, 0xc0, !PT ;  /* 0x000000ff05067812 */ /* 0x000fe400078ec0ff */
[----:B------:R-:W-:Y:S01]  /*1ad40*/  FADD.FTZ R7, R19, R11 ;  /* 0x0000000b13077221 */ /* 0x000fe20000010000 */
[----:B------:R-:W-:Y:S01]  /*1ad50*/  @!P4 HADD2 R146, -R57.H0_H0, -RZ.H0_H0 ;  /* 0xa00000ff3992c230 */ /* 0x000fe20000000900 */
[----:B------:R-:W-:-:S02]  /*1ad60*/  @!P2 PRMT R53, R151, 0x5410, RZ ;  /* 0x000054109735a816 */ /* 0x000fc400000000ff */
[----:B------:R-:W-:Y:S01]  /*1ad70*/  FADD.FTZ R11, R21, R7 ;  /* 0x00000007150b7221 */ /* 0x000fe20000010000 */
[----:B------:R-:W-:Y:S02]  /*1ad80*/  SHF.R.U32.HI R7, RZ, 0x18, R5 ;  /* 0x00000018ff077819 */ /* 0x000fe40000011605 */
[----:B------:R-:W-:Y:S02]  /*1ad90*/  ISETP.GE.U32.AND P2, PT, R192, R6, PT ;  /* 0x00000006c000720c */ /* 0x000fe40003f46070 */
[----:B------:R-:W-:Y:S01]  /*1ada0*/  @!P4 PRMT R57, R146, 0x5410, RZ ;  /* 0x000054109239c816 */ /* 0x000fe200000000ff */
[----:B------:R-:W1:Y:S01]  /*1adb0*/  MUFU.EX2 R6, R230 ;  /* 0x000000e600067308 */ /* 0x000e620000000800 */
[----:B------:R-:W-:Y:S02]  /*1adc0*/  ISETP.GE.U32.AND P4, PT, R192, R7, PT ;  /* 0x00000007c000720c */ /* 0x000fe40003f86070 */
[----:B------:R-:W-:Y:S02]  /*1add0*/  LOP3.LUT R9, R2, 0xffff, RZ, 0xc0, !PT ;  /* 0x0000ffff02097812 */ /* 0x000fe400078ec0ff */
[----:B------:R-:W-:-:S02]  /*1ade0*/  SHF.R.U32.HI R8, RZ, 0x10, R2 ;  /* 0x00000010ff087819 */ /* 0x000fc40000011602 */
[----:B------:R-:W-:Y:S02]  /*1adf0*/  SHF.R.U32.HI R7, RZ, 0x18, R2 ;  /* 0x00000018ff077819 */ /* 0x000fe40000011602 */
[----:B------:R-:W1:Y:S01]  /*1ae00*/  MUFU.EX2 R2, R231 ;  /* 0x000000e700027308 */ /* 0x000e620000000800 */
[----:B------:R-:W-:-:S04]  /*1ae10*/  LOP3.LUT R3, R5, 0xffff, RZ, 0xc0, !PT ;  /* 0x0000ffff05037812 */ /* 0x000fc800078ec0ff */
[----:B------:R-:W-:-:S04]  /*1ae20*/  SHF.R.U32.HI R3, RZ, 0x8, R3 ;  /* 0x00000008ff037819 */ /* 0x000fc80000011603 */
[----:B------:R-:W-:-:S04]  /*1ae30*/  LOP3.LUT R3, R3, 0xffff, RZ, 0xc0, !PT ;  /* 0x0000ffff03037812 */ /* 0x000fc800078ec0ff */
[----:B------:R-:W-:Y:S01]  /*1ae40*/  ISETP.GE.U32.AND P6, PT, R192, R3, PT ;  /* 0x00000003c000720c */ /* 0x000fe20003fc6070 */
[----:B-1----:R-:W-:Y:S01]  /*1ae50*/  FADD.FTZ R3, R6, R10 ;  /* 0x0000000a06037221 */ /* 0x002fe20000010000 */
[----:B------:R-:W-:Y:S02]  /*1ae60*/  PRMT R55, R46, 0x7610, R55 ;  /* 0x000076102e377816 */ /* 0x000fe40000000037 */
[----:B------:R-:W-:Y:S02]  /*1ae70*/  PRMT R47, R26, 0x7610, R47 ;  /* 0x000076101a2f7816 */ /* 0x000fe4000000002f */
[C---:B------:R-:W-:Y:S01]  /*1ae80*/  F2FP.F16.F32.PACK_AB R86, R2.reuse, R6 ;  /* 0x000000060256723e */ /* 0x040fe200000000ff */
[----:B------:R-:W-:Y:S01]  /*1ae90*/  FADD.FTZ R6, R2, R3 ;  /* 0x0000000302067221 */ /* 0x000fe20000010000 */
[----:B------:R-:W-:Y:S01]  /*1aea0*/  SHF.R.U32.HI R2, RZ, 0x8, R9 ;  /* 0x00000008ff027819 */ /* 0x000fe20000011609 */
[----:B------:R-:W-:Y:S01]  /*1aeb0*/  @!P1 HADD2 R150, -R55.H0_H0, -RZ.H0_H0 ;  /* 0xa00000ff37969230 */ /* 0x000fe20000000900 */
[----:B------:R-:W-:Y:S01]  /*1aec0*/  PRMT R54, R46, 0x7632, R54 ;  /* 0x000076322e367816 */ /* 0x000fe20000000036 */
[----:B------:R-:W-:Y:S01]  /*1aed0*/  @!P2 HADD2 R157, -R47.H0_H0, -RZ.H0_H0 ;  /* 0xa00000ff2f9da230 */ /* 0x000fe20000000900 */
[----:B------:R-:W-:-:S02]  /*1aee0*/  PRMT R46, R26, 0x7632, R46 ;  /* 0x000076321a2e7816 */ /* 0x000fc4000000002e */
[----:B------:R-:W-:Y:S02]  /*1aef0*/  LOP3.LUT R5, R8, 0xff, RZ, 0xc0, !PT ;  /* 0x000000ff08057812 */ /* 0x000fe400078ec0ff */
[----:B------:R-:W-:Y:S02]  /*1af00*/  LOP3.LUT R2, R2, 0xffff, RZ, 0xc0, !PT ;  /* 0x0000ffff02027812 */ /* 0x000fe400078ec0ff */
[----:B------:R-:W-:Y:S02]  /*1af10*/  PRMT R143, R55, 0x5410, R54 ;  /* 0x00005410378f7816 */ /* 0x000fe40000000036 */
[----:B------:R-:W-:Y:S02]  /*1af20*/  PRMT R184, R47, 0x5410, R46 ;  /* 0x000054102fb87816 */ /* 0x000fe4000000002e */
[----:B------:R-:W-:Y:S02]  /*1af30*/  @!P1 PRMT R55, R150, 0x5410, RZ ;  /* 0x0000541096379816 */ /* 0x000fe400000000ff */
[----:B------:R-:W-:-:S02]  /*1af40*/  @!P2 PRMT R47, R157, 0x5410, RZ ;  /* 0x000054109d2fa816 */ /* 0x000fc400000000ff */
[C---:B------:R-:W-:Y:S02]  /*1af50*/  ISETP.GE.U32.AND P1, PT, R192.reuse, R5, PT ;  /* 0x00000005c000720c */ /* 0x040fe40003f26070 */
[----:B------:R-:W-:Y:S01]  /*1af60*/  ISETP.GE.U32.AND P2, PT, R192, R2, PT ;  /* 0x00000002c000720c */ /* 0x000fe20003f46070 */
[----:B------:R-:W1:Y:S01]  /*1af70*/  MUFU.EX2 R5, R232 ;  /* 0x000000e800057308 */ /* 0x000e620000000800 */
[C---:B------:R-:W-:Y:S02]  /*1af80*/  PRMT R45, R52.reuse, 0x7610, R45 ;  /* 0x00007610342d7816 */ /* 0x040fe4000000002d */
[----:B------:R-:W-:Y:S02]  /*1af90*/  PRMT R44, R52, 0x7632, R44 ;  /* 0x00007632342c7816 */ /* 0x000fe4000000002c */
[----:B------:R-:W-:-:S03]  /*1afa0*/  PRMT R52, R51, 0x7610, R52 ;  /* 0x0000761033347816 */ /* 0x000fc60000000034 */
[----:B------:R-:W1:Y:S01]  /*1afb0*/  MUFU.EX2 R3, R235 ;  /* 0x000000eb00037308 */ /* 0x000e620000000800 */
[----:B------:R-:W-:Y:S01]  /*1afc0*/  @!P0 HADD2 R147, -R54.H0_H0, -RZ.H0_H0 ;  /* 0xa00000ff36938230 */ /* 0x000fe20000000900 */
[----:B------:R-:W-:Y:S01]  /*1afd0*/  PRMT R51, R51, 0x7632, R51 ;  /* 0x0000763233337816 */ /* 0x000fe20000000033 */
[----:B------:R-:W-:Y:S02]  /*1afe0*/  @!P6 HADD2 R158, -R46.H0_H0, -RZ.H0_H0 ;  /* 0xa00000ff2e9ee230 */ /* 0x000fe40000000900 */
[----:B------:R-:W-:Y:S02]  /*1aff0*/  @!P4 HADD2 R159, -R44.H0_H0, -RZ.H0_H0 ;  /* 0xa00000ff2c9fc230 */ /* 0x000fe40000000900 */
[----:B------:R-:W-:Y:S02]  /*1b000*/  @!P2 HADD2 R163, -R50.H0_H0, -RZ.H0_H0 ;  /* 0xa00000ff32a3a230 */ /* 0x000fe40000000900 */
[----:B------:R-:W-:Y:S02]  /*1b010*/  @!P1 HADD2 R162, -R52.H0_H0, -RZ.H0_H0 ;  /* 0xa00000ff34a29230 */ /* 0x000fe40000000900 */
[----:B------:R-:W-:-:S02]  /*1b020*/  IMAD.MOV.U32 R230, RZ, RZ, R233 ;  /* 0x000000ffffe67224 */ /* 0x000fc400078e00e9 */
[----:B------:R-:W-:Y:S01]  /*1b030*/  FADD.FTZ R2, R24, R11 ;  /* 0x0000000b18027221 */ /* 0x000fe20000010000 */
[----:B------:R-:W-:Y:S01]  /*1b040*/  IMAD.MOV.U32 R231, RZ, RZ, R234 ;  /* 0x000000ffffe77224 */ /* 0x000fe200078e00ea */
[----:B------:R-:W-:Y:S02]  /*1b050*/  PRMT R234, R45, 0x5410, R44 ;  /* 0x000054102dea7816 */ /* 0x000fe4000000002c */
[----:B------:R-:W-:Y:S01]  /*1b060*/  PRMT R233, R52, 0x5410, R51 ;  /* 0x0000541034e97816 */ /* 0x000fe20000000033 */
[-C--:B------:R-:W-:Y:S01]  /*1b070*/  FMUL.FTZ R138, R138, R0.reuse ;  /* 0x000000008a8a7220 */ /* 0x080fe20000410000 */
[----:B------:R-:W-:Y:S01]  /*1b080*/  @!P0 PRMT R54, R147, 0x5410, RZ ;  /* 0x0000541093368816 */ /* 0x000fe200000000ff */
        /* <DEDUP_REMOVED lines=27> */
[----:B-1----:R-:W-:Y:S01]  /*1b240*/  FADD.FTZ R0, R5, R6 ;  /* 0x0000000605007221 */ /* 0x002fe20000010000 */
[----:B------:R-:W-:-:S02]  /*1b250*/  IMAD.MOV.U32 R70, RZ, RZ, R144 ;  /* 0x000000ffff467224 */ /* 0x000fc400078e0090 */
[----:B------:R-:W-:Y:S01]  /*1b260*/  FADD.FTZ R2, R23, R2 ;  /* 0x0000000217027221 */ /* 0x000fe20000010000 */
[C---:B------:R-:W-:Y:S01]  /*1b270*/  F2FP.F16.F32.PACK_AB R60, R3.reuse, R5 ;  /* 0x00000005033c723e */ /* 0x040fe200000000ff */
[----:B------:R-:W-:Y:S02]  /*1b280*/  FADD.FTZ R3, R3, R0 ;  /* 0x0000000003037221 */ /* 0x000fe40000010000 */
[----:B------:R-:W-:Y:S01]  /*1b290*/  FADD.FTZ R0, R22, R2 ;  /* 0x0000000216007221 */ /* 0x000fe20000010000 */
[----:B------:R-:W-:Y:S02]  /*1b2a0*/  LOP3.LUT R2, R141, R185, R70, 0x96, !PT ;  /* 0x000000b98d027212 */ /* 0x000fe400078e9646 */
[----:B------:R1:W-:Y:S01]  /*1b2b0*/  STL [R1+0x4], R3 ;  /* 0x0000040301007387 */ /* 0x0003e20000100800 */
[----:B------:R-:W-:-:S03]  /*1b2c0*/  ISETP.GE.U32.AND P0, PT, R192, R7, PT ;  /* 0x00000007c000720c */ /* 0x000fc60003f06070 */
[----:B------:R3:W-:Y:S01]  /*1b2d0*/  STL [R1+0x140], R0 ;  /* 0x0001400001007387 */ /* 0x0007e20000100800 */
[----:B------:R-:W-:Y:S02]  /*1b2e0*/  @!P5 HADD2 R160, -R45.H0_H0, -RZ.H0_H0 ;  /* 0xa00000ff2da0d230 */ /* 0x000fe40000000900 */
[----:B------:R-:W-:Y:S02]  /*1b2f0*/  IMAD.MOV.U32 R213, RZ, RZ, R149 ;  /* 0x000000ffffd57224 */ /* 0x000fe400078e0095 */
[----:B-1----:R-:W-:-:S05]  /*1b300*/  IMAD.WIDE.U32 R2, R2, -0x2daee0ad, RZ ;  /* 0xd2511f5302027825 */ /* 0x002fca00078e00ff */
[----:B------:R-:W-:Y:S01]  /*1b310*/  @!P0 HADD2 R161, -R51.H0_H0, -RZ.H0_H0 ;  /* 0xa00000ff33a18230 */ /* 0x000fe20000000900 */
[----:B------:R-:W-:Y:S01]  /*1b320*/  @!P5 PRMT R45, R160, 0x5410, RZ ;  /* 0x00005410a02dd816 */ /* 0x000fe200000000ff */
[-C--:B------:R-:W-:Y:S01]  /*1b330*/  FMUL.FTZ R136, R136, R4.reuse ;  /* 0x0000000488887220 */ /* 0x080fe20000410000 */
[----:B------:R-:W-:Y:S02]  /*1b340*/  IMAD.MOV.U32 R71, RZ, RZ, R145 ;  /* 0x000000ffff477224 */ /* 0x000fe400078e0091 */
        /* <DEDUP_REMOVED lines=24> */
[----:B------:R-:W-:Y:S01]  /*1b4d0*/  FADD.FTZ R10, R37, R36 ;  /* 0x00000024250a7221 */ /* 0x000fe20000010000 */
[----:B------:R-:W-:-:S02]  /*1b4e0*/  PRMT R42, R152, 0x7610, R42 ;  /* 0x00007610982a7816 */ /* 0x000fc4000000002a */
[----:B------:R-:W-:-:S04]  /*1b4f0*/  PRMT R41, R152, 0x7632, R41 ;  /* 0x0000763298297816 */ /* 0x000fc80000000029 */
[----:B------:R-:W-:Y:S02]  /*1b500*/  PRMT R73, R42, 0x5410, R41 ;  /* 0x000054102a497816 */ /* 0x000fe40000000029 */
[C---:B------:R-:W-:Y:S02]  /*1b510*/  PRMT R39, R27.reuse, 0x7632, R39 ;  /* 0x000076321b277816 */ /* 0x040fe40000000027 */
[----:B------:R-:W-:Y:S02]  /*1b520*/  PRMT R40, R27, 0x7610, R40 ;  /* 0x000076101b287816 */ /* 0x000fe40000000028 */
[----:B---3--:R-:W-:Y:S02]  /*1b530*/  LOP3.LUT R0, R3, R215, R28, 0x96, !PT ;  /* 0x000000d703007212 */ /* 0x008fe400078e961c */
[----:B----4-:R-:W-:-:S03]  /*1b540*/  LOP3.LUT R3, R227, R196, R140, 0x96, !PT ;  /* 0x000000c4e3037212 */ /* 0x010fc600078e968c */
        /* <DEDUP_REMOVED lines=19> */
[----:B------:R-:W3:Y:S04]  /*1b680*/  LDL.LU.64 R28, [R1+0x260] ;  /* 0x00026000011c7983 */ /* 0x000ee80000300a00 */
        /* <DEDUP_REMOVED lines=12> */
[----:B------:R-:W-:-:S04]  /*1b750*/  LOP3.LUT R0, R0, 0xff, RZ, 0xc0, !PT ;  /* 0x000000ff00007812 */ /* 0x000fc800078ec0ff */
        /* <DEDUP_REMOVED lines=29> */
[----:B------:R-:W-:Y:S01]  /*1b930*/  @!P0 HADD2 R79, -R27.H0_H0, -RZ.H0_H0 ;  /* 0xa00000ff1b4f8230 */ /* 0x000fe20000000900 */
[----:B------:R-:W-:Y:S01]  /*1b940*/  LOP3.LUT R4, R0, 0xff, RZ, 0xc0, !PT ;  /* 0x000000ff00047812 */ /* 0x000fe200078ec0ff */
[----:B------:R-:W-:Y:S01]  /*1b950*/  IMAD.MOV.U32 R10, RZ, RZ, R70 ;  /* 0x000000ffff0a7224 */ /* 0x000fe200078e0046 */
[----:B------:R-:W-:Y:S02]  /*1b960*/  PRMT R70, R36, 0x5410, R27 ;  /* 0x0000541024467816 */ /* 0x000fe4000000001b */
[----:B------:R-:W-:Y:S02]  /*1b970*/  @!P0 PRMT R27, R79, 0x5410, RZ ;  /* 0x000054104f1b8816 */ /* 0x000fe400000000ff */
[----:B------:R-:W-:-:S02]  /*1b980*/  ISETP.GE.U32.AND P0, PT, R192, R4, PT ;  /* 0x00000004c000720c */ /* 0x000fc40003f06070 */
[----:B------:R-:W-:Y:S02]  /*1b990*/  LOP3.LUT R4, R0, 0xffff, RZ, 0xc0, !PT ;  /* 0x0000ffff00047812 */ /* 0x000fe400078ec0ff */
[C---:B------:R-:W-:Y:S02]  /*1b9a0*/  PRMT R26, R164.reuse, 0x7610, R26 ;  /* 0x00007610a41a7816 */ /* 0x040fe4000000001a */
[----:B------:R-:W-:Y:S02]  /*1b9b0*/  SHF.R.U32.HI R4, RZ, 0x8, R4 ;  /* 0x00000008ff047819 */ /* 0x000fe40000011604 */
[----:B------:R-:W-:Y:S02]  /*1b9c0*/  PRMT R25, R164, 0x7632, R25 ;  /* 0x00007632a4197816 */ /* 0x000fe40000000019 */
[----:B------:R-:W-:-:S03]  /*1b9d0*/  LOP3.LUT R4, R4, 0xffff, RZ, 0xc0, !PT ;  /* 0x0000ffff04047812 */ /* 0x000fc600078ec0ff */
[----:B------:R-:W-:Y:S01]  /*1b9e0*/  @!P0 HADD2 R89, -R26.H0_H0, -RZ.H0_H0 ;  /* 0xa00000ff1a598230 */ /* 0x000fe20000000900 */
[----:B------:R-:W-:-:S04]  /*1b9f0*/  PRMT R154, R26, 0x5410, R25 ;  /* 0x000054101a9a7816 */ /* 0x000fc80000000019 */
[----:B------:R-:W-:Y:S02]  /*1ba00*/  @!P0 PRMT R26, R89, 0x5410, RZ ;  /* 0x00005410591a8816 */ /* 0x000fe400000000ff */
[----:B------:R-:W-:Y:S02]  /*1ba10*/  ISETP.GE.U32.AND P0, PT, R192, R4, PT ;  /* 0x00000004c000720c */ /* 0x000fe40003f06070 */
[----:B------:R-:W-:Y:S01]  /*1ba20*/  SHF.R.U32.HI R4, RZ, 0x10, R0 ;  /* 0x00000010ff047819 */ /* 0x000fe20000011600 */
[----:B------:R-:W-:-:S03]  /*1ba30*/  @!P1 HADD2 R88, -R36.H0_H0, -RZ.H0_H0 ;  /* 0xa00000ff24589230 */ /* 0x000fc60000000900 */
[----:B------:R-:W-:Y:S02]  /*1ba40*/  LOP3.LUT R4, R4, 0xff, RZ, 0xc0, !PT ;  /* 0x000000ff04047812 */ /* 0x000fe400078ec0ff */
[----:B------:R-:W-:Y:S02]  /*1ba50*/  @!P1 PRMT R36, R88, 0x5410, RZ ;  /* 0x0000541058249816 */ /* 0x000fe400000000ff */
[----:B------:R-:W-:Y:S02]  /*1ba60*/  ISETP.GE.U32.AND P1, PT, R192, R4, PT ;  /* 0x00000004c000720c */ /* 0x000fe40003f26070 */
[C---:B------:R-:W-:Y:S02]  /*1ba70*/  PRMT R24, R43.reuse, 0x7610, R24 ;  /* 0x000076102b187816 */ /* 0x040fe40000000018 */
[----:B------:R-:W-:-:S04]  /*1ba80*/  PRMT R23, R43, 0x7632, R23 ;  /* 0x000076322b177816 */ /* 0x000fc80000000017 */
[----:B------:R-:W-:-:S05]  /*1ba90*/  PRMT R164, R24, 0x5410, R23 ;  /* 0x0000541018a47816 */ /* 0x000fca0000000017 */
[----:B------:R-:W-:-:S05]  /*1baa0*/  @!P1 HADD2 R91, -R24.H0_H0, -RZ.H0_H0 ;  /* 0xa00000ff185b9230 */ /* 0x000fca0000000900 */
[----:B------:R-:W-:Y:S02]  /*1bab0*/  @!P1 PRMT R24, R91, 0x5410, RZ ;  /* 0x000054105b189816 */ /* 0x000fe400000000ff */
[----:B------:R1:W4:Y:S01]  /*1bac0*/  LDL.LU.S16 R91, [R1+0x40] ;  /* 0x00004000015b7983 */ /* 0x0003220000300600 */
[----:B------:R-:W-:-:S05]  /*1bad0*/  @!P0 HADD2 R90, -R25.H0_H0, -RZ.H0_H0 ;  /* 0xa00000ff195a8230 */ /* 0x000fca0000000900 */
[----:B------:R-:W-:Y:S02]  /*1bae0*/  @!P0 PRMT R25, R90, 0x5410, RZ ;  /* 0x000054105a198816 */ /* 0x000fe400000000ff */
[----:B------:R1:W2:Y:S01]  /*1baf0*/  LDL.LU.S16 R90, [R1+0x44] ;  /* 0x00004400015a7983 */ /* 0x0002a20000300600 */
[----:B------:R-:W-:-:S03]  /*1bb00*/  SHF.R.U32.HI R0, RZ, 0x18, R0 ;  /* 0x00000018ff007819 */ /* 0x000fc60000011600 */
[----:B------:R1:W3:Y:S01]  /*1bb10*/  LDL.LU.S16 R89, [R1+0x48] ;  /* 0x0000480001597983 */ /* 0x0002e20000300600 */
[----:B------:R-:W-:Y:S02]  /*1bb20*/  ISETP.GE.U32.AND P0, PT, R192, R0, PT ;  /* 0x00000000c000720c */ /* 0x000fe40003f06070 */
[----:B------:R-:W-:Y:S02]  /*1bb30*/  LOP3.LUT R0, R2, 0xff, RZ, 0xc0, !PT ;  /* 0x000000ff02007812 */ /* 0x000fe400078ec0ff */
[C---:B------:R-:W-:Y:S02]  /*1bb40*/  PRMT R22, R176.reuse, 0x7610, R22 ;  /* 0x00007610b0167816 */ /* 0x040fe40000000016 */
[----:B------:R-:W-:Y:S02]  /*1bb50*/  PRMT R19, R176, 0x7632, R19 ;  /* 0x00007632b0137816 */ /* 0x000fe40000000013 */
[----:B------:R-:W-:Y:S01]  /*1bb60*/  PRMT R18, R15, 0x7610, R18 ;  /* 0x000076100f127816 */ /* 0x000fe20000000012 */
[----:B------:R-:W-:Y:S01]  /*1bb70*/  IMAD.MOV.U32 R76, RZ, RZ, R210 ;  /* 0x000000ffff4c7224 */ /* 0x000fe200078e00d2 */
[----:B------:R-:W-:-:S02]  /*1bb80*/  PRMT R14, R168, 0x7610, R14 ;  /* 0x00007610a80e7816 */ /* 0x000fc4000000000e */
[----:B------:R-:W-:Y:S01]  /*1bb90*/  PRMT R13, R168, 0x7632, R13 ;  /* 0x00007632a80d7816 */ /* 0x000fe2000000000d */
[----:B------:R-:W-:Y:S02]  /*1bba0*/  @!P0 HADD2 R92, -R23.H0_H0, -RZ.H0_H0 ;  /* 0xa00000ff175c8230 */ /* 0x000fe40000000900 */
[----:B------:R-:W-:Y:S01]  /*1bbb0*/  IMAD.MOV.U32 R77, RZ, RZ, R211 ;  /* 0x000000ffff4d7224 */ /* 0x000fe200078e00d3 */
[----:B------:R1:W3:Y:S02]  /*1bbc0*/  LDL.LU.S16 R88, [R1+0x4c] ;  /* 0x00004c0001587983 */ /* 0x0002e40000300600 */
        /* <DEDUP_REMOVED lines=9> */
[----:B------:R-:W-:-:S04]  /*1bc60*/  SHF.R.U32.HI R0, RZ, 0x10, R2 ;  /* 0x00000010ff007819 */ /* 0x000fc80000011602 */
[----:B------:R-:W-:-:S04]  /*1bc70*/  LOP3.LUT R0, R0, 0xff, RZ, 0xc0, !PT ;  /* 0x000000ff00007812 */ /* 0x000fc800078ec0ff */
[----:B------:R-:W-:Y:S02]  /*1bc80*/  ISETP.GE.U32.AND P2, PT, R192, R0, PT ;  /* 0x00000000c000720c */ /* 0x000fe40003f46070 */
[----:B------:R-:W-:-:S05]  /*1bc90*/  LOP3.LUT R0, R17, R185, R10, 0x96, !PT ;  /* 0x000000b911007212 */ /* 0x000fca00078e960a */
        /* <DEDUP_REMOVED lines=8> */
[----:B------:R-:W-:Y:S01]  /*1bd20*/  LOP3.LUT R5, R5, R231, R8, 0x96, !PT ;  /* 0x000000e705057212 */ /* 0x000fe200078e9608 */
[----:B------:R-:W-:-:S05]  /*1bd30*/  IMAD.WIDE.U32 R8, R3, -0x326172a9, RZ ;  /* 0xcd9e8d5703087825 */ /* 0x000fca00078e00ff */
[----:B------:R-:W-:-:S05]  /*1bd40*/  LOP3.LUT R0, R9, R230, R6, 0x96, !PT ;  /* 0x000000e609007212 */ /* 0x000fca00078e9606 */
        /* <DEDUP_REMOVED lines=13> */
[----:B------:R-:W-:Y:S02]  /*1be20*/  PRMT R17, R15, 0x7632, R17 ;  /* 0x000076320f117816 */ /* 0x000fe40000000011 */
[----:B------:R-:W-:-:S03]  /*1be30*/  PRMT R15, R169, 0x7632, R15 ;  /* 0x00007632a90f7816 */ /* 0x000fc6000000000f */
[----:B------:R-:W-:Y:S01]  /*1be40*/  @!P0 HADD2 R171, -R16.H0_H0, -RZ.H0_H0 ;  /* 0xa00000ff10ab8230 */ /* 0x000fe20000000900 */
[----:B------:R-:W-:Y:S02]  /*1be50*/  LOP3.LUT R4, R4, 0xffff, RZ, 0xc0, !PT ;  /* 0x0000ffff04047812 */ /* 0x000fe400078ec0ff */
[----:B------:R-:W-:Y:S02]  /*1be60*/  PRMT R210, R16, 0x5410, R15 ;  /* 0x0000541010d27816 */ /* 0x000fe4000000000f */
[----:B------:R-:W-:Y:S02]  /*1be70*/  @!P0 PRMT R16, R171, 0x5410, RZ ;  /* 0x00005410ab108816 */ /* 0x000fe400000000ff */
[----:B------:R-:W-:Y:S02]  /*1be80*/  ISETP.GE.U32.AND P0, PT, R192, R4, PT ;  /* 0x00000004c000720c */ /* 0x000fe40003f06070 */
[----:B------:R-:W-:-:S11]  /*1be90*/  LOP3.LUT R4, R2, 0xff, RZ, 0xc0, !PT ;  /* 0x000000ff02047812 */ /* 0x000fd600078ec0ff */
[----:B------:R-:W-:-:S05]  /*1bea0*/  @!P0 HADD2 R236, -R15.H0_H0, -RZ.H0_H0 ;  /* 0xa00000ff0fec8230 */ /* 0x000fca0000000900 */
        /* <DEDUP_REMOVED lines=8> */
[C---:B------:R-:W-:Y:S02]  /*1bf30*/  ISETP.GE.U32.AND P0, PT, R192.reuse, R3, PT ;  /* 0x00000003c000720c */ /* 0x040fe40003f06070 */
[----:B------:R-:W-:Y:S02]  /*1bf40*/  ISETP.GE.U32.AND P1, PT, R192, R6, PT ;  /* 0x00000006c000720c */ /* 0x000fe40003f26070 */
[--C-:B------:R-:W-:Y:S02]  /*1bf50*/  SHF.R.U32.HI R3, RZ, 0x10, R2.reuse ;  /* 0x00000010ff037819 */ /* 0x100fe40000011602 */
[----:B------:R-:W-:-:S07]  /*1bf60*/  SHF.R.U32.HI R2, RZ, 0x18, R2 ;  /* 0x00000018ff027819 */ /* 0x000fce0000011602 */
[----:B------:R-:W-:Y:S02]  /*1bf70*/  @!P0 HADD2 R238, -R13.H0_H0, -RZ.H0_H0 ;  /* 0xa00000ff0dee8230 */ /* 0x000fe40000000900 */
[----:B------:R-:W-:Y:S01]  /*1bf80*/  @!P1 HADD2 R170, -R17.H0_H0, -RZ.H0_H0 ;  /* 0xa00000ff11aa9230 */ /* 0x000fe20000000900 */
[----:B------:R-:W-:Y:S02]  /*1bf90*/  LOP3.LUT R5, R5, R228, R8, 0x96, !PT ;  /* 0x000000e405057212 */ /* 0x000fe400078e9608 */
[----:B------:R-:W-:Y:S02]  /*1bfa0*/  @!P0 PRMT R13, R238, 0x5410, RZ ;  /* 0x00005410ee0d8816 */ /* 0x000fe400000000ff */
[----:B------:R-:W-:Y:S02]  /*1bfb0*/  ISETP.GE.U32.AND P0, PT, R192, R2, PT ;  /* 0x00000002c000720c */ /* 0x000fe40003f06070 */
[----:B------:R-:W-:Y:S02]  /*1bfc0*/  LOP3.LUT R3, R3, 0xff, RZ, 0xc0, !PT ;  /* 0x000000ff03037812 */ /* 0x000fe400078ec0ff */
[----:B------:R-:W-:-:S02]  /*1bfd0*/  PRMT R152, R18, 0x5410, R17 ;  /* 0x0000541012987816 */ /* 0x000fc40000000011 */
[----:B------:R-:W-:Y:S02]  /*1bfe0*/  @!P1 PRMT R17, R170, 0x5410, RZ ;  /* 0x00005410aa119816 */ /* 0x000fe400000000ff */
[----:B------:R-:W-:Y:S01]  /*1bff0*/  ISETP.GE.U32.AND P1, PT, R192, R3, PT ;  /* 0x00000003c000720c */ /* 0x000fe20003f26070 */
[----:B------:R-:W-:Y:S01]  /*1c000*/  IMAD.WIDE.U32 R2, R5, -0x2daee0ad, RZ ;  /* 0xd2511f5305027825 */ /* 0x000fe200078e00ff */
[----:B------:R-:W-:-:S04]  /*1c010*/  PRMT R11, R12, 0x7632, R11 ;  /* 0x000076320c0b7816 */ /* 0x000fc8000000000b */
[----:B------:R-:W-:Y:S01]  /*1c020*/  LOP3.LUT R5, R3, R246, R10, 0x96, !PT ;  /* 0x000000f603057212 */ /* 0x000fe200078e960a */
[----:B------:R-:W-:Y:S02]  /*1c030*/  @!P0 HADD2 R244, -R11.H0_H0, -RZ.H0_H0 ;  /* 0xa00000ff0bf48230 */ /* 0x000fe40000000900 */
[----:B------:R-:W-:Y:S01]  /*1c040*/  IMAD.MOV.U32 R226, RZ, RZ, R195 ;  /* 0x000000ffffe27224 */ /* 0x000fe200078e00c3 */
[----:B------:R-:W-:Y:S02]  /*1c050*/  LOP3.LUT R4, R5, 0xff, RZ, 0xc0, !PT ;  /* 0x000000ff05047812 */ /* 0x000fe400078ec0ff */
        /* <DEDUP_REMOVED lines=16> */
[C---:B------:R-:W-:Y:S02]  /*1c160*/  PRMT R8, R107.reuse, 0x7610, R8 ;  /* 0x000076106b087816 */ /* 0x040fe40000000008 */
[----:B------:R-:W-:Y:S02]  /*1c170*/  LOP3.LUT R3, R2, 0xffff, RZ, 0xc0, !PT ;  /* 0x0000ffff02037812 */ /* 0x000fe400078ec0ff */
[----:B------:R-:W-:Y:S02]  /*1c180*/  PRMT R7, R107, 0x7632, R7 ;  /* 0x000076326b077816 */ /* 0x000fe40000000007 */
[----:B------:R-:W-:-:S02]  /*1c190*/  SHF.R.U32.HI R3, RZ, 0x8, R3 ;  /* 0x00000008ff037819 */ /* 0x000fc40000011603 */
[----:B------:R-:W-:Y:S02]  /*1c1a0*/  PRMT R236, R8, 0x5410, R7 ;  /* 0x0000541008ec7816 */ /* 0x000fe40000000007 */
[----:B------:R-:W-:Y:S01]  /*1c1b0*/  LOP3.LUT R3, R3, 0xffff, RZ, 0xc0, !PT ;  /* 0x0000ffff03037812 */ /* 0x000fe200078ec0ff */
[----:B----4-:R-:W-:-:S05]  /*1c1c0*/  @!P0 HADD2 R91, -R8.H0_H0, -RZ.H0_H0 ;  /* 0xa00000ff085b8230 */ /* 0x010fca0000000900 */
[----:B------:R-:W-:-:S04]  /*1c1d0*/  PRMT R79, R91, 0x7610, R79 ;  /* 0x000076105b4f7816 */ /* 0x000fc8000000004f */
[----:B------:R-:W-:Y:S02]  /*1c1e0*/  @!P0 PRMT R8, R79, 0x5410, RZ ;  /* 0x000054104f088816 */ /* 0x000fe400000000ff */
[----:B------:R-:W-:Y:S01]  /*1c1f0*/  ISETP.GE.U32.AND P0, PT, R192, R3, PT ;  /* 0x00000003c000720c */ /* 0x000fe20003f06070 */
[----:B------:R1:W4:Y:S01]  /*1c200*/  LDL.LU.S16 R79, [R1+0x70] ;  /* 0x00007000014f7983 */ /* 0x0003220000300600 */
[----:B------:R-:W-:-:S11]  /*1c210*/  SHF.R.U32.HI R3, RZ, 0x10, R2 ;  /* 0x00000010ff037819 */ /* 0x000fd60000011602 */
[----:B--2---:R-:W-:-:S05]  /*1c220*/  @!P0 HADD2 R90, -R7.H0_H0, -RZ.H0_H0 ;  /* 0xa00000ff075a8230 */ /* 0x004fca0000000900 */
[----:B------:R-:W-:-:S04]  /*1c230*/  PRMT R75, R90, 0x7610, R75 ;  /* 0x000076105a4b7816 */ /* 0x000fc8000000004b */
[----:B------:R-:W-:Y:S02]  /*1c240*/  @!P0 PRMT R7, R75, 0x5410, RZ ;  /* 0x000054104b078816 */ /* 0x000fe400000000ff */
[----:B------:R1:W2:Y:S01]  /*1c250*/  LDL.LU.S16 R75, [R1+0x74] ;  /* 0x00007400014b7983 */ /* 0x0002a20000300600 */
[----:B------:R-:W-:-:S04]  /*1c260*/  LOP3.LUT R3, R3, 0xff, RZ, 0xc0, !PT ;  /* 0x000000ff03037812 */ /* 0x000fc800078ec0ff */
[----:B------:R-:W-:-:S13]  /*1c270*/  ISETP.GE.U32.AND P0, PT, R192, R3, PT ;  /* 0x00000003c000720c */ /* 0x000fda0003f06070 */
[----:B---3--:R-:W-:Y:S01]  /*1c280*/  @!P0 HADD2 R89, -R60.H0_H0, -RZ.H0_H0 ;  /* 0xa00000ff3c598230 */ /* 0x008fe20000000900 */
[----:B------:R-:W-:-:S04]  /*1c290*/  @P0 PRMT R43, R60, 0x7610, R43 ;  /* 0x000076103c2b0816 */ /* 0x000fc8000000002b */
[----:B------:R-:W-:-:S04]  /*1c2a0*/  PRMT R74, R89, 0x7610, R74 ;  /* 0x00007610594a7816 */ /* 0x000fc8000000004a */
[----:B------:R-:W-:Y:S02]  /*1c2b0*/  @!P0 PRMT R43, R74, 0x5410, RZ ;  /* 0x000054104a2b8816 */ /* 0x000fe400000000ff */
[----:B------:R1:W3:Y:S01]  /*1c2c0*/  LDL.LU.S16 R74, [R1+0x78] ;  /* 0x00007800014a7983 */ /* 0x0002e20000300600 */
[----:B------:R-:W-:-:S04]  /*1c2d0*/  SHF.R.U32.HI R2, RZ, 0x18, R2 ;  /* 0x00000018ff027819 */ /* 0x000fc80000011602 */
[----:B------:R-:W-:Y:S02]  /*1c2e0*/  ISETP.GE.U32.AND P0, PT, R192, R2, PT ;  /* 0x00000002c000720c */ /* 0x000fe40003f06070 */
[----:B------:R-:W-:-:S11]  /*1c2f0*/  PRMT R6, R60, 0x7632, R6 ;  /* 0x000076323c067816 */ /* 0x000fd60000000006 */
[----:B------:R-:W-:Y:S01]  /*1c300*/  @!P0 HADD2 R88, -R6.H0_H0, -RZ.H0_H0 ;  /* 0xa00000ff06588230 */ /* 0x000fe20000000900 */
[----:B------:R-:W-:Y:S01]  /*1c310*/  PRMT R235, R60, 0x5410, R6 ;  /* 0x000054103ceb7816 */ /* 0x000fe20000000006 */
[----:B------:R-:W-:Y:S01]  /*1c320*/  @!P1 HADD2 R239, -R12.H0_H0, -RZ.H0_H0 ;  /* 0xa00000ff0cef9230 */ /* 0x000fe20000000900 */
[----:B------:R-:W-:Y:S01]  /*1c330*/  PRMT R3, R87, 0x7632, R3 ;  /* 0x0000763257037816 */ /* 0x000fe20000000003 */
[----:B------:R-:W-:Y:S01]  /*1c340*/  IMAD.MOV.U32 R227, RZ, RZ, R225 ;  /* 0x000000ffffe37224 */ /* 0x000fe200078e00e1 */
[----:B------:R-:W-:Y:S01]  /*1c350*/  PRMT R2, R88, 0x7610, R2 ;  /* 0x0000761058027816 */ /* 0x000fe20000000002 */
[----:B------:R1:W3:Y:S03]  /*1c360*/  LDL.LU.S16 R60, [R1+0x7c] ;  /* 0x00007c00013c7983 */ /* 0x0002e60000300600 */
[----:B------:R-:W-:Y:S02]  /*1c370*/  @!P0 PRMT R6, R2, 0x5410, RZ ;  /* 0x0000541002068816 */ /* 0x000fe400000000ff */
[----:B------:R-:W-:-:S02]  /*1c380*/  SHF.R.U32.HI R2, RZ, 0x10, R0 ;  /* 0x00000010ff027819 */ /* 0x000fc40000011600 */
[----:B------:R-:W-:-:S04]  /*1c390*/  SHF.R.U32.HI R0, RZ, 0x18, R0 ;  /* 0x00000018ff007819 */ /* 0x000fc80000011600 */
[----:B------:R-:W-:Y:S02]  /*1c3a0*/  ISETP.GE.U32.AND P0, PT, R192, R0, PT ;  /* 0x00000000c000720c */ /* 0x000fe40003f06070 */
[----:B------:R-:W-:Y:S02]  /*1c3b0*/  LOP3.LUT R2, R2, 0xff, RZ, 0xc0, !PT ;  /* 0x000000ff02027812 */ /* 0x000fe400078ec0ff */
[----:B------:R-:W-:Y:S02]  /*1c3c0*/  @!P1 PRMT R12, R239, 0x5410, RZ ;  /* 0x00005410ef0c9816 */ /* 0x000fe400000000ff */
[----:B------:R-:W-:Y:S02]  /*1c3d0*/  ISETP.GE.U32.AND P1, PT, R192, R2, PT ;  /* 0x00000002c000720c */ /* 0x000fe40003f26070 */
[----:B------:R-:W-:Y:S01]  /*1c3e0*/  PRMT R4, R87, 0x7610, R4 ;  /* 0x0000761057047816 */ /* 0x000fe20000000004 */
[----:B------:R-:W-:-:S03]  /*1c3f0*/  IMAD.MOV.U32 R225, RZ, RZ, R194 ;  /* 0x000000ffffe17224 */ /* 0x000fc600078e00c2 */
[----:B------:R-:W-:Y:S02]  /*1c400*/  PRMT R194, R4, 0x5410, R3 ;  /* 0x0000541004c27816 */ /* 0x000fe40000000003 */
[----:B------:R-:W-:Y:S01]  /*1c410*/  PRMT R2, R86, 0x7610, R2 ;  /* 0x0000761056027816 */ /* 0x000fe20000000002 */
[----:B------:R1:W-:Y:S01]  /*1c420*/  ST.E.U16 desc[UR4][R34.64+-0x100], R49 ;  /* 0xffff003122007985 */ /* 0x0003e2000c101504 */
[----:B------:R-:W-:-:S03]  /*1c430*/  IMAD.MOV.U32 R244, RZ, RZ, R167 ;  /* 0x000000fffff47224 */ /* 0x000fc600078e00a7 */
[----:B------:R-:W3:Y:S01]  /*1c440*/  LDL R167, [R1+0x17c] ;  /* 0x00017c0001a77983 */ /* 0x000ee20000100800 */
[----:B----4-:R-:W-:-:S05]  /*1c450*/  @!P1 HADD2 R79, -R4.H0_H0, -RZ.H0_H0 ;  /* 0xa00000ff044f9230 */ /* 0x010fca0000000900 */
[----:B------:R-:W-:Y:S01]  /*1c460*/  PRMT R78, R79, 0x7610, R78 ;  /* 0x000076104f4e7816 */ /* 0x000fe2000000004e */
[----:B--2---:R-:W-:-:S05]  /*1c470*/  @!P0 HADD2 R75, -R3.H0_H0, -RZ.H0_H0 ;  /* 0xa00000ff034b8230 */ /* 0x004fca0000000900 */
[----:B------:R-:W-:Y:S02]  /*1c480*/  PRMT R0, R75, 0x7610, R0 ;  /* 0x000076104b007816 */ /* 0x000fe40000000000 */
[----:B------:R-:W-:Y:S01]  /*1c490*/  @!P1 PRMT R4, R78, 0x5410, RZ ;  /* 0x000054104e049816 */ /* 0x000fe200000000ff */
[----:B------:R-:W2:Y:S01]  /*1c4a0*/  LDL R75, [R1+0x198] ;  /* 0x00019800014b7983 */ /* 0x000ea20000100800 */
[----:B------:R-:W-:Y:S02]  /*1c4b0*/  @!P0 PRMT R3, R0, 0x5410, RZ ;  /* 0x0000541000038816 */ /* 0x000fe400000000ff */
[----:B------:R-:W-:-:S04]  /*1c4c0*/  SHF.R.U32.HI R0, RZ, 0x10, R5 ;  /* 0x00000010ff007819 */ /* 0x000fc80000011605 */
[----:B------:R-:W-:-:S04]  /*1c4d0*/  LOP3.LUT R0, R0, 0xff, RZ, 0xc0, !PT ;  /* 0x000000ff00007812 */ /* 0x000fc800078ec0ff */
[----:B------:R-:W-:-:S13]  /*1c4e0*/  ISETP.GE.U32.AND P1, PT, R192, R0, PT ;  /* 0x00000000c000720c */ /* 0x000fda0003f26070 */
[----:B---3--:R-:W-:-:S05]  /*1c4f0*/  @!P1 HADD2 R74, -R2.H0_H0, -RZ.H0_H0 ;  /* 0xa00000ff024a9230 */ /* 0x008fca0000000900 */
[----:B-1----:R-:W-:Y:S02]  /*1c500*/  PRMT R49, R74, 0x7610, R49 ;  /* 0x000076104a317816 */ /* 0x002fe40000000031 */
[----:B------:R-:W3:Y:S01]  /*1c510*/  LDL R74, [R1+0x174] ;  /* 0x00017400014a7983 */ /* 0x000ee20000100800 */
[----:B------:R-:W-:-:S04]  /*1c520*/  SHF.R.U32.HI R0, RZ, 0x18, R5 ;  /* 0x00000018ff007819 */ /* 0x000fc80000011605 */
[----:B------:R-:W-:Y:S02]  /*1c530*/  ISETP.GE.U32.AND P0, PT, R192, R0, PT ;  /* 0x00000000c000720c */ /* 0x000fe40003f06070 */
[----:B------:R-:W-:Y:S01]  /*1c540*/  PRMT R0, R86, 0x7632, R0 ;  /* 0x0000763256007816 */ /* 0x000fe20000000000 */
[----:B------:R-:W-:Y:S04]  /*1c550*/  ST.E.U16 desc[UR4][R34.64+-0xfe], R59 ;  /* 0xffff023b22007985 */ /* 0x000fe8000c101504 */
[----:B------:R-:W-:Y:S04]  /*1c560*/  ST.E.U16 desc[UR4][R32.64+-0x100], R58 ;  /* 0xffff003a20007985 */ /* 0x000fe8000c101504 */
[----:B------:R-:W-:Y:S02]  /*1c570*/  ST.E.U16 desc[UR4][R32.64+-0xfe], R57 ;  /* 0xffff023920007985 */ /* 0x000fe4000c101504 */
[----:B------:R-:W-:-:S02]  /*1c580*/  @!P0 HADD2 R60, -R0.H0_H0, -RZ.H0_H0 ;  /* 0xa00000ff003c8230 */ /* 0x000fc40000000900 */
[----:B------:R-:W-:Y:S04]  /*1c590*/  ST.E.U16 desc[UR4][R30.64+-0x100], R42 ;  /* 0xffff002a1e007985 */ /* 0x000fe8000c101504 */
[----:B------:R-:W-:Y:S01]  /*1c5a0*/  ST.E.U16 desc[UR4][R30.64+-0xfe], R41 ;  /* 0xffff02291e007985 */ /* 0x000fe2000c101504 */
[----:B------:R-:W-:-:S03]  /*1c5b0*/  PRMT R5, R60, 0x7610, R5 ;  /* 0x000076103c057816 */ /* 0x000fc60000000005 */
[----:B------:R-:W-:Y:S04]  /*1c5c0*/  ST.E.U16 desc[UR4][R28.64+-0x100], R40 ;  /* 0xffff00281c007985 */ /* 0x000fe8000c101504 */
[----:B------:R-:W-:Y:S04]  /*1c5d0*/  ST.E.U16 desc[UR4][R28.64+-0xfe], R39 ;  /* 0xffff02271c007985 */ /* 0x000fe8000c101504 */
[----:B------:R-:W-:Y:S04]  /*1c5e0*/  ST.E.U16 desc[UR4][R34.64+-0xf0], R56 ;  /* 0xffff103822007985 */ /* 0x000fe8000c101504 */
[----:B------:R-:W-:Y:S01]  /*1c5f0*/  ST.E.U16 desc[UR4][R34.64+-0xee], R53 ;  /* 0xffff123522007985 */ /* 0x000fe2000c101504 */
[----:B------:R-:W-:-:S03]  /*1c600*/  PRMT R232, R2, 0x5410, R0 ;  /* 0x0000541002e87816 */ /* 0x000fc60000000000 */
[----:B------:R-:W-:Y:S04]  /*1c610*/  ST.E.U16 desc[UR4][R32.64+-0xf0], R55 ;  /* 0xffff103720007985 */ /* 0x000fe8000c101504 */
[----:B------:R-:W-:Y:S01]  /*1c620*/  ST.E.U16 desc[UR4][R32.64+-0xee], R54 ;  /* 0xffff123620007985 */ /* 0x000fe2000c101504 */
[----:B------:R-:W-:-:S03]  /*1c630*/  @!P0 PRMT R0, R5, 0x5410, RZ ;  /* 0x0000541005008816 */ /* 0x000fc600000000ff */
        /* <DEDUP_REMOVED lines=9> */
[----:B------:R-:W-:-:S03]  /*1c6d0*/  IMAD.MOV.U32 R140, RZ, RZ, R76 ;  /* 0x000000ffff8c7224 */ /* 0x000fc600078e004c */
[----:B------:R-:W-:Y:S04]  /*1c6e0*/  ST.E.U16 desc[UR4][R30.64+-0xde], R25 ;  /* 0xffff22191e007985 */ /* 0x000fe8000c101504 */
[----:B------:R1:W-:Y:S01]  /*1c6f0*/  ST.E.U16 desc[UR4][R28.64+-0xe0], R24 ;  /* 0xffff20181c007985 */ /* 0x0003e2000c101504 */
[----:B------:R-:W-:-:S03]  /*1c700*/  @!P2 HADD2 R95, -R18.H0_H0, -RZ.H0_H0 ;  /* 0xa00000ff125fa230 */ /* 0x000fc60000000900 */
[----:B------:R4:W-:Y:S02]  /*1c710*/  ST.E.U16 desc[UR4][R28.64+-0xde], R23 ;  /* 0xffff22171c007985 */ /* 0x0009e4000c101504 */
[----:B------:R-:W-:Y:S02]  /*1c720*/  @!P2 PRMT R18, R95, 0x5410, RZ ;  /* 0x000054105f12a816 */ /* 0x000fe400000000ff */
[----:B------:R-:W-:Y:S01]  /*1c730*/  @!P1 PRMT R2, R49, 0x5410, RZ ;  /* 0x0000541031029816 */ /* 0x000fe200000000ff */
[----:B------:R3:W-:Y:S04]  /*1c740*/  ST.E.U16 desc[UR4][R34.64+-0xd0], R48 ;  /* 0xffff303022007985 */ /* 0x0007e8000c101504 */
[----:B------:R-:W-:Y:S04]  /*1c750*/  ST.E.U16 desc[UR4][R34.64+-0xce], R50 ;  /* 0xffff323222007985 */ /* 0x000fe8000c101504 */
        /* <DEDUP_REMOVED lines=31> */
[----:B------:R-:W-:Y:S01]  /*1c950*/  ST.E.U16 desc[UR4][R34.64+-0x8e], R65 ;  /* 0xffff724122007985 */ /* 0x000fe2000c101504 */
[----:B--2---:R-:W-:-:S03]  /*1c960*/  IMAD.WIDE.U32 R238, R75, -0x326172a9, RZ ;  /* 0xcd9e8d574bee7825 */ /* 0x004fc600078e00ff */
[----:B------:R-:W-:-:S05]  /*1c970*/  LOP3.LUT R5, R141, R185, R238, 0x96, !PT ;  /* 0x000000b98d057212 */ /* 0x000fca00078e96ee */
[----:B-1----:R-:W-:-:S03]  /*1c980*/  IMAD.WIDE.U32 R24, R5, -0x2daee0ad, RZ ;  /* 0xd2511f5305187825 */ /* 0x002fc600078e00ff */
[----:B----4-:R-:W-:Y:S02]  /*1c990*/  LOP3.LUT R23, R21, R224, R24, 0x96, !PT ;  /* 0x000000e015177212 */ /* 0x010fe400078e9618 */
[----:B---3--:R-:W-:-:S05]  /*1c9a0*/  LOP3.LUT R26, R74, R239, RZ, 0x3c, !PT ;  /* 0x000000ef4a1a7212 */ /* 0x008fca00078e3cff */
[----:B------:R-:W-:-:S03]  /*1c9b0*/  IMAD.WIDE.U32 R58, R26, -0x2daee0ad, RZ ;  /* 0xd2511f531a3a7825 */ /* 0x000fc600078e00ff */
[----:B------:R-:W-:Y:S02]  /*1c9c0*/  LOP3.LUT R5, R25, R215, R58, 0x96, !PT ;  /* 0x000000d719057212 */ /* 0x000fe400078e963a */
[----:B------:R-:W-:Y:S01]  /*1c9d0*/  LOP3.LUT R21, R59, R167, R140, 0x96, !PT ;  /* 0x000000a73b157212 */ /* 0x000fe200078e968c */
[----:B------:R-:W-:-:S04]  /*1c9e0*/  IMAD.WIDE.U32 R48, R23, -0x326172a9, RZ ;  /* 0xcd9e8d5717307825 */ /* 0x000fc800078e00ff */
[----:B------:R-:W-:-:S04]  /*1c9f0*/  IMAD.WIDE.U32 R56, R21, -0x326172a9, RZ ;  /* 0xcd9e8d5715387825 */ /* 0x000fc800078e00ff */
[----:B------:R-:W-:-:S05]  /*1ca00*/  IMAD.WIDE.U32 R24, R5, -0x326172a9, RZ ;  /* 0xcd9e8d5705187825 */ /* 0x000fca00078e00ff */
[----:B------:R-:W-:Y:S02]  /*1ca10*/  LOP3.LUT R21, R25, R229, R56, 0x96, !PT ;  /* 0x000000e519157212 */ /* 0x000fe400078e9638 */
[----:B------:R-:W-:-:S03]  /*1ca20*/  LOP3.LUT R5, R49, R230, R24, 0x96, !PT ;  /* 0x000000e631057212 */ /* 0x000fc600078e9618 */
[----:B------:R-:W-:-:S04]  /*1ca30*/  IMAD.WIDE.U32 R24, R21, -0x2daee0ad, RZ ;  /* 0xd2511f5315187825 */ /* 0x000fc800078e00ff */
[----:B------:R-:W-:Y:S01]  /*1ca40*/  IMAD.WIDE.U32 R50, R5, -0x2daee0ad, RZ ;  /* 0xd2511f5305327825 */ /* 0x000fe200078e00ff */
[----:B------:R-:W-:Y:S01]  /*1ca50*/  ST.E.U16 desc[UR4][R32.64+-0x90], R64 ;  /* 0xffff704020007985 */ /* 0x000fe2000c101504 */
[----:B------:R-:W-:-:S03]  /*1ca60*/  LOP3.LUT R20, R25, R231, R20, 0x96, !PT ;  /* 0x000000e719147212 */ /* 0x000fc600078e9614 */
[----:B------:R-:W-:Y:S01]  /*1ca70*/  LOP3.LUT R5, R51, R244, R24, 0x96, !PT ;  /* 0x000000f433057212 */ /* 0x000fe200078e9618 */
[----:B------:R-:W-:Y:S04]  /*1ca80*/  ST.E.U16 desc[UR4][R32.64+-0x8e], R61 ;  /* 0xffff723d20007985 */ /* 0x000fe8000c101504 */
[----:B------:R-:W-:Y:S01]  /*1ca90*/  ST.E.U16 desc[UR4][R30.64+-0x90], R8 ;  /* 0xffff70081e007985 */ /* 0x000fe2000c101504 */
[----:B------:R-:W-:-:S03]  /*1caa0*/  IMAD.WIDE.U32 R2, R5, -0x326172a9, RZ ;  /* 0xcd9e8d5705027825 */ /* 0x000fc600078e00ff */
[----:B------:R1:W-:Y:S04]  /*1cab0*/  ST.E.U16 desc[UR4][R30.64+-0x8e], R7 ;  /* 0xffff72071e007985 */ /* 0x0003e8000c101504 */
[----:B------:R-:W-:Y:S04]  /*1cac0*/  ST.E.U16 desc[UR4][R28.64+-0x90], R43 ;  /* 0xffff702b1c007985 */ /* 0x000fe8000c101504 */
[----:B------:R2:W-:Y:S04]  /*1cad0*/  ST.E.U16 desc[UR4][R28.64+-0x8e], R6 ;  /* 0xffff72061c007985 */ /* 0x0005e8000c101504 */
[----:B------:R-:W3:Y:S01]  /*1cae0*/  LDSM.16.MT88.4 R36, [R174+0x9000] ;  /* 0x00900000ae24783b */ /* 0x000ee20000004200 */
[----:B------:R-:W-:-:S02]  /*1caf0*/  LOP3.LUT R4, R2, 0xffff, RZ, 0xc0, !PT ;  /* 0x0000ffff02047812 */ /* 0x000fc400078ec0ff */
[----:B------:R-:W-:Y:S01]  /*1cb00*/  PRMT R167, R192, 0x7054, R192 ;  /* 0x00007054c0a77816 */ /* 0x000fe200000000c0 */
[----:B------:R-:W4:Y:S01]  /*1cb10*/  LDSM.16.MT88.4 R24, [R188+0x9000] ;  /* 0x00900000bc18783b */ /* 0x000f220000004200 */
[----:B------:R-:W-:Y:S02]  /*1cb20*/  SHF.R.U32.HI R5, RZ, 0x8, R4 ;  /* 0x00000008ff057819 */ /* 0x000fe40000011604 */
[----:B------:R-:W-:Y:S01]  /*1cb30*/  SHF.R.U32.HI R4, RZ, 0x18, R2 ;  /* 0x00000018ff047819 */ /* 0x000fe20000011602 */
[----:B------:R-:W-:Y:S04]  /*1cb40*/  LDSM.16.MT88.4 R16, [R188+0xa000] ;  /* 0x00a00000bc10783b */ /* 0x000fe80000004200 */
[----:B------:R-:W-:Y:S01]  /*1cb50*/  LDSM.16.MT88.4 R44, [R174+0xb000] ;  /* 0x00b00000ae2c783b */ /* 0x000fe20000004200 */
[----:B-1----:R-:W-:-:S03]  /*1cb60*/  IMAD.WIDE.U32 R30, R20, -0x326172a9, RZ ;  /* 0xcd9e8d57141e7825 */ /* 0x002fc600078e00ff */
[----:B------:R-:W-:Y:S01]  /*1cb70*/  LDSM.16.MT88.4 R40, [R188+0xb000] ;  /* 0x00b00000bc28783b */ /* 0x000fe20000004200 */
[----:B------:R-:W-:-:S03]  /*1cb80*/  LOP3.LUT R0, R3, R245, R30, 0x96, !PT ;  /* 0x000000f503007212 */ /* 0x000fc600078e961e */
[----:B------:R-:W1:Y:S01]  /*1cb90*/  LDSM.16.MT88.4 R20, [R174+0xa000] ;  /* 0x00a00000ae14783b */ /* 0x000e620000004200 */
[----:B------:R-:W-:Y:S02]  /*1cba0*/  SHF.R.U32.HI R3, RZ, 0x10, R2 ;  /* 0x00000010ff037819 */ /* 0x000fe40000011602 */
[----:B--2---:R-:W-:Y:S02]  /*1cbb0*/  LOP3.LUT R6, R2, 0xff, RZ, 0xc0, !PT ;  /* 0x000000ff02067812 */ /* 0x004fe400078ec0ff */
[----:B------:R-:W-:Y:S02]  /*1cbc0*/  LOP3.LUT R2, R0, 0xffff, RZ, 0xc0, !PT ;  /* 0x0000ffff00027812 */ /* 0x000fe400078ec0ff */
[----:B------:R-:W-:Y:S02]  /*1cbd0*/  LOP3.LUT R3, R3, 0xff, RZ, 0xc0, !PT ;  /* 0x000000ff03037812 */ /* 0x000fe400078ec0ff */
[----:B------:R-:W-:Y:S02]  /*1cbe0*/  PRMT R8, R6, 0x5410, R5 ;  /* 0x0000541006087816 */ /* 0x000fe40000000005 */
[----:B------:R-:W-:-:S02]  /*1cbf0*/  SHF.R.U32.HI R5, RZ, 0x10, R0 ;  /* 0x00000010ff057819 */ /* 0x000fc40000011600 */
[----:B------:R-:W-:Y:S02]  /*1cc00*/  SHF.R.U32.HI R6, RZ, 0x8, R2 ;  /* 0x00000008ff067819 */ /* 0x000fe40000011602 */
[----:B------:R-:W-:Y:S02]  /*1cc10*/  PRMT R2, R3, 0x5410, R4 ;  /* 0x0000541003027816 */ /* 0x000fe40000000004 */
[----:B------:R-:W-:Y:S02]  /*1cc20*/  LOP3.LUT R7, R0, 0xff, RZ, 0xc0, !PT ;  /* 0x000000ff00077812 */ /* 0x000fe400078ec0ff */
[----:B------:R-:W-:Y:S02]  /*1cc30*/  SHF.R.U32.HI R4, RZ, 0x18, R0 ;  /* 0x00000018ff047819 */ /* 0x000fe40000011600 */
[----:B------:R-:W-:Y:S02]  /*1cc40*/  LOP3.LUT R5, R5, 0xff, RZ, 0xc0, !PT ;  /* 0x000000ff05057812 */ /* 0x000fe400078ec0ff */
        /* <DEDUP_REMOVED lines=10> */
[C---:B---3--:R-:W-:Y:S01]  /*1ccf0*/  HMMA.16816.F32 R88, R4.reuse, R36, R136 ;  /* 0x000000240458723c */ /* 0x048fe20000001888 */
[----:B------:R-:W2:Y:S06]  /*1cd00*/  LDL.LU R136, [R1+0x50] ;  /* 0x0000500001887983 */ /* 0x000eac0000300800 */
[----:B------:R-:W-:Y:S02]  /*1cd10*/  IMAD.MOV.U32 R137, RZ, RZ, R248 ;  /* 0x000000ffff897224 */ /* 0x000fe400078e00f8 */
[----:B------:R-:W3:Y:S01]  /*1cd20*/  LDL.LU R248, [R1+0x25c] ;  /* 0x00025c0001f87983 */ /* 0x000ee20000300800 */
[----:B------:R-:W-:Y:S01]  /*1cd30*/  IMAD.MOV.U32 R138, RZ, RZ, R207 ;  /* 0x000000ffff8a7224 */ /* 0x000fe200078e00cf */
[----:B------:R-:W-:Y:S01]  /*1cd40*/  HMMA.16816.F32 R68, R4, R38, R132 ;  /* 0x000000260444723c */ /* 0x000fe20000001884 */
[----:B------:R-:W-:Y:S01]  /*1cd50*/  IMAD.MOV.U32 R139, RZ, RZ, R103 ;  /* 0x000000ffff8b7224 */ /* 0x000fe200078e0067 */
[----:B------:R-:W2:Y:S04]  /*1cd60*/  LDL.LU R207, [R1+0x258] ;  /* 0x0002580001cf7983 */ /* 0x000ea80000300800 */
[----:B------:R-:W2:Y:S04]  /*1cd70*/  LDL.LU R103, [R1+0x254] ;  /* 0x0002540001677983 */ /* 0x000ea80000300800 */
[----:B------:R-:W2:Y:S01]  /*1cd80*/  LDL.LU R132, [R1+0x30] ;  /* 0x0000300001847983 */ /* 0x000ea20000300800 */
[----:B---3--:R-:W-:-:S03]  /*1cd90*/  IMAD.MOV.U32 R133, RZ, RZ, R248 ;  /* 0x000000ffff857224 */ /* 0x008fc600078e00f8 */
[----:B------:R-:W3:Y:S01]  /*1cda0*/  LDL.LU R248, [R1+0x250] ;  /* 0x0002500001f87983 */ /* 0x000ee20000300800 */
[----:B------:R-:W-:Y:S01]  /*1cdb0*/  IMAD.MOV.U32 R134, RZ, RZ, R102 ;  /* 0x000000ffff867224 */ /* 0x000fe200078e0066 */
[----:B----4-:R-:W-:Y:S01]  /*1cdc0*/  HMMA.16816.F32 R84, R4, R26, R124 ;  /* 0x0000001a0454723c */ /* 0x010fe2000000187c */
[----:B------:R-:W-:Y:S01]  /*1cdd0*/  IMAD.MOV.U32 R135, RZ, RZ, R249 ;  /* 0x000000ffff877224 */ /* 0x000fe200078e00f9 */
[----:B------:R-:W4:Y:S04]  /*1cde0*/  LDL.LU R102, [R1+0x24c] ;  /* 0x00024c0001667983 */ /* 0x000f280000300800 */
[----:B------:R-:W2:Y:S01]  /*1cdf0*/  LDL.LU R249, [R1+0x248] ;  /* 0x0002480001f97983 */ /* 0x000ea20000300800 */
[----:B------:R-:W-:-:S03]  /*1ce00*/  IMAD.MOV.U32 R126, RZ, RZ, R241 ;  /* 0x000000ffff7e7224 */ /* 0x000fc600078e00f1 */
[----:B------:R-:W2:Y:S01]  /*1ce10*/  LDL.LU R124, [R1+0x20] ;  /* 0x00002000017c7983 */ /* 0x000ea20000300800 */
[----:B------:R-:W-:Y:S01]  /*1ce20*/  IMAD.MOV.U32 R127, RZ, RZ, R240 ;  /* 0x000000ffff7f7224 */ /* 0x000fe200078e00f0 */
[----:B------:R-:W-:Y:S02]  /*1ce30*/  LOP3.LUT R2, R63, R229, R220, 0x96, !PT ;  /* 0x000000e53f027212 */ /* 0x000fe400078e96dc */
[----:B------:R-:W-:-:S03]  /*1ce40*/  LOP3.LUT R0, R99, R230, R62, 0x96, !PT ;  /* 0x000000e663007212 */ /* 0x000fc600078e963e */
[----:B------:R-:W-:Y:S02]  /*1ce50*/  IMAD R2, R2, -0x2daee0ad, RZ ;  /* 0xd2511f5302027824 */ /* 0x000fe400078e02ff */
[----:B------:R-:W-:-:S05]  /*1ce60*/  IMAD.WIDE.U32 R28, R0, -0x2daee0ad, RZ ;  /* 0xd2511f53001c7825 */ /* 0x000fca00078e00ff */
[----:B------:R-:W-:-:S05]  /*1ce70*/  LOP3.LUT R2, R29, R244, R2, 0x96, !PT ;  /* 0x000000f41d027212 */ /* 0x000fca00078e9602 */
[----:B------:R-:W-:-:S04]  /*1ce80*/  IMAD.WIDE.U32 R2, R2, -0x326172a9, RZ ;  /* 0xcd9e8d5702027825 */ /* 0x000fc800078e00ff */
[----:B---3--:R-:W-:Y:S02]  /*1ce90*/  IMAD.MOV.U32 R125, RZ, RZ, R248 ;  /* 0x000000ffff7d7224 */ /* 0x008fe400078e00f8 */
[----:B------:R-:W3:Y:S04]  /*1cea0*/  LDL.LU R248, [R1+0x244] ;  /* 0x0002440001f87983 */ /* 0x000ee80000300800 */
[----:B------:R-:W3:Y:S04]  /*1ceb0*/  LDL.LU R241, [R1+0x240] ;  /* 0x0002400001f17983 */ /* 0x000ee80000300800 */
[----:B------:R-:W3:Y:S01]  /*1cec0*/  LDL.LU R240, [R1+0x23c] ;  /* 0x00023c0001f07983 */ /* 0x000ee20000300800 */
[----:B------:R-:W-:-:S02]  /*1ced0*/  LOP3.LUT R0, R3, R245, R82, 0x96, !PT ;  /* 0x000000f503007212 */ /* 0x000fc400078e9652 */
[----:B------:R-:W-:Y:S02]  /*1cee0*/  LOP3.LUT R3, R2, 0xffff, RZ, 0xc0, !PT ;  /* 0x0000ffff02037812 */ /* 0x000fe400078ec0ff */
[C---:B------:R-:W-:Y:S02]  /*1cef0*/  LOP3.LUT R8, R0.reuse, 0xffff, RZ, 0xc0, !PT ;  /* 0x0000ffff00087812 */ /* 0x040fe400078ec0ff */
[----:B------:R-:W-:Y:S02]  /*1cf00*/  SHF.R.U32.HI R9, RZ, 0x8, R3 ;  /* 0x00000008ff097819 */ /* 0x000fe40000011603 */
[----:B------:R-:W-:Y:S02]  /*1cf10*/  LOP3.LUT R13, R0, 0xff, RZ, 0xc0, !PT ;  /* 0x000000ff000d7812 */ /* 0x000fe400078ec0ff */
[----:B------:R-:W-:Y:S02]  /*1cf20*/  SHF.R.U32.HI R11, RZ, 0x8, R8 ;  /* 0x00000008ff0b7819 */ /* 0x000fe40000011608 */
[----:B------:R-:W-:-:S02]  /*1cf30*/  SHF.R.U32.HI R15, RZ, 0x10, R2 ;  /* 0x00000010ff0f7819 */ /* 0x000fc40000011602 */
[--C-:B------:R-:W-:Y:S02]  /*1cf40*/  SHF.R.U32.HI R3, RZ, 0x10, R0.reuse ;  /* 0x00000010ff037819 */ /* 0x100fe40000011600 */
[----:B------:R-:W-:Y:S02]  /*1cf50*/  SHF.R.U32.HI R10, RZ, 0x18, R0 ;  /* 0x00000018ff0a7819 */ /* 0x000fe40000011600 */
[----:B------:R-:W-:Y:S02]  /*1cf60*/  PRMT R0, R13, 0x5410, R11 ;  /* 0x000054100d007816 */ /* 0x000fe4000000000b */
[----:B------:R-:W-:Y:S02]  /*1cf70*/  LOP3.LUT R12, R2, 0xff, RZ, 0xc0, !PT ;  /* 0x000000ff020c7812 */ /* 0x000fe400078ec0ff */
[----:B------:R-:W-:Y:S02]  /*1cf80*/  LOP3.LUT R8, R3, 0xff, RZ, 0xc0, !PT ;  /* 0x000000ff03087812 */ /* 0x000fe400078ec0ff */
[----:B------:R-:W-:-:S02]  /*1cf90*/  SHF.R.U32.HI R14, RZ, 0x18, R2 ;  /* 0x00000018ff0e7819 */ /* 0x000fc40000011602 */
[----:B------:R-:W-:Y:S02]  /*1cfa0*/  LOP3.LUT R11, R15, 0xff, RZ, 0xc0, !PT ;  /* 0x000000ff0f0b7812 */ /* 0x000fe400078ec0ff */
[----:B------:R-:W-:Y:S02]  /*1cfb0*/  PRMT R3, R12, 0x5410, R9 ;  /* 0x000054100c037816 */ /* 0x000fe40000000009 */
[----:B------:R-:W-:Y:S02]  /*1cfc0*/  PRMT R2, R8, 0x5410, R10 ;  /* 0x0000541008027816 */ /* 0x000fe4000000000a */
[----:B------:R-:W-:Y:S02]  /*1cfd0*/  PRMT R11, R11, 0x5410, R14 ;  /* 0x000054100b0b7816 */ /* 0x000fe4000000000e */
[--C-:B------:R-:W-:Y:S02]  /*1cfe0*/  HSET2.LE.AND R3, R3, R167.reuse, PT ;  /* 0x000000a703037233 */ /* 0x100fe40003803000 */
[----:B------:R-:W-:-:S02]  /*1cff0*/  HSET2.LE.AND R0, R0, R167, PT ;  /* 0x000000a700007233 */ /* 0x000fc40003803000 */
[--C-:B------:R-:W-:Y:S02]  /*1d000*/  HSET2.LE.AND R2, R2, R167.reuse, PT ;  /* 0x000000a702027233 */ /* 0x100fe40003803000 */
[----:B------:R-:W-:Y:S02]  /*1d010*/  HSET2.LE.AND R11, R11, R167, PT ;  /* 0x000000a70b0b7233 */ /* 0x000fe40003803000 */
[----:B------:R-:W-:Y:S02]  /*1d020*/  LOP3.LUT R8, R166, R0, RZ, 0xc0, !PT ;  /* 0x00000000a6087212 */ /* 0x000fe400078ec0ff */
[----:B------:R-:W-:Y:S02]  /*1d030*/  LOP3.LUT R9, R155, R2, RZ, 0xc0, !PT ;  /* 0x000000029b097212 */ /* 0x000fe400078ec0ff */
[----:B------:R-:W-:Y:S02]  /*1d040*/  LOP3.LUT R10, R142, R3, RZ, 0xc0, !PT ;  /* 0x000000038e0a7212 */ /* 0x000fe400078ec0ff */
[----:B------:R-:W-:Y:S01]  /*1d050*/  LOP3.LUT R11, R143, R11, RZ, 0xc0, !PT ;  /* 0x0000000b8f0b7212 */ /* 0x000fe200078ec0ff */
[----:B------:R-:W-:-:S02]  /*1d060*/  IMAD.MOV.U32 R141, RZ, RZ, R77 ;  /* 0x000000ffff8d7224 */ /* 0x000fc400078e004d */
[C---:B-1----:R-:W-:Y:S06]  /*1d070*/  HMMA.16816.F32 R76, R4.reuse, R20, R120 ;  /* 0x00000014044c723c */ /* 0x042fec0000001878 */
        /* <DEDUP_REMOVED lines=8> */
[----:B------:R-:W-:-:S02]  /*1d100*/  IMAD.MOV.U32 R176, RZ, RZ, R201 ;  /* 0x000000ffffb07224 */ /* 0x000fc400078e00c9 */
[----:B----4-:R-:W-:-:S03]  /*1d110*/  IMAD.MOV.U32 R168, RZ, RZ, R102 ;  /* 0x000000ffffa87224 */ /* 0x010fc600078e0066 */
        /* <DEDUP_REMOVED lines=8> */
[----:B------:R-:W-:Y:S02]  /*1d1a0*/  IMAD.MOV.U32 R145, RZ, RZ, R172 ;  /* 0x000000ffff917224 */ /* 0x000fe400078e00ac */
[----:B------:R-:W-:-:S02]  /*1d1b0*/  IMAD.MOV.U32 R146, RZ, RZ, R173 ;  /* 0x000000ffff927224 */ /* 0x000fc400078e00ad */
[----:B------:R-:W-:Y:S01]  /*1d1c0*/  IMAD.MOV.U32 R147, RZ, RZ, R206 ;  /* 0x000000ffff937224 */ /* 0x000fe200078e00ce */
[C---:B------:R-:W-:Y:S01]  /*1d1d0*/  HMMA.16816.F32 R124, R8.reuse, R24, R124 ;  /* 0x00000018087c723c */ /* 0x040fe2000000187c */
[----:B------:R-:W-:Y:S01]  /*1d1e0*/  IMAD.MOV.U32 R136, RZ, RZ, R207 ;  /* 0x000000ffff887224 */ /* 0x000fe200078e00cf */
[----:B------:R-:W-:Y:S01]  /*1d1f0*/  LDSM.16.MT88.4 R24, [R174+0x9400] ;  /* 0x00940000ae18783b */ /* 0x000fe20000004200 */
[----:B------:R-:W-:Y:S02]  /*1d200*/  IMAD.MOV.U32 R137, RZ, RZ, R198 ;  /* 0x000000ffff897224 */ /* 0x000fe400078e00c6 */
        /* <DEDUP_REMOVED lines=19> */
[----:B------:R1:W5:Y:S04]  /*1d340*/  LDL.LU R205, [R1+0x22c] ;  /* 0x00022c0001cd7983 */ /* 0x0003680000300800 */
[----:B------:R-:W-:Y:S01]  /*1d350*/  HMMA.16816.F32 R148, R8, R44, R12 ;  /* 0x0000002c0894723c */ /* 0x000fe2000000180c */
[----:B------:R-:W-:Y:S01]  /*1d360*/  IMAD.MOV.U32 R33, RZ, RZ, R185 ;  /* 0x000000ffff217224 */ /* 0x000fe200078e00b9 */
[----:B------:R1:W5:Y:S01]  /*1d370*/  LDL.LU R207, [R1+0x228] ;  /* 0x0002280001cf7983 */ /* 0x0003620000300800 */
[----:B------:R-:W-:-:S02]  /*1d380*/  IMAD.MOV.U32 R252, RZ, RZ, R225 ;  /* 0x000000fffffc7224 */ /* 0x000fc400078e00e1 */
[----:B------:R-:W-:Y:S01]  /*1d390*/  IMAD.MOV.U32 R30, RZ, RZ, R212 ;  /* 0x000000ffff1e7224 */ /* 0x000fe200078e00d4 */
[----:B------:R1:W5:Y:S01]  /*1d3a0*/  LDL.LU R198, [R1+0x224] ;  /* 0x0002240001c67983 */ /* 0x0003620000300800 */
[----:B------:R-:W-:Y:S01]  /*1d3b0*/  LOP3.LUT R14, R214, R97, RZ, 0x3c, !PT ;  /* 0x00000061d60e7212 */ /* 0x000fe200078e3cff */
[----:B------:R-:W-:Y:S02]  /*1d3c0*/  IMAD.MOV.U32 R15, RZ, RZ, R224 ;  /* 0x000000ffff0f7224 */ /* 0x000fe400078e00e0 */
[----:B------:R1:W5:Y:S04]  /*1d3d0*/  LDL.LU R208, [R1+0x220] ;  /* 0x0002200001d07983 */ /* 0x0003680000300800 */
        /* <DEDUP_REMOVED lines=9> */
[----:B------:R1:W5:Y:S01]  /*1d470*/  LDL.LU R201, [R1+0x1f8] ;  /* 0x0001f80001c97983 */ /* 0x0003620000300800 */
[----:B---3--:R-:W-:Y:S07]  /*1d480*/  HMMA.16816.F32 R120, R8, R36, R240 ;  /* 0x000000240878723c */ /* 0x008fee00000018f0 */
[----:B------:R-:W-:-:S05]  /*1d490*/  IMAD.MOV.U32 R241, RZ, RZ, R228 ;  /* 0x000000fffff17224 */ /* 0x000fca00078e00e4 */
[----:B------:R-:W-:Y:S01]  /*1d4a0*/  LOP3.LUT R2, R31, R241, R48, 0x96, !PT ;  /* 0x000000f11f027212 */ /* 0x000fe200078e9630 */
[----:B------:R-:W-:Y:S01]  /*1d4b0*/  HMMA.16816.F32 R128, R8, R38, R248 ;  /* 0x000000260880723c */ /* 0x000fe200000018f8 */
[----:B------:R-:W2:Y:S03]  /*1d4c0*/  LDSM.16.MT88.4 R36, [R188+0x9400] ;  /* 0x00940000bc24783b */ /* 0x000ea60000004200 */
[----:B------:R-:W-:-:S03]  /*1d4d0*/  IMAD.WIDE.U32 R2, R2, -0x2daee0ad, RZ ;  /* 0xd2511f5302027825 */ /* 0x000fc600078e00ff */
[C---:B------:R-:W-:Y:S02]  /*1d4e0*/  LOP3.LUT R0, R2.reuse, 0xffff, RZ, 0xc0, !PT ;  /* 0x0000ffff02007812 */ /* 0x040fe400078ec0ff */
[----:B------:R-:W-:Y:S02]  /*1d4f0*/  SHF.R.U32.HI R5, RZ, 0x10, R2 ;  /* 0x00000010ff057819 */ /* 0x000fe40000011602 */
[----:B------:R-:W-:Y:S02]  /*1d500*/  SHF.R.U32.HI R4, RZ, 0x8, R0 ;  /* 0x00000008ff047819 */ /* 0x000fe40000011600 */
[----:B------:R-:W-:Y:S02]  /*1d510*/  LOP3.LUT R7, R2, 0xff, RZ, 0xc0, !PT ;  /* 0x000000ff02077812 */ /* 0x000fe400078ec0ff */
[----:B------:R-:W-:Y:S02]  /*1d520*/  SHF.R.U32.HI R6, RZ, 0x18, R2 ;  /* 0x00000018ff067819 */ /* 0x000fe40000011602 */
[----:B------:R-:W-:-:S02]  /*1d530*/  LOP3.LUT R0, R5, 0xff, RZ, 0xc0, !PT ;  /* 0x000000ff05007812 */ /* 0x000fc400078ec0ff */
[----:B------:R-:W-:Y:S02]  /*1d540*/  LOP3.LUT R2, R3, R246, R50, 0x96, !PT ;  /* 0x000000f603027212 */ /* 0x000fe400078e9632 */
[----:B------:R-:W-:Y:S02]  /*1d550*/  PRMT R6, R0, 0x5410, R6 ;  /* 0x0000541000067816 */ /* 0x000fe40000000006 */
[----:B------:R-:W-:Y:S01]  /*1d560*/  PRMT R242, R192, 0x7054, R192 ;  /* 0x00007054c0f27816 */ /* 0x000fe200000000c0 */
[----:B------:R-:W-:Y:S01]  /*1d570*/  IMAD.MOV.U32 R228, RZ, RZ, R227 ;  /* 0x000000ffffe47224 */ /* 0x000fe200078e00e3 */
[----:B------:R-:W-:Y:S01]  /*1d580*/  LOP3.LUT R0, R2, 0xffff, RZ, 0xc0, !PT ;  /* 0x0000ffff02007812 */ /* 0x000fe200078ec0ff */
[----:B------:R-:W3:Y:S01]  /*1d590*/  LDSM.16.MT88.4 R48, [R188+0xa400] ;  /* 0x00a40000bc30783b */ /* 0x000ee20000004200 */
[----:B------:R-:W-:Y:S02]  /*1d5a0*/  SHF.R.U32.HI R3, RZ, 0x10, R2 ;  /* 0x00000010ff037819 */ /* 0x000fe40000011602 */
[----:B------:R-:W-:-:S02]  /*1d5b0*/  PRMT R7, R7, 0x5410, R4 ;  /* 0x0000541007077816 */ /* 0x000fc40000000004 */
[----:B------:R-:W-:Y:S02]  /*1d5c0*/  LOP3.LUT R5, R2, 0xff, RZ, 0xc0, !PT ;  /* 0x000000ff02057812 */ /* 0x000fe400078ec0ff */
[----:B------:R-:W-:Y:S02]  /*1d5d0*/  SHF.R.U32.HI R0, RZ, 0x8, R0 ;  /* 0x00000008ff007819 */ /* 0x000fe40000011600 */
[----:B------:R-:W-:Y:S02]  /*1d5e0*/  SHF.R.U32.HI R4, RZ, 0x18, R2 ;  /* 0x00000018ff047819 */ /* 0x000fe40000011602 */
[----:B------:R-:W-:Y:S02]  /*1d5f0*/  LOP3.LUT R2, R3, 0xff, RZ, 0xc0, !PT ;  /* 0x000000ff03027812 */ /* 0x000fe400078ec0ff */
[----:B------:R-:W-:Y:S02]  /*1d600*/  PRMT R3, R5, 0x5410, R0 ;  /* 0x0000541005037816 */ /* 0x000fe40000000000 */
[----:B------:R-:W-:-:S02]  /*1d610*/  HSET2.LE.AND R0, R7, R242, PT ;  /* 0x000000f207007233 */ /* 0x000fc40003803000 */
[----:B------:R-:W-:Y:S02]  /*1d620*/  PRMT R4, R2, 0x5410, R4 ;  /* 0x0000541002047816 */ /* 0x000fe40000000004 */
[--C-:B------:R-:W-:Y:S02]  /*1d630*/  HSET2.LE.AND R2, R6, R242.reuse, PT ;  /* 0x000000f206027233 */ /* 0x100fe40003803000 */
[----:B------:R-:W-:Y:S02]  /*1d640*/  LOP3.LUT R6, R153, R0, RZ, 0xc0, !PT ;  /* 0x0000000099067212 */ /* 0x000fe400078ec0ff */
[--C-:B------:R-:W-:Y:S02]  /*1d650*/  HSET2.LE.AND R3, R3, R242.reuse, PT ;  /* 0x000000f203037233 */ /* 0x100fe40003803000 */
[----:B------:R-:W-:Y:S01]  /*1d660*/  HSET2.LE.AND R0, R4, R242, PT ;  /* 0x000000f204007233 */ /* 0x000fe20003803000 */
[----:B------:R-:W-:Y:S01]  /*1d670*/  IMAD.MOV.U32 R227, RZ, RZ, R177 ;  /* 0x000000ffffe37224 */ /* 0x000fe200078e00b1 */
[----:B------:R-:W-:Y:S01]  /*1d680*/  LOP3.LUT R7, R152, R2, RZ, 0xc0, !PT ;  /* 0x0000000298077212 */ /* 0x000fe200078ec0ff */
[----:B------:R-:W-:Y:S01]  /*1d690*/  IMAD.MOV.U32 R177, RZ, RZ, R223 ;  /* 0x000000ffffb17224 */ /* 0x000fe200078e00df */
[----:B------:R-:W-:-:S02]  /*1d6a0*/  LOP3.LUT R4, R154, R3, RZ, 0xc0, !PT ;  /* 0x000000039a047212 */ /* 0x000fc400078ec0ff */
[----:B------:R-:W-:Y:S01]  /*1d6b0*/  LOP3.LUT R5, R164, R0, RZ, 0xc0, !PT ;  /* 0x00000000a4057212 */ /* 0x000fe200078ec0ff */
[----:B------:R-:W-:Y:S01]  /*1d6c0*/  IMAD.MOV.U32 R240, RZ, RZ, R244 ;  /* 0x000000fffff07224 */ /* 0x000fe200078e00f4 */
[----:B------:R-:W-:Y:S01]  /*1d6d0*/  LOP3.LUT R2, R83, R241, R98, 0x96, !PT ;  /* 0x000000f153027212 */ /* 0x000fe200078e9662 */
[----:B------:R-:W-:Y:S01]  /*1d6e0*/  IMAD.MOV.U32 R251, RZ, RZ, R231 ;  /* 0x000000fffffb7224 */ /* 0x000fe200078e00e7 */
[----:B------:R-:W-:Y:S01]  /*1d6f0*/  HMMA.16816.F32 R156, R8, R40, R176 ;  /* 0x00000028089c723c */ /* 0x000fe200000018b0 */
[----:B------:R-:W-:Y:S01]  /*1d700*/  IMAD.MOV.U32 R250, RZ, RZ, R230 ;  /* 0x000000fffffa7224 */ /* 0x000fe200078e00e6 */
[----:B------:R1:W5:Y:S04]  /*1d710*/  LDL.LU R223, [R1+0x1f4] ;  /* 0x0001f40001df7983 */ /* 0x0003680000300800 */
[----:B--2---:R-:W-:Y:S01]  /*1d720*/  HMMA.16816.F32 R176, R4, R36, R52 ;  /* 0x0000002404b0723c */ /* 0x004fe20000001834 */
[----:B------:R-:W2:Y:S01]  /*1d730*/  LDSM.16.MT88.4 R52, [R188+0xb400] ;  /* 0x00b40000bc34783b */ /* 0x000ea20000004200 */
[----:B------:R-:W-:-:S03]  /*1d740*/  IMAD.WIDE.U32 R2, R2, -0x2daee0ad, RZ ;  /* 0xd2511f5302027825 */ /* 0x000fc600078e00ff */
[----:B------:R1:W5:Y:S01]  /*1d750*/  LDL.LU R222, [R1+0x1f0] ;  /* 0x0001f00001de7983 */ /* 0x0003620000300800 */
[----:B------:R-:W-:Y:S01]  /*1d760*/  HMMA.16816.F32 R152, R8, R46, R168 ;  /* 0x0000002e0898723c */ /* 0x000fe200000018a8 */
[----:B------:R-:W-:Y:S02]  /*1d770*/  LOP3.LUT R0, R3, R246, R28, 0x96, !PT ;  /* 0x000000f603007212 */ /* 0x000fe400078e961c */
[----:B------:R-:W-:Y:S01]  /*1d780*/  SHF.R.U32.HI R12, RZ, 0x18, R2 ;  /* 0x00000018ff0c7819 */ /* 0x000fe20000011602 */
[----:B------:R-:W-:Y:S01]  /*1d790*/  IMAD.MOV.U32 R249, RZ, RZ, R229 ;  /* 0x000000fffff97224 */ /* 0x000fe200078e00e5 */
[----:B------:R1:W5:Y:S02]  /*1d7a0*/  LDL.LU R219, [R1+0x1ec] ;  /* 0x0001ec0001db7983 */ /* 0x0003640000300800 */
[C---:B------:R-:W-:Y:S02]  /*1d7b0*/  LOP3.LUT R8, R2.reuse, 0xffff, RZ, 0xc0, !PT ;  /* 0x0000ffff02087812 */ /* 0x040fe400078ec0ff */
[----:B------:R-:W-:Y:S01]  /*1d7c0*/  LOP3.LUT R9, R2, 0xff, RZ, 0xc0, !PT ;  /* 0x000000ff02097812 */ /* 0x000fe200078ec0ff */
[----:B------:R-:W-:Y:S01]  /*1d7d0*/  IMAD.MOV.U32 R244, RZ, RZ, R228 ;  /* 0x000000fffff47224 */ /* 0x000fe200078e00e4 */
[----:B------:R-:W-:Y:S01]  /*1d7e0*/  SHF.R.U32.HI R3, RZ, 0x8, R8 ;  /* 0x00000008ff037819 */ /* 0x000fe20000011608 */
[----:B------:R-:W-:Y:S01]  /*1d7f0*/  IMAD.MOV.U32 R247, RZ, RZ, R227 ;  /* 0x000000fffff77224 */ /* 0x000fe200078e00e3 */
        /* <DEDUP_REMOVED lines=11> */
[----:B------:R-:W-:Y:S01]  /*1d8b0*/  HMMA.16816.F32 R164, R4, R24, R88 ;  /* 0x0000001804a4723c */ /* 0x000fe20000001858 */
[----:B------:R-:W-:Y:S01]  /*1d8c0*/  SHF.R.U32.HI R11, RZ, 0x18, R0 ;  /* 0x00000018ff0b7819 */ /* 0x000fe20000011600 */
[----:B------:R1:W5:Y:S01]  /*1d8d0*/  LDL.LU R218, [R1+0x1e8] ;  /* 0x0001e80001da7983 */ /* 0x0003620000300800 */
[----:B------:R-:W-:-:S02]  /*1d8e0*/  LOP3.LUT R2, R3, 0xff, RZ, 0xc0, !PT ;  /* 0x000000ff03027812 */ /* 0x000fc400078ec0ff */
[----:B------:R-:W-:Y:S01]  /*1d8f0*/  PRMT R0, R9, 0x5410, R8 ;  /* 0x0000541009007816 */ /* 0x000fe20000000008 */
[C---:B------:R-:W-:Y:S01]  /*1d900*/  HMMA.16816.F32 R84, R4.reuse, R38, R84 ;  /* 0x000000260454723c */ /* 0x040fe20000001854 */
[----:B------:R-:W-:Y:S01]  /*1d910*/  PRMT R2, R2, 0x5410, R11 ;  /* 0x0000541002027816 */ /* 0x000fe2000000000b */
[----:B------:R1:W5:Y:S01]  /*1d920*/  LDL.LU R203, [R1+0x1e4] ;  /* 0x0001e40001cb7983 */ /* 0x0003620000300800 */
[----:B------:R-:W-:Y:S02]  /*1d930*/  LOP3.LUT R10, R10, 0xff, RZ, 0xc0, !PT ;  /* 0x000000ff0a0a7812 */ /* 0x000fe400078ec0ff */
[--C-:B------:R-:W-:Y:S01]  /*1d940*/  HSET2.LE.AND R0, R0, R242.reuse, PT ;  /* 0x000000f200007233 */ /* 0x100fe20003803000 */
[----:B------:R-:W-:Y:S01]  /*1d950*/  HMMA.16816.F32 R180, R4, R20, R76 ;  /* 0x0000001404b4723c */ /* 0x000fe2000000184c */
[----:B------:R-:W-:Y:S01]  /*1d960*/  PRMT R3, R10, 0x5410, R12 ;  /* 0x000054100a037816 */ /* 0x000fe2000000000c */
[----:B------:R-:W4:Y:S01]  /*1d970*/  LDSM.16.MT88.4 R40, [R174+0x9800] ;  /* 0x00980000ae28783b */ /* 0x000f220000004200 */
[----:B------:R-:W-:-:S02]  /*1d980*/  HSET2.LE.AND R2, R2, R242, PT ;  /* 0x000000f202027233 */ /* 0x000fc40003803000 */
[----:B------:R-:W-:Y:S02]  /*1d990*/  LOP3.LUT R8, R184, R0, RZ, 0xc0, !PT ;  /* 0x00000000b8087212 */ /* 0x000fe400078ec0ff */
[--C-:B------:R-:W-:Y:S02]  /*1d9a0*/  HSET2.LE.AND R0, R13, R242.reuse, PT ;  /* 0x000000f20d007233 */ /* 0x100fe40003803000 */
[----:B------:R-:W-:Y:S02]  /*1d9b0*/  HSET2.LE.AND R11, R3, R242, PT ;  /* 0x000000f2030b7233 */ /* 0x000fe40003803000 */
[----:B------:R-:W-:Y:S01]  /*1d9c0*/  LOP3.LUT R9, R234, R2, RZ, 0xc0, !PT ;  /* 0x00000002ea097212 */ /* 0x000fe200078ec0ff */
[----:B------:R-:W-:Y:S01]  /*1d9d0*/  IMAD.WIDE.U32 R2, R14, -0x326172a9, RZ ;  /* 0xcd9e8d570e027825 */ /* 0x000fe200078e00ff */
[----:B------:R-:W-:Y:S01]  /*1d9e0*/  HMMA.16816.F32 R168, R4, R26, R68 ;  /* 0x0000001a04a8723c */ /* 0x000fe20000001844 */
[----:B------:R-:W-:-:S03]  /*1d9f0*/  LOP3.LUT R10, R217, R0, RZ, 0xc0, !PT ;  /* 0x00000000d90a7212 */ /* 0x000fc600078ec0ff */
[----:B------:R-:W-:Y:S02]  /*1da00*/  LOP3.LUT R0, R3, R33, R238, 0x96, !PT ;  /* 0x0000002103007212 */ /* 0x000fe400078e96ee */
[C---:B------:R-:W-:Y:S06]  /*1da10*/  HMMA.16816.F32 R104, R4.reuse, R22, R104 ;  /* 0x000000160468723c */ /* 0x040fec0000001868 */
[C---:B---3--:R-:W-:Y:S06]  /*1da20*/  HMMA.16816.F32 R112, R4.reuse, R48, R112 ;  /* 0x000000300470723c */ /* 0x048fec0000001870 */
[C---:B------:R-:W-:Y:S06]  /*1da30*/  HMMA.16816.F32 R224, R4.reuse, R50, R72 ;  /* 0x0000003204e0723c */ /* 0x040fec0000001848 */
[C---:B------:R-:W-:Y:S06]  /*1da40*/  HMMA.16816.F32 R228, R4.reuse, R16, R64 ;  /* 0x0000001004e4723c */ /* 0x040fec0000001840 */
[C---:B------:R-:W-:Y:S06]  /*1da50*/  HMMA.16816.F32 R212, R4.reuse, R18, R60 ;  /* 0x0000001204d4723c */ /* 0x040fec000000183c */
[C---:B--2---:R-:W-:Y:S06]  /*1da60*/  HMMA.16816.F32 R184, R4.reuse, R52, R92 ;  /* 0x0000003404b8723c */ /* 0x044fec000000185c */
[----:B------:R-:W-:Y:S07]  /*1da70*/  HMMA.16816.F32 R96, R4, R54, R108 ;  /* 0x000000360460723c */ /* 0x000fee000000186c */
        /* <DEDUP_REMOVED lines=9> */
[----:B------:R-:W-:Y:S01]  /*1db10*/  IMAD.WIDE.U32 R4, R5, -0x2daee0ad, RZ ;  /* 0xd2511f5305047825 */ /* 0x000fe200078e00ff */
[----:B------:R-:W-:Y:S02]  /*1db20*/  LOP3.LUT R6, R3, R33, R46, 0x96, !PT ;  /* 0x0000002103067212 */ /* 0x000fe400078e962e */
[----:B------:R-:W-:Y:S01]  /*1db30*/  LOP3.LUT R11, R233, R11, RZ, 0xc0, !PT ;  /* 0x0000000be90b7212 */ /* 0x000fe200078ec0ff */
[----:B------:R-:W-:Y:S01]  /*1db40*/  IMAD.WIDE.U32 R32, R0, -0x2daee0ad, RZ ;  /* 0xd2511f5300207825 */ /* 0x000fe200078e00ff */
[----:B------:R-:W-:Y:S02]  /*1db50*/  LOP3.LUT R3, R221, R196, R2, 0x96, !PT ;  /* 0x000000c4dd037212 */ /* 0x000fe400078e9602 */
[----:B------:R-:W-:Y:S01]  /*1db60*/  LOP3.LUT R0, R5, R251, R12, 0x96, !PT ;  /* 0x000000fb05007212 */ /* 0x000fe200078e960c */
[----:B------:R-:W-:Y:S01]  /*1db70*/  IMAD.WIDE.U32 R6, R6, -0x2daee0ad, RZ ;  /* 0xd2511f5306067825 */ /* 0x000fe200078e00ff */
[----:B------:R-:W-:Y:S01]  /*1db80*/  LOP3.LUT R2, R33, R240, R4, 0x96, !PT ;  /* 0x000000f021027212 */ /* 0x000fe200078e9604 */
[----:B------:R-:W-:Y:S01]  /*1db90*/  HMMA.16816.F32 R88, R8, R26, R128 ;  /* 0x0000001a0858723c */ /* 0x000fe20000001880 */
[----:B------:R1:W5:Y:S01]  /*1dba0*/  LDL.LU R196, [R1+0x1e0] ;  /* 0x0001e00001c47983 */ /* 0x0003620000300800 */
[----:B------:R-:W-:-:S05]  /*1dbb0*/  IMAD.WIDE.U32 R28, R0, -0x326172a9, RZ ;  /* 0xcd9e8d57001c7825 */ /* 0x000fca00078e00ff */
[----:B------:R-:W-:-:S04]  /*1dbc0*/  IMAD.WIDE.U32 R26, R3, -0x2daee0ad, RZ ;  /* 0xd2511f53031a7825 */ /* 0x000fc800078e00ff */
[----:B------:R-:W-:-:S05]  /*1dbd0*/  IMAD.WIDE.U32 R2, R2, -0x326172a9, RZ ;  /* 0xcd9e8d5702027825 */ /* 0x000fca00078e00ff */
[----:B------:R-:W-:Y:S02]  /*1dbe0*/  LOP3.LUT R0, R3, R245, R28, 0x96, !PT ;  /* 0x000000f503007212 */ /* 0x000fe400078e961c */
[----:B------:R-:W-:Y:S02]  /*1dbf0*/  LOP3.LUT R4, R2, 0xffff, RZ, 0xc0, !PT ;  /* 0x0000ffff02047812 */ /* 0x000fe400078ec0ff */
[C---:B------:R-:W-:Y:S01]  /*1dc00*/  LOP3.LUT R3, R0.reuse, 0xffff, RZ, 0xc0, !PT ;  /* 0x0000ffff00037812 */ /* 0x040fe200078ec0ff */
[----:B------:R-:W-:Y:S01]  /*1dc10*/  HMMA.16816.F32 R92, R8, R24, R120 ;  /* 0x00000018085c723c */ /* 0x000fe20000001878 */
[----:B------:R-:W-:Y:S02]  /*1dc20*/  SHF.R.U32.HI R5, RZ, 0x10, R0 ;  /* 0x00000010ff057819 */ /* 0x000fe40000011600 */
[----:B------:R-:W-:Y:S02]  /*1dc30*/  LOP3.LUT R15, R27, R15, R6, 0x96, !PT ;  /* 0x0000000f1b0f7212 */ /* 0x000fe400078e9606 */
[----:B------:R-:W-:-:S02]  /*1dc40*/  LOP3.LUT R13, R0, 0xff, RZ, 0xc0, !PT ;  /* 0x000000ff000d7812 */ /* 0x000fc400078ec0ff */
[----:B------:R-:W-:Y:S02]  /*1dc50*/  LOP3.LUT R24, R7, R248, R30, 0x96, !PT ;  /* 0x000000f807187212 */ /* 0x000fe400078e961e */
[----:B------:R-:W-:Y:S02]  /*1dc60*/  SHF.R.U32.HI R7, RZ, 0x8, R4 ;  /* 0x00000008ff077819 */ /* 0x000fe40000011604 */
[----:B------:R-:W-:Y:S02]  /*1dc70*/  SHF.R.U32.HI R6, RZ, 0x8, R3 ;  /* 0x00000008ff067819 */ /* 0x000fe40000011603 */
[----:B------:R-:W-:Y:S02]  /*1dc80*/  SHF.R.U32.HI R4, RZ, 0x18, R0 ;  /* 0x00000018ff047819 */ /* 0x000fe40000011600 */
[----:B------:R-:W-:Y:S02]  /*1dc90*/  LOP3.LUT R3, R5, 0xff, RZ, 0xc0, !PT ;  /* 0x000000ff05037812 */ /* 0x000fe400078ec0ff */
[----:B------:R-:W-:-:S02]  /*1dca0*/  SHF.R.U32.HI R14, RZ, 0x10, R2 ;  /* 0x00000010ff0e7819 */ /* 0x000fc40000011602 */
[----:B------:R-:W-:Y:S02]  /*1dcb0*/  LOP3.LUT R12, R2, 0xff, RZ, 0xc0, !PT ;  /* 0x000000ff020c7812 */ /* 0x000fe400078ec0ff */
[----:B------:R-:W-:Y:S02]  /*1dcc0*/  SHF.R.U32.HI R5, RZ, 0x18, R2 ;  /* 0x00000018ff057819 */ /* 0x000fe40000011602 */
[----:B------:R-:W-:Y:S02]  /*1dcd0*/  PRMT R0, R13, 0x5410, R6 ;  /* 0x000054100d007816 */ /* 0x000fe40000000006 */
[----:B------:R-:W-:Y:S02]  /*1dce0*/  PRMT R2, R3, 0x5410, R4 ;  /* 0x0000541003027816 */ /* 0x000fe40000000004 */
[----:B------:R-:W-:Y:S02]  /*1dcf0*/  LOP3.LUT R3, R14, 0xff, RZ, 0xc0, !PT ;  /* 0x000000ff0e037812 */ /* 0x000fe400078ec0ff */
[----:B------:R-:W-:-:S02]  /*1dd00*/  HSET2.LE.AND R0, R0, R242, PT ;  /* 0x000000f200007233 */ /* 0x000fc40003803000 */
[----:B------:R-:W-:Y:S02]  /*1dd10*/  PRMT R7, R12, 0x5410, R7 ;  /* 0x000054100c077816 */ /* 0x000fe40000000007 */
[----:B------:R-:W-:Y:S02]  /*1dd20*/  PRMT R6, R3, 0x5410, R5 ;  /* 0x0000541003067816 */ /* 0x000fe40000000005 */
[----:B------:R-:W-:Y:S02]  /*1dd30*/  LOP3.LUT R4, R210, R0, RZ, 0xc0, !PT ;  /* 0x00000000d2047212 */ /* 0x000fe400078ec0ff */
[--C-:B------:R-:W-:Y:S02]  /*1dd40*/  HSET2.LE.AND R2, R2, R242.reuse, PT ;  /* 0x000000f202027233 */ /* 0x100fe40003803000 */
[--C-:B------:R-:W-:Y:S02]  /*1dd50*/  HSET2.LE.AND R3, R7, R242.reuse, PT ;  /* 0x000000f207037233 */ /* 0x100fe40003803000 */
[----:B------:R-:W-:-:S02]  /*1dd60*/  HSET2.LE.AND R0, R6, R242, PT ;  /* 0x000000f206007233 */ /* 0x000fc40003803000 */
[----:B------:R-:W-:Y:S02]  /*1dd70*/  LOP3.LUT R5, R194, R2, RZ, 0xc0, !PT ;  /* 0x00000002c2057212 */ /* 0x000fe400078ec0ff */
[----:B------:R-:W-:Y:S01]  /*1dd80*/  LOP3.LUT R6, R211, R3, RZ, 0xc0, !PT ;  /* 0x00000003d3067212 */ /* 0x000fe200078ec0ff */
[----:B------:R-:W-:Y:S01]  /*1dd90*/  IMAD.WIDE.U32 R2, R24, -0x326172a9, RZ ;  /* 0xcd9e8d5718027825 */ /* 0x000fe200078e00ff */
[----:B------:R-:W-:-:S03]  /*1dda0*/  LOP3.LUT R7, R195, R0, RZ, 0xc0, !PT ;  /* 0x00000000c3077212 */ /* 0x000fc600078ec0ff */
[----:B------:R-:W-:Y:S01]  /*1ddb0*/  IMAD.WIDE.U32 R194, R15, -0x326172a9, RZ ;  /* 0xcd9e8d570fc27825 */ /* 0x000fe200078e00ff */
[----:B------:R-:W-:Y:S01]  /*1ddc0*/  LOP3.LUT R3, R3, R249, R220, 0x96, !PT ;  /* 0x000000f903037212 */ /* 0x000fe200078e96dc */
[----:B------:R-:W-:Y:S01]  /*1ddd0*/  HMMA.16816.F32 R60, R8, R48, R136 ;  /* 0x00000030083c723c */ /* 0x000fe20000001888 */
[----:B------:R-:W2:Y:S02]  /*1dde0*/  LDSM.16.MT88.4 R12, [R174+0xb800] ;  /* 0x00b80000ae0c783b */ /* 0x000ea40000004200 */
[----:B------:R-:W-:Y:S01]  /*1ddf0*/  LOP3.LUT R0, R195, R250, R2, 0x96, !PT ;  /* 0x000000fac3007212 */ /* 0x000fe200078e9602 */
[----:B------:R-:W-:-:S04]  /*1de00*/  IMAD.WIDE.U32 R2, R3, -0x2daee0ad, RZ ;  /* 0xd2511f5303027825 */ /* 0x000fc800078e00ff */
[----:B------:R-:W-:Y:S01]  /*1de10*/  IMAD.WIDE.U32 R46, R0, -0x2daee0ad, RZ ;  /* 0xd2511f53002e7825 */ /* 0x000fe200078e00ff */
[----:B------:R-:W-:Y:S01]  /*1de20*/  LOP3.LUT R0, R3, R251, R26, 0x96, !PT ;  /* 0x000000fb03007212 */ /* 0x000fe200078e961a */
[----:B------:R-:W-:Y:S01]  /*1de30*/  HMMA.16816.F32 R56, R8, R50, R144 ;  /* 0x000000320838723c */ /* 0x000fe20000001890 */
[----:B------:R-:W-:Y:S02]  /*1de40*/  LDSM.16.MT88.4 R24, [R188+0xb800] ;  /* 0x00b80000bc18783b */ /* 0x000fe40000004200 */
[----:B------:R-:W-:Y:S01]  /*1de50*/  LOP3.LUT R2, R47, R240, R2, 0x96, !PT ;  /* 0x000000f02f027212 */ /* 0x000fe200078e9602 */
[----:B------:R-:W-:-:S04]  /*1de60*/  IMAD.WIDE.U32 R30, R0, -0x326172a9, RZ ;  /* 0xcd9e8d57001e7825 */ /* 0x000fc800078e00ff */
[----:B------:R-:W-:Y:S01]  /*1de70*/  IMAD.WIDE.U32 R2, R2, -0x326172a9, RZ ;  /* 0xcd9e8d5702027825 */ /* 0x000fe200078e00ff */
[C---:B------:R-:W-:Y:S01]  /*1de80*/  HMMA.16816.F32 R64, R8.reuse, R52, R156 ;  /* 0x000000340840723c */ /* 0x040fe2000000189c */
[----:B------:R-:W-:Y:S03]  /*1de90*/  LDSM.16.MT88.4 R156, [R188+0x9c00] ;  /* 0x009c0000bc9c783b */ /* 0x000fe60000004200 */
[----:B------:R-:W-:Y:S02]  /*1dea0*/  LOP3.LUT R0, R3, R245, R30, 0x96, !PT ;  /* 0x000000f503007212 */ /* 0x000fe400078e961e */
        /* <DEDUP_REMOVED lines=8> */
[----:B------:R-:W3:Y:S01]  /*1df30*/  LDSM.16.MT88.4 R36, [R188+0x9800] ;  /* 0x00980000bc24783b */ /* 0x000ee20000004200 */
[----:B------:R-:W-:-:S02]  /*1df40*/  LOP3.LUT R30, R2, 0xff, RZ, 0xc0, !PT ;  /* 0x000000ff021e7812 */ /* 0x000fc400078ec0ff */
[----:B------:R-:W-:Y:S01]  /*1df50*/  SHF.R.U32.HI R33, RZ, 0x18, R2 ;  /* 0x00000018ff217819 */ /* 0x000fe20000011602 */
[----:B------:R-:W1:Y:S01]  /*1df60*/  LDSM.16.MT88.4 R20, [R174+0xa800] ;  /* 0x00a80000ae14783b */ /* 0x000e620000004200 */
[----:B------:R-:W-:Y:S02]  /*1df70*/  LOP3.LUT R8, R2, 0xffff, RZ, 0xc0, !PT ;  /* 0x0000ffff02087812 */ /* 0x000fe400078ec0ff */
[C---:B------:R-:W-:Y:S01]  /*1df80*/  LOP3.LUT R3, R0.reuse, 0xffff, RZ, 0xc0, !PT ;  /* 0x0000ffff00037812 */ /* 0x040fe200078ec0ff */
[----:B------:R-:W1:Y:S01]  /*1df90*/  LDSM.16.MT88.4 R16, [R188+0xa800] ;  /* 0x00a80000bc10783b */ /* 0x000e620000004200 */
[----:B------:R-:W-:Y:S02]  /*1dfa0*/  SHF.R.U32.HI R28, RZ, 0x8, R8 ;  /* 0x00000008ff1c7819 */ /* 0x000fe40000011608 */
[----:B------:R-:W-:Y:S01]  /*1dfb0*/  SHF.R.U32.HI R8, RZ, 0x10, R0 ;  /* 0x00000010ff087819 */ /* 0x000fe20000011600 */
[----:B----4-:R-:W-:Y:S01]  /*1dfc0*/  HMMA.16816.F32 R136, R4, R40, R164 ;  /* 0x000000280488723c */ /* 0x010fe200000018a4 */
[----:B------:R-:W-:Y:S01]  /*1dfd0*/  LOP3.LUT R11, R0, 0xff, RZ, 0xc0, !PT ;  /* 0x000000ff000b7812 */ /* 0x000fe200078ec0ff */
[----:B------:R-:W-:Y:S01]  /*1dfe0*/  LDSM.16.MT88.4 R164, [R174+0x9c00] ;  /* 0x009c0000aea4783b */ /* 0x000fe20000004200 */
[----:B------:R-:W-:-:S02]  /*1dff0*/  SHF.R.U32.HI R10, RZ, 0x8, R3 ;  /* 0x00000008ff0a7819 */ /* 0x000fc40000011603 */
[----:B------:R-:W-:Y:S01]  /*1e000*/  SHF.R.U32.HI R9, RZ, 0x18, R0 ;  /* 0x00000018ff097819 */ /* 0x000fe20000011600 */
[C---:B------:R-:W-:Y:S01]  /*1e010*/  HMMA.16816.F32 R132, R4.reuse, R42, R168 ;  /* 0x0000002a0484723c */ /* 0x040fe200000018a8 */
[----:B------:R-:W-:Y:S01]  /*1e020*/  LOP3.LUT R8, R8, 0xff, RZ, 0xc0, !PT ;  /* 0x000000ff08087812 */ /* 0x000fe200078ec0ff */
[----:B------:R-:W-:Y:S01]  /*1e030*/  LDSM.16.MT88.4 R148, [R174+0xac00] ;  /* 0x00ac0000ae94783b */ /* 0x000fe20000004200 */
[----:B------:R-:W-:Y:S02]  /*1e040*/  PRMT R0, R11, 0x5410, R10 ;  /* 0x000054100b007816 */ /* 0x000fe4000000000a */
[----:B------:R-:W-:Y:S01]  /*1e050*/  LOP3.LUT R11, R45, 0xff, RZ, 0xc0, !PT ;  /* 0x000000ff2d0b7812 */ /* 0x000fe200078ec0ff */
[----:B--2---:R-:W-:Y:S01]  /*1e060*/  HMMA.16816.F32 R144, R4, R12, R228 ;  /* 0x0000000c0490723c */ /* 0x004fe200000018e4 */
[----:B------:R-:W-:Y:S01]  /*1e070*/  PRMT R2, R8, 0x5410, R9 ;  /* 0x0000541008027816 */ /* 0x000fe20000000009 */
[----:B------:R-:W-:Y:S01]  /*1e080*/  LDSM.16.MT88.4 R140, [R188+0xac00] ;  /* 0x00ac0000bc8c783b */ /* 0x000fe20000004200 */
[----:B------:R-:W-:-:S02]  /*1e090*/  PRMT R3, R30, 0x5410, R28 ;  /* 0x000054101e037816 */ /* 0x000fc4000000001c */
[----:B------:R-:W-:Y:S02]  /*1e0a0*/  PRMT R11, R11, 0x5410, R33 ;  /* 0x000054100b0b7816 */ /* 0x000fe40000000021 */
[--C-:B------:R-:W-:Y:S02]  /*1e0b0*/  HSET2.LE.AND R0, R0, R242.reuse, PT ;  /* 0x000000f200007233 */ /* 0x100fe40003803000 */
[--C-:B------:R-:W-:Y:S02]  /*1e0c0*/  HSET2.LE.AND R2, R2, R242.reuse, PT ;  /* 0x000000f202027233 */ /* 0x100fe40003803000 */
[--C-:B------:R-:W-:Y:S02]  /*1e0d0*/  HSET2.LE.AND R3, R3, R242.reuse, PT ;  /* 0x000000f203037233 */ /* 0x100fe40003803000 */
[----:B------:R-:W-:Y:S02]  /*1e0e0*/  HSET2.LE.AND R11, R11, R242, PT ;  /* 0x000000f20b0b7233 */ /* 0x000fe40003803000 */
[----:B------:R-:W-:-:S02]  /*1e0f0*/  LOP3.LUT R8, R191, R0, RZ, 0xc0, !PT ;  /* 0x00000000bf087212 */ /* 0x000fc400078ec0ff */
[----:B------:R2:W5:Y:S01]  /*1e100*/  LDL.LU R191, [R1+0x1dc] ;  /* 0x0001dc0001bf7983 */ /* 0x0005620000300800 */
[----:B------:R-:W-:Y:S02]  /*1e110*/  LOP3.LUT R9, R190, R2, RZ, 0xc0, !PT ;  /* 0x00000002be097212 */ /* 0x000fe400078ec0ff */
[----:B------:R-:W-:Y:S01]  /*1e120*/  LOP3.LUT R10, R189, R3, RZ, 0xc0, !PT ;  /* 0x00000003bd0a7212 */ /* 0x000fe200078ec0ff */
[----:B------:R2:W5:Y:S01]  /*1e130*/  LDL.LU R190, [R1+0x1d8] ;  /* 0x0001d80001be7983 */ /* 0x0005620000300800 */
[----:B------:R-:W-:-:S03]  /*1e140*/  LOP3.LUT R11, R175, R11, RZ, 0xc0, !PT ;  /* 0x0000000baf0b7212 */ /* 0x000fc600078ec0ff */
[----:B------:R2:W5:Y:S04]  /*1e150*/  LDL.LU R189, [R1+0x1d4] ;  /* 0x0001d40001bd7983 */ /* 0x0005680000300800 */
[----:B------:R2:W5:Y:S01]  /*1e160*/  LDL.LU R175, [R1+0x1d0] ;  /* 0x0001d00001af7983 */ /* 0x0005620000300800 */
[----:B------:R-:W-:-:S05]  /*1e170*/  LOP3.LUT R2, R29, R241, R44, 0x96, !PT ;  /* 0x000000f11d027212 */ /* 0x000fca00078e962c */
[----:B------:R-:W-:Y:S01]  /*1e180*/  IMAD.WIDE.U32 R2, R2, -0x2daee0ad, RZ ;  /* 0xd2511f5302027825 */ /* 0x000fe200078e00ff */
[C---:B---3--:R-:W-:Y:S04]  /*1e190*/  HMMA.16816.F32 R128, R4.reuse, R36, R176 ;  /* 0x000000240480723c */ /* 0x048fe800000018b0 */
[----:B------:R-:W-:Y:S02]  /*1e1a0*/  LOP3.LUT R0, R3, R246, R32, 0x96, !PT ;  /* 0x000000f603007212 */ /* 0x000fe400078e9620 */
[----:B------:R-:W-:Y:S01]  /*1e1b0*/  HMMA.16816.F32 R124, R4, R38, R84 ;  /* 0x00000026047c723c */ /* 0x000fe20000001854 */
[----:B------:R-:W-:-:S05]  /*1e1c0*/  LOP3.LUT R3, R2, 0xffff, RZ, 0xc0, !PT ;  /* 0x0000ffff02037812 */ /* 0x000fca00078ec0ff */
[C---:B-1----:R-:W-:Y:S06]  /*1e1d0*/  HMMA.16816.F32 R120, R4.reuse, R20, R180 ;  /* 0x000000140478723c */ /* 0x042fec00000018b4 */
[C---:B------:R-:W-:Y:S06]  /*1e1e0*/  HMMA.16816.F32 R84, R4.reuse, R22, R104 ;  /* 0x000000160454723c */ /* 0x040fec0000001868 */
        /* <DEDUP_REMOVED lines=10> */
[----:B------:R-:W-:Y:S02]  /*1e290*/  SHF.R.U32.HI R16, RZ, 0x18, R2 ;  /* 0x00000018ff107819 */ /* 0x000fe40000011602 */
[----:B------:R-:W-:Y:S01]  /*1e2a0*/  SHF.R.U32.HI R2, RZ, 0x8, R3 ;  /* 0x00000008ff027819 */ /* 0x000fe20000011603 */
[----:B------:R-:W-:Y:S01]  /*1e2b0*/  HMMA.16816.F32 R48, R8, R12, R48 ;  /* 0x0000000c0830723c */ /* 0x000fe20000001830 */
[----:B------:R-:W-:-:S02]  /*1e2c0*/  SHF.R.U32.HI R3, RZ, 0x8, R4 ;  /* 0x00000008ff037819 */ /* 0x000fc40000011604 */
[----:B------:R-:W-:Y:S02]  /*1e2d0*/  SHF.R.U32.HI R7, RZ, 0x18, R0 ;  /* 0x00000018ff077819 */ /* 0x000fe40000011600 */
[----:B------:R-:W-:Y:S02]  /*1e2e0*/  LOP3.LUT R4, R5, 0xff, RZ, 0xc0, !PT ;  /* 0x000000ff05047812 */ /* 0x000fe400078ec0ff */
[----:B------:R-:W-:Y:S02]  /*1e2f0*/  LOP3.LUT R12, R0, 0xff, RZ, 0xc0, !PT ;  /* 0x000000ff000c7812 */ /* 0x000fe400078ec0ff */
[----:B------:R-:W-:Y:S02]  /*1e300*/  LOP3.LUT R0, R6, 0xff, RZ, 0xc0, !PT ;  /* 0x000000ff06007812 */ /* 0x000fe400078ec0ff */
[----:B------:R-:W-:Y:S02]  /*1e310*/  PRMT R6, R17, 0x5410, R2 ;  /* 0x0000541011067816 */ /* 0x000fe40000000002 */
[----:B------:R-:W-:Y:S01]  /*1e320*/  PRMT R2, R4, 0x5410, R7 ;  /* 0x0000541004027816 */ /* 0x000fe20000000007 */
[----:B------:R-:W-:Y:S01]  /*1e330*/  HMMA.16816.F32 R168, R8, R40, R92 ;  /* 0x0000002808a8723c */ /* 0x000fe2000000185c */
[----:B------:R-:W-:-:S03]  /*1e340*/  PRMT R5, R0, 0x5410, R16 ;  /* 0x0000541000057816 */ /* 0x000fc60000000010 */
[--C-:B------:R-:W-:Y:S02]  /*1e350*/  HSET2.LE.AND R2, R2, R242.reuse, PT ;  /* 0x000000f202027233 */ /* 0x100fe40003803000 */
[----:B------:R-:W-:Y:S02]  /*1e360*/  PRMT R0, R12, 0x5410, R3 ;  /* 0x000054100c007816 */ /* 0x000fe40000000003 */
[--C-:B------:R-:W-:Y:S02]  /*1e370*/  HSET2.LE.AND R3, R6, R242.reuse, PT ;  /* 0x000000f206037233 */ /* 0x100fe40003803000 */
[----:B------:R-:W-:Y:S01]  /*1e380*/  LOP3.LUT R93, R232, R2, RZ, 0xc0, !PT ;  /* 0x00000002e85d7212 */ /* 0x000fe200078ec0ff */
[----:B------:R-:W-:Y:S01]  /*1e390*/  HMMA.16816.F32 R104, R8, R42, R88 ;  /* 0x0000002a0868723c */ /* 0x000fe20000001858 */
[----:B------:R-:W-:Y:S02]  /*1e3a0*/  LOP3.LUT R2, R31, R241, R194, 0x96, !PT ;  /* 0x000000f11f027212 */ /* 0x000fe400078e96c2 */
[----:B------:R-:W-:-:S03]  /*1e3b0*/  HSET2.LE.AND R0, R0, R242, PT ;  /* 0x000000f200007233 */ /* 0x000fc60003803000 */
[----:B------:R-:W-:Y:S01]  /*1e3c0*/  HMMA.16816.F32 R160, R8, R36, R80 ;  /* 0x0000002408a0723c */ /* 0x000fe20000001850 */
[----:B------:R-:W1:Y:S01]  /*1e3d0*/  LDSM.16.MT88.4 R80, [R174+0xbc00] ;  /* 0x00bc0000ae50783b */ /* 0x000e620000004200 */
[----:B------:R-:W-:Y:S01]  /*1e3e0*/  LOP3.LUT R94, R236, R3, RZ, 0xc0, !PT ;  /* 0x00000003ec5e7212 */ /* 0x000fe200078ec0ff */
[----:B------:R-:W-:-:S03]  /*1e3f0*/  IMAD.WIDE.U32 R2, R2, -0x2daee0ad, RZ ;  /* 0xd2511f5302027825 */ /* 0x000fc600078e00ff */
[----:B------:R-:W-:Y:S01]  /*1e400*/  HMMA.16816.F32 R40, R8, R38, R116 ;  /* 0x000000260828723c */ /* 0x000fe20000001874 */
[----:B------:R-:W-:-:S05]  /*1e410*/  HSET2.LE.AND R4, R5, R242, PT ;  /* 0x000000f205047233 */ /* 0x000fca0003803000 */
[C---:B------:R-:W-:Y:S06]  /*1e420*/  HMMA.16816.F32 R152, R8.reuse, R20, R76 ;  /* 0x000000140898723c */ /* 0x040fec000000184c */
[----:B------:R-:W-:Y:S01]  /*1e430*/  HMMA.16816.F32 R36, R8, R22, R72 ;  /* 0x000000160824723c */ /* 0x000fe20000001848 */
[----:B------:R-:W-:-:S05]  /*1e440*/  LOP3.LUT R92, R237, R0, RZ, 0xc0, !PT ;  /* 0x00000000ed5c7212 */ /* 0x000fca00078ec0ff */
[C---:B------:R-:W-:Y:S01]  /*1e450*/  HMMA.16816.F32 R20, R8.reuse, R14, R68 ;  /* 0x0000000e0814723c */ /* 0x040fe20000001844 */
[----:B------:R-:W3:Y:S01]  /*1e460*/  LDSM.16.MT88.4 R12, [R188+0xbc00] ;  /* 0x00bc0000bc0c783b */ /* 0x000ee20000004200 */
[----:B------:R-:W-:Y:S02]  /*1e470*/  LOP3.LUT R0, R3, R246, R46, 0x96, !PT ;  /* 0x000000f603007212 */ /* 0x000fe400078e962e */
[----:B------:R-:W-:Y:S02]  /*1e480*/  LOP3.LUT R95, R235, R4, RZ, 0xc0, !PT ;  /* 0x00000004eb5f7212 */ /* 0x000fe400078ec0ff */
[C---:B------:R-:W-:Y:S01]  /*1e490*/  LOP3.LUT R4, R0.reuse, 0xffff, RZ, 0xc0, !PT ;  /* 0x0000ffff00047812 */ /* 0x040fe200078ec0ff */
[----:B------:R-:W-:Y:S01]  /*1e4a0*/  HMMA.16816.F32 R56, R8, R18, R56 ;  /* 0x000000120838723c */ /* 0x000fe20000001838 */
[----:B------:R-:W-:Y:S02]  /*1e4b0*/  LOP3.LUT R7, R0, 0xff, RZ, 0xc0, !PT ;  /* 0x000000ff00077812 */ /* 0x000fe400078ec0ff */
[----:B------:R-:W-:-:S02]  /*1e4c0*/  SHF.R.U32.HI R4, RZ, 0x8, R4 ;  /* 0x00000008ff047819 */ /* 0x000fc40000011604 */
[----:B------:R-:W-:Y:S01]  /*1e4d0*/  LOP3.LUT R3, R2, 0xffff, RZ, 0xc0, !PT ;  /* 0x0000ffff02037812 */ /* 0x000fe200078ec0ff */
[----:B------:R-:W-:Y:S01]  /*1e4e0*/  HMMA.16816.F32 R64, R8, R24, R64 ;  /* 0x000000180840723c */ /* 0x000fe20000001840 */
[----:B------:R-:W-:-:S05]  /*1e4f0*/  SHF.R.U32.HI R5, RZ, 0x10, R0 ;  /* 0x00000010ff057819 */ /* 0x000fca0000011600 */
[----:B------:R-:W-:Y:S01]  /*1e500*/  HMMA.16816.F32 R52, R8, R26, R52 ;  /* 0x0000001a0834723c */ /* 0x000fe20000001834 */
[----:B------:R-:W-:Y:S02]  /*1e510*/  LOP3.LUT R6, R2, 0xff, RZ, 0xc0, !PT ;  /* 0x000000ff02067812 */ /* 0x000fe400078ec0ff */
[----:B------:R-:W-:-:S04]  /*1e520*/  SHF.R.U32.HI R3, RZ, 0x8, R3 ;  /* 0x00000008ff037819 */ /* 0x000fc80000011603 */
[----:B------:R-:W-:Y:S02]  /*1e530*/  SHF.R.U32.HI R9, RZ, 0x10, R2 ;  /* 0x00000010ff097819 */ /* 0x000fe40000011602 */
[----:B------:R-:W-:Y:S02]  /*1e540*/  SHF.R.U32.HI R8, RZ, 0x18, R0 ;  /* 0x00000018ff087819 */ /* 0x000fe40000011600 */
[----:B------:R-:W-:Y:S02]  /*1e550*/  PRMT R0, R7, 0x5410, R4 ;  /* 0x0000541007007816 */ /* 0x000fe40000000004 */
[----:B------:R-:W-:Y:S02]  /*1e560*/  LOP3.LUT R5, R5, 0xff, RZ, 0xc0, !PT ;  /* 0x000000ff05057812 */ /* 0x000fe400078ec0ff */
[----:B------:R-:W-:Y:S02]  /*1e570*/  SHF.R.U32.HI R10, RZ, 0x18, R2 ;  /* 0x00000018ff0a7819 */ /* 0x000fe40000011602 */
[----:B------:R-:W-:-:S02]  /*1e580*/  LOP3.LUT R4, R9, 0xff, RZ, 0xc0, !PT ;  /* 0x000000ff09047812 */ /* 0x000fc400078ec0ff */
[----:B------:R-:W-:Y:S02]  /*1e590*/  PRMT R3, R6, 0x5410, R3 ;  /* 0x0000541006037816 */ /* 0x000fe40000000003 */
[----:B------:R-:W-:Y:S02]  /*1e5a0*/  PRMT R2, R5, 0x5410, R8 ;  /* 0x0000541005027816 */ /* 0x000fe40000000008 */
[----:B------:R-:W-:Y:S02]  /*1e5b0*/  PRMT R4, R4, 0x5410, R10 ;  /* 0x0000541004047816 */ /* 0x000fe4000000000a */
[--C-:B------:R-:W-:Y:S02]  /*1e5c0*/  HSET2.LE.AND R3, R3, R242.reuse, PT ;  /* 0x000000f203037233 */ /* 0x100fe40003803000 */
[--C-:B------:R-:W-:Y:S02]  /*1e5d0*/  HSET2.LE.AND R0, R0, R242.reuse, PT ;  /* 0x000000f200007233 */ /* 0x100fe40003803000 */
[----:B------:R-:W-:-:S02]  /*1e5e0*/  HSET2.LE.AND R2, R2, R242, PT ;  /* 0x000000f202027233 */ /* 0x000fc40003803000 */
[----:B------:R-:W-:Y:S02]  /*1e5f0*/  HSET2.LE.AND R4, R4, R242, PT ;  /* 0x000000f204047233 */ /* 0x000fe40003803000 */
[----:B------:R-:W-:Y:S02]  /*1e600*/  LOP3.LUT R96, R243, R0, RZ, 0xc0, !PT ;  /* 0x00000000f3607212 */ /* 0x000fe400078ec0ff */
[----:B------:R-:W-:Y:S02]  /*1e610*/  LOP3.LUT R97, R252, R2, RZ, 0xc0, !PT ;  /* 0x00000002fc617212 */ /* 0x000fe400078ec0ff */
[----:B------:R-:W-:Y:S02]  /*1e620*/  LOP3.LUT R98, R247, R3, RZ, 0xc0, !PT ;  /* 0x00000003f7627212 */ /* 0x000fe400078ec0ff */
[----:B------:R-:W-:Y:S01]  /*1e630*/  LOP3.LUT R99, R244, R4, RZ, 0xc0, !PT ;  /* 0x00000004f4637212 */ /* 0x000fe200078ec0ff */
        /* <DEDUP_REMOVED lines=24> */
[----:B------:R-:W-:Y:S01]  /*1e7c0*/  IADD3 R194, P0, R34, -0x180, RZ ;  /* 0xfffffe8022c27810 */ /* 0x000fe20007f1e0ff */
[----:B------:R-:W-:-:S03]  /*1e7d0*/  IMAD.MOV.U32 R184, RZ, RZ, R216 ;  /* 0x000000ffffb87224 */ /* 0x000fc600078e00d8 */
[----:B--2---:R-:W-:-:S15]  /*1e7e0*/  IADD3.X R195, R35, -0x1, RZ, P0, !PT ;  /* 0xffffffff23c37810 */ /* 0x004fde00007fe4ff */
[----:B------:R-:W-:-:S04]  /*1e7f0*/  NOP ;  /* 0x0000000000007918 */ /* 0x000fc80000000000 */
.L_x_1105:
[----:B------:R-:W2:Y:S02]  /*1e800*/  LDL R0, [R1+0x180] ;  /* 0x0001800001007983 */ /* 0x000ea40000100800 */
[----:B--2---:R-:W-:-:S13]  /*1e810*/  ISETP.GT.AND P0, PT, R184, R0, PT ;  /* 0x00000000b800720c */ /* 0x004fda0003f04270 */
[----:B------:R-:W-:Y:S05]  /*1e820*/  @!P0 BRA `(.L_x_1114) ;  /* 0x00000090009c8947 */ /* 0x000fea0003800000 */
[----:B------:R-:W2:Y:S04]  /*1e830*/  LDL R0, [R1+0x134] ;  /* 0x0001340001007983 */ /* 0x000ea80000100800 */
[----:B------:R-:W3:Y:S01]  /*1e840*/  LDL.LU R6, [R1+0xbc] ;  /* 0x0000bc0001067983 */ /* 0x000ee20000300800 */
[----:B------:R-:W-:Y:S02]  /*1e850*/  IMAD.MOV.U32 R106, RZ, RZ, R101 ;  /* 0x000000ffff6a7224 */ /* 0x000fe400078e0065 */
[----:B-----5:R-:W-:Y:S02]  /*1e860*/  IMAD.MOV.U32 R105, RZ, RZ, R102 ;  /* 0x000000ffff697224 */ /* 0x020fe400078e0066 */
[----:B------:R-:W-:Y:S02]  /*1e870*/  IMAD.MOV.U32 R3, RZ, RZ, R103 ;  /* 0x000000ffff037224 */ /* 0x000fe400078e0067 */
[----:B------:R-:W-:Y:S01]  /*1e880*/  IMAD.MOV.U32 R104, RZ, RZ, R100 ;  /* 0x000000ffff687224 */ /* 0x000fe200078e0064 */
[----:B--2---:R-:W-:-:S02]  /*1e890*/  ISETP.GE.AND P4, PT, R0, R203, PT ;  /* 0x000000cb0000720c */ /* 0x004fc40003f86270 */
[C---:B---3--:R-:W-:Y:S01]  /*1e8a0*/  SHF.L.U32 R4, R6.reuse, 0x3, RZ ;  /* 0x0000000306047819 */ /* 0x048fe200000006ff */
[C---:B------:R-:W-:Y:S01]  /*1e8b0*/  IMAD R5, R6.reuse, 0x48, RZ ;  /* 0x0000004806057824 */ /* 0x040fe200078e02ff */
[----:B------:R-:W-:Y:S01]  /*1e8c0*/  SHF.R.S32.HI R2, RZ, 0x1f, R6 ;  /* 0x0000001fff027819 */ /* 0x000fe20000011406 */
[----:B------:R-:W-:Y:S01]  /*1e8d0*/  IMAD.WIDE.U32 R8, R6, 0x70, RZ ;  /* 0x0000007006087825 */ /* 0x000fe200078e00ff */
[----:B------:R-:W-:-:S03]  /*1e8e0*/  SHF.R.S32.HI R7, RZ, 0x1f, R4 ;  /* 0x0000001fff077819 */ /* 0x000fc60000011404 */
[----:B------:R-:W-:Y:S01]  /*1e8f0*/  IMAD R0, R6, 0x38, R4 ;  /* 0x0000003806007824 */ /* 0x000fe200078e0204 */
[----:B------:R-:W-:Y:S01]  /*1e900*/  SHF.L.U64.HI R7, R4, 0x1, R7 ;  /* 0x0000000104077819 */ /* 0x000fe20000010207 */
[----:B------:R-:W-:Y:S01]  /*1e910*/  IMAD R2, R2, 0x70, RZ ;  /* 0x0000007002027824 */ /* 0x000fe200078e02ff */
[----:B------:R-:W-:Y:S01]  /*1e920*/  SHF.R.S32.HI R6, RZ, 0x1f, R5 ;  /* 0x0000001fff067819 */ /* 0x000fe20000011405 */
[----:B------:R-:W-:Y:S01]  /*1e930*/  STL.64 [R1+0x148], R8 ;  /* 0x0001480801007387 */ /* 0x000fe20000100a00 */
[----:B------:R-:W-:Y:S01]  /*1e940*/  IADD3 R0, R0, 0x1, RZ ;  /* 0x0000000100007810 */ /* 0x000fe20007ffe0ff */
[----:B------:R-:W-:Y:S02]  /*1e950*/  IMAD.SHL.U32 R10, R4, 0x2, RZ ;  /* 0x00000002040a7824 */ /* 0x000fe400078e00ff */
[----:B------:R1:W-:Y:S01]  /*1e960*/  STL [R1+0x170], R7 ;  /* 0x0001700701007387 */ /* 0x0003e20000100800 */
[----:B------:R-:W-:-:S03]  /*1e970*/  SHF.R.S32.HI R4, RZ, 0x1f, R0 ;  /* 0x0000001fff047819 */ /* 0x000fc60000011400 */
[----:B------:R2:W-:Y:S01]  /*1e980*/  STL [R1+0x16c], R10 ;  /* 0x00016c0a01007387 */ /* 0x0005e20000100800 */
[C---:B-1----:R-:W-:Y:S02]  /*1e990*/  SHF.L.U64.HI R7, R5.reuse, 0x1, R6 ;  /* 0x0000000105077819 */ /* 0x042fe40000010206 */
[----:B------:R-:W-:Y:S01]  /*1e9a0*/  SHF.L.U32 R6, R5, 0x1, RZ ;  /* 0x0000000105067819 */ /* 0x000fe200000006ff */
[----:B------:R-:W-:Y:S01]  /*1e9b0*/  IMAD.IADD R5, R9, 0x1, R2 ;  /* 0x0000000109057824 */ /* 0x000fe200078e0202 */
[C---:B------:R-:W-:Y:S01]  /*1e9c0*/  SHF.L.U64.HI R2, R0.reuse, 0x1, R4 ;  /* 0x0000000100027819 */ /* 0x040fe20000010204 */
[----:B------:R2:W-:Y:S01]  /*1e9d0*/  STL [R1+0x168], R7 ;  /* 0x0001680701007387 */ /* 0x0005e20000100800 */
[----:B------:R-:W-:-:S03]  /*1e9e0*/  SHF.L.U32 R0, R0, 0x1, RZ ;  /* 0x0000000100007819 */ /* 0x000fc600000006ff */
[----:B------:R2:W-:Y:S04]  /*1e9f0*/  STL [R1+0x164], R6 ;  /* 0x0001640601007387 */ /* 0x0005e80000100800 */
[----:B------:R2:W-:Y:S04]  /*1ea00*/  STL [R1+0x15c], R5 ;  /* 0x00015c0501007387 */ /* 0x0005e80000100800 */
[----:B------:R2:W-:Y:S04]  /*1ea10*/  STL [R1+0x158], R0 ;  /* 0x0001580001007387 */ /* 0x0005e80000100800 */
[----:B------:R2:W-:Y:S02]  /*1ea20*/  STL [R1+0x160], R2 ;  /* 0x0001600201007387 */ /* 0x0005e40000100800 */
.L_x_1117:
[----:B------:R-:W3:Y:S01]  /*1ea30*/  LDL.64 R8, [R1+0x138] ;  /* 0x0001380001087983 */ /* 0x000ee20000100a00 */
[----:B------:R-:W-:Y:S01]  /*1ea40*/  VIADD R233, R184, 0xffffffff ;  /* 0xffffffffb8e97836 */ /* 0x000fe20000000000 */
[----:B------:R-:W-:Y:S04]  /*1ea50*/  DEPBAR.LE SB0, 0x0 ;  /* 0x000080000000791a */ /* 0x000fe80000000000 */
[----:B--2---:R-:W2:Y:S01]  /*1ea60*/  LDL R6, [R1+0x8] ;  /* 0x0000080001067983 */ /* 0x004ea20000100800 */
[----:B------:R-:W-:Y:S05]  /*1ea70*/  WARPSYNC.ALL ;  /* 0x0000000000007948 */ /* 0x000fea0003800000 */
[----:B------:R-:W4:Y:S01]  /*1ea80*/  LDL R0, [R1+0xc] ;  /* 0x00000c0001007983 */ /* 0x000f220000100800 */
[----:B------:R-:W-:Y:S04]  /*1ea90*/  BSSY B0, `(.L_x_1115) ;  /* 0x0000122000007945 */ /* 0x000fe80003800000 */
[----:B-----5:R-:W5:Y:S05]  /*1eaa0*/  LDL.64 R10, [R1+0x190] ;  /* 0x00019000010a7983 */ /* 0x020f6a0000100a00 */
        /* <DEDUP_REMOVED lines=9> */
[----:B---3--:R-:W-:Y:S05]  /*1eb40*/  SHF.L.U64.HI R2, R8, 0x6, R9 ;  /* 0x0000000608027819 */ /* 0x008fea0000010209 */
[----:B------:R-:W-:Y:S01]  /*1eb50*/  IMAD R2, R2, R233, RZ ;  /* 0x000000e902027224 */ /* 0x000fe200078e02ff */
[-C--:B--2---:R-:W-:Y:S01]  /*1eb60*/  ISETP.GE.AND P5, PT, R6, R203.reuse, PT ;  /* 0x000000cb0600720c */ /* 0x084fe20003fa6270 */
        /* <DEDUP_REMOVED lines=22> */
[----:B------:R-:W-:Y:S01]  /*1ecd0*/  @!P4 IMAD.MOV.U32 R5, RZ, RZ, R14 ;  /* 0x000000ffff05c224 */ /* 0x000fe200078e000e */
[C---:B------:R-:W-:Y:S04]  /*1ece0*/  ISETP.GT.AND P0, PT, R233.reuse, R185, PT ;  /* 0x000000b9e900720c */ /* 0x040fe80003f04270 */
        /* <DEDUP_REMOVED lines=22> */
[----:B------:R-:W-:Y:S04]  /*1ee50*/  IMAD.IADD R0, R201, 0x1, -R2 ;  /* 0x00000001c9007824 */ /* 0x000fe800078e0a02 */
[----:B------:R-:W-:Y:S01]  /*1ee60*/  @P5 STS.128 [R196+0xa800], RZ ;  /* 0x00a800ffc4005388 */ /* 0x000fe20000000c00 */
[----:B------:R-:W-:Y:S04]  /*1ee70*/  IABS R0, R0 ;  /* 0x0000000000007213 */ /* 0x000fe80000000000 */
[----:B------:R-:W-:Y:S01]  /*1ee80*/  @!PT LDS RZ, [RZ] ;  /* 0x00000000fffff984 */ /* 0x000fe20000000800 */
[----:B------:R-:W-:Y:S01]  /*1ee90*/  @!PT LDS RZ, [RZ] ;  /* 0x00000000fffff984 */ /* 0x000fe20000000800 */
[----:B------:R-:W-:Y:S01]  /*1eea0*/  @!PT LDS RZ, [RZ] ;  /* 0x00000000fffff984 */ /* 0x000fe20000000800 */
[----:B------:R-:W-:Y:S01]  /*1eeb0*/  @!P5 LDGSTS.E.BYPASS.LTC128B.128 [R196+0xa800], desc[UR4][R8.64+0x40] ;  /* 0x0a80004008c4dfae */ /* 0x000fe2000b901d44 */
[----:B------:R-:W-:Y:S01]  /*1eec0*/  I2FP.F32.S32 R107, R0 ;  /* 0x00000000006b7245 */ /* 0x000fe20000201400 */
[----:B------:R-:W-:Y:S03]  /*1eed0*/  VIADD R0, R2, 0x1 ;  /* 0x0000000102007836 */ /* 0x000fe60000000000 */
        /* <DEDUP_REMOVED lines=124> */
[----:B------:R-:W-:Y:S01]  /*1f6a0*/  FFMA.FTZ R4, R107, -R193, R4 ;  /* 0x800000c16b047223 */ /* 0x000fe20000010004 */
[----:B------:R-:W-:Y:S01]  /*1f6b0*/  IMAD.IADD R107, R201, 0x1, -R0 ;  /* 0x00000001c96b7824 */ /* 0x000fe200078e0a00 */
        /* <DEDUP_REMOVED lines=14> */
[-C--:B------:R-:W-:Y:S05]  /*1f7a0*/  HMMA.16816.F32 R60, R180, R178.reuse, R60 ;  /* 0x000000b2b43c723c */ /* 0x080fea000000183c */
[----:B------:R-:W-:Y:S01]  /*1f7b0*/  IABS R176, R107 ;  /* 0x0000006b00b07213 */ /* 0x000fe20000000000 */
[--C-:B------:R-:W-:Y:S01]  /*1f7c0*/  IMAD.IADD R177, R204, 0x1, -R2.reuse ;  /* 0x00000001ccb17824 */ /* 0x100fe200078e0a02 */
[----:B------:R-:W-:Y:S04]  /*1f7d0*/  HMMA.16816.F32 R64, R100, R178, R64 ;  /* 0x000000b26440723c */ /* 0x000fe80000001840 */
[----:B------:R-:W-:Y:S01]  /*1f7e0*/  IABS R107, R177 ;  /* 0x000000b1006b7213 */ /* 0x000fe20000000000 */
[----:B------:R-:W-:Y:S01]  /*1f7f0*/  IMAD.IADD R177, R202, 0x1, -R2 ;  /* 0x00000001cab17824 */ /* 0x000fe200078e0a02 */
[----:B------:R-:W-:Y:S02]  /*1f800*/  I2FP.F32.S32 R176, R176 ;  /* 0x000000b000b07245 */ /* 0x000fe40000201400 */
[----:B------:R-:W-:Y:S03]  /*1f810*/  I2FP.F32.S32 R107, R107 ;  /* 0x0000006b006b7245 */ /* 0x000fe60000201400 */
[-C--:B------:R-:W-:Y:S02]  /*1f820*/  FFMA.FTZ R5, R176, -R193.reuse, R5 ;  /* 0x800000c1b0057223 */ /* 0x080fe40000010005 */
[----:B------:R-:W-:Y:S01]  /*1f830*/  FFMA.FTZ R6, R107, -R193, R6 ;  /* 0x800000c16b067223 */ /* 0x000fe20000010006 */
[----:B------:R-:W-:Y:S05]  /*1f840*/  IMAD.IADD R107, R204, 0x1, -R0 ;  /* 0x00000001cc6b7824 */ /* 0x000fea00078e0a00 */
[----:B------:R-:W-:Y:S02]  /*1f850*/  IABS R176, R107 ;  /* 0x0000006b00b07213 */ /* 0x000fe40000000000 */
[----:B------:R-:W-:Y:S02]  /*1f860*/  IABS R107, R177 ;  /* 0x000000b1006b7213 */ /* 0x000fe40000000000 */
[----:B------:R-:W-:Y:S02]  /*1f870*/  I2FP.F32.S32 R176, R176 ;  /* 0x000000b000b07245 */ /* 0x000fe40000201400 */
[----:B------:R-:W-:Y:S03]  /*1f880*/  I2FP.F32.S32 R107, R107 ;  /* 0x0000006b006b7245 */ /* 0x000fe60000201400 */
[-C--:B------:R-:W-:Y:S02]  /*1f890*/  FFMA.FTZ R7, R176, -R193.reuse, R7 ;  /* 0x800000c1b0077223 */ /* 0x080fe40000010007 */
[----:B------:R-:W-:Y:S01]  /*1f8a0*/  FFMA.FTZ R10, R107, -R193, R10 ;  /* 0x800000c16b0a7223 */ /* 0x000fe2000001000a */
[----:B------:R-:W-:Y:S06]  /*1f8b0*/  @!P0 BRA `(.L_x_1116) ;  /* 0x0000000000fc8947 */ /* 0x000fec0003800000 */
        /* <DEDUP_REMOVED lines=63> */
.L_x_1116:
[----:B------:R-:W-:Y:S05]  /*1fcb0*/  BSYNC B0 ;  /* 0x0000000000007941 */ /* 0x000fea0003800000 */
.L_x_1115:
[C---:B------:R-:W-:Y:S01]  /*1fcc0*/  ISETP.GE.AND P0, PT, R0.reuse, R200, PT ;  /* 0x000000c80000720c */ /* 0x040fe20003f06270 */
[C---:B-1----:R-:W-:Y:S01]  /*1fcd0*/  IMAD.IADD R102, R205.reuse, 0x1, -R2 ;  /* 0x00000001cd667824 */ /* 0x042fe200078e0a02 */
[----:B------:R-:W-:Y:S01]  /*1fce0*/  ISETP.GE.AND P1, PT, R0, R199, PT ;  /* 0x000000c70000720c */ /* 0x000fe20003f26270 */
[--C-:B------:R-:W-:Y:S01]  /*1fcf0*/  IMAD.IADD R107, R202, 0x1, -R0.reuse ;  /* 0x00000001ca6b7824 */ /* 0x100fe200078e0a00 */
[C---:B------:R-:W-:Y:S01]  /*1fd00*/  ISETP.GE.AND P2, PT, R0.reuse, R197, PT ;  /* 0x000000c50000720c */ /* 0x040fe20003f46270 */
[----:B------:R1:W-:Y:S01]  /*1fd10*/  STL [R1+0x1e4], R203 ;  /* 0x0001e4cb01007387 */ /* 0x0003e20000100800 */
[----:B------:R-:W-:Y:S01]  /*1fd20*/  ISETP.GE.AND P5, PT, R0, R198, PT ;  /* 0x000000c60000720c */ /* 0x000fe20003fa6270 */
[C---:B------:R-:W-:Y:S01]  /*1fd30*/  VIADD R100, R2.reuse, 0x9 ;  /* 0x0000000902647836 */ /* 0x040fe20000000000 */
[----:B------:R-:W-:Y:S01]  /*1fd40*/  IABS R103, R102 ;  /* 0x0000006600677213 */ /* 0x000fe20000000000 */
[----:B------:R-:W-:Y:S01]  /*1fd50*/  VIADD R101, R2, 0x8 ;  /* 0x0000000802657836 */ /* 0x000fe20000000000 */
[----:B------:R-:W-:Y:S01]  /*1fd60*/  IABS R102, R107 ;  /* 0x0000006b00667213 */ /* 0x000fe20000000000 */
[----:B------:R-:W-:Y:S01]  /*1fd70*/  IMAD.IADD R176, R205, 0x1, -R0 ;  /* 0x00000001cdb07824 */ /* 0x000fe200078e0a00 */
[C---:B------:R-:W-:Y:S02]  /*1fd80*/  ISETP.GE.OR P0, PT, R0.reuse, R209, !P0 ;  /* 0x000000d10000720c */ /* 0x040fe40004706670 */
[C---:B------:R-:W-:Y:S02]  /*1fd90*/  ISETP.GE.OR P1, PT, R0.reuse, R208, !P1 ;  /* 0x000000d00000720c */ /* 0x040fe40004f26670 */
[C---:B------:R-:W-:Y:S02]  /*1fda0*/  ISETP.GE.OR P2, PT, R0.reuse, R206, !P2 ;  /* 0x000000ce0000720c */ /* 0x040fe40005746670 */
[----:B------:R-:W-:Y:S01]  /*1fdb0*/  ISETP.GE.OR P5, PT, R0, R207, !P5 ;  /* 0x000000cf0000720c */ /* 0x000fe20006fa6670 */
[C---:B------:R-:W-:Y:S01]  /*1fdc0*/  IMAD.IADD R0, R202.reuse, 0x1, -R100 ;  /* 0x00000001ca007824 */ /* 0x040fe200078e0a64 */
[----:B------:R-:W-:Y:S01]  /*1fdd0*/  I2FP.F32.S32 R107, R102 ;  /* 0x00000066006b7245 */ /* 0x000fe20000201400 */
[----:B------:R-:W-:Y:S01]  /*1fde0*/  IMAD.IADD R102, R202, 0x1, -R101 ;  /* 0x00000001ca667824 */ /* 0x000fe200078e0a65 */
[----:B------:R-:W-:Y:S02]  /*1fdf0*/  I2FP.F32.S32 R103, R103 ;  /* 0x0000006700677245 */ /* 0x000fe40000201400 */
[----:B------:R-:W-:Y:S01]  /*1fe00*/  IABS R0, R0 ;  /* 0x0000000000007213 */ /* 0x000fe20000000000 */
[-C--:B------:R-:W-:Y:S01]  /*1fe10*/  FFMA.FTZ R11, R107, -R193.reuse, R11 ;  /* 0x800000c16b0b7223 */ /* 0x080fe2000001000b */
[C---:B------:R-:W-:Y:S01]  /*1fe20*/  ISETP.GE.AND P6, PT, R2.reuse, R200, PT ;  /* 0x000000c80200720c */ /* 0x040fe20003fc6270 */
[----:B------:R-:W-:Y:S01]  /*1fe30*/  FFMA.FTZ R8, R103, -R193, R8 ;  /* 0x800000c167087223 */ /* 0x000fe20000010008 */
[C---:B------:R-:W-:Y:S01]  /*1fe40*/  ISETP.GE.AND P3, PT, R2.reuse, R199, PT ;  /* 0x000000c70200720c */ /* 0x040fe20003f66270 */
[----:B------:R-:W-:Y:S01]  /*1fe50*/  IMAD.IADD R107, R205, 0x1, -R101 ;  /* 0x00000001cd6b7824 */ /* 0x000fe200078e0a65 */
[----:B------:R-:W-:Y:S01]  /*1fe60*/  IABS R176, R176 ;  /* 0x000000b000b07213 */ /* 0x000fe20000000000 */
[----:B------:R-:W-:Y:S01]  /*1fe70*/  IMAD.MOV.U32 R103, RZ, RZ, R0 ;  /* 0x000000ffff677224 */ /* 0x000fe200078e0000 */
[----:B------:R-:W-:Y:S01]  /*1fe80*/  IABS R102, R102 ;  /* 0x0000006600667213 */ /* 0x000fe20000000000 */
[----:B-1----:R-:W2:Y:S01]  /*1fe90*/  LDL.LU R203, [R1] ;  /* 0x0000000001cb7983 */ /* 0x002ea20000300800 */
[C---:B------:R-:W-:Y:S02]  /*1fea0*/  ISETP.GE.OR P6, PT, R2.reuse, R209, !P6 ;  /* 0x000000d10200720c */ /* 0x040fe400077c6670 */
[----:B------:R-:W-:Y:S01]  /*1feb0*/  ISETP.GE.OR P3, PT, R2, R208, !P3 ;  /* 0x000000d00200720c */ /* 0x000fe20005f66670 */
[----:B------:R1:W-:Y:S01]  /*1fec0*/  STL [R1+0x1e0], R196 ;  /* 0x0001e0c401007387 */ /* 0x0003e20000100800 */
[----:B------:R-:W-:Y:S02]  /*1fed0*/  IABS R0, R107 ;  /* 0x0000006b00007213 */ /* 0x000fe40000000000 */
        /* <DEDUP_REMOVED lines=8> */
[CC--:B------:R-:W-:Y:S01]  /*1ff60*/  ISETP.GE.AND P6, PT, R2.reuse, R197.reuse, PT ;  /* 0x000000c50200720c */ /* 0x0c0fe20003fc6270 */
[C---:B------:R-:W-:Y:S01]  /*1ff70*/  IMAD.IADD R4, R201.reuse, 0x1, -R100 ;  /* 0x00000001c9047824 */ /* 0x040fe200078e0a64 */
[----:B------:R-:W-:Y:S01]  /*1ff80*/  ISETP.GE.AND P0, PT, R2, R198, PT ;  /* 0x000000c60200720c */ /* 0x000fe20003f06270 */
[--C-:B------:R-:W-:Y:S01]  /*1ff90*/  IMAD.IADD R5, R201, 0x1, -R101.reuse ;  /* 0x00000001c9057824 */ /* 0x100fe200078e0a65 */
[----:B------:R-:W-:Y:S02]  /*1ffa0*/  FSEL R178, R6, -INF , !P3 ;  /* 0xff80000006b27808 */ /* 0x000fe40005800000 */
[----:B------:R-:W-:Y:S02]  /*1ffb0*/  FSEL R182, R7, -INF , !P1 ;  /* 0xff80000007b67808 */ /* 0x000fe40004800000 */
[CC--:B------:R-:W-:Y:S02]  /*1ffc0*/  ISETP.GE.AND P3, PT, R101.reuse, R197.reuse, PT ;  /* 0x000000c56500720c */ /* 0x0c0fe40003f66270 */
[----:B------:R-:W-:Y:S02]  /*1ffd0*/  ISETP.GE.AND P1, PT, R100, R197, PT ;  /* 0x000000c56400720c */ /* 0x000fe40003f26270 */
[----:B------:R-:W-:Y:S01]  /*1ffe0*/  I2FP.F32.S32 R0, R0 ;  /* 0x0000000000007245 */ /* 0x000fe20000201400 */
[----:B-1----:R-:W3:Y:S01]  /*1fff0*/  LDL.LU R196, [R1+0x4] ;  /* 0x0000040001c47983 */ /* 0x002ee20000300800 */
[CC--:B------:R-:W-:Y:S02]  /*20000*/  ISETP.GE.OR P6, PT, R2.reuse, R206.reuse, !P6 ;  /* 0x000000ce0200720c */ /* 0x0c0fe400077c6670 */
[----:B------:R-:W-:Y:S01]  /*20010*/  ISETP.GE.OR P0, PT, R2, R207, !P0 ;  /* 0x000000cf0200720c */ /* 0x000fe20004706670 */
[----:B------:R-:W-:Y:S01]  /*20020*/  STL [R1+0x1dc], R191 ;  /* 0x0001dcbf01007387 */ /* 0x000fe20000100800 */
[-C--:B------:R-:W-:Y:S01]  /*20030*/  ISETP.GE.OR P3, PT, R101, R206.reuse, !P3 ;  /* 0x000000ce6500720c */ /* 0x080fe20005f66670 */
[----:B------:R-:W-:Y:S01]  /*20040*/  FFMA.FTZ R12, R0, -R193, R12 ;  /* 0x800000c1000c7223 */ /* 0x000fe2000001000c */
[----:B------:R-:W-:Y:S01]  /*20050*/  ISETP.GE.OR P1, PT, R100, R206, !P1 ;  /* 0x000000ce6400720c */ /* 0x000fe20004f26670 */
[----:B------:R-:W-:Y:S01]  /*20060*/  STL [R1+0x1d8], R190 ;  /* 0x0001d8be01007387 */ /* 0x000fe20000100800 */
[----:B------:R-:W-:Y:S01]  /*20070*/  FSEL R107, R10, -INF , !P6 ;  /* 0xff8000000a6b7808 */ /* 0x000fe20007000000 */
[--C-:B------:R-:W-:Y:S01]  /*20080*/  IMAD.IADD R0, R205, 0x1, -R100.reuse ;  /* 0x00000001cd007824 */ /* 0x100fe200078e0a64 */
[----:B------:R-:W-:Y:S01]  /*20090*/  FSEL R181, R11, -INF , !P2 ;  /* 0xff8000000bb57808 */ /* 0x000fe20005000000 */
[----:B------:R-:W-:Y:S01]  /*200a0*/  STL [R1+0x1d4], R189 ;  /* 0x0001d4bd01007387 */ /* 0x000fe20000100800 */
[----:B------:R-:W-:Y:S02]  /*200b0*/  FSEL R176, R8, -INF , !P0 ;  /* 0xff80000008b07808 */ /* 0x000fe40004000000 */
[C---:B------:R-:W-:Y:S01]  /*200c0*/  ISETP.GE.AND P6, PT, R101.reuse, R198, PT ;  /* 0x000000c66500720c */ /* 0x040fe20003fc6270 */
[----:B------:R-:W-:Y:S01]  /*200d0*/  STL [R1+0x1d0], R175 ;  /* 0x0001d0af01007387 */ /* 0x000fe20000100800 */
[C---:B------:R-:W-:Y:S02]  /*200e0*/  ISETP.GE.AND P2, PT, R101.reuse, R200, PT ;  /* 0x000000c86500720c */ /* 0x040fe40003f46270 */
[-C--:B------:R-:W-:Y:S02]  /*200f0*/  ISETP.GE.AND P0, PT, R101, R199.reuse, PT ;  /* 0x000000c76500720c */ /* 0x080fe40003f06270 */
[----:B------:R-:W-:Y:S02]  /*20100*/  FSEL R211, R9, -INF , !P5 ;  /* 0xff80000009d37808 */ /* 0x000fe40006800000 */
[----:B------:R-:W-:Y:S02]  /*20110*/  FSEL R186, R14, -INF , !P3 ;  /* 0xff8000000eba7808 */ /* 0x000fe40005800000 */
[----:B------:R-:W-:Y:S02]  /*20120*/  FSEL R185, R15, -INF , !P1 ;  /* 0xff8000000fb97808 */ /* 0x000fe40004800000 */
[C---:B------:R-:W-:Y:S02]  /*20130*/  ISETP.GE.AND P5, PT, R100.reuse, R198, PT ;  /* 0x000000c66400720c */ /* 0x040fe40003fa6270 */
[C---:B------:R-:W-:Y:S02]  /*20140*/  ISETP.GE.AND P3, PT, R100.reuse, R200, PT ;  /* 0x000000c86400720c */ /* 0x040fe40003f66270 */
[----:B------:R-:W-:Y:S02]  /*20150*/  ISETP.GE.AND P1, PT, R100, R199, PT ;  /* 0x000000c76400720c */ /* 0x000fe40003f26270 */
[----:B------:R-:W-:Y:S02]  /*20160*/  IABS R7, R5 ;  /* 0x0000000500077213 */ /* 0x000fe40000000000 */
[C---:B------:R-:W-:Y:S02]  /*20170*/  ISETP.GE.OR P6, PT, R101.reuse, R207, !P6 ;  /* 0x000000cf6500720c */ /* 0x040fe400077c6670 */
[C---:B------:R-:W-:Y:S02]  /*20180*/  ISETP.GE.OR P2, PT, R101.reuse, R209, !P2 ;  /* 0x000000d16500720c */ /* 0x040fe40005746670 */
[----:B------:R-:W-:Y:S01]  /*20190*/  ISETP.GE.OR P0, PT, R101, R208, !P0 ;  /* 0x000000d06500720c */ /* 0x000fe20004706670 */
[----:B------:R-:W-:Y:S01]  /*201a0*/  IMAD.IADD R101, R204, 0x1, -R101 ;  /* 0x00000001cc657824 */ /* 0x000fe200078e0a65 */
[----:B------:R-:W-:Y:S02]  /*201b0*/  IABS R0, R0 ;  /* 0x0000000000007213 */ /* 0x000fe40000000000 */
[C---:B------:R-:W-:Y:S02]  /*201c0*/  ISETP.GE.OR P5, PT, R100.reuse, R207, !P5 ;  /* 0x000000cf6400720c */ /* 0x040fe40006fa6670 */
[C---:B------:R-:W-:Y:S02]  /*201d0*/  ISETP.GE.OR P3, PT, R100.reuse, R209, !P3 ;  /* 0x000000d16400720c */ /* 0x040fe40005f66670 */
[----:B------:R-:W-:Y:S01]  /*201e0*/  ISETP.GE.OR P1, PT, R100, R208, !P1 ;  /* 0x000000d06400720c */ /* 0x000fe20004f26670 */
[----:B------:R-:W-:Y:S01]  /*201f0*/  IMAD.IADD R100, R204, 0x1, -R100 ;  /* 0x00000001cc647824 */ /* 0x000fe200078e0a64 */
[----:B------:R-:W-:Y:S01]  /*20200*/  IABS R6, R4 ;  /* 0x0000000400067213 */ /* 0x000fe20000000000 */
[----:B------:R-:W-:Y:S01]  /*20210*/  IMAD.MOV.U32 R4, RZ, RZ, R7 ;  /* 0x000000ffff047224 */ /* 0x000fe200078e0007 */
[----:B------:R-:W-:Y:S02]  /*20220*/  I2FP.F32.S32 R0, R0 ;  /* 0x0000000000007245 */ /* 0x000fe40000201400 */
[----:B------:R-:W-:Y:S02]  /*20230*/  IABS R5, R101 ;  /* 0x0000006500057213 */ /* 0x000fe40000000000 */
[----:B------:R-:W-:Y:S01]  /*20240*/  IABS R7, R100 ;  /* 0x0000006400077213 */ /* 0x000fe20000000000 */
[----:B------:R-:W-:Y:S01]  /*20250*/  FFMA.FTZ R13, R0, -R193, R13 ;  /* 0x800000c1000d7223 */ /* 0x000fe2000001000d */
[----:B------:R-:W-:Y:S02]  /*20260*/  I2FP.F32.S32 R4, R4 ;  /* 0x0000000400047245 */ /* 0x000fe40000201400 */
[----:B------:R-:W-:Y:S02]  /*20270*/  I2FP.F32.S32 R6, R6 ;  /* 0x0000000600067245 */ /* 0x000fe40000201400 */
[----:B------:R-:W-:Y:S01]  /*20280*/  I2FP.F32.S32 R0, R5 ;  /* 0x0000000500007245 */ /* 0x000fe20000201400 */
[----:B------:R-:W-:Y:S01]  /*20290*/  FFMA.FTZ R16, R4, -R193, R16 ;  /* 0x800000c104107223 */ /* 0x000fe20000010010 */
[----:B------:R-:W-:Y:S01]  /*202a0*/  I2FP.F32.S32 R5, R7 ;  /* 0x0000000700057245 */ /* 0x000fe20000201400 */
[-C--:B------:R-:W-:Y:S01]  /*202b0*/  FFMA.FTZ R17, R6, -R193.reuse, R17 ;  /* 0x800000c106117223 */ /* 0x080fe20000010011 */
[----:B------:R-:W-:Y:S01]  /*202c0*/  FSEL R179, R12, -INF , !P6 ;  /* 0xff8000000cb37808 */ /* 0x000fe20007000000 */
[C---:B------:R-:W-:Y:S01]  /*202d0*/  VIADD R4, R2.reuse, 0x11 ;  /* 0x0000001102047836 */ /* 0x040fe20000000000 */
[----:B------:R-:W-:Y:S01]  /*202e0*/  FSEL R230, R13, -INF , !P5 ;  /* 0xff8000000de67808 */ /* 0x000fe20006800000 */
[----:B------:R-:W-:Y:S01]  /*202f0*/  VIADD R6, R2, 0x10 ;  /* 0x0000001002067836 */ /* 0x000fe20000000000 */
[----:B------:R-:W-:Y:S01]  /*20300*/  FSEL R210, R16, -INF , !P2 ;  /* 0xff80000010d27808 */ /* 0x000fe20005000000 */
[-C--:B------:R-:W-:Y:S01]  /*20310*/  FFMA.FTZ R18, R0, -R193.reuse, R18 ;  /* 0x800000c100127223 */ /* 0x080fe20000010012 */
[-C--:B------:R-:W-:Y:S01]  /*20320*/  ISETP.GE.AND P5, PT, R4, R200.reuse, PT ;  /* 0x000000c80400720c */ /* 0x080fe20003fa6270 */
[----:B------:R-:W-:Y:S01]  /*20330*/  FFMA.FTZ R19, R5, -R193, R19 ;  /* 0x800000c105137223 */ /* 0x000fe20000010013 */
[----:B------:R-:W-:Y:S01]  /*20340*/  ISETP.GE.AND P6, PT, R6, R200, PT ;  /* 0x000000c80600720c */ /* 0x000fe20003fc6270 */
[C---:B------:R-:W-:Y:S01]  /*20350*/  IMAD.IADD R5, R201.reuse, 0x1, -R6 ;  /* 0x00000001c9057824 */ /* 0x040fe200078e0a06 */
[-C--:B------:R-:W-:Y:S01]  /*20360*/  ISETP.GE.OR P5, PT, R4, R209.reuse, !P5 ;  /* 0x000000d10400720c */ /* 0x080fe20006fa6670 */
[----:B------:R-:W-:Y:S01]  /*20370*/  IMAD.IADD R0, R201, 0x1, -R4 ;  /* 0x00000001c9007824 */ /* 0x000fe200078e0a04 */
[----:B------:R-:W-:Y:S01]  /*20380*/  ISETP.GE.OR P6, PT, R6, R209, !P6 ;  /* 0x000000d10600720c */ /* 0x000fe200077c6670 */
[--C-:B------:R-:W-:Y:S01]  /*20390*/  IMAD.IADD R11, R202, 0x1, -R6.reuse ;  /* 0x00000001ca0b7824 */ /* 0x100fe200078e0a06 */
[----:B------:R-:W-:Y:S01]  /*203a0*/  IABS R10, R5 ;  /* 0x00000005000a7213 */ /* 0x000fe20000000000 */
[C---:B------:R-:W-:Y:S01]  /*203b0*/  IMAD.IADD R7, R204.reuse, 0x1, -R6 ;  /* 0x00000001cc077824 */ /* 0x040fe200078e0a06 */
[----:B------:R-:W-:Y:S01]  /*203c0*/  IABS R8, R0 ;  /* 0x0000000000087213 */ /* 0x000fe20000000000 */
[----:B------:R-:W-:Y:S01]  /*203d0*/  IMAD.IADD R9, R204, 0x1, -R4 ;  /* 0x00000001cc097824 */ /* 0x000fe200078e0a04 */
[----:B------:R-:W-:Y:S02]  /*203e0*/  I2FP.F32.S32 R10, R10 ;  /* 0x0000000a000a7245 */ /* 0x000fe40000201400 */
[----:B------:R-:W-:Y:S02]  /*203f0*/  I2FP.F32.S32 R8, R8 ;  /* 0x0000000800087245 */ /* 0x000fe40000201400 */
[----:B------:R-:W-:Y:S01]  /*20400*/  IABS R0, R9 ;  /* 0x0000000900007213 */ /* 0x000fe20000000000 */
[----:B------:R-:W-:Y:S01]  /*20410*/  FFMA.FTZ R20, R10, -R193, R20 ;  /* 0x800000c10a147223 */ /* 0x000fe20000010014 */
[----:B------:R-:W-:Y:S01]  /*20420*/  IABS R5, R11 ;  /* 0x0000000b00057213 */ /* 0x000fe20000000000 */
[----:B------:R-:W-:Y:S01]  /*20430*/  FFMA.FTZ R21, R8, -R193, R21 ;  /* 0x800000c108157223 */ /* 0x000fe20000010015 */
[----:B------:R-:W-:Y:S01]  /*20440*/  I2FP.F32.S32 R0, R0 ;  /* 0x0000000000007245 */ /* 0x000fe20000201400 */
[----:B------:R-:W-:Y:S01]  /*20450*/  IMAD.IADD R9, R205, 0x1, -R6 ;  /* 0x00000001cd097824 */ /* 0x000fe200078e0a06 */
[----:B------:R-:W-:Y:S01]  /*20460*/  IABS R7, R7 ;  /* 0x0000000700077213 */ /* 0x000fe20000000000 */
[----:B------:R-:W-:Y:S01]  /*20470*/  IMAD.IADD R8, R202, 0x1, -R4 ;  /* 0x00000001ca087824 */ /* 0x000fe200078e0a04 */
[----:B------:R-:W-:Y:S01]  /*20480*/  I2FP.F32.S32 R5, R5 ;  /* 0x0000000500057245 */ /* 0x000fe20000201400 */
[-C--:B------:R-:W-:Y:S01]  /*20490*/  FFMA.FTZ R23, R0, -R193.reuse, R23 ;  /* 0x800000c100177223 */ /* 0x080fe20000010017 */
[----:B------:R-:W-:Y:S01]  /*204a0*/  FSEL R187, R17, -INF , !P3 ;  /* 0xff80000011bb7808 */ /* 0x000fe20005800000 */
[----:B------:R-:W-:Y:S01]  /*204b0*/  VIADD R0, R2, 0x18 ;  /* 0x0000001802007836 */ /* 0x000fe20000000000 */
[----:B------:R-:W-:Y:S01]  /*204c0*/  FSEL R215, R18, -INF , !P0 ;  /* 0xff80000012d77808 */ /* 0x000fe20004000000 */
[----:B------:R-:W-:Y:S01]  /*204d0*/  FFMA.FTZ R26, R5, -R193, R26 ;  /* 0x800000c1051a7223 */ /* 0x000fe2000001001a */
[----:B------:R-:W-:Y:S01]  /*204e0*/  ISETP.GE.AND P2, PT, R6, R199, PT ;  /* 0x000000c70600720c */ /* 0x000fe20003f46270 */
[----:B------:R-:W-:Y:S01]  /*204f0*/  VIADD R5, R2, 0x19 ;  /* 0x0000001902057836 */ /* 0x000fe20000000000 */
[C---:B------:R-:W-:Y:S02]  /*20500*/  ISETP.GE.AND P3, PT, R6.reuse, R197, PT ;  /* 0x000000c50600720c */ /* 0x040fe40003f66270 */
[-C--:B------:R-:W-:Y:S02]  /*20510*/  ISETP.GE.AND P0, PT, R6, R198.reuse, PT ;  /* 0x000000c60600720c */ /* 0x080fe40003f06270 */
[----:B------:R-:W-:Y:S02]  /*20520*/  FSEL R214, R19, -INF , !P1 ;  /* 0xff80000013d67808 */ /* 0x000fe40004800000 */
[----:B------:R-:W-:Y:S02]  /*20530*/  FSEL R20, R20, -INF , !P6 ;  /* 0xff80000014147808 */ /* 0x000fe40007000000 */
[----:B------:R-:W-:Y:S02]  /*20540*/  FSEL R21, R21, -INF , !P5 ;  /* 0xff80000015157808 */ /* 0x000fe40006800000 */
[----:B------:R-:W-:Y:S02]  /*20550*/  I2FP.F32.S32 R7, R7 ;  /* 0x0000000700077245 */ /* 0x000fe40000201400 */
[C---:B------:R-:W-:Y:S02]  /*20560*/  ISETP.GE.AND P1, PT, R4.reuse, R199, PT ;  /* 0x000000c70400720c */ /* 0x040fe40003f26270 */
[C---:B------:R-:W-:Y:S01]  /*20570*/  ISETP.GE.AND P6, PT, R4.reuse, R197, PT ;  /* 0x000000c50400720c */ /* 0x040fe20003fc6270 */
[----:B------:R-:W-:Y:S01]  /*20580*/  FFMA.FTZ R22, R7, -R193, R22 ;  /* 0x800000c107167223 */ /* 0x000fe20000010016 */
[----:B------:R-:W-:Y:S01]  /*20590*/  ISETP.GE.AND P5, PT, R4, R198, PT ;  /* 0x000000c60400720c */ /* 0x000fe20003fa6270 */
[----:B------:R-:W-:Y:S01]  /*205a0*/  IMAD.IADD R7, R202, 0x1, -R5 ;  /* 0x00000001ca077824 */ /* 0x000fe200078e0a05 */
[C---:B------:R-:W-:Y:S02]  /*205b0*/  ISETP.GE.OR P2, PT, R6.reuse, R208, !P2 ;  /* 0x000000d00600720c */ /* 0x040fe40005746670 */
[C---:B------:R-:W-:Y:S02]  /*205c0*/  ISETP.GE.OR P3, PT, R6.reuse, R206, !P3 ;  /* 0x000000ce0600720c */ /* 0x040fe40005f66670 */
[-C--:B------:R-:W-:Y:S01]  /*205d0*/  ISETP.GE.OR P0, PT, R6, R207.reuse, !P0 ;  /* 0x000000cf0600720c */ /* 0x080fe20004706670 */
[----:B------:R-:W-:Y:S01]  /*205e0*/  IMAD.IADD R6, R205, 0x1, -R4 ;  /* 0x00000001cd067824 */ /* 0x000fe200078e0a04 */
[C---:B------:R-:W-:Y:S02]  /*205f0*/  ISETP.GE.OR P1, PT, R4.reuse, R208, !P1 ;  /* 0x000000d00400720c */ /* 0x040fe40004f26670 */
[C---:B------:R-:W-:Y:S02]  /*20600*/  ISETP.GE.OR P6, PT, R4.reuse, R206, !P6 ;  /* 0x000000ce0400720c */ /* 0x040fe400077c6670 */
        /* <DEDUP_REMOVED lines=16> */
[----:B------:R-:W-:Y:S01]  /*20710*/  FSEL R180, R22, -INF , !P2 ;  /* 0xff80000016b47808 */ /* 0x000fe20005000000 */
[-C--:B------:R-:W-:Y:S01]  /*20720*/  FFMA.FTZ R24, R8, -R193.reuse, R24 ;  /* 0x800000c108187223 */ /* 0x080fe20000010018 */
[----:B------:R-:W-:Y:S01]  /*20730*/  FSEL R183, R23, -INF , !P1 ;  /* 0xff80000017b77808 */ /* 0x000fe20004800000 */
[----:B------:R-:W-:Y:S01]  /*20740*/  FFMA.FTZ R25, R9, -R193, R25 ;  /* 0x800000c109197223 */ /* 0x000fe20000010019 */
[----:B------:R-:W-:Y:S01]  /*20750*/  FSEL R26, R26, -INF , !P3 ;  /* 0xff8000001a1a7808 */ /* 0x000fe20005800000 */
[--C-:B------:R-:W-:Y:S01]  /*20760*/  IMAD.IADD R4, R205, 0x1, -R5.reuse ;  /* 0x00000001cd047824 */ /* 0x100fe200078e0a05 */
[----:B------:R-:W-:Y:S01]  /*20770*/  FSEL R27, R27, -INF , !P6 ;  /* 0xff8000001b1b7808 */ /* 0x000fe20007000000 */
[--C-:B------:R-:W-:Y:S01]  /*20780*/  IMAD.IADD R6, R205, 0x1, -R0.reuse ;  /* 0x00000001cd067824 */ /* 0x100fe200078e0a00 */
[C---:B------:R-:W-:Y:S01]  /*20790*/  ISETP.GE.AND P2, PT, R0.reuse, R197, PT ;  /* 0x000000c50000720c */ /* 0x040fe20003f46270 */
[C---:B------:R-:W-:Y:S01]  /*207a0*/  IMAD.IADD R7, R201.reuse, 0x1, -R5 ;  /* 0x00000001c9077824 */ /* 0x040fe200078e0a05 */
[C---:B------:R-:W-:Y:S01]  /*207b0*/  ISETP.GE.AND P1, PT, R0.reuse, R198, PT ;  /* 0x000000c60000720c */ /* 0x040fe20003f26270 */
[--C-:B------:R-:W-:Y:S01]  /*207c0*/  IMAD.IADD R8, R201, 0x1, -R0.reuse ;  /* 0x00000001c9087824 */ /* 0x100fe200078e0a00 */
        /* <DEDUP_REMOVED lines=9> */
[----:B------:R-:W-:Y:S02]  /*20860*/  FSEL R24, R24, -INF , !P0 ;  /* 0xff80000018187808 */ /* 0x000fe40004000000 */
[----:B------:R-:W-:Y:S01]  /*20870*/  IABS R6, R7 ;  /* 0x0000000700067213 */ /* 0x000fe20000000000 */
[----:B------:R-:W-:Y:S01]  /*20880*/  IMAD.MOV.U32 R7, RZ, RZ, R10 ;  /* 0x000000ffff077224 */ /* 0x000fe200078e000a */
[C---:B------:R-:W-:Y:S02]  /*20890*/  ISETP.GE.AND P0, PT, R5.reuse, R197, PT ;  /* 0x000000c50500720c */ /* 0x040fe40003f06270 */
[----:B------:R-:W-:Y:S01]  /*208a0*/  I2FP.F32.S32 R4, R0 ;  /* 0x0000000000047245 */ /* 0x000fe20000201400 */
[----:B------:R-:W-:Y:S01]  /*208b0*/  IMAD.MOV.U32 R0, RZ, RZ, R6 ;  /* 0x000000ffff007224 */ /* 0x000fe200078e0006 */
[----:B------:R-:W-:Y:S02]  /*208c0*/  IABS R9, R9 ;  /* 0x0000000900097213 */ /* 0x000fe40000000000 */
[----:B------:R-:W-:Y:S01]  /*208d0*/  ISETP.GE.OR P0, PT, R5, R206, !P0 ;  /* 0x000000ce0500720c */ /* 0x000fe20004706670 */
[----:B------:R-:W-:Y:S01]  /*208e0*/  FFMA.FTZ R29, R4, -R193, R29 ;  /* 0x800000c1041d7223 */ /* 0x000fe2000001001d */
[----:B------:R-:W-:Y:S02]  /*208f0*/  I2FP.F32.S32 R4, R9 ;  /* 0x0000000900047245 */ /* 0x000fe40000201400 */
[----:B------:R-:W-:Y:S02]  /*20900*/  FSEL R25, R25, -INF , !P5 ;  /* 0xff80000019197808 */ /* 0x000fe40006800000 */
[----:B------:R-:W-:Y:S01]  /*20910*/  FSEL R30, R30, -INF , !P2 ;  /* 0xff8000001e1e7808 */ /* 0x000fe20005000000 */
[----:B------:R-:W-:Y:S01]  /*20920*/  FFMA.FTZ R34, R4, -R193, R34 ;  /* 0x800000c104227223 */ /* 0x000fe20000010022 */
[----:B------:R-:W-:Y:S01]  /*20930*/  FSEL R31, R31, -INF , !P0 ;  /* 0xff8000001f1f7808 */ /* 0x000fe20004000000 */
[----:B------:R-:W-:Y:S01]  /*20940*/  VIADD R4, R2, 0x20 ;  /* 0x0000002002047836 */ /* 0x000fe20000000000 */
[C---:B------:R-:W-:Y:S02]  /*20950*/  ISETP.GE.AND P5, PT, R5.reuse, R198, PT ;  /* 0x000000c60500720c */ /* 0x040fe40003fa6270 */
[C---:B------:R-:W-:Y:S01]  /*20960*/  ISETP.GE.AND P2, PT, R5.reuse, R200, PT ;  /* 0x000000c80500720c */ /* 0x040fe20003f46270 */
[----:B------:R-:W-:Y:S01]  /*20970*/  IMAD.IADD R9, R204, 0x1, -R4 ;  /* 0x00000001cc097824 */ /* 0x000fe200078e0a04 */
[C---:B------:R-:W-:Y:S02]  /*20980*/  ISETP.GE.AND P0, PT, R5.reuse, R199, PT ;  /* 0x000000c70500720c */ /* 0x040fe40003f06270 */
[----:B------:R-:W-:Y:S02]  /*20990*/  IABS R8, R8 ;  /* 0x0000000800087213 */ /* 0x000fe40000000000 */
[----:B------:R-:W-:Y:S02]  /*209a0*/  I2FP.F32.S32 R0, R0 ;  /* 0x0000000000007245 */ /* 0x000fe40000201400 */
[C---:B------:R-:W-:Y:S02]  /*209b0*/  ISETP.GE.OR P5, PT, R5.reuse, R207, !P5 ;  /* 0x000000cf0500720c */ /* 0x040fe40006fa6670 */
[C---:B------:R-:W-:Y:S01]  /*209c0*/  ISETP.GE.OR P2, PT, R5.reuse, R209, !P2 ;  /* 0x000000d10500720c */ /* 0x040fe20005746670 */
[----:B------:R-:W-:Y:S01]  /*209d0*/  FFMA.FTZ R33, R0, -R193, R33 ;  /* 0x800000c100217223 */ /* 0x000fe20000010021 */
[----:B------:R-:W-:Y:S01]  /*209e0*/  ISETP.GE.OR P0, PT, R5, R208, !P0 ;  /* 0x000000d00500720c */ /* 0x000fe20004706670 */
[----:B------:R-:W-:Y:S01]  /*209f0*/  VIADD R0, R2, 0x21 ;  /* 0x0000002102007836 */ /* 0x000fe20000000000 */
[----:B------:R-:W-:Y:S01]  /*20a00*/  I2FP.F32.S32 R7, R7 ;  /* 0x0000000700077245 */ /* 0x000fe20000201400 */
[C---:B------:R-:W-:Y:S01]  /*20a10*/  IMAD.IADD R5, R204.reuse, 0x1, -R5 ;  /* 0x00000001cc057824 */ /* 0x040fe200078e0a05 */
[----:B------:R-:W-:Y:S01]  /*20a20*/  I2FP.F32.S32 R6, R8 ;  /* 0x0000000800067245 */ /* 0x000fe20000201400 */
[----:B------:R-:W-:Y:S01]  /*20a30*/  IMAD.IADD R10, R204, 0x1, -R0 ;  /* 0x00000001cc0a7824 */ /* 0x000fe200078e0a00 */
[----:B------:R-:W-:Y:S01]  /*20a40*/  FSEL R29, R29, -INF , !P5 ;  /* 0xff8000001d1d7808 */ /* 0x000fe20006800000 */
[----:B------:R-:W-:Y:S01]  /*20a50*/  FFMA.FTZ R28, R7, -R193, R28 ;  /* 0x800000c1071c7223 */ /* 0x000fe2000001001c */
[----:B------:R-:W-:Y:S01]  /*20a60*/  IABS R11, R5 ;  /* 0x00000005000b7213 */ /* 0x000fe20000000000 */
[----:B------:R-:W-:Y:S01]  /*20a70*/  FFMA.FTZ R32, R6, -R193, R32 ;  /* 0x800000c106207223 */ /* 0x000fe20000010020 */
[----:B------:R-:W-:Y:S01]  /*20a80*/  IABS R5, R9 ;  /* 0x0000000900057213 */ /* 0x000fe20000000000 */
[C---:B------:R-:W-:Y:S01]  /*20a90*/  IMAD.IADD R7, R201.reuse, 0x1, -R0 ;  /* 0x00000001c9077824 */ /* 0x040fe200078e0a00 */
[----:B------:R-:W-:Y:S01]  /*20aa0*/  FSEL R28, R28, -INF , !P1 ;  /* 0xff8000001c1c7808 */ /* 0x000fe20004800000 */
[----:B------:R-:W-:Y:S01]  /*20ab0*/  IMAD.IADD R6, R201, 0x1, -R4 ;  /* 0x00000001c9067824 */ /* 0x000fe200078e0a04 */
[----:B------:R-:W-:Y:S01]  /*20ac0*/  ISETP.GE.AND P1, PT, R4, R200, PT ;  /* 0x000000c80400720c */ /* 0x000fe20003f26270 */
[----:B------:R-:W-:Y:S01]  /*20ad0*/  IMAD.MOV.U32 R9, RZ, RZ, R11 ;  /* 0x000000ffff097224 */ /* 0x000fe200078e000b */
[----:B------:R-:W-:Y:S02]  /*20ae0*/  IABS R7, R7 ;  /* 0x0000000700077213 */ /* 0x000fe40000000000 */
[----:B------:R-:W-:Y:S02]  /*20af0*/  IABS R8, R6 ;  /* 0x0000000600087213 */ /* 0x000fe40000000000 */
[----:B------:R-:W-:Y:S02]  /*20b00*/  I2FP.F32.S32 R9, R9 ;  /* 0x0000000900097245 */ /* 0x000fe40000201400 */
[----:B------:R-:W-:Y:S02]  /*20b10*/  I2FP.F32.S32 R8, R8 ;  /* 0x0000000800087245 */ /* 0x000fe40000201400 */
[----:B------:R-:W-:Y:S01]  /*20b20*/  I2FP.F32.S32 R7, R7 ;  /* 0x0000000700077245 */ /* 0x000fe20000201400 */
[-C--:B------:R-:W-:Y:S01]  /*20b30*/  FFMA.FTZ R35, R9, -R193.reuse, R35 ;  /* 0x800000c109237223 */ /* 0x080fe20000010023 */
[----:B------:R-:W-:Y:S01]  /*20b40*/  ISETP.GE.AND P5, PT, R0, R200, PT ;  /* 0x000000c80000720c */ /* 0x000fe20003fa6270 */
[-C--:B------:R-:W-:Y:S01]  /*20b50*/  FFMA.FTZ R36, R8, -R193.reuse, R36 ;  /* 0x800000c108247223 */ /* 0x080fe20000010024 */
[----:B------:R-:W-:Y:S01]  /*20b60*/  IABS R6, R10 ;  /* 0x0000000a00067213 */ /* 0x000fe20000000000 */
[----:B------:R-:W-:Y:S01]  /*20b70*/  FFMA.FTZ R37, R7, -R193, R37 ;  /* 0x800000c107257223 */ /* 0x000fe20000010025 */
[-C--:B------:R-:W-:Y:S01]  /*20b80*/  ISETP.GE.OR P1, PT, R4, R209.reuse, !P1 ;  /* 0x000000d10400720c */ /* 0x080fe20004f26670 */
[----:B------:R-:W-:Y:S01]  /*20b90*/  VIADD R7, R2, 0x28 ;  /* 0x0000002802077836 */ /* 0x000fe20000000000 */
[----:B------:R-:W-:Y:S01]  /*20ba0*/  ISETP.GE.OR P5, PT, R0, R209, !P5 ;  /* 0x000000d10000720c */ /* 0x000fe20006fa6670 */
[----:B------:R-:W-:Y:S01]  /*20bb0*/  IMAD.IADD R8, R205, 0x1, -R4 ;  /* 0x00000001cd087824 */ /* 0x000fe200078e0a04 */
[----:B------:R-:W-:Y:S02]  /*20bc0*/  I2FP.F32.S32 R6, R6 ;  /* 0x0000000600067245 */ /* 0x000fe40000201400 */
[----:B------:R-:W-:Y:S02]  /*20bd0*/  I2FP.F32.S32 R5, R5 ;  /* 0x0000000500057245 */ /* 0x000fe40000201400 */
[----:B------:R-:W-:Y:S01]  /*20be0*/  FSEL R32, R32, -INF , !P3 ;  /* 0xff80000020207808 */ /* 0x000fe20005800000 */
[-C--:B------:R-:W-:Y:S01]  /*20bf0*/  FFMA.FTZ R39, R6, -R193.reuse, R39 ;  /* 0x800000c106277223 */ /* 0x080fe20000010027 */
[----:B------:R-:W-:Y:S01]  /*20c00*/  FSEL R33, R33, -INF , !P2 ;  /* 0xff80000021217808 */ /* 0x000fe20005000000 */
[----:B------:R-:W-:Y:S01]  /*20c10*/  FFMA.FTZ R38, R5, -R193, R38 ;  /* 0x800000c105267223 */ /* 0x000fe20000010026 */
[----:B------:R-:W-:Y:S01]  /*20c20*/  FSEL R19, R34, -INF , !P6 ;  /* 0xff80000022137808 */ /* 0x000fe20007000000 */
[----:B------:R-:W-:Y:S01]  /*20c30*/  IMAD.IADD R5, R202, 0x1, -R0 ;  /* 0x00000001ca057824 */ /* 0x000fe200078e0a00 */
[----:B------:R-:W-:Y:S01]  /*20c40*/  ISETP.GE.AND P3, PT, R4, R199, PT ;  /* 0x000000c70400720c */ /* 0x000fe20003f66270 */
[----:B------:R-:W-:Y:S01]  /*20c50*/  IMAD.IADD R6, R202, 0x1, -R4 ;  /* 0x00000001ca067824 */ /* 0x000fe200078e0a04 */
        /* <DEDUP_REMOVED lines=20> */
[----:B------:R-:W-:Y:S02]  /*20da0*/  I2FP.F32.S32 R0, R0 ;  /* 0x0000000000007245 */ /* 0x000fe40000201400 */
[----:B------:R-:W-:Y:S01]  /*20db0*/  I2FP.F32.S32 R4, R6 ;  /* 0x0000000600047245 */ /* 0x000fe20000201400 */
[----:B------:R-:W-:Y:S01]  /*20dc0*/  IMAD.MOV.U32 R6, RZ, RZ, R9 ;  /* 0x000000ffff067224 */ /* 0x000fe200078e0009 */
[----:B------:R-:W-:Y:S01]  /*20dd0*/  IABS R5, R5 ;  /* 0x0000000500057213 */ /* 0x000fe20000000000 */
[----:B------:R-:W-:Y:S01]  /*20de0*/  FFMA.FTZ R46, R0, -R193, R46 ;  /* 0x800000c1002e7223 */ /* 0x000fe2000001002e */
[----:B------:R-:W-:Y:S01]  /*20df0*/  I2FP.F32.S32 R8, R8 ;  /* 0x0000000800087245 */ /* 0x000fe20000201400 */
[----:B------:R-:W4:Y:S01]  /*20e00*/  LD.E R0, desc[UR4][R172.64+0xdc] ;  /* 0x0000dc04ac007980 */ /* 0x000f22000c101900 */
        /* <DEDUP_REMOVED lines=8> */
[CC--:B------:R-:W-:Y:S01]  /*20e90*/  ISETP.GE.AND P3, PT, R7.reuse, R197.reuse, PT ;  /* 0x000000c50700720c */ /* 0x0c0fe20003f66270 */
[--C-:B------:R-:W-:Y:S01]  /*20ea0*/  IMAD.IADD R4, R202, 0x1, -R6.reuse ;  /* 0x00000001ca047824 */ /* 0x100fe200078e0a06 */
[----:B------:R-:W-:Y:S01]  /*20eb0*/  ISETP.GE.AND P0, PT, R6, R197, PT ;  /* 0x000000c50600720c */ /* 0x000fe20003f06270 */
[----:B------:R-:W-:Y:S01]  /*20ec0*/  FFMA.FTZ R41, R8, -R193, R41 ;  /* 0x800000c108297223 */ /* 0x000fe20000010029 */
[----:B------:R-:W-:Y:S01]  /*20ed0*/  ISETP.GE.OR P3, PT, R7, R206, !P3 ;  /* 0x000000ce0700720c */ /* 0x000fe20005f66670 */
[--C-:B------:R-:W-:Y:S01]  /*20ee0*/  IMAD.IADD R5, R205, 0x1, -R6.reuse ;  /* 0x00000001cd057824 */ /* 0x100fe200078e0a06 */
[----:B------:R-:W-:Y:S01]  /*20ef0*/  IABS R10, R4 ;  /* 0x00000004000a7213 */ /* 0x000fe20000000000 */
[C-C-:B------:R-:W-:Y:S01]  /*20f00*/  IMAD.IADD R9, R201.reuse, 0x1, -R7.reuse ;  /* 0x00000001c9097824 */ /* 0x140fe200078e0a07 */
[----:B------:R-:W-:Y:S01]  /*20f10*/  ISETP.GE.OR P0, PT, R6, R206, !P0 ;  /* 0x000000ce0600720c */ /* 0x000fe20004706670 */
[----:B------:R-:W-:Y:S01]  /*20f20*/  IMAD.IADD R11, R201, 0x1, -R6 ;  /* 0x00000001c90b7824 */ /* 0x000fe200078e0a06 */
[----:B------:R-:W-:Y:S01]  /*20f30*/  I2FP.F32.S32 R10, R10 ;  /* 0x0000000a000a7245 */ /* 0x000fe20000201400 */
[----:B------:R-:W-:Y:S01]  /*20f40*/  IMAD.IADD R8, R205, 0x1, -R7 ;  /* 0x00000001cd087824 */ /* 0x000fe200078e0a07 */
[----:B------:R-:W-:Y:S02]  /*20f50*/  IABS R4, R5 ;  /* 0x0000000500047213 */ /* 0x000fe40000000000 */
[----:B------:R-:W-:Y:S01]  /*20f60*/  IABS R9, R9 ;  /* 0x0000000900097213 */ /* 0x000fe20000000000 */
[-C--:B------:R-:W-:Y:S01]  /*20f70*/  FFMA.FTZ R47, R10, -R193.reuse, R47 ;  /* 0x800000c10a2f7223 */ /* 0x080fe2000001002f */
[----:B------:R-:W-:Y:S02]  /*20f80*/  I2FP.F32.S32 R4, R4 ;  /* 0x0000000400047245 */ /* 0x000fe40000201400 */
[----:B------:R-:W-:Y:S02]  /*20f90*/  FSEL R42, R42, -INF , !P2 ;  /* 0xff8000002a2a7808 */ /* 0x000fe40005000000 */
[----:B------:R-:W-:Y:S01]  /*20fa0*/  FSEL R43, R43, -INF , !P1 ;  /* 0xff8000002b2b7808 */ /* 0x000fe20004800000 */
[----:B------:R-:W-:Y:S01]  /*20fb0*/  FFMA.FTZ R45, R4, -R193, R45 ;  /* 0x800000c1042d7223 */ /* 0x000fe2000001002d */
[----:B------:R-:W-:Y:S01]  /*20fc0*/  FSEL R40, R40, -INF , !P6 ;  /* 0xff80000028287808 */ /* 0x000fe20007000000 */
[----:B------:R-:W-:Y:S01]  /*20fd0*/  VIADD R4, R2, 0x31 ;  /* 0x0000003102047836 */ /* 0x000fe20000000000 */
[----:B------:R-:W-:Y:S02]  /*20fe0*/  IABS R5, R11 ;  /* 0x0000000b00057213 */ /* 0x000fe40000000000 */
[C---:B------:R-:W-:Y:S02]  /*20ff0*/  ISETP.GE.AND P2, PT, R7.reuse, R198, PT ;  /* 0x000000c60700720c */ /* 0x040fe40003f46270 */
[C---:B------:R-:W-:Y:S02]  /*21000*/  ISETP.GE.AND P1, PT, R7.reuse, R200, PT ;  /* 0x000000c80700720c */ /* 0x040fe40003f26270 */
[----:B------:R-:W-:Y:S02]  /*21010*/  ISETP.GE.AND P6, PT, R7, R199, PT ;  /* 0x000000c70700720c */ /* 0x000fe40003fc6270 */
        /* <DEDUP_REMOVED lines=9> */
[----:B------:R-:W-:Y:S02]  /*210b0*/  I2FP.F32.S32 R5, R5 ;  /* 0x0000000500057245 */ /* 0x000fe40000201400 */
[C---:B------:R-:W-:Y:S02]  /*210c0*/  ISETP.GE.OR P2, PT, R7.reuse, R207, !P2 ;  /* 0x000000cf0700720c */ /* 0x040fe40005746670 */
[----:B------:R-:W-:Y:S01]  /*210d0*/  ISETP.GE.OR P1, PT, R7, R209, !P1 ;  /* 0x000000d10700720c */ /* 0x000fe20004f26670 */
[----:B------:R-:W-:Y:S01]  /*210e0*/  FFMA.FTZ R49, R5, -R193, R49 ;  /* 0x800000c105317223 */ /* 0x000fe20000010031 */
[----:B------:R-:W-:Y:S01]  /*210f0*/  ISETP.GE.OR P6, PT, R7, R208, !P6 ;  /* 0x000000d00700720c */ /* 0x000fe200077c6670 */
[----:B------:R-:W-:Y:S01]  /*21100*/  IMAD.IADD R7, R204, 0x1, -R7 ;  /* 0x00000001cc077824 */ /* 0x000fe200078e0a07 */
[----:B------:R-:W-:Y:S01]  /*21110*/  IABS R8, R8 ;  /* 0x0000000800087213 */ /* 0x000fe20000000000 */
[----:B------:R-:W-:Y:S01]  /*21120*/  VIADD R5, R2, 0x30 ;  /* 0x0000003002057836 */ /* 0x000fe20000000000 */
[C---:B------:R-:W-:Y:S02]  /*21130*/  ISETP.GE.OR P5, PT, R6.reuse, R207, !P5 ;  /* 0x000000cf0600720c */ /* 0x040fe40006fa6670 */
[----:B------:R-:W-:Y:S01]  /*21140*/  ISETP.GE.OR P3, PT, R6, R209, !P3 ;  /* 0x000000d10600720c */ /* 0x000fe20005f66670 */
[--C-:B------:R-:W-:Y:S01]  /*21150*/  IMAD.IADD R10, R204, 0x1, -R5.reuse ;  /* 0x00000001cc0a7824 */ /* 0x100fe200078e0a05 */
[----:B------:R-:W-:Y:S01]  /*21160*/  ISETP.GE.OR P0, PT, R6, R208, !P0 ;  /* 0x000000d00600720c */ /* 0x000fe20004706670 */
[----:B------:R-:W-:Y:S01]  /*21170*/  IMAD.IADD R6, R204, 0x1, -R6 ;  /* 0x00000001cc067824 */ /* 0x000fe200078e0a06 */
[----:B------:R-:W-:Y:S02]  /*21180*/  I2FP.F32.S32 R8, R8 ;  /* 0x0000000800087245 */ /* 0x000fe40000201400 */
[----:B------:R-:W-:Y:S02]  /*21190*/  IABS R12, R7 ;  /* 0x00000007000c7213 */ /* 0x000fe40000000000 */
[----:B------:R-:W-:Y:S01]  /*211a0*/  IABS R11, R6 ;  /* 0x00000006000b7213 */ /* 0x000fe20000000000 */
[----:B------:R-:W-:Y:S01]  /*211b0*/  FFMA.FTZ R44, R8, -R193, R44 ;  /* 0x800000c1082c7223 */ /* 0x000fe2000001002c */
[----:B------:R-:W-:Y:S01]  /*211c0*/  IABS R6, R9 ;  /* 0x0000000900067213 */ /* 0x000fe20000000000 */
[----:B------:R-:W-:Y:S01]  /*211d0*/  IMAD.MOV.U32 R9, RZ, RZ, R12 ;  /* 0x000000ffff097224 */ /* 0x000fe200078e000c */
[----:B------:R-:W-:Y:S01]  /*211e0*/  IABS R7, R10 ;  /* 0x0000000a00077213 */ /* 0x000fe20000000000 */
[----:B------:R-:W-:Y:S01]  /*211f0*/  IMAD.IADD R8, R201, 0x1, -R5 ;  /* 0x00000001c9087824 */ /* 0x000fe200078e0a05 */
[----:B------:R-:W-:Y:S01]  /*21200*/  I2FP.F32.S32 R6, R6 ;  /* 0x0000000600067245 */ /* 0x000fe20000201400 */
[----:B------:R-:W-:Y:S01]  /*21210*/  IMAD.MOV.U32 R10, RZ, RZ, R11 ;  /* 0x000000ffff0a7224 */ /* 0x000fe200078e000b */
[----:B------:R-:W-:Y:S02]  /*21220*/  I2FP.F32.S32 R9, R9 ;  /* 0x0000000900097245 */ /* 0x000fe40000201400 */
[----:B------:R-:W-:Y:S01]  /*21230*/  IABS R8, R8 ;  /* 0x0000000800087213 */ /* 0x000fe20000000000 */
[-C--:B------:R-:W-:Y:S01]  /*21240*/  FFMA.FTZ R53, R6, -R193.reuse, R53 ;  /* 0x800000c106357223 */ /* 0x080fe20000010035 */
[----:B------:R-:W-:Y:S01]  /*21250*/  I2FP.F32.S32 R10, R10 ;  /* 0x0000000a000a7245 */ /* 0x000fe20000201400 */
[----:B------:R-:W-:Y:S01]  /*21260*/  FFMA.FTZ R50, R9, -R193, R50 ;  /* 0x800000c109327223 */ /* 0x000fe20000010032 */
[----:B------:R-:W-:Y:S01]  /*21270*/  I2FP.F32.S32 R8, R8 ;  /* 0x0000000800087245 */ /* 0x000fe20000201400 */
[----:B------:R-:W-:Y:S01]  /*21280*/  IMAD.IADD R6, R205, 0x1, -R5 ;  /* 0x00000001cd067824 */ /* 0x000fe200078e0a05 */
[----:B------:R-:W-:Y:S01]  /*21290*/  I2FP.F32.S32 R7, R7 ;  /* 0x0000000700077245 */ /* 0x000fe20000201400 */
[-C--:B------:R-:W-:Y:S01]  /*212a0*/  FFMA.FTZ R51, R10, -R193.reuse, R51 ;  /* 0x800000c10a337223 */ /* 0x080fe20000010033 */
[----:B------:R-:W-:Y:S01]  /*212b0*/  FSEL R44, R44, -INF , !P2 ;  /* 0xff8000002c2c7808 */ /* 0x000fe20005000000 */
[-C--:B------:R-:W-:Y:S01]  /*212c0*/  FFMA.FTZ R52, R8, -R193.reuse, R52 ;  /* 0x800000c108347223 */ /* 0x080fe20000010034 */
[----:B------:R-:W-:Y:S01]  /*212d0*/  FSEL R45, R45, -INF , !P5 ;  /* 0xff8000002d2d7808 */ /* 0x000fe20006800000 */
[----:B------:R-:W-:Y:S01]  /*212e0*/  FFMA.FTZ R54, R7, -R193, R54 ;  /* 0x800000c107367223 */ /* 0x000fe20000010036 */
[-C--:B------:R-:W-:Y:S01]  /*212f0*/  ISETP.GE.AND P2, PT, R5, R200.reuse, PT ;  /* 0x000000c80500720c */ /* 0x080fe20003f46270 */
[--C-:B------:R-:W-:Y:S01]  /*21300*/  IMAD.IADD R7, R204, 0x1, -R4.reuse ;  /* 0x00000001cc077824 */ /* 0x100fe200078e0a04 */
[----:B------:R-:W-:Y:S01]  /*21310*/  ISETP.GE.AND P5, PT, R4, R200, PT ;  /* 0x000000c80400720c */ /* 0x000fe20003fa6270 */
[----:B------:R-:W-:Y:S01]  /*21320*/  IMAD.IADD R8, R202, 0x1, -R5 ;  /* 0x00000001ca087824 */ /* 0x000fe200078e0a05 */
[----:B------:R-:W-:Y:S02]  /*21330*/  FSEL R48, R48, -INF , !P1 ;  /* 0xff80000030307808 */ /* 0x000fe40004800000 */
[----:B------:R-:W-:Y:S02]  /*21340*/  FSEL R49, R49, -INF , !P3 ;  /* 0xff80000031317808 */ /* 0x000fe40005800000 */
[----:B------:R-:W-:Y:S02]  /*21350*/  FSEL R17, R50, -INF , !P6 ;  /* 0xff80000032117808 */ /* 0x000fe40007000000 */
[C---:B------:R-:W-:Y:S02]  /*21360*/  ISETP.GE.AND P1, PT, R5.reuse, R197, PT ;  /* 0x000000c50500720c */ /* 0x040fe40003f26270 */
[C---:B------:R-:W-:Y:S02]  /*21370*/  ISETP.GE.AND P3, PT, R5.reuse, R198, PT ;  /* 0x000000c60500720c */ /* 0x040fe40003f66270 */
[C---:B------:R-:W-:Y:S02]  /*21380*/  ISETP.GE.AND P6, PT, R5.reuse, R199, PT ;  /* 0x000000c70500720c */ /* 0x040fe40003fc6270 */
[-C--:B------:R-:W-:Y:S02]  /*21390*/  ISETP.GE.OR P2, PT, R5, R209.reuse, !P2 ;  /* 0x000000d10500720c */ /* 0x080fe40005746670 */
[----:B------:R-:W-:Y:S02]  /*213a0*/  ISETP.GE.OR P5, PT, R4, R209, !P5 ;  /* 0x000000d10400720c */ /* 0x000fe40006fa6670 */
[----:B------:R-:W-:Y:S02]  /*213b0*/  FSEL R51, R51, -INF , !P0 ;  /* 0xff80000033337808 */ /* 0x000fe40004000000 */
[----:B------:R-:W-:Y:S02]  /*213c0*/  FSEL R52, R52, -INF , !P2 ;  /* 0xff80000034347808 */ /* 0x000fe40005000000 */
[----:B------:R-:W-:Y:S02]  /*213d0*/  FSEL R53, R53, -INF , !P5 ;  /* 0xff80000035357808 */ /* 0x000fe40006800000 */
[C---:B------:R-:W-:Y:S02]  /*213e0*/  ISETP.GE.OR P1, PT, R5.reuse, R206, !P1 ;  /* 0x000000ce0500720c */ /* 0x040fe40004f26670 */
[C---:B------:R-:W-:Y:S02]  /*213f0*/  ISETP.GE.OR P3, PT, R5.reuse, R207, !P3 ;  /* 0x000000cf0500720c */ /* 0x040fe40005f66670 */
[----:B------:R-:W-:Y:S01]  /*21400*/  ISETP.GE.OR P6, PT, R5, R208, !P6 ;  /* 0x000000d00500720c */ /* 0x000fe200077c6670 */
[--C-:B------:R-:W-:Y:S01]  /*21410*/  IMAD.IADD R5, R202, 0x1, -R4.reuse ;  /* 0x00000001ca057824 */ /* 0x100fe200078e0a04 */
[C---:B------:R-:W-:Y:S02]  /*21420*/  ISETP.GE.AND P0, PT, R4.reuse, R197, PT ;  /* 0x000000c50400720c */ /* 0x040fe40003f06270 */
[C---:B------:R-:W-:Y:S02]  /*21430*/  ISETP.GE.AND P2, PT, R4.reuse, R198, PT ;  /* 0x000000c60400720c */ /* 0x040fe40003f46270 */
[C---:B------:R-:W-:Y:S02]  /*21440*/  ISETP.GE.AND P5, PT, R4.reuse, R199, PT ;  /* 0x000000c70400720c */ /* 0x040fe40003fa6270 */
[----:B------:R-:W-:Y:S02]  /*21450*/  IABS R10, R7 ;  /* 0x00000007000a7213 */ /* 0x000fe40000000000 */
        /* <DEDUP_REMOVED lines=11> */
[----:B------:R-:W-:Y:S01]  /*21510*/  I2FP.F32.S32 R4, R7 ;  /* 0x0000000700047245 */ /* 0x000fe20000201400 */
[----:B------:R-:W-:Y:S01]  /*21520*/  IMAD.MOV.U32 R7, RZ, RZ, R11 ;  /* 0x000000ffff077224 */ /* 0x000fe200078e000b */
[----:B------:R-:W-:Y:S01]  /*21530*/  I2FP.F32.S32 R6, R6 ;  /* 0x0000000600067245 */ /* 0x000fe20000201400 */
[----:B------:R-:W-:Y:S01]  /*21540*/  FFMA.FTZ R55, R5, -R193, R55 ;  /* 0x800000c105377223 */ /* 0x000fe20000010037 */
[----:B------:R-:W-:Y:S01]  /*21550*/  FMNMX.FTZ R103, R107, R3, !PT ;  /* 0x000000036b677209 */ /* 0x000fe20007810000 */
[----:B------:R-:W-:Y:S01]  /*21560*/  FFMA.FTZ R58, R4, -R193, R58 ;  /* 0x800000c1043a7223 */ /* 0x000fe2000001003a */
[----:B------:R-:W-:Y:S01]  /*21570*/  I2FP.F32.S32 R5, R7 ;  /* 0x0000000700057245 */ /* 0x000fe20000201400 */
[C---:B------:R-:W-:Y:S01]  /*21580*/  VIADD R4, R2.reuse, 0x38 ;  /* 0x0000003802047836 */ /* 0x040fe20000000000 */
[----:B------:R-:W-:Y:S01]  /*21590*/  I2FP.F32.S32 R7, R8 ;  /* 0x0000000800077245 */ /* 0x000fe20000201400 */
[----:B------:R-:W-:Y:S01]  /*215a0*/  VIADD R2, R2, 0x39 ;  /* 0x0000003902027836 */ /* 0x000fe20000000000 */
[----:B------:R-:W-:Y:S01]  /*215b0*/  FSEL R58, R58, -INF , !P1 ;  /* 0xff8000003a3a7808 */ /* 0x000fe20004800000 */
[----:B------:R-:W-:Y:S01]  /*215c0*/  FFMA.FTZ R59, R6, -R193, R59 ;  /* 0x800000c1063b7223 */ /* 0x000fe2000001003b */
[----:B------:R-:W-:Y:S01]  /*215d0*/  ISETP.GE.AND P1, PT, R4, R197, PT ;  /* 0x000000c50400720c */ /* 0x000fe20003f26270 */
[----:B------:R-:W-:Y:S01]  /*215e0*/  FFMA.FTZ R56, R5, -R193, R56 ;  /* 0x800000c105387223 */ /* 0x000fe20000010038 */
[----:B------:R-:W-:Y:S01]  /*215f0*/  FMNMX.FTZ R103, R181, R103, !PT ;  /* 0x00000067b5677209 */ /* 0x000fe20007810000 */
[C---:B------:R-:W-:Y:S01]  /*21600*/  IMAD.IADD R5, R202.reuse, 0x1, -R2 ;  /* 0x00000001ca057824 */ /* 0x040fe200078e0a02 */
[----:B------:R-:W-:Y:S01]  /*21610*/  FSEL R59, R59, -INF , !P0 ;  /* 0xff8000003b3b7808 */ /* 0x000fe20004000000 */
[--C-:B------:R-:W-:Y:S01]  /*21620*/  IMAD.IADD R6, R202, 0x1, -R4.reuse ;  /* 0x00000001ca067824 */ /* 0x100fe200078e0a04 */
[----:B------:R-:W-:Y:S01]  /*21630*/  ISETP.GE.AND P0, PT, R2, R197, PT ;  /* 0x000000c50200720c */ /* 0x000fe20003f06270 */
[----:B------:R-:W-:Y:S01]  /*21640*/  IMAD.IADD R10, R201, 0x1, -R4 ;  /* 0x00000001c90a7824 */ /* 0x000fe200078e0a04 */
[----:B------:R-:W-:Y:S01]  /*21650*/  IABS R5, R5 ;  /* 0x0000000500057213 */ /* 0x000fe20000000000 */
[----:B------:R-:W-:Y:S01]  /*21660*/  FFMA.FTZ R57, R7, -R193, R57 ;  /* 0x800000c107397223 */ /* 0x000fe20000010039 */
[----:B------:R-:W-:Y:S01]  /*21670*/  IABS R8, R6 ;  /* 0x0000000600087213 */ /* 0x000fe20000000000 */
[C---:B------:R-:W-:Y:S01]  /*21680*/  IMAD.IADD R9, R205.reuse, 0x1, -R2 ;  /* 0x00000001cd097824 */ /* 0x040fe200078e0a02 */
[----:B------:R-:W-:Y:S01]  /*21690*/  I2FP.F32.S32 R5, R5 ;  /* 0x0000000500057245 */ /* 0x000fe20000201400 */
[----:B------:R-:W-:Y:S01]  /*216a0*/  IMAD.IADD R7, R205, 0x1, -R4 ;  /* 0x00000001cd077824 */ /* 0x000fe200078e0a04 */
[----:B------:R-:W-:Y:S02]  /*216b0*/  I2FP.F32.S32 R8, R8 ;  /* 0x0000000800087245 */ /* 0x000fe40000201400 */
[----:B------:R-:W-:Y:S01]  /*216c0*/  IABS R6, R9 ;  /* 0x0000000900067213 */ /* 0x000fe20000000000 */
[----:B------:R-:W-:Y:S01]  /*216d0*/  FFMA.FTZ R63, R5, -R193, R63 ;  /* 0x800000c1053f7223 */ /* 0x000fe2000001003f */
[----:B------:R-:W-:Y:S01]  /*216e0*/  IABS R7, R7 ;  /* 0x0000000700077213 */ /* 0x000fe20000000000 */
[----:B------:R-:W-:Y:S01]  /*216f0*/  FFMA.FTZ R62, R8, -R193, R62 ;  /* 0x800000c1083e7223 */ /* 0x000fe2000001003e */
[-C--:B------:R-:W-:Y:S01]  /*21700*/  ISETP.GE.OR P1, PT, R4, R206.reuse, !P1 ;  /* 0x000000ce0400720c */ /* 0x080fe20004f26670 */
[----:B------:R-:W-:Y:S01]  /*21710*/  IMAD.IADD R5, R201, 0x1, -R2 ;  /* 0x00000001c9057824 */ /* 0x000fe200078e0a02 */
[----:B------:R-:W-:Y:S02]  /*21720*/  ISETP.GE.OR P0, PT, R2, R206, !P0 ;  /* 0x000000ce0200720c */ /* 0x000fe40004706670 */
[----:B------:R-:W-:Y:S02]  /*21730*/  I2FP.F32.S32 R7, R7 ;  /* 0x0000000700077245 */ /* 0x000fe40000201400 */
[----:B------:R-:W-:Y:S02]  /*21740*/  I2FP.F32.S32 R6, R6 ;  /* 0x0000000600067245 */ /* 0x000fe40000201400 */
[----:B------:R-:W-:Y:S01]  /*21750*/  FSEL R56, R56, -INF , !P3 ;  /* 0xff80000038387808 */ /* 0x000fe20005800000 */
[-C--:B------:R-:W-:Y:S01]  /*21760*/  FFMA.FTZ R60, R7, -R193.reuse, R60 ;  /* 0x800000c1073c7223 */ /* 0x080fe2000001003c */
[----:B------:R-:W-:Y:S01]  /*21770*/  FSEL R62, R62, -INF , !P1 ;  /* 0xff8000003e3e7808 */ /* 0x000fe20004800000 */
[----:B------:R-:W-:Y:S01]  /*21780*/  FFMA.FTZ R61, R6, -R193, R61 ;  /* 0x800000c1063d7223 */ /* 0x000fe2000001003d */
[----:B------:R-:W-:Y:S02]  /*21790*/  FSEL R63, R63, -INF , !P0 ;  /* 0xff8000003f3f7808 */ /* 0x000fe40004000000 */
[C---:B------:R-:W-:Y:S02]  /*217a0*/  ISETP.GE.AND P3, PT, R4.reuse, R198, PT ;  /* 0x000000c60400720c */ /* 0x040fe40003f66270 */
[----:B------:R-:W-:Y:S02]  /*217b0*/  FSEL R57, R57, -INF , !P2 ;  /* 0xff80000039397808 */ /* 0x000fe40005000000 */
[C---:B------:R-:W-:Y:S02]  /*217c0*/  ISETP.GE.AND P1, PT, R4.reuse, R200, PT ;  /* 0x000000c80400720c */ /* 0x040fe40003f26270 */
[----:B------:R-:W-:Y:S02]  /*217d0*/  ISETP.GE.AND P0, PT, R4, R199, PT ;  /* 0x000000c70400720c */ /* 0x000fe40003f06270 */
[----:B------:R-:W-:Y:S02]  /*217e0*/  IABS R5, R5 ;  /* 0x0000000500057213 */ /* 0x000fe40000000000 */
[----:B------:R-:W-:Y:S02]  /*217f0*/  ISETP.GE.AND P2, PT, R2, R198, PT ;  /* 0x000000c60200720c */ /* 0x000fe40003f46270 */
[C---:B------:R-:W-:Y:S02]  /*21800*/  ISETP.GE.OR P3, PT, R4.reuse, R207, !P3 ;  /* 0x000000cf0400720c */ /* 0x040fe40005f66670 */
[C---:B------:R-:W-:Y:S02]  /*21810*/  ISETP.GE.OR P1, PT, R4.reuse, R209, !P1 ;  /* 0x000000d10400720c */ /* 0x040fe40004f26670 */
[----:B------:R-:W-:Y:S01]  /*21820*/  ISETP.GE.OR P0, PT, R4, R208, !P0 ;  /* 0x000000d00400720c */ /* 0x000fe20004706670 */
[----:B------:R-:W-:Y:S01]  /*21830*/  IMAD.IADD R4, R204, 0x1, -R4 ;  /* 0x00000001cc047824 */ /* 0x000fe200078e0a04 */
[----:B------:R-:W-:Y:S02]  /*21840*/  I2FP.F32.S32 R5, R5 ;  /* 0x0000000500057245 */ /* 0x000fe40000201400 */
[----:B------:R-:W-:Y:S02]  /*21850*/  ISETP.GE.OR P2, PT, R2, R207, !P2 ;  /* 0x000000cf0200720c */ /* 0x000fe40005746670 */
[----:B------:R-:W-:Y:S01]  /*21860*/  IABS R9, R10 ;  /* 0x0000000a00097213 */ /* 0x000fe20000000000 */
[----:B------:R-:W-:Y:S01]  /*21870*/  FFMA.FTZ R65, R5, -R193, R65 ;  /* 0x800000c105417223 */ /* 0x000fe20000010041 */
[----:B------:R-:W-:Y:S02]  /*21880*/  FMNMX.FTZ R103, R186, R103, !PT ;  /* 0x00000067ba677209 */ /* 0x000fe40007810000 */
[----:B------:R-:W-:Y:S02]  /*21890*/  FSEL R60, R60, -INF , !P3 ;  /* 0xff8000003c3c7808 */ /* 0x000fe40005800000 */
[----:B------:R-:W-:Y:S02]  /*218a0*/  FSEL R61, R61, -INF , !P2 ;  /* 0xff8000003d3d7808 */ /* 0x000fe40005000000 */
[C---:B------:R-:W-:Y:S02]  /*218b0*/  ISETP.GE.AND P3, PT, R2.reuse, R200, PT ;  /* 0x000000c80200720c */ /* 0x040fe40003f66270 */
[C---:B------:R-:W-:Y:S02]  /*218c0*/  ISETP.GE.AND P2, PT, R2.reuse, R199, PT ;  /* 0x000000c70200720c */ /* 0x040fe40003f46270 */
[----:B------:R-:W-:Y:S02]  /*218d0*/  IABS R5, R4 ;  /* 0x0000000400057213 */ /* 0x000fe40000000000 */
[----:B------:R-:W-:Y:S02]  /*218e0*/  FMNMX.FTZ R4, R177, R105, !PT ;  /* 0x00000069b1047209 */ /* 0x000fe40007810000 */
[----:B------:R-:W-:Y:S02]  /*218f0*/  I2FP.F32.S32 R9, R9 ;  /* 0x0000000900097245 */ /* 0x000fe40000201400 */
[----:B------:R-:W-:Y:S02]  /*21900*/  FMNMX.FTZ R103, R185, R103, !PT ;  /* 0x00000067b9677209 */ /* 0x000fe40007810000 */
[C---:B------:R-:W-:Y:S01]  /*21910*/  ISETP.GE.OR P3, PT, R2.reuse, R209, !P3 ;  /* 0x000000d10200720c */ /* 0x040fe20005f66670 */
[----:B------:R-:W-:Y:S01]  /*21920*/  FFMA.FTZ R64, R9, -R193, R64 ;  /* 0x800000c109407223 */ /* 0x000fe20000010040 */
[----:B------:R-:W-:Y:S01]  /*21930*/  ISETP.GE.OR P2, PT, R2, R208, !P2 ;  /* 0x000000d00200720c */ /* 0x000fe20005746670 */
[----:B------:R-:W-:Y:S01]  /*21940*/  IMAD.IADD R2, R204, 0x1, -R2 ;  /* 0x00000001cc027824 */ /* 0x000fe200078e0a02 */
[----:B------:R-:W-:Y:S02]  /*21950*/  FMNMX.FTZ R4, R184, R4, !PT ;  /* 0x00000004b8047209 */ /* 0x000fe40007810000 */
[----:B------:R-:W-:Y:S02]  /*21960*/  FMNMX.FTZ R103, R26, R103, !PT ;  /* 0x000000671a677209 */ /* 0x000fe40007810000 */
[----:B------:R-:W-:Y:S02]  /*21970*/  I2FP.F32.S32 R9, R5 ;  /* 0x0000000500097245 */ /* 0x000fe40000201400 */
[----:B------:R-:W-:Y:S02]  /*21980*/  FMNMX.FTZ R5, R210, R4, !PT ;  /* 0x00000004d2057209 */ /* 0x000fe40007810000 */
[----:B------:R-:W-:Y:S01]  /*21990*/  IABS R6, R2 ;  /* 0x0000000200067213 */ /* 0x000fe20000000000 */
[----:B------:R-:W-:Y:S01]  /*219a0*/  FFMA.FTZ R66, R9, -R193, R66 ;  /* 0x800000c109427223 */ /* 0x000fe20000010042 */
        /* <DEDUP_REMOVED lines=49> */
[----:B------:R-:W-:Y:S02]  /*21cc0*/  FSEL R65, R65, -INF , !P3 ;  /* 0xff80000041417808 */ /* 0x000fe40005800000 */
[----:B------:R-:W-:Y:S02]  /*21cd0*/  FMNMX.FTZ R2, R57, R2, !PT ;  /* 0x0000000239027209 */ /* 0x000fe40007810000 */
[----:B------:R-:W-:Y:S02]  /*21ce0*/  FMNMX.FTZ R4, R64, R4, !PT ;  /* 0x0000000440047209 */ /* 0x000fe40007810000 */
[----:B------:R-:W-:Y:S02]  /*21cf0*/  FMNMX.FTZ R100, R60, R2, !PT ;  /* 0x000000023c647209 */ /* 0x000fe40007810000 */
[----:B------:R-:W-:Y:S02]  /*21d00*/  FMNMX.FTZ R102, R65, R4, !PT ;  /* 0x0000000441667209 */ /* 0x000fe40007810000 */
[----:B------:R-:W-:Y:S02]  /*21d10*/  FMNMX.FTZ R100, R61, R100, !PT ;  /* 0x000000643d647209 */ /* 0x000fe40007810000 */
[----:B------:R-:W-:Y:S02]  /*21d20*/  FSEL R54, R54, -INF , !P6 ;  /* 0xff80000036367808 */ /* 0x000fe40007000000 */
[----:B------:R-:W-:Y:S01]  /*21d30*/  FMNMX.FTZ R2, R51, R6, !PT ;  /* 0x0000000633027209 */ /* 0x000fe20007810000 */
[----:B------:R-:W2:Y:S01]  /*21d40*/  SHFL.BFLY PT, R7, R100, 0x2, 0x1f ;  /* 0x0c401f0064077f89 */ /* 0x000ea200000e0000 */
[----:B------:R-:W-:Y:S02]  /*21d50*/  I2FP.F32.S32 R8, R8 ;  /* 0x0000000800087245 */ /* 0x000fe40000201400 */
[----:B------:R-:W-:Y:S05]  /*21d60*/  FSEL R14, R55, -INF , !P5 ;  /* 0xff800000370e7808 */ /* 0x000fea0006800000 */
[----:B------:R-:W3:Y:S01]  /*21d70*/  SHFL.BFLY PT, R6, R102, 0x2, 0x1f ;  /* 0x0c401f0066067f89 */ /* 0x000ee200000e0000 */
[----:B-1----:R-:W-:Y:S01]  /*21d80*/  FMNMX.FTZ R103, R103, R5, !PT ;  /* 0x0000000567677209 */ /* 0x002fe20007810000 */
[----:B------:R-:W-:Y:S01]  /*21d90*/  FFMA.FTZ R67, R8, -R193, R67 ;  /* 0x800000c108437223 */ /* 0x000fe20000010043 */
[----:B------:R-:W-:Y:S02]  /*21da0*/  FMNMX.FTZ R2, R54, R2, !PT ;  /* 0x0000000236027209 */ /* 0x000fe40007810000 */
[----:B------:R-:W-:Y:S03]  /*21db0*/  FSEL R13, R66, -INF , !P0 ;  /* 0xff800000420d7808 */ /* 0x000fe60004000000 */
[----:B------:R-:W1:Y:S01]  /*21dc0*/  SHFL.BFLY PT, R5, R103, 0x1, 0x1f ;  /* 0x0c201f0067057f89 */ /* 0x000e6200000e0000 */
[----:B------:R-:W-:Y:S02]  /*21dd0*/  FMNMX.FTZ R2, R14, R2, !PT ;  /* 0x000000020e027209 */ /* 0x000fe40007810000 */
[----:B------:R-:W-:Y:S02]  /*21de0*/  FSEL R12, R67, -INF , !P2 ;  /* 0xff800000430c7808 */ /* 0x000fe40005000000 */
[----:B------:R-:W-:Y:S04]  /*21df0*/  FMNMX.FTZ R2, R13, R2, !PT ;  /* 0x000000020d027209 */ /* 0x000fe80007810000 */
[----:B------:R-:W-:Y:S02]  /*21e00*/  FMNMX.FTZ R2, R12, R2, !PT ;  /* 0x000000020c027209 */ /* 0x000fe40007810000 */
[----:B--2---:R-:W-:Y:S03]  /*21e10*/  FMNMX.FTZ R100, R100, R7, !PT ;  /* 0x0000000764647209 */ /* 0x004fe60007810000 */
[----:B------:R-:W2:Y:S01]  /*21e20*/  SHFL.BFLY PT, R4, R2, 0x2, 0x1f ;  /* 0x0c401f0002047f89 */ /* 0x000ea200000e0000 */
[----:B---3--:R-:W-:Y:S07]  /*21e30*/  FMNMX.FTZ R102, R102, R6, !PT ;  /* 0x0000000666667209 */ /* 0x008fee0007810000 */
[----:B------:R-:W3:Y:S01]  /*21e40*/  SHFL.BFLY PT, R6, R100, 0x1, 0x1f ;  /* 0x0c201f0064067f89 */ /* 0x000ee200000e0000 */
[----:B-1----:R-:W-:Y:S07]  /*21e50*/  FMNMX.FTZ R103, R103, R5, !PT ;  /* 0x0000000567677209 */ /* 0x002fee0007810000 */
[----:B------:R-:W1:Y:S01]  /*21e60*/  SHFL.BFLY PT, R8, R102, 0x1, 0x1f ;  /* 0x0c201f0066087f89 */ /* 0x000e6200000e0000 */
[----:B------:R-:W-:Y:S01]  /*21e70*/  FSETP.NEU.FTZ.AND P0, PT, R103, -INF , PT ;  /* 0xff8000006700780b */ /* 0x000fe20003f1d000 */
[----:B----4-:R-:W-:Y:S05]  /*21e80*/  FMUL.FTZ R7, R0, R103 ;  /* 0x0000006700077220 */ /* 0x010fea0000410000 */
[----:B------:R-:W-:Y:S02]  /*21e90*/  FSEL R7, R7, RZ, P0 ;  /* 0x000000ff07077208 */ /* 0x000fe40000000000 */
[----:B--2---:R-:W-:Y:S03]  /*21ea0*/  FMNMX.FTZ R2, R2, R4, !PT ;  /* 0x0000000402027209 */ /* 0x004fe60007810000 */
[-CC-:B------:R-:W-:Y:S01]  /*21eb0*/  FFMA.FTZ R4, R107, R0.reuse, -R7.reuse ;  /* 0x000000006b047223 */ /* 0x180fe20000010807 */
[-CC-:B------:R-:W-:Y:S01]  /*21ec0*/  FFMA.FTZ R212, R31, R0.reuse, -R7.reuse ;  /* 0x000000001fd47223 */ /* 0x180fe20000010807 */
[-CC-:B------:R-:W-:Y:S01]  /*21ed0*/  FFMA.FTZ R224, R42, R0.reuse, -R7.reuse ;  /* 0x000000002ae07223 */ /* 0x180fe20000010807 */
[--C-:B------:R-:W-:Y:S01]  /*21ee0*/  FFMA.FTZ R225, R43, R0, -R7.reuse ;  /* 0x000000002be17223 */ /* 0x100fe20000010807 */
[----:B---3--:R-:W-:Y:S01]  /*21ef0*/  FMNMX.FTZ R100, R100, R6, !PT ;  /* 0x0000000664647209 */ /* 0x008fe20007810000 */
[----:B------:R-:W2:Y:S01]  /*21f00*/  SHFL.BFLY PT, R101, R2, 0x1, 0x1f ;  /* 0x0c201f0002657f89 */ /* 0x000ea200000e0000 */
[----:B------:R3:W-:Y:S01]  /*21f10*/  MUFU.EX2 R22, R4 ;  /* 0x0000000400167308 */ /* 0x0007e20000000800 */
[--C-:B------:R-:W-:Y:S01]  /*21f20*/  FFMA.FTZ R229, R47, R0, -R7.reuse ;  /* 0x000000002fe57223 */ /* 0x100fe20000010807 */
[----:B------:R-:W-:Y:S01]  /*21f30*/  FSETP.NEU.FTZ.AND P1, PT, R100, -INF , PT ;  /* 0xff8000006400780b */ /* 0x000fe20003f3d000 */
[----:B------:R-:W-:Y:S01]  /*21f40*/  FMUL.FTZ R10, R0, R100 ;  /* 0x00000064000a7220 */ /* 0x000fe20000410000 */
[----:B-1----:R-:W-:Y:S01]  /*21f50*/  FMNMX.FTZ R102, R102, R8, !PT ;  /* 0x0000000866667209 */ /* 0x002fe20007810000 */
[-CC-:B------:R-:W-:Y:S01]  /*21f60*/  FFMA.FTZ R241, R59, R0.reuse, -R7.reuse ;  /* 0x000000003bf17223 */ /* 0x180fe20000010807 */
[-CC-:B------:R-:W-:Y:S01]  /*21f70*/  FFMA.FTZ R11, R186, R0.reuse, -R7.reuse ;  /* 0x00000000ba0b7223 */ /* 0x180fe20000010807 */
[--C-:B------:R-:W-:Y:S01]  /*21f80*/  FFMA.FTZ R227, R46, R0, -R7.reuse ;  /* 0x000000002ee37223 */ /* 0x100fe20000010807 */
[----:B------:R-:W-:Y:S01]  /*21f90*/  FSEL R10, R10, RZ, P1 ;  /* 0x000000ff0a0a7208 */ /* 0x000fe20000800000 */
[----:B------:R-:W-:Y:S01]  /*21fa0*/  FMUL.FTZ R9, R0, R102 ;  /* 0x0000006600097220 */ /* 0x000fe20000410000 */
[----:B------:R-:W-:Y:S01]  /*21fb0*/  FSETP.NEU.FTZ.AND P3, PT, R102, -INF , PT ;  /* 0xff8000006600780b */ /* 0x000fe20003f7d000 */
[-CC-:B------:R-:W-:Y:S01]  /*21fc0*/  FFMA.FTZ R242, R58, R0.reuse, -R7.reuse ;  /* 0x000000003af27223 */ /* 0x180fe20000010807 */
[-CC-:B------:R-:W-:Y:S01]  /*21fd0*/  FFMA.FTZ R243, R62, R0.reuse, -R7.reuse ;  /* 0x000000003ef37223 */ /* 0x180fe20000010807 */
[-CC-:B------:R-:W-:Y:S01]  /*21fe0*/  FFMA.FTZ R248, R60, R0.reuse, -R10.reuse ;  /* 0x000000003cf87223 */ /* 0x180fe2000001080a */
[----:B------:R-:W-:Y:S01]  /*21ff0*/  FSEL R9, R9, RZ, P3 ;  /* 0x000000ff09097208 */ /* 0x000fe20001800000 */
[-CC-:B------:R-:W-:Y:S01]  /*22000*/  FFMA.FTZ R247, R61, R0.reuse, -R10.reuse ;  /* 0x000000003df77223 */ /* 0x180fe2000001080a */
[-CC-:B------:R-:W-:Y:S01]  /*22010*/  FFMA.FTZ R186, R29, R0.reuse, -R10.reuse ;  /* 0x000000001dba7223 */ /* 0x180fe2000001080a */
[-CC-:B---3--:R-:W-:Y:S01]  /*22020*/  FFMA.FTZ R4, R176, R0.reuse, -R10.reuse ;  /* 0x00000000b0047223 */ /* 0x188fe2000001080a */
[-C--:B------:R-:W-:Y:S01]  /*22030*/  FFMA.FTZ R244, R63, R0.reuse, -R7 ;  /* 0x000000003ff47223 */ /* 0x080fe20000010807 */
[-CC-:B------:R-:W-:Y:S01]  /*22040*/  FFMA.FTZ R252, R64, R0.reuse, -R9.reuse ;  /* 0x0000000040fc7223 */ /* 0x180fe20000010809 */
[----:B------:R-:W-:Y:S01]  /*22050*/  MUFU.EX2 R39, R11 ;  /* 0x0000000b00277308 */ /* 0x000fe20000000800 */
[-CC-:B------:R-:W-:Y:S01]  /*22060*/  FFMA.FTZ R213, R33, R0.reuse, -R9.reuse ;  /* 0x0000000021d57223 */ /* 0x180fe20000010809 */
[-CC-:B------:R-:W-:Y:S01]  /*22070*/  FFMA.FTZ R221, R36, R0.reuse, -R9.reuse ;  /* 0x0000000024dd7223 */ /* 0x180fe20000010809 */
[----:B--2---:R-:W-:Y:S01]  /*22080*/  FMNMX.FTZ R101, R2, R101, !PT ;  /* 0x0000006502657209 */ /* 0x004fe20007810000 */
[-C--:B------:R-:W-:Y:S01]  /*22090*/  FFMA.FTZ R2, R177, R0.reuse, -R9 ;  /* 0x00000000b1027223 */ /* 0x080fe20000010809 */
[-C--:B------:R-:W-:Y:S01]  /*220a0*/  FFMA.FTZ R177, R27, R0.reuse, -R7 ;  /* 0x000000001bb17223 */ /* 0x080fe20000010807 */
[-CC-:B------:R-:W-:Y:S01]  /*220b0*/  FFMA.FTZ R220, R37, R0.reuse, -R9.reuse ;  /* 0x0000000025dc7223 */ /* 0x180fe20000010809 */
[----:B------:R-:W-:Y:S03]  /*220c0*/  FSETP.NEU.FTZ.AND P2, PT, R101, -INF , PT ;  /* 0xff8000006500780b */ /* 0x000fe60003f5d000 */
[----:B------:R1:W-:Y:S01]  /*220d0*/  MUFU.EX2 R176, R4 ;  /* 0x0000000400b07308 */ /* 0x0003e20000000800 */
[----:B------:R-:W-:Y:S01]  /*220e0*/  FMUL.FTZ R8, R0, R101 ;  /* 0x0000006500087220 */ /* 0x000fe20000410000 */
[-CC-:B------:R-:W-:Y:S01]  /*220f0*/  FFMA.FTZ R226, R48, R0.reuse, -R9.reuse ;  /* 0x0000000030e27223 */ /* 0x180fe20000010809 */
[-CC-:B------:R-:W-:Y:S01]  /*22100*/  FFMA.FTZ R228, R49, R0.reuse, -R9.reuse ;  /* 0x0000000031e47223 */ /* 0x180fe20000010809 */
[-CC-:B------:R-:W-:Y:S01]  /*22110*/  FFMA.FTZ R240, R52, R0.reuse, -R9.reuse ;  /* 0x0000000034f07223 */ /* 0x180fe20000010809 */
[-CC-:B------:R-:W-:Y:S01]  /*22120*/  FFMA.FTZ R239, R53, R0.reuse, -R9.reuse ;  /* 0x0000000035ef7223 */ /* 0x180fe20000010809 */
[----:B------:R-:W-:Y:S01]  /*22130*/  FSEL R8, R8, RZ, P2 ;  /* 0x000000ff08087208 */ /* 0x000fe20001000000 */
[-CC-:B------:R-:W-:Y:S03]  /*22140*/  FFMA.FTZ R251, R65, R0.reuse, -R9.reuse ;  /* 0x0000000041fb7223 */ /* 0x180fe60000010809 */
[----:B------:R2:W-:Y:S01]  /*22150*/  MUFU.EX2 R55, R2 ;  /* 0x0000000200377308 */ /* 0x0005e20000000800 */
[-CC-:B------:R-:W-:Y:S01]  /*22160*/  FFMA.FTZ R231, R44, R0.reuse, -R10.reuse ;  /* 0x000000002ce77223 */ /* 0x180fe2000001080a */
[-C--:B------:R-:W-:Y:S01]  /*22170*/  FFMA.FTZ R235, R56, R0.reuse, -R10 ;  /* 0x0000000038eb7223 */ /* 0x080fe2000001080a */
[-CC-:B------:R-:W-:Y:S01]  /*22180*/  FFMA.FTZ R232, R51, R0.reuse, -R8.reuse ;  /* 0x0000000033e87223 */ /* 0x180fe20000010808 */
[-CC-:B------:R-:W-:Y:S01]  /*22190*/  FFMA.FTZ R216, R16, R0.reuse, -R8.reuse ;  /* 0x0000000010d87223 */ /* 0x180fe20000010808 */
[-CC-:B------:R-:W-:Y:S01]  /*221a0*/  FFMA.FTZ R249, R13, R0.reuse, -R8.reuse ;  /* 0x000000000df97223 */ /* 0x180fe20000010808 */
[----:B------:R-:W3:Y:S01]  /*221b0*/  LDL R16, [R1+0x178] ;  /* 0x0001780001107983 */ /* 0x000ee20000100800 */
[-CC-:B------:R-:W-:Y:S01]  /*221c0*/  FFMA.FTZ R238, R14, R0.reuse, -R8.reuse ;  /* 0x000000000eee7223 */ /* 0x180fe20000010808 */
[-CC-:B------:R-:W-:Y:S01]  /*221d0*/  FFMA.FTZ R237, R54, R0.reuse, -R8.reuse ;  /* 0x0000000036ed7223 */ /* 0x180fe20000010808 */
[-CC-:B-1----:R-:W-:Y:S01]  /*221e0*/  FFMA.FTZ R4, R178, R0.reuse, -R8.reuse ;  /* 0x00000000b2047223 */ /* 0x182fe20000010808 */
[-CC-:B------:R-:W-:Y:S01]  /*221f0*/  FFMA.FTZ R217, R15, R0.reuse, -R8.reuse ;  /* 0x000000000fd97223 */ /* 0x180fe20000010808 */
[-C--:B------:R-:W-:Y:S01]  /*22200*/  FFMA.FTZ R178, R20, R0.reuse, -R9 ;  /* 0x0000000014b27223 */ /* 0x080fe20000010809 */
[-CC-:B------:R-:W-:Y:S01]  /*22210*/  FFMA.FTZ R180, R180, R0.reuse, -R8.reuse ;  /* 0x00000000b4b47223 */ /* 0x180fe20000010808 */
[----:B------:R1:W-:Y:S01]  /*22220*/  MUFU.EX2 R34, R4 ;  /* 0x0000000400227308 */ /* 0x0003e20000000800 */
[-CC-:B------:R-:W-:Y:S01]  /*22230*/  FFMA.FTZ R183, R183, R0.reuse, -R8.reuse ;  /* 0x00000000b7b77223 */ /* 0x180fe20000010808 */
[-CC-:B------:R-:W-:Y:S01]  /*22240*/  FFMA.FTZ R234, R17, R0.reuse, -R8.reuse ;  /* 0x0000000011ea7223 */ /* 0x180fe20000010808 */
[-C--:B------:R-:W-:Y:S01]  /*22250*/  FFMA.FTZ R250, R12, R0.reuse, -R8 ;  /* 0x000000000cfa7223 */ /* 0x080fe20000010808 */
[-C--:B--2---:R-:W-:Y:S01]  /*22260*/  FFMA.FTZ R2, R181, R0.reuse, -R7 ;  /* 0x00000000b5027223 */ /* 0x084fe20000010807 */
[-CC-:B------:R-:W-:Y:S01]  /*22270*/  FFMA.FTZ R181, R25, R0.reuse, -R10.reuse ;  /* 0x0000000019b57223 */ /* 0x180fe2000001080a */
[-CC-:B------:R-:W-:Y:S04]  /*22280*/  FFMA.FTZ R236, R57, R0.reuse, -R10.reuse ;  /* 0x0000000039ec7223 */ /* 0x180fe8000001080a */
[----:B------:R2:W-:Y:S01]  /*22290*/  MUFU.EX2 R18, R2 ;  /* 0x0000000200127308 */ /* 0x0005e20000000800 */
[-C--:B-1----:R-:W-:Y:S01]  /*222a0*/  FFMA.FTZ R4, R184, R0.reuse, -R9 ;  /* 0x00000000b8047223 */ /* 0x082fe20000010809 */
[-C--:B------:R-:W-:Y:S08]  /*222b0*/  FFMA.FTZ R184, R28, R0.reuse, -R10 ;  /* 0x000000001cb87223 */ /* 0x080ff0000001080a */
[----:B------:R1:W-:Y:S01]  /*222c0*/  MUFU.EX2 R23, R4 ;  /* 0x0000000400177308 */ /* 0x0003e20000000800 */
[----:B--2---:R-:W-:Y:S05]  /*222d0*/  FSEL R2, R103, RZ, P0 ;  /* 0x000000ff67027208 */ /* 0x004fea0000000000 */
[----:B------:R-:W-:Y:S01]  /*222e0*/  FADD.FTZ R3, -R2, R3 ;  /* 0x0000000302037221 */ /* 0x000fe20000010100 */
[----:B------:R-:W-:Y:S05]  /*222f0*/  FSEL R2, R100, RZ, P1 ;  /* 0x000000ff64027208 */ /* 0x000fea0000800000 */
[----:B------:R-:W-:Y:S01]  /*22300*/  FADD.FTZ R5, -R2, R104 ;  /* 0x0000006802057221 */ /* 0x000fe20000010100 */
[----:B------:R-:W-:Y:S01]  /*22310*/  FSEL R2, R102, RZ, P3 ;  /* 0x000000ff66027208 */ /* 0x000fe20001800000 */
[-C--:B-1----:R-:W-:Y:S01]  /*22320*/  FFMA.FTZ R4, R182, R0.reuse, -R8 ;  /* 0x00000000b6047223 */ /* 0x082fe20000010808 */
[----:B------:R-:W-:Y:S03]  /*22330*/  FFMA.FTZ R182, R21, R0, -R9 ;  /* 0x0000000015b67223 */ /* 0x000fe60000010809 */
[----:B------:R1:W-:Y:S01]  /*22340*/  MUFU.EX2 R38, R4 ;  /* 0x0000000400267308 */ /* 0x0003e20000000800 */
[----:B------:R-:W-:Y:S01]  /*22350*/  FADD.FTZ R6, -R2, R105 ;  /* 0x0000006902067221 */ /* 0x000fe20000010100 */
[----:B------:R-:W-:Y:S03]  /*22360*/  FSEL R2, R101, RZ, P2 ;  /* 0x000000ff65027208 */ /* 0x000fe60001000000 */
[----:B------:R-:W-:Y:S01]  /*22370*/  FMUL.FTZ R6, R0, R6 ;  /* 0x0000000600067220 */ /* 0x000fe20000410000 */
[-C--:B-1----:R-:W-:Y:S01]  /*22380*/  FFMA.FTZ R4, R211, R0.reuse, -R10 ;  /* 0x00000000d3047223 */ /* 0x082fe2000001080a */
[-CC-:B------:R-:W-:Y:S03]  /*22390*/  FFMA.FTZ R211, R30, R0.reuse, -R7.reuse ;  /* 0x000000001ed37223 */ /* 0x180fe60000010807 */
[----:B------:R1:W-:Y:S02]  /*223a0*/  MUFU.EX2 R67, R4 ;  /* 0x0000000400437308 */ /* 0x0003e40000000800 */
[----:B-1----:R-:W-:Y:S01]  /*223b0*/  FADD.FTZ R4, -R2, R106 ;  /* 0x0000006a02047221 */ /* 0x002fe20000010100 */
[-CC-:B------:R-:W-:Y:S01]  /*223c0*/  FFMA.FTZ R2, R185, R0.reuse, -R7.reuse ;  /* 0x00000000b9027223 */ /* 0x180fe20000010807 */
[-C--:B------:R-:W-:Y:S01]  /*223d0*/  FFMA.FTZ R106, R26, R0.reuse, -R7 ;  /* 0x000000001a6a7223 */ /* 0x080fe20000010807 */
[--C-:B------:R-:W-:Y:S01]  /*223e0*/  FFMA.FTZ R7, R210, R0, -R9.reuse ;  /* 0x00000000d2077223 */ /* 0x100fe20000010809 */
[----:B------:R-:W-:Y:S04]  /*223f0*/  FMUL.FTZ R4, R0, R4 ;  /* 0x0000000400047220 */ /* 0x000fe80000410000 */
[----:B------:R1:W-:Y:S01]  /*22400*/  MUFU.EX2 R66, R2 ;  /* 0x0000000200427308 */ /* 0x0003e20000000800 */
[-CC-:B------:R-:W-:Y:S01]  /*22410*/  FFMA.FTZ R210, R32, R0.reuse, -R9.reuse ;  /* 0x0000000020d27223 */ /* 0x180fe20000010809 */
[-CC-:B------:R-:W-:Y:S08]  /*22420*/  FFMA.FTZ R185, R19, R0.reuse, -R8.reuse ;  /* 0x0000000013b97223 */ /* 0x180ff00000010808 */
[----:B------:R2:W-:Y:S01]  /*22430*/  MUFU.EX2 R105, R7 ;  /* 0x0000000700697308 */ /* 0x0005e20000000800 */
[-C--:B-1----:R-:W-:Y:S01]  /*22440*/  FFMA.FTZ R2, R187, R0.reuse, -R9 ;  /* 0x00000000bb027223 */ /* 0x082fe20000010809 */
[-C--:B------:R-:W-:Y:S01]  /*22450*/  FFMA.FTZ R187, R35, R0.reuse, -R8 ;  /* 0x0000000023bb7223 */ /* 0x080fe20000010808 */
[-CC-:B------:R-:W-:Y:S01]  /*22460*/  FFMA.FTZ R35, R230, R0.reuse, -R10.reuse ;  /* 0x00000000e6237223 */ /* 0x180fe2000001080a */
[-C--:B------:R-:W-:Y:S06]  /*22470*/  FFMA.FTZ R230, R45, R0.reuse, -R10 ;  /* 0x000000002de67223 */ /* 0x080fec000001080a */
[----:B------:R1:W-:Y:S01]  /*22480*/  MUFU.EX2 R50, R2 ;  /* 0x0000000200327308 */ /* 0x0003e20000000800 */
[-C--:B--2---:R-:W-:Y:S01]  /*22490*/  FFMA.FTZ R7, R215, R0.reuse, -R8 ;  /* 0x00000000d7077223 */ /* 0x084fe20000010808 */
[-C--:B------:R-:W-:Y:S08]  /*224a0*/  FFMA.FTZ R215, R41, R0.reuse, -R10 ;  /* 0x0000000029d77223 */ /* 0x080ff0000001080a */
[----:B------:R-:W-:Y:S10]  /*224b0*/  MUFU.EX2 R104, R7 ;  /* 0x0000000700687308 */ /* 0x000ff40000000800 */
[----:B------:R-:W-:Y:S01]  /*224c0*/  MUFU.EX2 R35, R35 ;  /* 0x0000002300237308 */ /* 0x000fe20000000800 */
[-C--:B-1----:R-:W-:Y:S01]  /*224d0*/  FFMA.FTZ R2, R214, R0.reuse, -R8 ;  /* 0x00000000d6027223 */ /* 0x082fe20000010808 */
[-CC-:B------:R-:W-:Y:S08]  /*224e0*/  FFMA.FTZ R214, R40, R0.reuse, -R10.reuse ;  /* 0x0000000028d67223 */ /* 0x180ff0000001080a */
[----:B------:R1:W-:Y:S02]  /*224f0*/  MUFU.EX2 R51, R2 ;  /* 0x0000000200337308 */ /* 0x0003e40000000800 */
[----:B-1----:R-:W-:Y:S01]  /*22500*/  FMUL.FTZ R2, R0, R3 ;  /* 0x0000000300027220 */ /* 0x002fe20000410000 */
[-CC-:B------:R-:W-:Y:S01]  /*22510*/  FFMA.FTZ R3, R179, R0.reuse, -R10.reuse ;  /* 0x00000000b3037223 */ /* 0x180fe2000001080a */
[----:B------:R-:W-:Y:S06]  /*22520*/  FFMA.FTZ R179, R24, R0, -R10 ;  /* 0x0000000018b37223 */ /* 0x000fec000001080a */
[----:B------:R1:W-:Y:S10]  /*22530*/  MUFU.EX2 R107, R3 ;  /* 0x00000003006b7308 */ /* 0x0003f40000000800 */
[----:B------:R-:W2:Y:S01]  /*22540*/  MUFU.EX2 R2, R2 ;  /* 0x0000000200027308 */ /* 0x000ea20000000800 */
[----:B-1----:R-:W-:Y:S02]  /*22550*/  FMUL.FTZ R3, R0, R5 ;  /* 0x0000000500037220 */ /* 0x002fe40000410000 */
[----:B------:R-:W4:Y:S07]  /*22560*/  LDL.LU R5, [R1+0x140] ;  /* 0x0001400001057983 */ /* 0x000f2e0000300800 */
[----:B------:R1:W-:Y:S01]  /*22570*/  MUFU.EX2 R0, R6 ;  /* 0x0000000600007308 */ /* 0x0003e20000000800 */
[C---:B--2---:R-:W-:Y:S01]  /*22580*/  FMUL.FTZ R43, R2.reuse, R123 ;  /* 0x0000007b022b7220 */ /* 0x044fe20000410000 */
[C---:B------:R-:W-:Y:S01]  /*22590*/  FMUL.FTZ R42, R2.reuse, R122 ;  /* 0x0000007a022a7220 */ /* 0x040fe20000410000 */
[C---:B------:R-:W-:Y:S07]  /*225a0*/  FMUL.FTZ R14, R2.reuse, R134 ;  /* 0x00000086020e7220 */ /* 0x040fee0000410000 */
[----:B------:R-:W2:Y:S01]  /*225b0*/  MUFU.EX2 R3, R3 ;  /* 0x0000000300037308 */ /* 0x000ea20000000800 */
[C---:B------:R-:W-:Y:S01]  /*225c0*/  FFMA.FTZ R7, R2.reuse, R196, R22 ;  /* 0x000000c402077223 */ /* 0x040fe20000010016 */
[C---:B------:R-:W-:Y:S01]  /*225d0*/  FMUL.FTZ R47, R2.reuse, R119 ;  /* 0x00000077022f7220 */ /* 0x040fe20000410000 */
[C---:B------:R-:W-:Y:S01]  /*225e0*/  FMUL.FTZ R59, R2.reuse, R115 ;  /* 0x00000073023b7220 */ /* 0x040fe20000410000 */
[C---:B------:R-:W-:Y:S01]  /*225f0*/  FMUL.FTZ R30, R2.reuse, R126 ;  /* 0x0000007e021e7220 */ /* 0x040fe20000410000 */
[C---:B------:R-:W-:Y:S01]  /*22600*/  FMUL.FTZ R10, R2.reuse, R138 ;  /* 0x0000008a020a7220 */ /* 0x040fe20000410000 */
[----:B------:R-:W-:Y:S01]  /*22610*/  FMUL.FTZ R11, R2, R139 ;  /* 0x0000008b020b7220 */ /* 0x000fe20000410000 */
[----:B------:R-:W-:Y:S01]  /*22620*/  F2FP.F16.F32.PACK_AB R139, R50, R105 ;  /* 0x00000069328b723e */ /* 0x000fe200000000ff */
[C---:B------:R-:W-:Y:S01]  /*22630*/  FMUL.FTZ R15, R2.reuse, R135 ;  /* 0x00000087020f7220 */ /* 0x040fe20000410000 */
        /* <DEDUP_REMOVED lines=8> */
[C---:B--2---:R-:W-:Y:S01]  /*226c0*/  FMUL.FTZ R60, R3.reuse, R108 ;  /* 0x0000006c033c7220 */ /* 0x044fe20000410000 */
[C---:B------:R-:W-:Y:S01]  /*226d0*/  FMUL.FTZ R61, R3.reuse, R109 ;  /* 0x0000006d033d7220 */ /* 0x040fe20000410000 */
[----:B------:R-:W2:Y:S01]  /*226e0*/  LDL R108, [R1+0x1b8] ;  /* 0x0001b800016c7983 */ /* 0x000ea20000100800 */
[C---:B------:R-:W-:Y:S01]  /*226f0*/  FMUL.FTZ R28, R3.reuse, R124 ;  /* 0x0000007c031c7220 */ /* 0x040fe20000410000 */
[C---:B------:R-:W-:Y:S01]  /*22700*/  FMUL.FTZ R29, R3.reuse, R125 ;  /* 0x0000007d031d7220 */ /* 0x040fe20000410000 */
[C---:B------:R-:W-:Y:S01]  /*22710*/  FMUL.FTZ R13, R3.reuse, R133 ;  /* 0x00000085030d7220 */ /* 0x040fe20000410000 */
[----:B------:R-:W2:Y:S01]  /*22720*/  LDL.LU R109, [R1+0x144] ;  /* 0x00014400016d7983 */ /* 0x000ea20000300800 */
[----:B------:R-:W-:Y:S01]  /*22730*/  FFMA.FTZ R54, R3, R203, R176 ;  /* 0x000000cb03367223 */ /* 0x000fe200000100b0 */
[----:B------:R-:W-:Y:S01]  /*22740*/  FMUL.FTZ R62, R2, R110 ;  /* 0x0000006e023e7220 */ /* 0x000fe20000410000 */
[----:B------:R-:W-:Y:S01]  /*22750*/  F2FP.F16.F32.PACK_AB R110, R66, R39 ;  /* 0x00000027426e723e */ /* 0x000fe200000000ff */
[----:B------:R-:W2:Y:S01]  /*22760*/  LDL R123, [R1+0x174] ;  /* 0x00017400017b7983 */ /* 0x000ea20000100800 */
[C---:B------:R-:W-:Y:S01]  /*22770*/  FMUL.FTZ R63, R2.reuse, R111 ;  /* 0x0000006f023f7220 */ /* 0x040fe20000410000 */
[----:B------:R-:W-:Y:S01]  /*22780*/  F2FP.F16.F32.PACK_AB R111, R51, R104 ;  /* 0x00000068336f723e */ /* 0x000fe200000000ff */
[C---:B------:R-:W-:Y:S01]  /*22790*/  FMUL.FTZ R74, R2.reuse, R74 ;  /* 0x0000004a024a7220 */ /* 0x040fe20000410000 */
[----:B------:R-:W2:Y:S01]  /*227a0*/  LDL.64 R124, [R1+0x150] ;  /* 0x00015000017c7983 */ /* 0x000ea20000100a00 */
[C---:B------:R-:W-:Y:S01]  /*227b0*/  FMUL.FTZ R75, R2.reuse, R75 ;  /* 0x0000004b024b7220 */ /* 0x040fe20000410000 */
[C---:B------:R-:W-:Y:S01]  /*227c0*/  FMUL.FTZ R78, R2.reuse, R78 ;  /* 0x0000004e024e7220 */ /* 0x040fe20000410000 */
[C---:B------:R-:W-:Y:S01]  /*227d0*/  FMUL.FTZ R79, R2.reuse, R79 ;  /* 0x0000004f024f7220 */ /* 0x040fe20000410000 */
[C---:B------:R-:W-:Y:S01]  /*227e0*/  FMUL.FTZ R90, R2.reuse, R90 ;  /* 0x0000005a025a7220 */ /* 0x040fe20000410000 */
[----:B------:R-:W-:Y:S01]  /*227f0*/  FMUL.FTZ R91, R2, R91 ;  /* 0x0000005b025b7220 */ /* 0x000fe20000410000 */
[----:B------:R-:W2:Y:S01]  /*22800*/  LDL R122, [R1+0x17c] ;  /* 0x00017c00017a7983 */ /* 0x000ea20000100800 */
[----:B------:R1:W1:Y:S01]  /*22810*/  MUFU.EX2 R2, R4 ;  /* 0x0000000400027308 */ /* 0x0002620000000800 */
[C---:B------:R-:W-:Y:S01]  /*22820*/  FMUL.FTZ R24, R3.reuse, R128 ;  /* 0x0000008003187220 */ /* 0x040fe20000410000 */
[C---:B------:R-:W-:Y:S01]  /*22830*/  FMUL.FTZ R25, R3.reuse, R129 ;  /* 0x0000008103197220 */ /* 0x040fe20000410000 */
[----:B------:R-:W2:Y:S01]  /*22840*/  LDL R133, [R1+0xac] ;  /* 0x0000ac0001857983 */ /* 0x000ea20000100800 */
[----:B------:R-:W-:Y:S01]  /*22850*/  FMUL.FTZ R57, R3, R113 ;  /* 0x0000007103397220 */ /* 0x000fe20000410000 */
[----:B------:R-:W-:Y:S02]  /*22860*/  IMAD.SHL.U32 R113, R233, 0x2, RZ ;  /* 0x00000002e9717824 */ /* 0x000fe400078e00ff */
[C---:B------:R-:W-:Y:S01]  /*22870*/  FMUL.FTZ R8, R3.reuse, R136 ;  /* 0x0000008803087220 */ /* 0x040fe20000410000 */
[----:B------:R-:W2:Y:S01]  /*22880*/  LDL R134, [R1+0x130] ;  /* 0x0001300001867983 */ /* 0x000ea20000100800 */
[C---:B------:R-:W-:Y:S01]  /*22890*/  FMUL.FTZ R40, R3.reuse, R120 ;  /* 0x0000007803287220 */ /* 0x040fe20000410000 */
[C---:B------:R-:W-:Y:S01]  /*228a0*/  FMUL.FTZ R41, R3.reuse, R121 ;  /* 0x0000007903297220 */ /* 0x040fe20000410000 */
        /* <DEDUP_REMOVED lines=16> */
[----:B------:R-:W-:Y:S01]  /*229b0*/  FMUL.FTZ R89, R3, R89 ;  /* 0x0000005903597220 */ /* 0x000fe20000410000 */
[----:B------:R-:W2:Y:S01]  /*229c0*/  LDL R190, [R1+0x94] ;  /* 0x0000940001be7983 */ /* 0x000ea20000100800 */
[C---:B------:R-:W-:Y:S01]  /*229d0*/  FMUL.FTZ R64, R0.reuse, R140 ;  /* 0x0000008c00407220 */ /* 0x040fe20000410000 */
[C---:B-1----:R-:W-:Y:S01]  /*229e0*/  FMUL.FTZ R4, R0.reuse, R168 ;  /* 0x000000a800047220 */ /* 0x042fe20000410000 */
        /* <DEDUP_REMOVED lines=9> */
[----:B------:R1:W2:Y:S01]  /*22a80*/  LDL.S16 R115, [R1+0xb8] ;  /* 0x0000b80001737983 */ /* 0x0002a20000100600 */
        /* <DEDUP_REMOVED lines=13> */
[----:B------:R1:W2:Y:S01]  /*22b60*/  LDL.S16 R140, [R1+0xa8] ;  /* 0x0000a800018c7983 */ /* 0x0002a20000100600 */
[----:B------:R-:W-:Y:S01]  /*22b70*/  MUFU.EX2 R112, R211 ;  /* 0x000000d300707308 */ /* 0x000fe20000000800 */
[C---:B------:R-:W-:Y:S01]  /*22b80*/  FMUL.FTZ R70, R2.reuse, R70 ;  /* 0x0000004602467220 */ /* 0x040fe20000410000 */
[C---:B------:R-:W-:Y:S01]  /*22b90*/  FMUL.FTZ R71, R2.reuse, R71 ;  /* 0x0000004702477220 */ /* 0x040fe20000410000 */
[----:B------:R1:W2:Y:S01]  /*22ba0*/  LDL.S16 R136, [R1+0xa4] ;  /* 0x0000a40001887983 */ /* 0x0002a20000100600 */
[C---:B------:R-:W-:Y:S01]  /*22bb0*/  FMUL.FTZ R82, R2.reuse, R82 ;  /* 0x0000005202527220 */ /* 0x040fe20000410000 */
[C---:B------:R-:W-:Y:S01]  /*22bc0*/  FMUL.FTZ R83, R2.reuse, R83 ;  /* 0x0000005302537220 */ /* 0x040fe20000410000 */
[C---:B------:R-:W-:Y:S01]  /*22bd0*/  FMUL.FTZ R86, R2.reuse, R86 ;  /* 0x0000005602567220 */ /* 0x040fe20000410000 */
[----:B------:R1:W2:Y:S01]  /*22be0*/  LDL.S16 R121, [R1+0x9c] ;  /* 0x00009c0001797983 */ /* 0x0002a20000100600 */
[C---:B------:R-:W-:Y:S01]  /*22bf0*/  FMUL.FTZ R87, R2.reuse, R87 ;  /* 0x0000005702577220 */ /* 0x040fe20000410000 */
[C---:B------:R-:W-:Y:S01]  /*22c00*/  FMUL.FTZ R98, R2.reuse, R98 ;  /* 0x0000006202627220 */ /* 0x040fe20000410000 */
[----:B------:R-:W-:Y:S01]  /*22c10*/  FMUL.FTZ R99, R2, R99 ;  /* 0x0000006302637220 */ /* 0x000fe20000410000 */
[----:B------:R-:W2:Y:S01]  /*22c20*/  LDL R120, [R1+0x16c] ;  /* 0x00016c0001787983 */ /* 0x000ea20000100800 */
[----:B---3--:R-:W-:Y:S04]  /*22c30*/  IMAD.WIDE.U32 R128, R16, -0x326172a9, RZ ;  /* 0xcd9e8d5710807825 */ /* 0x008fe800078e00ff */
[C---:B------:R-:W-:Y:S01]  /*22c40*/  FMUL.FTZ R16, R0.reuse, R164 ;  /* 0x000000a400107220 */ /* 0x040fe20000410000 */
[C---:B----4-:R-:W-:Y:S01]  /*22c50*/  FFMA.FTZ R19, R0.reuse, R5, R55 ;  /* 0x0000000500137223 */ /* 0x050fe20000010037 */
[----:B------:R-:W-:Y:S01]  /*22c60*/  FMUL.FTZ R5, R0, R169 ;  /* 0x000000a900057220 */ /* 0x000fe20000410000 */
[C---:B------:R-:W-:Y:S01]  /*22c70*/  F2FP.F16.F32.PACK_AB R0, R18.reuse, R22 ;  /* 0x000000161200723e */ /* 0x040fe200000000ff */
[----:B------:R-:W-:Y:S01]  /*22c80*/  MUFU.EX2 R55, R178 ;  /* 0x000000b200377308 */ /* 0x000fe20000000800 */
[----:B------:R-:W-:Y:S01]  /*22c90*/  FADD.FTZ R18, R18, R7 ;  /* 0x0000000712127221 */ /* 0x000fe20000010000 */
[----:B------:R-:W-:Y:S01]  /*22ca0*/  F2FP.F16.F32.PACK_AB R7, R38, R34 ;  /* 0x000000222607723e */ /* 0x000fe200000000ff */
[----:B------:R-:W-:Y:S02]  /*22cb0*/  FADD.FTZ R19, R23, R19 ;  /* 0x0000001317137221 */ /* 0x000fe40000010000 */
[----:B------:R-:W-:Y:S02]  /*22cc0*/  FADD.FTZ R18, R39, R18 ;  /* 0x0000001227127221 */ /* 0x000fe40000010000 */
[----:B------:R-:W-:Y:S02]  /*22cd0*/  FADD.FTZ R19, R105, R19 ;  /* 0x0000001369137221 */ /* 0x000fe40000010000 */
[----:B------:R-:W-:Y:S02]  /*22ce0*/  FADD.FTZ R66, R66, R18 ;  /* 0x0000001242427221 */ /* 0x000fe40000010000 */
[----:B------:R-:W-:Y:S01]  /*22cf0*/  FADD.FTZ R114, R50, R19 ;  /* 0x0000001332727221 */ /* 0x000fe20000010000 */
[----:B--2---:R-:W-:Y:S02]  /*22d00*/  IMAD.WIDE.U32 R148, R108, -0x2daee0ad, RZ ;  /* 0xd2511f536c947825 */ /* 0x004fe400078e00ff */
[----:B------:R-:W2:Y:S01]  /*22d10*/  MUFU.EX2 R108, R106 ;  /* 0x0000006a006c7308 */ /* 0x000ea20000000800 */
[----:B------:R-:W-:Y:S09]  /*22d20*/  LOP3.LUT R3, R123, R129, RZ, 0x3c, !PT ;  /* 0x000000817b037212 */ /* 0x000ff200078e3cff */
[----:B------:R-:W-:Y:S01]  /*22d30*/  MUFU.EX2 R106, R179 ;  /* 0x000000b3006a7308 */ /* 0x000fe20000000800 */
[----:B------:R-:W-:Y:S01]  /*22d40*/  LOP3.LUT R22, R125, R113, RZ, 0x3c, !PT ;  /* 0x000000717d167212 */ /* 0x000fe200078e3cff */
[----:B------:R-:W-:Y:S04]  /*22d50*/  IMAD.WIDE.U32 R156, R3, -0x2daee0ad, RZ ;  /* 0xd2511f53039c7825 */ /* 0x000fe800078e00ff */
[----:B------:R-:W-:Y:S01]  /*22d60*/  FFMA.FTZ R3, R2, R109, R34 ;  /* 0x0000006d02037223 */ /* 0x000fe20000010022 */
[----:B------:R-:W-:Y:S01]  /*22d70*/  LOP3.LUT R22, R22, R149, RZ, 0x3c, !PT ;  /* 0x0000009516167212 */ /* 0x000fe200078e3cff */
[----:B------:R-:W-:Y:S01]  /*22d80*/  VIADD R113, R113, 0x1 ;  /* 0x0000000171717836 */ /* 0x000fe20000000000 */
[----:B------:R-:W-:Y:S01]  /*22d90*/  LOP3.LUT R144, R157, R122, R148, 0x96, !PT ;  /* 0x0000007a9d907212 */ /* 0x000fe200078e9694 */
[----:B------:R-:W-:Y:S01]  /*22da0*/  FADD.FTZ R38, R38, R3 ;  /* 0x0000000326267221 */ /* 0x000fe20000010000 */
[----:B------:R-:W-:Y:S01]  /*22db0*/  F2FP.F16.F32.PACK_AB R3, R67, R176 ;  /* 0x000000b04303723e */ /* 0x000fe200000000ff */
[----:B------:R-:W-:Y:S01]  /*22dc0*/  IMAD.WIDE.U32 R22, R22, -0x326172a9, RZ ;  /* 0xcd9e8d5716167825 */ /* 0x000fe200078e00ff */
[----:B------:R-:W3:Y:S03]  /*22dd0*/  MUFU.EX2 R34, R177 ;  /* 0x000000b100227308 */ /* 0x000ee60000000800 */
[----:B------:R-:W-:Y:S01]  /*22de0*/  FADD.FTZ R38, R104, R38 ;  /* 0x0000002668267221 */ /* 0x000fe20000010000 */
[----:B------:R-:W-:Y:S01]  /*22df0*/  IMAD.WIDE.U32 R144, R144, -0x326172a9, RZ ;  /* 0xcd9e8d5790907825 */ /* 0x000fe200078e00ff */
[----:B------:R-:W-:Y:S03]  /*22e00*/  LOP3.LUT R18, R23, R133, R128, 0x96, !PT ;  /* 0x0000008517127212 */ /* 0x000fe600078e9680 */
[----:B------:R-:W-:Y:S01]  /*22e10*/  FADD.FTZ R105, R51, R38 ;  /* 0x0000002633697221 */ /* 0x000fe20000010000 */
[----:B------:R-:W-:Y:S01]  /*22e20*/  FADD.FTZ R67, R67, R54 ;  /* 0x0000003643437221 */ /* 0x000fe20000010000 */
[----:B------:R-:W-:Y:S01]  /*22e30*/  LOP3.LUT R50, R145, R134, R22, 0x96, !PT ;  /* 0x0000008691327212 */ /* 0x000fe200078e9616 */
[----:B------:R-:W-:Y:S01]  /*22e40*/  IMAD.WIDE.U32 R18, R18, -0x2daee0ad, RZ ;  /* 0xd2511f5312127825 */ /* 0x000fe200078e00ff */
[----:B------:R-:W4:Y:S03]  /*22e50*/  MUFU.EX2 R54, R182 ;  /* 0x000000b600367308 */ /* 0x000f260000000800 */
[----:B------:R-:W-:Y:S01]  /*22e60*/  IMAD.WIDE.U32 R50, R50, -0x2daee0ad, RZ ;  /* 0xd2511f5332327825 */ /* 0x000fe200078e00ff */
[----:B------:R-:W-:Y:S04]  /*22e70*/  LOP3.LUT R38, R19, R203, R156, 0x96, !PT ;  /* 0x000000cb13267212 */ /* 0x000fe800078e969c */
[----:B------:R-:W-:Y:S01]  /*22e80*/  LOP3.LUT R19, R51, R196, R18, 0x96, !PT ;  /* 0x000000c433137212 */ /* 0x000fe200078e9612 */
[----:B------:R-:W-:Y:S04]  /*22e90*/  IMAD.WIDE.U32 R38, R38, -0x326172a9, RZ ;  /* 0xcd9e8d5726267825 */ /* 0x000fe800078e00ff */
[----:B------:R-:W-:Y:S01]  /*22ea0*/  FADD.FTZ R18, R107, R67 ;  /* 0x000000436b127221 */ /* 0x000fe20000010000 */
[----:B------:R1:W-:Y:S01]  /*22eb0*/  MUFU.EX2 R51, R180 ;  /* 0x000000b400337308 */ /* 0x0003e20000000800 */
[C---:B------:R-:W-:Y:S02]  /*22ec0*/  F2FP.F16.F32.PACK_AB R107, R35.reuse, R107 ;  /* 0x0000006b236b723e */ /* 0x040fe400000000ff */
[----:B------:R-:W-:Y:S01]  /*22ed0*/  FADD.FTZ R67, R35, R18 ;  /* 0x0000001223437221 */ /* 0x000fe20000010000 */
[----:B------:R-:W-:Y:S01]  /*22ee0*/  LOP3.LUT R35, R39, R191, R144, 0x96, !PT ;  /* 0x000000bf27237212 */ /* 0x000fe200078e9690 */
[----:B--2---:R-:W-:Y:S01]  /*22ef0*/  FADD.FTZ R18, R108, R66 ;  /* 0x000000426c127221 */ /* 0x004fe20000010000 */
[----:B---3--:R-:W-:Y:S02]  /*22f00*/  F2FP.F16.F32.PACK_AB R108, R34, R108 ;  /* 0x0000006c226c723e */ /* 0x008fe400000000ff */
[----:B----4-:R-:W-:Y:S02]  /*22f10*/  F2FP.F16.F32.PACK_AB R157, R54, R55 ;  /* 0x00000037369d723e */ /* 0x010fe400000000ff */
[----:B------:R-:W2:Y:S01]  /*22f20*/  MUFU.EX2 R39, R183 ;  /* 0x000000b700277308 */ /* 0x000ea20000000800 */
[----:B------:R-:W-:Y:S01]  /*22f30*/  FADD.FTZ R118, R34, R18 ;  /* 0x0000001222767221 */ /* 0x000fe20000010000 */
[----:B------:R-:W-:Y:S04]  /*22f40*/  IMAD.WIDE.U32 R18, R19, -0x326172a9, RZ ;  /* 0xcd9e8d5713127825 */ /* 0x000fe800078e00ff */
[----:B------:R-:W-:Y:S01]  /*22f50*/  IMAD.WIDE.U32 R34, R35, -0x2daee0ad, RZ ;  /* 0xd2511f5323227825 */ /* 0x000fe200078e00ff */
[----:B------:R-:W-:Y:S03]  /*22f60*/  LOP3.LUT R38, R19, R119, R38, 0x96, !PT ;  /* 0x0000007713267212 */ /* 0x000fe600078e9626 */
[----:B------:R-:W3:Y:S01]  /*22f70*/  MUFU.EX2 R109, R212 ;  /* 0x000000d4006d7308 */ /* 0x000ee20000000800 */
[----:B------:R-:W-:Y:S01]  /*22f80*/  FADD.FTZ R19, R55, R114 ;  /* 0x0000007237137221 */ /* 0x000fe20000010000 */
[----:B-1----:R-:W-:Y:S01]  /*22f90*/  IMAD.MOV.U32 R180, RZ, RZ, R134 ;  /* 0x000000ffffb47224 */ /* 0x002fe200078e0086 */
[----:B------:R-:W-:Y:S02]  /*22fa0*/  LOP3.LUT R50, R35, R190, R50, 0x96, !PT ;  /* 0x000000be23327212 */ /* 0x000fe400078e9632 */
[----:B------:R-:W-:Y:S03]  /*22fb0*/  FADD.FTZ R117, R54, R19 ;  /* 0x0000001336757221 */ /* 0x000fe60000010000 */
[----:B------:R-:W-:Y:S01]  /*22fc0*/  IMAD.WIDE.U32 R168, R50, -0x326172a9, RZ ;  /* 0xcd9e8d5732a87825 */ /* 0x000fe200078e00ff */
[----:B--2---:R-:W-:Y:S01]  /*22fd0*/  F2FP.F16.F32.PACK_AB R164, R39, R51 ;  /* 0x0000003327a4723e */ /* 0x004fe200000000ff */
[----:B------:R-:W1:Y:S02]  /*22fe0*/  MUFU.EX2 R35, R181 ;  /* 0x000000b500237308 */ /* 0x000e640000000800 */
[----:B------:R-:W-:Y:S01]  /*22ff0*/  IMAD.WIDE.U32 R182, R38, -0x2daee0ad, RZ ;  /* 0xd2511f5326b67825 */ /* 0x000fe200078e00ff */
[----:B------:R-:W-:Y:S03]  /*23000*/  LOP3.LUT R138, R169, R175, R18, 0x96, !PT ;  /* 0x000000afa98a7212 */ /* 0x000fe600078e9612 */
[----:B------:R-:W-:Y:S01]  /*23010*/  FADD.FTZ R18, R51, R105 ;  /* 0x0000006933127221 */ /* 0x000fe20000010000 */
[----:B------:R-:W-:Y:S03]  /*23020*/  LOP3.LUT R130, R183, R189, R34, 0x96, !PT ;  /* 0x000000bdb7827212 */ /* 0x000fe600078e9622 */
[----:B------:R2:W-:Y:S01]  /*23030*/  MUFU.EX2 R54, R185 ;  /* 0x000000b900367308 */ /* 0x0005e20000000800 */
[----:B---3--:R-:W-:Y:S01]  /*23040*/  F2FP.F16.F32.PACK_AB R212, R109, R112 ;  /* 0x000000706dd4723e */ /* 0x008fe200000000ff */
[----:B------:R-:W-:Y:S01]  /*23050*/  FADD.FTZ R114, R39, R18 ;  /* 0x0000001227727221 */ /* 0x000fe20000010000 */
[----:B------:R-:W-:Y:S01]  /*23060*/  FADD.FTZ R34, R106, R67 ;  /* 0x000000436a227221 */ /* 0x000fe20000010000 */
[----:B------:R-:W-:Y:S06]  /*23070*/  IMAD.WIDE.U32 R130, R130, -0x326172a9, RZ ;  /* 0xcd9e8d5782827825 */ /* 0x000fec00078e00ff */
[----:B------:R-:W-:Y:S01]  /*23080*/  MUFU.EX2 R67, R216 ;  /* 0x000000d800437308 */ /* 0x000fe20000000800 */
[----:B------:R-:W-:Y:S02]  /*23090*/  LOP3.LUT R19, R131, R245, R168, 0x96, !PT ;  /* 0x000000f583137212 */ /* 0x000fe400078e96a8 */
[----:B-1----:R-:W-:Y:S02]  /*230a0*/  F2FP.F16.F32.PACK_AB R106, R35, R106 ;  /* 0x0000006a236a723e */ /* 0x002fe400000000ff */
[----:B------:R-:W-:Y:S05]  /*230b0*/  LOP3.LUT R18, R19, 0xff, RZ, 0xc0, !PT ;  /* 0x000000ff13127812 */ /* 0x000fea00078ec0ff */
[----:B------:R-:W-:Y:S01]  /*230c0*/  MUFU.EX2 R105, R184 ;  /* 0x000000b800697308 */ /* 0x000fe20000000800 */
[----:B------:R-:W-:Y:S01]  /*230d0*/  ISETP.GE.U32.AND P0, PT, R192, R18, PT ;  /* 0x00000012c000720c */ /* 0x000fe20003f06070 */
[----:B--2---:R-:W-:Y:S01]  /*230e0*/  IMAD.MOV.U32 R185, RZ, RZ, R119 ;  /* 0x000000ffffb97224 */ /* 0x004fe200078e0077 */
[C---:B------:R-:W-:Y:S04]  /*230f0*/  PRMT R18, R6.reuse, 0x7632, R18 ;  /* 0x0000763206127816 */ /* 0x040fe80000000012 */
[----:B------:R-:W-:Y:S03]  /*23100*/  PRMT R116, R6, 0x5410, R18 ;  /* 0x0000541006747816 */ /* 0x000fe60000000012 */
[----:B------:R-:W1:Y:S04]  /*23110*/  MUFU.EX2 R38, R187 ;  /* 0x000000bb00267308 */ /* 0x000e680000000800 */
[----:B------:R-:W-:Y:S06]  /*23120*/  @!P0 HADD2 R115, -R6.H0_H0, -RZ.H0_H0 ;  /* 0xa00000ff06738230 */ /* 0x000fec0000000900 */
[----:B------:R-:W-:Y:S01]  /*23130*/  MUFU.EX2 R104, R210 ;  /* 0x000000d200687308 */ /* 0x000fe20000000800 */
[----:B------:R-:W-:Y:S01]  /*23140*/  PRMT R50, R115, 0x7610, R50 ;  /* 0x0000761073327816 */ /* 0x000fe20000000032 */
[----:B------:R2:W-:Y:S03]  /*23150*/  @!P0 STL.S16 [R1+0xb8], R115 ;  /* 0x0000b87301008387 */ /* 0x0005e60000100600 */
[----:B------:R-:W-:Y:S01]  /*23160*/  @!P0 PRMT R6, R50, 0x5410, RZ ;  /* 0x0000541032068816 */ /* 0x000fe200000000ff */
[----:B------:R-:W3:Y:S01]  /*23170*/  LDL R51, [R1+0x170] ;  /* 0x0001700001337983 */ /* 0x000ee20000100800 */
[----:B------:R-:W-:Y:S03]  /*23180*/  IADD3 R120, P0, R194, R120, RZ ;  /* 0x00000078c2787210 */ /* 0x000fe60007f1e0ff */
[----:B------:R4:W-:Y:S01]  /*23190*/  MUFU.EX2 R50, R224 ;  /* 0x000000e000327308 */ /* 0x0009e20000000800 */
[----:B-1----:R-:W-:Y:S01]  /*231a0*/  F2FP.F16.F32.PACK_AB R165, R38, R54 ;  /* 0x0000003626a5723e */ /* 0x002fe200000000ff */
[----:B------:R-:W3:Y:S01]  /*231b0*/  LDL R126, [R1+0x198] ;  /* 0x00019800017e7983 */ /* 0x000ee20000100800 */
[----:B------:R-:W-:Y:S03]  /*231c0*/  IMAD.MOV.U32 R187, RZ, RZ, R133 ;  /* 0x000000ffffbb7224 */ /* 0x000fe600078e0085 */
[----:B------:R1:W-:Y:S04]  /*231d0*/  ST.E.U16 desc[UR4][R194.64], R6 ;  /* 0x00000006c2007985 */ /* 0x0003e8000c101504 */
[----:B------:R-:W-:Y:S10]  /*231e0*/  MUFU.EX2 R66, R221 ;  /* 0x000000dd00427308 */ /* 0x000ff40000000800 */
[----:B------:R-:W1:Y:S01]  /*231f0*/  MUFU.EX2 R55, R220 ;  /* 0x000000dc00377308 */ /* 0x000e620000000800 */
[----:B----4-:R-:W-:Y:S02]  /*23200*/  IMAD.MOV.U32 R224, RZ, RZ, R128 ;  /* 0x000000ffffe07224 */ /* 0x010fe400078e0080 */
[----:B--2---:R-:W-:Y:S07]  /*23210*/  FADD.FTZ R115, R35, R34 ;  /* 0x0000002223737221 */ /* 0x004fee0000010000 */
[----:B------:R-:W-:Y:S10]  /*23220*/  MUFU.EX2 R34, R186 ;  /* 0x000000ba00227308 */ /* 0x000ff40000000800 */
[----:B------:R-:W2:Y:S01]  /*23230*/  MUFU.EX2 R39, R213 ;  /* 0x000000d500277308 */ /* 0x000ea20000000800 */
[----:B-1----:R-:W-:Y:S02]  /*23240*/  LOP3.LUT R6, R19, 0xffff, RZ, 0xc0, !PT ;  /* 0x0000ffff13067812 */ /* 0x002fe400078ec0ff */
[----:B------:R-:W-:Y:S02]  /*23250*/  F2FP.F16.F32.PACK_AB R183, R55, R66 ;  /* 0x0000004237b7723e */ /* 0x000fe400000000ff */
[----:B------:R-:W-:Y:S05]  /*23260*/  SHF.R.U32.HI R6, RZ, 0x8, R6 ;  /* 0x00000008ff067819 */ /* 0x000fea0000011606 */
[----:B------:R1:W4:Y:S01]  /*23270*/  MUFU.EX2 R35, R225 ;  /* 0x000000e100237308 */ /* 0x0003220000000800 */
[----:B------:R-:W-:Y:S04]  /*23280*/  LOP3.LUT R6, R6, 0xffff, RZ, 0xc0, !PT ;  /* 0x0000ffff06067812 */ /* 0x000fe800078ec0ff */
[----:B------:R-:W-:Y:S02]  /*23290*/  ISETP.GE.U32.AND P3, PT, R192, R6, PT ;  /* 0x00000006c000720c */ /* 0x000fe40003f66070 */
[--C-:B------:R-:W-:Y:S02]  /*232a0*/  SHF.R.U32.HI R6, RZ, 0x10, R19.reuse ;  /* 0x00000010ff067819 */ /* 0x100fe40000011613 */
[----:B------:R-:W-:Y:S02]  /*232b0*/  SHF.R.U32.HI R19, RZ, 0x18, R19 ;  /* 0x00000018ff137819 */ /* 0x000fe40000011613 */
[----:B------:R-:W-:Y:S02]  /*232c0*/  LOP3.LUT R6, R6, 0xff, RZ, 0xc0, !PT ;  /* 0x000000ff06067812 */ /* 0x000fe400078ec0ff */
[----:B------:R-:W-:Y:S01]  /*232d0*/  ISETP.GE.U32.AND P1, PT, R192, R19, PT ;  /* 0x00000013c000720c */ /* 0x000fe20003f26070 */
[----:B------:R-:W-:Y:S01]  /*232e0*/  FADD.FTZ R19, R112, R118 ;  /* 0x0000007670137221 */ /* 0x000fe20000010000 */
[----:B------:R-:W-:Y:S02]  /*232f0*/  ISETP.GE.U32.AND P2, PT, R192, R6, PT ;  /* 0x00000006c000720c */ /* 0x000fe40003f46070 */
[----:B------:R-:W-:Y:S01]  /*23300*/  PRMT R6, R7, 0x7632, R6 ;  /* 0x0000763207067816 */ /* 0x000fe20000000006 */
[----:B------:R-:W-:Y:S01]  /*23310*/  @!P3 HADD2 R140, -R18.H0_H0, -RZ.H0_H0 ;  /* 0xa00000ff128cb230 */ /* 0x000fe20000000900 */
[----:B--2---:R-:W-:Y:S01]  /*23320*/  F2FP.F16.F32.PACK_AB R137, R39, R104 ;  /* 0x000000682789723e */ /* 0x004fe200000000ff */
[----:B------:R-:W-:Y:S01]  /*23330*/  FADD.FTZ R109, R109, R19 ;  /* 0x000000136d6d7221 */ /* 0x000fe20000010000 */
[----:B------:R-:W-:Y:S01]  /*23340*/  FADD.FTZ R19, R104, R117 ;  /* 0x0000007568137221 */ /* 0x000fe20000010000 */
[----:B-1----:R-:W-:Y:S01]  /*23350*/  IMAD.MOV.U32 R225, RZ, RZ, R129 ;  /* 0x000000ffffe17224 */ /* 0x002fe200078e0081 */
[----:B------:R-:W-:Y:S01]  /*23360*/  PRMT R135, R140, 0x7610, R135 ;  /* 0x000076108c877816 */ /* 0x000fe20000000087 */
[----:B------:R-:W-:Y:S01]  /*23370*/  @!P3 STL.S16 [R1+0xa8], R140 ;  /* 0x0000a88c0100b387 */ /* 0x000fe20000100600 */
[----:B------:R-:W-:Y:S01]  /*23380*/  FADD.FTZ R104, R39, R19 ;  /* 0x0000001327687221 */ /* 0x000fe20000010000 */
[----:B------:R-:W-:Y:S01]  /*23390*/  @!P1 HADD2 R121, -R6.H0_H0, -RZ.H0_H0 ;  /* 0xa00000ff06799230 */ /* 0x000fe20000000900 */
[----:B------:R-:W-:Y:S01]  /*233a0*/  @!P3 PRMT R18, R135, 0x5410, RZ ;  /* 0x000054108712b816 */ /* 0x000fe200000000ff */
[----:B------:R-:W-:Y:S01]  /*233b0*/  @!P2 HADD2 R136, -R7.H0_H0, -RZ.H0_H0 ;  /* 0xa00000ff0788a230 */ /* 0x000fe20000000900 */
[----:B------:R4:W-:Y:S02]  /*233c0*/  MUFU.EX2 R19, R214 ;  /* 0x000000d600137308 */ /* 0x0009e40000000800 */
[----:B------:R-:W-:Y:S01]  /*233d0*/  PRMT R127, R121, 0x7610, R127 ;  /* 0x00007610797f7816 */ /* 0x000fe2000000007f */
[----:B------:R1:W-:Y:S01]  /*233e0*/  ST.E.U16 desc[UR4][R194.64+0x2], R18 ;  /* 0x00000212c2007985 */ /* 0x0003e2000c101504 */
[----:B------:R-:W-:Y:S03]  /*233f0*/  PRMT R132, R136, 0x7610, R132 ;  /* 0x0000761088847816 */ /* 0x000fe60000000084 */
[----:B------:R-:W-:Y:S03]  /*23400*/  @!P2 STL.S16 [R1+0xa4], R136 ;  /* 0x0000a4880100a387 */ /* 0x000fe60000100600 */
[----:B------:R-:W-:Y:S01]  /*23410*/  MUFU.EX2 R39, R227 ;  /* 0x000000e300277308 */ /* 0x000fe20000000800 */
[----:B------:R3:W-:Y:S04]  /*23420*/  @!P1 STL.S16 [R1+0x9c], R121 ;  /* 0x00009c7901009387 */ /* 0x0007e80000100600 */
[----:B------:R2:W2:Y:S01]  /*23430*/  LDL.S16 R117, [R1+0x110] ;  /* 0x0001100001757983 */ /* 0x0004a20000100600 */
[----:B----4-:R-:W-:Y:S03]  /*23440*/  F2FP.F16.F32.PACK_AB R214, R35, R50 ;  /* 0x0000003223d6723e */ /* 0x010fe600000000ff */
[----:B------:R-:W4:Y:S01]  /*23450*/  LDL R119, [R1+0x160] ;  /* 0x0001600001777983 */ /* 0x000f220000100800 */
[----:B-1----:R-:W-:Y:S01]  /*23460*/  FADD.FTZ R18, R54, R114 ;  /* 0x0000007236127221 */ /* 0x002fe20000010000 */
[----:B------:R-:W-:Y:S02]  /*23470*/  PRMT R114, R7, 0x5410, R6 ;  /* 0x0000541007727816 */ /* 0x000fe40000000006 */
[----:B------:R-:W-:Y:S01]  /*23480*/  @!P1 PRMT R6, R127, 0x5410, RZ ;  /* 0x000054107f069816 */ /* 0x000fe200000000ff */
[----:B------:R-:W-:Y:S01]  /*23490*/  FADD.FTZ R112, R38, R18 ;  /* 0x0000001226707221 */ /* 0x000fe20000010000 */
[----:B------:R-:W-:Y:S01]  /*234a0*/  @!P2 PRMT R7, R132, 0x5410, RZ ;  /* 0x000054108407a816 */ /* 0x000fe200000000ff */
[----:B------:R-:W1:Y:S01]  /*234b0*/  MUFU.EX2 R18, R215 ;  /* 0x000000d700127308 */ /* 0x000e620000000800 */
[----:B------:R-:W-:Y:S09]  /*234c0*/  LOP3.LUT R127, R130, 0xff, RZ, 0xc0, !PT ;  /* 0x000000ff827f7812 */ /* 0x000ff200078ec0ff */
[----:B------:R-:W1:Y:S02]  /*234d0*/  MUFU.EX2 R38, R229 ;  /* 0x000000e500267308 */ /* 0x000e640000000800 */
[----:B-1----:R-:W-:Y:S02]  /*234e0*/  F2FP.F16.F32.PACK_AB R211, R18, R19 ;  /* 0x0000001312d3723e */ /* 0x002fe400000000ff */
[----:B------:R-:W-:Y:S01]  /*234f0*/  F2FP.F16.F32.PACK_AB R213, R38, R39 ;  /* 0x0000002726d5723e */ /* 0x000fe200000000ff */
[----:B---3--:R-:W-:Y:S05]  /*23500*/  IMAD.X R121, R195, 0x1, R51, P0 ;  /* 0x00000001c3797824 */ /* 0x008fea00000e0633 */
[----:B------:R-:W1:Y:S01]  /*23510*/  MUFU.EX2 R51, R217 ;  /* 0x000000d900337308 */ /* 0x000e620000000800 */
[----:B------:R-:W-:Y:S01]  /*23520*/  IMAD.WIDE.U32 R178, R126, -0x326172a9, RZ ;  /* 0xcd9e8d577eb27825 */ /* 0x000fe200078e00ff */
[----:B------:R3:W-:Y:S04]  /*23530*/  ST.E.U16 desc[UR4][R120.64+0x2], R6 ;  /* 0x0000020678007985 */ /* 0x0007e8000c101504 */
[----:B------:R3:W-:Y:S01]  /*23540*/  ST.E.U16 desc[UR4][R120.64], R7 ;  /* 0x0000000778007985 */ /* 0x0007e2000c101504 */
[----:B-1----:R-:W-:Y:S01]  /*23550*/  F2FP.F16.F32.PACK_AB R169, R51, R67 ;  /* 0x0000004333a9723e */ /* 0x002fe200000000ff */
[----:B---3--:R-:W-:Y:S01]  /*23560*/  FADD.FTZ R6, R105, R115 ;  /* 0x0000007369067221 */ /* 0x008fe20000010000 */
[C---:B------:R-:W-:Y:S01]  /*23570*/  F2FP.F16.F32.PACK_AB R105, R34.reuse, R105 ;  /* 0x000000692269723e */ /* 0x040fe200000000ff */
[----:B------:R-:W3:Y:S02]  /*23580*/  LDL R115, [R1+0x15c] ;  /* 0x00015c0001737983 */ /* 0x000ee40000100800 */
[----:B------:R-:W-:Y:S01]  /*23590*/  FADD.FTZ R54, R34, R6 ;  /* 0x0000000622367221 */ /* 0x000fe20000010000 */
[----:B------:R-:W-:Y:S01]  /*235a0*/  LOP3.LUT R6, R123, R179, RZ, 0x3c, !PT ;  /* 0x000000b37b067212 */ /* 0x000fe200078e3cff */
[----:B------:R-:W-:Y:S02]  /*235b0*/  FADD.FTZ R7, R50, R109 ;  /* 0x0000006d32077221 */ /* 0x000fe40000010000 */
[----:B------:R-:W1:Y:S02]  /*235c0*/  MUFU.EX2 R50, R226 ;  /* 0x000000e200327308 */ /* 0x000e640000000800 */
[----:B------:R-:W-:Y:S01]  /*235d0*/  IMAD.WIDE.U32 R152, R6, -0x2daee0ad, RZ ;  /* 0xd2511f5306987825 */ /* 0x000fe200078e00ff */
[----:B------:R-:W-:Y:S02]  /*235e0*/  LOP3.LUT R6, R125, R113, RZ, 0x3c, !PT ;  /* 0x000000717d067212 */ /* 0x000fe400078e3cff */
[----:B------:R-:W4:Y:S01]  /*235f0*/  LDL.64 R124, [R1+0x148] ;  /* 0x00014800017c7983 */ /* 0x000f220000100a00 */
[----:B------:R-:W-:Y:S01]  /*23600*/  FADD.FTZ R109, R35, R7 ;  /* 0x00000007236d7221 */ /* 0x000fe20000010000 */
[----:B------:R-:W-:Y:S01]  /*23610*/  LOP3.LUT R148, R153, R122, R148, 0x96, !PT ;  /* 0x0000007a99947212 */ /* 0x000fe200078e9694 */
[----:B------:R-:W-:Y:S01]  /*23620*/  FADD.FTZ R7, R67, R112 ;  /* 0x0000007043077221 */ /* 0x000fe20000010000 */
[----:B------:R-:W-:Y:S01]  /*23630*/  LOP3.LUT R140, R6, R149, RZ, 0x3c, !PT ;  /* 0x00000095068c7212 */ /* 0x000fe200078e3cff */
[----:B------:R-:W-:Y:S01]  /*23640*/  FADD.FTZ R6, R66, R104 ;  /* 0x0000006842067221 */ /* 0x000fe20000010000 */
[----:B------:R-:W3:Y:S01]  /*23650*/  LDL R122, [R1+0x158] ;  /* 0x00015800017a7983 */ /* 0x000ee20000100800 */
[----:B------:R-:W-:Y:S04]  /*23660*/  IMAD.WIDE.U32 R148, R148, -0x326172a9, RZ ;  /* 0xcd9e8d5794947825 */ /* 0x000fe800078e00ff */
[C---:B------:R-:W-:Y:S01]  /*23670*/  FMUL.FTZ R66, R2.reuse, R142 ;  /* 0x0000008e02427220 */ /* 0x040fe20000410000 */
[----:B------:R-:W-:Y:S01]  /*23680*/  FADD.FTZ R55, R55, R6 ;  /* 0x0000000637377221 */ /* 0x000fe20000010000 */
[----:B------:R-:W-:Y:S01]  /*23690*/  LOP3.LUT R6, R23, R187, R178, 0x96, !PT ;  /* 0x000000bb17067212 */ /* 0x000fe200078e96b2 */
[----:B------:R-:W-:Y:S01]  /*236a0*/  FMUL.FTZ R67, R2, R143 ;  /* 0x0000008f02437220 */ /* 0x000fe20000410000 */
[----:B------:R-:W-:Y:S01]  /*236b0*/  LOP3.LUT R34, R149, R180, R22, 0x96, !PT ;  /* 0x000000b495227212 */ /* 0x000fe200078e9616 */
[----:B------:R-:W-:Y:S01]  /*236c0*/  FADD.FTZ R22, R19, R54 ;  /* 0x0000003613167221 */ /* 0x000fe20000010000 */
[----:B------:R-:W-:Y:S01]  /*236d0*/  FADD.FTZ R104, R51, R7 ;  /* 0x0000000733687221 */ /* 0x000fe20000010000 */
[----:B------:R-:W-:Y:S04]  /*236e0*/  IMAD.WIDE.U32 R6, R6, -0x2daee0ad, RZ ;  /* 0xd2511f5306067825 */ /* 0x000fe800078e00ff */
[----:B------:R-:W-:Y:S01]  /*236f0*/  FMUL.FTZ R51, R2, R151 ;  /* 0x0000009702337220 */ /* 0x000fe20000410000 */
[----:B------:R-:W-:Y:S01]  /*23700*/  FADD.FTZ R112, R18, R22 ;  /* 0x0000001612707221 */ /* 0x000fe20000010000 */
[----:B------:R-:W-:Y:S01]  /*23710*/  IMAD.WIDE.U32 R34, R34, -0x2daee0ad, RZ ;  /* 0xd2511f5322227825 */ /* 0x000fe200078e00ff */
[----:B------:R-:W-:Y:S01]  /*23720*/  LOP3.LUT R22, R7, R203, R152, 0x96, !PT ;  /* 0x000000cb07167212 */ /* 0x000fe200078e9698 */
[----:B------:R-:W1:Y:S02]  /*23730*/  MUFU.EX2 R18, R228 ;  /* 0x000000e400127308 */ /* 0x000e640000000800 */
[----:B------:R-:W-:Y:S01]  /*23740*/  FMUL.FTZ R54, R2, R146 ;  /* 0x0000009202367220 */ /* 0x000fe20000410000 */
[----:B------:R-:W-:Y:S01]  /*23750*/  LOP3.LUT R7, R35, R196, R6, 0x96, !PT ;  /* 0x000000c423077212 */ /* 0x000fe200078e9606 */
[--C-:B------:R-:W-:Y:S01]  /*23760*/  FADD.FTZ R6, R39, R109.reuse ;  /* 0x0000006d27067221 */ /* 0x100fe20000010000 */
[C---:B------:R-:W-:Y:S01]  /*23770*/  PRMT R109, R3.reuse, 0x7632, R109 ;  /* 0x00007632036d7816 */ /* 0x040fe2000000006d */
[----:B------:R-:W-:Y:S04]  /*23780*/  IMAD.WIDE.U32 R22, R22, -0x326172a9, RZ ;  /* 0xcd9e8d5716167825 */ /* 0x000fe800078e00ff */
[----:B------:R-:W-:Y:S01]  /*23790*/  FMUL.FTZ R35, R2, R159 ;  /* 0x0000009f02237220 */ /* 0x000fe20000410000 */
[----:B------:R-:W-:Y:S01]  /*237a0*/  PRMT R126, R3, 0x5410, R109 ;  /* 0x00005410037e7816 */ /* 0x000fe2000000006d */
[----:B------:R-:W-:Y:S01]  /*237b0*/  FADD.FTZ R113, R38, R6 ;  /* 0x0000000626717221 */ /* 0x000fe20000010000 */
[----:B------:R-:W-:Y:S01]  /*237c0*/  LOP3.LUT R19, R23, R191, R148, 0x96, !PT ;  /* 0x000000bf17137212 */ /* 0x000fe200078e9694 */
[----:B-1----:R-:W-:Y:S01]  /*237d0*/  FADD.FTZ R6, R50, R55 ;  /* 0x0000003732067221 */ /* 0x002fe20000010000 */
[C---:B------:R-:W-:Y:S01]  /*237e0*/  FMUL.FTZ R38, R2.reuse, R154 ;  /* 0x0000009a02267220 */ /* 0x040fe20000410000 */
[C---:B------:R-:W-:Y:S01]  /*237f0*/  FMUL.FTZ R23, R2.reuse, R163 ;  /* 0x000000a302177220 */ /* 0x040fe20000410000 */
[C---:B------:R-:W-:Y:S01]  /*23800*/  FMUL.FTZ R39, R2.reuse, R155 ;  /* 0x0000009b02277220 */ /* 0x040fe20000410000 */
[----:B------:R-:W-:Y:S01]  /*23810*/  FMUL.FTZ R55, R2, R147 ;  /* 0x0000009302377220 */ /* 0x000fe20000410000 */
[C---:B------:R-:W-:Y:S01]  /*23820*/  F2FP.F16.F32.PACK_AB R210, R18.reuse, R50 ;  /* 0x0000003212d2723e */ /* 0x040fe200000000ff */
[----:B------:R-:W-:Y:S01]  /*23830*/  FADD.FTZ R133, R18, R6 ;  /* 0x0000000612857221 */ /* 0x000fe20000010000 */
[----:B------:R-:W-:Y:S04]  /*23840*/  IMAD.WIDE.U32 R6, R7, -0x326172a9, RZ ;  /* 0xcd9e8d5707067825 */ /* 0x000fe800078e00ff */
[----:B------:R-:W-:Y:S01]  /*23850*/  FMUL.FTZ R50, R2, R150 ;  /* 0x0000009602327220 */ /* 0x000fe20000410000 */
[----:B------:R-:W-:Y:S01]  /*23860*/  IMAD.WIDE.U32 R18, R19, -0x2daee0ad, RZ ;  /* 0xd2511f5313127825 */ /* 0x000fe200078e00ff */
[----:B------:R-:W-:Y:S04]  /*23870*/  LOP3.LUT R22, R7, R185, R22, 0x96, !PT ;  /* 0x000000b907167212 */ /* 0x000fe800078e9616 */
[----:B------:R-:W-:Y:S01]  /*23880*/  LOP3.LUT R34, R19, R190, R34, 0x96, !PT ;  /* 0x000000be13227212 */ /* 0x000fe200078e9622 */
[----:B------:R-:W-:Y:S04]  /*23890*/  IMAD.WIDE.U32 R176, R22, -0x2daee0ad, RZ ;  /* 0xd2511f5316b07825 */ /* 0x000fe800078e00ff */
[----:B------:R-:W-:Y:S01]  /*238a0*/  FMUL.FTZ R22, R2, R162 ;  /* 0x000000a202167220 */ /* 0x000fe20000410000 */
[----:B------:R-:W-:Y:S01]  /*238b0*/  IMAD.WIDE.U32 R160, R34, -0x326172a9, RZ ;  /* 0xcd9e8d5722a07825 */ /* 0x000fe200078e00ff */
[----:B------:R-:W-:Y:S03]  /*238c0*/  LOP3.LUT R134, R177, R189, R18, 0x96, !PT ;  /* 0x000000bdb1867212 */ /* 0x000fe600078e9612 */
[----:B------:R-:W-:Y:S01]  /*238d0*/  FMUL.FTZ R34, R2, R158 ;  /* 0x0000009e02227220 */ /* 0x000fe20000410000 */
[----:B------:R-:W-:Y:S01]  /*238e0*/  LOP3.LUT R136, R161, R175, R6, 0x96, !PT ;  /* 0x000000afa1887212 */ /* 0x000fe200078e9606 */
[----:B------:R-:W-:Y:S05]  /*238f0*/  IMAD.WIDE.U32 R134, R134, -0x326172a9, RZ ;  /* 0xcd9e8d5786867825 */ /* 0x000fea00078e00ff */
[----:B------:R-:W-:Y:S04]  /*23900*/  LOP3.LUT R6, R135, R245, R160, 0x96, !PT ;  /* 0x000000f587067212 */ /* 0x000fe800078e96a0 */
[----:B------:R-:W-:Y:S04]  /*23910*/  LOP3.LUT R7, R6, 0xff, RZ, 0xc0, !PT ;  /* 0x000000ff06077812 */ /* 0x000fe800078ec0ff */
[----:B------:R-:W-:Y:S11]  /*23920*/  ISETP.GE.U32.AND P1, PT, R192, R7, PT ;  /* 0x00000007c000720c */ /* 0x000ff60003f26070 */
[----:B------:R-:W-:Y:S02]  /*23930*/  @!UPT UIADD3 URZ, URZ, URZ, URZ ;  /* 0x0000003f3f3ff290 */ /* 0x000fe4000fffe03f */
[----:B--2---:R-:W-:Y:S05]  /*23940*/  @!P1 HADD2 R117, -R3.H0_H0, -RZ.H0_H0 ;  /* 0xa00000ff03759230 */ /* 0x004fea0000000900 */
[----:B------:R-:W-:Y:S01]  /*23950*/  PRMT R7, R117, 0x7610, R7 ;  /* 0x0000761075077816 */ /* 0x000fe20000000007 */
[----:B------:R1:W-:Y:S03]  /*23960*/  @!P1 STL.S16 [R1+0x110], R117 ;  /* 0x0001107501009387 */ /* 0x0003e60000100600 */
[----:B------:R-:W-:Y:S01]  /*23970*/  @!P1 PRMT R3, R7, 0x5410, RZ ;  /* 0x0000541007039816 */ /* 0x000fe200000000ff */
[----:B------:R-:W2:Y:S01]  /*23980*/  LDL R118, [R1+0x164] ;  /* 0x0001640001767983 */ /* 0x000ea20000100800 */
[----:B------:R-:W-:Y:S03]  /*23990*/  FMUL.FTZ R7, R2, R171 ;  /* 0x000000ab02077220 */ /* 0x000fe60000410000 */
[----:B-1----:R-:W2:Y:S01]  /*239a0*/  LDL R117, [R1+0x168] ;  /* 0x0001680001757983 */ /* 0x002ea20000100800 */
[----:B----4-:R-:W-:Y:S03]  /*239b0*/  IADD3 R18, P0, R124, R120, RZ ;  /* 0x000000787c127210 */ /* 0x010fe60007f1e0ff */
[----:B------:R1:W4:Y:S02]  /*239c0*/  LDL.S16 R125, [R1+0x128] ;  /* 0x00012800017d7983 */ /* 0x0003240000100600 */
[----:B---3--:R-:W-:Y:S01]  /*239d0*/  IMAD.X R19, R115, 0x1, R121, P0 ;  /* 0x0000000173137824 */ /* 0x008fe200000e0679 */
[----:B------:R-:W-:Y:S01]  /*239e0*/  IADD3 R122, P0, R194, R122, RZ ;  /* 0x0000007ac27a7210 */ /* 0x000fe20007f1e0ff */
[----:B------:R1:W3:Y:S04]  /*239f0*/  LDL.S16 R115, [R1+0x12c] ;  /* 0x00012c0001737983 */ /* 0x0002e80000100600 */
[----:B------:R1:W-:Y:S01]  /*23a00*/  ST.E.U16 desc[UR4][R18.64], R3 ;  /* 0x0000000312007985 */ /* 0x0003e2000c101504 */
[----:B------:R-:W-:Y:S01]  /*23a10*/  IMAD.X R123, R195, 0x1, R119, P0 ;  /* 0x00000001c37b7824 */ /* 0x000fe200000e0677 */
[----:B-1----:R-:W-:Y:S01]  /*23a20*/  LOP3.LUT R3, R130, 0xffff, RZ, 0xc0, !PT ;  /* 0x0000ffff82037812 */ /* 0x002fe200078ec0ff */
[C---:B------:R-:W-:Y:S01]  /*23a30*/  FMUL.FTZ R18, R2.reuse, R166 ;  /* 0x000000a602127220 */ /* 0x040fe20000410000 */
[----:B------:R-:W-:Y:S02]  /*23a40*/  FMUL.FTZ R19, R2, R167 ;  /* 0x000000a702137220 */ /* 0x000fe40000410000 */
[----:B------:R-:W-:Y:S04]  /*23a50*/  SHF.R.U32.HI R3, RZ, 0x8, R3 ;  /* 0x00000008ff037819 */ /* 0x000fe80000011603 */
[----:B------:R-:W-:Y:S02]  /*23a60*/  LOP3.LUT R132, R3, 0xffff, RZ, 0xc0, !PT ;  /* 0x0000ffff03847812 */ /* 0x000fe400078ec0ff */
[--C-:B------:R-:W-:Y:S04]  /*23a70*/  SHF.R.U32.HI R3, RZ, 0x10, R130.reuse ;  /* 0x00000010ff037819 */ /* 0x100fe80000011682 */
[----:B------:R-:W-:Y:S04]  /*23a80*/  LOP3.LUT R3, R3, 0xff, RZ, 0xc0, !PT ;  /* 0x000000ff03037812 */ /* 0x000fe800078ec0ff */
[C---:B------:R-:W-:Y:S02]  /*23a90*/  ISETP.GE.U32.AND P6, PT, R192.reuse, R3, PT ;  /* 0x00000003c000720c */ /* 0x040fe40003fc6070 */
[----:B------:R-:W-:Y:S04]  /*23aa0*/  SHF.R.U32.HI R3, RZ, 0x18, R130 ;  /* 0x00000018ff037819 */ /* 0x000fe80000011682 */
[----:B------:R-:W-:Y:S02]  /*23ab0*/  ISETP.GE.U32.AND P5, PT, R192, R3, PT ;  /* 0x00000003c000720c */ /* 0x000fe40003fa6070 */
[----:B------:R-:W-:Y:S04]  /*23ac0*/  LOP3.LUT R3, R6, 0xffff, RZ, 0xc0, !PT ;  /* 0x0000ffff06037812 */ /* 0x000fe800078ec0ff */
[----:B------:R-:W-:Y:S04]  /*23ad0*/  SHF.R.U32.HI R3, RZ, 0x8, R3 ;  /* 0x00000008ff037819 */ /* 0x000fe80000011603 */
[----:B------:R-:W-:Y:S04]  /*23ae0*/  LOP3.LUT R3, R3, 0xffff, RZ, 0xc0, !PT ;  /* 0x0000ffff03037812 */ /* 0x000fe800078ec0ff */
[C---:B------:R-:W-:Y:S02]  /*23af0*/  ISETP.GE.U32.AND P3, PT, R192.reuse, R3, PT ;  /* 0x00000003c000720c */ /* 0x040fe40003f66070 */
[--C-:B------:R-:W-:Y:S02]  /*23b00*/  SHF.R.U32.HI R3, RZ, 0x10, R6.reuse ;  /* 0x00000010ff037819 */ /* 0x100fe40000011606 */
[----:B------:R-:W-:Y:S02]  /*23b10*/  SHF.R.U32.HI R6, RZ, 0x18, R6 ;  /* 0x00000018ff067819 */ /* 0x000fe40000011606 */
[----:B------:R-:W-:Y:S02]  /*23b20*/  LOP3.LUT R3, R3, 0xff, RZ, 0xc0, !PT ;  /* 0x000000ff03037812 */ /* 0x000fe400078ec0ff */
[----:B------:R-:W-:Y:S01]  /*23b30*/  ISETP.GE.U32.AND P1, PT, R192, R6, PT ;  /* 0x00000006c000720c */ /* 0x000fe20003f26070 */
[----:B------:R-:W-:Y:S01]  /*23b40*/  FMUL.FTZ R6, R2, R170 ;  /* 0x000000aa02067220 */ /* 0x000fe20000410000 */
[----:B------:R-:W-:Y:S02]  /*23b50*/  ISETP.GE.U32.AND P2, PT, R192, R3, PT ;  /* 0x00000003c000720c */ /* 0x000fe40003f46070 */
[----:B------:R-:W1:Y:S01]  /*23b60*/  MUFU.EX2 R3, R234 ;  /* 0x000000ea00037308 */ /* 0x000e620000000800 */
[----:B--2---:R-:W-:Y:S01]  /*23b70*/  IADD3 R118, P0, R194, R118, RZ ;  /* 0x00000076c2767210 */ /* 0x004fe20007f1e0ff */
[----:B-1----:R-:W-:Y:S04]  /*23b80*/  FADD.FTZ R104, R3, R104 ;  /* 0x0000006803687221 */ /* 0x002fe80000010000 */
[----:B------:R-:W-:Y:S04]  /*23b90*/  IMAD.X R119, R195, 0x1, R117, P0 ;  /* 0x00000001c3777824 */ /* 0x000fe800000e0675 */
[----:B------:R-:W-:Y:S01]  /*23ba0*/  MUFU.EX2 R117, R240 ;  /* 0x000000f000757308 */ /* 0x000fe20000000800 */
[----:B----4-:R-:W-:Y:S05]  /*23bb0*/  @!P2 HADD2 R125, -R0.H0_H0, -RZ.H0_H0 ;  /* 0xa00000ff007da230 */ /* 0x010fea0000000900 */
[----:B------:R-:W-:Y:S01]  /*23bc0*/  PRMT R141, R125, 0x7610, R141 ;  /* 0x000076107d8d7816 */ /* 0x000fe2000000008d */
[----:B---3--:R-:W-:Y:S05]  /*23bd0*/  @!P3 HADD2 R115, -R109.H0_H0, -RZ.H0_H0 ;  /* 0xa00000ff6d73b230 */ /* 0x008fea0000000900 */
[----:B------:R-:W-:Y:S01]  /*23be0*/  PRMT R2, R115, 0x7610, R2 ;  /* 0x0000761073027816 */ /* 0x000fe20000000002 */
[----:B------:R1:W-:Y:S03]  /*23bf0*/  @!P3 STL.S16 [R1+0x12c], R115 ;  /* 0x00012c730100b387 */ /* 0x0003e60000100600 */
[----:B------:R-:W-:Y:S01]  /*23c00*/  @!P3 PRMT R109, R2, 0x5410, RZ ;  /* 0x00005410026db816 */ /* 0x000fe200000000ff */
[----:B------:R3:W2:Y:S01]  /*23c10*/  LDL.S16 R154, [R1+0x120] ;  /* 0x00012000019a7983 */ /* 0x0006a20000100600 */
[----:B------:R-:W-:Y:S01]  /*23c20*/  ISETP.GE.U32.AND P3, PT, R192, R127, PT ;  /* 0x0000007fc000720c */ /* 0x000fe20003f66070 */
[----:B------:R-:W4:Y:S02]  /*23c30*/  MUFU.EX2 R2, R232 ;  /* 0x000000e800027308 */ /* 0x000f240000000800 */
[----:B------:R3:W-:Y:S08]  /*23c40*/  ST.E.U16 desc[UR4][R122.64], R109 ;  /* 0x0000006d7a007985 */ /* 0x0007f0000c101504 */
[----:B------:R-:W-:Y:S01]  /*23c50*/  MUFU.EX2 R127, R243 ;  /* 0x000000f3007f7308 */ /* 0x000fe20000000800 */
[C---:B----4-:R-:W-:Y:S01]  /*23c60*/  F2FP.F16.F32.PACK_AB R161, R2.reuse, R3 ;  /* 0x0000000302a1723e */ /* 0x050fe200000000ff */
[----:B------:R-:W-:Y:S01]  /*23c70*/  FADD.FTZ R124, R2, R104 ;  /* 0x00000068027c7221 */ /* 0x000fe20000010000 */
[----:B-1----:R1:W4:Y:S07]  /*23c80*/  LDL.S16 R115, [R1+0x124] ;  /* 0x0001240001737983 */ /* 0x00232e0000100600 */
[----:B------:R-:W1:Y:S01]  /*23c90*/  MUFU.EX2 R104, R231 ;  /* 0x000000e700687308 */ /* 0x000e620000000800 */
[----:B------:R1:W-:Y:S04]  /*23ca0*/  @!P2 STL.S16 [R1+0x128], R125 ;  /* 0x0001287d0100a387 */ /* 0x0003e80000100600 */
[----:B------:R2:W2:Y:S05]  /*23cb0*/  LDL.S16 R153, [R1+0x11c] ;  /* 0x00011c0001997983 */ /* 0x0004aa0000100600 */
[----:B------:R-:W1:Y:S10]  /*23cc0*/  MUFU.EX2 R2, R230 ;  /* 0x000000e600027308 */ /* 0x000e740000000800 */
[----:B---3--:R-:W3:Y:S01]  /*23cd0*/  MUFU.EX2 R109, R239 ;  /* 0x000000ef006d7308 */ /* 0x008ee20000000800 */
[----:B-1----:R-:W-:Y:S09]  /*23ce0*/  FADD.FTZ R3, R104, R112 ;  /* 0x0000007068037221 */ /* 0x002ff20000010000 */
[----:B------:R-:W1:Y:S01]  /*23cf0*/  MUFU.EX2 R112, R242 ;  /* 0x000000f200707308 */ /* 0x000e620000000800 */
[C---:B------:R-:W-:Y:S01]  /*23d00*/  F2FP.F16.F32.PACK_AB R104, R2.reuse, R104 ;  /* 0x000000680268723e */ /* 0x040fe200000000ff */
[----:B------:R-:W-:Y:S01]  /*23d10*/  FADD.FTZ R128, R2, R3 ;  /* 0x0000000302807221 */ /* 0x000fe20000010000 */
[C---:B------:R-:W-:Y:S04]  /*23d20*/  PRMT R2, R0.reuse, 0x7632, R2 ;  /* 0x0000763200027816 */ /* 0x040fe80000000002 */
[----:B------:R-:W-:Y:S03]  /*23d30*/  PRMT R125, R0, 0x5410, R2 ;  /* 0x00005410007d7816 */ /* 0x000fe60000000002 */
[----:B------:R-:W1:Y:S01]  /*23d40*/  MUFU.EX2 R3, R241 ;  /* 0x000000f100037308 */ /* 0x000e620000000800 */
[----:B------:R-:W-:Y:S01]  /*23d50*/  @!P2 PRMT R0, R141, 0x5410, RZ ;  /* 0x000054108d00a816 */ /* 0x000fe200000000ff */
[----:B------:R-:W-:Y:S01]  /*23d60*/  IMAD.WIDE.U32 R140, R140, -0x326172a9, RZ ;  /* 0xcd9e8d578c8c7825 */ /* 0x000fe200078e00ff */
[----:B---3--:R-:W-:Y:S03]  /*23d70*/  F2FP.F16.F32.PACK_AB R162, R109, R117 ;  /* 0x000000756da2723e */ /* 0x008fe600000000ff */
[----:B------:R3:W-:Y:S01]  /*23d80*/  ST.E.U16 desc[UR4][R118.64], R0 ;  /* 0x0000000076007985 */ /* 0x0007e2000c101504 */
[CC--:B------:R-:W-:Y:S02]  /*23d90*/  LOP3.LUT R158, R141.reuse, R187.reuse, R178, 0x96, !PT ;  /* 0x000000bb8d9e7212 */ /* 0x0c0fe400078e96b2 */
[----:B------:R-:W-:Y:S01]  /*23da0*/  LOP3.LUT R150, R141, R187, R224, 0x96, !PT ;  /* 0x000000bb8d967212 */ /* 0x000fe200078e96e0 */
[----:B-1----:R-:W-:Y:S01]  /*23db0*/  FADD.FTZ R113, R112, R113 ;  /* 0x0000007170717221 */ /* 0x002fe20000010000 */
[C---:B------:R-:W-:Y:S03]  /*23dc0*/  F2FP.F16.F32.PACK_AB R170, R3.reuse, R112 ;  /* 0x0000007003aa723e */ /* 0x040fe600000000ff */
[----:B------:R-:W-:Y:S02]  /*23dd0*/  FADD.FTZ R129, R3, R113 ;  /* 0x0000007103817221 */ /* 0x000fe40000010000 */
[----:B------:R-:W-:Y:S10]  /*23de0*/  MUFU.EX2 R113, R237 ;  /* 0x000000ed00717308 */ /* 0x000ff40000000800 */
[----:B------:R-:W1:Y:S01]  /*23df0*/  MUFU.EX2 R3, R238 ;  /* 0x000000ee00037308 */ /* 0x000e620000000800 */
[----:B---3--:R-:W-:Y:S04]  /*23e00*/  LOP3.LUT R0, R134, 0xff, RZ, 0xc0, !PT ;  /* 0x000000ff86007812 */ /* 0x008fe800078ec0ff */
[----:B------:R-:W-:Y:S02]  /*23e10*/  ISETP.GE.U32.AND P0, PT, R192, R0, PT ;  /* 0x00000000c000720c */ /* 0x000fe40003f06070 */
[----:B------:R-:W-:Y:S04]  /*23e20*/  LOP3.LUT R0, R134, 0xffff, RZ, 0xc0, !PT ;  /* 0x0000ffff86007812 */ /* 0x000fe800078ec0ff */
[----:B------:R-:W-:Y:S02]  /*23e30*/  SHF.R.U32.HI R0, RZ, 0x8, R0 ;  /* 0x00000008ff007819 */ /* 0x000fe40000011600 */
[----:B-1----:R-:W-:Y:S02]  /*23e40*/  F2FP.F16.F32.PACK_AB R163, R3, R113 ;  /* 0x0000007103a3723e */ /* 0x002fe400000000ff */
[----:B------:R-:W-:Y:S01]  /*23e50*/  LOP3.LUT R0, R0, 0xffff, RZ, 0xc0, !PT ;  /* 0x0000ffff00007812 */ /* 0x000fe200078ec0ff */
[----:B----4-:R-:W-:Y:S05]  /*23e60*/  @!P1 HADD2 R115, -R2.H0_H0, -RZ.H0_H0 ;  /* 0xa00000ff02739230 */ /* 0x010fea0000000900 */
[----:B------:R-:W-:Y:S01]  /*23e70*/  PRMT R112, R115, 0x7610, R112 ;  /* 0x0000761073707816 */ /* 0x000fe20000000070 */
[----:B------:R1:W-:Y:S03]  /*23e80*/  @!P1 STL.S16 [R1+0x124], R115 ;  /* 0x0001247301009387 */ /* 0x0003e60000100600 */
[----:B------:R-:W-:Y:S01]  /*23e90*/  @!P1 PRMT R2, R112, 0x5410, RZ ;  /* 0x0000541070029816 */ /* 0x000fe200000000ff */
[----:B------:R3:W4:Y:S01]  /*23ea0*/  LDL.S16 R181, [R1+0x118] ;  /* 0x0001180001b57983 */ /* 0x0007220000100600 */
[C---:B------:R-:W-:Y:S01]  /*23eb0*/  ISETP.GE.U32.AND P1, PT, R192.reuse, R0, PT ;  /* 0x00000000c000720c */ /* 0x040fe20003f26070 */
[----:B------:R-:W-:Y:S01]  /*23ec0*/  FADD.FTZ R0, R117, R133 ;  /* 0x0000008575007221 */ /* 0x000fe20000010000 */
[----:B------:R-:W-:Y:S01]  /*23ed0*/  FADD.FTZ R117, R113, R124 ;  /* 0x0000007c71757221 */ /* 0x000fe20000010000 */
[----:B------:R-:W-:Y:S01]  /*23ee0*/  SHF.R.U32.HI R124, RZ, 0x18, R134 ;  /* 0x00000018ff7c7819 */ /* 0x000fe20000011686 */
[----:B------:R3:W-:Y:S01]  /*23ef0*/  ST.E.U16 desc[UR4][R118.64+0x2], R2 ;  /* 0x0000020276007985 */ /* 0x0007e2000c101504 */
[--C-:B------:R-:W-:Y:S01]  /*23f00*/  FADD.FTZ R155, R109, R0.reuse ;  /* 0x000000006d9b7221 */ /* 0x100fe20000010000 */
[C---:B------:R-:W-:Y:S01]  /*23f10*/  PRMT R0, R139.reuse, 0x7610, R0 ;  /* 0x000076108b007816 */ /* 0x040fe20000000000 */
[----:B------:R-:W-:Y:S01]  /*23f20*/  MUFU.EX2 R112, R236 ;  /* 0x000000ec00707308 */ /* 0x000fe20000000800 */
[----:B------:R-:W-:Y:S02]  /*23f30*/  PRMT R109, R139, 0x7632, R109 ;  /* 0x000076328b6d7816 */ /* 0x000fe4000000006d */
[----:B------:R-:W-:Y:S01]  /*23f40*/  ISETP.GE.U32.AND P2, PT, R192, R124, PT ;  /* 0x0000007cc000720c */ /* 0x000fe20003f46070 */
[----:B--2---:R-:W-:Y:S01]  /*23f50*/  @!P3 HADD2 R154, -R0.H0_H0, -RZ.H0_H0 ;  /* 0xa00000ff009ab230 */ /* 0x004fe20000000900 */
[----:B------:R-:W-:Y:S05]  /*23f60*/  PRMT R113, R0, 0x5410, R109 ;  /* 0x0000541000717816 */ /* 0x000fea000000006d */
[----:B------:R-:W3:Y:S01]  /*23f70*/  MUFU.EX2 R124, R244 ;  /* 0x000000f4007c7308 */ /* 0x000ee20000000800 */
[----:B------:R-:W-:Y:S01]  /*23f80*/  PRMT R139, R154, 0x7610, R139 ;  /* 0x000076109a8b7816 */ /* 0x000fe2000000008b */
[----:B------:R2:W-:Y:S03]  /*23f90*/  @!P3 STL.S16 [R1+0x120], R154 ;  /* 0x0001209a0100b387 */ /* 0x0005e60000100600 */
[----:B------:R-:W-:Y:S01]  /*23fa0*/  @!P3 PRMT R0, R139, 0x5410, RZ ;  /* 0x000054108b00b816 */ /* 0x000fe200000000ff */
[----:B------:R4:W4:Y:S01]  /*23fb0*/  LDL.S16 R178, [R1+0x114] ;  /* 0x0001140001b27983 */ /* 0x0009220000100600 */
[----:B------:R-:W-:Y:S03]  /*23fc0*/  ISETP.GE.U32.AND P3, PT, R192, R132, PT ;  /* 0x00000084c000720c */ /* 0x000fe60003f66070 */
[----:B-1----:R-:W1:Y:S01]  /*23fd0*/  MUFU.EX2 R115, R235 ;  /* 0x000000eb00737308 */ /* 0x002e620000000800 */
[----:B------:R-:W-:Y:S01]  /*23fe0*/  IMAD.WIDE.U32 R138, R138, -0x2daee0ad, RZ ;  /* 0xd2511f538a8a7825 */ /* 0x000fe200078e00ff */
[----:B------:R4:W4:Y:S04]  /*23ff0*/  LDL.S16 R166, [R1+0x10c] ;  /* 0x00010c0001a67983 */ /* 0x0009280000100600 */
[----:B------:R1:W-:Y:S01]  /*24000*/  ST.E.U16 desc[UR4][R194.64+0x10], R0 ;  /* 0x00001000c2007985 */ /* 0x0003e2000c101504 */
[----:B---3--:R-:W-:Y:S03]  /*24010*/  F2FP.F16.F32.PACK_AB R2, R124, R127 ;  /* 0x0000007f7c02723e */ /* 0x008fe600000000ff */
[----:B------:R-:W-:Y:S05]  /*24020*/  @!P3 HADD2 R153, -R109.H0_H0, -RZ.H0_H0 ;  /* 0xa00000ff6d99b230 */ /* 0x000fea0000000900 */
[----:B------:R-:W-:Y:S01]  /*24030*/  PRMT R142, R153, 0x7610, R142 ;  /* 0x00007610998e7816 */ /* 0x000fe2000000008e */
[----:B------:R3:W-:Y:S01]  /*24040*/  @!P3 STL.S16 [R1+0x11c], R153 ;  /* 0x00011c990100b387 */ /* 0x0007e20000100600 */
[----:B--2---:R-:W-:Y:S01]  /*24050*/  FADD.FTZ R154, R3, R117 ;  /* 0x00000075039a7221 */ /* 0x004fe20000010000 */
[----:B-1----:R-:W-:Y:S01]  /*24060*/  F2FP.F16.F32.PACK_AB R3, R112, R115 ;  /* 0x000000737003723e */ /* 0x002fe200000000ff */
[----:B------:R-:W-:Y:S01]  /*24070*/  FADD.FTZ R128, R115, R128 ;  /* 0x0000008073807221 */ /* 0x000fe20000010000 */
[----:B------:R-:W-:Y:S01]  /*24080*/  @!P3 PRMT R109, R142, 0x5410, RZ ;  /* 0x000054108e6db816 */ /* 0x000fe200000000ff */
[----:B------:R-:W-:Y:S01]  /*24090*/  FADD.FTZ R115, R127, R129 ;  /* 0x000000817f737221 */ /* 0x000fe20000010000 */
[----:B------:R-:W-:Y:S01]  /*240a0*/  SHF.R.U32.HI R117, RZ, 0x10, R134 ;  /* 0x00000010ff757819 */ /* 0x000fe20000011686 */
[----:B------:R1:W2:Y:S02]  /*240b0*/  LDL.S16 R142, [R1+0x108] ;  /* 0x00010800018e7983 */ /* 0x0002a40000100600 */
[----:B------:R-:W-:Y:S01]  /*240c0*/  FADD.FTZ R124, R124, R115 ;  /* 0x000000737c7c7221 */ /* 0x000fe20000010000 */
[----:B------:R-:W-:Y:S01]  /*240d0*/  LOP3.LUT R117, R117, 0xff, RZ, 0xc0, !PT ;  /* 0x000000ff75757812 */ /* 0x000fe200078ec0ff */
[----:B------:R1:W-:Y:S03]  /*240e0*/  ST.E.U16 desc[UR4][R194.64+0x12], R109 ;  /* 0x0000126dc2007985 */ /* 0x0003e6000c101504 */
[----:B------:R-:W-:Y:S02]  /*240f0*/  ISETP.GE.U32.AND P3, PT, R192, R117, PT ;  /* 0x00000075c000720c */ /* 0x000fe40003f66070 */
[----:B------:R-:W-:Y:S02]  /*24100*/  PRMT R0, R107, 0x7632, R0 ;  /* 0x000076326b007816 */ /* 0x000fe40000000000 */
[----:B------:R-:W-:Y:S01]  /*24110*/  LOP3.LUT R117, R139, R246, R182, 0x96, !PT ;  /* 0x000000f68b757212 */ /* 0x000fe200078e96b6 */
[----:B---3--:R-:W-:Y:S01]  /*24120*/  FADD.FTZ R153, R112, R128 ;  /* 0x0000008070997221 */ /* 0x008fe20000010000 */
[----:B------:R-:W-:Y:S02]  /*24130*/  PRMT R112, R111, 0x7632, R112 ;  /* 0x000076326f707816 */ /* 0x000fe40000000070 */
[----:B------:R-:W-:Y:S02]  /*24140*/  LOP3.LUT R128, R117, 0xff, RZ, 0xc0, !PT ;  /* 0x000000ff75807812 */ /* 0x000fe400078ec0ff */
[----:B------:R-:W-:Y:S02]  /*24150*/  PRMT R115, R111, 0x5410, R112 ;  /* 0x000054106f737816 */ /* 0x000fe40000000070 */
[----:B-1----:R-:W-:Y:S01]  /*24160*/  SHF.R.U32.HI R109, RZ, 0x18, R117 ;  /* 0x00000018ff6d7819 */ /* 0x002fe20000011675 */
[----:B----4-:R-:W-:Y:S05]  /*24170*/  @!P6 HADD2 R181, -R111.H0_H0, -RZ.H0_H0 ;  /* 0xa00000ff6fb5e230 */ /* 0x010fea0000000900 */
[----:B------:R-:W-:Y:S01]  /*24180*/  PRMT R179, R181, 0x7610, R179 ;  /* 0x00007610b5b37816 */ /* 0x000fe200000000b3 */
[----:B------:R1:W-:Y:S03]  /*24190*/  @!P6 STL.S16 [R1+0x118], R181 ;  /* 0x000118b50100e387 */ /* 0x0003e60000100600 */
[----:B------:R-:W-:Y:S02]  /*241a0*/  @!P6 PRMT R111, R179, 0x5410, RZ ;  /* 0x00005410b36fe816 */ /* 0x000fe400000000ff */
[----:B------:R-:W-:Y:S03]  /*241b0*/  ISETP.GE.U32.AND P6, PT, R192, R128, PT ;  /* 0x00000080c000720c */ /* 0x000fe60003fc6070 */
[----:B------:R-:W-:Y:S01]  /*241c0*/  ST.E.U16 desc[UR4][R120.64+0x10], R111 ;  /* 0x0000106f78007985 */ /* 0x000fe2000c101504 */
[----:B------:R-:W-:Y:S02]  /*241d0*/  @!P5 HADD2 R178, -R112.H0_H0, -RZ.H0_H0 ;  /* 0xa00000ff70b2d230 */ /* 0x000fe40000000900 */
[----:B------:R-:W-:Y:S03]  /*241e0*/  @!P0 HADD2 R166, -R107.H0_H0, -RZ.H0_H0 ;  /* 0xa00000ff6ba68230 */ /* 0x000fe60000000900 */
[----:B------:R-:W-:Y:S02]  /*241f0*/  PRMT R151, R178, 0x7610, R151 ;  /* 0x00007610b2977816 */ /* 0x000fe40000000097 */
[----:B------:R-:W-:Y:S01]  /*24200*/  PRMT R143, R166, 0x7610, R143 ;  /* 0x00007610a68f7816 */ /* 0x000fe2000000008f */
[----:B-1----:R1:W3:Y:S01]  /*24210*/  LDL.S16 R181, [R1+0x100] ;  /* 0x0001000001b57983 */ /* 0x0022e20000100600 */
[----:B------:R-:W-:Y:S03]  /*24220*/  @!P5 PRMT R112, R151, 0x5410, RZ ;  /* 0x000054109770d816 */ /* 0x000fe600000000ff */
[----:B------:R4:W-:Y:S04]  /*24230*/  STL [R1+0x4], R124 ;  /* 0x0000047c01007387 */ /* 0x0009e80000100800 */
[----:B------:R-:W-:Y:S04]  /*24240*/  @!P5 STL.S16 [R1+0x114], R178 ;  /* 0x000114b20100d387 */ /* 0x000fe80000100600 */
[----:B------:R1:W-:Y:S04]  /*24250*/  @!P0 STL.S16 [R1+0x10c], R166 ;  /* 0x00010ca601008387 */ /* 0x0003e80000100600 */
[----:B------:R3:W3:Y:S01]  /*24260*/  LDL.S16 R179, [R1+0xfc] ;  /* 0x0000fc0001b37983 */ /* 0x0006e20000100600 */
[----:B--2---:R-:W-:Y:S03]  /*24270*/  @!P1 HADD2 R142, -R0.H0_H0, -RZ.H0_H0 ;  /* 0xa00000ff008e9230 */ /* 0x004fe60000000900 */
[----:B------:R-:W-:Y:S02]  /*24280*/  ST.E.U16 desc[UR4][R120.64+0x12], R112 ;  /* 0x0000127078007985 */ /* 0x000fe4000c101504 */
[----:B------:R-:W-:Y:S02]  /*24290*/  PRMT R128, R142, 0x7610, R128 ;  /* 0x000076108e807816 */ /* 0x000fe40000000080 */
[----:B----4-:R-:W-:Y:S02]  /*242a0*/  LOP3.LUT R124, R117, 0xffff, RZ, 0xc0, !PT ;  /* 0x0000ffff757c7812 */ /* 0x010fe400078ec0ff */
[----:B------:R-:W-:Y:S02]  /*242b0*/  SHF.R.U32.HI R117, RZ, 0x10, R117 ;  /* 0x00000010ff757819 */ /* 0x000fe40000011675 */
[----:B------:R-:W-:Y:S02]  /*242c0*/  SHF.R.U32.HI R124, RZ, 0x8, R124 ;  /* 0x00000008ff7c7819 */ /* 0x000fe4000001167c */
[----:B------:R-:W-:Y:S02]  /*242d0*/  LOP3.LUT R117, R117, 0xff, RZ, 0xc0, !PT ;  /* 0x000000ff75757812 */ /* 0x000fe400078ec0ff */
[----:B------:R-:W-:Y:S01]  /*242e0*/  LOP3.LUT R124, R124, 0xffff, RZ, 0xc0, !PT ;  /* 0x0000ffff7c7c7812 */ /* 0x000fe200078ec0ff */
[----:B-1----:R1:W2:Y:S03]  /*242f0*/  LDL.S16 R166, [R1+0x104] ;  /* 0x0001040001a67983 */ /* 0x0022a60000100600 */
[C---:B------:R-:W-:Y:S01]  /*24300*/  ISETP.GE.U32.AND P5, PT, R192.reuse, R124, PT ;  /* 0x0000007cc000720c */ /* 0x040fe20003fa6070 */
[----:B------:R4:W-:Y:S01]  /*24310*/  @!P1 STL.S16 [R1+0x108], R142 ;  /* 0x0001088e01009387 */ /* 0x0009e20000100600 */
[----:B------:R-:W-:Y:S02]  /*24320*/  PRMT R124, R107, 0x5410, R0 ;  /* 0x000054106b7c7816 */ /* 0x000fe40000000000 */
[----:B------:R-:W-:Y:S01]  /*24330*/  @!P0 PRMT R107, R143, 0x5410, RZ ;  /* 0x000054108f6b8816 */ /* 0x000fe200000000ff */
[----:B------:R1:W2:Y:S01]  /*24340*/  LDL.S16 R151, [R1+0xf8] ;  /* 0x0000f80001977983 */ /* 0x0002a20000100600 */
[----:B------:R-:W-:Y:S02]  /*24350*/  ISETP.GE.U32.AND P0, PT, R192, R109, PT ;  /* 0x0000006dc000720c */ /* 0x000fe40003f06070 */
[----:B------:R-:W-:Y:S01]  /*24360*/  PRMT R109, R110, 0x7632, R109 ;  /* 0x000076326e6d7816 */ /* 0x000fe2000000006d */
[----:B------:R1:W2:Y:S01]  /*24370*/  LDL.S16 R178, [R1+0xf4] ;  /* 0x0000f40001b27983 */ /* 0x0002a20000100600 */
[----:B------:R-:W-:Y:S02]  /*24380*/  @!P1 PRMT R0, R128, 0x5410, RZ ;  /* 0x0000541080009816 */ /* 0x000fe400000000ff */
[----:B------:R-:W-:Y:S01]  /*24390*/  PRMT R128, R110, 0x5410, R109 ;  /* 0x000054106e807816 */ /* 0x000fe2000000006d */
[----:B------:R1:W-:Y:S01]  /*243a0*/  ST.E.U16 desc[UR4][R122.64+0xe], R107 ;  /* 0x00000e6b7a007985 */ /* 0x0003e2000c101504 */
[----:B------:R-:W-:Y:S03]  /*243b0*/  ISETP.GE.U32.AND P1, PT, R192, R117, PT ;  /* 0x00000075c000720c */ /* 0x000fe60003f26070 */
[----:B------:R1:W-:Y:S01]  /*243c0*/  ST.E.U16 desc[UR4][R122.64+0x10], R0 ;  /* 0x000010007a007985 */ /* 0x0003e2000c101504 */
[----:B----4-:R-:W-:Y:S05]  /*243d0*/  IMAD.WIDE.U32 R142, R136, -0x2daee0ad, RZ ;  /* 0xd2511f53888e7825 */ /* 0x010fea00078e00ff */
[----:B------:R-:W-:Y:S04]  /*243e0*/  LOP3.LUT R111, R143, R246, R176, 0x96, !PT ;  /* 0x000000f68f6f7212 */ /* 0x000fe800078e96b0 */
[C---:B------:R-:W-:Y:S02]  /*243f0*/  LOP3.LUT R112, R111.reuse, 0xff, RZ, 0xc0, !PT ;  /* 0x000000ff6f707812 */ /* 0x040fe400078ec0ff */
[----:B-1----:R-:W-:Y:S04]  /*24400*/  LOP3.LUT R107, R111, 0xffff, RZ, 0xc0, !PT ;  /* 0x0000ffff6f6b7812 */ /* 0x002fe800078ec0ff */
[--C-:B------:R-:W-:Y:S02]  /*24410*/  SHF.R.U32.HI R0, RZ, 0x8, R107.reuse ;  /* 0x00000008ff007819 */ /* 0x100fe4000001166b */
[----:B------:R-:W-:Y:S01]  /*24420*/  PRMT R107, R157, 0x7610, R107 ;  /* 0x000076109d6b7816 */ /* 0x000fe2000000006b */
[----:B---3--:R-:W-:Y:S05]  /*24430*/  @!P3 HADD2 R181, -R110.H0_H0, -RZ.H0_H0 ;  /* 0xa00000ff6eb5b230 */ /* 0x008fea0000000900 */
[----:B------:R-:W-:Y:S01]  /*24440*/  PRMT R133, R181, 0x7610, R133 ;  /* 0x00007610b5857816 */ /* 0x000fe20000000085 */
[----:B------:R-:W-:Y:S03]  /*24450*/  @!P3 STL.S16 [R1+0x100], R181 ;  /* 0x000100b50100b387 */ /* 0x000fe60000100600 */
[----:B------:R-:W-:Y:S02]  /*24460*/  @!P3 PRMT R110, R133, 0x5410, RZ ;  /* 0x00005410856eb816 */ /* 0x000fe400000000ff */
[----:B------:R-:W-:Y:S01]  /*24470*/  ISETP.GE.U32.AND P3, PT, R192, R112, PT ;  /* 0x00000070c000720c */ /* 0x000fe20003f66070 */
[----:B------:R1:W3:Y:S01]  /*24480*/  LDL.S16 R133, [R1+0xf0] ;  /* 0x0000f00001857983 */ /* 0x0002e20000100600 */
[----:B------:R-:W-:Y:S02]  /*24490*/  LOP3.LUT R112, R0, 0xffff, RZ, 0xc0, !PT ;  /* 0x0000ffff00707812 */ /* 0x000fe400078ec0ff */
[----:B------:R-:W-:Y:S01]  /*244a0*/  PRMT R0, R157, 0x7632, R0 ;  /* 0x000076329d007816 */ /* 0x000fe20000000000 */
[----:B------:R-:W-:Y:S01]  /*244b0*/  @!P2 HADD2 R179, -R109.H0_H0, -RZ.H0_H0 ;  /* 0xa00000ff6db3a230 */ /* 0x000fe20000000900 */
[----:B------:R4:W-:Y:S04]  /*244c0*/  ST.E.U16 desc[UR4][R118.64+0x10], R110 ;  /* 0x0000106e76007985 */ /* 0x0009e8000c101504 */
[----:B------:R-:W-:Y:S01]  /*244d0*/  PRMT R132, R179, 0x7610, R132 ;  /* 0x00007610b3847816 */ /* 0x000fe20000000084 */
[----:B------:R-:W-:Y:S03]  /*244e0*/  @!P2 STL.S16 [R1+0xfc], R179 ;  /* 0x0000fcb30100a387 */ /* 0x000fe60000100600 */
[----:B------:R-:W-:Y:S02]  /*244f0*/  @!P2 PRMT R109, R132, 0x5410, RZ ;  /* 0x00005410846da816 */ /* 0x000fe400000000ff */
[----:B------:R-:W-:Y:S02]  /*24500*/  PRMT R132, R107, 0x5410, R0 ;  /* 0x000054106b847816 */ /* 0x000fe40000000000 */
[----:B------:R-:W-:Y:S01]  /*24510*/  ISETP.GE.U32.AND P2, PT, R192, R112, PT ;  /* 0x00000070c000720c */ /* 0x000fe20003f46070 */
[----:B------:R1:W-:Y:S01]  /*24520*/  ST.E.U16 desc[UR4][R118.64+0x12], R109 ;  /* 0x0000126d76007985 */ /* 0x0003e2000c101504 */
[----:B------:R-:W-:Y:S01]  /*24530*/  SHF.R.U32.HI R112, RZ, 0x18, R111 ;  /* 0x00000018ff707819 */ /* 0x000fe2000001166f */
[----:B--2---:R-:W-:Y:S05]  /*24540*/  @!P6 HADD2 R166, -R107.H0_H0, -RZ.H0_H0 ;  /* 0xa00000ff6ba6e230 */ /* 0x004fea0000000900 */
[----:B------:R-:W-:Y:S01]  /*24550*/  PRMT R141, R166, 0x7610, R141 ;  /* 0x00007610a68d7816 */ /* 0x000fe2000000008d */
[----:B------:R2:W-:Y:S01]  /*24560*/  @!P6 STL.S16 [R1+0x104], R166 ;  /* 0x000104a60100e387 */ /* 0x0005e20000100600 */
[----:B----4-:R-:W-:Y:S01]  /*24570*/  PRMT R110, R164, 0x7632, R110 ;  /* 0x00007632a46e7816 */ /* 0x010fe2000000006e */
[----:B------:R-:W-:Y:S01]  /*24580*/  @!P5 HADD2 R151, -R0.H0_H0, -RZ.H0_H0 ;  /* 0xa00000ff0097d230 */ /* 0x000fe20000000900 */
[----:B------:R-:W-:Y:S02]  /*24590*/  @!P6 PRMT R107, R141, 0x5410, RZ ;  /* 0x000054108d6be816 */ /* 0x000fe400000000ff */
[----:B------:R-:W-:Y:S01]  /*245a0*/  ISETP.GE.U32.AND P6, PT, R192, R112, PT ;  /* 0x00000070c000720c */ /* 0x000fe20003fc6070 */
[----:B------:R4:W4:Y:S01]  /*245b0*/  LDL.S16 R141, [R1+0xe8] ;  /* 0x0000e800018d7983 */ /* 0x0009220000100600 */
[----:B------:R-:W-:Y:S02]  /*245c0*/  PRMT R136, R151, 0x7610, R136 ;  /* 0x0000761097887816 */ /* 0x000fe40000000088 */
[----:B------:R-:W-:Y:S01]  /*245d0*/  LOP3.LUT R112, R138, 0xff, RZ, 0xc0, !PT ;  /* 0x000000ff8a707812 */ /* 0x000fe200078ec0ff */
[----:B------:R2:W-:Y:S01]  /*245e0*/  ST.E.U16 desc[UR4][R194.64+0x20], R107 ;  /* 0x0000206bc2007985 */ /* 0x0005e2000c101504 */
[----:B------:R-:W-:Y:S02]  /*245f0*/  @!P5 PRMT R0, R136, 0x5410, RZ ;  /* 0x000054108800d816 */ /* 0x000fe400000000ff */
[----:B-1----:R-:W-:Y:S03]  /*24600*/  PRMT R109, R164, 0x7610, R109 ;  /* 0x00007610a46d7816 */ /* 0x002fe6000000006d */
[----:B------:R1:W-:Y:S02]  /*24610*/  ST.E.U16 desc[UR4][R194.64+0x22], R0 ;  /* 0x00002200c2007985 */ /* 0x0003e4000c101504 */
[----:B------:R-:W-:Y:S05]  /*24620*/  @!P1 HADD2 R178, -R109.H0_H0, -RZ.H0_H0 ;  /* 0xa00000ff6db29230 */ /* 0x000fea0000000900 */
[----:B------:R-:W-:Y:S01]  /*24630*/  PRMT R127, R178, 0x7610, R127 ;  /* 0x00007610b27f7816 */ /* 0x000fe2000000007f */
[----:B--2---:R2:W2:Y:S04]  /*24640*/  LDL.S16 R166, [R1+0xec] ;  /* 0x0000ec0001a67983 */ /* 0x0044a80000100600 */
[----:B------:R1:W-:Y:S01]  /*24650*/  @!P5 STL.S16 [R1+0xf8], R151 ;  /* 0x0000f8970100d387 */ /* 0x0003e20000100600 */
[----:B------:R-:W-:Y:S02]  /*24660*/  ISETP.GE.U32.AND P5, PT, R192, R112, PT ;  /* 0x00000070c000720c */ /* 0x000fe40003fa6070 */
[----:B------:R-:W-:Y:S01]  /*24670*/  SHF.R.U32.HI R112, RZ, 0x10, R111 ;  /* 0x00000010ff707819 */ /* 0x000fe2000001166f */
[----:B------:R2:W2:Y:S01]  /*24680*/  LDL.S16 R136, [R1+0xe0] ;  /* 0x0000e00001887983 */ /* 0x0004a20000100600 */
[----:B------:R-:W-:Y:S02]  /*24690*/  LOP3.LUT R111, R138, 0xffff, RZ, 0xc0, !PT ;  /* 0x0000ffff8a6f7812 */ /* 0x000fe400078ec0ff */
[----:B------:R-:W-:Y:S02]  /*246a0*/  LOP3.LUT R112, R112, 0xff, RZ, 0xc0, !PT ;  /* 0x000000ff70707812 */ /* 0x000fe400078ec0ff */
[----:B------:R-:W-:Y:S02]  /*246b0*/  SHF.R.U32.HI R107, RZ, 0x10, R138 ;  /* 0x00000010ff6b7819 */ /* 0x000fe4000001168a */
[----:B------:R-:W-:Y:S02]  /*246c0*/  SHF.R.U32.HI R111, RZ, 0x8, R111 ;  /* 0x00000008ff6f7819 */ /* 0x000fe4000001166f */
[----:B------:R-:W-:Y:S02]  /*246d0*/  LOP3.LUT R107, R107, 0xff, RZ, 0xc0, !PT ;  /* 0x000000ff6b6b7812 */ /* 0x000fe400078ec0ff */
[----:B-1----:R-:W-:Y:S02]  /*246e0*/  PRMT R0, R106, 0x7632, R0 ;  /* 0x000076326a007816 */ /* 0x002fe40000000000 */
[----:B------:R-:W-:Y:S01]  /*246f0*/  LOP3.LUT R111, R111, 0xffff, RZ, 0xc0, !PT ;  /* 0x0000ffff6f6f7812 */ /* 0x000fe200078ec0ff */
[----:B------:R1:W2:Y:S04]  /*24700*/  LDL.S16 R151, [R1+0xe4] ;  /* 0x0000e40001977983 */ /* 0x0002a80000100600 */
[----:B------:R-:W-:Y:S01]  /*24710*/  @!P1 STL.S16 [R1+0xf4], R178 ;  /* 0x0000f4b201009387 */ /* 0x000fe20000100600 */
[----:B---3--:R-:W-:Y:S05]  /*24720*/  @!P0 HADD2 R133, -R110.H0_H0, -RZ.H0_H0 ;  /* 0xa00000ff6e858230 */ /* 0x008fea0000000900 */
[----:B------:R-:W-:Y:S01]  /*24730*/  PRMT R117, R133, 0x7610, R117 ;  /* 0x0000761085757816 */ /* 0x000fe20000000075 */
[----:B------:R3:W-:Y:S02]  /*24740*/  @!P0 STL.S16 [R1+0xf0], R133 ;  /* 0x0000f08501008387 */ /* 0x0007e40000100600 */
[----:B---3--:R-:W-:Y:S02]  /*24750*/  PRMT R133, R109, 0x5410, R110 ;  /* 0x000054106d857816 */ /* 0x008fe4000000006e */
[----:B------:R-:W-:Y:S02]  /*24760*/  @!P1 PRMT R109, R127, 0x5410, RZ ;  /* 0x000054107f6d9816 */ /* 0x000fe400000000ff */
[----:B------:R-:W-:Y:S01]  /*24770*/  @!P0 PRMT R110, R117, 0x5410, RZ ;  /* 0x00005410756e8816 */ /* 0x000fe200000000ff */
[----:B------:R1:W3:Y:S01]  /*24780*/  LDL.S16 R127, [R1+0xdc] ;  /* 0x0000dc00017f7983 */ /* 0x0002e20000100600 */
[C---:B------:R-:W-:Y:S01]  /*24790*/  ISETP.GE.U32.AND P1, PT, R192.reuse, R112, PT ;  /* 0x00000070c000720c */ /* 0x040fe20003f26070 */
[----:B----4-:R-:W-:Y:S01]  /*247a0*/  @!P2 HADD2 R141, -R0.H0_H0, -RZ.H0_H0 ;  /* 0xa00000ff008da230 */ /* 0x010fe20000000900 */
[----:B------:R-:W-:Y:S01]  /*247b0*/  ISETP.GE.U32.AND P0, PT, R192, R111, PT ;  /* 0x0000006fc000720c */ /* 0x000fe20003f06070 */
[----:B------:R1:W4:Y:S03]  /*247c0*/  LDL.S16 R117, [R1+0xd8] ;  /* 0x0000d80001757983 */ /* 0x0003260000100600 */
[----:B------:R-:W-:Y:S01]  /*247d0*/  PRMT R146, R141, 0x7610, R146 ;  /* 0x000076108d927816 */ /* 0x000fe20000000092 */
[----:B------:R1:W-:Y:S04]  /*247e0*/  ST.E.U16 desc[UR4][R120.64+0x20], R109 ;  /* 0x0000206d78007985 */ /* 0x0003e8000c101504 */
[----:B------:R-:W-:Y:S01]  /*247f0*/  ST.E.U16 desc[UR4][R120.64+0x22], R110 ;  /* 0x0000226e78007985 */ /* 0x000fe2000c101504 */
[----:B--2---:R-:W-:Y:S05]  /*24800*/  @!P3 HADD2 R166, -R106.H0_H0, -RZ.H0_H0 ;  /* 0xa00000ff6aa6b230 */ /* 0x004fea0000000900 */
[----:B------:R-:W-:Y:S01]  /*24810*/  PRMT R159, R166, 0x7610, R159 ;  /* 0x00007610a69f7816 */ /* 0x000fe2000000009f */
[----:B------:R-:W-:Y:S04]  /*24820*/  @!P3 STL.S16 [R1+0xec], R166 ;  /* 0x0000eca60100b387 */ /* 0x000fe80000100600 */
[----:B------:R2:W-:Y:S01]  /*24830*/  @!P2 STL.S16 [R1+0xe8], R141 ;  /* 0x0000e88d0100a387 */ /* 0x0005e20000100600 */
[----:B-1----:R-:W-:Y:S01]  /*24840*/  SHF.R.U32.HI R109, RZ, 0x18, R138 ;  /* 0x00000018ff6d7819 */ /* 0x002fe2000001168a */
[----:B------:R-:W-:Y:S05]  /*24850*/  @!P1 HADD2 R151, -R108.H0_H0, -RZ.H0_H0 ;  /* 0xa00000ff6c979230 */ /* 0x000fea0000000900 */
[----:B------:R-:W-:Y:S01]  /*24860*/  PRMT R147, R151, 0x7610, R147 ;  /* 0x0000761097937816 */ /* 0x000fe20000000093 */
[----:B------:R1:W-:Y:S01]  /*24870*/  @!P1 STL.S16 [R1+0xe4], R151 ;  /* 0x0000e49701009387 */ /* 0x0003e20000100600 */
[----:B--2---:R-:W-:Y:S02]  /*24880*/  PRMT R141, R106, 0x5410, R0 ;  /* 0x000054106a8d7816 */ /* 0x004fe40000000000 */
[----:B------:R-:W-:Y:S02]  /*24890*/  @!P3 PRMT R106, R159, 0x5410, RZ ;  /* 0x000054109f6ab816 */ /* 0x000fe400000000ff */
[----:B------:R-:W-:Y:S02]  /*248a0*/  ISETP.GE.U32.AND P3, PT, R192, R107, PT ;  /* 0x0000006bc000720c */ /* 0x000fe40003f66070 */
[----:B------:R-:W-:Y:S01]  /*248b0*/  PRMT R107, R108, 0x7632, R107 ;  /* 0x000076326c6b7816 */ /* 0x000fe2000000006b */
[----:B------:R2:W-:Y:S01]  /*248c0*/  ST.E.U16 desc[UR4][R122.64+0x1e], R106 ;  /* 0x00001e6a7a007985 */ /* 0x0005e2000c101504 */
[----:B------:R-:W-:Y:S02]  /*248d0*/  @!P2 PRMT R0, R146, 0x5410, RZ ;  /* 0x000054109200a816 */ /* 0x000fe400000000ff */
[----:B------:R-:W-:Y:S01]  /*248e0*/  ISETP.GE.U32.AND P2, PT, R192, R109, PT ;  /* 0x0000006dc000720c */ /* 0x000fe20003f46070 */
[----:B------:R-:W-:Y:S01]  /*248f0*/  @!P6 HADD2 R136, -R107.H0_H0, -RZ.H0_H0 ;  /* 0xa00000ff6b88e230 */ /* 0x000fe20000000900 */
[----:B------:R-:W-:Y:S01]  /*24900*/  LOP3.LUT R109, R142, 0xff, RZ, 0xc0, !PT ;  /* 0x000000ff8e6d7812 */ /* 0x000fe200078ec0ff */
[----:B------:R-:W-:Y:S01]  /*24910*/  ST.E.U16 desc[UR4][R122.64+0x20], R0 ;  /* 0x000020007a007985 */ /* 0x000fe2000c101504 */
[----:B------:R-:W-:Y:S02]  /*24920*/  PRMT R146, R108, 0x5410, R107 ;  /* 0x000054106c927816 */ /* 0x000fe4000000006b */
[----:B------:R-:W-:Y:S01]  /*24930*/  @!P1 PRMT R108, R147, 0x5410, RZ ;  /* 0x00005410936c9816 */ /* 0x000fe200000000ff */
[----:B------:R2:W-:Y:S01]  /*24940*/  @!P6 STL.S16 [R1+0xe0], R136 ;  /* 0x0000e0880100e387 */ /* 0x0005e20000100600 */
[----:B------:R-:W-:Y:S02]  /*24950*/  ISETP.GE.U32.AND P1, PT, R192, R109, PT ;  /* 0x0000006dc000720c */ /* 0x000fe40003f26070 */
[----:B------:R-:W-:Y:S01]  /*24960*/  LOP3.LUT R109, R142, 0xffff, RZ, 0xc0, !PT ;  /* 0x0000ffff8e6d7812 */ /* 0x000fe200078ec0ff */
[----:B------:R-:W-:Y:S01]  /*24970*/  ST.E.U16 desc[UR4][R118.64+0x20], R108 ;  /* 0x0000206c76007985 */ /* 0x000fe2000c101504 */
[----:B------:R-:W-:Y:S02]  /*24980*/  PRMT R129, R136, 0x7610, R129 ;  /* 0x0000761088817816 */ /* 0x000fe40000000081 */
[----:B------:R-:W-:Y:S01]  /*24990*/  SHF.R.U32.HI R109, RZ, 0x8, R109 ;  /* 0x00000008ff6d7819 */ /* 0x000fe2000001166d */
[----:B-1----:R-:W-:Y:S01]  /*249a0*/  IMAD.WIDE.U32 R150, R150, -0x2daee0ad, RZ ;  /* 0xd2511f5396967825 */ /* 0x002fe200078e00ff */
[----:B------:R-:W-:Y:S02]  /*249b0*/  @!P6 PRMT R107, R129, 0x5410, RZ ;  /* 0x00005410816be816 */ /* 0x000fe400000000ff */
[----:B------:R-:W-:Y:S01]  /*249c0*/  LOP3.LUT R110, R109, 0xffff, RZ, 0xc0, !PT ;  /* 0x0000ffff6d6e7812 */ /* 0x000fe200078ec0ff */
[----:B------:R-:W1:Y:S01]  /*249d0*/  MUFU.EX2 R129, R252 ;  /* 0x000000fc00817308 */ /* 0x000e620000000800 */
[C---:B------:R-:W-:Y:S01]  /*249e0*/  PRMT R109, R137.reuse, 0x7610, R109 ;  /* 0x00007610896d7816 */ /* 0x040fe2000000006d */
[----:B------:R-:W-:Y:S01]  /*249f0*/  ST.E.U16 desc[UR4][R118.64+0x22], R107 ;  /* 0x0000226b76007985 */ /* 0x000fe2000c101504 */
[----:B------:R-:W-:Y:S02]  /*24a00*/  ISETP.GE.U32.AND P6, PT, R192, R110, PT ;  /* 0x0000006ec000720c */ /* 0x000fe40003fc6070 */
[----:B--2---:R-:W-:Y:S02]  /*24a10*/  PRMT R106, R137, 0x7632, R106 ;  /* 0x00007632896a7816 */ /* 0x004fe4000000006a */
[----:B------:R-:W-:Y:S03]  /*24a20*/  SHF.R.U32.HI R110, RZ, 0x10, R142 ;  /* 0x00000010ff6e7819 */ /* 0x000fe6000001168e */
[----:B------:R-:W-:Y:S01]  /*24a30*/  MUFU.EX2 R137, R249 ;  /* 0x000000f900897308 */ /* 0x000fe20000000800 */
[----:B------:R-:W-:Y:S02]  /*24a40*/  LOP3.LUT R151, R151, R203, R156, 0x96, !PT ;  /* 0x000000cb97977212 */ /* 0x000fe400078e969c */
[----:B------:R-:W-:Y:S02]  /*24a50*/  LOP3.LUT R110, R110, 0xff, RZ, 0xc0, !PT ;  /* 0x000000ff6e6e7812 */ /* 0x000fe400078ec0ff */
[----:B------:R-:W-:Y:S02]  /*24a60*/  PRMT R136, R109, 0x5410, R106 ;  /* 0x000054106d887816 */ /* 0x000fe4000000006a */
[----:B------:R-:W-:Y:S02]  /*24a70*/  SHF.R.U32.HI R0, RZ, 0x18, R142 ;  /* 0x00000018ff007819 */ /* 0x000fe4000001168e */
[----:B------:R-:W-:Y:S01]  /*24a80*/  LOP3.LUT R147, R149, R180, R140, 0x96, !PT ;  /* 0x000000b495937212 */ /* 0x000fe200078e968c */
[----:B---3--:R-:W-:Y:S02]  /*24a90*/  @!P5 HADD2 R127, -R109.H0_H0, -RZ.H0_H0 ;  /* 0xa00000ff6d7fd230 */ /* 0x008fe40000000900 */
[----:B----4-:R-:W-:Y:S03]  /*24aa0*/  @!P0 HADD2 R117, -R106.H0_H0, -RZ.H0_H0 ;  /* 0xa00000ff6a758230 */ /* 0x010fe60000000900 */
[----:B------:R-:W-:Y:S01]  /*24ab0*/  PRMT R112, R127, 0x7610, R112 ;  /* 0x000076107f707816 */ /* 0x000fe20000000070 */
[----:B------:R2:W-:Y:S03]  /*24ac0*/  @!P5 STL.S16 [R1+0xdc], R127 ;  /* 0x0000dc7f0100d387 */ /* 0x0005e60000100600 */
[----:B------:R-:W-:Y:S01]  /*24ad0*/  @!P5 PRMT R109, R112, 0x5410, RZ ;  /* 0x00005410706dd816 */ /* 0x000fe200000000ff */
[----:B------:R3:W-:Y:S01]  /*24ae0*/  @!P0 STL.S16 [R1+0xd8], R117 ;  /* 0x0000d87501008387 */ /* 0x0007e20000100600 */
[C---:B------:R-:W-:Y:S01]  /*24af0*/  ISETP.GE.U32.AND P5, PT, R192.reuse, R110, PT ;  /* 0x0000006ec000720c */ /* 0x040fe20003fa6070 */
[----:B------:R-:W-:Y:S01]  /*24b00*/  MUFU.EX2 R112, R250 ;  /* 0x000000fa00707308 */ /* 0x000fe20000000800 */
[----:B------:R-:W-:Y:S01]  /*24b10*/  PRMT R111, R117, 0x7610, R111 ;  /* 0x00007610756f7816 */ /* 0x000fe2000000006f */
[----:B------:R4:W4:Y:S01]  /*24b20*/  LDL.S16 R159, [R1+0xd4] ;  /* 0x0000d400019f7983 */ /* 0x0009220000100600 */
[----:B------:R-:W-:Y:S02]  /*24b30*/  LOP3.LUT R110, R145, R180, R140, 0x96, !PT ;  /* 0x000000b4916e7212 */ /* 0x000fe400078e968c */
[----:B------:R-:W-:Y:S01]  /*24b40*/  @!P0 PRMT R106, R111, 0x5410, RZ ;  /* 0x000054106f6a8816 */ /* 0x000fe200000000ff */
[----:B------:R1:W4:Y:S01]  /*24b50*/  LDL.S16 R178, [R1+0xd0] ;  /* 0x0000d00001b27983 */ /* 0x0003220000100600 */
[----:B------:R-:W-:Y:S01]  /*24b60*/  ISETP.GE.U32.AND P0, PT, R192, R0, PT ;  /* 0x00000000c000720c */ /* 0x000fe20003f06070 */
[----:B------:R-:W-:Y:S02]  /*24b70*/  IMAD.WIDE.U32 R110, R110, -0x2daee0ad, RZ ;  /* 0xd2511f536e6e7825 */ /* 0x000fe400078e00ff */
[----:B------:R-:W1:Y:S01]  /*24b80*/  MUFU.EX2 R0, R251 ;  /* 0x000000fb00007308 */ /* 0x000e620000000800 */
[----:B------:R1:W4:Y:S02]  /*24b90*/  LDL.S16 R164, [R1+0xcc] ;  /* 0x0000cc0001a47983 */ /* 0x0003240000100600 */
[----:B------:R-:W-:Y:S01]  /*24ba0*/  LOP3.LUT R111, R111, R196, R150, 0x96, !PT ;  /* 0x000000c46f6f7212 */ /* 0x000fe200078e9696 */
[----:B------:R-:W-:Y:S01]  /*24bb0*/  IMAD.WIDE.U32 R150, R151, -0x326172a9, RZ ;  /* 0xcd9e8d5797967825 */ /* 0x000fe200078e00ff */
[----:B------:R-:W-:Y:S04]  /*24bc0*/  ST.E.U16 desc[UR4][R194.64+0x30], R109 ;  /* 0x0000306dc2007985 */ /* 0x000fe8000c101504 */
[----:B------:R-:W-:Y:S01]  /*24bd0*/  LOP3.LUT R144, R151, R191, R144, 0x96, !PT ;  /* 0x000000bf97907212 */ /* 0x000fe200078e9690 */
[----:B--2---:R-:W-:Y:S01]  /*24be0*/  MUFU.EX2 R127, R248 ;  /* 0x000000f8007f7308 */ /* 0x004fe20000000800 */
[----:B------:R2:W-:Y:S03]  /*24bf0*/  ST.E.U16 desc[UR4][R194.64+0x32], R106 ;  /* 0x0000326ac2007985 */ /* 0x0005e6000c101504 */
[----:B------:R-:W-:Y:S06]  /*24c00*/  IMAD.WIDE.U32 R144, R144, -0x2daee0ad, RZ ;  /* 0xd2511f5390907825 */ /* 0x000fec00078e00ff */
[----:B---3--:R-:W3:Y:S01]  /*24c10*/  MUFU.EX2 R117, R247 ;  /* 0x000000f700757308 */ /* 0x008ee20000000800 */
[----:B------:R-:W-:Y:S01]  /*24c20*/  LOP3.LUT R140, R145, R190, R110, 0x96, !PT ;  /* 0x000000be918c7212 */ /* 0x000fe200078e966e */
[----:B------:R-:W-:Y:S04]  /*24c30*/  IMAD.WIDE.U32 R110, R111, -0x326172a9, RZ ;  /* 0xcd9e8d576f6e7825 */ /* 0x000fe800078e00ff */
[----:B------:R-:W-:Y:S01]  /*24c40*/  IMAD.WIDE.U32 R180, R140, -0x326172a9, RZ ;  /* 0xcd9e8d578cb47825 */ /* 0x000fe200078e00ff */
[----:B------:R-:W-:Y:S03]  /*24c50*/  LOP3.LUT R150, R111, R185, R150, 0x96, !PT ;  /* 0x000000b96f967212 */ /* 0x000fe600078e9696 */
[----:B-1----:R-:W-:Y:S01]  /*24c60*/  FADD.FTZ R111, R129, R155 ;  /* 0x0000009b816f7221 */ /* 0x002fe20000010000 */
[C---:B------:R-:W-:Y:S02]  /*24c70*/  F2FP.F16.F32.PACK_AB R129, R0.reuse, R129 ;  /* 0x000000810081723e */ /* 0x040fe400000000ff */
[--C-:B------:R-:W-:Y:S01]  /*24c80*/  LOP3.LUT R166, R181, R175, R110.reuse, 0x96, !PT ;  /* 0x000000afb5a67212 */ /* 0x100fe200078e966e */
[--C-:B------:R-:W-:Y:S01]  /*24c90*/  FADD.FTZ R0, R0, R111.reuse ;  /* 0x0000006f00007221 */ /* 0x100fe20000010000 */
[C---:B------:R-:W-:Y:S01]  /*24ca0*/  PRMT R111, R165.reuse, 0x7610, R111 ;  /* 0x00007610a56f7816 */ /* 0x040fe2000000006f */
[----:B------:R-:W-:Y:S01]  /*24cb0*/  IMAD.WIDE.U32 R186, R150, -0x2daee0ad, RZ ;  /* 0xd2511f5396ba7825 */ /* 0x000fe200078e00ff */
[----:B------:R-:W-:Y:S02]  /*24cc0*/  PRMT R110, R165, 0x7632, R110 ;  /* 0x00007632a56e7816 */ /* 0x000fe4000000006e */
[----:B---3--:R-:W-:Y:S01]  /*24cd0*/  F2FP.F16.F32.PACK_AB R155, R117, R127 ;  /* 0x0000007f759b723e */ /* 0x008fe200000000ff */
[----:B------:R1:W-:Y:S01]  /*24ce0*/  STL [R1+0x140], R0 ;  /* 0x0001400001007387 */ /* 0x0003e20000100800 */
[----:B------:R-:W-:Y:S01]  /*24cf0*/  LOP3.LUT R156, R187, R189, R144, 0x96, !PT ;  /* 0x000000bdbb9c7212 */ /* 0x000fe200078e9690 */
[----:B------:R-:W-:Y:S01]  /*24d00*/  IMAD.WIDE.U32 R150, R158, -0x2daee0ad, RZ ;  /* 0xd2511f539e967825 */ /* 0x000fe200078e00ff */
[----:B--2---:R-:W-:Y:S03]  /*24d10*/  PRMT R106, R212, 0x7610, R106 ;  /* 0x00007610d46a7816 */ /* 0x004fe6000000006a */
[----:B------:R-:W-:Y:S01]  /*24d20*/  IMAD.WIDE.U32 R156, R156, -0x326172a9, RZ ;  /* 0xcd9e8d579c9c7825 */ /* 0x000fe200078e00ff */
[----:B------:R-:W-:Y:S03]  /*24d30*/  LOP3.LUT R151, R151, R203, R152, 0x96, !PT ;  /* 0x000000cb97977212 */ /* 0x000fe600078e9698 */
[----:B-1----:R-:W-:Y:S01]  /*24d40*/  FADD.FTZ R0, R137, R154 ;  /* 0x0000009a89007221 */ /* 0x002fe20000010000 */
[C---:B------:R-:W-:Y:S03]  /*24d50*/  F2FP.F16.F32.PACK_AB R137, R112.reuse, R137 ;  /* 0x000000897089723e */ /* 0x040fe600000000ff */
[----:B------:R-:W-:Y:S01]  /*24d60*/  FADD.FTZ R140, R112, R0 ;  /* 0x00000000708c7221 */ /* 0x000fe20000010000 */
[----:B------:R-:W-:Y:S01]  /*24d70*/  LOP3.LUT R112, R157, R245, R180, 0x96, !PT ;  /* 0x000000f59d707212 */ /* 0x000fe200078e96b4 */
[----:B------:R-:W-:Y:S01]  /*24d80*/  FADD.FTZ R0, R127, R153 ;  /* 0x000000997f007221 */ /* 0x000fe20000010000 */
[----:B----4-:R-:W-:Y:S02]  /*24d90*/  @!P3 HADD2 R159, -R111.H0_H0, -RZ.H0_H0 ;  /* 0xa00000ff6f9fb230 */ /* 0x010fe40000000900 */
[----:B------:R-:W-:Y:S03]  /*24da0*/  @!P2 HADD2 R178, -R110.H0_H0, -RZ.H0_H0 ;  /* 0xa00000ff6eb2a230 */ /* 0x000fe60000000900 */
[----:B------:R-:W-:Y:S01]  /*24db0*/  PRMT R145, R159, 0x7610, R145 ;  /* 0x000076109f917816 */ /* 0x000fe20000000091 */
[----:B------:R-:W-:Y:S01]  /*24dc0*/  @!P3 STL.S16 [R1+0xd4], R159 ;  /* 0x0000d49f0100b387 */ /* 0x000fe20000100600 */
[----:B------:R-:W-:Y:S01]  /*24dd0*/  @!P1 HADD2 R164, -R105.H0_H0, -RZ.H0_H0 ;  /* 0xa00000ff69a49230 */ /* 0x000fe20000000900 */
[----:B------:R-:W-:Y:S02]  /*24de0*/  PRMT R144, R178, 0x7610, R144 ;  /* 0x00007610b2907816 */ /* 0x000fe40000000090 */
[----:B------:R1:W-:Y:S02]  /*24df0*/  STL [R1+0x144], R140 ;  /* 0x0001448c01007387 */ /* 0x0003e40000100800 */
[----:B------:R-:W-:Y:S01]  /*24e00*/  PRMT R108, R164, 0x7610, R108 ;  /* 0x00007610a46c7816 */ /* 0x000fe2000000006c */
[----:B-1----:R-:W-:Y:S01]  /*24e10*/  FADD.FTZ R140, R117, R0 ;  /* 0x00000000758c7221 */ /* 0x002fe20000010000 */
[----:B------:R-:W-:Y:S04]  /*24e20*/  LOP3.LUT R0, R112, 0xff, RZ, 0xc0, !PT ;  /* 0x000000ff70007812 */ /* 0x000fe800078ec0ff */
[----:B------:R1:W-:Y:S04]  /*24e30*/  STL [R1], R140 ;  /* 0x0000008c01007387 */ /* 0x0003e80000100800 */
[----:B------:R3:W2:Y:S04]  /*24e40*/  LDL.S16 R159, [R1+0xc8] ;  /* 0x0000c800019f7983 */ /* 0x0006a80000100600 */
[----:B------:R4:W-:Y:S04]  /*24e50*/  @!P2 STL.S16 [R1+0xd0], R178 ;  /* 0x0000d0b20100a387 */ /* 0x0009e80000100600 */
[----:B------:R3:W-:Y:S01]  /*24e60*/  @!P1 STL.S16 [R1+0xcc], R164 ;  /* 0x0000cca401009387 */ /* 0x0007e20000100600 */
[----:B-1----:R-:W-:Y:S02]  /*24e70*/  PRMT R140, R111, 0x5410, R110 ;  /* 0x000054106f8c7816 */ /* 0x002fe4000000006e */
[----:B------:R-:W-:Y:S02]  /*24e80*/  @!P3 PRMT R111, R145, 0x5410, RZ ;  /* 0x00005410916fb816 */ /* 0x000fe400000000ff */
[----:B------:R-:W-:Y:S01]  /*24e90*/  ISETP.GE.U32.AND P3, PT, R192, R0, PT ;  /* 0x00000000c000720c */ /* 0x000fe20003f66070 */
[----:B------:R1:W2:Y:S01]  /*24ea0*/  LDL.S16 R145, [R1+0xc0] ;  /* 0x0000c00001917983 */ /* 0x0002a20000100600 */
[----:B------:R-:W-:Y:S02]  /*24eb0*/  LOP3.LUT R0, R112, 0xffff, RZ, 0xc0, !PT ;  /* 0x0000ffff70007812 */ /* 0x000fe400078ec0ff */
[----:B------:R-:W-:Y:S01]  /*24ec0*/  @!P2 PRMT R110, R144, 0x5410, RZ ;  /* 0x00005410906ea816 */ /* 0x000fe200000000ff */
[----:B------:R1:W5:Y:S01]  /*24ed0*/  LDL.LU R203, [R1+0x1e4] ;  /* 0x0001e40001cb7983 */ /* 0x0003620000300800 */
[----:B------:R-:W-:Y:S03]  /*24ee0*/  SHF.R.U32.HI R0, RZ, 0x8, R0 ;  /* 0x00000008ff007819 */ /* 0x000fe60000011600 */
[----:B------:R-:W-:Y:S01]  /*24ef0*/  ST.E.U16 desc[UR4][R120.64+0x30], R111 ;  /* 0x0000306f78007985 */ /* 0x000fe2000c101504 */
[----:B------:R-:W-:Y:S02]  /*24f00*/  LOP3.LUT R107, R0, 0xffff, RZ, 0xc0, !PT ;  /* 0x0000ffff006b7812 */ /* 0x000fe400078ec0ff */
[C---:B------:R-:W-:Y:S01]  /*24f10*/  PRMT R0, R105.reuse, 0x7632, R0 ;  /* 0x0000763269007816 */ /* 0x040fe20000000000 */
[----:B------:R-:W-:Y:S01]  /*24f20*/  ST.E.U16 desc[UR4][R120.64+0x32], R110 ;  /* 0x0000326e78007985 */ /* 0x000fe2000c101504 */
[----:B------:R-:W-:Y:S02]  /*24f30*/  ISETP.GE.U32.AND P2, PT, R192, R107, PT ;  /* 0x0000006bc000720c */ /* 0x000fe40003f46070 */
[----:B------:R-:W-:Y:S02]  /*24f40*/  PRMT R144, R105, 0x5410, R0 ;  /* 0x0000541069907816 */ /* 0x000fe40000000000 */
[----:B------:R-:W-:Y:S01]  /*24f50*/  @!P1 PRMT R105, R108, 0x5410, RZ ;  /* 0x000054106c699816 */ /* 0x000fe200000000ff */
[----:B------:R-:W-:Y:S01]  /*24f60*/  IMAD.WIDE.U32 R108, R147, -0x2daee0ad, RZ ;  /* 0xd2511f53936c7825 */ /* 0x000fe200078e00ff */
[----:B------:R-:W-:Y:S03]  /*24f70*/  SHF.R.U32.HI R107, RZ, 0x18, R112 ;  /* 0x00000018ff6b7819 */ /* 0x000fe60000011670 */
[----:B------:R-:W-:Y:S01]  /*24f80*/  ST.E.U16 desc[UR4][R122.64+0x2e], R105 ;  /* 0x00002e697a007985 */ /* 0x000fe2000c101504 */
[----:B------:R-:W-:Y:S01]  /*24f90*/  LOP3.LUT R109, R109, R196, R150, 0x96, !PT ;  /* 0x000000c46d6d7212 */ /* 0x000fe200078e9696 */
[----:B------:R-:W-:Y:S01]  /*24fa0*/  IMAD.WIDE.U32 R150, R151, -0x326172a9, RZ ;  /* 0xcd9e8d5797967825 */ /* 0x000fe200078e00ff */
[----:B------:R-:W-:Y:S01]  /*24fb0*/  ISETP.GE.U32.AND P1, PT, R192, R107, PT ;  /* 0x0000006bc000720c */ /* 0x000fe20003f26070 */
[----:B------:R1:W5:Y:S03]  /*24fc0*/  LDL.LU R196, [R1+0x1e0] ;  /* 0x0001e00001c47983 */ /* 0x0003660000300800 */
[----:B------:R-:W-:Y:S02]  /*24fd0*/  LOP3.LUT R148, R151, R191, R148, 0x96, !PT ;  /* 0x000000bf97947212 */ /* 0x000fe400078e9694 */
[----:B------:R1:W5:Y:S03]  /*24fe0*/  LDL.LU R191, [R1+0x1dc] ;  /* 0x0001dc0001bf7983 */ /* 0x0003660000300800 */
[----:B------:R-:W-:Y:S05]  /*24ff0*/  IMAD.WIDE.U32 R148, R148, -0x2daee0ad, RZ ;  /* 0xd2511f5394947825 */ /* 0x000fea00078e00ff */
[----:B------:R-:W-:Y:S01]  /*25000*/  LOP3.LUT R107, R149, R190, R108, 0x96, !PT ;  /* 0x000000be956b7212 */ /* 0x000fe200078e966c */
[----:B------:R-:W-:Y:S01]  /*25010*/  IMAD.WIDE.U32 R108, R109, -0x326172a9, RZ ;  /* 0xcd9e8d576d6c7825 */ /* 0x000fe200078e00ff */
[----:B------:R1:W5:Y:S03]  /*25020*/  LDL.LU R190, [R1+0x1d8] ;  /* 0x0001d80001be7983 */ /* 0x0003660000300800 */
[----:B----4-:R-:W-:Y:S01]  /*25030*/  IMAD.WIDE.U32 R178, R107, -0x326172a9, RZ ;  /* 0xcd9e8d576bb27825 */ /* 0x010fe200078e00ff */
[----:B------:R-:W-:Y:S01]  /*25040*/  LOP3.LUT R150, R109, R185, R150, 0x96, !PT ;  /* 0x000000b96d967212 */ /* 0x000fe200078e9696 */
[----:B------:R1:W4:Y:S01]  /*25050*/  LDL.S16 R217, [R1+0xbc] ;  /* 0x0000bc0001d97983 */ /* 0x0003220000100600 */
[----:B------:R-:W-:Y:S02]  /*25060*/  SHF.R.U32.HI R107, RZ, 0x10, R112 ;  /* 0x00000010ff6b7819 */ /* 0x000fe40000011670 */
[--C-:B---3--:R-:W-:Y:S01]  /*25070*/  LOP3.LUT R164, R179, R175, R108.reuse, 0x96, !PT ;  /* 0x000000afb3a47212 */ /* 0x108fe200078e966c */
[----:B------:R-:W-:Y:S01]  /*25080*/  IMAD.WIDE.U32 R184, R150, -0x2daee0ad, RZ ;  /* 0xd2511f5396b87825 */ /* 0x000fe200078e00ff */
[----:B------:R-:W-:Y:S02]  /*25090*/  LOP3.LUT R107, R107, 0xff, RZ, 0xc0, !PT ;  /* 0x000000ff6b6b7812 */ /* 0x000fe400078ec0ff */
[----:B------:R-:W-:Y:S02]  /*250a0*/  PRMT R108, R212, 0x7632, R108 ;  /* 0x00007632d46c7816 */ /* 0x000fe4000000006c */
[----:B------:R-:W-:Y:S02]  /*250b0*/  LOP3.LUT R158, R185, R189, R148, 0x96, !PT ;  /* 0x000000bdb99e7212 */ /* 0x000fe400078e9694 */
[----:B------:R-:W-:Y:S01]  /*250c0*/  PRMT R109, R183, 0x7632, R109 ;  /* 0x00007632b76d7816 */ /* 0x000fe2000000006d */
[----:B------:R1:W5:Y:S04]  /*250d0*/  LDL.LU R189, [R1+0x1d4] ;  /* 0x0001d40001bd7983 */ /* 0x0003680000300800 */
[----:B------:R1:W3:Y:S04]  /*250e0*/  LDL.S16 R216, [R1+0xc4] ;  /* 0x0000c40001d87983 */ /* 0x0002e80000100600 */
[----:B------:R1:W5:Y:S01]  /*250f0*/  LDL.LU R175, [R1+0x1d0] ;  /* 0x0001d00001af7983 */ /* 0x0003620000300800 */
[----:B--2---:R-:W-:Y:S05]  /*25100*/  @!P6 HADD2 R159, -R0.H0_H0, -RZ.H0_H0 ;  /* 0xa00000ff009fe230 */ /* 0x004fea0000000900 */
[----:B------:R-:W-:Y:S01]  /*25110*/  PRMT R112, R159, 0x7610, R112 ;  /* 0x000076109f707816 */ /* 0x000fe20000000070 */
[----:B------:R2:W-:Y:S03]  /*25120*/  @!P6 STL.S16 [R1+0xc8], R159 ;  /* 0x0000c89f0100e387 */ /* 0x0005e60000100600 */
[----:B------:R-:W-:Y:S01]  /*25130*/  @!P6 PRMT R0, R112, 0x5410, RZ ;  /* 0x000054107000e816 */ /* 0x000fe200000000ff */
[----:B------:R1:W3:Y:S01]  /*25140*/  LDL.S16 R215, [R1+0xb0] ;  /* 0x0000b00001d77983 */ /* 0x0002e20000100600 */
[----:B------:R-:W-:Y:S03]  /*25150*/  ISETP.GE.U32.AND P6, PT, R192, R107, PT ;  /* 0x0000006bc000720c */ /* 0x000fe60003fc6070 */
[----:B------:R1:W3:Y:S04]  /*25160*/  LDL.S16 R165, [R1+0x98] ;  /* 0x0000980001a57983 */ /* 0x0002e80000100600 */
[----:B------:R1:W3:Y:S04]  /*25170*/  LDL.S16 R148, [R1+0x90] ;  /* 0x0000900001947983 */ /* 0x0002e80000100600 */
[----:B------:R1:W-:Y:S01]  /*25180*/  ST.E.U16 desc[UR4][R122.64+0x30], R0 ;  /* 0x000030007a007985 */ /* 0x0003e2000c101504 */
[----:B------:R-:W-:Y:S05]  /*25190*/  @!P5 HADD2 R145, -R106.H0_H0, -RZ.H0_H0 ;  /* 0xa00000ff6a91d230 */ /* 0x000fea0000000900 */
[----:B------:R-:W-:Y:S01]  /*251a0*/  PRMT R220, R145, 0x7610, R220 ;  /* 0x0000761091dc7816 */ /* 0x000fe200000000dc */
[----:B------:R1:W-:Y:S01]  /*251b0*/  @!P5 STL.S16 [R1+0xc0], R145 ;  /* 0x0000c0910100d387 */ /* 0x0003e20000100600 */
[----:B--2---:R-:W-:Y:S05]  /*251c0*/  IMAD.WIDE.U32 R158, R158, -0x326172a9, RZ ;  /* 0xcd9e8d579e9e7825 */ /* 0x004fea00078e00ff */
[----:B------:R-:W-:Y:S04]  /*251d0*/  LOP3.LUT R112, R159, R245, R178, 0x96, !PT ;  /* 0x000000f59f707212 */ /* 0x000fe800078e96b2 */
[----:B------:R-:W-:Y:S02]  /*251e0*/  LOP3.LUT R107, R112, 0xff, RZ, 0xc0, !PT ;  /* 0x000000ff706b7812 */ /* 0x000fe400078ec0ff */
[----:B-1----:R-:W-:Y:S02]  /*251f0*/  PRMT R0, R169, 0x7632, R0 ;  /* 0x00007632a9007816 */ /* 0x002fe40000000000 */
[----:B------:R-:W-:Y:S02]  /*25200*/  PRMT R145, R106, 0x5410, R108 ;  /* 0x000054106a917816 */ /* 0x000fe4000000006c */
[----:B------:R-:W-:Y:S02]  /*25210*/  @!P5 PRMT R106, R220, 0x5410, RZ ;  /* 0x00005410dc6ad816 */ /* 0x000fe400000000ff */
[----:B------:R-:W-:Y:S02]  /*25220*/  ISETP.GE.U32.AND P5, PT, R192, R107, PT ;  /* 0x0000006bc000720c */ /* 0x000fe40003fa6070 */
[----:B------:R-:W-:Y:S01]  /*25230*/  LOP3.LUT R107, R112, 0xffff, RZ, 0xc0, !PT ;  /* 0x0000ffff706b7812 */ /* 0x000fe200078ec0ff */
[----:B------:R1:W-:Y:S03]  /*25240*/  ST.E.U16 desc[UR4][R118.64+0x30], R106 ;  /* 0x0000306a76007985 */ /* 0x0003e6000c101504 */
[--C-:B------:R-:W-:Y:S02]  /*25250*/  SHF.R.U32.HI R105, RZ, 0x8, R107.reuse ;  /* 0x00000008ff697819 */ /* 0x100fe4000001166b */
[----:B------:R-:W-:Y:S02]  /*25260*/  PRMT R107, R183, 0x7610, R107 ;  /* 0x00007610b76b7816 */ /* 0x000fe4000000006b */
[----:B------:R-:W-:Y:S01]  /*25270*/  LOP3.LUT R105, R105, 0xffff, RZ, 0xc0, !PT ;  /* 0x0000ffff69697812 */ /* 0x000fe200078ec0ff */
[----:B----4-:R-:W-:Y:S05]  /*25280*/  @!P0 HADD2 R217, -R108.H0_H0, -RZ.H0_H0 ;  /* 0xa00000ff6cd98230 */ /* 0x010fea0000000900 */
[----:B------:R-:W-:Y:S01]  /*25290*/  PRMT R150, R217, 0x7610, R150 ;  /* 0x00007610d9967816 */ /* 0x000fe20000000096 */
[----:B------:R-:W-:Y:S03]  /*252a0*/  @!P0 STL.S16 [R1+0xbc], R217 ;  /* 0x0000bcd901008387 */ /* 0x000fe60000100600 */
[----:B------:R-:W-:Y:S02]  /*252b0*/  @!P0 PRMT R108, R150, 0x5410, RZ ;  /* 0x00005410966c8816 */ /* 0x000fe400000000ff */
[----:B------:R-:W-:Y:S02]  /*252c0*/  ISETP.GE.U32.AND P0, PT, R192, R105, PT ;  /* 0x00000069c000720c */ /* 0x000fe40003f06070 */
[--C-:B------:R-:W-:Y:S01]  /*252d0*/  SHF.R.U32.HI R105, RZ, 0x18, R112.reuse ;  /* 0x00000018ff697819 */ /* 0x100fe20000011670 */
[----:B------:R-:W-:Y:S01]  /*252e0*/  ST.E.U16 desc[UR4][R118.64+0x32], R108 ;  /* 0x0000326c76007985 */ /* 0x000fe2000c101504 */
[----:B------:R-:W-:Y:S01]  /*252f0*/  PRMT R150, R107, 0x5410, R109 ;  /* 0x000054106b967816 */ /* 0x000fe2000000006d */
[----:B---3--:R-:W-:Y:S01]  /*25300*/  @!P3 HADD2 R216, -R107.H0_H0, -RZ.H0_H0 ;  /* 0xa00000ff6bd8b230 */ /* 0x008fe20000000900 */
[----:B------:R-:W-:Y:S02]  /*25310*/  SHF.R.U32.HI R112, RZ, 0x10, R112 ;  /* 0x00000010ff707819 */ /* 0x000fe40000011670 */
[----:B-1----:R-:W-:Y:S02]  /*25320*/  LOP3.LUT R106, R156, 0xff, RZ, 0xc0, !PT ;  /* 0x000000ff9c6a7812 */ /* 0x002fe400078ec0ff */
[----:B------:R-:W-:Y:S01]  /*25330*/  PRMT R154, R216, 0x7610, R154 ;  /* 0x00007610d89a7816 */ /* 0x000fe2000000009a */
[----:B------:R-:W-:Y:S01]  /*25340*/  @!P3 STL.S16 [R1+0xc4], R216 ;  /* 0x0000c4d80100b387 */ /* 0x000fe20000100600 */
[----:B------:R-:W-:Y:S02]  /*25350*/  LOP3.LUT R112, R112, 0xff, RZ, 0xc0, !PT ;  /* 0x000000ff70707812 */ /* 0x000fe400078ec0ff */
[----:B------:R-:W-:Y:S01]  /*25360*/  @!P3 PRMT R107, R154, 0x5410, RZ ;  /* 0x000054109a6bb816 */ /* 0x000fe200000000ff */
[----:B------:R1:W2:Y:S01]  /*25370*/  LDL.S16 R212, [R1+0x8c] ;  /* 0x00008c0001d47983 */ /* 0x0002a20000100600 */
[----:B------:R-:W-:Y:S02]  /*25380*/  ISETP.GE.U32.AND P3, PT, R192, R105, PT ;  /* 0x00000069c000720c */ /* 0x000fe40003f66070 */
[----:B------:R-:W-:Y:S01]  /*25390*/  PRMT R105, R169, 0x7610, R105 ;  /* 0x00007610a9697816 */ /* 0x000fe20000000069 */
[----:B------:R1:W3:Y:S04]  /*253a0*/  LDL.S16 R154, [R1+0x88] ;  /* 0x00008800019a7983 */ /* 0x0002e80000100600 */
[----:B------:R4:W-:Y:S02]  /*253b0*/  ST.E.U16 desc[UR4][R194.64+0x40], R107 ;  /* 0x0000406bc2007985 */ /* 0x0009e4000c101504 */
[----:B----4-:R-:W-:Y:S01]  /*253c0*/  PRMT R107, R211, 0x7610, R107 ;  /* 0x00007610d36b7816 */ /* 0x010fe2000000006b */
[----:B------:R-:W-:Y:S02]  /*253d0*/  @!P2 HADD2 R215, -R109.H0_H0, -RZ.H0_H0 ;  /* 0xa00000ff6dd7a230 */ /* 0x000fe40000000900 */
[----:B------:R-:W-:Y:S03]  /*253e0*/  @!P6 HADD2 R165, -R105.H0_H0, -RZ.H0_H0 ;  /* 0xa00000ff69a5e230 */ /* 0x000fe60000000900 */
[----:B------:R-:W-:Y:S01]  /*253f0*/  PRMT R153, R215, 0x7610, R153 ;  /* 0x00007610d7997816 */ /* 0x000fe20000000099 */
[----:B------:R-:W-:Y:S01]  /*25400*/  @!P2 STL.S16 [R1+0xb0], R215 ;  /* 0x0000b0d70100a387 */ /* 0x000fe20000100600 */
[----:B------:R-:W-:Y:S02]  /*25410*/  @!P1 HADD2 R148, -R0.H0_H0, -RZ.H0_H0 ;  /* 0xa00000ff00949230 */ /* 0x000fe40000000900 */
[----:B------:R-:W-:Y:S02]  /*25420*/  @!P2 PRMT R109, R153, 0x5410, RZ ;  /* 0x00005410996da816 */ /* 0x000fe400000000ff */
[----:B------:R-:W-:Y:S01]  /*25430*/  PRMT R152, R165, 0x7610, R152 ;  /* 0x00007610a5987816 */ /* 0x000fe20000000098 */
[----:B------:R1:W4:Y:S01]  /*25440*/  LDL.S16 R153, [R1+0x84] ;  /* 0x0000840001997983 */ /* 0x0003220000100600 */
        /* <DEDUP_REMOVED lines=9> */
[----:B-1----:R1:W4:Y:S01]  /*254e0*/  LDL.S16 R165, [R1+0x7c] ;  /* 0x00007c0001a57983 */ /* 0x0023220000100600 */
[----:B------:R-:W-:Y:S02]  /*254f0*/  PRMT R148, R105, 0x5410, R0 ;  /* 0x0000541069947816 */ /* 0x000fe40000000000 */
[----:B------:R-:W-:Y:S02]  /*25500*/  @!P6 PRMT R105, R152, 0x5410, RZ ;  /* 0x000054109869e816 */ /* 0x000fe400000000ff */
[----:B------:R-:W-:Y:S01]  /*25510*/  @!P1 PRMT R0, R147, 0x5410, RZ ;  /* 0x0000541093009816 */ /* 0x000fe200000000ff */
[----:B------:R1:W4:Y:S01]  /*25520*/  LDL.S16 R152, [R1+0x80] ;  /* 0x0000800001987983 */ /* 0x0003220000100600 */
[C---:B------:R-:W-:Y:S02]  /*25530*/  ISETP.GE.U32.AND P6, PT, R192.reuse, R112, PT ;  /* 0x00000070c000720c */ /* 0x040fe40003fc6070 */
[----:B------:R-:W-:Y:S01]  /*25540*/  ISETP.GE.U32.AND P1, PT, R192, R108, PT ;  /* 0x0000006cc000720c */ /* 0x000fe20003f26070 */
[----:B------:R1:W4:Y:S01]  /*25550*/  LDL.S16 R147, [R1+0x78] ;  /* 0x0000780001937983 */ /* 0x0003220000100600 */
[----:B------:R-:W-:Y:S03]  /*25560*/  SHF.R.U32.HI R108, RZ, 0x10, R156 ;  /* 0x00000010ff6c7819 */ /* 0x000fe6000001169c */
[----:B------:R1:W-:Y:S01]  /*25570*/  ST.E.U16 desc[UR4][R120.64+0x40], R105 ;  /* 0x0000406978007985 */ /* 0x0003e2000c101504 */
[----:B------:R-:W-:Y:S02]  /*25580*/  LOP3.LUT R109, R108, 0xff, RZ, 0xc0, !PT ;  /* 0x000000ff6c6d7812 */ /* 0x000fe400078ec0ff */
[----:B------:R-:W-:Y:S01]  /*25590*/  PRMT R108, R214, 0x7610, R108 ;  /* 0x00007610d66c7816 */ /* 0x000fe2000000006c */
[----:B------:R2:W-:Y:S01]  /*255a0*/  ST.E.U16 desc[UR4][R120.64+0x42], R0 ;  /* 0x0000420078007985 */ /* 0x0005e2000c101504 */
[----:B-1----:R-:W-:Y:S01]  /*255b0*/  LOP3.LUT R105, R158, 0xffff, RZ, 0xc0, !PT ;  /* 0x0000ffff9e697812 */ /* 0x002fe200078ec0ff */
[----:B--2---:R-:W-:Y:S03]  /*255c0*/  @!P5 HADD2 R212, -R107.H0_H0, -RZ.H0_H0 ;  /* 0xa00000ff6bd4d230 */ /* 0x004fe60000000900 */
[----:B------:R-:W-:Y:S02]  /*255d0*/  SHF.R.U32.HI R105, RZ, 0x8, R105 ;  /* 0x00000008ff697819 */ /* 0x000fe40000011669 */
[----:B------:R-:W-:Y:S01]  /*255e0*/  PRMT R0, R210, 0x7632, R0 ;  /* 0x00007632d2007816 */ /* 0x000fe20000000000 */
[----:B---3--:R-:W-:Y:S01]  /*255f0*/  @!P0 HADD2 R154, -R106.H0_H0, -RZ.H0_H0 ;  /* 0xa00000ff6a9a8230 */ /* 0x008fe20000000900 */
[----:B------:R-:W-:Y:S01]  /*25600*/  PRMT R110, R212, 0x7610, R110 ;  /* 0x00007610d46e7816 */ /* 0x000fe2000000006e */
[----:B------:R-:W-:Y:S03]  /*25610*/  @!P5 STL.S16 [R1+0x8c], R212 ;  /* 0x00008cd40100d387 */ /* 0x000fe60000100600 */
[----:B------:R-:W-:Y:S01]  /*25620*/  PRMT R151, R154, 0x7610, R151 ;  /* 0x000076109a977816 */ /* 0x000fe20000000097 */
[----:B------:R1:W-:Y:S02]  /*25630*/  @!P0 STL.S16 [R1+0x88], R154 ;  /* 0x0000889a01008387 */ /* 0x0003e40000100600 */
[----:B-1----:R-:W-:Y:S02]  /*25640*/  PRMT R154, R107, 0x5410, R106 ;  /* 0x000054106b9a7816 */ /* 0x002fe4000000006a */
[----:B------:R-:W-:Y:S02]  /*25650*/  @!P5 PRMT R107, R110, 0x5410, RZ ;  /* 0x000054106e6bd816 */ /* 0x000fe400000000ff */
[----:B------:R-:W-:Y:S02]  /*25660*/  ISETP.GE.U32.AND P5, PT, R192, R109, PT ;  /* 0x0000006dc000720c */ /* 0x000fe40003fa6070 */
[----:B------:R-:W-:Y:S01]  /*25670*/  PRMT R109, R214, 0x7632, R109 ;  /* 0x00007632d66d7816 */ /* 0x000fe2000000006d */
[----:B------:R1:W-:Y:S01]  /*25680*/  ST.E.U16 desc[UR4][R122.64+0x3e], R107 ;  /* 0x00003e6b7a007985 */ /* 0x0003e2000c101504 */
[----:B------:R-:W-:Y:S02]  /*25690*/  @!P0 PRMT R106, R151, 0x5410, RZ ;  /* 0x00005410976a8816 */ /* 0x000fe400000000ff */
[----:B------:R-:W-:Y:S03]  /*256a0*/  SHF.R.U32.HI R110, RZ, 0x18, R156 ;  /* 0x00000018ff6e7819 */ /* 0x000fe6000001169c */
[----:B------:R2:W-:Y:S01]  /*256b0*/  ST.E.U16 desc[UR4][R122.64+0x40], R106 ;  /* 0x0000406a7a007985 */ /* 0x0005e2000c101504 */
[----:B------:R-:W-:Y:S02]  /*256c0*/  ISETP.GE.U32.AND P0, PT, R192, R110, PT ;  /* 0x0000006ec000720c */ /* 0x000fe40003f06070 */
[----:B------:R-:W-:Y:S02]  /*256d0*/  LOP3.LUT R110, R158, 0xff, RZ, 0xc0, !PT ;  /* 0x000000ff9e6e7812 */ /* 0x000fe400078ec0ff */
[C---:B-1----:R-:W-:Y:S02]  /*256e0*/  PRMT R107, R161.reuse, 0x7610, R107 ;  /* 0x00007610a16b7816 */ /* 0x042fe4000000006b */
[----:B--2---:R-:W-:Y:S01]  /*256f0*/  PRMT R106, R161, 0x7632, R106 ;  /* 0x00007632a16a7816 */ /* 0x004fe2000000006a */
[----:B----4-:R-:W-:Y:S05]  /*25700*/  @!P6 HADD2 R153, -R108.H0_H0, -RZ.H0_H0 ;  /* 0xa00000ff6c99e230 */ /* 0x010fea0000000900 */
[----:B------:R-:W-:Y:S01]  /*25710*/  PRMT R167, R153, 0x7610, R167 ;  /* 0x0000761099a77816 */ /* 0x000fe200000000a7 */
[----:B------:R1:W-:Y:S04]  /*25720*/  @!P6 STL.S16 [R1+0x84], R153 ;  /* 0x000084990100e387 */ /* 0x0003e80000100600 */
[----:B------:R3:W2:Y:S01]  /*25730*/  LDL.S16 R151, [R1+0x74] ;  /* 0x0000740001977983 */ /* 0x0006a20000100600 */
[----:B-1----:R-:W-:Y:S02]  /*25740*/  PRMT R153, R108, 0x5410, R109 ;  /* 0x000054106c997816 */ /* 0x002fe4000000006d */
[----:B------:R-:W-:Y:S01]  /*25750*/  @!P6 PRMT R108, R167, 0x5410, RZ ;  /* 0x00005410a76ce816 */ /* 0x000fe200000000ff */
[----:B------:R-:W-:Y:S01]  /*25760*/  IMAD.WIDE.U32 R166, R166, -0x2daee0ad, RZ ;  /* 0xd2511f53a6a67825 */ /* 0x000fe200078e00ff */
[----:B------:R-:W-:Y:S02]  /*25770*/  ISETP.GE.U32.AND P6, PT, R192, R110, PT ;  /* 0x0000006ec000720c */ /* 0x000fe40003fc6070 */
[----:B------:R-:W-:Y:S01]  /*25780*/  LOP3.LUT R110, R105, 0xffff, RZ, 0xc0, !PT ;  /* 0x0000ffff696e7812 */ /* 0x000fe200078ec0ff */
[----:B------:R-:W-:Y:S01]  /*25790*/  @!P3 HADD2 R152, -R109.H0_H0, -RZ.H0_H0 ;  /* 0xa00000ff6d98b230 */ /* 0x000fe20000000900 */
[----:B------:R-:W-:Y:S01]  /*257a0*/  PRMT R105, R210, 0x7610, R105 ;  /* 0x00007610d2697816 */ /* 0x000fe20000000069 */
[----:B------:R1:W-:Y:S01]  /*257b0*/  ST.E.U16 desc[UR4][R118.64+0x40], R108 ;  /* 0x0000406c76007985 */ /* 0x0003e2000c101504 */
[----:B------:R-:W-:Y:S02]  /*257c0*/  @!P1 HADD2 R147, -R0.H0_H0, -RZ.H0_H0 ;  /* 0xa00000ff00939230 */ /* 0x000fe40000000900 */
[----:B------:R-:W-:Y:S01]  /*257d0*/  PRMT R149, R152, 0x7610, R149 ;  /* 0x0000761098957816 */ /* 0x000fe20000000095 */
[----:B------:R4:W-:Y:S01]  /*257e0*/  @!P3 STL.S16 [R1+0x80], R152 ;  /* 0x000080980100b387 */ /* 0x0009e20000100600 */
[----:B------:R-:W-:Y:S02]  /*257f0*/  @!P2 HADD2 R165, -R105.H0_H0, -RZ.H0_H0 ;  /* 0xa00000ff69a5a230 */ /* 0x000fe40000000900 */
[----:B------:R-:W-:Y:S02]  /*25800*/  @!P3 PRMT R109, R149, 0x5410, RZ ;  /* 0x00005410956db816 */ /* 0x000fe400000000ff */
[----:B------:R-:W-:Y:S01]  /*25810*/  PRMT R111, R147, 0x7610, R111 ;  /* 0x00007610936f7816 */ /* 0x000fe2000000006f */
[----:B------:R3:W3:Y:S01]  /*25820*/  LDL.S16 R149, [R1+0x6c] ;  /* 0x00006c0001957983 */ /* 0x0006e20000100600 */
[----:B------:R-:W-:Y:S02]  /*25830*/  PRMT R112, R165, 0x7610, R112 ;  /* 0x00007610a5707816 */ /* 0x000fe40000000070 */
[----:B------:R-:W-:Y:S01]  /*25840*/  ISETP.GE.U32.AND P3, PT, R192, R110, PT ;  /* 0x0000006ec000720c */ /* 0x000fe20003f66070 */
[----:B------:R4:W-:Y:S01]  /*25850*/  ST.E.U16 desc[UR4][R118.64+0x42], R109 ;  /* 0x0000426d76007985 */ /* 0x0009e2000c101504 */
[----:B------:R-:W-:Y:S04]  /*25860*/  SHF.R.U32.HI R110, RZ, 0x10, R158 ;  /* 0x00000010ff6e7819 */ /* 0x000fe8000001169e */
[----:B------:R-:W-:Y:S02]  /*25870*/  LOP3.LUT R110, R110, 0xff, RZ, 0xc0, !PT ;  /* 0x000000ff6e6e7812 */ /* 0x000fe400078ec0ff */
[----:B-1----:R-:W-:Y:S01]  /*25880*/  LOP3.LUT R108, R167, R246, R186, 0x96, !PT ;  /* 0x000000f6a76c7212 */ /* 0x002fe200078e96ba */
[----:B----4-:R1:W4:Y:S04]  /*25890*/  LDL.S16 R152, [R1+0x70] ;  /* 0x0000700001987983 */ /* 0x0103280000100600 */
[----:B------:R1:W-:Y:S04]  /*258a0*/  @!P2 STL.S16 [R1+0x7c], R165 ;  /* 0x00007ca50100a387 */ /* 0x0003e80000100600 */
[----:B------:R1:W-:Y:S01]  /*258b0*/  @!P1 STL.S16 [R1+0x78], R147 ;  /* 0x0000789301009387 */ /* 0x0003e20000100600 */
[----:B------:R-:W-:Y:S01]  /*258c0*/  LOP3.LUT R109, R108, 0xff, RZ, 0xc0, !PT ;  /* 0x000000ff6c6d7812 */ /* 0x000fe200078ec0ff */
[----:B-1----:R-:W-:Y:S01]  /*258d0*/  IMAD.WIDE.U32 R164, R164, -0x2daee0ad, RZ ;  /* 0xd2511f53a4a47825 */ /* 0x002fe200078e00ff */
[----:B------:R-:W-:Y:S02]  /*258e0*/  PRMT R147, R105, 0x5410, R0 ;  /* 0x0000541069937816 */ /* 0x000fe40000000000 */
[----:B------:R-:W-:Y:S02]  /*258f0*/  @!P2 PRMT R105, R112, 0x5410, RZ ;  /* 0x000054107069a816 */ /* 0x000fe400000000ff */
[----:B------:R-:W-:Y:S01]  /*25900*/  @!P1 PRMT R0, R111, 0x5410, RZ ;  /* 0x000054106f009816 */ /* 0x000fe200000000ff */
[----:B------:R1:W4:Y:S01]  /*25910*/  LDL.S16 R112, [R1+0x68] ;  /* 0x0000680001707983 */ /* 0x0003220000100600 */
[C---:B------:R-:W-:Y:S02]  /*25920*/  ISETP.GE.U32.AND P2, PT, R192.reuse, R110, PT ;  /* 0x0000006ec000720c */ /* 0x040fe40003f46070 */
[----:B------:R-:W-:Y:S01]  /*25930*/  SHF.R.U32.HI R110, RZ, 0x18, R158 ;  /* 0x00000018ff6e7819 */ /* 0x000fe2000001169e */
[----:B------:R1:W4:Y:S03]  /*25940*/  LDL.S16 R111, [R1+0x60] ;  /* 0x00006000016f7983 */ /* 0x0003260000100600 */
[----:B------:R-:W-:Y:S01]  /*25950*/  ISETP.GE.U32.AND P1, PT, R192, R110, PT ;  /* 0x0000006ec000720c */ /* 0x000fe20003f26070 */
[----:B------:R1:W-:Y:S04]  /*25960*/  ST.E.U16 desc[UR4][R194.64+0x52], R0 ;  /* 0x00005200c2007985 */ /* 0x0003e8000c101504 */
[----:B------:R1:W-:Y:S02]  /*25970*/  ST.E.U16 desc[UR4][R194.64+0x50], R105 ;  /* 0x00005069c2007985 */ /* 0x0003e4000c101504 */
[----:B-1----:R-:W-:Y:S02]  /*25980*/  PRMT R0, R104, 0x7632, R0 ;  /* 0x0000763268007816 */ /* 0x002fe40000000000 */
[----:B------:R-:W-:Y:S04]  /*25990*/  LOP3.LUT R105, R108, 0xffff, RZ, 0xc0, !PT ;  /* 0x0000ffff6c697812 */ /* 0x000fe800078ec0ff */
[----:B------:R-:W-:Y:S04]  /*259a0*/  SHF.R.U32.HI R105, RZ, 0x8, R105 ;  /* 0x00000008ff697819 */ /* 0x000fe80000011669 */
[----:B------:R-:W-:Y:S01]  /*259b0*/  LOP3.LUT R105, R105, 0xffff, RZ, 0xc0, !PT ;  /* 0x0000ffff69697812 */ /* 0x000fe200078ec0ff */
[----:B--2---:R-:W-:Y:S05]  /*259c0*/  @!P5 HADD2 R151, -R107.H0_H0, -RZ.H0_H0 ;  /* 0xa00000ff6b97d230 */ /* 0x004fea0000000900 */
[----:B------:R-:W-:Y:S01]  /*259d0*/  PRMT R110, R151, 0x7610, R110 ;  /* 0x00007610976e7816 */ /* 0x000fe2000000006e */
[----:B------:R1:W-:Y:S02]  /*259e0*/  @!P5 STL.S16 [R1+0x74], R151 ;  /* 0x000074970100d387 */ /* 0x0003e40000100600 */
[----:B-1----:R-:W-:Y:S02]  /*259f0*/  PRMT R151, R107, 0x5410, R106 ;  /* 0x000054106b977816 */ /* 0x002fe4000000006a */
[----:B------:R-:W-:Y:S02]  /*25a00*/  @!P5 PRMT R107, R110, 0x5410, RZ ;  /* 0x000054106e6bd816 */ /* 0x000fe400000000ff */
[----:B------:R-:W-:Y:S01]  /*25a10*/  ISETP.GE.U32.AND P5, PT, R192, R109, PT ;  /* 0x0000006dc000720c */ /* 0x000fe20003fa6070 */
[----:B------:R1:W2:Y:S01]  /*25a20*/  LDL.S16 R110, [R1+0x58] ;  /* 0x00005800016e7983 */ /* 0x0002a20000100600 */
[----:B---3--:R-:W-:Y:S03]  /*25a30*/  @!P6 HADD2 R149, -R104.H0_H0, -RZ.H0_H0 ;  /* 0xa00000ff6895e230 */ /* 0x008fe60000000900 */
[----:B------:R-:W-:Y:S02]  /*25a40*/  ST.E.U16 desc[UR4][R120.64+0x50], R107 ;  /* 0x0000506b78007985 */ /* 0x000fe4000c101504 */
[----:B------:R-:W-:Y:S01]  /*25a50*/  PRMT R109, R149, 0x7610, R109 ;  /* 0x00007610956d7816 */ /* 0x000fe2000000006d */
[----:B----4-:R-:W-:Y:S05]  /*25a60*/  @!P0 HADD2 R152, -R106.H0_H0, -RZ.H0_H0 ;  /* 0xa00000ff6a988230 */ /* 0x010fea0000000900 */
[----:B------:R-:W-:Y:S01]  /*25a70*/  PRMT R117, R152, 0x7610, R117 ;  /* 0x0000761098757816 */ /* 0x000fe20000000075 */
[----:B------:R3:W-:Y:S03]  /*25a80*/  @!P0 STL.S16 [R1+0x70], R152 ;  /* 0x0000709801008387 */ /* 0x0007e60000100600 */
[----:B------:R-:W-:Y:S01]  /*25a90*/  @!P0 PRMT R106, R117, 0x5410, RZ ;  /* 0x00005410756a8816 */ /* 0x000fe200000000ff */
[----:B------:R-:W-:Y:S01]  /*25aa0*/  @!P6 STL.S16 [R1+0x6c], R149 ;  /* 0x00006c950100e387 */ /* 0x000fe20000100600 */
[----:B------:R-:W-:Y:S02]  /*25ab0*/  ISETP.GE.U32.AND P0, PT, R192, R105, PT ;  /* 0x00000069c000720c */ /* 0x000fe40003f06070 */
[--C-:B------:R-:W-:Y:S01]  /*25ac0*/  SHF.R.U32.HI R105, RZ, 0x18, R108.reuse ;  /* 0x00000018ff697819 */ /* 0x100fe2000001166c */
[----:B------:R1:W4:Y:S01]  /*25ad0*/  LDL.S16 R211, [R1+0x64] ;  /* 0x0000640001d37983 */ /* 0x0003220000100600 */
[----:B------:R-:W-:Y:S03]  /*25ae0*/  SHF.R.U32.HI R108, RZ, 0x10, R108 ;  /* 0x00000010ff6c7819 */ /* 0x000fe6000001166c */
[----:B------:R1:W-:Y:S01]  /*25af0*/  ST.E.U16 desc[UR4][R120.64+0x52], R106 ;  /* 0x0000526a78007985 */ /* 0x0003e2000c101504 */
[----:B------:R-:W-:Y:S02]  /*25b00*/  LOP3.LUT R108, R108, 0xff, RZ, 0xc0, !PT ;  /* 0x000000ff6c6c7812 */ /* 0x000fe400078ec0ff */
[----:B---3--:R-:W-:Y:S02]  /*25b10*/  PRMT R152, R104, 0x5410, R0 ;  /* 0x0000541068987816 */ /* 0x008fe40000000000 */
[----:B------:R-:W-:Y:S02]  /*25b20*/  @!P6 PRMT R104, R109, 0x5410, RZ ;  /* 0x000054106d68e816 */ /* 0x000fe400000000ff */
[----:B------:R-:W-:Y:S02]  /*25b30*/  ISETP.GE.U32.AND P6, PT, R192, R105, PT ;  /* 0x00000069c000720c */ /* 0x000fe40003fc6070 */
[----:B------:R-:W-:Y:S01]  /*25b40*/  PRMT R105, R213, 0x7610, R105 ;  /* 0x00007610d5697816 */ /* 0x000fe20000000069 */
[----:B------:R-:W-:Y:S01]  /*25b50*/  @!P3 HADD2 R112, -R0.H0_H0, -RZ.H0_H0 ;  /* 0xa00000ff0070b230 */ /* 0x000fe20000000900 */
[-C--:B------:R-:W-:Y:S01]  /*25b60*/  LOP3.LUT R109, R131, R245.reuse, R168, 0x96, !PT ;  /* 0x000000f5836d7212 */ /* 0x080fe200078e96a8 */
[----:B------:R3:W-:Y:S02]  /*25b70*/  ST.E.U16 desc[UR4][R122.64+0x4e], R104 ;  /* 0x00004e687a007985 */ /* 0x0007e4000c101504 */
[----:B------:R-:W-:Y:S01]  /*25b80*/  @!P2 HADD2 R111, -R105.H0_H0, -RZ.H0_H0 ;  /* 0xa00000ff696fa230 */ /* 0x000fe20000000900 */
[----:B------:R-:W-:Y:S01]  /*25b90*/  PRMT R107, R112, 0x7610, R107 ;  /* 0x00007610706b7816 */ /* 0x000fe2000000006b */
[----:B------:R3:W-:Y:S01]  /*25ba0*/  @!P3 STL.S16 [R1+0x68], R112 ;  /* 0x000068700100b387 */ /* 0x0007e20000100600 */
[----:B-1----:R-:W-:Y:S02]  /*25bb0*/  PRMT R106, R213, 0x7632, R106 ;  /* 0x00007632d56a7816 */ /* 0x002fe4000000006a */
[----:B------:R-:W-:Y:S01]  /*25bc0*/  @!P3 PRMT R0, R107, 0x5410, RZ ;  /* 0x000054106b00b816 */ /* 0x000fe200000000ff */
[----:B------:R1:W4:Y:S01]  /*25bd0*/  LDL.S16 R117, [R1+0x5c] ;  /* 0x00005c0001757983 */ /* 0x0003220000100600 */
[----:B------:R-:W-:Y:S02]  /*25be0*/  ISETP.GE.U32.AND P3, PT, R192, R108, PT ;  /* 0x0000006cc000720c */ /* 0x000fe40003f66070 */
[----:B------:R-:W-:Y:S01]  /*25bf0*/  PRMT R108, R111, 0x7610, R108 ;  /* 0x000076106f6c7816 */ /* 0x000fe2000000006c */
[----:B------:R1:W-:Y:S01]  /*25c00*/  @!P2 STL.S16 [R1+0x60], R111 ;  /* 0x0000606f0100a387 */ /* 0x0003e20000100600 */
[----:B------:R-:W-:Y:S02]  /*25c10*/  PRMT R149, R105, 0x5410, R106 ;  /* 0x0000541069957816 */ /* 0x000fe4000000006a */
[----:B------:R-:W-:Y:S01]  /*25c20*/  @!P2 PRMT R105, R108, 0x5410, RZ ;  /* 0x000054106c69a816 */ /* 0x000fe200000000ff */
[----:B------:R1:W-:Y:S01]  /*25c30*/  ST.E.U16 desc[UR4][R122.64+0x50], R0 ;  /* 0x000050007a007985 */ /* 0x0003e2000c101504 */
[----:B------:R-:W-:Y:S02]  /*25c40*/  LOP3.LUT R107, R165, R246, R184, 0x96, !PT ;  /* 0x000000f6a56b7212 */ /* 0x000fe400078e96b8 */
[----:B------:R-:W-:Y:S01]  /*25c50*/  LOP3.LUT R108, R135, R245, R160, 0x96, !PT ;  /* 0x000000f5876c7212 */ /* 0x000fe200078e96a0 */
[----:B------:R2:W4:Y:S04]  /*25c60*/  LDL.S16 R212, [R1+0x50] ;  /* 0x0000500001d47983 */ /* 0x0005280000100600 */
[----:B------:R1:W-:Y:S01]  /*25c70*/  ST.E.U16 desc[UR4][R118.64+0x50], R105 ;  /* 0x0000506976007985 */ /* 0x0003e2000c101504 */
[C---:B---3--:R-:W-:Y:S03]  /*25c80*/  LOP3.LUT R104, R107.reuse, 0xff, RZ, 0xc0, !PT ;  /* 0x000000ff6b687812 */ /* 0x048fe600078ec0ff */
[----:B------:R3:W3:Y:S01]  /*25c90*/  LDL.S16 R210, [R1+0x54] ;  /* 0x0000540001d27983 */ /* 0x0006e20000100600 */
[----:B------:R-:W-:Y:S02]  /*25ca0*/  SHF.R.U32.HI R112, RZ, 0x10, R130 ;  /* 0x00000010ff707819 */ /* 0x000fe40000011682 */
[----:B------:R-:W-:Y:S02]  /*25cb0*/  ISETP.GE.U32.AND P2, PT, R192, R104, PT ;  /* 0x00000068c000720c */ /* 0x000fe40003f46070 */
[----:B------:R-:W-:Y:S02]  /*25cc0*/  PRMT R104, R162, 0x7632, R104 ;  /* 0x00007632a2687816 */ /* 0x000fe40000000068 */
[----:B-1----:R-:W-:Y:S02]  /*25cd0*/  LOP3.LUT R111, R130, 0xff, RZ, 0xc0, !PT ;  /* 0x000000ff826f7812 */ /* 0x002fe400078ec0ff */
[----:B------:R-:W-:Y:S04]  /*25ce0*/  LOP3.LUT R0, R107, 0xffff, RZ, 0xc0, !PT ;  /* 0x0000ffff6b007812 */ /* 0x000fe800078ec0ff */
[--C-:B------:R-:W-:Y:S02]  /*25cf0*/  SHF.R.U32.HI R105, RZ, 0x8, R0.reuse ;  /* 0x00000008ff697819 */ /* 0x100fe40000011600 */
[----:B------:R-:W-:Y:S02]  /*25d00*/  PRMT R0, R162, 0x7610, R0 ;  /* 0x00007610a2007816 */ /* 0x000fe40000000000 */
[----:B------:R-:W-:Y:S02]  /*25d10*/  LOP3.LUT R105, R105, 0xffff, RZ, 0xc0, !PT ;  /* 0x0000ffff69697812 */ /* 0x000fe400078ec0ff */
[----:B------:R-:W-:Y:S01]  /*25d20*/  PRMT R162, R0, 0x5410, R104 ;  /* 0x0000541000a27816 */ /* 0x000fe20000000068 */
[----:B--2---:R-:W-:Y:S05]  /*25d30*/  @!P1 HADD2 R110, -R106.H0_H0, -RZ.H0_H0 ;  /* 0xa00000ff6a6e9230 */ /* 0x004fea0000000900 */
[----:B------:R1:W-:Y:S01]  /*25d40*/  @!P1 STL.S16 [R1+0x58], R110 ;  /* 0x0000586e01009387 */ /* 0x0003e20000100600 */
[----:B------:R-:W-:Y:S04]  /*25d50*/  PRMT R169, R110, 0x7610, R169 ;  /* 0x000076106ea97816 */ /* 0x000fe800000000a9 */
[----:B------:R-:W-:Y:S02]  /*25d60*/  @!P1 PRMT R106, R169, 0x5410, RZ ;  /* 0x00005410a96a9816 */ /* 0x000fe400000000ff */
[----:B------:R-:W-:Y:S02]  /*25d70*/  ISETP.GE.U32.AND P1, PT, R192, R105, PT ;  /* 0x00000069c000720c */ /* 0x000fe40003f26070 */
[--C-:B------:R-:W-:Y:S01]  /*25d80*/  SHF.R.U32.HI R105, RZ, 0x18, R107.reuse ;  /* 0x00000018ff697819 */ /* 0x100fe2000001166b */
[----:B------:R2:W-:Y:S01]  /*25d90*/  ST.E.U16 desc[UR4][R118.64+0x52], R106 ;  /* 0x0000526a76007985 */ /* 0x0005e2000c101504 */
[----:B------:R-:W-:Y:S04]  /*25da0*/  SHF.R.U32.HI R107, RZ, 0x10, R107 ;  /* 0x00000010ff6b7819 */ /* 0x000fe8000001166b */
[----:B------:R-:W-:Y:S02]  /*25db0*/  LOP3.LUT R107, R107, 0xff, RZ, 0xc0, !PT ;  /* 0x000000ff6b6b7812 */ /* 0x000fe400078ec0ff */
[----:B-1----:R-:W-:Y:S02]  /*25dc0*/  LOP3.LUT R110, R130, 0xffff, RZ, 0xc0, !PT ;  /* 0x0000ffff826e7812 */ /* 0x002fe400078ec0ff */
[----:B------:R-:W-:Y:S01]  /*25dd0*/  SHF.R.U32.HI R130, RZ, 0x18, R130 ;  /* 0x00000018ff827819 */ /* 0x000fe20000011682 */
[----:B----4-:R-:W-:Y:S05]  /*25de0*/  @!P5 HADD2 R211, -R0.H0_H0, -RZ.H0_H0 ;  /* 0xa00000ff00d3d230 */ /* 0x010fea0000000900 */
[----:B------:R1:W-:Y:S01]  /*25df0*/  @!P5 STL.S16 [R1+0x64], R211 ;  /* 0x000064d30100d387 */ /* 0x0003e20000100600 */
[----:B------:R-:W-:Y:S02]  /*25e00*/  PRMT R160, R211, 0x7610, R160 ;  /* 0x00007610d3a07816 */ /* 0x000fe400000000a0 */
[----:B--2---:R-:W-:Y:S01]  /*25e10*/  LOP3.LUT R106, R166, 0xff, RZ, 0xc0, !PT ;  /* 0x000000ffa66a7812 */ /* 0x004fe200078ec0ff */
[----:B------:R4:W2:Y:S01]  /*25e20*/  LDL.S16 R169, [R1+0x4c] ;  /* 0x00004c0001a97983 */ /* 0x0008a20000100600 */
[----:B------:R-:W-:Y:S02]  /*25e30*/  @!P5 PRMT R0, R160, 0x5410, RZ ;  /* 0x00005410a000d816 */ /* 0x000fe400000000ff */
[C---:B------:R-:W-:Y:S01]  /*25e40*/  ISETP.GE.U32.AND P5, PT, R192.reuse, R105, PT ;  /* 0x00000069c000720c */ /* 0x040fe20003fa6070 */
[----:B------:R4:W4:Y:S01]  /*25e50*/  LDL.S16 R160, [R1+0x48] ;  /* 0x0000480001a07983 */ /* 0x0009220000100600 */
[----:B------:R-:W-:Y:S03]  /*25e60*/  SHF.R.U32.HI R105, RZ, 0x8, R110 ;  /* 0x00000008ff697819 */ /* 0x000fe6000001166e */
[----:B------:R1:W-:Y:S01]  /*25e70*/  ST.E.U16 desc[UR4][R194.64+0x60], R0 ;  /* 0x00006000c2007985 */ /* 0x0003e2000c101504 */
[----:B------:R-:W-:Y:S05]  /*25e80*/  @!P0 HADD2 R117, -R104.H0_H0, -RZ.H0_H0 ;  /* 0xa00000ff68758230 */ /* 0x000fea0000000900 */
[----:B------:R3:W-:Y:S01]  /*25e90*/  @!P0 STL.S16 [R1+0x5c], R117 ;  /* 0x00005c7501008387 */ /* 0x0007e20000100600 */
[----:B------:R-:W-:Y:S03]  /*25ea0*/  PRMT R161, R117, 0x7610, R161 ;  /* 0x0000761075a17816 */ /* 0x000fe600000000a1 */
[----:B-1----:R1:W4:Y:S01]  /*25eb0*/  LDL.S16 R211, [R1+0x44] ;  /* 0x0000440001d37983 */ /* 0x0023220000100600 */
[----:B------:R-:W-:Y:S02]  /*25ec0*/  PRMT R0, R163, 0x7610, R0 ;  /* 0x00007610a3007816 */ /* 0x000fe40000000000 */
[----:B------:R-:W-:Y:S02]  /*25ed0*/  @!P0 PRMT R104, R161, 0x5410, RZ ;  /* 0x00005410a1688816 */ /* 0x000fe400000000ff */
[----:B------:R-:W-:Y:S01]  /*25ee0*/  ISETP.GE.U32.AND P0, PT, R192, R106, PT ;  /* 0x0000006ac000720c */ /* 0x000fe20003f06070 */
[----:B------:R-:W-:Y:S01]  /*25ef0*/  @!P3 HADD2 R212, -R0.H0_H0, -RZ.H0_H0 ;  /* 0xa00000ff00d4b230 */ /* 0x000fe20000000900 */
[----:B------:R-:W-:Y:S01]  /*25f00*/  LOP3.LUT R106, R166, 0xffff, RZ, 0xc0, !PT ;  /* 0x0000ffffa66a7812 */ /* 0x000fe200078ec0ff */
[----:B------:R1:W-:Y:S03]  /*25f10*/  ST.E.U16 desc[UR4][R194.64+0x62], R104 ;  /* 0x00006268c2007985 */ /* 0x0003e6000c101504 */
[----:B------:R-:W-:Y:S01]  /*25f20*/  SHF.R.U32.HI R106, RZ, 0x8, R106 ;  /* 0x00000008ff6a7819 */ /* 0x000fe2000001166a */
[----:B------:R-:W-:Y:S03]  /*25f30*/  @!P3 STL.S16 [R1+0x50], R212 ;  /* 0x000050d40100b387 */ /* 0x000fe60000100600 */
[----:B------:R-:W-:Y:S02]  /*25f40*/  LOP3.LUT R106, R106, 0xffff, RZ, 0xc0, !PT ;  /* 0x0000ffff6a6a7812 */ /* 0x000fe400078ec0ff */
[--C-:B---3--:R-:W-:Y:S02]  /*25f50*/  PRMT R117, R111, 0x5410, R105.reuse ;  /* 0x000054106f757816 */ /* 0x108fe40000000069 */
[----:B------:R-:W-:Y:S02]  /*25f60*/  PRMT R105, R163, 0x7632, R105 ;  /* 0x00007632a3697816 */ /* 0x000fe40000000069 */
[----:B------:R-:W-:Y:S02]  /*25f70*/  PRMT R111, R212, 0x7610, R111 ;  /* 0x00007610d46f7816 */ /* 0x000fe4000000006f */
[----:B------:R-:W-:Y:S01]  /*25f80*/  PRMT R161, R0, 0x5410, R105 ;  /* 0x0000541000a17816 */ /* 0x000fe20000000069 */
[----:B------:R-:W-:Y:S01]  /*25f90*/  @!P6 HADD2 R210, -R105.H0_H0, -RZ.H0_H0 ;  /* 0xa00000ff69d2e230 */ /* 0x000fe20000000900 */
[----:B------:R-:W-:Y:S02]  /*25fa0*/  @!P3 PRMT R0, R111, 0x5410, RZ ;  /* 0x000054106f00b816 */ /* 0x000fe400000000ff */
[----:B------:R-:W-:Y:S02]  /*25fb0*/  ISETP.GE.U32.AND P3, PT, R192, R107, PT ;  /* 0x0000006bc000720c */ /* 0x000fe40003f66070 */
[----:B------:R3:W-:Y:S01]  /*25fc0*/  @!P6 STL.S16 [R1+0x54], R210 ;  /* 0x000054d20100e387 */ /* 0x0007e20000100600 */
[----:B------:R-:W-:Y:S02]  /*25fd0*/  PRMT R110, R210, 0x7610, R110 ;  /* 0x00007610d26e7816 */ /* 0x000fe4000000006e */
[----:B-1----:R-:W-:Y:S01]  /*25fe0*/  SHF.R.U32.HI R104, RZ, 0x10, R166 ;  /* 0x00000010ff687819 */ /* 0x002fe200000116a6 */
[----:B------:R1:W-:Y:S01]  /*25ff0*/  ST.E.U16 desc[UR4][R120.64+0x60], R0 ;  /* 0x0000600078007985 */ /* 0x0003e2000c101504 */
[----:B------:R-:W-:Y:S02]  /*26000*/  @!P6 PRMT R105, R110, 0x5410, RZ ;  /* 0x000054106e69e816 */ /* 0x000fe400000000ff */
[----:B------:R-:W-:Y:S01]  /*26010*/  ISETP.GE.U32.AND P6, PT, R192, R106, PT ;  /* 0x0000006ac000720c */ /* 0x000fe20003fc6070 */
[----:B------:R1:W4:Y:S01]  /*26020*/  LDL.S16 R163, [R1+0x3c] ;  /* 0x00003c0001a37983 */ /* 0x0003220000100600 */
[----:B------:R-:W-:Y:S03]  /*26030*/  PRMT R107, R137, 0x7632, R107 ;  /* 0x00007632896b7816 */ /* 0x000fe6000000006b */
[----:B------:R1:W-:Y:S04]  /*26040*/  ST.E.U16 desc[UR4][R120.64+0x62], R105 ;  /* 0x0000626978007985 */ /* 0x0003e8000c101504 */
[----:B---3--:R3:W3:Y:S01]  /*26050*/  LDL.S16 R210, [R1+0x40] ;  /* 0x0000400001d27983 */ /* 0x0086e20000100600 */
[----:B-1----:R-:W-:Y:S02]  /*26060*/  PRMT R0, R3, 0x7632, R0 ;  /* 0x0000763203007816 */ /* 0x002fe40000000000 */
[----:B------:R-:W-:Y:S02]  /*26070*/  LOP3.LUT R105, R104, 0xff, RZ, 0xc0, !PT ;  /* 0x000000ff68697812 */ /* 0x000fe400078ec0ff */
[----:B------:R-:W-:Y:S01]  /*26080*/  PRMT R104, R170, 0x7610, R104 ;  /* 0x00007610aa687816 */ /* 0x000fe20000000068 */
[----:B--2---:R-:W-:Y:S02]  /*26090*/  @!P2 HADD2 R169, -R3.H0_H0, -RZ.H0_H0 ;  /* 0xa00000ff03a9a230 */ /* 0x004fe40000000900 */
[----:B----4-:R-:W-:Y:S03]  /*260a0*/  @!P1 HADD2 R160, -R0.H0_H0, -RZ.H0_H0 ;  /* 0xa00000ff00a09230 */ /* 0x010fe60000000900 */
[----:B------:R1:W-:Y:S01]  /*260b0*/  @!P2 STL.S16 [R1+0x4c], R169 ;  /* 0x00004ca90100a387 */ /* 0x0003e20000100600 */
[----:B------:R-:W-:Y:S03]  /*260c0*/  PRMT R106, R169, 0x7610, R106 ;  /* 0x00007610a96a7816 */ /* 0x000fe6000000006a */
[----:B------:R2:W-:Y:S01]  /*260d0*/  @!P1 STL.S16 [R1+0x48], R160 ;  /* 0x000048a001009387 */ /* 0x0005e20000100600 */
[----:B------:R-:W-:Y:S03]  /*260e0*/  PRMT R168, R160, 0x7610, R168 ;  /* 0x00007610a0a87816 */ /* 0x000fe600000000a8 */
[----:B------:R4:W4:Y:S04]  /*260f0*/  LDL.S16 R111, [R1+0x34] ;  /* 0x00003400016f7983 */ /* 0x0009280000100600 */
[----:B------:R3:W4:Y:S01]  /*26100*/  LDL.S16 R110, [R1+0x30] ;  /* 0x00003000016e7983 */ /* 0x0007220000100600 */
[----:B-1----:R-:W-:Y:S02]  /*26110*/  PRMT R169, R3, 0x5410, R0 ;  /* 0x0000541003a97816 */ /* 0x002fe40000000000 */
[----:B------:R-:W-:Y:S01]  /*26120*/  @!P2 PRMT R3, R106, 0x5410, RZ ;  /* 0x000054106a03a816 */ /* 0x000fe200000000ff */
[----:B--2---:R1:W2:Y:S01]  /*26130*/  LDL.S16 R160, [R1+0x38] ;  /* 0x0000380001a07983 */ /* 0x0042a20000100600 */
[----:B------:R-:W-:Y:S01]  /*26140*/  @!P1 PRMT R0, R168, 0x5410, RZ ;  /* 0x00005410a8009816 */ /* 0x000fe200000000ff */
[----:B------:R-:W-:Y:S01]  /*26150*/  @!P3 HADD2 R211, -R104.H0_H0, -RZ.H0_H0 ;  /* 0xa00000ff68d3b230 */ /* 0x000fe20000000900 */
[----:B------:R-:W-:Y:S01]  /*26160*/  ISETP.GE.U32.AND P2, PT, R192, R105, PT ;  /* 0x00000069c000720c */ /* 0x000fe20003f46070 */
[----:B------:R1:W-:Y:S01]  /*26170*/  ST.E.U16 desc[UR4][R122.64+0x5e], R3 ;  /* 0x00005e037a007985 */ /* 0x0003e2000c101504 */
[----:B------:R-:W-:Y:S02]  /*26180*/  PRMT R105, R170, 0x7632, R105 ;  /* 0x00007632aa697816 */ /* 0x000fe40000000069 */
[----:B------:R-:W-:Y:S01]  /*26190*/  PRMT R170, R211, 0x7610, R170 ;  /* 0x00007610d3aa7816 */ /* 0x000fe200000000aa */
[----:B------:R1:W-:Y:S01]  /*261a0*/  ST.E.U16 desc[UR4][R122.64+0x60], R0 ;  /* 0x000060007a007985 */ /* 0x0003e2000c101504 */
[----:B------:R-:W-:Y:S02]  /*261b0*/  PRMT R168, R104, 0x5410, R105 ;  /* 0x0000541068a87816 */ /* 0x000fe40000000069 */
[----:B------:R-:W-:Y:S01]  /*261c0*/  @!P3 PRMT R104, R170, 0x5410, RZ ;  /* 0x00005410aa68b816 */ /* 0x000fe200000000ff */
[----:B------:R-:W-:Y:S01]  /*261d0*/  @!P3 STL.S16 [R1+0x44], R211 ;  /* 0x000044d30100b387 */ /* 0x000fe20000100600 */
[----:B------:R-:W-:Y:S03]  /*261e0*/  SHF.R.U32.HI R106, RZ, 0x18, R166 ;  /* 0x00000018ff6a7819 */ /* 0x000fe600000116a6 */
[----:B------:R3:W-:Y:S01]  /*261f0*/  ST.E.U16 desc[UR4][R118.64+0x60], R104 ;  /* 0x0000606876007985 */ /* 0x0007e2000c101504 */
[----:B------:R-:W-:Y:S02]  /*26200*/  ISETP.GE.U32.AND P1, PT, R192, R106, PT ;  /* 0x0000006ac000720c */ /* 0x000fe40003f26070 */
[----:B------:R-:W-:Y:S04]  /*26210*/  LOP3.LUT R106, R112, 0xff, RZ, 0xc0, !PT ;  /* 0x000000ff706a7812 */ /* 0x000fe800078ec0ff */
[----:B------:R-:W-:Y:S02]  /*26220*/  PRMT R130, R106, 0x5410, R130 ;  /* 0x000054106a827816 */ /* 0x000fe40000000082 */
[C---:B------:R-:W-:Y:S02]  /*26230*/  PRMT R106, R129.reuse, 0x7632, R106 ;  /* 0x00007632816a7816 */ /* 0x040fe4000000006a */
[----:B-1----:R-:W-:Y:S02]  /*26240*/  LOP3.LUT R3, R164, 0xff, RZ, 0xc0, !PT ;  /* 0x000000ffa4037812 */ /* 0x002fe400078ec0ff */
[----:B------:R-:W-:Y:S02]  /*26250*/  PRMT R0, R129, 0x7610, R0 ;  /* 0x0000761081007816 */ /* 0x000fe40000000000 */
[----:B------:R-:W-:Y:S02]  /*26260*/  ISETP.GE.U32.AND P3, PT, R192, R3, PT ;  /* 0x00000003c000720c */ /* 0x000fe40003f66070 */
[----:B------:R-:W-:Y:S01]  /*26270*/  LOP3.LUT R3, R164, 0xffff, RZ, 0xc0, !PT ;  /* 0x0000ffffa4037812 */ /* 0x000fe200078ec0ff */
[----:B------:R-:W-:Y:S03]  /*26280*/  @!P0 HADD2 R163, -R0.H0_H0, -RZ.H0_H0 ;  /* 0xa00000ff00a38230 */ /* 0x000fe60000000900 */
[----:B------:R-:W-:Y:S02]  /*26290*/  SHF.R.U32.HI R3, RZ, 0x8, R3 ;  /* 0x00000008ff037819 */ /* 0x000fe40000011603 */
[----:B------:R-:W-:Y:S02]  /*262a0*/  PRMT R127, R163, 0x7610, R127 ;  /* 0x00007610a37f7816 */ /* 0x000fe4000000007f */
[----:B---3--:R-:W-:Y:S02]  /*262b0*/  LOP3.LUT R104, R3, 0xffff, RZ, 0xc0, !PT ;  /* 0x0000ffff03687812 */ /* 0x008fe400078ec0ff */
[----:B------:R-:W-:Y:S01]  /*262c0*/  PRMT R3, R137, 0x7610, R3 ;  /* 0x0000761089037816 */ /* 0x000fe20000000003 */
[----:B------:R-:W-:Y:S05]  /*262d0*/  @!P5 HADD2 R210, -R105.H0_H0, -RZ.H0_H0 ;  /* 0xa00000ff69d2d230 */ /* 0x000fea0000000900 */
[----:B------:R-:W-:Y:S01]  /*262e0*/  @!P5 STL.S16 [R1+0x40], R210 ;  /* 0x000040d20100d387 */ /* 0x000fe20000100600 */
[----:B------:R-:W-:Y:S03]  /*262f0*/  PRMT R112, R210, 0x7610, R112 ;  /* 0x00007610d2707816 */ /* 0x000fe60000000070 */
[----:B------:R-:W-:Y:S01]  /*26300*/  @!P0 STL.S16 [R1+0x3c], R163 ;  /* 0x00003ca301008387 */ /* 0x000fe20000100600 */
[----:B------:R-:W-:Y:S02]  /*26310*/  @!P5 PRMT R105, R112, 0x5410, RZ ;  /* 0x000054107069d816 */ /* 0x000fe400000000ff */
[----:B------:R-:W-:Y:S02]  /*26320*/  ISETP.GE.U32.AND P5, PT, R192, R104, PT ;  /* 0x00000068c000720c */ /* 0x000fe40003fa6070 */
[----:B------:R-:W-:Y:S01]  /*26330*/  SHF.R.U32.HI R104, RZ, 0x10, R164 ;  /* 0x00000010ff687819 */ /* 0x000fe200000116a4 */
[----:B------:R1:W-:Y:S01]  /*26340*/  ST.E.U16 desc[UR4][R118.64+0x62], R105 ;  /* 0x0000626976007985 */ /* 0x0003e2000c101504 */
[----:B------:R-:W-:Y:S02]  /*26350*/  SHF.R.U32.HI R112, RZ, 0x10, R134 ;  /* 0x00000010ff707819 */ /* 0x000fe40000011686 */
[----:B-1----:R-:W-:Y:S01]  /*26360*/  LOP3.LUT R105, R104, 0xff, RZ, 0xc0, !PT ;  /* 0x000000ff68697812 */ /* 0x002fe200078ec0ff */
[----:B----4-:R-:W-:Y:S02]  /*26370*/  @!P2 HADD2 R111, -R3.H0_H0, -RZ.H0_H0 ;  /* 0xa00000ff036fa230 */ /* 0x010fe40000000900 */
[----:B------:R-:W-:Y:S03]  /*26380*/  @!P1 HADD2 R110, -R107.H0_H0, -RZ.H0_H0 ;  /* 0xa00000ff6b6e9230 */ /* 0x000fe60000000900 */
[----:B------:R-:W-:Y:S02]  /*26390*/  PRMT R171, R111, 0x7610, R171 ;  /* 0x000076106fab7816 */ /* 0x000fe400000000ab */
[----:B------:R-:W-:Y:S01]  /*263a0*/  PRMT R131, R110, 0x7610, R131 ;  /* 0x000076106e837816 */ /* 0x000fe20000000083 */
[----:B--2---:R-:W-:Y:S05]  /*263b0*/  @!P6 HADD2 R160, -R106.H0_H0, -RZ.H0_H0 ;  /* 0xa00000ff6aa0e230 */ /* 0x004fea0000000900 */
[----:B------:R1:W-:Y:S01]  /*263c0*/  @!P6 STL.S16 [R1+0x38], R160 ;  /* 0x000038a00100e387 */ /* 0x0003e20000100600 */
[----:B------:R-:W-:Y:S03]  /*263d0*/  PRMT R177, R160, 0x7610, R177 ;  /* 0x00007610a0b17816 */ /* 0x000fe600000000b1 */
[----:B------:R2:W-:Y:S04]  /*263e0*/  @!P2 STL.S16 [R1+0x34], R111 ;  /* 0x0000346f0100a387 */ /* 0x0005e80000100600 */
[----:B------:R3:W-:Y:S04]  /*263f0*/  @!P1 STL.S16 [R1+0x30], R110 ;  /* 0x0000306e01009387 */ /* 0x0007e80000100600 */
[----:B------:R4:W4:Y:S04]  /*26400*/  LDL.S16 R170, [R1+0x2c] ;  /* 0x00002c0001aa7983 */ /* 0x0009280000100600 */
[----:B------:R4:W4:Y:S04]  /*26410*/  LDL.S16 R163, [R1+0x28] ;  /* 0x0000280001a37983 */ /* 0x0009280000100600 */
[----:B------:R4:W4:Y:S01]  /*26420*/  LDL.S16 R137, [R1+0x24] ;  /* 0x0000240001897983 */ /* 0x0009220000100600 */
[----:B-1----:R-:W-:Y:S02]  /*26430*/  PRMT R160, R0, 0x5410, R106 ;  /* 0x0000541000a07816 */ /* 0x002fe4000000006a */
[----:B------:R-:W-:Y:S02]  /*26440*/  @!P0 PRMT R0, R127, 0x5410, RZ ;  /* 0x000054107f008816 */ /* 0x000fe400000000ff */
[----:B--2---:R-:W-:Y:S02]  /*26450*/  LOP3.LUT R111, R134, 0xff, RZ, 0xc0, !PT ;  /* 0x000000ff866f7812 */ /* 0x004fe400078ec0ff */
[----:B------:R-:W-:Y:S01]  /*26460*/  ISETP.GE.U32.AND P0, PT, R192, R105, PT ;  /* 0x00000069c000720c */ /* 0x000fe20003f06070 */
[----:B------:R1:W-:Y:S01]  /*26470*/  ST.E.U16 desc[UR4][R194.64+0x70], R0 ;  /* 0x00007000c2007985 */ /* 0x0003e2000c101504 */
[----:B---3--:R-:W-:Y:S02]  /*26480*/  LOP3.LUT R110, R134, 0xffff, RZ, 0xc0, !PT ;  /* 0x0000ffff866e7812 */ /* 0x008fe400078ec0ff */
[----:B------:R-:W-:Y:S01]  /*26490*/  SHF.R.U32.HI R105, RZ, 0x18, R164 ;  /* 0x00000018ff697819 */ /* 0x000fe200000116a4 */
[----:B------:R3:W2:Y:S01]  /*264a0*/  LDL.S16 R135, [R1+0x20] ;  /* 0x0000200001877983 */ /* 0x0006a20000100600 */
[----:B------:R-:W-:Y:S02]  /*264b0*/  SHF.R.U32.HI R104, RZ, 0x8, R110 ;  /* 0x00000008ff687819 */ /* 0x000fe4000001166e */
[----:B------:R-:W-:Y:S02]  /*264c0*/  @!P6 PRMT R106, R177, 0x5410, RZ ;  /* 0x00005410b16ae816 */ /* 0x000fe400000000ff */
[----:B------:R-:W-:Y:S02]  /*264d0*/  PRMT R127, R111, 0x5410, R104 ;  /* 0x000054106f7f7816 */ /* 0x000fe40000000068 */
[C---:B------:R-:W-:Y:S01]  /*264e0*/  LOP3.LUT R104, R109.reuse, 0xffff, RZ, 0xc0, !PT ;  /* 0x0000ffff6d687812 */ /* 0x040fe200078ec0ff */
[----:B------:R3:W-:Y:S01]  /*264f0*/  ST.E.U16 desc[UR4][R194.64+0x72], R106 ;  /* 0x0000726ac2007985 */ /* 0x0007e2000c101504 */
[----:B------:R-:W-:Y:S02]  /*26500*/  ISETP.GE.U32.AND P6, PT, R192, R105, PT ;  /* 0x00000069c000720c */ /* 0x000fe40003fc6070 */
[----:B------:R-:W-:Y:S02]  /*26510*/  SHF.R.U32.HI R134, RZ, 0x18, R134 ;  /* 0x00000018ff867819 */ /* 0x000fe40000011686 */
[----:B------:R-:W-:Y:S02]  /*26520*/  LOP3.LUT R105, R112, 0xff, RZ, 0xc0, !PT ;  /* 0x000000ff70697812 */ /* 0x000fe400078ec0ff */
[----:B------:R-:W-:Y:S02]  /*26530*/  LOP3.LUT R110, R109, 0xff, RZ, 0xc0, !PT ;  /* 0x000000ff6d6e7812 */ /* 0x000fe400078ec0ff */
[----:B------:R-:W-:Y:S02]  /*26540*/  SHF.R.U32.HI R104, RZ, 0x8, R104 ;  /* 0x00000008ff687819 */ /* 0x000fe40000011668 */
[----:B------:R-:W-:Y:S02]  /*26550*/  PRMT R134, R105, 0x5410, R134 ;  /* 0x0000541069867816 */ /* 0x000fe40000000086 */
[--C-:B------:R-:W-:Y:S02]  /*26560*/  PRMT R110, R110, 0x5410, R104.reuse ;  /* 0x000054106e6e7816 */ /* 0x100fe40000000068 */
[C---:B------:R-:W-:Y:S02]  /*26570*/  PRMT R105, R155.reuse, 0x7610, R105 ;  /* 0x000076109b697816 */ /* 0x040fe40000000069 */
[----:B------:R-:W-:Y:S02]  /*26580*/  PRMT R104, R155, 0x7632, R104 ;  /* 0x000076329b687816 */ /* 0x000fe40000000068 */
[----:B------:R-:W-:Y:S02]  /*26590*/  PRMT R155, R3, 0x5410, R107 ;  /* 0x00005410039b7816 */ /* 0x000fe4000000006b */
[----:B------:R-:W-:Y:S02]  /*265a0*/  @!P2 PRMT R3, R171, 0x5410, RZ ;  /* 0x00005410ab03a816 */ /* 0x000fe400000000ff */
[--C-:B-1----:R-:W-:Y:S02]  /*265b0*/  SHF.R.U32.HI R0, RZ, 0x10, R109.reuse ;  /* 0x00000010ff007819 */ /* 0x102fe4000001166d */
[----:B------:R-:W-:Y:S01]  /*265c0*/  SHF.R.U32.HI R109, RZ, 0x18, R109 ;  /* 0x00000018ff6d7819 */ /* 0x000fe2000001166d */
[----:B------:R1:W-:Y:S01]  /*265d0*/  ST.E.U16 desc[UR4][R120.64+0x70], R3 ;  /* 0x0000700378007985 */ /* 0x0003e2000c101504 */
[----:B---3--:R-:W-:Y:S02]  /*265e0*/  LOP3.LUT R106, R0, 0xff, RZ, 0xc0, !PT ;  /* 0x000000ff006a7812 */ /* 0x008fe400078ec0ff */
[----:B------:R-:W-:Y:S02]  /*265f0*/  PRMT R0, R2, 0x7632, R0 ;  /* 0x0000763202007816 */ /* 0x000fe40000000000 */
[----:B------:R-:W-:Y:S02]  /*26600*/  @!P1 PRMT R107, R131, 0x5410, RZ ;  /* 0x00005410836b9816 */ /* 0x000fe400000000ff */
[----:B------:R-:W-:Y:S02]  /*26610*/  PRMT R106, R106, 0x5410, R109 ;  /* 0x000054106a6a7816 */ /* 0x000fe4000000006d */
[----:B------:R-:W-:Y:S01]  /*26620*/  PRMT R177, R192, 0x7054, R192 ;  /* 0x00007054c0b17816 */ /* 0x000fe200000000c0 */
[----:B------:R3:W-:Y:S01]  /*26630*/  ST.E.U16 desc[UR4][R120.64+0x72], R107 ;  /* 0x0000726b78007985 */ /* 0x0007e2000c101504 */
[----:B-1----:R-:W-:Y:S02]  /*26640*/  PRMT R3, R105, 0x5410, R104 ;  /* 0x0000541069037816 */ /* 0x002fe40000000068 */
[----:B---3--:R-:W-:Y:S01]  /*26650*/  SHF.R.U32.HI R107, RZ, 0x18, R108 ;  /* 0x00000018ff6b7819 */ /* 0x008fe2000001166c */
[----:B----4-:R-:W-:Y:S02]  /*26660*/  @!P3 HADD2 R170, -R105.H0_H0, -RZ.H0_H0 ;  /* 0xa00000ff69aab230 */ /* 0x010fe40000000900 */
[----:B------:R-:W-:Y:S03]  /*26670*/  @!P5 HADD2 R163, -R104.H0_H0, -RZ.H0_H0 ;  /* 0xa00000ff68a3d230 */ /* 0x000fe60000000900 */
[----:B------:R-:W-:Y:S01]  /*26680*/  @!P3 STL.S16 [R1+0x2c], R170 ;  /* 0x00002caa0100b387 */ /* 0x000fe20000100600 */
        /* <DEDUP_REMOVED lines=8> */
[----:B------:R3:W-:Y:S01]  /*26710*/  ST.E.U16 desc[UR4][R122.64+0x6e], R105 ;  /* 0x00006e697a007985 */ /* 0x0007e2000c101504 */
[----:B------:R-:W-:Y:S03]  /*26720*/  LOP3.LUT R112, R108, 0xff, RZ, 0xc0, !PT ;  /* 0x000000ff6c707812 */ /* 0x000fe600078ec0ff */
[----:B------:R4:W-:Y:S01]  /*26730*/  ST.E.U16 desc[UR4][R122.64+0x70], R104 ;  /* 0x000070687a007985 */ /* 0x0009e2000c101504 */
[----:B--2---:R-:W-:Y:S05]  /*26740*/  @!P6 HADD2 R135, -R0.H0_H0, -RZ.H0_H0 ;  /* 0xa00000ff0087e230 */ /* 0x004fea0000000900 */
[----:B------:R-:W-:Y:S01]  /*26750*/  PRMT R109, R135, 0x7610, R109 ;  /* 0x00007610876d7816 */ /* 0x000fe2000000006d */
[----:B------:R-:W-:Y:S01]  /*26760*/  @!P6 STL.S16 [R1+0x20], R135 ;  /* 0x000020870100e387 */ /* 0x000fe20000100600 */
[----:B-1----:R-:W-:Y:S03]  /*26770*/  PRMT R163, R2, 0x5410, R0 ;  /* 0x0000541002a37816 */ /* 0x002fe60000000000 */
[----:B------:R-:W2:Y:S01]  /*26780*/  LDL R224, [R1+0x180] ;  /* 0x0001800001e07983 */ /* 0x000ea20000100800 */
[----:B------:R-:W-:Y:S02]  /*26790*/  @!P0 PRMT R2, R111, 0x5410, RZ ;  /* 0x000054106f028816 */ /* 0x000fe400000000ff */
[----:B------:R-:W-:Y:S02]  /*267a0*/  @!P6 PRMT R0, R109, 0x5410, RZ ;  /* 0x000054106d00e816 */ /* 0x000fe400000000ff */
[----:B------:R-:W-:Y:S01]  /*267b0*/  IADD3 R194, P0, R194, -0x80, RZ ;  /* 0xffffff80c2c27810 */ /* 0x000fe20007f1e0ff */
[----:B------:R1:W-:Y:S01]  /*267c0*/  ST.E.U16 desc[UR4][R118.64+0x70], R2 ;  /* 0x0000700276007985 */ /* 0x0003e2000c101504 */
[--C-:B---3--:R-:W-:Y:S03]  /*267d0*/  HSET2.LE.AND R105, R106, R177.reuse, PT ;  /* 0x000000b16a697233 */ /* 0x108fe60003803000 */
[----:B------:R3:W-:Y:S01]  /*267e0*/  ST.E.U16 desc[UR4][R118.64+0x72], R0 ;  /* 0x0000720076007985 */ /* 0x0007e2000c101504 */
[--C-:B------:R-:W-:Y:S02]  /*267f0*/  HSET2.LE.AND R106, R117, R177.reuse, PT ;  /* 0x000000b1756a7233 */ /* 0x100fe40003803000 */
[--C-:B----4-:R-:W-:Y:S01]  /*26800*/  HSET2.LE.AND R104, R110, R177.reuse, PT ;  /* 0x000000b16e687233 */ /* 0x110fe20003803000 */
[----:B------:R-:W-:Y:S01]  /*26810*/  LDSM.16.MT88.4 R120, [R174+0xa000] ;  /* 0x00a00000ae78783b */ /* 0x000fe20000004200 */
[----:B------:R-:W-:Y:S02]  /*26820*/  LOP3.LUT R105, R114, R105, RZ, 0xc0, !PT ;  /* 0x0000006972697212 */ /* 0x000fe400078ec0ff */
[----:B------:R-:W-:Y:S02]  /*26830*/  LOP3.LUT R106, R113, R106, RZ, 0xc0, !PT ;  /* 0x0000006a716a7212 */ /* 0x000fe400078ec0ff */
[----:B------:R-:W-:Y:S02]  /*26840*/  LOP3.LUT R104, R116, R104, RZ, 0xc0, !PT ;  /* 0x0000006874687212 */ /* 0x000fe400078ec0ff */
[--C-:B------:R-:W-:Y:S01]  /*26850*/  HSET2.LE.AND R114, R127, R177.reuse, PT ;  /* 0x000000b17f727233 */ /* 0x100fe20003803000 */
[----:B------:R-:W-:Y:S01]  /*26860*/  LDSM.16.MT88.4 R116, [R188+0x9000] ;  /* 0x00900000bc74783b */ /* 0x000fe20000004200 */
[----:B------:R-:W-:Y:S03]  /*26870*/  IADD3.X R195, R195, -0x1, RZ, P0, !PT ;  /* 0xffffffffc3c37810 */ /* 0x000fe600007fe4ff */
[----:B------:R-:W-:Y:S02]  /*26880*/  LOP3.LUT R114, R124, R114, RZ, 0xc0, !PT ;  /* 0x000000727c727212 */ /* 0x000fe400078ec0ff */
[----:B-1----:R-:W-:Y:S02]  /*26890*/  SHF.R.U32.HI R2, RZ, 0x10, R108 ;  /* 0x00000010ff027819 */ /* 0x002fe4000001166c */
[----:B---3--:R-:W-:Y:S02]  /*268a0*/  LOP3.LUT R0, R108, 0xffff, RZ, 0xc0, !PT ;  /* 0x0000ffff6c007812 */ /* 0x008fe400078ec0ff */
[----:B------:R-:W1:Y:S01]  /*268b0*/  LDSM.16.MT88.4 R108, [R174+0x9000] ;  /* 0x00900000ae6c783b */ /* 0x000e620000004200 */
[----:B------:R-:W-:Y:S02]  /*268c0*/  LOP3.LUT R2, R2, 0xff, RZ, 0xc0, !PT ;  /* 0x000000ff02027812 */ /* 0x000fe400078ec0ff */
[----:B------:R-:W-:Y:S02]  /*268d0*/  SHF.R.U32.HI R0, RZ, 0x8, R0 ;  /* 0x00000008ff007819 */ /* 0x000fe40000011600 */
[----:B------:R-:W-:Y:S02]  /*268e0*/  PRMT R2, R2, 0x5410, R107 ;  /* 0x0000541002027816 */ /* 0x000fe4000000006b */
[--C-:B------:R-:W-:Y:S02]  /*268f0*/  HSET2.LE.AND R107, R130, R177.reuse, PT ;  /* 0x000000b1826b7233 */ /* 0x100fe40003803000 */
[----:B------:R-:W-:Y:S02]  /*26900*/  PRMT R0, R112, 0x5410, R0 ;  /* 0x0000541070007816 */ /* 0x000fe40000000000 */
[--C-:B------:R-:W-:Y:S02]  /*26910*/  HSET2.LE.AND R113, R2, R177.reuse, PT ;  /* 0x000000b102717233 */ /* 0x100fe40003803000 */
[----:B------:R-:W-:Y:S02]  /*26920*/  LOP3.LUT R107, R115, R107, RZ, 0xc0, !PT ;  /* 0x0000006b736b7212 */ /* 0x000fe400078ec0ff */
[--C-:B------:R-:W-:Y:S02]  /*26930*/  HSET2.LE.AND R112, R0, R177.reuse, PT ;  /* 0x000000b100707233 */ /* 0x100fe40003803000 */
        /* <DEDUP_REMOVED lines=13> */
[-C--:B------:R-:W-:Y:S06]  /*26a10*/  HMMA.16816.F32 R20, R104, R116.reuse, R20 ;  /* 0x000000746814723c */ /* 0x080fec0000001814 */
        /* <DEDUP_REMOVED lines=9> */
[----:B------:R-:W4:Y:S04]  /*26ab0*/  LDSM.16.MT88.4 R116, [R188+0xb000] ;  /* 0x00b00000bc74783b */ /* 0x000f280000004200 */
        /* <DEDUP_REMOVED lines=17> */
[-C--:B----4-:R-:W-:Y:S05]  /*26bd0*/  HMMA.16816.F32 R84, R104, R116.reuse, R84 ;  /* 0x000000746854723c */ /* 0x090fea0000001854 */
        /* <DEDUP_REMOVED lines=33> */
[----:B------:R-:W3:Y:S01]  /*26df0*/  LDSM.16.MT88.4 R132, [R174+0xa400] ;  /* 0x00a40000ae84783b */ /* 0x000ee20000004200 */
        /* <DEDUP_REMOVED lines=8> */
[----:B------:R-:W4:Y:S02]  /*26e80*/  LDSM.16.MT88.4 R140, [R174+0xb400] ;  /* 0x00b40000ae8c783b */ /* 0x000f240000004200 */
        /* <DEDUP_REMOVED lines=8> */
[-C--:B------:R-:W-:Y:S03]  /*26f10*/  HMMA.16816.F32 R12, R124, R122.reuse, R12 ;  /* 0x0000007a7c0c723c */ /* 0x080fe6000000180c */
[----:B--2---:R-:W-:Y:S02]  /*26f20*/  ISETP.GT.AND P1, PT, R233, R224, PT ;  /* 0x000000e0e900720c */ /* 0x004fe40003f24270 */
        /* <DEDUP_REMOVED lines=13> */
[-C--:B---3--:R-:W-:Y:S03]  /*27000*/  HMMA.16816.F32 R36, R108, R132.reuse, R36 ;  /* 0x000000846c24723c */ /* 0x088fe60000001824 */
[----:B------:R-:W2:Y:S02]  /*27010*/  LDSM.16.MT88.4 R116, [R174+0x9800] ;  /* 0x00980000ae74783b */ /* 0x000ea40000004200 */
[--C-:B------:R-:W-:Y:S01]  /*27020*/  SHF.R.U32.HI R112, RZ, 0x10, R158.reuse ;  /* 0x00000010ff707819 */ /* 0x100fe2000001169e */
[C---:B------:R-:W-:Y:S05]  /*27030*/  HMMA.16816.F32 R40, R124.reuse, R132, R40 ;  /* 0x000000847c28723c */ /* 0x040fea0000001828 */
[----:B------:R-:W-:Y:S01]  /*27040*/  SHF.R.U32.HI R158, RZ, 0x18, R158 ;  /* 0x00000018ff9e7819 */ /* 0x000fe2000001169e */
[-C--:B------:R-:W-:Y:S05]  /*27050*/  HMMA.16816.F32 R44, R124, R134.reuse, R44 ;  /* 0x000000867c2c723c */ /* 0x080fea000000182c */
[----:B------:R-:W-:Y:S01]  /*27060*/  LOP3.LUT R115, R0, 0xff, RZ, 0xc0, !PT ;  /* 0x000000ff00737812 */ /* 0x000fe200078ec0ff */
[C---:B------:R-:W-:Y:S01]  /*27070*/  HMMA.16816.F32 R48, R108.reuse, R134, R48 ;  /* 0x000000866c30723c */ /* 0x040fe20000001830 */
[----:B------:R-:W3:Y:S04]  /*27080*/  LDSM.16.MT88.4 R132, [R174+0xa800] ;  /* 0x00a80000ae84783b */ /* 0x000ee80000004200 */
        /* <DEDUP_REMOVED lines=10> */
[-C--:B----4-:R-:W-:Y:S05]  /*27130*/  HMMA.16816.F32 R68, R108, R140.reuse, R68 ;  /* 0x0000008c6c44723c */ /* 0x090fea0000001844 */
        /* <DEDUP_REMOVED lines=33> */
[----:B------:R-:W4:Y:S01]  /*27350*/  LDSM.16.MT88.4 R104, [R174+0xb800] ;  /* 0x00b80000ae68783b */ /* 0x000f220000004200 */
        /* <DEDUP_REMOVED lines=29> */
[-C--:B---3--:R-:W-:Y:S05]  /*27530*/  HMMA.16816.F32 R36, R112, R132.reuse, R36 ;  /* 0x000000847024723c */ /* 0x088fea0000001824 */
        /* <DEDUP_REMOVED lines=80> */
[----:B------:R-:W-:Y:S01]  /*27a40*/  IMAD.MOV.U32 R184, RZ, RZ, R233 ;  /* 0x000000ffffb87224 */ /* 0x000fe200078e00e9 */
[----:B------:R-:W-:Y:S07]  /*27a50*/  HMMA.16816.F32 R96, R104, R186, R96 ;  /* 0x000000ba6860723c */ /* 0x000fee0000001860 */
[----:B------:R-:W-:Y:S04]  /*27a60*/  IMAD.MOV.U32 R106, RZ, RZ, R101 ;  /* 0x000000ffff6a7224 */ /* 0x000fe800078e0065 */
[----:B------:R-:W-:Y:S02]  /*27a70*/  IMAD.MOV.U32 R105, RZ, RZ, R102 ;  /* 0x000000ffff697224 */ /* 0x000fe400078e0066 */
[----:B------:R-:W-:Y:S01]  /*27a80*/  IMAD.MOV.U32 R104, RZ, RZ, R100 ;  /* 0x000000ffff687224 */ /* 0x000fe200078e0064 */
[----:B------:R-:W-:Y:S10]  /*27a90*/  @P1 BRA `(.L_x_1117) ;  /* 0xffffff6c00e41947 */ /* 0x000ff4000383ffff */
.L_x_1114:
[----:B------:R1:W5:Y:S04]  /*27aa0*/  LDL R14, [R1+0x140] ;  /* 0x00014000010e7983 */ /* 0x0003680000100800 */
[----:B------:R1:W5:Y:S04]  /*27ab0*/  LDL R13, [R1+0x144] ;  /* 0x00014400010d7983 */ /* 0x0003680000100800 */
[----:B------:R1:W5:Y:S04]  /*27ac0*/  LDL R11, [R1+0x4] ;  /* 0x00000400010b7983 */ /* 0x0003680000100800 */
[----:B------:R1:W5:Y:S04]  /*27ad0*/  LDL R12, [R1] ;  /* 0x00000000010c7983 */ /* 0x0003680000100800 */
        /* <DEDUP_REMOVED lines=19> */
.L_x_1141:
        /* <DEDUP_REMOVED lines=294> */
.L_x_1122:
[----:B------:R-:W-:Y:S05]  /*28e70*/  BSYNC B0 ;  /* 0x0000000000007941 */ /* 0x000fea0003800000 */
.L_x_1121:
[----:B------:R-:W-:Y:S01]  /*28e80*/  PRMT R0, RZ, 0x7610, R0 ;  /* 0x00007610ff007816 */ /* 0x000fe20000000000 */
[--C-:B------:R-:W-:Y:S01]  /*28e90*/  IMAD.MOV.U32 R4, RZ, RZ, R61.reuse ;  /* 0x000000ffff047224 */ /* 0x100fe200078e003d */
[----:B------:R-:W-:Y:S02]  /*28ea0*/  SHF.R.S32.HI R5, RZ, 0x1f, R61 ;  /* 0x0000001fff057819 */ /* 0x000fe4000001143d */
.L_x_1120:
[----:B------:R-:W-:Y:S05]  /*28eb0*/  BSYNC B1 ;  /* 0x0000000000017941 */ /* 0x000fea0003800000 */
.L_x_1119:
        /* <DEDUP_REMOVED lines=11> */
.L_x_1124:
[----:B------:R-:W-:Y:S05]  /*28f70*/  BSYNC B0 ;  /* 0x0000000000007941 */ /* 0x000fea0003800000 */
.L_x_1123:
        /* <DEDUP_REMOVED lines=77> */
.L_x_1126:
[----:B------:R-:W-:Y:S05]  /*29450*/  BSYNC B0 ;  /* 0x0000000000007941 */ /* 0x000fea0003800000 */
.L_x_1125:
        /* <DEDUP_REMOVED lines=37> */
.L_x_1128:
[----:B------:R-:W-:Y:S05]  /*296b0*/  BSYNC B0 ;  /* 0x0000000000007941 */ /* 0x000fea0003800000 */
.L_x_1127:
        /* <DEDUP_REMOVED lines=18> */
.L_x_1130:
[----:B------:R-:W-:Y:S05]  /*297e0*/  BSYNC B0 ;  /* 0x0000000000007941 */ /* 0x000fea0003800000 */
.L_x_1129:
        /* <DEDUP_REMOVED lines=18> */
.L_x_1132:
[----:B------:R-:W-:Y:S05]  /*29910*/  BSYNC B0 ;  /* 0x0000000000007941 */ /* 0x000fea0003800000 */
.L_x_1131:
[----:B------:R-:W-:Y:S02]  /*29920*/  MOV R12, 0x50 ;  /* 0x00000050000c7802 */ /* 0x000fe40000000f00 */
[----:B-1-34-:R-:W-:-:S03]  /*29930*/  MOV R3, 0x0 ;  /* 0x0000000000037802 */ /* 0x01afc60000000f00 */
[----:B------:R-:W-:-:S04]  /*29940*/  IMAD.MOV.U32 R2, RZ, RZ, R12 ;  /* 0x000000ffff027224 */ /* 0x000fc800078e000c */
[----:B--2--5:R-:W-:Y:S05]  /*29950*/  @P1 RET.REL.NODEC R2 `(_ZN5flash16flash_fwd_kernelI23Flash_fwd_kernel_traitsILi96ELi128ELi64ELi4ELb0ELb0EN7cutlass6half_tE19Flash_kernel_traitsILi96ELi128ELi64ELi4ES3_EELb1ELb0ELb1ELb1ELb0ELb0ELb0ELb1EEEvNS_16Flash_fwd_paramsE) ;  /* 0xfffffd6402a81950 */ /* 0x024fea0003c3ffff */
        /* <DEDUP_REMOVED lines=17> */
[----:B-1----:R-:W-:Y:S05]  /*29a70*/  @P0 RET.REL.NODEC R4 `(_ZN5flash16flash_fwd_kernelI23Flash_fwd_kernel_traitsILi96ELi128ELi64ELi4ELb0ELb0EN7cutlass6half_tE19Flash_kernel_traitsILi96ELi128ELi64ELi4ES3_EELb1ELb0ELb1ELb1ELb0ELb0ELb0ELb1EEEvNS_16Flash_fwd_paramsE) ;  /* 0xfffffd6404600950 */ /* 0x002fea0003c3ffff */
[----:B------:R1:W-:Y:S02]  /*29a80*/  ST.E.128 desc[UR4][R2.64+0x80], R68 ;  /* 0x0000804402007985 */ /* 0x0003e4000c101d04 */
[----:B-1----:R-:W-:Y:S02]  /*29a90*/  MOV R2, R12 ;  /* 0x0000000c00027202 */ /* 0x002fe40000000f00 */
[----:B------:R-:W-:-:S04]  /*29aa0*/  MOV R3, 0x0 ;  /* 0x0000000000037802 */ /* 0x000fc80000000f00 */
[----:B------:R-:W-:Y:S05]  /*29ab0*/  RET.REL.NODEC R2 `(_ZN5flash16flash_fwd_kernelI23Flash_fwd_kernel_traitsILi96ELi128ELi64ELi4ELb0ELb0EN7cutlass6half_tE19Flash_kernel_traitsILi96ELi128ELi64ELi4ES3_EELb1ELb0ELb1ELb1ELb0ELb0ELb0ELb1EEEvNS_16Flash_fwd_paramsE) ;  /* 0xfffffd6402507950 */ /* 0x000fea0003c3ffff */
.L_x_1118:
[----:B------:R-:W-:Y:S01]  /*29ac0*/  IMAD.MOV.U32 R0, RZ, RZ, 0x2 ;  /* 0x00000002ff007424 */ /* 0x000fe200078e00ff */
[----:B------:R-:W-:Y:S01]  /*29ad0*/  MOV R2, R14 ;  /* 0x0000000e00027202 */ /* 0x000fe20000000f00 */
[----:B------:R-:W-:Y:S01]  /*29ae0*/  IMAD.MOV.U32 R4, RZ, RZ, -0x1 ;  /* 0xffffffffff047424 */ /* 0x000fe200078e00ff */
[----:B------:R-:W-:-:S07]  /*29af0*/  MOV R3, 0x1f ;  /* 0x0000001f00037802 */ /* 0x000fce0000000f00 */
[----:B-1---5:R-:W-:Y:S05]  /*29b00*/  WARPSYNC.COLLECTIVE R4, `(.L_x_1133) ;  /* 0x0000000004087348 */ /* 0x022fea0003c00000 */
[----:B------:R2:W3:Y:S02]  /*29b10*/  SHFL.BFLY P0, R0, R2, R0, R3 ;  /* 0x0c00000002007389 */ /* 0x0004e40000000003 */
[----:B-123-5:R-:W-:Y:S01]  /*29b20*/  ENDCOLLECTIVE ;  /* 0x000000000000791b */ /* 0x02efe20003800000 */
.L_x_1133:
[----:B------:R-:W-:Y:S02]  /*29b30*/  MOV R8, R0 ;  /* 0x0000000000087202 */ /* 0x000fe40000000f00 */
[----:B------:R-:W-:-:S03]  /*29b40*/  MOV R0, 0x1 ;  /* 0x0000000100007802 */ /* 0x000fc60000000f00 */
[----:B------:R-:W-:-:S04]  /*29b50*/  FADD.FTZ R8, R8, R14 ;  /* 0x0000000e08087221 */ /* 0x000fc80000010000 */
[----:B------:R-:W-:-:S07]  /*29b60*/  IMAD.MOV.U32 R2, RZ, RZ, R8 ;  /* 0x000000ffff027224 */ /* 0x000fce00078e0008 */
[----:B------:R-:W-:Y:S05]  /*29b70*/  WARPSYNC.COLLECTIVE R4, `(.L_x_1134) ;  /* 0x0000000004087348 */ /* 0x000fea0003c00000 */
[----:B------:R1:W2:Y:S02]  /*29b80*/  SHFL.BFLY P0, R0, R2, R0, R3 ;  /* 0x0c00000002007389 */ /* 0x0002a40000000003 */
[----:B-12---:R-:W-:Y:S01]  /*29b90*/  ENDCOLLECTIVE ;  /* 0x000000000000791b */ /* 0x006fe20003800000 */
.L_x_1134:
[----:B------:R-:W-:Y:S01]  /*29ba0*/  IMAD.MOV.U32 R57, RZ, RZ, R0 ;  /* 0x000000ffff397224 */ /* 0x000fe200078e0000 */
[----:B------:R-:W-:Y:S02]  /*29bb0*/  MOV R0, 0x2 ;  /* 0x0000000200007802 */ /* 0x000fe40000000f00 */
[----:B------:R-:W-:Y:S01]  /*29bc0*/  MOV R2, R13 ;  /* 0x0000000d00027202 */ /* 0x000fe20000000f00 */
[----:B------:R-:W-:-:S07]  /*29bd0*/  FADD.FTZ R57, R8, R57 ;  /* 0x0000003908397221 */ /* 0x000fce0000010000 */
[----:B------:R-:W-:Y:S05]  /*29be0*/  WARPSYNC.COLLECTIVE R4, `(.L_x_1135) ;  /* 0x0000000004087348 */ /* 0x000fea0003c00000 */
[----:B------:R1:W2:Y:S02]  /*29bf0*/  SHFL.BFLY P0, R0, R2, R0, R3 ;  /* 0x0c00000002007389 */ /* 0x0002a40000000003 */
[----:B-12---:R-:W-:Y:S01]  /*29c00*/  ENDCOLLECTIVE ;  /* 0x000000000000791b */ /* 0x006fe20003800000 */
.L_x_1135:
[----:B------:R-:W-:Y:S01]  /*29c10*/  IMAD.MOV.U32 R7, RZ, RZ, R0 ;  /* 0x000000ffff077224 */ /* 0x000fe200078e0000 */
[----:B------:R-:W-:-:S03]  /*29c20*/  MOV R0, 0x1 ;  /* 0x0000000100007802 */ /* 0x000fc60000000f00 */
[----:B------:R-:W-:-:S05]  /*29c30*/  FADD.FTZ R7, R7, R13 ;  /* 0x0000000d07077221 */ /* 0x000fca0000010000 */
[----:B------:R-:W-:-:S07]  /*29c40*/  MOV R2, R7 ;  /* 0x0000000700027202 */ /* 0x000fce0000000f00 */
[----:B------:R-:W-:Y:S05]  /*29c50*/  WARPSYNC.COLLECTIVE R4, `(.L_x_1136) ;  /* 0x0000000004087348 */ /* 0x000fea0003c00000 */
[----:B------:R1:W2:Y:S02]  /*29c60*/  SHFL.BFLY P0, R0, R2, R0, R3 ;  /* 0x0c00000002007389 */ /* 0x0002a40000000003 */
[----:B-12---:R-:W-:Y:S01]  /*29c70*/  ENDCOLLECTIVE ;  /* 0x000000000000791b */ /* 0x006fe20003800000 */
.L_x_1136:
[----:B------:R-:W-:Y:S01]  /*29c80*/  IMAD.MOV.U32 R10, RZ, RZ, R0 ;  /* 0x000000ffff0a7224 */ /* 0x000fe200078e0000 */
[----:B------:R-:W-:Y:S02]  /*29c90*/  MOV R0, 0x2 ;  /* 0x0000000200007802 */ /* 0x000fe40000000f00 */
[----:B------:R-:W-:Y:S01]  /*29ca0*/  MOV R2, R12 ;  /* 0x0000000c00027202 */ /* 0x000fe20000000f00 */
[----:B------:R-:W-:-:S07]  /*29cb0*/  FADD.FTZ R56, R7, R10 ;  /* 0x0000000a07387221 */ /* 0x000fce0000010000 */
[----:B------:R-:W-:Y:S05]  /*29cc0*/  WARPSYNC.COLLECTIVE R4, `(.L_x_1137) ;  /* 0x0000000004087348 */ /* 0x000fea0003c00000 */
[----:B------:R1:W2:Y:S02]  /*29cd0*/  SHFL.BFLY P0, R0, R2, R0, R3 ;  /* 0x0c00000002007389 */ /* 0x0002a40000000003 */
[----:B-12---:R-:W-:Y:S01]  /*29ce0*/  ENDCOLLECTIVE ;  /* 0x000000000000791b */ /* 0x006fe20003800000 */
.L_x_1137:
[----:B------:R-:W-:Y:S01]  /*29cf0*/  IMAD.MOV.U32 R6, RZ, RZ, R0 ;  /* 0x000000ffff067224 */ /* 0x000fe200078e0000 */
[----:B------:R-:W-:-:S03]  /*29d00*/  MOV R0, 0x1 ;  /* 0x0000000100007802 */ /* 0x000fc60000000f00 */
[----:B------:R-:W-:-:S05]  /*29d10*/  FADD.FTZ R6, R6, R12 ;  /* 0x0000000c06067221 */ /* 0x000fca0000010000 */
[----:B------:R-:W-:-:S07]  /*29d20*/  MOV R2, R6 ;  /* 0x0000000600027202 */ /* 0x000fce0000000f00 */
[----:B------:R-:W-:Y:S05]  /*29d30*/  WARPSYNC.COLLECTIVE R4, `(.L_x_1138) ;  /* 0x0000000004087348 */ /* 0x000fea0003c00000 */
[----:B------:R1:W2:Y:S02]  /*29d40*/  SHFL.BFLY P0, R0, R2, R0, R3 ;  /* 0x0c00000002007389 */ /* 0x0002a40000000003 */
[----:B-12---:R-:W-:Y:S01]  /*29d50*/  ENDCOLLECTIVE ;  /* 0x000000000000791b */ /* 0x006fe20003800000 */
.L_x_1138:
[----:B------:R-:W-:Y:S01]  /*29d60*/  IMAD.MOV.U32 R9, RZ, RZ, R0 ;  /* 0x000000ffff097224 */ /* 0x000fe200078e0000 */
[----:B------:R-:W-:Y:S02]  /*29d70*/  MOV R0, 0x2 ;  /* 0x0000000200007802 */ /* 0x000fe40000000f00 */
[----:B------:R-:W-:Y:S01]  /*29d80*/  MOV R2, R11 ;  /* 0x0000000b00027202 */ /* 0x000fe20000000f00 */
[----:B------:R-:W-:-:S07]  /*29d90*/  FADD.FTZ R54, R6, R9 ;  /* 0x0000000906367221 */ /* 0x000fce0000010000 */
[----:B------:R-:W-:Y:S05]  /*29da0*/  WARPSYNC.COLLECTIVE R4, `(.L_x_1139) ;  /* 0x0000000004087348 */ /* 0x000fea0003c00000 */
[----:B------:R1:W2:Y:S02]  /*29db0*/  SHFL.BFLY P0, R0, R2, R0, R3 ;  /* 0x0c00000002007389 */ /* 0x0002a40000000003 */
[----:B-12---:R-:W-:Y:S01]  /*29dc0*/  ENDCOLLECTIVE ;  /* 0x000000000000791b */ /* 0x006fe20003800000 */
.L_x_1139:
[----:B------:R-:W-:Y:S01]  /*29dd0*/  IMAD.MOV.U32 R2, RZ, RZ, R0 ;  /* 0x000000ffff027224 */ /* 0x000fe200078e0000 */
[----:B------:R-:W-:-:S03]  /*29de0*/  MOV R0, 0x1 ;  /* 0x0000000100007802 */ /* 0x000fc60000000f00 */
[----:B------:R-:W-:-:S07]  /*29df0*/  FADD.FTZ R2, R2, R11 ;  /* 0x0000000b02027221 */ /* 0x000fce0000010000 */
[----:B------:R-:W-:Y:S05]  /*29e00*/  WARPSYNC.COLLECTIVE R4, `(.L_x_1140) ;  /* 0x0000000004087348 */ /* 0x000fea0003c00000 */
[----:B------:R1:W2:Y:S02]  /*29e10*/  SHFL.BFLY P0, R0, R2, R0, R3 ;  /* 0x0c00000002007389 */ /* 0x0002a40000000003 */
[----:B-12---:R-:W-:Y:S01]  /*29e20*/  ENDCOLLECTIVE ;  /* 0x000000000000791b */ /* 0x006fe20003800000 */
.L_x_1140:
[----:B------:R-:W-:Y:S01]  /*29e30*/  MOV R4, R0 ;  /* 0x0000000000047202 */ /* 0x000fe20000000f00 */
[----:B------:R-:W-:Y:S06]  /*29e40*/  BRA `(.L_x_1141) ;  /* 0xffffffdc00707947 */ /* 0x000fec000383ffff */
.L_x_1142:
        /* <DEDUP_REMOVED lines=11> */
.L_x_1204:


//--------------------- .text._ZN5flash16flash_fwd_kernelI23Flash_fwd_kernel_traitsILi96ELi128ELi64ELi4ELb0ELb0EN7cutlass6half_tE19Flash_kernel_traitsILi96ELi128ELi64ELi4ES3_EELb0ELb0ELb1ELb1ELb0ELb0ELb1ELb0EEEvNS_16Flash_fwd_paramsE --------------------------
	.section	.text._ZN5flash16flash_fwd_kernelI23Flash_fwd_kernel_traitsILi96ELi128ELi64ELi4ELb0ELb0EN7cutlass6half_tE19Flash_kernel_traitsILi96ELi128ELi64ELi4ES3_EELb0ELb0ELb1ELb1ELb0ELb0ELb1ELb0EEEvNS_16Flash_fwd_paramsE,"ax",@progbits
	.align	128
        .global         _ZN5flash16flash_fwd_kernelI23Flash_fwd_kernel_traitsILi96ELi128ELi64ELi4ELb0ELb0EN7cutlass6half_tE19Flash_kernel_traitsILi96ELi128ELi64ELi4ES3_EELb0ELb0ELb1ELb1ELb0ELb0ELb1ELb0EEEvNS_16Flash_fwd_paramsE
        .type           _ZN5flash16flash_fwd_kernelI23Flash_fwd_kernel_traitsILi96ELi128ELi64ELi4ELb0ELb0EN7cutlass6half_tE19Flash_kernel_traitsILi96ELi128ELi64ELi4ES3_EELb0ELb0ELb1ELb1ELb0ELb0ELb1ELb0EEEvNS_16Flash_fwd_paramsE,@function
        .size           _ZN5flash16flash_fwd_kernelI23Flash_fwd_kernel_traitsILi96ELi128ELi64ELi4ELb0ELb0EN7cutlass6half_tE19Flash_kernel_traitsILi96ELi128ELi64ELi4ES3_EELb0ELb0ELb1ELb1ELb0ELb0ELb1ELb0EEEvNS_16Flash_fwd_paramsE,(.L_x_1229 - _ZN5flash16flash_fwd_kernelI23Flash_fwd_kernel_traitsILi96ELi128ELi64ELi4ELb0ELb0EN7cutlass6half_tE19Flash_kernel_traitsILi96ELi128ELi64ELi4ES3_EELb0ELb0ELb1ELb1ELb0ELb0ELb1ELb0EEEvNS_16Flash_fwd_paramsE)
        .other          _ZN5flash16flash_fwd_kernelI23Flash_fwd_kernel_traitsILi96ELi128ELi64ELi4ELb0ELb0EN7cutlass6half_tE19Flash_kernel_traitsILi96ELi128ELi64ELi4ES3_EELb0ELb0ELb1ELb1ELb0ELb0ELb1ELb0EEEvNS_16Flash_fwd_paramsE,@"STO_CUDA_ENTRY STV_DEFAULT"
_ZN5flash16flash_fwd_kernelI23Flash_fwd_kernel_traitsILi96ELi128ELi64ELi4ELb0ELb0EN7cutlass6half_tE19Flash_kernel_traitsILi96ELi128ELi64ELi4ES3_EELb0ELb0ELb1ELb1ELb0ELb0ELb1ELb0EEEvNS_16Flash_fwd_paramsE:
.text._ZN5flash16flash_fwd_kernelI23Flash_fwd_kernel_traitsILi96ELi128ELi64ELi4ELb0ELb0EN7cutlass6half_tE19Flash_kernel_traitsILi96ELi128ELi64ELi4ES3_EELb0ELb0ELb1ELb1ELb0ELb0ELb1ELb0EEEvNS_16Flash_fwd_paramsE:
        /* <DEDUP_REMOVED lines=56> */
.L_x_1143:
[----:B------:R-:W-:-:S05]  /*0380*/  ULDC UR6, c[0x0][0x2c8] ;  /* 0x0000b20000067ab9 */ /* 0x000fca0000000800 */
.L_x_1144:
        /* <DEDUP_REMOVED lines=133> */
.L_x_1147:
[----:B------:R-:W-:Y:S05]  /*0be0*/  BSYNC B0 ;  /* 0x0000000000007941 */ /* 0x000fea0003800000 */
.L_x_1146:
        /* <DEDUP_REMOVED lines=22> */
.L_x_1149:
[----:B------:R-:W-:Y:S05]  /*0d50*/  BSYNC B0 ;  /* 0x0000000000007941 */ /* 0x000fea0003800000 */
.L_x_1148:
        /* <DEDUP_REMOVED lines=22> */
.L_x_1151:
[----:B------:R-:W-:Y:S05]  /*0ec0*/  BSYNC B0 ;  /* 0x0000000000007941 */ /* 0x000fea0003800000 */
.L_x_1150:
        /* <DEDUP_REMOVED lines=24> */
.L_x_1153:
[----:B------:R-:W-:Y:S05]  /*1050*/  BSYNC B0 ;  /* 0x0000000000007941 */ /* 0x000fea0003800000 */
.L_x_1152:
        /* <DEDUP_REMOVED lines=10> */
.L_x_1155:
[----:B------:R-:W-:Y:S05]  /*1100*/  BSYNC B0 ;  /* 0x0000000000007941 */ /* 0x000fea0003800000 */
.L_x_1154:
        /* <DEDUP_REMOVED lines=10> */
.L_x_1157:
[----:B------:R-:W-:Y:S05]  /*11b0*/  BSYNC B0 ;  /* 0x0000000000007941 */ /* 0x000fea0003800000 */
.L_x_1156:
        /* <DEDUP_REMOVED lines=10> */
.L_x_1159:
[----:B------:R-:W-:Y:S05]  /*1260*/  BSYNC B0 ;  /* 0x0000000000007941 */ /* 0x000fea0003800000 */
.L_x_1158:
        /* <DEDUP_REMOVED lines=10> */
.L_x_1145:
        /* <DEDUP_REMOVED lines=78> */
.L_x_1160:
        /* <DEDUP_REMOVED lines=26> */
.L_x_1161:
        /* <DEDUP_REMOVED lines=88> */
.L_x_1163:
[----:B------:R-:W-:Y:S05]  /*1f10*/  BSYNC B0 ;  /* 0x0000000000007941 */ /* 0x000fea0003800000 */
.L_x_1162:
        /* <DEDUP_REMOVED lines=40> */
.L_x_1165:
[----:B------:R-:W-:Y:S05]  /*21a0*/  BSYNC B0 ;  /* 0x0000000000007941 */ /* 0x000fea0003800000 */
.L_x_1164:
        /* <DEDUP_REMOVED lines=40> */
.L_x_1167:
[----:B------:R-:W-:Y:S05]  /*2430*/  BSYNC B0 ;  /* 0x0000000000007941 */ /* 0x000fea0003800000 */
.L_x_1166:
        /* <DEDUP_REMOVED lines=42> */
.L_x_1169:
[----:B------:R-:W-:Y:S05]  /*26e0*/  BSYNC B0 ;  /* 0x0000000000007941 */ /* 0x000fea0003800000 */
.L_x_1168:
        /* <DEDUP_REMOVED lines=44> */
.L_x_1171:
[----:B------:R-:W-:Y:S05]  /*29b0*/  BSYNC B0 ;  /* 0x0000000000007941 */ /* 0x000fea0003800000 */
.L_x_1170:
        /* <DEDUP_REMOVED lines=35> */
.L_x_1173:
[----:B------:R-:W-:Y:S05]  /*2bf0*/  BSYNC B0 ;  /* 0x0000000000007941 */ /* 0x000fea0003800000 */
.L_x_1172:
        /* <DEDUP_REMOVED lines=24> */
[C---:B------:R-:W-:Y:S01]  /*2d80*/  IMAD.IADD R7, R149.reuse, 0x1, -R0 ;  /* 0x0000000195077824 */ /* 0x040fe200078e0a00 */
        /* <DEDUP_REMOVED lines=94> */
.L_x_1175:
[----:B------:R-:W-:Y:S05]  /*3370*/  BSYNC B0 ;  /* 0x0000000000007941 */ /* 0x000fea0003800000 */
.L_x_1174:
        /* <DEDUP_REMOVED lines=39> */
.L_x_1177:
[----:B------:R-:W-:Y:S05]  /*35f0*/  BSYNC B0 ;  /* 0x0000000000007941 */ /* 0x000fea0003800000 */
.L_x_1176:
        /* <DEDUP_REMOVED lines=9> */
[----:B------:R-:W-:Y:S01]  /*3690*/  UIADD3 UR6, UR6, UR22, URZ ;  /* 0x0000001606067290 */ /* 0x000fe2000fffe03f */
[----:B------:R-:W-:Y:S01]  /*36a0*/  SEL R2, R2, 0xfffffff0, !P1 ;  /* 0xfffffff002027807 */ /* 0x000fe20004800000 */
[----:B------:R-:W5:Y:S01]  /*36b0*/  LDSM.16.M88.4 R8, [R220] ;  /* 0x00000000dc08783b */ /* 0x000f620000000200 */
[----:B------:R-:W-:Y:S01]  /*36c0*/  UIADD3 UR7, UR27, -UR17, URZ ;  /* 0x800000111b077290 */ /* 0x000fe2000fffe03f */
        /* <DEDUP_REMOVED lines=14> */
[----:B------:R-:W-:-:S02]  /*37b0*/  IMAD R3, R144, 0x20, R146 ;  /* 0x0000002090037824 */ /* 0x000fc400078e0292 */
[----:B------:R-:W-:Y:S01]  /*37c0*/  SHF.R.S32.HI R0, RZ, 0x2, R0 ;  /* 0x00000002ff007819 */ /* 0x000fe20000011400 */
[----:B------:R-:W1:Y:S04]  /*37d0*/  LDSM.16.M88.4 R40, [R219+0x6400] ;  /* 0x00640000db28783b */ /* 0x000e680000000200 */
[----:B------:R-:W1:Y:S04]  /*37e0*/  LDSM.16.M88.4 R48, [R219+0x6c00] ;  /* 0x006c0000db30783b */ /* 0x000e680000000200 */
[----:B------:R-:W1:Y:S01]  /*37f0*/  LDSM.16.M88.4 R20, [R221] ;  /* 0x00000000dd14783b */ /* 0x000e620000000200 */
[C---:B--2---:R-:W-:Y:S03]  /*3800*/  HMMA.16816.F32 R64, R4.reuse, R16, RZ ;  /* 0x000000100440723c */ /* 0x044fe600000018ff */
[----:B------:R-:W-:Y:S03]  /*3810*/  LDSM.16.M88.4 R36, [R217+0x7000] ;  /* 0x00700000d924783b */ /* 0x000fe60000000200 */
[C---:B------:R-:W-:Y:S01]  /*3820*/  HMMA.16816.F32 R92, R4.reuse, R18, RZ ;  /* 0x00000012045c723c */ /* 0x040fe200000018ff */
[----:B------:R-:W0:Y:S05]  /*3830*/  LDGDEPBAR ;  /* 0x00000000000079af */ /* 0x000e2a0000000000 */
[----:B---3--:R-:W-:Y:S06]  /*3840*/  HMMA.16816.F32 R80, R4, R30, RZ ;  /* 0x0000001e0450723c */ /* 0x008fec00000018ff */
[C---:B-----5:R-:W-:Y:S06]  /*3850*/  HMMA.16816.F32 R96, R8.reuse, R16, RZ ;  /* 0x000000100860723c */ /* 0x060fec00000018ff */
        /* <DEDUP_REMOVED lines=8> */
[C---:B------:R-:W-:Y:S01]  /*38e0*/  HMMA.16816.F32 R136, R8.reuse, R34, RZ ;  /* 0x000000220888723c */ /* 0x040fe200000018ff */
[----:B------:R-:W2:Y:S05]  /*38f0*/  LDSM.16.M88.4 R32, [R217+0x7400] ;  /* 0x00740000d920783b */ /* 0x000eaa0000000200 */
[C---:B------:R-:W-:Y:S06]  /*3900*/  HMMA.16816.F32 R132, R8.reuse, R30, RZ ;  /* 0x0000001e0884723c */ /* 0x040fec00000018ff */
[C---:B------:R-:W-:Y:S06]  /*3910*/  HMMA.16816.F32 R16, R8.reuse, R24, RZ ;  /* 0x000000180810723c */ /* 0x040fec00000018ff */
[C---:B------:R-:W-:Y:S01]  /*3920*/  HMMA.16816.F32 R56, R8.reuse, R28, RZ ;  /* 0x0000001c0838723c */ /* 0x040fe200000018ff */
[----:B------:R-:W-:Y:S05]  /*3930*/  LDSM.16.M88.4 R28, [R217+0x7800] ;  /* 0x00780000d91c783b */ /* 0x000fea0000000200 */
[----:B------:R-:W-:Y:S01]  /*3940*/  HMMA.16816.F32 R112, R8, R26, RZ ;  /* 0x0000001a0870723c */ /* 0x000fe200000018ff */
[----:B------:R-:W3:Y:S04]  /*3950*/  LDSM.16.M88.4 R24, [R217+0x7c00] ;  /* 0x007c0000d918783b */ /* 0x000ee80000000200 */
[----:B------:R-:W4:Y:S01]  /*3960*/  LDSM.16.M88.4 R8, [R220+0x2000] ;  /* 0x00200000dc08783b */ /* 0x000f220000000200 */
[C---:B------:R-:W-:Y:S06]  /*3970*/  HMMA.16816.F32 R108, R12.reuse, R44, R64 ;  /* 0x0000002c0c6c723c */ /* 0x040fec0000001840 */
[C---:B------:R-:W-:Y:S06]  /*3980*/  HMMA.16816.F32 R128, R12.reuse, R46, R92 ;  /* 0x0000002e0c80723c */ /* 0x040fec000000185c */
[C---:B------:R-:W-:Y:S06]  /*3990*/  HMMA.16816.F32 R92, R12.reuse, R54, R80 ;  /* 0x000000360c5c723c */ /* 0x040fec0000001850 */
[C---:B------:R-:W-:Y:S06]  /*39a0*/  HMMA.16816.F32 R104, R12.reuse, R40, R72 ;  /* 0x000000280c68723c */ /* 0x040fec0000001848 */
[C---:B------:R-:W-:Y:S06]  /*39b0*/  HMMA.16816.F32 R120, R12.reuse, R48, R76 ;  /* 0x000000300c78723c */ /* 0x040fec000000184c */
[----:B------:R-:W-:Y:S06]  /*39c0*/  HMMA.16816.F32 R124, R12, R42, R88 ;  /* 0x0000002a0c7c723c */ /* 0x000fec0000001858 */
[C---:B------:R-:W-:Y:S06]  /*39d0*/  HMMA.16816.F32 R80, R20.reuse, R44, R96 ;  /* 0x0000002c1450723c */ /* 0x040fec0000001860 */
[----:B------:R-:W-:Y:S06]  /*39e0*/  HMMA.16816.F32 R64, R20, R46, R116 ;  /* 0x0000002e1440723c */ /* 0x000fec0000001874 */
        /* <DEDUP_REMOVED lines=8> */
[C---:B------:R-:W-:Y:S01]  /*3a70*/  HMMA.16816.F32 R84, R20.reuse, R52, R56 ;  /* 0x000000341454723c */ /* 0x040fe20000001838 */
[----:B------:R-:W5:Y:S04]  /*3a80*/  LDSM.16.M88.4 R56, [R219+0x7000] ;  /* 0x00700000db38783b */ /* 0x000f680000000200 */
[----:B------:R-:W-:Y:S01]  /*3a90*/  LDSM.16.M88.4 R52, [R219+0x7800] ;  /* 0x00780000db34783b */ /* 0x000fe20000000200 */
[----:B------:R-:W-:Y:S03]  /*3aa0*/  HMMA.16816.F32 R12, R20, R50, R112 ;  /* 0x00000032140c723c */ /* 0x000fe60000001870 */
[----:B------:R-:W5:Y:S03]  /*3ab0*/  LDSM.16.M88.4 R48, [R219+0x7400] ;  /* 0x00740000db30783b */ /* 0x000f660000000200 */
[C---:B-1----:R-:W-:Y:S01]  /*3ac0*/  HMMA.16816.F32 R72, R4.reuse, R36, R108 ;  /* 0x000000240448723c */ /* 0x042fe2000000186c */
[----:B------:R-:W1:Y:S05]  /*3ad0*/  LDSM.16.M88.4 R20, [R221+0x2000] ;  /* 0x00200000dd14783b */ /* 0x000e6a0000000200 */
[C---:B------:R-:W-:Y:S06]  /*3ae0*/  HMMA.16816.F32 R108, R4.reuse, R38, R128 ;  /* 0x00000026046c723c */ /* 0x040fec0000001880 */
[C---:B--2---:R-:W-:Y:S06]  /*3af0*/  HMMA.16816.F32 R132, R4.reuse, R32, R104 ;  /* 0x000000200484723c */ /* 0x044fec0000001868 */
[C---:B---3--:R-:W-:Y:S06]  /*3b00*/  HMMA.16816.F32 R140, R4.reuse, R24, R120 ;  /* 0x00000018048c723c */ /* 0x048fec0000001878 */
[C---:B------:R-:W-:Y:S06]  /*3b10*/  HMMA.16816.F32 R136, R4.reuse, R28, R100 ;  /* 0x0000001c0488723c */ /* 0x040fec0000001864 */
[C---:B------:R-:W-:Y:S06]  /*3b20*/  HMMA.16816.F32 R112, R4.reuse, R34, R124 ;  /* 0x000000220470723c */ /* 0x040fec000000187c */
[C---:B------:R-:W-:Y:S06]  /*3b30*/  HMMA.16816.F32 R120, R4.reuse, R30, R92 ;  /* 0x0000001e0478723c */ /* 0x040fec000000185c */
[----:B------:R-:W-:Y:S06]  /*3b40*/  HMMA.16816.F32 R116, R4, R26, R88 ;  /* 0x0000001a0474723c */ /* 0x000fec0000001858 */
[C---:B----4-:R-:W-:Y:S06]  /*3b50*/  HMMA.16816.F32 R104, R8.reuse, R36, R80 ;  /* 0x000000240868723c */ /* 0x050fec0000001850 */
[C---:B------:R-:W-:Y:S06]  /*3b60*/  HMMA.16816.F32 R80, R8.reuse, R32, R76 ;  /* 0x000000200850723c */ /* 0x040fec000000184c */
[C---:B------:R-:W-:Y:S01]  /*3b70*/  HMMA.16816.F32 R88, R8.reuse, R30, R40 ;  /* 0x0000001e0858723c */ /* 0x040fe20000001828 */
[----:B------:R-:W-:Y:S05]  /*3b80*/  LDSM.16.M88.4 R40, [R217+0x8400] ;  /* 0x00840000d928783b */ /* 0x000fea0000000200 */
[C---:B------:R-:W-:Y:S01]  /*3b90*/  HMMA.16816.F32 R100, R8.reuse, R24, R68 ;  /* 0x000000180864723c */ /* 0x040fe20000001844 */
[----:B------:R-:W-:Y:S05]  /*3ba0*/  LDSM.16.M88.4 R68, [R219+0x8800] ;  /* 0x00880000db44783b */ /* 0x000fea0000000200 */
[C---:B------:R-:W-:Y:S01]  /*3bb0*/  HMMA.16816.F32 R96, R8.reuse, R38, R64 ;  /* 0x000000260860723c */ /* 0x040fe20000001840 */
[----:B------:R-:W-:Y:S05]  /*3bc0*/  LDSM.16.M88.4 R36, [R217+0x8800] ;  /* 0x00880000d924783b */ /* 0x000fea0000000200 */
[C---:B------:R-:W-:Y:S01]  /*3bd0*/  HMMA.16816.F32 R4, R8.reuse, R34, R44 ;  /* 0x000000220804723c */ /* 0x040fe2000000182c */
[----:B------:R-:W-:Y:S04]  /*3be0*/  LDSM.16.M88.4 R44, [R217+0x8000] ;  /* 0x00800000d92c783b */ /* 0x000fe80000000200 */
[----:B------:R-:W-:Y:S01]  /*3bf0*/  LDSM.16.M88.4 R32, [R217+0x8c00] ;  /* 0x008c0000d920783b */ /* 0x000fe20000000200 */
[C---:B------:R-:W-:Y:S03]  /*3c00*/  HMMA.16816.F32 R76, R8.reuse, R28, R84 ;  /* 0x0000001c084c723c */ /* 0x040fe60000001854 */
[----:B------:R-:W-:Y:S03]  /*3c10*/  LDSM.16.M88.4 R28, [R219+0x8000] ;  /* 0x00800000db1c783b */ /* 0x000fe60000000200 */
[----:B------:R-:W-:Y:S01]  /*3c20*/  HMMA.16816.F32 R64, R8, R26, R12 ;  /* 0x0000001a0840723c */ /* 0x000fe2000000180c */
[----:B------:R-:W2:Y:S04]  /*3c30*/  LDSM.16.M88.4 R8, [R220+0x5000] ;  /* 0x00500000dc08783b */ /* 0x000ea80000000200 */
[----:B------:R-:W3:Y:S01]  /*3c40*/  LDSM.16.M88.4 R12, [R220+0x4000] ;  /* 0x00400000dc0c783b */ /* 0x000ee20000000200 */
[C---:B-----5:R-:W-:Y:S03]  /*3c50*/  HMMA.16816.F32 R72, R16.reuse, R56, R72 ;  /* 0x000000381048723c */ /* 0x060fe60000001848 */
[----:B------:R-:W-:Y:S03]  /*3c60*/  LDSM.16.M88.4 R24, [R219+0x8400] ;  /* 0x00840000db18783b */ /* 0x000fe60000000200 */
        /* <DEDUP_REMOVED lines=13> */
[----:B------:R-:W-:Y:S01]  /*3d40*/  HMMA.16816.F32 R104, R20, R50, R4 ;  /* 0x000000321468723c */ /* 0x000fe20000001804 */
[----:B------:R-:W1:Y:S01]  /*3d50*/  LDSM.16.M88.4 R4, [R221+0x5000] ;  /* 0x00500000dd04783b */ /* 0x000e620000000200 */
[----:B------:R-:W-:-:S04]  /*3d60*/  DEPBAR.LE SB0, 0x0 ;  /* 0x000080000000791a */ /* 0x000fc80000000000 */
[C---:B------:R-:W-:Y:S06]  /*3d70*/  HMMA.16816.F32 R64, R20.reuse, R62, R64 ;  /* 0x0000003e1440723c */ /* 0x040fec0000001840 */
[----:B------:R-:W-:Y:S06]  /*3d80*/  HMMA.16816.F32 R120, R20, R58, R96 ;  /* 0x0000003a1478723c */ /* 0x000fec0000001860 */
[----:B--2---:R-:W-:Y:S06]  /*3d90*/  HMMA.16816.F32 R60, R8, R44, R72 ;  /* 0x0000002c083c723c */ /* 0x004fec0000001848 */
        /* <DEDUP_REMOVED lines=11> */
[----:B------:R-:W-:Y:S06]  /*3e50*/  HMMA.16816.F32 R80, R12, R34, R64 ;  /* 0x000000220c50723c */ /* 0x000fec0000001840 */
[----:B-1----:R-:W-:Y:S06]  /*3e60*/  HMMA.16816.F32 R64, R4, R28, R60 ;  /* 0x0000001c0440723c */ /* 0x002fec000000183c */
[----:B------:R-:W-:Y:S06]  /*3e70*/  HMMA.16816.F32 R112, R12, R46, R120 ;  /* 0x0000002e0c70723c */ /* 0x000fec0000001878 */
[----:B------:R-:W-:Y:S06]  /*3e80*/  HMMA.16816.F32 R60, R4, R30, R56 ;  /* 0x0000001e043c723c */ /* 0x000fec0000001838 */
[C---:B------:R-:W-:Y:S06]  /*3e90*/  HMMA.16816.F32 R108, R12.reuse, R40, R116 ;  /* 0x000000280c6c723c */ /* 0x040fec0000001874 */
[----:B------:R-:W-:Y:S06]  /*3ea0*/  HMMA.16816.F32 R96, R12, R36, R96 ;  /* 0x000000240c60723c */ /* 0x000fec0000001860 */
[----:B------:R-:W-:Y:S06]  /*3eb0*/  HMMA.16816.F32 R56, R4, R24, R52 ;  /* 0x000000180438723c */ /* 0x000fec0000001834 */
[----:B------:R-:W-:Y:S06]  /*3ec0*/  HMMA.16816.F32 R104, R12, R42, R104 ;  /* 0x0000002a0c68723c */ /* 0x000fec0000001868 */
[C---:B------:R-:W-:Y:S06]  /*3ed0*/  HMMA.16816.F32 R52, R4.reuse, R26, R48 ;  /* 0x0000001a0434723c */ /* 0x040fec0000001830 */
[C---:B------:R-:W-:Y:S06]  /*3ee0*/  HMMA.16816.F32 R40, R4.reuse, R70, R72 ;  /* 0x000000460428723c */ /* 0x040fec0000001848 */
[----:B------:R-:W-:Y:S06]  /*3ef0*/  HMMA.16816.F32 R48, R4, R86, R8 ;  /* 0x000000560430723c */ /* 0x000fec0000001808 */
[C---:B------:R-:W-:Y:S06]  /*3f00*/  HMMA.16816.F32 R8, R16.reuse, R70, R92 ;  /* 0x000000461008723c */ /* 0x040fec000000185c */
[C---:B------:R-:W-:Y:S06]  /*3f10*/  HMMA.16816.F32 R12, R16.reuse, R84, R88 ;  /* 0x00000054100c723c */ /* 0x040fec0000001858 */
[----:B------:R-:W-:Y:S06]  /*3f20*/  HMMA.16816.F32 R36, R16, R28, R100 ;  /* 0x0000001c1024723c */ /* 0x000fec0000001864 */
[C---:B------:R-:W-:Y:S06]  /*3f30*/  HMMA.16816.F32 R44, R4.reuse, R68, R20 ;  /* 0x00000044042c723c */ /* 0x040fec0000001814 */
[----:B------:R-:W-:Y:S06]  /*3f40*/  HMMA.16816.F32 R76, R4, R84, R76 ;  /* 0x00000054044c723c */ /* 0x000fec000000184c */
[----:B------:R-:W-:Y:S01]  /*3f50*/  HMMA.16816.F32 R32, R16, R30, R112 ;  /* 0x0000001e1020723c */ /* 0x000fe20000001870 */
[----:B------:R-:W-:Y:S01]  /*3f60*/  LEA R4, R150, UR25, 0x4 ;  /* 0x0000001996047c11 */ /* 0x000fe2000f8e20ff */
[----:B------:R-:W-:Y:S01]  /*3f70*/  IMAD.U32 R5, RZ, RZ, UR27 ;  /* 0x0000001bff057e24 */ /* 0x000fe2000f8e00ff */
[----:B------:R-:W-:Y:S01]  /*3f80*/  ULDC UR25, c[0x0][0x39c] ;  /* 0x0000e70000197ab9 */ /* 0x000fe20000000800 */
[----:B------:R-:W-:-:S02]  /*3f90*/  IMAD.U32 R6, RZ, RZ, UR7 ;  /* 0x00000007ff067e24 */ /* 0x000fc4000f8e00ff */
[----:B------:R-:W-:Y:S01]  /*3fa0*/  FMUL.FTZ R92, R43, UR25 ;  /* 0x000000192b5c7c20 */ /* 0x000fe20008410000 */
[----:B------:R-:W-:Y:S01]  /*3fb0*/  IMAD.IADD R4, R0, 0x1, R4 ;  /* 0x0000000100047824 */ /* 0x000fe200078e0204 */
[C---:B------:R-:W-:Y:S01]  /*3fc0*/  HMMA.16816.F32 R28, R16.reuse, R24, R108 ;  /* 0x00000018101c723c */ /* 0x040fe2000000186c */
[----:B------:R-:W-:Y:S02]  /*3fd0*/  IMAD.IADD R0, R145, 0x1, R3 ;  /* 0x0000000191007824 */ /* 0x000fe400078e0203 */
[----:B------:R-:W-:Y:S01]  /*3fe0*/  FMUL.FTZ R43, R10, UR25 ;  /* 0x000000190a2b7c20 */ /* 0x000fe20008410000 */
[----:B------:R-:W-:Y:S01]  /*3ff0*/  IMAD.U32 R3, RZ, RZ, UR20 ;  /* 0x00000014ff037e24 */ /* 0x000fe2000f8e00ff */
[----:B------:R-:W-:Y:S01]  /*4000*/  VIADDMNMX R234, R4, UR6, R5, PT ;  /* 0x0000000604ea7c46 */ /* 0x000fe2000b800105 */
[----:B------:R-:W-:Y:S01]  /*4010*/  IMAD.U32 R5, RZ, RZ, UR6 ;  /* 0x00000006ff057e24 */ /* 0x000fe2000f8e00ff */
[----:B------:R-:W-:Y:S01]  /*4020*/  HMMA.16816.F32 R20, R16, R68, R96 ;  /* 0x000000441014723c */ /* 0x000fe20000001860 */
[----:B------:R-:W-:-:S02]  /*4030*/  IMAD R3, R3, 0x40, R155 ;  /* 0x0000004003037824 */ /* 0x000fc400078e029b */
[----:B------:R-:W-:Y:S01]  /*4040*/  FMUL.FTZ R91, R12, UR25 ;  /* 0x000000190c5b7c20 */ /* 0x000fe20008410000 */
[----:B------:R-:W-:Y:S02]  /*4050*/  VIADD R227, R4, UR7 ;  /* 0x0000000704e37c36 */ /* 0x000fe40008000000 */
[----:B------:R-:W-:Y:S01]  /*4060*/  FMUL.FTZ R94, R13, UR25 ;  /* 0x000000190d5e7c20 */ /* 0x000fe20008410000 */
[----:B------:R-:W-:Y:S01]  /*4070*/  FMUL.FTZ R36, R36, UR25 ;  /* 0x0000001924247c20 */ /* 0x000fe20008410000 */
[C---:B------:R-:W-:Y:S01]  /*4080*/  HMMA.16816.F32 R24, R16.reuse, R26, R104 ;  /* 0x0000001a1018723c */ /* 0x040fe20000001868 */
[--C-:B------:R-:W-:Y:S01]  /*4090*/  IADD3 R228, R6, 0x8, R4.reuse ;  /* 0x0000000806e47810 */ /* 0x100fe20007ffe004 */
[----:B------:R-:W-:Y:S01]  /*40a0*/  FMUL.FTZ R38, R38, UR25 ;  /* 0x0000001926267c20 */ /* 0x000fe20008410000 */
[--C-:B------:R-:W-:Y:S01]  /*40b0*/  IADD3 R229, R6, 0x40, R4.reuse ;  /* 0x0000004006e57810 */ /* 0x100fe20007ffe004 */
[----:B------:R-:W-:Y:S01]  /*40c0*/  FMUL.FTZ R93, R14, UR25 ;  /* 0x000000190e5d7c20 */ /* 0x000fe20008410000 */
[--C-:B------:R-:W-:Y:S01]  /*40d0*/  IADD3 R230, R6, 0x48, R4.reuse ;  /* 0x0000004806e67810 */ /* 0x100fe20007ffe004 */
[----:B------:R-:W-:Y:S01]  /*40e0*/  HMMA.16816.F32 R16, R16, R86, R80 ;  /* 0x000000561010723c */ /* 0x000fe20000001850 */
[C-C-:B------:R-:W-:Y:S01]  /*40f0*/  IADD3 R10, R5.reuse, 0x8, R4.reuse ;  /* 0x00000008050a7810 */ /* 0x140fe20007ffe004 */
[----:B------:R-:W1:Y:S01]  /*4100*/  MUFU.TANH R14, R36 ;  /* 0x00000024000e7308 */ /* 0x000e620000002400 */
[--C-:B------:R-:W-:Y:S01]  /*4110*/  IADD3 R13, R5, 0x40, R4.reuse ;  /* 0x00000040050d7810 */ /* 0x100fe20007ffe004 */
[----:B------:R-:W-:Y:S01]  /*4120*/  FMUL.FTZ R89, R11, UR25 ;  /* 0x000000190b597c20 */ /* 0x000fe20008410000 */
[----:B------:R-:W-:Y:S01]  /*4130*/  IADD3 R12, R5, 0x48, R4 ;  /* 0x00000048050c7810 */ /* 0x000fe20007ffe004 */
[----:B------:R-:W-:-:S02]  /*4140*/  IMAD.IADD R4, R227, 0x1, -R3 ;  /* 0x00000001e3047824 */ /* 0x000fc400078e0a03 */
[----:B------:R-:W-:Y:S01]  /*4150*/  FMUL.FTZ R64, R64, UR25 ;  /* 0x0000001940407c20 */ /* 0x000fe20008410000 */
[--C-:B------:R-:W-:Y:S02]  /*4160*/  IMAD.IADD R7, R229, 0x1, -R3.reuse ;  /* 0x00000001e5077824 */ /* 0x100fe400078e0a03 */
[----:B------:R-:W-:Y:S01]  /*4170*/  FMUL.FTZ R90, R41, UR25 ;  /* 0x00000019295a7c20 */ /* 0x000fe20008410000 */
[----:B------:R-:W2:Y:S01]  /*4180*/  MUFU.TANH R11, R38 ;  /* 0x00000026000b7308 */ /* 0x000ea20000002400 */
[----:B------:R-:W-:Y:S01]  /*4190*/  IABS R5, R4 ;  /* 0x0000000400057213 */ /* 0x000fe20000000000 */
[----:B------:R-:W-:Y:S01]  /*41a0*/  FMUL.FTZ R95, R15, UR25 ;  /* 0x000000190f5f7c20 */ /* 0x000fe20008410000 */
[--C-:B------:R-:W-:Y:S02]  /*41b0*/  IMAD.IADD R4, R228, 0x1, -R3.reuse ;  /* 0x00000001e4047824 */ /* 0x100fe400078e0a03 */
[----:B------:R-:W-:Y:S01]  /*41c0*/  FMUL.FTZ R66, R66, UR25 ;  /* 0x0000001942427c20 */ /* 0x000fe20008410000 */
[----:B------:R-:W-:Y:S01]  /*41d0*/  FMUL.FTZ R41, R8, UR25 ;  /* 0x0000001908297c20 */ /* 0x000fe20008410000 */
[----:B------:R-:W-:-:S02]  /*41e0*/  IMAD.IADD R8, R230, 0x1, -R3 ;  /* 0x00000001e6087824 */ /* 0x000fc400078e0a03 */
[----:B------:R-:W-:Y:S01]  /*41f0*/  FMUL.FTZ R88, R42, UR25 ;  /* 0x000000192a587c20 */ /* 0x000fe20008410000 */
[----:B------:R3:W4:Y:S01]  /*4200*/  MUFU.TANH R15, R64 ;  /* 0x00000040000f7308 */ /* 0x0007220000002400 */
[----:B------:R-:W-:Y:S01]  /*4210*/  IMAD.MOV.U32 R6, RZ, RZ, R5 ;  /* 0x000000ffff067224 */ /* 0x000fe200078e0005 */
[----:B------:R-:W-:Y:S01]  /*4220*/  IABS R5, R7 ;  /* 0x0000000700057213 */ /* 0x000fe20000000000 */
[----:B------:R-:W-:Y:S01]  /*4230*/  FMUL.FTZ R42, R9, UR25 ;  /* 0x00000019092a7c20 */ /* 0x000fe20008410000 */
[----:B------:R-:W-:Y:S01]  /*4240*/  IABS R4, R4 ;  /* 0x0000000400047213 */ /* 0x000fe20000000000 */
[----:B------:R-:W-:Y:S01]  /*4250*/  FMUL.FTZ R80, R20, UR25 ;  /* 0x0000001914507c20 */ /* 0x000fe20008410000 */
[----:B------:R-:W-:Y:S01]  /*4260*/  IABS R8, R8 ;  /* 0x0000000800087213 */ /* 0x000fe20000000000 */
[----:B------:R-:W-:Y:S01]  /*4270*/  FMUL.FTZ R97, R50, UR25 ;  /* 0x0000001932617c20 */ /* 0x000fe20008410000 */
[----:B------:R-:W5:Y:S01]  /*4280*/  MUFU.TANH R9, R66 ;  /* 0x0000004200097308 */ /* 0x000f620000002400 */
[----:B------:R-:W-:Y:S01]  /*4290*/  I2FP.F32.S32 R7, R6 ;  /* 0x0000000600077245 */ /* 0x000fe20000201400 */
[----:B------:R-:W-:Y:S01]  /*42a0*/  IMAD.MOV.U32 R6, RZ, RZ, R5 ;  /* 0x000000ffff067224 */ /* 0x000fe200078e0005 */
[----:B------:R-:W-:Y:S01]  /*42b0*/  I2FP.F32.S32 R4, R4 ;  /* 0x0000000400047245 */ /* 0x000fe20000201400 */
[----:B------:R-:W-:-:S02]  /*42c0*/  IMAD.MOV.U32 R5, RZ, RZ, R8 ;  /* 0x000000ffff057224 */ /* 0x000fc400078e0008 */
[----:B------:R-:W-:Y:S01]  /*42d0*/  FMUL.FTZ R50, R18, UR25 ;  /* 0x0000001912327c20 */ /* 0x000fe20008410000 */
[----:B-1----:R-:W-:Y:S01]  /*42e0*/  FFMA.FTZ R20, R7, -UR19, R14 ;  /* 0x8000001307147c23 */ /* 0x002fe2000801000e */
[----:B------:R-:W-:Y:S01]  /*42f0*/  I2FP.F32.S32 R7, R6 ;  /* 0x0000000600077245 */ /* 0x000fe20000201400 */
[----:B------:R-:W-:Y:S01]  /*4300*/  FMUL.FTZ R67, R67, UR25 ;  /* 0x0000001943437c20 */ /* 0x000fe20008410000 */
[----:B---3--:R-:W-:Y:S01]  /*4310*/  FMUL.FTZ R64, R19, UR25 ;  /* 0x0000001913407c20 */ /* 0x008fe20008410000 */
[----:B--2---:R-:W-:Y:S01]  /*4320*/  FFMA.FTZ R19, R4, -UR19, R11 ;  /* 0x8000001304137c23 */ /* 0x004fe2000801000b */
[----:B------:R-:W-:Y:S01]  /*4330*/  VIADD R4, R3, 0x1 ;  /* 0x0000000103047836 */ /* 0x000fe20000000000 */
[----:B------:R-:W-:Y:S01]  /*4340*/  I2FP.F32.S32 R6, R5 ;  /* 0x0000000500067245 */ /* 0x000fe20000201400 */
[----:B----4-:R-:W-:Y:S01]  /*4350*/  FFMA.FTZ R18, R7, -UR19, R15 ;  /* 0x8000001307127c23 */ /* 0x010fe2000801000f */
[----:B------:R-:W-:Y:S01]  /*4360*/  VIMNMX R233, R10, UR27, PT ;  /* 0x0000001b0ae97c48 */ /* 0x000fe2000bfe0100 */
[--C-:B------:R-:W-:Y:S01]  /*4370*/  IMAD.IADD R7, R227, 0x1, -R4.reuse ;  /* 0x00000001e3077824 */ /* 0x100fe200078e0a04 */
[----:B------:R-:W-:Y:S01]  /*4380*/  VIMNMX R232, R13, UR27, PT ;  /* 0x0000001b0de87c48 */ /* 0x000fe2000bfe0100 */
[----:B-----5:R-:W-:Y:S01]  /*4390*/  FFMA.FTZ R15, R6, -UR19, R9 ;  /* 0x80000013060f7c23 */ /* 0x020fe20008010009 */
[----:B------:R-:W-:Y:S01]  /*43a0*/  VIMNMX R231, R12, UR27, PT ;  /* 0x0000001b0ce77c48 */ /* 0x000fe2000bfe0100 */
[----:B------:R-:W-:Y:S01]  /*43b0*/  VIADD R5, R3, 0x8 ;  /* 0x0000000803057836 */ /* 0x000fe20000000000 */
[----:B------:R-:W-:Y:S01]  /*43c0*/  VIADDMNMX R226, R227, -UR23, RZ, !PT ;  /* 0x80000017e3e27c46 */ /* 0x000fe2000f8001ff */
[--C-:B------:R-:W-:Y:S01]  /*43d0*/  IMAD.IADD R6, R228, 0x1, -R4.reuse ;  /* 0x00000001e4067824 */ /* 0x100fe200078e0a04 */
[----:B------:R-:W-:Y:S01]  /*43e0*/  IABS R7, R7 ;  /* 0x0000000700077213 */ /* 0x000fe20000000000 */
[--C-:B------:R-:W-:Y:S01]  /*43f0*/  IMAD.IADD R11, R229, 0x1, -R4.reuse ;  /* 0x00000001e50b7824 */ /* 0x100fe200078e0a04 */
[----:B------:R-:W-:Y:S01]  /*4400*/  ISETP.GE.AND P6, PT, R4, R234, PT ;  /* 0x000000ea0400720c */ /* 0x000fe20003fc6270 */
[----:B------:R-:W-:Y:S01]  /*4410*/  IMAD.IADD R10, R230, 0x1, -R4 ;  /* 0x00000001e60a7824 */ /* 0x000fe200078e0a04 */
[----:B------:R-:W-:Y:S01]  /*4420*/  VIADDMNMX R225, R228, -UR23, RZ, !PT ;  /* 0x80000017e4e17c46 */ /* 0x000fe2000f8001ff */
[----:B------:R-:W-:Y:S01]  /*4430*/  FMUL.FTZ R37, R37, UR25 ;  /* 0x0000001925257c20 */ /* 0x000fe20008410000 */
[----:B------:R-:W-:Y:S01]  /*4440*/  VIADDMNMX R224, R229, -UR23, RZ, !PT ;  /* 0x80000017e5e07c46 */ /* 0x000fe2000f8001ff */
[----:B------:R-:W-:Y:S01]  /*4450*/  FMUL.FTZ R32, R32, UR25 ;  /* 0x0000001920207c20 */ /* 0x000fe20008410000 */
[----:B------:R-:W-:Y:S01]  /*4460*/  VIADDMNMX R223, R230, -UR23, RZ, !PT ;  /* 0x80000017e6df7c46 */ /* 0x000fe2000f8001ff */
[----:B------:R-:W-:Y:S01]  /*4470*/  FMUL.FTZ R65, R65, UR25 ;  /* 0x0000001941417c20 */ /* 0x000fe20008410000 */
[C---:B------:R-:W-:Y:S01]  /*4480*/  ISETP.GE.AND P5, PT, R4.reuse, R233, PT ;  /* 0x000000e90400720c */ /* 0x040fe20003fa6270 */
[----:B------:R-:W-:Y:S01]  /*4490*/  IMAD.IADD R8, R227, 0x1, -R5 ;  /* 0x00000001e3087824 */ /* 0x000fe200078e0a05 */
[C---:B------:R-:W-:Y:S01]  /*44a0*/  ISETP.GE.AND P3, PT, R4.reuse, R232, PT ;  /* 0x000000e80400720c */ /* 0x040fe20003f66270 */
[----:B------:R-:W-:Y:S01]  /*44b0*/  FMUL.FTZ R39, R39, UR25 ;  /* 0x0000001927277c20 */ /* 0x000fe20008410000 */
[C---:B------:R-:W-:Y:S01]  /*44c0*/  ISETP.GE.AND P1, PT, R4.reuse, R231, PT ;  /* 0x000000e70400720c */ /* 0x040fe20003f26270 */
[----:B------:R-:W-:Y:S01]  /*44d0*/  MUFU.TANH R14, R67 ;  /* 0x00000043000e7308 */ /* 0x000fe20000002400 */
[C---:B------:R-:W-:Y:S01]  /*44e0*/  ISETP.LT.OR P6, PT, R4.reuse, R226, P6 ;  /* 0x000000e20400720c */ /* 0x040fe200037c1670 */
[----:B------:R-:W-:Y:S01]  /*44f0*/  FMUL.FTZ R83, R21, UR25 ;  /* 0x0000001915537c20 */ /* 0x000fe20008410000 */
[C---:B------:R-:W-:Y:S01]  /*4500*/  ISETP.LT.OR P5, PT, R4.reuse, R225, P5 ;  /* 0x000000e10400720c */ /* 0x040fe20002fa1670 */
[----:B------:R-:W-:Y:S01]  /*4510*/  FMUL.FTZ R98, R49, UR25 ;  /* 0x0000001931627c20 */ /* 0x000fe20008410000 */
[C---:B------:R-:W-:Y:S01]  /*4520*/  ISETP.LT.OR P3, PT, R4.reuse, R224, P3 ;  /* 0x000000e00400720c */ /* 0x040fe20001f61670 */
[----:B------:R-:W-:Y:S01]  /*4530*/  IMAD.MOV.U32 R9, RZ, RZ, R7 ;  /* 0x000000ffff097224 */ /* 0x000fe200078e0007 */
[----:B------:R-:W-:Y:S01]  /*4540*/  ISETP.LT.OR P1, PT, R4, R223, P1 ;  /* 0x000000df0400720c */ /* 0x000fe20000f21670 */
[----:B------:R-:W-:Y:S01]  /*4550*/  FMUL.FTZ R99, R51, UR25 ;  /* 0x0000001933637c20 */ /* 0x000fe20008410000 */
[----:B------:R-:W-:Y:S01]  /*4560*/  IABS R6, R6 ;  /* 0x0000000600067213 */ /* 0x000fe20000000000 */
[----:B------:R-:W-:Y:S01]  /*4570*/  FMUL.FTZ R49, R16, UR25 ;  /* 0x0000001910317c20 */ /* 0x000fe20008410000 */
[----:B------:R-:W-:Y:S01]  /*4580*/  IABS R4, R11 ;  /* 0x0000000b00047213 */ /* 0x000fe20000000000 */
[----:B------:R-:W1:Y:S01]  /*4590*/  MUFU.TANH R21, R37 ;  /* 0x0000002500157308 */ /* 0x000e620000002400 */
[----:B------:R-:W-:Y:S01]  /*45a0*/  IABS R7, R10 ;  /* 0x0000000a00077213 */ /* 0x000fe20000000000 */
[----:B------:R-:W-:Y:S01]  /*45b0*/  FMUL.FTZ R51, R17, UR25 ;  /* 0x0000001911337c20 */ /* 0x000fe20008410000 */
[----:B------:R-:W-:Y:S01]  /*45c0*/  IABS R12, R8 ;  /* 0x00000008000c7213 */ /* 0x000fe20000000000 */
[----:B------:R-:W-:Y:S01]  /*45d0*/  IMAD.MOV.U32 R8, RZ, RZ, R6 ;  /* 0x000000ffff087224 */ /* 0x000fe200078e0006 */
[C---:B------:R-:W-:Y:S01]  /*45e0*/  ISETP.GE.AND P2, PT, R3.reuse, R233, PT ;  /* 0x000000e90300720c */ /* 0x040fe20003f46270 */
[----:B------:R-:W-:Y:S01]  /*45f0*/  IMAD.MOV.U32 R6, RZ, RZ, R4 ;  /* 0x000000ffff067224 */ /* 0x000fe200078e0004 */
[----:B------:R-:W-:Y:S01]  /*4600*/  I2FP.F32.S32 R10, R9 ;  /* 0x00000009000a7245 */ /* 0x000fe20000201400 */
[----:B------:R-:W2:Y:S01]  /*4610*/  MUFU.TANH R13, R32 ;  /* 0x00000020000d7308 */ /* 0x000ea20000002400 */
[----:B------:R-:W-:Y:S01]  /*4620*/  IMAD.MOV.U32 R4, RZ, RZ, R7 ;  /* 0x000000ffff047224 */ /* 0x000fe200078e0007 */
[----:B------:R-:W-:Y:S01]  /*4630*/  I2FP.F32.S32 R9, R8 ;  /* 0x0000000800097245 */ /* 0x000fe20000201400 */
[----:B------:R-:W-:Y:S01]  /*4640*/  IMAD.MOV.U32 R7, RZ, RZ, R12 ;  /* 0x000000ffff077224 */ /* 0x000fe200078e000c */
[----:B------:R-:W-:Y:S01]  /*4650*/  ISETP.LT.OR P2, PT, R3, R225, P2 ;  /* 0x000000e10300720c */ /* 0x000fe20001741670 */
[----:B------:R-:W-:Y:S01]  /*4660*/  FMUL.FTZ R69, R59, UR25 ;  /* 0x000000193b457c20 */ /* 0x000fe20008410000 */
[----:B------:R-:W-:Y:S01]  /*4670*/  I2FP.F32.S32 R4, R4 ;  /* 0x0000000400047245 */ /* 0x000fe20000201400 */
[----:B------:R-:W-:Y:S01]  /*4680*/  FMUL.FTZ R33, R33, UR25 ;  /* 0x0000001921217c20 */ /* 0x000fe20008410000 */
[----:B------:R-:W3:Y:S01]  /*4690*/  MUFU.TANH R16, R65 ;  /* 0x0000004100107308 */ /* 0x000ee20000002400 */
[----:B------:R-:W-:Y:S01]  /*46a0*/  I2FP.F32.S32 R8, R6 ;  /* 0x0000000600087245 */ /* 0x000fe20000201400 */
[----:B-1----:R-:W-:Y:S01]  /*46b0*/  FFMA.FTZ R10, R10, -UR19, R21 ;  /* 0x800000130a0a7c23 */ /* 0x002fe20008010015 */
[----:B------:R-:W-:Y:S01]  /*46c0*/  I2FP.F32.S32 R6, R7 ;  /* 0x0000000700067245 */ /* 0x000fe20000201400 */
[----:B------:R-:W-:Y:S01]  /*46d0*/  FFMA.FTZ R14, R4, -UR19, R14 ;  /* 0x80000013040e7c23 */ /* 0x000fe2000801000e */
[----:B------:R-:W-:Y:S01]  /*46e0*/  FSEL R59, R19, -INF , !P2 ;  /* 0xff800000133b7808 */ /* 0x000fe20005000000 */
[C---:B------:R-:W-:Y:S01]  /*46f0*/  VIADD R4, R3.reuse, 0x9 ;  /* 0x0000000903047836 */ /* 0x040fe20000000000 */
[C---:B------:R-:W-:Y:S01]  /*4700*/  ISETP.GE.AND P0, PT, R3.reuse, R234, PT ;  /* 0x000000ea0300720c */ /* 0x040fe20003f06270 */
[----:B------:R-:W1:Y:S01]  /*4710*/  MUFU.TANH R17, R39 ;  /* 0x0000002700117308 */ /* 0x000e620000002400 */
[C---:B------:R-:W-:Y:S01]  /*4720*/  ISETP.GE.AND P4, PT, R3.reuse, R232, PT ;  /* 0x000000e80300720c */ /* 0x040fe20003f86270 */
[----:B--2---:R-:W-:Y:S01]  /*4730*/  FFMA.FTZ R13, R6, -UR19, R13 ;  /* 0x80000013060d7c23 */ /* 0x004fe2000801000d */
[C---:B------:R-:W-:Y:S01]  /*4740*/  ISETP.GE.AND P2, PT, R3.reuse, R231, PT ;  /* 0x000000e70300720c */ /* 0x040fe20003f46270 */
[--C-:B------:R-:W-:Y:S01]  /*4750*/  IMAD.IADD R6, R228, 0x1, -R5.reuse ;  /* 0x00000001e4067824 */ /* 0x100fe200078e0a05 */
[C---:B------:R-:W-:Y:S01]  /*4760*/  ISETP.LT.OR P0, PT, R3.reuse, R226, P0 ;  /* 0x000000e20300720c */ /* 0x040fe20000701670 */
[----:B------:R-:W-:Y:S01]  /*4770*/  FMUL.FTZ R60, R60, UR25 ;  /* 0x000000193c3c7c20 */ /* 0x000fe20008410000 */
[C---:B------:R-:W-:Y:S01]  /*4780*/  ISETP.LT.OR P4, PT, R3.reuse, R224, P4 ;  /* 0x000000e00300720c */ /* 0x040fe20002781670 */
[----:B------:R-:W-:Y:S01]  /*4790*/  FMUL.FTZ R34, R34, UR25 ;  /* 0x0000001922227c20 */ /* 0x000fe20008410000 */
[----:B---3--:R-:W-:Y:S01]  /*47a0*/  FFMA.FTZ R16, R8, -UR19, R16 ;  /* 0x8000001308107c23 */ /* 0x008fe20008010010 */
[----:B------:R-:W-:Y:S01]  /*47b0*/  ISETP.LT.OR P2, PT, R3, R223, P2 ;  /* 0x000000df0300720c */ /* 0x000fe20001741670 */
[----:B------:R-:W-:-:S02]  /*47c0*/  IMAD.IADD R8, R229, 0x1, -R5 ;  /* 0x00000001e5087824 */ /* 0x000fc400078e0a05 */
[----:B------:R-:W-:Y:S01]  /*47d0*/  FMUL.FTZ R87, R40, UR25 ;  /* 0x0000001928577c20 */ /* 0x000fe20008410000 */
[----:B------:R-:W-:Y:S01]  /*47e0*/  FSEL R40, R10, -INF , !P6 ;  /* 0xff8000000a287808 */ /* 0x000fe20007000000 */
[----:B------:R-:W-:Y:S01]  /*47f0*/  FMUL.FTZ R62, R62, UR25 ;  /* 0x000000193e3e7c20 */ /* 0x000fe20008410000 */
[----:B------:R-:W-:Y:S01]  /*4800*/  FSEL R36, R20, -INF , !P0 ;  /* 0xff80000014247808 */ /* 0x000fe20004000000 */
[----:B------:R-:W-:Y:S01]  /*4810*/  MUFU.TANH R10, R33 ;  /* 0x00000021000a7308 */ /* 0x000fe20000002400 */
[----:B-1----:R-:W-:Y:S01]  /*4820*/  FFMA.FTZ R17, R9, -UR19, R17 ;  /* 0x8000001309117c23 */ /* 0x002fe20008010011 */
[----:B------:R-:W-:Y:S01]  /*4830*/  IMAD.IADD R9, R227, 0x1, -R4 ;  /* 0x00000001e3097824 */ /* 0x000fe200078e0a04 */
[----:B------:R-:W-:Y:S01]  /*4840*/  FSEL R37, R18, -INF , !P4 ;  /* 0xff80000012257808 */ /* 0x000fe20006000000 */
[----:B------:R-:W-:Y:S01]  /*4850*/  FMUL.FTZ R28, R28, UR25 ;  /* 0x000000191c1c7c20 */ /* 0x000fe20008410000 */
[----:B------:R-:W-:Y:S01]  /*4860*/  FSEL R38, R15, -INF , !P2 ;  /* 0xff8000000f267808 */ /* 0x000fe20005000000 */
[----:B------:R-:W-:Y:S01]  /*4870*/  FMUL.FTZ R61, R61, UR25 ;  /* 0x000000193d3d7c20 */ /* 0x000fe20008410000 */
[----:B------:R-:W-:Y:S01]  /*4880*/  IABS R7, R6 ;  /* 0x0000000600077213 */ /* 0x000fe20000000000 */
[----:B------:R-:W1:Y:S01]  /*4890*/  MUFU.TANH R19, R60 ;  /* 0x0000003c00137308 */ /* 0x000e620000002400 */
[----:B------:R-:W-:Y:S01]  /*48a0*/  ISETP.GE.AND P0, PT, R5, R234, PT ;  /* 0x000000ea0500720c */ /* 0x000fe20003f06270 */
[----:B------:R-:W-:Y:S01]  /*48b0*/  FMUL.FTZ R68, R57, UR25 ;  /* 0x0000001939447c20 */ /* 0x000fe20008410000 */
[----:B------:R-:W-:Y:S01]  /*48c0*/  ISETP.GE.AND P4, PT, R5, R233, PT ;  /* 0x000000e90500720c */ /* 0x000fe20003f86270 */
[----:B------:R-:W-:Y:S01]  /*48d0*/  FMUL.FTZ R71, R25, UR25 ;  /* 0x0000001919477c20 */ /* 0x000fe20008410000 */
[----:B------:R-:W-:Y:S01]  /*48e0*/  ISETP.GE.AND P2, PT, R5, R232, PT ;  /* 0x000000e80500720c */ /* 0x000fe20003f46270 */
[----:B------:R-:W-:Y:S01]  /*48f0*/  FMUL.FTZ R72, R27, UR25 ;  /* 0x000000191b487c20 */ /* 0x000fe20008410000 */
[C---:B------:R-:W-:Y:S01]  /*4900*/  ISETP.GE.AND P6, PT, R5.reuse, R231, PT ;  /* 0x000000e70500720c */ /* 0x040fe20003fc6270 */
[----:B------:R-:W2:Y:S01]  /*4910*/  MUFU.TANH R12, R34 ;  /* 0x00000022000c7308 */ /* 0x000ea20000002400 */
[----:B------:R-:W-:Y:S01]  /*4920*/  IABS R6, R8 ;  /* 0x0000000800067213 */ /* 0x000fe20000000000 */
[----:B------:R-:W-:Y:S01]  /*4930*/  FMUL.FTZ R96, R48, UR25 ;  /* 0x0000001930607c20 */ /* 0x000fe20008410000 */
[----:B------:R-:W-:Y:S01]  /*4940*/  IABS R8, R9 ;  /* 0x0000000900087213 */ /* 0x000fe20000000000 */
[----:B------:R-:W-:Y:S01]  /*4950*/  IMAD.MOV.U32 R9, RZ, RZ, R7 ;  /* 0x000000ffff097224 */ /* 0x000fe200078e0007 */
[C---:B------:R-:W-:Y:S01]  /*4960*/  ISETP.LT.OR P0, PT, R5.reuse, R226, P0 ;  /* 0x000000e20500720c */ /* 0x040fe20000701670 */
[----:B------:R-:W-:Y:S01]  /*4970*/  IMAD.MOV.U32 R7, RZ, RZ, R6 ;  /* 0x000000ffff077224 */ /* 0x000fe200078e0006 */
[C---:B------:R-:W-:Y:S01]  /*4980*/  ISETP.LT.OR P4, PT, R5.reuse, R225, P4 ;  /* 0x000000e10500720c */ /* 0x040fe20002781670 */
[----:B------:R-:W3:Y:S01]  /*4990*/  MUFU.TANH R11, R62 ;  /* 0x0000003e000b7308 */ /* 0x000ee20000002400 */
[C---:B------:R-:W-:Y:S01]  /*49a0*/  ISETP.LT.OR P2, PT, R5.reuse, R224, P2 ;  /* 0x000000e00500720c */ /* 0x040fe20001741670 */
[----:B------:R-:W-:Y:S01]  /*49b0*/  IMAD.MOV.U32 R6, RZ, RZ, R8 ;  /* 0x000000ffff067224 */ /* 0x000fe200078e0008 */
[----:B------:R-:W-:Y:S01]  /*49c0*/  ISETP.LT.OR P6, PT, R5, R223, P6 ;  /* 0x000000df0500720c */ /* 0x000fe200037c1670 */
[----:B------:R-:W-:Y:S01]  /*49d0*/  IMAD.IADD R5, R230, 0x1, -R5 ;  /* 0x00000001e6057824 */ /* 0x000fe200078e0a05 */
[----:B------:R-:W-:Y:S01]  /*49e0*/  I2FP.F32.S32 R8, R7 ;  /* 0x0000000700087245 */ /* 0x000fe20000201400 */
[----:B------:R-:W-:Y:S01]  /*49f0*/  FMUL.FTZ R63, R63, UR25 ;  /* 0x000000193f3f7c20 */ /* 0x000fe20008410000 */
[----:B------:R-:W-:Y:S01]  /*4a00*/  I2FP.F32.S32 R6, R6 ;  /* 0x0000000600067245 */ /* 0x000fe20000201400 */
[----:B------:R-:W-:Y:S01]  /*4a10*/  FMUL.FTZ R35, R35, UR25 ;  /* 0x0000001923237c20 */ /* 0x000fe20008410000 */
[----:B------:R-:W-:Y:S01]  /*4a20*/  IABS R5, R5 ;  /* 0x0000000500057213 */ /* 0x000fe20000000000 */
[----:B-1----:R-:W-:Y:S01]  /*4a30*/  FFMA.FTZ R15, R8, -UR19, R19 ;  /* 0x80000013080f7c23 */ /* 0x002fe20008010013 */
[----:B------:R-:W-:Y:S01]  /*4a40*/  I2FP.F32.S32 R9, R9 ;  /* 0x0000000900097245 */ /* 0x000fe20000201400 */
[----:B------:R-:W-:Y:S01]  /*4a50*/  FFMA.FTZ R10, R6, -UR19, R10 ;  /* 0x80000013060a7c23 */ /* 0x000fe2000801000a */
[----:B------:R-:W-:Y:S01]  /*4a60*/  I2FP.F32.S32 R7, R5 ;  /* 0x0000000500077245 */ /* 0x000fe20000201400 */
[----:B------:R-:W-:Y:S01]  /*4a70*/  VIADD R5, R3, 0x10 ;  /* 0x0000001003057836 */ /* 0x000fe20000000000 */
[----:B------:R-:W-:Y:S01]  /*4a80*/  FSEL R57, R17, -INF , !P5 ;  /* 0xff80000011397808 */ /* 0x000fe20006800000 */
[----:B------:R-:W-:-:S02]  /*4a90*/  IMAD.IADD R6, R228, 0x1, -R4 ;  /* 0x00000001e4067824 */ /* 0x000fc400078e0a04 */
[----:B--2---:R-:W-:Y:S01]  /*4aa0*/  FFMA.FTZ R12, R9, -UR19, R12 ;  /* 0x80000013090c7c23 */ /* 0x004fe2000801000c */
[----:B------:R-:W-:Y:S01]  /*4ab0*/  IMAD.IADD R8, R229, 0x1, -R4 ;  /* 0x00000001e5087824 */ /* 0x000fe200078e0a04 */
[----:B------:R-:W-:Y:S01]  /*4ac0*/  FSEL R25, R16, -INF , !P3 ;  /* 0xff80000010197808 */ /* 0x000fe20005800000 */
[----:B------:R-:W-:Y:S01]  /*4ad0*/  IMAD.IADD R9, R227, 0x1, -R5 ;  /* 0x00000001e3097824 */ /* 0x000fe200078e0a05 */
[----:B------:R-:W-:Y:S01]  /*4ae0*/  FSEL R27, R14, -INF , !P1 ;  /* 0xff8000000e1b7808 */ /* 0x000fe20004800000 */
[----:B---3--:R-:W-:Y:S01]  /*4af0*/  FFMA.FTZ R11, R7, -UR19, R11 ;  /* 0x80000013070b7c23 */ /* 0x008fe2000801000b */
[----:B------:R-:W-:Y:S01]  /*4b00*/  FSEL R48, R13, -INF , !P0 ;  /* 0xff8000000d307808 */ /* 0x000fe20004000000 */
[----:B------:R-:W1:Y:S01]  /*4b10*/  MUFU.TANH R18, R61 ;  /* 0x0000003d00127308 */ /* 0x000e620000002400 */
[C---:B------:R-:W-:Y:S01]  /*4b20*/  ISETP.GE.AND P5, PT, R4.reuse, R234, PT ;  /* 0x000000ea0400720c */ /* 0x040fe20003fa6270 */
[----:B------:R-:W-:Y:S01]  /*4b30*/  FMUL.FTZ R74, R53, UR25 ;  /* 0x00000019354a7c20 */ /* 0x000fe20008410000 */
[----:B------:R-:W-:Y:S01]  /*4b40*/  ISETP.GE.AND P3, PT, R4, R233, PT ;  /* 0x000000e90400720c */ /* 0x000fe20003f66270 */
[----:B------:R-:W-:Y:S01]  /*4b50*/  FMUL.FTZ R73, R54, UR25 ;  /* 0x0000001936497c20 */ /* 0x000fe20008410000 */
[C---:B------:R-:W-:Y:S01]  /*4b60*/  ISETP.GE.AND P1, PT, R4.reuse, R232, PT ;  /* 0x000000e80400720c */ /* 0x040fe20003f26270 */
[----:B------:R-:W-:Y:S01]  /*4b70*/  FMUL.FTZ R75, R55, UR25 ;  /* 0x00000019374b7c20 */ /* 0x000fe20008410000 */
[----:B------:R-:W-:Y:S01]  /*4b80*/  ISETP.GE.AND P0, PT, R4, R231, PT ;  /* 0x000000e70400720c */ /* 0x000fe20003f06270 */
[----:B------:R-:W2:Y:S01]  /*4b90*/  MUFU.TANH R13, R28 ;  /* 0x0000001c000d7308 */ /* 0x000ea20000002400 */
[----:B------:R-:W-:Y:S01]  /*4ba0*/  IABS R7, R6 ;  /* 0x0000000600077213 */ /* 0x000fe20000000000 */
[----:B------:R-:W-:Y:S01]  /*4bb0*/  FMUL.FTZ R53, R24, UR25 ;  /* 0x0000001918357c20 */ /* 0x000fe20008410000 */
[----:B------:R-:W-:Y:S01]  /*4bc0*/  IABS R6, R8 ;  /* 0x0000000800067213 */ /* 0x000fe20000000000 */
[----:B------:R-:W-:Y:S01]  /*4bd0*/  FMUL.FTZ R54, R26, UR25 ;  /* 0x000000191a367c20 */ /* 0x000fe20008410000 */
[----:B------:R-:W-:Y:S01]  /*4be0*/  IABS R8, R9 ;  /* 0x0000000900087213 */ /* 0x000fe20000000000 */
[----:B------:R-:W-:Y:S01]  /*4bf0*/  IMAD.MOV.U32 R9, RZ, RZ, R7 ;  /* 0x000000ffff097224 */ /* 0x000fe200078e0007 */
[C---:B------:R-:W-:Y:S01]  /*4c00*/  ISETP.LT.OR P5, PT, R4.reuse, R226, P5 ;  /* 0x000000e20400720c */ /* 0x040fe20002fa1670 */
[----:B------:R-:W3:Y:S01]  /*4c10*/  MUFU.TANH R20, R35 ;  /* 0x0000002300147308 */ /* 0x000ee20000002400 */
[C---:B------:R-:W-:Y:S01]  /*4c20*/  ISETP.LT.OR P3, PT, R4.reuse, R225, P3 ;  /* 0x000000e10400720c */ /* 0x040fe20001f61670 */
[----:B------:R-:W-:Y:S01]  /*4c30*/  IMAD.MOV.U32 R7, RZ, RZ, R6 ;  /* 0x000000ffff077224 */ /* 0x000fe200078e0006 */
[C---:B------:R-:W-:Y:S01]  /*4c40*/  ISETP.LT.OR P1, PT, R4.reuse, R224, P1 ;  /* 0x000000e00400720c */ /* 0x040fe20000f21670 */
[----:B------:R-:W-:Y:S01]  /*4c50*/  IMAD.MOV.U32 R6, RZ, RZ, R8 ;  /* 0x000000ffff067224 */ /* 0x000fe200078e0008 */
[----:B------:R-:W-:Y:S01]  /*4c60*/  ISETP.LT.OR P0, PT, R4, R223, P0 ;  /* 0x000000df0400720c */ /* 0x000fe20000701670 */
[----:B------:R-:W-:Y:S01]  /*4c70*/  IMAD.IADD R4, R230, 0x1, -R4 ;  /* 0x00000001e6047824 */ /* 0x000fe200078e0a04 */
[----:B------:R-:W-:Y:S01]  /*4c80*/  I2FP.F32.S32 R8, R7 ;  /* 0x0000000700087245 */ /* 0x000fe20000201400 */
[----:B------:R-:W4:Y:S01]  /*4c90*/  MUFU.TANH R17, R63 ;  /* 0x0000003f00117308 */ /* 0x000f220000002400 */
[----:B------:R-:W-:Y:S01]  /*4ca0*/  I2FP.F32.S32 R6, R6 ;  /* 0x0000000600067245 */ /* 0x000fe20000201400 */
[----:B------:R-:W-:Y:S01]  /*4cb0*/  FMUL.FTZ R56, R56, UR25 ;  /* 0x0000001938387c20 */ /* 0x000fe20008410000 */
[----:B------:R-:W-:Y:S01]  /*4cc0*/  IABS R4, R4 ;  /* 0x0000000400047213 */ /* 0x000fe20000000000 */
[----:B-1----:R-:W-:Y:S01]  /*4cd0*/  FFMA.FTZ R18, R8, -UR19, R18 ;  /* 0x8000001308127c23 */ /* 0x002fe20008010012 */
[----:B------:R-:W-:Y:S01]  /*4ce0*/  I2FP.F32.S32 R9, R9 ;  /* 0x0000000900097245 */ /* 0x000fe20000201400 */
[----:B--2---:R-:W-:Y:S01]  /*4cf0*/  FFMA.FTZ R13, R6, -UR19, R13 ;  /* 0x80000013060d7c23 */ /* 0x004fe2000801000d */
[----:B------:R-:W-:Y:S01]  /*4d00*/  I2FP.F32.S32 R7, R4 ;  /* 0x0000000400077245 */ /* 0x000fe20000201400 */
[----:B------:R-:W-:Y:S01]  /*4d10*/  VIADD R4, R3, 0x11 ;  /* 0x0000001103047836 */ /* 0x000fe20000000000 */
[----:B------:R-:W-:Y:S01]  /*4d20*/  FSEL R55, R12, -INF , !P4 ;  /* 0xff8000000c377808 */ /* 0x000fe20006000000 */
[--C-:B------:R-:W-:Y:S01]  /*4d30*/  IMAD.IADD R8, R228, 0x1, -R5.reuse ;  /* 0x00000001e4087824 */ /* 0x100fe200078e0a05 */
[----:B------:R-:W-:Y:S01]  /*4d40*/  FSEL R24, R15, -INF , !P2 ;  /* 0xff8000000f187808 */ /* 0x000fe20005000000 */
[----:B------:R-:W-:Y:S01]  /*4d50*/  IMAD.IADD R6, R227, 0x1, -R4 ;  /* 0x00000001e3067824 */ /* 0x000fe200078e0a04 */
[----:B------:R-:W-:Y:S01]  /*4d60*/  FSEL R26, R11, -INF , !P6 ;  /* 0xff8000000b1a7808 */ /* 0x000fe20007000000 */
[----:B---3--:R-:W-:Y:S01]  /*4d70*/  FFMA.FTZ R19, R9, -UR19, R20 ;  /* 0x8000001309137c23 */ /* 0x008fe20008010014 */
[----:B------:R-:W-:Y:S01]  /*4d80*/  FSEL R35, R10, -INF , !P5 ;  /* 0xff8000000a237808 */ /* 0x000fe20006800000 */
[----:B------:R-:W-:Y:S01]  /*4d90*/  IMAD.IADD R9, R229, 0x1, -R5 ;  /* 0x00000001e5097824 */ /* 0x000fe200078e0a05 */
[----:B------:R-:W-:Y:S01]  /*4da0*/  ISETP.GE.AND P4, PT, R5, R234, PT ;  /* 0x000000ea0500720c */ /* 0x000fe20003f86270 */
[----:B----4-:R-:W-:Y:S01]  /*4db0*/  FFMA.FTZ R17, R7, -UR19, R17 ;  /* 0x8000001307117c23 */ /* 0x010fe20008010011 */
[C---:B------:R-:W-:Y:S01]  /*4dc0*/  ISETP.GE.AND P2, PT, R5.reuse, R233, PT ;  /* 0x000000e90500720c */ /* 0x040fe20003f46270 */
[----:B------:R-:W1:Y:S01]  /*4dd0*/  MUFU.TANH R20, R56 ;  /* 0x0000003800147308 */ /* 0x000e620000002400 */
[C---:B------:R-:W-:Y:S01]  /*4de0*/  ISETP.GE.AND P6, PT, R5.reuse, R232, PT ;  /* 0x000000e80500720c */ /* 0x040fe20003fc6270 */
[----:B------:R-:W-:Y:S01]  /*4df0*/  IMAD.IADD R7, R230, 0x1, -R5 ;  /* 0x00000001e6077824 */ /* 0x000fe200078e0a05 */
[----:B------:R-:W-:Y:S01]  /*4e00*/  ISETP.GE.AND P5, PT, R5, R231, PT ;  /* 0x000000e70500720c */ /* 0x000fe20003fa6270 */
[----:B------:R-:W-:Y:S01]  /*4e10*/  FMUL.FTZ R31, R31, UR25 ;  /* 0x000000191f1f7c20 */ /* 0x000fe20008410000 */
[C---:B------:R-:W-:Y:S01]  /*4e20*/  ISETP.LT.OR P4, PT, R5.reuse, R226, P4 ;  /* 0x000000e20500720c */ /* 0x040fe20002781670 */
[----:B------:R-:W-:Y:S01]  /*4e30*/  FMUL.FTZ R58, R58, UR25 ;  /* 0x000000193a3a7c20 */ /* 0x000fe20008410000 */
[----:B------:R-:W-:Y:S01]  /*4e40*/  ISETP.LT.OR P2, PT, R5, R225, P2 ;  /* 0x000000e10500720c */ /* 0x000fe20001741670 */
[----:B------:R-:W-:Y:S01]  /*4e50*/  FMUL.FTZ R29, R29, UR25 ;  /* 0x000000191d1d7c20 */ /* 0x000fe20008410000 */
[C---:B------:R-:W-:Y:S01]  /*4e60*/  ISETP.LT.OR P6, PT, R5.reuse, R224, P6 ;  /* 0x000000e00500720c */ /* 0x040fe200037c1670 */
[----:B------:R-:W-:Y:S01]  /*4e70*/  MUFU.TANH R16, R31 ;  /* 0x0000001f00107308 */ /* 0x000fe20000002400 */
[----:B------:R-:W-:Y:S01]  /*4e80*/  ISETP.LT.OR P5, PT, R5, R223, P5 ;  /* 0x000000df0500720c */ /* 0x000fe20002fa1670 */
[----:B------:R-:W-:Y:S01]  /*4e90*/  IMAD.IADD R10, R228, 0x1, -R4 ;  /* 0x00000001e40a7824 */ /* 0x000fe200078e0a04 */
[----:B------:R-:W-:Y:S01]  /*4ea0*/  IABS R6, R6 ;  /* 0x0000000600067213 */ /* 0x000fe20000000000 */
[----:B------:R-:W-:Y:S01]  /*4eb0*/  FMUL.FTZ R30, R30, UR25 ;  /* 0x000000191e1e7c20 */ /* 0x000fe20008410000 */
[----:B------:R-:W-:Y:S01]  /*4ec0*/  IABS R5, R8 ;  /* 0x0000000800057213 */ /* 0x000fe20000000000 */
[----:B------:R-:W-:Y:S01]  /*4ed0*/  FMUL.FTZ R70, R52, UR25 ;  /* 0x0000001934467c20 */ /* 0x000fe20008410000 */
[----:B------:R-:W-:Y:S01]  /*4ee0*/  IABS R8, R9 ;  /* 0x0000000900087213 */ /* 0x000fe20000000000 */
[----:B------:R-:W-:Y:S01]  /*4ef0*/  IMAD.MOV.U32 R11, RZ, RZ, R6 ;  /* 0x000000ffff0b7224 */ /* 0x000fe200078e0006 */
[----:B------:R-:W2:Y:S01]  /*4f00*/  MUFU.TANH R15, R58 ;  /* 0x0000003a000f7308 */ /* 0x000ea20000002400 */
[----:B------:R-:W-:Y:S01]  /*4f10*/  IMAD.MOV.U32 R6, RZ, RZ, R5 ;  /* 0x000000ffff067224 */ /* 0x000fe200078e0005 */
[----:B------:R-:W-:Y:S01]  /*4f20*/  IABS R5, R10 ;  /* 0x0000000a00057213 */ /* 0x000fe20000000000 */
[----:B------:R-:W-:Y:S01]  /*4f30*/  FMUL.FTZ R84, R23, UR25 ;  /* 0x0000001917547c20 */ /* 0x000fe20008410000 */
[----:B------:R-:W-:Y:S01]  /*4f40*/  IABS R7, R7 ;  /* 0x0000000700077213 */ /* 0x000fe20000000000 */
[----:B------:R-:W-:Y:S01]  /*4f50*/  FMUL.FTZ R81, R22, UR25 ;  /* 0x0000001916517c20 */ /* 0x000fe20008410000 */
[----:B------:R-:W-:Y:S01]  /*4f60*/  I2FP.F32.S32 R9, R6 ;  /* 0x0000000600097245 */ /* 0x000fe20000201400 */
[----:B------:R-:W-:Y:S01]  /*4f70*/  FMUL.FTZ R82, R46, UR25 ;  /* 0x000000192e527c20 */ /* 0x000fe20008410000 */
[----:B------:R-:W3:Y:S01]  /*4f80*/  MUFU.TANH R14, R29 ;  /* 0x0000001d000e7308 */ /* 0x000ee20000002400 */
[----:B------:R-:W-:Y:S01]  /*4f90*/  I2FP.F32.S32 R6, R8 ;  /* 0x0000000800067245 */ /* 0x000fe20000201400 */
[----:B------:R-:W-:Y:S01]  /*4fa0*/  FMUL.FTZ R85, R45, UR25 ;  /* 0x000000192d557c20 */ /* 0x000fe20008410000 */
[----:B------:R-:W-:Y:S01]  /*4fb0*/  I2FP.F32.S32 R7, R7 ;  /* 0x0000000700077245 */ /* 0x000fe20000201400 */
[----:B------:R-:W-:Y:S01]  /*4fc0*/  FMUL.FTZ R86, R47, UR25 ;  /* 0x000000192f567c20 */ /* 0x000fe20008410000 */
[----:B------:R-:W-:Y:S01]  /*4fd0*/  I2FP.F32.S32 R8, R11 ;  /* 0x0000000b00087245 */ /* 0x000fe20000201400 */
[----:B-1----:R-:W-:Y:S01]  /*4fe0*/  FFMA.FTZ R20, R6, -UR19, R20 ;  /* 0x8000001306147c23 */ /* 0x002fe20008010014 */
[----:B------:R-:W-:Y:S01]  /*4ff0*/  I2FP.F32.S32 R6, R5 ;  /* 0x0000000500067245 */ /* 0x000fe20000201400 */
[----:B------:R-:W1:Y:S01]  /*5000*/  MUFU.TANH R21, R30 ;  /* 0x0000001e00157308 */ /* 0x000e620000002400 */
[----:B------:R-:W-:Y:S01]  /*5010*/  VIADD R5, R3, 0x18 ;  /* 0x0000001803057836 */ /* 0x000fe20000000000 */
[----:B------:R-:W-:Y:S01]  /*5020*/  FSEL R52, R19, -INF , !P3 ;  /* 0xff80000013347808 */ /* 0x000fe20005800000 */
[----:B--2---:R-:W-:Y:S01]  /*5030*/  FFMA.FTZ R15, R7, -UR19, R15 ;  /* 0x80000013070f7c23 */ /* 0x004fe2000801000f */
[----:B------:R-:W-:Y:S01]  /*5040*/  FFMA.FTZ R16, R6, -UR19, R16 ;  /* 0x8000001306107c23 */ /* 0x000fe20008010010 */
[----:B------:R-:W-:Y:S01]  /*5050*/  FSEL R23, R18, -INF , !P1 ;  /* 0xff80000012177808 */ /* 0x000fe20004800000 */
[----:B------:R-:W-:Y:S01]  /*5060*/  IMAD.IADD R6, R229, 0x1, -R4 ;  /* 0x00000001e5067824 */ /* 0x000fe200078e0a04 */
[----:B------:R-:W-:Y:S01]  /*5070*/  FSEL R28, R17, -INF , !P0 ;  /* 0xff800000111c7808 */ /* 0x000fe20004000000 */
[----:B------:R-:W-:Y:S01]  /*5080*/  IMAD.IADD R7, R227, 0x1, -R5 ;  /* 0x00000001e3077824 */ /* 0x000fe200078e0a05 */
[----:B------:R-:W-:Y:S01]  /*5090*/  FSEL R32, R13, -INF , !P4 ;  /* 0xff8000000d207808 */ /* 0x000fe20006000000 */
[----:B---3--:R-:W-:Y:S01]  /*50a0*/  FFMA.FTZ R14, R8, -UR19, R14 ;  /* 0x80000013080e7c23 */ /* 0x008fe2000801000e */
[----:B------:R-:W-:Y:S01]  /*50b0*/  ISETP.GE.AND P3, PT, R4, R234, PT ;  /* 0x000000ea0400720c */ /* 0x000fe20003f66270 */
[----:B------:R-:W-:Y:S01]  /*50c0*/  IMAD.IADD R8, R230, 0x1, -R4 ;  /* 0x00000001e6087824 */ /* 0x000fe200078e0a04 */
[C---:B------:R-:W-:Y:S01]  /*50d0*/  ISETP.GE.AND P1, PT, R4.reuse, R233, PT ;  /* 0x000000e90400720c */ /* 0x040fe20003f26270 */
[----:B------:R-:W-:Y:S01]  /*50e0*/  MUFU.TANH R12, R69 ;  /* 0x00000045000c7308 */ /* 0x000fe20000002400 */
[----:B------:R-:W-:Y:S01]  /*50f0*/  ISETP.GE.AND P0, PT, R4, R232, PT ;  /* 0x000000e80400720c */ /* 0x000fe20003f06270 */
[----:B------:R-:W-:Y:S01]  /*5100*/  FMUL.FTZ R44, R44, UR25 ;  /* 0x000000192c2c7c20 */ /* 0x000fe20008410000 */
[C---:B------:R-:W-:Y:S01]  /*5110*/  ISETP.GE.AND P4, PT, R4.reuse, R231, PT ;  /* 0x000000e70400720c */ /* 0x040fe20003f86270 */
[----:B-1----:R-:W-:Y:S01]  /*5120*/  FFMA.FTZ R21, R9, -UR19, R21 ;  /* 0x8000001309157c23 */ /* 0x002fe20008010015 */
[C---:B------:R-:W-:Y:S01]  /*5130*/  ISETP.LT.OR P3, PT, R4.reuse, R226, P3 ;  /* 0x000000e20400720c */ /* 0x040fe20001f61670 */
[--C-:B------:R-:W-:Y:S01]  /*5140*/  IMAD.IADD R9, R229, 0x1, -R5.reuse ;  /* 0x00000001e5097824 */ /* 0x100fe200078e0a05 */
[C---:B------:R-:W-:Y:S01]  /*5150*/  ISETP.LT.OR P1, PT, R4.reuse, R225, P1 ;  /* 0x000000e10400720c */ /* 0x040fe20000f21670 */
[----:B------:R-:W1:Y:S01]  /*5160*/  MUFU.TANH R22, R68 ;  /* 0x0000004400167308 */ /* 0x000e620000002400 */
[----:B------:R-:W-:Y:S01]  /*5170*/  ISETP.LT.OR P0, PT, R4, R224, P0 ;  /* 0x000000e00400720c */ /* 0x000fe20000701670 */
[----:B------:R-:W-:Y:S01]  /*5180*/  FMUL.FTZ R76, R76, UR25 ;  /* 0x000000194c4c7c20 */ /* 0x000fe20008410000 */
[----:B------:R-:W-:Y:S01]  /*5190*/  ISETP.LT.OR P4, PT, R4, R223, P4 ;  /* 0x000000df0400720c */ /* 0x000fe20002781670 */
[----:B------:R-:W-:Y:S01]  /*51a0*/  FMUL.FTZ R78, R78, UR25 ;  /* 0x000000194e4e7c20 */ /* 0x000fe20008410000 */
[----:B------:R-:W-:Y:S01]  /*51b0*/  IABS R4, R6 ;  /* 0x0000000600047213 */ /* 0x000fe20000000000 */
[----:B------:R-:W-:Y:S01]  /*51c0*/  IMAD.IADD R6, R228, 0x1, -R5 ;  /* 0x00000001e4067824 */ /* 0x000fe200078e0a05 */
[----:B------:R-:W-:Y:S01]  /*51d0*/  IABS R11, R7 ;  /* 0x00000007000b7213 */ /* 0x000fe20000000000 */
[----:B------:R-:W2:Y:S01]  /*51e0*/  MUFU.TANH R19, R53 ;  /* 0x0000003500137308 */ /* 0x000ea20000002400 */
[----:B------:R-:W-:Y:S01]  /*51f0*/  IABS R7, R8 ;  /* 0x0000000800077213 */ /* 0x000fe20000000000 */
[----:B------:R-:W-:Y:S01]  /*5200*/  IMAD.MOV.U32 R8, RZ, RZ, R4 ;  /* 0x000000ffff087224 */ /* 0x000fe200078e0004 */
[----:B------:R-:W-:Y:S01]  /*5210*/  IABS R6, R6 ;  /* 0x0000000600067213 */ /* 0x000fe20000000000 */
[----:B------:R-:W-:Y:S01]  /*5220*/  FMUL.FTZ R77, R77, UR25 ;  /* 0x000000194d4d7c20 */ /* 0x000fe20008410000 */
[----:B------:R-:W-:Y:S01]  /*5230*/  IABS R4, R9 ;  /* 0x0000000900047213 */ /* 0x000fe20000000000 */
[----:B------:R-:W-:Y:S01]  /*5240*/  IMAD.MOV.U32 R9, RZ, RZ, R11 ;  /* 0x000000ffff097224 */ /* 0x000fe200078e000b */
[----:B------:R-:W-:Y:S01]  /*5250*/  FSEL R143, R21, -INF , !P2 ;  /* 0xff800000158f7808 */ /* 0x000fe20005000000 */
[----:B------:R3:W4:Y:S01]  /*5260*/  MUFU.TANH R17, R54 ;  /* 0x0000003600117308 */ /* 0x0007220000002400 */
[----:B------:R-:W-:Y:S01]  /*5270*/  FSEL R46, R20, -INF , !P6 ;  /* 0xff800000142e7808 */ /* 0x000fe20007000000 */
[----:B------:R-:W-:Y:S01]  /*5280*/  FMUL.FTZ R79, R79, UR25 ;  /* 0x000000194f4f7c20 */ /* 0x000fe20008410000 */
[----:B------:R-:W-:-:S02]  /*5290*/  FSEL R30, R14, -INF , !P3 ;  /* 0xff8000000e1e7808 */ /* 0x000fc40005800000 */
[----:B------:R-:W-:Y:S01]  /*52a0*/  I2FP.F32.S32 R10, R8 ;  /* 0x00000008000a7245 */ /* 0x000fe20000201400 */
[----:B------:R-:W-:Y:S01]  /*52b0*/  IMAD.MOV.U32 R8, RZ, RZ, R6 ;  /* 0x000000ffff087224 */ /* 0x000fe200078e0006 */
[C---:B------:R-:W-:Y:S01]  /*52c0*/  ISETP.GE.AND P2, PT, R5.reuse, R234, PT ;  /* 0x000000ea0500720c */ /* 0x040fe20003f46270 */
[----:B------:R-:W5:Y:S01]  /*52d0*/  MUFU.TANH R18, R70 ;  /* 0x0000004600127308 */ /* 0x000f620000002400 */
[C---:B------:R-:W-:Y:S01]  /*52e0*/  ISETP.GE.AND P6, PT, R5.reuse, R233, PT ;  /* 0x000000e90500720c */ /* 0x040fe20003fc6270 */
[----:B-1----:R-:W-:Y:S01]  /*52f0*/  FFMA.FTZ R13, R10, -UR19, R22 ;  /* 0x800000130a0d7c23 */ /* 0x002fe20008010016 */
[C---:B------:R-:W-:Y:S02]  /*5300*/  ISETP.GE.AND P3, PT, R5.reuse, R231, PT ;  /* 0x000000e70500720c */ /* 0x040fe40003f66270 */
[----:B------:R-:W-:Y:S02]  /*5310*/  I2FP.F32.S32 R6, R7 ;  /* 0x0000000700067245 */ /* 0x000fe40000201400 */
[----:B------:R-:W-:Y:S01]  /*5320*/  ISETP.LT.OR P2, PT, R5, R226, P2 ;  /* 0x000000e20500720c */ /* 0x000fe20001741670 */
[----:B------:R-:W1:Y:S01]  /*5330*/  MUFU.TANH R14, R73 ;  /* 0x00000049000e7308 */ /* 0x000e620000002400 */
[----:B---3--:R-:W-:Y:S01]  /*5340*/  FSEL R54, R15, -INF , !P5 ;  /* 0xff8000000f367808 */ /* 0x008fe20006800000 */
[----:B------:R-:W-:Y:S01]  /*5350*/  FFMA.FTZ R12, R6, -UR19, R12 ;  /* 0x80000013060c7c23 */ /* 0x000fe2000801000c */
[----:B------:R-:W-:-:S02]  /*5360*/  ISETP.GE.AND P5, PT, R5, R232, PT ;  /* 0x000000e80500720c */ /* 0x000fc40003fa6270 */
[C---:B------:R-:W-:Y:S02]  /*5370*/  ISETP.LT.OR P6, PT, R5.reuse, R225, P6 ;  /* 0x000000e10500720c */ /* 0x040fe400037c1670 */
[C---:B------:R-:W-:Y:S01]  /*5380*/  ISETP.LT.OR P5, PT, R5.reuse, R224, P5 ;  /* 0x000000e00500720c */ /* 0x040fe20002fa1670 */
[----:B------:R-:W3:Y:S01]  /*5390*/  MUFU.TANH R15, R71 ;  /* 0x00000047000f7308 */ /* 0x000ee20000002400 */
[----:B------:R-:W-:Y:S01]  /*53a0*/  ISETP.LT.OR P3, PT, R5, R223, P3 ;  /* 0x000000df0500720c */ /* 0x000fe20001f61670 */
[----:B------:R-:W-:Y:S01]  /*53b0*/  IMAD.IADD R5, R230, 0x1, -R5 ;  /* 0x00000001e6057824 */ /* 0x000fe200078e0a05 */
[----:B------:R-:W-:Y:S02]  /*53c0*/  I2FP.F32.S32 R9, R9 ;  /* 0x0000000900097245 */ /* 0x000fe40000201400 */
[----:B------:R-:W-:Y:S02]  /*53d0*/  I2FP.F32.S32 R8, R8 ;  /* 0x0000000800087245 */ /* 0x000fe40000201400 */
[----:B------:R-:W-:Y:S01]  /*53e0*/  I2FP.F32.S32 R7, R4 ;  /* 0x0000000400077245 */ /* 0x000fe20000201400 */
[----:B------:R-:W-:-:S02]  /*53f0*/  VIADD R4, R3, 0x19 ;  /* 0x0000001903047836 */ /* 0x000fc40000000000 */
[----:B--2---:R-:W-:Y:S01]  /*5400*/  FFMA.FTZ R11, R9, -UR19, R19 ;  /* 0x80000013090b7c23 */ /* 0x004fe20008010013 */
[----:B------:R-:W-:Y:S01]  /*5410*/  IABS R5, R5 ;  /* 0x0000000500057213 */ /* 0x000fe20000000000 */
[----:B----4-:R-:W-:Y:S01]  /*5420*/  FFMA.FTZ R17, R8, -UR19, R17 ;  /* 0x8000001308117c23 */ /* 0x010fe20008010011 */
[----:B------:R-:W-:Y:S02]  /*5430*/  IMAD.IADD R9, R228, 0x1, -R4 ;  /* 0x00000001e4097824 */ /* 0x000fe400078e0a04 */
[----:B-----5:R-:W-:Y:S01]  /*5440*/  FFMA.FTZ R18, R7, -UR19, R18 ;  /* 0x8000001307127c23 */ /* 0x020fe20008010012 */
[--C-:B------:R-:W-:Y:S01]  /*5450*/  IMAD.IADD R8, R230, 0x1, -R4.reuse ;  /* 0x00000001e6087824 */ /* 0x100fe200078e0a04 */
[----:B------:R-:W-:Y:S01]  /*5460*/  FSEL R53, R12, -INF , !P4 ;  /* 0xff8000000c357808 */ /* 0x000fe20006000000 */
[--C-:B------:R-:W-:Y:S01]  /*5470*/  IMAD.IADD R6, R227, 0x1, -R4.reuse ;  /* 0x00000001e3067824 */ /* 0x100fe200078e0a04 */
[----:B------:R-:W-:Y:S01]  /*5480*/  FSEL R142, R16, -INF , !P1 ;  /* 0xff800000108e7808 */ /* 0x000fe20004800000 */
[----:B------:R-:W-:Y:S01]  /*5490*/  IMAD.MOV.U32 R7, RZ, RZ, R5 ;  /* 0x000000ffff077224 */ /* 0x000fe200078e0005 */
[----:B------:R-:W-:Y:S01]  /*54a0*/  FSEL R45, R13, -INF , !P0 ;  /* 0xff8000000d2d7808 */ /* 0x000fe20004000000 */
[----:B------:R-:W2:Y:S01]  /*54b0*/  MUFU.TANH R12, R75 ;  /* 0x0000004b000c7308 */ /* 0x000ea20000002400 */
[----:B------:R-:W-:Y:S01]  /*54c0*/  FSEL R33, R11, -INF , !P2 ;  /* 0xff8000000b217808 */ /* 0x000fe20005000000 */
[----:B------:R-:W-:Y:S01]  /*54d0*/  IMAD.IADD R10, R229, 0x1, -R4 ;  /* 0x00000001e50a7824 */ /* 0x000fe200078e0a04 */
[----:B------:R-:W-:-:S02]  /*54e0*/  ISETP.GE.AND P1, PT, R4, R234, PT ;  /* 0x000000ea0400720c */ /* 0x000fc40003f26270 */
[C---:B------:R-:W-:Y:S02]  /*54f0*/  ISETP.GE.AND P0, PT, R4.reuse, R233, PT ;  /* 0x000000e90400720c */ /* 0x040fe40003f06270 */
[C---:B------:R-:W-:Y:S01]  /*5500*/  ISETP.GE.AND P4, PT, R4.reuse, R232, PT ;  /* 0x000000e80400720c */ /* 0x040fe20003f86270 */
[----:B------:R-:W4:Y:S01]  /*5510*/  MUFU.TANH R13, R74 ;  /* 0x0000004a000d7308 */ /* 0x000f220000002400 */
[C---:B------:R-:W-:Y:S02]  /*5520*/  ISETP.GE.AND P2, PT, R4.reuse, R231, PT ;  /* 0x000000e70400720c */ /* 0x040fe40003f46270 */
[----:B------:R-:W-:Y:S02]  /*5530*/  IABS R5, R9 ;  /* 0x0000000900057213 */ /* 0x000fe40000000000 */
[----:B------:R-:W-:Y:S02]  /*5540*/  IABS R8, R8 ;  /* 0x0000000800087213 */ /* 0x000fe40000000000 */
[----:B------:R-:W-:Y:S01]  /*5550*/  IABS R6, R6 ;  /* 0x0000000600067213 */ /* 0x000fe20000000000 */
[----:B------:R-:W5:Y:S01]  /*5560*/  MUFU.TANH R19, R72 ;  /* 0x0000004800137308 */ /* 0x000f620000002400 */
[----:B------:R-:W-:-:S02]  /*5570*/  ISETP.LT.OR P1, PT, R4, R226, P1 ;  /* 0x000000e20400720c */ /* 0x000fc40000f21670 */
[C---:B------:R-:W-:Y:S02]  /*5580*/  ISETP.LT.OR P0, PT, R4.reuse, R225, P0 ;  /* 0x000000e10400720c */ /* 0x040fe40000701670 */
[C---:B------:R-:W-:Y:S02]  /*5590*/  ISETP.LT.OR P4, PT, R4.reuse, R224, P4 ;  /* 0x000000e00400720c */ /* 0x040fe40002781670 */
[----:B------:R-:W-:Y:S01]  /*55a0*/  ISETP.LT.OR P2, PT, R4, R223, P2 ;  /* 0x000000df0400720c */ /* 0x000fe20001741670 */
[----:B------:R-:W-:Y:S01]  /*55b0*/  MUFU.TANH R16, R81 ;  /* 0x0000005100107308 */ /* 0x000fe20000002400 */
[----:B------:R-:W-:Y:S01]  /*55c0*/  I2FP.F32.S32 R9, R7 ;  /* 0x0000000700097245 */ /* 0x000fe20000201400 */
[----:B------:R-:W-:Y:S01]  /*55d0*/  IMAD.MOV.U32 R7, RZ, RZ, R5 ;  /* 0x000000ffff077224 */ /* 0x000fe200078e0005 */
[----:B------:R-:W-:Y:S01]  /*55e0*/  IABS R4, R10 ;  /* 0x0000000a00047213 */ /* 0x000fe20000000000 */
[----:B------:R-:W-:Y:S01]  /*55f0*/  IMAD.MOV.U32 R5, RZ, RZ, R8 ;  /* 0x000000ffff057224 */ /* 0x000fe200078e0008 */
[----:B------:R-:W-:Y:S01]  /*5600*/  I2FP.F32.S32 R10, R6 ;  /* 0x00000006000a7245 */ /* 0x000fe20000201400 */
[----:B-1----:R-:W-:Y:S01]  /*5610*/  FFMA.FTZ R9, R9, -UR19, R14 ;  /* 0x8000001309097c23 */ /* 0x002fe2000801000e */
[----:B------:R-:W-:Y:S01]  /*5620*/  I2FP.F32.S32 R8, R7 ;  /* 0x0000000700087245 */ /* 0x000fe20000201400 */
[----:B------:R-:W-:Y:S01]  /*5630*/  IMAD.MOV.U32 R6, RZ, RZ, R4 ;  /* 0x000000ffff067224 */ /* 0x000fe200078e0004 */
[----:B------:R-:W-:Y:S01]  /*5640*/  I2FP.F32.S32 R5, R5 ;  /* 0x0000000500057245 */ /* 0x000fe20000201400 */
[----:B---3--:R-:W-:Y:S01]  /*5650*/  FFMA.FTZ R10, R10, -UR19, R15 ;  /* 0x800000130a0a7c23 */ /* 0x008fe2000801000f */
[----:B------:R-:W-:Y:S01]  /*5660*/  VIADD R4, R3, 0x20 ;  /* 0x0000002003047836 */ /* 0x000fe20000000000 */
[----:B------:R-:W-:Y:S01]  /*5670*/  FSEL R141, R17, -INF , !P6 ;  /* 0xff800000118d7808 */ /* 0x000fe20007000000 */
[----:B------:R-:W1:Y:S01]  /*5680*/  MUFU.TANH R14, R80 ;  /* 0x00000050000e7308 */ /* 0x000e620000002400 */
[----:B------:R-:W-:Y:S01]  /*5690*/  I2FP.F32.S32 R7, R6 ;  /* 0x0000000600077245 */ /* 0x000fe20000201400 */
[----:B------:R-:W-:-:S02]  /*56a0*/  IMAD.IADD R6, R227, 0x1, -R4 ;  /* 0x00000001e3067824 */ /* 0x000fc400078e0a04 */
[----:B--2---:R-:W-:Y:S01]  /*56b0*/  FFMA.FTZ R12, R5, -UR19, R12 ;  /* 0x80000013050c7c23 */ /* 0x004fe2000801000c */
[----:B------:R-:W-:Y:S01]  /*56c0*/  FSEL R34, R18, -INF , !P5 ;  /* 0xff80000012227808 */ /* 0x000fe20006800000 */
[--C-:B------:R-:W-:Y:S01]  /*56d0*/  IMAD.IADD R5, R228, 0x1, -R4.reuse ;  /* 0x00000001e4057824 */ /* 0x100fe200078e0a04 */
[----:B------:R-:W-:Y:S01]  /*56e0*/  FSEL R47, R9, -INF , !P3 ;  /* 0xff800000092f7808 */ /* 0x000fe20005800000 */
[----:B----4-:R-:W-:Y:S01]  /*56f0*/  FFMA.FTZ R13, R7, -UR19, R13 ;  /* 0x80000013070d7c23 */ /* 0x010fe2000801000d */
[----:B------:R-:W-:Y:S01]  /*5700*/  FSEL R29, R10, -INF , !P1 ;  /* 0xff8000000a1d7808 */ /* 0x000fe20004800000 */
[--C-:B------:R-:W-:Y:S01]  /*5710*/  IMAD.IADD R7, R229, 0x1, -R4.reuse ;  /* 0x00000001e5077824 */ /* 0x100fe200078e0a04 */
[----:B------:R-:W-:Y:S01]  /*5720*/  ISETP.GE.AND P6, PT, R4, R234, PT ;  /* 0x000000ea0400720c */ /* 0x000fe20003fc6270 */
[----:B------:R-:W-:Y:S01]  /*5730*/  IMAD.IADD R9, R230, 0x1, -R4 ;  /* 0x00000001e6097824 */ /* 0x000fe200078e0a04 */
[C---:B------:R-:W-:Y:S01]  /*5740*/  ISETP.GE.AND P5, PT, R4.reuse, R233, PT ;  /* 0x000000e90400720c */ /* 0x040fe20003fa6270 */
[----:B------:R-:W2:Y:S01]  /*5750*/  MUFU.TANH R18, R44 ;  /* 0x0000002c00127308 */ /* 0x000ea20000002400 */
[----:B------:R-:W-:Y:S01]  /*5760*/  ISETP.GE.AND P3, PT, R4, R232, PT ;  /* 0x000000e80400720c */ /* 0x000fe20003f66270 */
[----:B-----5:R-:W-:Y:S01]  /*5770*/  FFMA.FTZ R11, R8, -UR19, R19 ;  /* 0x80000013080b7c23 */ /* 0x020fe20008010013 */
[----:B------:R-:W-:-:S02]  /*5780*/  ISETP.GE.AND P1, PT, R4, R231, PT ;  /* 0x000000e70400720c */ /* 0x000fc40003f26270 */
[----:B------:R-:W-:Y:S02]  /*5790*/  IABS R6, R6 ;  /* 0x0000000600067213 */ /* 0x000fe40000000000 */
[C---:B------:R-:W-:Y:S01]  /*57a0*/  ISETP.LT.OR P6, PT, R4.reuse, R226, P6 ;  /* 0x000000e20400720c */ /* 0x040fe200037c1670 */
[----:B------:R-:W3:Y:S01]  /*57b0*/  MUFU.TANH R17, R82 ;  /* 0x0000005200117308 */ /* 0x000ee20000002400 */
[C---:B------:R-:W-:Y:S01]  /*57c0*/  ISETP.LT.OR P5, PT, R4.reuse, R225, P5 ;  /* 0x000000e10400720c */ /* 0x040fe20002fa1670 */
[----:B------:R-:W-:Y:S01]  /*57d0*/  IMAD.MOV.U32 R8, RZ, RZ, R6 ;  /* 0x000000ffff087224 */ /* 0x000fe200078e0006 */
[C---:B------:R-:W-:Y:S02]  /*57e0*/  ISETP.LT.OR P3, PT, R4.reuse, R224, P3 ;  /* 0x000000e00400720c */ /* 0x040fe40001f61670 */
[----:B------:R-:W-:Y:S02]  /*57f0*/  ISETP.LT.OR P1, PT, R4, R223, P1 ;  /* 0x000000df0400720c */ /* 0x000fe40000f21670 */
[----:B------:R-:W-:Y:S01]  /*5800*/  IABS R4, R5 ;  /* 0x0000000500047213 */ /* 0x000fe20000000000 */
[----:B------:R-:W4:Y:S01]  /*5810*/  MUFU.TANH R15, R84 ;  /* 0x00000054000f7308 */ /* 0x000f220000002400 */
[----:B------:R-:W-:-:S02]  /*5820*/  IABS R5, R7 ;  /* 0x0000000700057213 */ /* 0x000fc40000000000 */
[----:B------:R-:W-:Y:S01]  /*5830*/  I2FP.F32.S32 R8, R8 ;  /* 0x0000000800087245 */ /* 0x000fe20000201400 */
[----:B------:R-:W-:Y:S01]  /*5840*/  IMAD.MOV.U32 R6, RZ, RZ, R4 ;  /* 0x000000ffff067224 */ /* 0x000fe200078e0004 */
[----:B------:R-:W-:Y:S02]  /*5850*/  IABS R4, R9 ;  /* 0x0000000900047213 */ /* 0x000fe40000000000 */
[----:B------:R-:W-:Y:S01]  /*5860*/  I2FP.F32.S32 R5, R5 ;  /* 0x0000000500057245 */ /* 0x000fe20000201400 */
[----:B-1----:R-:W-:Y:S01]  /*5870*/  FFMA.FTZ R9, R8, -UR19, R14 ;  /* 0x8000001308097c23 */ /* 0x002fe2000801000e */
[----:B------:R-:W-:Y:S01]  /*5880*/  I2FP.F32.S32 R7, R6 ;  /* 0x0000000600077245 */ /* 0x000fe20000201400 */
[----:B------:R-:W-:Y:S01]  /*5890*/  IMAD.MOV.U32 R6, RZ, RZ, R4 ;  /* 0x000000ffff067224 */ /* 0x000fe200078e0004 */
[----:B------:R-:W-:Y:S01]  /*58a0*/  FSEL R140, R11, -INF , !P0 ;  /* 0xff8000000b8c7808 */ /* 0x000fe20004000000 */
[----:B------:R-:W-:Y:S02]  /*58b0*/  VIADD R4, R3, 0x21 ;  /* 0x0000002103047836 */ /* 0x000fe40000000000 */
[----:B--2---:R-:W-:Y:S01]  /*58c0*/  FFMA.FTZ R18, R5, -UR19, R18 ;  /* 0x8000001305127c23 */ /* 0x004fe20008010012 */
[----:B------:R-:W-:Y:S01]  /*58d0*/  FFMA.FTZ R16, R7, -UR19, R16 ;  /* 0x8000001307107c23 */ /* 0x000fe20008010010 */
[----:B------:R-:W-:Y:S01]  /*58e0*/  I2FP.F32.S32 R7, R6 ;  /* 0x0000000600077245 */ /* 0x000fe20000201400 */
[----:B------:R-:W-:Y:S01]  /*58f0*/  VIADD R5, R3, 0x28 ;  /* 0x0000002803057836 */ /* 0x000fe20000000000 */
[----:B------:R-:W-:Y:S01]  /*5900*/  FSEL R31, R13, -INF , !P4 ;  /* 0xff8000000d1f7808 */ /* 0x000fe20006000000 */
[--C-:B------:R-:W-:Y:S01]  /*5910*/  IMAD.IADD R6, R227, 0x1, -R4.reuse ;  /* 0x00000001e3067824 */ /* 0x100fe200078e0a04 */
[----:B------:R-:W-:Y:S01]  /*5920*/  FSEL R44, R12, -INF , !P2 ;  /* 0xff8000000c2c7808 */ /* 0x000fe20005000000 */
[----:B---3--:R-:W-:Y:S01]  /*5930*/  FFMA.FTZ R17, R7, -UR19, R17 ;  /* 0x8000001307117c23 */ /* 0x008fe20008010011 */
[----:B------:R-:W-:Y:S01]  /*5940*/  IMAD.IADD R7, R227, 0x1, -R5 ;  /* 0x00000001e3077824 */ /* 0x000fe200078e0a05 */
[----:B------:R-:W-:Y:S01]  /*5950*/  FSEL R164, R9, -INF , !P6 ;  /* 0xff80000009a47808 */ /* 0x000fe20007000000 */
[--C-:B------:R-:W-:Y:S01]  /*5960*/  IMAD.IADD R8, R228, 0x1, -R4.reuse ;  /* 0x00000001e4087824 */ /* 0x100fe200078e0a04 */
[----:B------:R-:W-:Y:S01]  /*5970*/  IABS R6, R6 ;  /* 0x0000000600067213 */ /* 0x000fe20000000000 */
[--C-:B------:R-:W-:Y:S01]  /*5980*/  IMAD.IADD R11, R229, 0x1, -R4.reuse ;  /* 0x00000001e50b7824 */ /* 0x100fe200078e0a04 */
[----:B------:R-:W-:Y:S01]  /*5990*/  ISETP.GE.AND P0, PT, R4, R234, PT ;  /* 0x000000ea0400720c */ /* 0x000fe20003f06270 */
[----:B------:R-:W-:Y:S01]  /*59a0*/  IMAD.IADD R10, R230, 0x1, -R4 ;  /* 0x00000001e60a7824 */ /* 0x000fe200078e0a04 */
[C---:B------:R-:W-:Y:S01]  /*59b0*/  ISETP.GE.AND P4, PT, R4.reuse, R233, PT ;  /* 0x000000e90400720c */ /* 0x040fe20003f86270 */
[----:B------:R-:W1:Y:S01]  /*59c0*/  MUFU.TANH R14, R85 ;  /* 0x00000055000e7308 */ /* 0x000e620000002400 */
[----:B------:R-:W-:-:S02]  /*59d0*/  ISETP.GE.AND P2, PT, R4, R232, PT ;  /* 0x000000e80400720c */ /* 0x000fc40003f46270 */
[C---:B------:R-:W-:Y:S02]  /*59e0*/  ISETP.GE.AND P6, PT, R4.reuse, R231, PT ;  /* 0x000000e70400720c */ /* 0x040fe40003fc6270 */
[----:B------:R-:W-:Y:S01]  /*59f0*/  IABS R9, R7 ;  /* 0x0000000700097213 */ /* 0x000fe20000000000 */
[----:B------:R-:W-:Y:S01]  /*5a00*/  IMAD.MOV.U32 R7, RZ, RZ, R6 ;  /* 0x000000ffff077224 */ /* 0x000fe200078e0006 */
[C---:B------:R-:W-:Y:S01]  /*5a10*/  ISETP.LT.OR P0, PT, R4.reuse, R226, P0 ;  /* 0x000000e20400720c */ /* 0x040fe20000701670 */
[----:B------:R-:W2:Y:S01]  /*5a20*/  MUFU.TANH R19, R83 ;  /* 0x0000005300137308 */ /* 0x000ea20000002400 */
[C---:B------:R-:W-:Y:S02]  /*5a30*/  ISETP.LT.OR P4, PT, R4.reuse, R225, P4 ;  /* 0x000000e10400720c */ /* 0x040fe40002781670 */
[C---:B------:R-:W-:Y:S02]  /*5a40*/  ISETP.LT.OR P2, PT, R4.reuse, R224, P2 ;  /* 0x000000e00400720c */ /* 0x040fe40001741670 */
[----:B------:R-:W-:-:S02]  /*5a50*/  ISETP.LT.OR P6, PT, R4, R223, P6 ;  /* 0x000000df0400720c */ /* 0x000fc400037c1670 */
[----:B------:R-:W-:Y:S01]  /*5a60*/  IABS R6, R8 ;  /* 0x0000000800067213 */ /* 0x000fe20000000000 */
[----:B------:R-:W3:Y:S01]  /*5a70*/  MUFU.TANH R13, R86 ;  /* 0x00000056000d7308 */ /* 0x000ee20000002400 */
[----:B------:R-:W-:Y:S02]  /*5a80*/  IABS R4, R11 ;  /* 0x0000000b00047213 */ /* 0x000fe40000000000 */
[----:B------:R-:W-:Y:S02]  /*5a90*/  IABS R8, R10 ;  /* 0x0000000a00087213 */ /* 0x000fe40000000000 */
[----:B------:R-:W-:Y:S01]  /*5aa0*/  I2FP.F32.S32 R10, R7 ;  /* 0x00000007000a7245 */ /* 0x000fe20000201400 */
[----:B------:R-:W-:Y:S01]  /*5ab0*/  IMAD.MOV.U32 R7, RZ, RZ, R6 ;  /* 0x000000ffff077224 */ /* 0x000fe200078e0006 */
[----:B------:R-:W-:Y:S01]  /*5ac0*/  FSEL R181, R16, -INF , !P5 ;  /* 0xff80000010b57808 */ /* 0x000fe20006800000 */
[----:B------:R-:W-:Y:S01]  /*5ad0*/  IMAD.MOV.U32 R6, RZ, RZ, R4 ;  /* 0x000000ffff067224 */ /* 0x000fe200078e0004 */
[----:B------:R-:W5:Y:S01]  /*5ae0*/  MUFU.TANH R12, R41 ;  /* 0x00000029000c7308 */ /* 0x000f620000002400 */
[----:B------:R-:W-:Y:S01]  /*5af0*/  IMAD.MOV.U32 R4, RZ, RZ, R8 ;  /* 0x000000ffff047224 */ /* 0x000fe200078e0008 */
[----:B------:R-:W-:-:S02]  /*5b00*/  I2FP.F32.S32 R7, R7 ;  /* 0x0000000700077245 */ /* 0x000fc40000201400 */
[----:B------:R-:W-:Y:S02]  /*5b10*/  I2FP.F32.S32 R6, R6 ;  /* 0x0000000600067245 */ /* 0x000fe40000201400 */
[----:B------:R-:W-:Y:S01]  /*5b20*/  I2FP.F32.S32 R4, R4 ;  /* 0x0000000400047245 */ /* 0x000fe20000201400 */
[----:B----4-:R-:W-:Y:S01]  /*5b30*/  FFMA.FTZ R15, R7, -UR19, R15 ;  /* 0x80000013070f7c23 */ /* 0x010fe2000801000f */
[----:B------:R-:W4:Y:S01]  /*5b40*/  MUFU.TANH R11, R43 ;  /* 0x0000002b000b7308 */ /* 0x000f220000002400 */
[----:B-1----:R-:W-:Y:S01]  /*5b50*/  FFMA.FTZ R14, R6, -UR19, R14 ;  /* 0x80000013060e7c23 */ /* 0x002fe2000801000e */
[--C-:B------:R-:W-:Y:S01]  /*5b60*/  IMAD.IADD R6, R228, 0x1, -R5.reuse ;  /* 0x00000001e4067824 */ /* 0x100fe200078e0a05 */
[----:B------:R-:W-:Y:S01]  /*5b70*/  I2FP.F32.S32 R8, R9 ;  /* 0x0000000900087245 */ /* 0x000fe20000201400 */
[----:B------:R-:W-:Y:S02]  /*5b80*/  IMAD.IADD R7, R229, 0x1, -R5 ;  /* 0x00000001e5077824 */ /* 0x000fe400078e0a05 */
[----:B--2---:R-:W-:Y:S01]  /*5b90*/  FFMA.FTZ R9, R10, -UR19, R19 ;  /* 0x800000130a097c23 */ /* 0x004fe20008010013 */
[----:B---3--:R-:W-:Y:S01]  /*5ba0*/  FFMA.FTZ R13, R4, -UR19, R13 ;  /* 0x80000013040d7c23 */ /* 0x008fe2000801000d */
[----:B------:R-:W-:Y:S01]  /*5bb0*/  IABS R6, R6 ;  /* 0x0000000600067213 */ /* 0x000fe20000000000 */
[----:B------:R-:W-:-:S02]  /*5bc0*/  VIADD R4, R3, 0x29 ;  /* 0x0000002903047836 */ /* 0x000fc40000000000 */
[----:B-----5:R-:W-:Y:S01]  /*5bd0*/  FFMA.FTZ R12, R8, -UR19, R12 ;  /* 0x80000013080c7c23 */ /* 0x020fe2000801000c */
[----:B------:R-:W-:Y:S01]  /*5be0*/  IABS R7, R7 ;  /* 0x0000000700077213 */ /* 0x000fe20000000000 */
[----:B------:R-:W1:Y:S01]  /*5bf0*/  MUFU.TANH R20, R88 ;  /* 0x0000005800147308 */ /* 0x000e620000002400 */
[----:B------:R-:W-:Y:S01]  /*5c00*/  IMAD.MOV.U32 R8, RZ, RZ, R6 ;  /* 0x000000ffff087224 */ /* 0x000fe200078e0006 */
[----:B------:R-:W-:Y:S01]  /*5c10*/  FSEL R163, R18, -INF , !P3 ;  /* 0xff80000012a37808 */ /* 0x000fe20005800000 */
[--C-:B------:R-:W-:Y:S01]  /*5c20*/  IMAD.IADD R10, R227, 0x1, -R4.reuse ;  /* 0x00000001e30a7824 */ /* 0x100fe200078e0a04 */
[----:B------:R-:W-:Y:S01]  /*5c30*/  FSEL R172, R17, -INF , !P1 ;  /* 0xff80000011ac7808 */ /* 0x000fe20004800000 */
[----:B------:R-:W-:Y:S01]  /*5c40*/  IMAD.MOV.U32 R6, RZ, RZ, R7 ;  /* 0x000000ffff067224 */ /* 0x000fe200078e0007 */
[----:B------:R-:W-:Y:S01]  /*5c50*/  FSEL R180, R9, -INF , !P0 ;  /* 0xff80000009b47808 */ /* 0x000fe20004000000 */
[----:B------:R-:W-:Y:S01]  /*5c60*/  IMAD.IADD R9, R228, 0x1, -R4 ;  /* 0x00000001e4097824 */ /* 0x000fe200078e0a04 */
[C---:B------:R-:W-:Y:S01]  /*5c70*/  ISETP.GE.AND P5, PT, R5.reuse, R234, PT ;  /* 0x000000ea0500720c */ /* 0x040fe20003fa6270 */
[----:B------:R-:W2:Y:S01]  /*5c80*/  MUFU.TANH R21, R42 ;  /* 0x0000002a00157308 */ /* 0x000ea20000002400 */
[----:B------:R-:W-:-:S02]  /*5c90*/  ISETP.GE.AND P3, PT, R5, R233, PT ;  /* 0x000000e90500720c */ /* 0x000fc40003f66270 */
[C---:B------:R-:W-:Y:S02]  /*5ca0*/  ISETP.GE.AND P1, PT, R5.reuse, R232, PT ;  /* 0x000000e80500720c */ /* 0x040fe40003f26270 */
[C---:B------:R-:W-:Y:S02]  /*5cb0*/  ISETP.GE.AND P0, PT, R5.reuse, R231, PT ;  /* 0x000000e70500720c */ /* 0x040fe40003f06270 */
[C---:B------:R-:W-:Y:S01]  /*5cc0*/  ISETP.LT.OR P5, PT, R5.reuse, R226, P5 ;  /* 0x000000e20500720c */ /* 0x040fe20002fa1670 */
[----:B------:R-:W3:Y:S01]  /*5cd0*/  MUFU.TANH R19, R89 ;  /* 0x0000005900137308 */ /* 0x000ee20000002400 */
[C---:B------:R-:W-:Y:S02]  /*5ce0*/  ISETP.LT.OR P3, PT, R5.reuse, R225, P3 ;  /* 0x000000e10500720c */ /* 0x040fe40001f61670 */
[C---:B------:R-:W-:Y:S02]  /*5cf0*/  ISETP.LT.OR P1, PT, R5.reuse, R224, P1 ;  /* 0x000000e00500720c */ /* 0x040fe40000f21670 */
[----:B------:R-:W-:Y:S01]  /*5d00*/  ISETP.LT.OR P0, PT, R5, R223, P0 ;  /* 0x000000df0500720c */ /* 0x000fe20000701670 */
[----:B------:R-:W-:Y:S01]  /*5d10*/  IMAD.IADD R5, R230, 0x1, -R5 ;  /* 0x00000001e6057824 */ /* 0x000fe200078e0a05 */
[----:B------:R-:W-:Y:S01]  /*5d20*/  I2FP.F32.S32 R7, R8 ;  /* 0x0000000800077245 */ /* 0x000fe20000201400 */
[----:B------:R-:W5:Y:S01]  /*5d30*/  MUFU.TANH R16, R87 ;  /* 0x0000005700107308 */ /* 0x000f620000002400 */
[----:B------:R-:W-:-:S02]  /*5d40*/  IABS R10, R10 ;  /* 0x0000000a000a7213 */ /* 0x000fc40000000000 */
[----:B------:R-:W-:Y:S01]  /*5d50*/  IABS R8, R9 ;  /* 0x0000000900087213 */ /* 0x000fe20000000000 */
[----:B----4-:R-:W-:Y:S01]  /*5d60*/  FFMA.FTZ R18, R7, -UR19, R11 ;  /* 0x8000001307127c23 */ /* 0x010fe2000801000b */
[----:B------:R-:W-:Y:S01]  /*5d70*/  I2FP.F32.S32 R9, R6 ;  /* 0x0000000600097245 */ /* 0x000fe20000201400 */
[----:B------:R-:W-:Y:S01]  /*5d80*/  IMAD.MOV.U32 R7, RZ, RZ, R10 ;  /* 0x000000ffff077224 */ /* 0x000fe200078e000a */
[----:B------:R-:W-:Y:S01]  /*5d90*/  IABS R5, R5 ;  /* 0x0000000500057213 */ /* 0x000fe20000000000 */
[----:B------:R-:W-:Y:S01]  /*5da0*/  IMAD.MOV.U32 R6, RZ, RZ, R8 ;  /* 0x000000ffff067224 */ /* 0x000fe200078e0008 */
[----:B------:R-:W-:Y:S01]  /*5db0*/  FSEL R184, R15, -INF , !P4 ;  /* 0xff8000000fb87808 */ /* 0x000fe20006000000 */
[----:B------:R-:W-:Y:S01]  /*5dc0*/  MUFU.TANH R22, R94 ;  /* 0x0000005e00167308 */ /* 0x000fe20000002400 */
[----:B------:R-:W-:Y:S02]  /*5dd0*/  I2FP.F32.S32 R8, R5 ;  /* 0x0000000500087245 */ /* 0x000fe40000201400 */
[----:B------:R-:W-:-:S02]  /*5de0*/  I2FP.F32.S32 R7, R7 ;  /* 0x0000000700077245 */ /* 0x000fc40000201400 */
[----:B------:R-:W-:Y:S01]  /*5df0*/  I2FP.F32.S32 R5, R6 ;  /* 0x0000000600057245 */ /* 0x000fe20000201400 */
[----:B------:R-:W-:Y:S01]  /*5e00*/  VIADD R6, R3, 0x30 ;  /* 0x0000003003067836 */ /* 0x000fe20000000000 */
[----:B------:R-:W-:Y:S01]  /*5e10*/  FSEL R160, R14, -INF , !P2 ;  /* 0xff8000000ea07808 */ /* 0x000fe20005000000 */
[----:B-1----:R-:W-:Y:S01]  /*5e20*/  FFMA.FTZ R11, R8, -UR19, R20 ;  /* 0x80000013080b7c23 */ /* 0x002fe20008010014 */
[----:B------:R-:W-:Y:S01]  /*5e30*/  FSEL R162, R13, -INF , !P6 ;  /* 0xff8000000da27808 */ /* 0x000fe20007000000 */
[----:B--2---:R-:W-:Y:S01]  /*5e40*/  FFMA.FTZ R10, R7, -UR19, R21 ;  /* 0x80000013070a7c23 */ /* 0x004fe20008010015 */
[----:B------:R-:W-:Y:S01]  /*5e50*/  FSEL R174, R12, -INF , !P5 ;  /* 0xff8000000cae7808 */ /* 0x000fe20006800000 */
[----:B---3--:R-:W-:Y:S01]  /*5e60*/  FFMA.FTZ R20, R5, -UR19, R19 ;  /* 0x8000001305147c23 */ /* 0x008fe20008010013 */
[C---:B------:R-:W-:Y:S01]  /*5e70*/  ISETP.GE.AND P4, PT, R4.reuse, R234, PT ;  /* 0x000000ea0400720c */ /* 0x040fe20003f86270 */
[----:B-----5:R-:W-:Y:S01]  /*5e80*/  FFMA.FTZ R17, R9, -UR19, R16 ;  /* 0x8000001309117c23 */ /* 0x020fe20008010010 */
[C---:B------:R-:W-:Y:S01]  /*5e90*/  ISETP.GE.AND P2, PT, R4.reuse, R233, PT ;  /* 0x000000e90400720c */ /* 0x040fe20003f46270 */
[----:B------:R-:W-:Y:S01]  /*5ea0*/  IMAD.IADD R7, R227, 0x1, -R6 ;  /* 0x00000001e3077824 */ /* 0x000fe200078e0a06 */
[C---:B------:R-:W-:Y:S01]  /*5eb0*/  ISETP.GE.AND P6, PT, R4.reuse, R232, PT ;  /* 0x000000e80400720c */ /* 0x040fe20003fc6270 */
[----:B------:R-:W-:Y:S01]  /*5ec0*/  IMAD.IADD R5, R229, 0x1, -R4 ;  /* 0x00000001e5057824 */ /* 0x000fe200078e0a04 */
[C---:B------:R-:W-:Y:S01]  /*5ed0*/  ISETP.GE.AND P5, PT, R4.reuse, R231, PT ;  /* 0x000000e70400720c */ /* 0x040fe20003fa6270 */
[----:B------:R-:W1:Y:S01]  /*5ee0*/  MUFU.TANH R16, R90 ;  /* 0x0000005a00107308 */ /* 0x000e620000002400 */
[----:B------:R-:W-:Y:S01]  /*5ef0*/  ISETP.LT.OR P4, PT, R4, R226, P4 ;  /* 0x000000e20400720c */ /* 0x000fe20002781670 */
[----:B------:R-:W-:Y:S01]  /*5f00*/  IMAD.IADD R9, R228, 0x1, -R6 ;  /* 0x00000001e4097824 */ /* 0x000fe200078e0a06 */
[----:B------:R-:W-:-:S02]  /*5f10*/  ISETP.LT.OR P2, PT, R4, R225, P2 ;  /* 0x000000e10400720c */ /* 0x000fc40001741670 */
[C---:B------:R-:W-:Y:S02]  /*5f20*/  ISETP.LT.OR P6, PT, R4.reuse, R224, P6 ;  /* 0x000000e00400720c */ /* 0x040fe400037c1670 */
[----:B------:R-:W-:Y:S01]  /*5f30*/  ISETP.LT.OR P5, PT, R4, R223, P5 ;  /* 0x000000df0400720c */ /* 0x000fe20002fa1670 */
[----:B------:R-:W-:Y:S01]  /*5f40*/  IMAD.IADD R4, R230, 0x1, -R4 ;  /* 0x00000001e6047824 */ /* 0x000fe200078e0a04 */
[----:B------:R-:W2:Y:S01]  /*5f50*/  MUFU.TANH R15, R93 ;  /* 0x0000005d000f7308 */ /* 0x000ea20000002400 */
[----:B------:R-:W-:Y:S02]  /*5f60*/  IABS R7, R7 ;  /* 0x0000000700077213 */ /* 0x000fe40000000000 */
[----:B------:R-:W-:Y:S02]  /*5f70*/  IABS R8, R5 ;  /* 0x0000000500087213 */ /* 0x000fe40000000000 */
[----:B------:R-:W-:Y:S02]  /*5f80*/  IABS R4, R4 ;  /* 0x0000000400047213 */ /* 0x000fe40000000000 */
[----:B------:R-:W-:Y:S01]  /*5f90*/  IABS R5, R9 ;  /* 0x0000000900057213 */ /* 0x000fe20000000000 */
[----:B------:R-:W3:Y:S01]  /*5fa0*/  MUFU.TANH R13, R91 ;  /* 0x0000005b000d7308 */ /* 0x000ee20000002400 */
[----:B------:R-:W-:Y:S01]  /*5fb0*/  IMAD.MOV.U32 R9, RZ, RZ, R7 ;  /* 0x000000ffff097224 */ /* 0x000fe200078e0007 */
[----:B------:R-:W-:Y:S01]  /*5fc0*/  FSEL R201, R18, -INF , !P3 ;  /* 0xff80000012c97808 */ /* 0x000fe20005800000 */
[----:B------:R-:W-:Y:S01]  /*5fd0*/  IMAD.MOV.U32 R7, RZ, RZ, R4 ;  /* 0x000000ffff077224 */ /* 0x000fe200078e0004 */
[----:B------:R-:W-:Y:S01]  /*5fe0*/  FSEL R101, R17, -INF , !P1 ;  /* 0xff80000011657808 */ /* 0x000fe20004800000 */
[----:B------:R-:W-:Y:S01]  /*5ff0*/  IMAD.MOV.U32 R4, RZ, RZ, R5 ;  /* 0x000000ffff047224 */ /* 0x000fe200078e0005 */
[----:B------:R-:W-:Y:S01]  /*6000*/  I2FP.F32.S32 R5, R8 ;  /* 0x0000000800057245 */ /* 0x000fe20000201400 */
[----:B------:R-:W-:Y:S01]  /*6010*/  IMAD.IADD R8, R230, 0x1, -R6 ;  /* 0x00000001e6087824 */ /* 0x000fe200078e0a06 */
[----:B------:R-:W4:Y:S01]  /*6020*/  MUFU.TANH R19, R92 ;  /* 0x0000005c00137308 */ /* 0x000f220000002400 */
[----:B------:R-:W-:-:S02]  /*6030*/  I2FP.F32.S32 R9, R9 ;  /* 0x0000000900097245 */ /* 0x000fc40000201400 */
[----:B------:R-:W-:Y:S01]  /*6040*/  I2FP.F32.S32 R4, R4 ;  /* 0x0000000400047245 */ /* 0x000fe20000201400 */
[----:B-1----:R-:W-:Y:S01]  /*6050*/  FFMA.FTZ R16, R5, -UR19, R16 ;  /* 0x8000001305107c23 */ /* 0x002fe20008010010 */
[----:B------:R-:W-:Y:S01]  /*6060*/  VIADD R5, R3, 0x31 ;  /* 0x0000003103057836 */ /* 0x000fe20000000000 */
[----:B------:R-:W-:Y:S02]  /*6070*/  I2FP.F32.S32 R7, R7 ;  /* 0x0000000700077245 */ /* 0x000fe40000201400 */
[----:B--2---:R-:W-:Y:S01]  /*6080*/  FFMA.FTZ R15, R4, -UR19, R15 ;  /* 0x80000013040f7c23 */ /* 0x004fe2000801000f */
[----:B---3--:R-:W-:Y:S01]  /*6090*/  FFMA.FTZ R13, R9, -UR19, R13 ;  /* 0x80000013090d7c23 */ /* 0x008fe2000801000d */
[--C-:B------:R-:W-:Y:S01]  /*60a0*/  IMAD.IADD R4, R227, 0x1, -R5.reuse ;  /* 0x00000001e3047824 */ /* 0x100fe200078e0a05 */
[----:B------:R-:W-:Y:S01]  /*60b0*/  FSEL R161, R11, -INF , !P0 ;  /* 0xff8000000ba17808 */ /* 0x000fe20004000000 */
[----:B------:R-:W-:Y:S01]  /*60c0*/  IMAD.IADD R9, R229, 0x1, -R6 ;  /* 0x00000001e5097824 */ /* 0x000fe200078e0a06 */
[----:B------:R-:W-:Y:S01]  /*60d0*/  FSEL R173, R10, -INF , !P4 ;  /* 0xff8000000aad7808 */ /* 0x000fe20006000000 */
[----:B------:R-:W-:Y:S01]  /*60e0*/  MUFU.TANH R17, R78 ;  /* 0x0000004e00117308 */ /* 0x000fe20000002400 */
[----:B------:R-:W-:Y:S01]  /*60f0*/  ISETP.GE.AND P3, PT, R6, R234, PT ;  /* 0x000000ea0600720c */ /* 0x000fe20003f66270 */
[----:B------:R-:W-:Y:S01]  /*6100*/  IMAD.IADD R10, R228, 0x1, -R5 ;  /* 0x00000001e40a7824 */ /* 0x000fe200078e0a05 */
[C---:B------:R-:W-:Y:S01]  /*6110*/  ISETP.GE.AND P1, PT, R6.reuse, R233, PT ;  /* 0x000000e90600720c */ /* 0x040fe20003f26270 */
[----:B----4-:R-:W-:Y:S01]  /*6120*/  FFMA.FTZ R14, R7, -UR19, R19 ;  /* 0x80000013070e7c23 */ /* 0x010fe20008010013 */
[C---:B------:R-:W-:Y:S01]  /*6130*/  ISETP.GE.AND P0, PT, R6.reuse, R232, PT ;  /* 0x000000e80600720c */ /* 0x040fe20003f06270 */
[----:B------:R-:W-:Y:S01]  /*6140*/  IMAD.IADD R11, R229, 0x1, -R5 ;  /* 0x00000001e50b7824 */ /* 0x000fe200078e0a05 */
[C---:B------:R-:W-:Y:S01]  /*6150*/  ISETP.GE.AND P4, PT, R6.reuse, R231, PT ;  /* 0x000000e70600720c */ /* 0x040fe20003f86270 */
[----:B------:R-:W1:Y:S01]  /*6160*/  MUFU.TANH R19, R76 ;  /* 0x0000004c00137308 */ /* 0x000e620000002400 */
[----:B------:R-:W-:-:S02]  /*6170*/  ISETP.LT.OR P3, PT, R6, R226, P3 ;  /* 0x000000e20600720c */ /* 0x000fc40001f61670 */
[C---:B------:R-:W-:Y:S02]  /*6180*/  ISETP.LT.OR P1, PT, R6.reuse, R225, P1 ;  /* 0x000000e10600720c */ /* 0x040fe40000f21670 */
[C---:B------:R-:W-:Y:S02]  /*6190*/  ISETP.LT.OR P0, PT, R6.reuse, R224, P0 ;  /* 0x000000e00600720c */ /* 0x040fe40000701670 */
[----:B------:R-:W-:Y:S01]  /*61a0*/  ISETP.LT.OR P4, PT, R6, R223, P4 ;  /* 0x000000df0600720c */ /* 0x000fe20002781670 */
[----:B------:R-:W2:Y:S01]  /*61b0*/  MUFU.TANH R18, R77 ;  /* 0x0000004d00127308 */ /* 0x000ea20000002400 */
[----:B------:R-:W-:Y:S02]  /*61c0*/  IABS R7, R4 ;  /* 0x0000000400077213 */ /* 0x000fe40000000000 */
[----:B------:R-:W-:Y:S02]  /*61d0*/  IABS R6, R9 ;  /* 0x0000000900067213 */ /* 0x000fe40000000000 */
[----:B------:R-:W-:Y:S01]  /*61e0*/  IABS R4, R8 ;  /* 0x0000000800047213 */ /* 0x000fe20000000000 */
[----:B------:R-:W-:Y:S01]  /*61f0*/  IMAD.MOV.U32 R12, RZ, RZ, R7 ;  /* 0x000000ffff0c7224 */ /* 0x000fe200078e0007 */
[----:B------:R-:W-:Y:S01]  /*6200*/  IABS R8, R10 ;  /* 0x0000000a00087213 */ /* 0x000fe20000000000 */
[----:B------:R-:W-:Y:S01]  /*6210*/  IMAD.MOV.U32 R7, RZ, RZ, R6 ;  /* 0x000000ffff077224 */ /* 0x000fe200078e0006 */
[----:B------:R-:W3:Y:S01]  /*6220*/  MUFU.TANH R21, R95 ;  /* 0x0000005f00157308 */ /* 0x000ee20000002400 */
[----:B------:R-:W-:Y:S01]  /*6230*/  IMAD.MOV.U32 R6, RZ, RZ, R4 ;  /* 0x000000ffff067224 */ /* 0x000fe200078e0004 */
[----:B------:R-:W-:Y:S01]  /*6240*/  IABS R4, R11 ;  /* 0x0000000b00047213 */ /* 0x000fe20000000000 */
[----:B------:R-:W-:Y:S01]  /*6250*/  IMAD.MOV.U32 R9, RZ, RZ, R8 ;  /* 0x000000ffff097224 */ /* 0x000fe200078e0008 */
[----:B------:R-:W-:-:S02]  /*6260*/  I2FP.F32.S32 R10, R7 ;  /* 0x00000007000a7245 */ /* 0x000fc40000201400 */
[----:B------:R-:W-:Y:S02]  /*6270*/  I2FP.F32.S32 R6, R6 ;  /* 0x0000000600067245 */ /* 0x000fe40000201400 */
[----:B------:R-:W-:Y:S01]  /*6280*/  I2FP.F32.S32 R8, R12 ;  /* 0x0000000c00087245 */ /* 0x000fe20000201400 */
[----:B-1----:R-:W-:Y:S01]  /*6290*/  FFMA.FTZ R11, R10, -UR19, R19 ;  /* 0x800000130a0b7c23 */ /* 0x002fe20008010013 */
[----:B------:R-:W-:Y:S01]  /*62a0*/  FSEL R175, R20, -INF , !P2 ;  /* 0xff80000014af7808 */ /* 0x000fe20005000000 */
[----:B------:R-:W-:Y:S01]  /*62b0*/  FFMA.FTZ R10, R6, -UR19, R17 ;  /* 0x80000013060a7c23 */ /* 0x000fe20008010011 */
[----:B------:R-:W-:Y:S01]  /*62c0*/  I2FP.F32.S32 R6, R4 ;  /* 0x0000000400067245 */ /* 0x000fe20000201400 */
[----:B------:R-:W-:Y:S01]  /*62d0*/  VIADD R4, R3, 0x38 ;  /* 0x0000003803047836 */ /* 0x000fe20000000000 */
[----:B------:R-:W-:Y:S01]  /*62e0*/  I2FP.F32.S32 R7, R9 ;  /* 0x0000000900077245 */ /* 0x000fe20000201400 */
[----:B------:R-:W-:Y:S01]  /*62f0*/  FFMA.FTZ R8, R8, -UR19, R22 ;  /* 0x8000001308087c23 */ /* 0x000fe20008010016 */
[----:B------:R-:W-:Y:S01]  /*6300*/  ISETP.GE.AND P2, PT, R5, R234, PT ;  /* 0x000000ea0500720c */ /* 0x000fe20003f46270 */
[----:B--2---:R-:W-:Y:S01]  /*6310*/  FFMA.FTZ R17, R6, -UR19, R18 ;  /* 0x8000001306117c23 */ /* 0x004fe20008010012 */
[----:B------:R-:W-:Y:S01]  /*6320*/  FSEL R100, R16, -INF , !P6 ;  /* 0xff80000010647808 */ /* 0x000fe20007000000 */
[--C-:B------:R-:W-:Y:S01]  /*6330*/  IMAD.IADD R6, R227, 0x1, -R4.reuse ;  /* 0x00000001e3067824 */ /* 0x100fe200078e0a04 */
[----:B------:R-:W-:Y:S01]  /*6340*/  FSEL R106, R14, -INF , !P5 ;  /* 0xff8000000e6a7808 */ /* 0x000fe20006800000 */
[----:B---3--:R-:W-:Y:S01]  /*6350*/  FFMA.FTZ R12, R7, -UR19, R21 ;  /* 0x80000013070c7c23 */ /* 0x008fe20008010015 */
[----:B------:R-:W-:Y:S01]  /*6360*/  FSEL R170, R13, -INF , !P3 ;  /* 0xff8000000daa7808 */ /* 0x000fe20005800000 */
[----:B------:R-:W-:Y:S01]  /*6370*/  IMAD.IADD R7, R230, 0x1, -R5 ;  /* 0x00000001e6077824 */ /* 0x000fe200078e0a05 */
[C---:B------:R-:W-:Y:S01]  /*6380*/  ISETP.GE.AND P6, PT, R5.reuse, R233, PT ;  /* 0x000000e90500720c */ /* 0x040fe20003fc6270 */
[----:B------:R-:W1:Y:S01]  /*6390*/  MUFU.TANH R18, R79 ;  /* 0x0000004f00127308 */ /* 0x000e620000002400 */
[----:B------:R-:W-:Y:S01]  /*63a0*/  ISETP.GE.AND P5, PT, R5, R232, PT ;  /* 0x000000e80500720c */ /* 0x000fe20003fa6270 */
[----:B------:R-:W-:Y:S01]  /*63b0*/  IMAD.IADD R9, R229, 0x1, -R4 ;  /* 0x00000001e5097824 */ /* 0x000fe200078e0a04 */
[----:B------:R-:W-:Y:S01]  /*63c0*/  ISETP.GE.AND P3, PT, R5, R231, PT ;  /* 0x000000e70500720c */ /* 0x000fe20003f66270 */
[----:B------:R-:W-:Y:S01]  /*63d0*/  VIADD R3, R3, 0x39 ;  /* 0x0000003903037836 */ /* 0x000fe20000000000 */
[----:B------:R-:W-:-:S02]  /*63e0*/  ISETP.LT.OR P2, PT, R5, R226, P2 ;  /* 0x000000e20500720c */ /* 0x000fc40001741670 */
[C---:B------:R-:W-:Y:S01]  /*63f0*/  ISETP.LT.OR P6, PT, R5.reuse, R225, P6 ;  /* 0x000000e10500720c */ /* 0x040fe200037c1670 */
[----:B------:R-:W2:Y:S01]  /*6400*/  MUFU.TANH R16, R49 ;  /* 0x0000003100107308 */ /* 0x000ea20000002400 */
[C---:B------:R-:W-:Y:S02]  /*6410*/  ISETP.LT.OR P5, PT, R5.reuse, R224, P5 ;  /* 0x000000e00500720c */ /* 0x040fe40002fa1670 */
[----:B------:R-:W-:Y:S02]  /*6420*/  ISETP.LT.OR P3, PT, R5, R223, P3 ;  /* 0x000000df0500720c */ /* 0x000fe40001f61670 */
[----:B------:R-:W-:Y:S01]  /*6430*/  IABS R5, R6 ;  /* 0x0000000600057213 */ /* 0x000fe20000000000 */
[----:B------:R-:W-:Y:S01]  /*6440*/  IMAD.IADD R6, R228, 0x1, -R4 ;  /* 0x00000001e4067824 */ /* 0x000fe200078e0a04 */
[----:B------:R-:W-:Y:S01]  /*6450*/  FSEL R198, R15, -INF , !P1 ;  /* 0xff8000000fc67808 */ /* 0x000fe20004800000 */
[----:B------:R-:W-:Y:S01]  /*6460*/  MUFU.TANH R13, R97 ;  /* 0x00000061000d7308 */ /* 0x000fe20000002400 */
[----:B------:R-:W-:-:S02]  /*6470*/  FSEL R200, R11, -INF , !P0 ;  /* 0xff8000000bc87808 */ /* 0x000fc40004000000 */
[----:B------:R-:W-:Y:S01]  /*6480*/  FSEL R202, R10, -INF , !P4 ;  /* 0xff8000000aca7808 */ /* 0x000fe20006000000 */
[----:B------:R-:W-:Y:S01]  /*6490*/  IMAD.MOV.U32 R10, RZ, RZ, R5 ;  /* 0x000000ffff0a7224 */ /* 0x000fe200078e0005 */
[----:B------:R-:W-:Y:S01]  /*64a0*/  FSEL R169, R8, -INF , !P2 ;  /* 0xff80000008a97808 */ /* 0x000fe20005000000 */
[----:B------:R-:W-:Y:S01]  /*64b0*/  IMAD.IADD R8, R230, 0x1, -R4 ;  /* 0x00000001e6087824 */ /* 0x000fe200078e0a04 */
[C---:B------:R-:W-:Y:S01]  /*64c0*/  ISETP.GE.AND P1, PT, R4.reuse, R234, PT ;  /* 0x000000ea0400720c */ /* 0x040fe20003f26270 */
[----:B------:R-:W3:Y:S01]  /*64d0*/  MUFU.TANH R15, R50 ;  /* 0x00000032000f7308 */ /* 0x000ee20000002400 */
[C---:B------:R-:W-:Y:S02]  /*64e0*/  ISETP.GE.AND P0, PT, R4.reuse, R233, PT ;  /* 0x000000e90400720c */ /* 0x040fe40003f06270 */
[C---:B------:R-:W-:Y:S02]  /*64f0*/  ISETP.GE.AND P4, PT, R4.reuse, R232, PT ;  /* 0x000000e80400720c */ /* 0x040fe40003f86270 */
[----:B------:R-:W-:-:S02]  /*6500*/  ISETP.GE.AND P2, PT, R4, R231, PT ;  /* 0x000000e70400720c */ /* 0x000fc40003f46270 */
[----:B------:R-:W-:Y:S01]  /*6510*/  IABS R7, R7 ;  /* 0x0000000700077213 */ /* 0x000fe20000000000 */
[----:B------:R-:W4:Y:S01]  /*6520*/  MUFU.TANH R14, R96 ;  /* 0x00000060000e7308 */ /* 0x000f220000002400 */
[----:B------:R-:W-:Y:S01]  /*6530*/  BAR.SYNC.DEFER_BLOCKING 0x0 ;  /* 0x0000000000007b1d */ /* 0x000fe20000010000 */
[C---:B------:R-:W-:Y:S02]  /*6540*/  ISETP.LT.OR P1, PT, R4.reuse, R226, P1 ;  /* 0x000000e20400720c */ /* 0x040fe40000f21670 */
[C---:B------:R-:W-:Y:S02]  /*6550*/  ISETP.LT.OR P0, PT, R4.reuse, R225, P0 ;  /* 0x000000e10400720c */ /* 0x040fe40000701670 */
[C---:B------:R-:W-:Y:S02]  /*6560*/  ISETP.LT.OR P4, PT, R4.reuse, R224, P4 ;  /* 0x000000e00400720c */ /* 0x040fe40002781670 */
[----:B------:R-:W-:Y:S02]  /*6570*/  ISETP.LT.OR P2, PT, R4, R223, P2 ;  /* 0x000000df0400720c */ /* 0x000fe40001741670 */
        /* <DEDUP_REMOVED lines=10> */
[----:B------:R-:W-:Y:S01]  /*6620*/  I2FP.F32.S32 R6, R10 ;  /* 0x0000000a00067245 */ /* 0x000fe20000201400 */
[----:B------:R-:W-:Y:S01]  /*6630*/  MUFU.TANH R12, R99 ;  /* 0x00000063000c7308 */ /* 0x000fe20000002400 */
[----:B------:R-:W-:Y:S01]  /*6640*/  I2FP.F32.S32 R7, R7 ;  /* 0x0000000700077245 */ /* 0x000fe20000201400 */
[----:B-1----:R-:W-:Y:S01]  /*6650*/  FFMA.FTZ R8, R8, -UR19, R18 ;  /* 0x8000001308087c23 */ /* 0x002fe20008010012 */
[----:B------:R-:W-:Y:S01]  /*6660*/  I2FP.F32.S32 R4, R4 ;  /* 0x0000000400047245 */ /* 0x000fe20000201400 */
[----:B--2---:R-:W-:Y:S01]  /*6670*/  FFMA.FTZ R6, R6, -UR19, R16 ;  /* 0x8000001306067c23 */ /* 0x004fe20008010010 */
[----:B------:R-:W-:Y:S01]  /*6680*/  I2FP.F32.S32 R5, R5 ;  /* 0x0000000500057245 */ /* 0x000fe20000201400 */
[----:B---3--:R-:W-:Y:S01]  /*6690*/  FFMA.FTZ R11, R7, -UR19, R15 ;  /* 0x80000013070b7c23 */ /* 0x008fe2000801000f */
[----:B------:R-:W-:Y:S01]  /*66a0*/  FSEL R199, R8, -INF , !P3 ;  /* 0xff80000008c77808 */ /* 0x000fe20005800000 */
[----:B------:R-:W-:Y:S01]  /*66b0*/  FFMA.FTZ R9, R4, -UR19, R13 ;  /* 0x8000001304097c23 */ /* 0x000fe2000801000d */
[----:B------:R-:W-:-:S02]  /*66c0*/  IMAD.IADD R4, R228, 0x1, -R3 ;  /* 0x00000001e4047824 */ /* 0x000fc400078e0a03 */
[----:B----4-:R-:W-:Y:S01]  /*66d0*/  FFMA.FTZ R10, R5, -UR19, R14 ;  /* 0x80000013050a7c23 */ /* 0x010fe2000801000e */
[----:B------:R-:W-:Y:S01]  /*66e0*/  FSEL R107, R6, -INF , !P1 ;  /* 0xff800000066b7808 */ /* 0x000fe20004800000 */
[--C-:B------:R-:W-:Y:S01]  /*66f0*/  IMAD.IADD R5, R227, 0x1, -R3.reuse ;  /* 0x00000001e3057824 */ /* 0x100fe200078e0a03 */
[----:B------:R-:W-:Y:S01]  /*6700*/  ISETP.GE.AND P6, PT, R3, R234, PT ;  /* 0x000000ea0300720c */ /* 0x000fe20003fc6270 */
[--C-:B------:R-:W-:Y:S01]  /*6710*/  IMAD.IADD R7, R229, 0x1, -R3.reuse ;  /* 0x00000001e5077824 */ /* 0x100fe200078e0a03 */
[C---:B------:R-:W-:Y:S01]  /*6720*/  ISETP.GE.AND P5, PT, R3.reuse, R233, PT ;  /* 0x000000e90300720c */ /* 0x040fe20003fa6270 */
[----:B------:R-:W-:Y:S01]  /*6730*/  IMAD.IADD R6, R230, 0x1, -R3 ;  /* 0x00000001e6067824 */ /* 0x000fe200078e0a03 */
[C---:B------:R-:W-:Y:S01]  /*6740*/  ISETP.GE.AND P3, PT, R3.reuse, R232, PT ;  /* 0x000000e80300720c */ /* 0x040fe20003f66270 */
[----:B------:R-:W-:Y:S01]  /*6750*/  MUFU.TANH R15, R51 ;  /* 0x00000033000f7308 */ /* 0x000fe20000002400 */
[C---:B------:R-:W-:Y:S02]  /*6760*/  ISETP.GE.AND P1, PT, R3.reuse, R231, PT ;  /* 0x000000e70300720c */ /* 0x040fe40003f26270 */
[----:B------:R-:W-:-:S02]  /*6770*/  ISETP.LT.OR P6, PT, R3, R226, P6 ;  /* 0x000000e20300720c */ /* 0x000fc400037c1670 */
[C---:B------:R-:W-:Y:S02]  /*6780*/  ISETP.LT.OR P5, PT, R3.reuse, R225, P5 ;  /* 0x000000e10300720c */ /* 0x040fe40002fa1670 */
[C---:B------:R-:W-:Y:S01]  /*6790*/  ISETP.LT.OR P3, PT, R3.reuse, R224, P3 ;  /* 0x000000e00300720c */ /* 0x040fe20001f61670 */
[----:B------:R-:W1:Y:S01]  /*67a0*/  MUFU.TANH R14, R64 ;  /* 0x00000040000e7308 */ /* 0x000e620000002400 */
[----:B------:R-:W-:Y:S02]  /*67b0*/  ISETP.LT.OR P1, PT, R3, R223, P1 ;  /* 0x000000df0300720c */ /* 0x000fe40000f21670 */
[----:B------:R-:W-:Y:S02]  /*67c0*/  IABS R4, R4 ;  /* 0x0000000400047213 */ /* 0x000fe40000000000 */
[----:B------:R-:W-:Y:S02]  /*67d0*/  IABS R8, R5 ;  /* 0x0000000500087213 */ /* 0x000fe40000000000 */
[----:B------:R-:W-:Y:S01]  /*67e0*/  IABS R3, R7 ;  /* 0x0000000700037213 */ /* 0x000fe20000000000 */
[----:B------:R-:W2:Y:S01]  /*67f0*/  MUFU.TANH R13, R98 ;  /* 0x00000062000d7308 */ /* 0x000ea20000002400 */
        /* <DEDUP_REMOVED lines=11> */
[----:B-1----:R-:W-:Y:S01]  /*68b0*/  FFMA.FTZ R5, R5, -UR19, R14 ;  /* 0x8000001305057c23 */ /* 0x002fe2000801000e */
[----:B------:R-:W-:Y:S01]  /*68c0*/  I2FP.F32.S32 R3, R3 ;  /* 0x0000000300037245 */ /* 0x000fe20000201400 */
[----:B------:R-:W-:Y:S01]  /*68d0*/  FFMA.FTZ R6, R7, -UR19, R15 ;  /* 0x8000001307067c23 */ /* 0x000fe2000801000f */
[----:B------:R-:W-:Y:S01]  /*68e0*/  FSEL R196, R9, -INF , !P2 ;  /* 0xff80000009c47808 */ /* 0x000fe20005000000 */
[----:B--2---:R-:W-:Y:S01]  /*68f0*/  FFMA.FTZ R4, R4, -UR19, R13 ;  /* 0x8000001304047c23 */ /* 0x004fe2000801000d */
        /* <DEDUP_REMOVED lines=70> */
.L_x_1180:
[----:B------:R-:W-:Y:S05]  /*6d60*/  BSYNC B0 ;  /* 0x0000000000007941 */ /* 0x000fea0003800000 */
.L_x_1179:
[----:B------:R-:W0:Y:S02]  /*6d70*/  LDGDEPBAR ;  /* 0x00000000000079af */ /* 0x000e240000000000 */
.L_x_1178:
        /* <DEDUP_REMOVED lines=36> */
[----:B------:R-:W3:Y:S01]  /*6fc0*/  SHFL.BFLY PT, R4, R103, 0x2, 0x1f ;  /* 0x0c401f0067047f89 */ /* 0x000ee200000e0000 */
        /* <DEDUP_REMOVED lines=10> */
[----:B------:R-:W-:Y:S01]  /*7070*/  LEA R218, R2, R216, 0x1 ;  /* 0x000000d802da7211 */ /* 0x000fe200078e08ff */
[----:B------:R-:W4:Y:S01]  /*7080*/  SHFL.BFLY PT, R5, R105, 0x2, 0x1f ;  /* 0x0c401f0069057f89 */ /* 0x000f2200000e0000 */
[----:B------:R-:W-:Y:S02]  /*7090*/  FMNMX.FTZ R3, R196, R3, !PT ;  /* 0x00000003c4037209 */ /* 0x000fe40007810000 */
[----:B---3--:R-:W-:Y:S02]  /*70a0*/  FMNMX.FTZ R103, R103, R4, !PT ;  /* 0x0000000467677209 */ /* 0x008fe40007810000 */
[----:B------:R-:W-:-:S02]  /*70b0*/  FMNMX.FTZ R4, R59, R57, !PT ;  /* 0x000000393b047209 */ /* 0x000fc40007810000 */
        /* <DEDUP_REMOVED lines=52> */
[----:B--2---:R-:W-:-:S03]  /*7400*/  FFMA.FTZ R2, R48, UR22, -R3 ;  /* 0x0000001630027c23 */ /* 0x004fc60008010803 */
[----:B------:R-:W-:Y:S01]  /*7410*/  LDSM.16.MT88.4 R48, [R218+0xb000] ;  /* 0x00b00000da30783b */ /* 0x000fe20000004200 */
[----:B------:R2:W-:Y:S01]  /*7420*/  MUFU.EX2 R211, R2 ;  /* 0x0000000200d37308 */ /* 0x0005e20000000800 */
[----:B----4-:R-:W-:Y:S01]  /*7430*/  FFMA.FTZ R5, R24, UR22, -R13 ;  /* 0x0000001618057c23 */ /* 0x010fe2000801080d */
[----:B-----5:R-:W-:Y:S01]  /*7440*/  F2FP.F16.F32.PACK_AB R4, R185, R183 ;  /* 0x000000b7b904723e */ /* 0x020fe200000000ff */
[----:B------:R-:W-:Y:S05]  /*7450*/  LDSM.16.MT88.4 R24, [R216+0xa000] ;  /* 0x00a00000d818783b */ /* 0x000fea0000004200 */
[----:B------:R3:W-:Y:S01]  /*7460*/  MUFU.EX2 R212, R5 ;  /* 0x0000000500d47308 */ /* 0x0007e20000000800 */
[----:B--2---:R-:W-:Y:S01]  /*7470*/  FFMA.FTZ R2, R35, UR22, -R3 ;  /* 0x0000001623027c23 */ /* 0x004fe20008010803 */
[----:B-1----:R-:W-:-:S02]  /*7480*/  FMNMX.FTZ R104, R0, R8, !PT ;  /* 0x0000000800687209 */ /* 0x002fc40007810000 */
        /* <DEDUP_REMOVED lines=57> */
[C---:B------:R-:W-:Y:S06]  /*7820*/  HMMA.16816.F32 R148, R8.reuse, R42, RZ ;  /* 0x0000002a0894723c */ /* 0x040fec00000018ff */
[----:B------:R-:W-:Y:S01]  /*7830*/  HMMA.16816.F32 R36, R8, R48, RZ ;  /* 0x000000300824723c */ /* 0x000fe200000018ff */
[----:B-1----:R-:W-:-:S04]  /*7840*/  FFMA.FTZ R2, R45, UR22, -R13 ;  /* 0x000000162d027c23 */ /* 0x002fc8000801080d */
[----:B------:R1:W2:Y:S01]  /*7850*/  MUFU.EX2 R186, R2 ;  /* 0x0000000200ba7308 */ /* 0x0002a20000000800 */
[----:B------:R-:W-:Y:S01]  /*7860*/  HMMA.16816.F32 R152, R8, R50, RZ ;  /* 0x000000320898723c */ /* 0x000fe200000018ff */
[----:B------:R-:W-:Y:S01]  /*7870*/  LDSM.16.MT88.4 R48, [R216+0x9800] ;  /* 0x00980000d830783b */ /* 0x000fe20000004200 */
[--C-:B-1----:R-:W-:Y:S01]  /*7880*/  FFMA.FTZ R2, R34, UR22, -R13.reuse ;  /* 0x0000001622027c23 */ /* 0x102fe2000801080d */
[----:B--2---:R-:W-:Y:S02]  /*7890*/  F2FP.F16.F32.PACK_AB R4, R186, R210 ;  /* 0x000000d2ba04723e */ /* 0x004fe400000000ff */
        /* <DEDUP_REMOVED lines=8> */
[----:B---3--:R-:W-:Y:S02]  /*7920*/  FFMA.FTZ R2, R53, UR22, -R12 ;  /* 0x0000001635027c23 */ /* 0x008fe4000801080c */
[----:B------:R-:W-:Y:S01]  /*7930*/  HMMA.16816.F32 R52, R8, R40, RZ ;  /* 0x000000280834723c */ /* 0x000fe200000018ff */
[----:B------:R-:W-:Y:S03]  /*7940*/  LDSM.16.MT88.4 R40, [R218+0x9800] ;  /* 0x00980000da28783b */ /* 0x000fe60000004200 */
[----:B------:R3:W4:Y:S03]  /*7950*/  MUFU.EX2 R249, R2 ;  /* 0x0000000200f97308 */ /* 0x0007260000000800 */
[----:B------:R-:W-:-:S02]  /*7960*/  F2FP.F16.F32.PACK_AB R8, R167, R209 ;  /* 0x000000d1a708723e */ /* 0x000fc400000000ff */
[----:B------:R-:W-:Y:S01]  /*7970*/  F2FP.F16.F32.PACK_AB R10, R166, R187 ;  /* 0x000000bba60a723e */ /* 0x000fe200000000ff */
[----:B---3--:R-:W-:Y:S01]  /*7980*/  FFMA.FTZ R2, R47, UR22, -R12 ;  /* 0x000000162f027c23 */ /* 0x008fe2000801080c */
[----:B----4-:R-:W-:-:S03]  /*7990*/  F2FP.F16.F32.PACK_AB R5, R249, R246 ;  /* 0x000000f6f905723e */ /* 0x010fc600000000ff */
[----:B------:R3:W-:Y:S02]  /*79a0*/  MUFU.EX2 R248, R2 ;  /* 0x0000000200f87308 */ /* 0x0007e40000000800 */
[----:B---3--:R-:W-:Y:S02]  /*79b0*/  FFMA.FTZ R2, R44, UR22, -R12 ;  /* 0x000000162c027c23 */ /* 0x008fe4000801080c */
[----:B------:R-:W3:Y:S04]  /*79c0*/  LDSM.16.MT88.4 R44, [R218+0xb400] ;  /* 0x00b40000da2c783b */ /* 0x000ee80000004200 */
[----:B------:R4:W5:Y:S02]  /*79d0*/  MUFU.EX2 R247, R2 ;  /* 0x0000000200f77308 */ /* 0x0009640000000800 */
[----:B----4-:R-:W-:Y:S01]  /*79e0*/  FFMA.FTZ R2, R143, UR22, -R0 ;  /* 0x000000168f027c23 */ /* 0x010fe20008010800 */
[----:B-----5:R-:W-:-:S05]  /*79f0*/  F2FP.F16.F32.PACK_AB R7, R247, R248 ;  /* 0x000000f8f707723e */ /* 0x020fca00000000ff */
[----:B------:R4:W-:Y:S02]  /*7a00*/  MUFU.EX2 R244, R2 ;  /* 0x0000000200f47308 */ /* 0x0009e40000000800 */
[C---:B-1----:R-:W-:Y:S06]  /*7a10*/  HMMA.16816.F32 R108, R4.reuse, R32, R108 ;  /* 0x00000020046c723c */ /* 0x042fec000000186c */
[C---:B--2---:R-:W-:Y:S06]  /*7a20*/  HMMA.16816.F32 R124, R4.reuse, R28, R124 ;  /* 0x0000001c047c723c */ /* 0x044fec000000187c */
[----:B------:R-:W-:Y:S01]  /*7a30*/  HMMA.16816.F32 R116, R4, R16, R116 ;  /* 0x000000100474723c */ /* 0x000fe20000001874 */
[----:B----4-:R-:W-:-:S04]  /*7a40*/  FFMA.FTZ R2, R142, UR22, -R0 ;  /* 0x000000168e027c23 */ /* 0x010fc80008010800 */
[----:B------:R1:W2:Y:S01]  /*7a50*/  MUFU.EX2 R245, R2 ;  /* 0x0000000200f57308 */ /* 0x0002a20000000800 */
[C---:B---3--:R-:W-:Y:S06]  /*7a60*/  HMMA.16816.F32 R96, R4.reuse, R44, R96 ;  /* 0x0000002c0460723c */ /* 0x048fec0000001860 */
[C---:B------:R-:W-:Y:S06]  /*7a70*/  HMMA.16816.F32 R120, R4.reuse, R20, R120 ;  /* 0x000000140478723c */ /* 0x040fec0000001878 */
[----:B------:R-:W-:Y:S01]  /*7a80*/  HMMA.16816.F32 R156, R4, R24, R112 ;  /* 0x00000018049c723c */ /* 0x000fe20000001870 */
[----:B-1----:R-:W-:Y:S01]  /*7a90*/  FFMA.FTZ R2, R141, UR22, -R0 ;  /* 0x000000168d027c23 */ /* 0x002fe20008010800 */
[----:B--2---:R-:W-:-:S04]  /*7aa0*/  F2FP.F16.F32.PACK_AB R9, R245, R244 ;  /* 0x000000f4f509723e */ /* 0x004fc800000000ff */
        /* <DEDUP_REMOVED lines=14> */
[----:B-1----:R-:W-:Y:S01]  /*7b90*/  FFMA.FTZ R2, R163, UR22, -R13 ;  /* 0x00000016a3027c23 */ /* 0x002fe2000801080d */
[----:B------:R-:W-:-:S04]  /*7ba0*/  IMAD.MOV.U32 R163, RZ, RZ, R167 ;  /* 0x000000ffffa37224 */ /* 0x000fc800078e00a7 */
[C---:B------:R-:W-:Y:S01]  /*7bb0*/  HMMA.16816.F32 R64, R8.reuse, R16, R60 ;  /* 0x000000100840723c */ /* 0x040fe2000000183c */
[----:B------:R1:W-:Y:S05]  /*7bc0*/  MUFU.EX2 R240, R2 ;  /* 0x0000000200f07308 */ /* 0x0003ea0000000800 */
[C---:B------:R-:W-:Y:S01]  /*7bd0*/  HMMA.16816.F32 R60, R8.reuse, R30, R128 ;  /* 0x0000001e083c723c */ /* 0x040fe20000001880 */
[----:B------:R-:W-:Y:S05]  /*7be0*/  LDSM.16.MT88.4 R28, [R218+0xa800] ;  /* 0x00a80000da1c783b */ /* 0x000fea0000004200 */
[----:B------:R-:W-:Y:S01]  /*7bf0*/  HMMA.16816.F32 R188, R8, R32, R52 ;  /* 0x0000002008bc723c */ /* 0x000fe20000001834 */
[----:B------:R-:W-:-:S05]  /*7c00*/  MOV R131, R213 ;  /* 0x000000d500837202 */ /* 0x000fca0000000f00 */
[C---:B------:R-:W-:Y:S01]  /*7c10*/  HMMA.16816.F32 R52, R8.reuse, R18, R136 ;  /* 0x000000120834723c */ /* 0x040fe20000001888 */
[----:B-1----:R-:W-:Y:S01]  /*7c20*/  FFMA.FTZ R2, R160, UR22, -R13 ;  /* 0x00000016a0027c23 */ /* 0x002fe2000801080d */
[----:B------:R-:W-:Y:S01]  /*7c30*/  MOV R160, R166 ;  /* 0x000000a600a07202 */ /* 0x000fe20000000f00 */
[----:B------:R-:W-:Y:S02]  /*7c40*/  LDSM.16.MT88.4 R16, [R216+0xb800] ;  /* 0x00b80000d810783b */ /* 0x000fe40000004200 */
[----:B------:R1:W2:Y:S01]  /*7c50*/  MUFU.EX2 R239, R2 ;  /* 0x0000000200ef7308 */ /* 0x0002a20000000800 */
[----:B------:R-:W-:Y:S01]  /*7c60*/  HMMA.16816.F32 R32, R8, R34, R148 ;  /* 0x000000220820723c */ /* 0x000fe20000001894 */
[----:B------:R-:W-:Y:S01]  /*7c70*/  IMAD.MOV.U32 R138, RZ, RZ, R212 ;  /* 0x000000ffff8a7224 */ /* 0x000fe200078e00d4 */
[----:B------:R-:W-:-:S05]  /*7c80*/  MOV R139, R211 ;  /* 0x000000d3008b7202 */ /* 0x000fca0000000f00 */
[----:B------:R-:W-:Y:S01]  /*7c90*/  MOV R151, R210 ;  /* 0x000000d200977202 */ /* 0x000fe20000000f00 */
[----:B------:R-:W-:Y:S01]  /*7ca0*/  IMAD.MOV.U32 R150, RZ, RZ, R209 ;  /* 0x000000ffff967224 */ /* 0x000fe200078e00d1 */
        /* <DEDUP_REMOVED lines=19> */
[----:B------:R-:W-:Y:S03]  /*7de0*/  HMMA.16816.F32 R192, R8, R44, R36 ;  /* 0x0000002c08c0723c */ /* 0x000fe60000001824 */
[----:B------:R1:W-:Y:S01]  /*7df0*/  MUFU.EX2 R236, R2 ;  /* 0x0000000200ec7308 */ /* 0x0003e20000000800 */
[----:B------:R-:W3:Y:S01]  /*7e00*/  LDSM.16.MT88.4 R36, [R216+0xa800] ;  /* 0x00a80000d824783b */ /* 0x000ee20000004200 */
[----:B--2---:R-:W-:-:S02]  /*7e10*/  F2FP.F16.F32.PACK_AB R6, R237, R238 ;  /* 0x000000eeed06723e */ /* 0x004fc400000000ff */
[----:B------:R-:W-:Y:S01]  /*7e20*/  MOV R137, R172 ;  /* 0x000000ac00897202 */ /* 0x000fe20000000f00 */
[----:B------:R-:W-:Y:S07]  /*7e30*/  HMMA.16816.F32 R44, R8, R46, R152 ;  /* 0x0000002e082c723c */ /* 0x000fee0000001898 */
[----:B------:R-:W-:Y:S01]  /*7e40*/  IMAD.MOV.U32 R152, RZ, RZ, R206 ;  /* 0x000000ffff987224 */ /* 0x000fe200078e00ce */
[----:B------:R-:W-:Y:S01]  /*7e50*/  MOV R154, R101 ;  /* 0x00000065009a7202 */ /* 0x000fe20000000f00 */
[----:B------:R-:W-:Y:S01]  /*7e60*/  IMAD.MOV.U32 R153, RZ, RZ, R160 ;  /* 0x000000ffff997224 */ /* 0x000fe200078e00a0 */
[----:B------:R-:W-:Y:S01]  /*7e70*/  MOV R101, R163 ;  /* 0x000000a300657202 */ /* 0x000fe20000000f00 */
[----:B-1----:R-:W-:Y:S01]  /*7e80*/  FFMA.FTZ R2, R162, UR22, -R12 ;  /* 0x00000016a2027c23 */ /* 0x002fe2000801080c */
[----:B------:R-:W-:Y:S01]  /*7e90*/  IMAD.MOV.U32 R162, RZ, RZ, R215 ;  /* 0x000000ffffa27224 */ /* 0x000fe200078e00d7 */
[----:B------:R-:W-:-:S02]  /*7ea0*/  MOV R155, R187 ;  /* 0x000000bb009b7202 */ /* 0x000fc40000000f00 */
[----:B------:R1:W2:Y:S01]  /*7eb0*/  MUFU.EX2 R235, R2 ;  /* 0x0000000200eb7308 */ /* 0x0002a20000000800 */
[----:B------:R-:W-:Y:S02]  /*7ec0*/  IMAD.MOV.U32 R136, RZ, RZ, R162 ;  /* 0x000000ffff887224 */ /* 0x000fe400078e00a2 */
[----:B-1----:R-:W-:Y:S01]  /*7ed0*/  FFMA.FTZ R2, R161, UR22, -R12 ;  /* 0x00000016a1027c23 */ /* 0x002fe2000801080c */
[----:B--2---:R-:W-:-:S04]  /*7ee0*/  F2FP.F16.F32.PACK_AB R5, R235, R236 ;  /* 0x000000eceb05723e */ /* 0x004fc800000000ff */
        /* <DEDUP_REMOVED lines=8> */
[----:B------:R-:W-:Y:S01]  /*7f70*/  MOV R124, R101 ;  /* 0x00000065007c7202 */ /* 0x000fe20000000f00 */
[----:B------:R-:W-:Y:S01]  /*7f80*/  IMAD.MOV.U32 R126, RZ, RZ, R150 ;  /* 0x000000ffff7e7224 */ /* 0x000fe200078e0096 */
[----:B------:R-:W-:-:S02]  /*7f90*/  MOV R127, R149 ;  /* 0x00000095007f7202 */ /* 0x000fc40000000f00 */
[----:B------:R-:W-:Y:S01]  /*7fa0*/  MOV R125, R151 ;  /* 0x00000097007d7202 */ /* 0x000fe20000000f00 */
[----:B------:R-:W-:Y:S01]  /*7fb0*/  HMMA.16816.F32 R160, R4, R28, R156 ;  /* 0x0000001c04a0723c */ /* 0x000fe2000000189c */
[----:B-1----:R-:W-:Y:S01]  /*7fc0*/  FFMA.FTZ R2, R174, UR22, -R3 ;  /* 0x00000016ae027c23 */ /* 0x002fe20008010803 */
[----:B--2---:R-:W-:-:S03]  /*7fd0*/  F2FP.F16.F32.PACK_AB R8, R213, R241 ;  /* 0x000000f1d508723e */ /* 0x004fc600000000ff */
[----:B------:R1:W-:Y:S01]  /*7fe0*/  MUFU.EX2 R212, R2 ;  /* 0x0000000200d47308 */ /* 0x0003e20000000800 */
[----:B------:R-:W-:Y:S01]  /*7ff0*/  HMMA.16816.F32 R140, R4, R42, R140 ;  /* 0x0000002a048c723c */ /* 0x000fe2000000188c */
[----:B------:R-:W-:-:S05]  /*8000*/  MOV R159, R127 ;  /* 0x0000007f009f7202 */ /* 0x000fca0000000f00 */
[----:B------:R-:W-:Y:S01]  /*8010*/  HMMA.16816.F32 R88, R4, R38, R88 ;  /* 0x000000260458723c */ /* 0x000fe20000001858 */
[----:B-1----:R-:W-:-:S04]  /*8020*/  FFMA.FTZ R2, R173, UR22, -R3 ;  /* 0x00000016ad027c23 */ /* 0x002fc80008010803 */
[----:B------:R1:W2:Y:S02]  /*8030*/  MUFU.EX2 R211, R2 ;  /* 0x0000000200d37308 */ /* 0x0002a40000000800 */
[----:B-1----:R-:W-:Y:S01]  /*8040*/  FFMA.FTZ R2, R170, UR22, -R3 ;  /* 0x00000016aa027c23 */ /* 0x002fe20008010803 */
[----:B--2---:R-:W-:Y:S02]  /*8050*/  F2FP.F16.F32.PACK_AB R10, R211, R212 ;  /* 0x000000d4d30a723e */ /* 0x004fe400000000ff */
[----:B------:R-:W-:-:S03]  /*8060*/  MOV R170, R131 ;  /* 0x0000008300aa7202 */ /* 0x000fc60000000f00 */
[----:B------:R1:W-:Y:S01]  /*8070*/  MUFU.EX2 R210, R2 ;  /* 0x0000000200d27308 */ /* 0x0003e20000000800 */
[C---:B------:R-:W-:Y:S06]  /*8080*/  HMMA.16816.F32 R128, R4.reuse, R40, R120 ;  /* 0x000000280480723c */ /* 0x040fec0000001878 */
[----:B------:R-:W-:Y:S01]  /*8090*/  HMMA.16816.F32 R120, R4, R50, R92 ;  /* 0x000000320478723c */ /* 0x000fe2000000185c */
[----:B-1----:R-:W-:Y:S01]  /*80a0*/  FFMA.FTZ R2, R169, UR22, -R3 ;  /* 0x00000016a9027c23 */ /* 0x002fe20008010803 */
[----:B------:R-:W-:-:S03]  /*80b0*/  MOV R169, R134 ;  /* 0x0000008600a97202 */ /* 0x000fc60000000f00 */
[----:B------:R1:W2:Y:S02]  /*80c0*/  MUFU.EX2 R209, R2 ;  /* 0x0000000200d17308 */ /* 0x0002a40000000800 */
[--C-:B-1----:R-:W-:Y:S01]  /*80d0*/  FFMA.FTZ R2, R107, UR22, -R3.reuse ;  /* 0x000000166b027c23 */ /* 0x102fe20008010803 */
[----:B------:R-:W-:-:S05]  /*80e0*/  FFMA.FTZ R3, R168, UR22, -R3 ;  /* 0x00000016a8037c23 */ /* 0x000fca0008010803 */
[----:B------:R1:W-:Y:S02]  /*80f0*/  MUFU.EX2 R208, R2 ;  /* 0x0000000200d07308 */ /* 0x0003e40000000800 */
[--C-:B-1----:R-:W-:Y:S02]  /*8100*/  FFMA.FTZ R2, R181, UR22, -R0.reuse ;  /* 0x00000016b5027c23 */ /* 0x102fe40008010800 */
[C---:B------:R-:W-:Y:S04]  /*8110*/  HMMA.16816.F32 R180, R4.reuse, R16, R108 ;  /* 0x0000001004b4723c */ /* 0x040fe8000000186c */
[----:B------:R1:W-:Y:S02]  /*8120*/  MUFU.EX2 R207, R2 ;  /* 0x0000000200cf7308 */ /* 0x0003e40000000800 */
[----:B------:R-:W-:Y:S01]  /*8130*/  HMMA.16816.F32 R108, R4, R22, R76 ;  /* 0x00000016046c723c */ /* 0x000fe2000000184c */
[----:B-1----:R-:W-:-:S05]  /*8140*/  FFMA.FTZ R2, R184, UR22, -R0 ;  /* 0x00000016b8027c23 */ /* 0x002fca0008010800 */
[----:B------:R-:W-:Y:S01]  /*8150*/  HMMA.16816.F32 R184, R4, R20, R96 ;  /* 0x0000001404b8723c */ /* 0x000fe20000001860 */
[----:B------:R1:W3:Y:S06]  /*8160*/  MUFU.EX2 R206, R2 ;  /* 0x0000000200ce7308 */ /* 0x0002ec0000000800 */
[----:B--2---:R-:W-:Y:S01]  /*8170*/  F2FP.F16.F32.PACK_AB R96, R209, R210 ;  /* 0x000000d2d160723e */ /* 0x004fe200000000ff */
[----:B-1----:R-:W-:Y:S01]  /*8180*/  FFMA.FTZ R2, R201, UR22, -R0 ;  /* 0x00000016c9027c23 */ /* 0x002fe20008010800 */
[----:B---3--:R-:W-:Y:S01]  /*8190*/  F2FP.F16.F32.PACK_AB R9, R206, R207 ;  /* 0x000000cfce09723e */ /* 0x008fe200000000ff */
[----:B------:R1:W2:Y:S08]  /*81a0*/  MUFU.EX2 R201, R3 ;  /* 0x0000000300c97308 */ /* 0x0002b00000000800 */
[----:B------:R3:W-:Y:S01]  /*81b0*/  MUFU.EX2 R107, R2 ;  /* 0x00000002006b7308 */ /* 0x0007e20000000800 */
[----:B-1----:R-:W-:-:S02]  /*81c0*/  MOV R3, R14 ;  /* 0x0000000e00037202 */ /* 0x002fc40000000f00 */
[----:B--2---:R-:W-:Y:S01]  /*81d0*/  F2FP.F16.F32.PACK_AB R98, R201, R208 ;  /* 0x000000d0c962723e */ /* 0x004fe200000000ff */
[--C-:B---3--:R-:W-:Y:S02]  /*81e0*/  FFMA.FTZ R2, R175, UR22, -R0.reuse ;  /* 0x00000016af027c23 */ /* 0x108fe40008010800 */
[----:B------:R-:W-:Y:S02]  /*81f0*/  HMMA.16816.F32 R172, R4, R30, R84 ;  /* 0x0000001e04ac723c */ /* 0x000fe40000001854 */
[----:B------:R1:W2:Y:S02]  /*8200*/  MUFU.EX2 R106, R2 ;  /* 0x00000002006a7308 */ /* 0x0002a40000000800 */
[----:B-1----:R-:W-:Y:S01]  /*8210*/  FFMA.FTZ R2, R198, UR22, -R0 ;  /* 0x00000016c6027c23 */ /* 0x002fe20008010800 */
[----:B--2---:R-:W-:Y:S01]  /*8220*/  F2FP.F16.F32.PACK_AB R11, R106, R107 ;  /* 0x0000006b6a0b723e */ /* 0x004fe200000000ff */
[----:B------:R-:W-:Y:S01]  /*8230*/  IMAD.MOV.U32 R198, RZ, RZ, R152 ;  /* 0x000000ffffc67224 */ /* 0x000fe200078e0098 */
[----:B------:R-:W-:-:S03]  /*8240*/  MOV R152, R148 ;  /* 0x0000009400987202 */ /* 0x000fc60000000f00 */
[----:B------:R1:W-:Y:S01]  /*8250*/  MUFU.EX2 R101, R2 ;  /* 0x0000000200657308 */ /* 0x0003e20000000800 */
[----:B------:R-:W-:Y:S01]  /*8260*/  HMMA.16816.F32 R148, R4, R18, R80 ;  /* 0x000000120494723c */ /* 0x000fe20000001850 */
[----:B------:R-:W-:Y:S04]  /*8270*/  LDSM.16.MT88.4 R4, [R218+0xbc00] ;  /* 0x00bc0000da04783b */ /* 0x000fe80000004200 */
[----:B------:R-:W2:Y:S01]  /*8280*/  LDSM.16.MT88.4 R80, [R216+0xbc00] ;  /* 0x00bc0000d850783b */ /* 0x000ea20000004200 */
[C---:B------:R-:W-:Y:S06]  /*8290*/  HMMA.16816.F32 R116, R8.reuse, R48, R72 ;  /* 0x000000300874723c */ /* 0x040fec0000001848 */
[----:B------:R-:W-:Y:S01]  /*82a0*/  HMMA.16816.F32 R60, R8, R50, R60 ;  /* 0x00000032083c723c */ /* 0x000fe2000000183c */
[----:B-1----:R-:W-:Y:S01]  /*82b0*/  FFMA.FTZ R2, R200, UR22, -R13 ;  /* 0x00000016c8027c23 */ /* 0x002fe2000801080d */
[----:B------:R-:W-:Y:S01]  /*82c0*/  IMAD.MOV.U32 R200, RZ, RZ, R153 ;  /* 0x000000ffffc87224 */ /* 0x000fe200078e0099 */
[----:B------:R-:W-:-:S04]  /*82d0*/  MOV R153, R154 ;  /* 0x0000009a00997202 */ /* 0x000fc80000000f00 */
[----:B------:R-:W-:Y:S01]  /*82e0*/  IMAD.MOV.U32 R50, RZ, RZ, R132 ;  /* 0x000000ffff327224 */ /* 0x000fe200078e0084 */
[----:B------:R-:W-:Y:S01]  /*82f0*/  MOV R154, R136 ;  /* 0x00000088009a7202 */ /* 0x000fe20000000f00 */
[----:B------:R-:W-:Y:S01]  /*8300*/  IMAD.MOV.U32 R136, RZ, RZ, R100 ;  /* 0x000000ffff887224 */ /* 0x000fe200078e0064 */
[----:B------:R-:W-:Y:S01]  /*8310*/  MOV R51, R155 ;  /* 0x0000009b00337202 */ /* 0x000fe20000000f00 */
[----:B------:R1:W-:Y:S01]  /*8320*/  MUFU.EX2 R100, R2 ;  /* 0x0000000200647308 */ /* 0x0003e20000000800 */
[----:B------:R-:W-:Y:S01]  /*8330*/  IMAD.MOV.U32 R155, RZ, RZ, R135 ;  /* 0x000000ffff9b7224 */ /* 0x000fe200078e0087 */
[C---:B------:R-:W-:Y:S06]  /*8340*/  HMMA.16816.F32 R64, R8.reuse, R36, R64 ;  /* 0x000000240840723c */ /* 0x040fec0000001840 */
[----:B------:R-:W-:Y:S01]  /*8350*/  HMMA.16816.F32 R164, R8, R28, R164 ;  /* 0x0000001c08a4723c */ /* 0x000fe200000018a4 */
[----:B------:R-:W-:-:S05]  /*8360*/  IMAD.MOV.U32 R37, RZ, RZ, R153 ;  /* 0x000000ffff257224 */ /* 0x000fca00078e0099 */
[C---:B------:R-:W-:Y:S01]  /*8370*/  HMMA.16816.F32 R84, R8.reuse, R20, R192 ;  /* 0x000000140854723c */ /* 0x040fe200000018c0 */
[----:B------:R-:W-:Y:S01]  /*8380*/  IMAD.MOV.U32 R28, RZ, RZ, R15 ;  /* 0x000000ffff1c7224 */ /* 0x000fe200078e000f */
[----:B------:R-:W-:Y:S01]  /*8390*/  MOV R29, R139 ;  /* 0x0000008b001d7202 */ /* 0x000fe20000000f00 */
[--C-:B-1----:R-:W-:Y:S01]  /*83a0*/  FFMA.FTZ R2, R179, UR22, -R13.reuse ;  /* 0x00000016b3027c23 */ /* 0x102fe2000801080d */
[----:B------:R-:W-:Y:S02]  /*83b0*/  MOV R179, R170 ;  /* 0x000000aa00b37202 */ /* 0x000fe40000000f00 */
[----:B------:R-:W-:Y:S01]  /*83c0*/  MOV R170, R133 ;  /* 0x0000008500aa7202 */ /* 0x000fe20000000f00 */
[----:B------:R1:W3:Y:S01]  /*83d0*/  MUFU.EX2 R49, R2 ;  /* 0x0000000200317308 */ /* 0x0002e20000000800 */
[C---:B------:R-:W-:Y:S06]  /*83e0*/  HMMA.16816.F32 R132, R8.reuse, R40, R68 ;  /* 0x000000280884723c */ /* 0x040fec0000001844 */
[C---:B------:R-:W-:Y:S06]  /*83f0*/  HMMA.16816.F32 R56, R8.reuse, R42, R56 ;  /* 0x0000002a0838723c */ /* 0x040fec0000001838 */
[----:B------:R-:W-:Y:S01]  /*8400*/  HMMA.16816.F32 R52, R8, R38, R52 ;  /* 0x000000260834723c */ /* 0x000fe20000001834 */
[----:B------:R-:W-:Y:S01]  /*8410*/  IMAD.MOV.U32 R42, RZ, RZ, R126 ;  /* 0x000000ffff2a7224 */ /* 0x000fe200078e007e */
[----:B------:R-:W-:Y:S01]  /*8420*/  MOV R43, R125 ;  /* 0x0000007d002b7202 */ /* 0x000fe20000000f00 */
[----:B-1----:R-:W-:Y:S01]  /*8430*/  FFMA.FTZ R2, R171, UR22, -R13 ;  /* 0x00000016ab027c23 */ /* 0x002fe2000801080d */
[----:B---3--:R-:W-:-:S02]  /*8440*/  F2FP.F16.F32.PACK_AB R92, R49, R100 ;  /* 0x00000064315c723e */ /* 0x008fc400000000ff */
[----:B------:R-:W-:Y:S01]  /*8450*/  HMMA.16816.F32 R24, R8, R30, R24 ;  /* 0x0000001e0818723c */ /* 0x000fe20000001818 */
[----:B------:R-:W-:Y:S01]  /*8460*/  MOV R39, R136 ;  /* 0x0000008800277202 */ /* 0x000fe20000000f00 */
[----:B------:R1:W-:Y:S01]  /*8470*/  MUFU.EX2 R48, R2 ;  /* 0x0000000200307308 */ /* 0x0003e20000000800 */
[----:B------:R-:W-:-:S03]  /*8480*/  IMAD.MOV.U32 R38, RZ, RZ, R137 ;  /* 0x000000ffff267224 */ /* 0x000fc600078e0089 */
[C---:B------:R-:W-:Y:S01]  /*8490*/  HMMA.16816.F32 R68, R8.reuse, R16, R188 ;  /* 0x000000100844723c */ /* 0x040fe200000018bc */
[----:B------:R-:W-:Y:S01]  /*84a0*/  MOV R31, R169 ;  /* 0x000000a9001f7202 */ /* 0x000fe20000000f00 */
[----:B------:R-:W-:Y:S02]  /*84b0*/  IMAD.MOV.U32 R30, RZ, RZ, R170 ;  /* 0x000000ffff1e7224 */ /* 0x000fe400078e00aa */
[----:B------:R-:W-:Y:S02]  /*84c0*/  LDSM.16.MT88.4 R168, [R218+0xac00] ;  /* 0x00ac0000daa8783b */ /* 0x000fe40000004200 */
[----:B------:R-:W-:Y:S01]  /*84d0*/  HMMA.16816.F32 R32, R8, R18, R32 ;  /* 0x000000120820723c */ /* 0x000fe20000001820 */
[----:B------:R-:W-:-:S05]  /*84e0*/  MOV R191, R159 ;  /* 0x0000009f00bf7202 */ /* 0x000fca0000000f00 */
[----:B------:R-:W-:Y:S01]  /*84f0*/  HMMA.16816.F32 R20, R8, R22, R44 ;  /* 0x000000160814723c */ /* 0x000fe2000000182c */
[----:B-1----:R-:W-:Y:S01]  /*8500*/  FFMA.FTZ R2, R178, UR22, -R13 ;  /* 0x00000016b2027c23 */ /* 0x002fe2000801080d */
[----:B------:R-:W-:Y:S01]  /*8510*/  FADD.FTZ R3, R3, R191 ;  /* 0x000000bf03037221 */ /* 0x000fe20000010000 */
[----:B------:R-:W-:Y:S02]  /*8520*/  MOV R178, R124 ;  /* 0x0000007c00b27202 */ /* 0x000fe40000000f00 */
[----:B------:R1:W3:Y:S01]  /*8530*/  MUFU.EX2 R41, R2 ;  /* 0x0000000200297308 */ /* 0x0002e20000000800 */
[----:B------:R-:W-:Y:S01]  /*8540*/  FADD.FTZ R3, R29, R3 ;  /* 0x000000031d037221 */ /* 0x000fe20000010000 */
[----:B------:R-:W4:Y:S03]  /*8550*/  LDSM.16.MT88.4 R124, [R216+0x9c00] ;  /* 0x009c0000d87c783b */ /* 0x000f260000004200 */
[----:B------:R-:W-:-:S04]  /*8560*/  FADD.FTZ R3, R39, R3 ;  /* 0x0000000327037221 */ /* 0x000fc80000010000 */
        /* <DEDUP_REMOVED lines=14> */
[----:B-1----:R-:W-:Y:S01]  /*8650*/  FFMA.FTZ R2, R197, UR22, -R12 ;  /* 0x00000016c5027c23 */ /* 0x002fe2000801080c */
[----:B------:R-:W-:Y:S02]  /*8660*/  MOV R197, R155 ;  /* 0x0000009b00c57202 */ /* 0x000fe40000000f00 */
[----:B------:R-:W1:Y:S03]  /*8670*/  LDSM.16.MT88.4 R152, [R216+0xac00] ;  /* 0x00ac0000d898783b */ /* 0x000e660000004200 */
[----:B------:R3:W5:Y:S01]  /*8680*/  MUFU.EX2 R14, R2 ;  /* 0x00000002000e7308 */ /* 0x0007620000000800 */
[----:B------:R-:W-:-:S04]  /*8690*/  FADD.FTZ R8, R28, R197 ;  /* 0x000000c51c087221 */ /* 0x000fc80000010000 */
[----:B------:R-:W-:Y:S01]  /*86a0*/  FADD.FTZ R8, R38, R8 ;  /* 0x0000000826087221 */ /* 0x000fe20000010000 */
[----:B---3--:R-:W-:Y:S01]  /*86b0*/  FFMA.FTZ R2, R205, UR22, -R0 ;  /* 0x00000016cd027c23 */ /* 0x008fe20008010800 */
[----:B-----5:R-:W-:-:S03]  /*86c0*/  F2FP.F16.F32.PACK_AB R95, R14, R15 ;  /* 0x0000000f0e5f723e */ /* 0x020fc600000000ff */
[----:B------:R3:W5:Y:S04]  /*86d0*/  MUFU.EX2 R13, R2 ;  /* 0x00000002000d7308 */ /* 0x0007680000000800 */
        /* <DEDUP_REMOVED lines=162> */
[----:B------:R-:W-:Y:S04]  /*9100*/  LDSM.16.M88.4 R32, [R217+0x6000] ;  /* 0x00600000d920783b */ /* 0x000fe80000000200 */
[----:B------:R-:W4:Y:S04]  /*9110*/  LDSM.16.M88.4 R12, [R220] ;  /* 0x00000000dc0c783b */ /* 0x000f280000000200 */
[----:B-1----:R-:W1:Y:S04]  /*9120*/  LDSM.16.M88.4 R8, [R220+0x1000] ;  /* 0x00100000dc08783b */ /* 0x002e680000000200 */
[----:B------:R-:W5:Y:S04]  /*9130*/  LDSM.16.M88.4 R28, [R217+0x6400] ;  /* 0x00640000d91c783b */ /* 0x000f680000000200 */
[----:B------:R-:W3:Y:S04]  /*9140*/  LDSM.16.M88.4 R24, [R217+0x6800] ;  /* 0x00680000d918783b */ /* 0x000ee80000000200 */
[----:B------:R-:W3:Y:S04]  /*9150*/  LDSM.16.M88.4 R20, [R217+0x6c00] ;  /* 0x006c0000d914783b */ /* 0x000ee80000000200 */
[----:B--2---:R-:W-:Y:S04]  /*9160*/  LDSM.16.M88.4 R4, [R221+0x1000] ;  /* 0x00100000dd04783b */ /* 0x004fe80000000200 */
[----:B------:R-:W2:Y:S04]  /*9170*/  LDSM.16.M88.4 R52, [R219+0x6800] ;  /* 0x00680000db34783b */ /* 0x000ea80000000200 */
[----:B------:R-:W2:Y:S04]  /*9180*/  LDSM.16.M88.4 R44, [R219+0x6000] ;  /* 0x00600000db2c783b */ /* 0x000ea80000000200 */
[----:B------:R-:W2:Y:S04]  /*9190*/  LDSM.16.M88.4 R40, [R219+0x6400] ;  /* 0x00640000db28783b */ /* 0x000ea80000000200 */
[----:B------:R-:W2:Y:S01]  /*91a0*/  LDSM.16.M88.4 R48, [R219+0x6c00] ;  /* 0x006c0000db30783b */ /* 0x000ea20000000200 */
[----:B----4-:R-:W-:Y:S03]  /*91b0*/  HMMA.16816.F32 R184, R12, R34, RZ ;  /* 0x000000220cb8723c */ /* 0x010fe600000018ff */
[----:B------:R-:W4:Y:S04]  /*91c0*/  LDSM.16.M88.4 R16, [R221] ;  /* 0x00000000dd10783b */ /* 0x000f280000000200 */
[----:B------:R-:W0:Y:S01]  /*91d0*/  LDGDEPBAR ;  /* 0x00000000000079af */ /* 0x000e220000000000 */
[C---:B-1----:R-:W-:Y:S06]  /*91e0*/  HMMA.16816.F32 R108, R8.reuse, R32, RZ ;  /* 0x00000020086c723c */ /* 0x042fec00000018ff */
[C---:B-----5:R-:W-:Y:S06]  /*91f0*/  HMMA.16816.F32 R60, R8.reuse, R28, RZ ;  /* 0x0000001c083c723c */ /* 0x060fec00000018ff */
[C---:B---3--:R-:W-:Y:S06]  /*9200*/  HMMA.16816.F32 R56, R8.reuse, R24, RZ ;  /* 0x000000180838723c */ /* 0x048fec00000018ff */
[----:B------:R-:W-:Y:S01]  /*9210*/  HMMA.16816.F32 R36, R8, R20, RZ ;  /* 0x000000140824723c */ /* 0x000fe200000018ff */
[----:B------:R-:W-:-:S02]  /*9220*/  IMAD.MOV.U32 R3, RZ, RZ, R185 ;  /* 0x000000ffff037224 */ /* 0x000fc400078e00b9 */
[----:B------:R-:W-:Y:S02]  /*9230*/  IMAD.MOV.U32 R2, RZ, RZ, R186 ;  /* 0x000000ffff027224 */ /* 0x000fe400078e00ba */
[----:B------:R-:W-:Y:S01]  /*9240*/  IMAD.MOV.U32 R0, RZ, RZ, R187 ;  /* 0x000000ffff007224 */ /* 0x000fe200078e00bb */
[C---:B------:R-:W-:Y:S06]  /*9250*/  HMMA.16816.F32 R64, R8.reuse, R34, RZ ;  /* 0x000000220840723c */ /* 0x040fec00000018ff */
[C---:B------:R-:W-:Y:S06]  /*9260*/  HMMA.16816.F32 R176, R8.reuse, R30, RZ ;  /* 0x0000001e08b0723c */ /* 0x040fec00000018ff */
[C---:B------:R-:W-:Y:S06]  /*9270*/  HMMA.16816.F32 R180, R8.reuse, R26, RZ ;  /* 0x0000001a08b4723c */ /* 0x040fec00000018ff */
[----:B------:R-:W-:Y:S06]  /*9280*/  HMMA.16816.F32 R8, R8, R22, RZ ;  /* 0x000000160808723c */ /* 0x000fec00000018ff */
[C---:B------:R-:W-:Y:S06]  /*9290*/  HMMA.16816.F32 R236, R12.reuse, R32, RZ ;  /* 0x000000200cec723c */ /* 0x040fec00000018ff */
[----:B------:R-:W-:Y:S01]  /*92a0*/  HMMA.16816.F32 R196, R12, R28, RZ ;  /* 0x0000001c0cc4723c */ /* 0x000fe200000018ff */
[----:B------:R-:W-:-:S05]  /*92b0*/  IMAD.MOV.U32 R32, RZ, RZ, R184 ;  /* 0x000000ffff207224 */ /* 0x000fca00078e00b8 */
[C---:B------:R-:W-:Y:S01]  /*92c0*/  HMMA.16816.F32 R248, R12.reuse, R30, RZ ;  /* 0x0000001e0cf8723c */ /* 0x040fe200000018ff */
[----:B------:R-:W-:Y:S05]  /*92d0*/  LDSM.16.M88.4 R28, [R217+0x7c00] ;  /* 0x007c0000d91c783b */ /* 0x000fea0000000200 */
[C---:B------:R-:W-:Y:S06]  /*92e0*/  HMMA.16816.F32 R188, R12.reuse, R24, RZ ;  /* 0x000000180cbc723c */ /* 0x040fec00000018ff */
[C---:B------:R-:W-:Y:S06]  /*92f0*/  HMMA.16816.F32 R244, R12.reuse, R26, RZ ;  /* 0x0000001a0cf4723c */ /* 0x040fec00000018ff */
[C---:B------:R-:W-:Y:S06]  /*9300*/  HMMA.16816.F32 R184, R12.reuse, R20, RZ ;  /* 0x000000140cb8723c */ /* 0x040fec00000018ff */
[----:B------:R-:W-:Y:S01]  /*9310*/  HMMA.16816.F32 R212, R12, R22, RZ ;  /* 0x000000160cd4723c */ /* 0x000fe200000018ff */
[----:B------:R-:W-:Y:S05]  /*9320*/  LDSM.16.M88.4 R20, [R217+0x7000] ;  /* 0x00700000d914783b */ /* 0x000fea0000000200 */
[C---:B--2---:R-:W-:Y:S06]  /*9330*/  HMMA.16816.F32 R200, R4.reuse, R52, R56 ;  /* 0x0000003404c8723c */ /* 0x044fec0000001838 */
[C---:B------:R-:W-:Y:S06]  /*9340*/  HMMA.16816.F32 R208, R4.reuse, R44, R108 ;  /* 0x0000002c04d0723c */ /* 0x040fec000000186c */
[----:B------:R-:W-:Y:S01]  /*9350*/  HMMA.16816.F32 R204, R4, R40, R60 ;  /* 0x0000002804cc723c */ /* 0x000fe2000000183c */
[----:B------:R-:W-:-:S02]  /*9360*/  IMAD.MOV.U32 R108, RZ, RZ, R32 ;  /* 0x000000ffff6c7224 */ /* 0x000fc400078e0020 */
[----:B------:R-:W-:Y:S01]  /*9370*/  LDSM.16.M88.4 R32, [R217+0x7800] ;  /* 0x00780000d920783b */ /* 0x000fe20000000200 */
[----:B------:R-:W-:Y:S02]  /*9380*/  IMAD.MOV.U32 R109, RZ, RZ, R3 ;  /* 0x000000ffff6d7224 */ /* 0x000fe400078e0003 */
[C---:B------:R-:W-:Y:S01]  /*9390*/  HMMA.16816.F32 R192, R4.reuse, R48, R36 ;  /* 0x0000003004c0723c */ /* 0x040fe20000001824 */
[----:B------:R-:W-:Y:S01]  /*93a0*/  LDSM.16.M88.4 R36, [R217+0x7400] ;  /* 0x00740000d924783b */ /* 0x000fe20000000200 */
[----:B------:R-:W-:Y:S02]  /*93b0*/  IMAD.MOV.U32 R110, RZ, RZ, R2 ;  /* 0x000000ffff6e7224 */ /* 0x000fe400078e0002 */
[----:B------:R-:W-:Y:S02]  /*93c0*/  IMAD.MOV.U32 R111, RZ, RZ, R0 ;  /* 0x000000ffff6f7224 */ /* 0x000fe400078e0000 */
        /* <DEDUP_REMOVED lines=17> */
[----:B-1----:R-:W-:Y:S01]  /*94e0*/  HMMA.16816.F32 R44, R4, R22, R12 ;  /* 0x00000016042c723c */ /* 0x002fe2000000180c */
[----:B------:R-:W1:Y:S05]  /*94f0*/  LDSM.16.M88.4 R12, [R221+0x3000] ;  /* 0x00300000dd0c783b */ /* 0x000e6a0000000200 */
[C---:B------:R-:W-:Y:S06]  /*9500*/  HMMA.16816.F32 R176, R16.reuse, R42, R248 ;  /* 0x0000002a10b0723c */ /* 0x040fec00000018f8 */
[----:B------:R-:W-:Y:S01]  /*9510*/  HMMA.16816.F32 R64, R16, R50, R212 ;  /* 0x000000321040723c */ /* 0x000fe200000018d4 */
[----:B------:R-:W-:Y:S05]  /*9520*/  LDSM.16.M88.4 R48, [R219+0x7800] ;  /* 0x00780000db30783b */ /* 0x000fea0000000200 */
[----:B------:R-:W-:Y:S01]  /*9530*/  HMMA.16816.F32 R16, R4, R28, R192 ;  /* 0x0000001c0410723c */ /* 0x000fe200000018c0 */
[----:B------:R-:W-:-:S02]  /*9540*/  IMAD.MOV.U32 R212, RZ, RZ, R40 ;  /* 0x000000ffffd47224 */ /* 0x000fc400078e0028 */
[----:B------:R-:W-:Y:S02]  /*9550*/  IMAD.MOV.U32 R213, RZ, RZ, R3 ;  /* 0x000000ffffd57224 */ /* 0x000fe400078e0003 */
[----:B------:R-:W-:Y:S01]  /*9560*/  IMAD.MOV.U32 R214, RZ, RZ, R2 ;  /* 0x000000ffffd67224 */ /* 0x000fe200078e0002 */
[----:B------:R-:W-:Y:S01]  /*9570*/  HMMA.16816.F32 R192, R4, R34, R56 ;  /* 0x0000002204c0723c */ /* 0x000fe20000001838 */
[----:B------:R-:W3:Y:S01]  /*9580*/  LDSM.16.M88.4 R56, [R219+0x7400] ;  /* 0x00740000db38783b */ /* 0x000ee20000000200 */
[----:B------:R-:W-:-:S04]  /*9590*/  IMAD.MOV.U32 R215, RZ, RZ, R0 ;  /* 0x000000ffffd77224 */ /* 0x000fc800078e0000 */
[C---:B------:R-:W-:Y:S01]  /*95a0*/  HMMA.16816.F32 R40, R4.reuse, R38, R24 ;  /* 0x000000260428723c */ /* 0x040fe20000001818 */
[----:B------:R-:W4:Y:S05]  /*95b0*/  LDSM.16.M88.4 R24, [R219+0x7c00] ;  /* 0x007c0000db18783b */ /* 0x000f2a0000000200 */
[C---:B------:R-:W-:Y:S06]  /*95c0*/  HMMA.16816.F32 R60, R4.reuse, R20, R208 ;  /* 0x00000014043c723c */ /* 0x040fec00000018d0 */
[----:B------:R-:W-:Y:S01]  /*95d0*/  HMMA.16816.F32 R188, R4, R36, R204 ;  /* 0x0000002404bc723c */ /* 0x000fe200000018cc */
[----:B------:R-:W-:-:S02]  /*95e0*/  IMAD.MOV.U32 R3, RZ, RZ, R17 ;  /* 0x000000ffff037224 */ /* 0x000fc400078e0011 */
[----:B------:R-:W-:Y:S02]  /*95f0*/  IMAD.MOV.U32 R2, RZ, RZ, R18 ;  /* 0x000000ffff027224 */ /* 0x000fe400078e0012 */
[----:B------:R-:W-:Y:S01]  /*9600*/  IMAD.MOV.U32 R0, RZ, RZ, R19 ;  /* 0x000000ffff007224 */ /* 0x000fe200078e0013 */
[C---:B------:R-:W-:Y:S01]  /*9610*/  HMMA.16816.F32 R208, R4.reuse, R32, R200 ;  /* 0x0000002004d0723c */ /* 0x040fe200000018c8 */
[----:B------:R-:W-:Y:S02]  /*9620*/  IMAD.MOV.U32 R204, RZ, RZ, R16 ;  /* 0x000000ffffcc7224 */ /* 0x000fe400078e0010 */
[----:B------:R-:W5:Y:S03]  /*9630*/  LDSM.16.M88.4 R16, [R221+0x2000] ;  /* 0x00200000dd10783b */ /* 0x000f660000000200 */
[----:B------:R-:W-:Y:S01]  /*9640*/  HMMA.16816.F32 R200, R4, R30, R240 ;  /* 0x0000001e04c8723c */ /* 0x000fe200000018f0 */
[----:B------:R-:W-:Y:S05]  /*9650*/  LDSM.16.M88.4 R4, [R220+0x5000] ;  /* 0x00500000dc04783b */ /* 0x000fea0000000200 */
[C---:B--2---:R-:W-:Y:S06]  /*9660*/  HMMA.16816.F32 R240, R8.reuse, R20, R236 ;  /* 0x0000001408f0723c */ /* 0x044fec00000018ec */
[----:B------:R-:W-:Y:S01]  /*9670*/  HMMA.16816.F32 R244, R8, R36, R196 ;  /* 0x0000002408f4723c */ /* 0x000fe200000018c4 */
[----:B------:R-:W-:-:S02]  /*9680*/  IMAD.MOV.U32 R20, RZ, RZ, R204 ;  /* 0x000000ffff147224 */ /* 0x000fc400078e00cc */
[----:B------:R-:W-:-:S03]  /*9690*/  IMAD.MOV.U32 R21, RZ, RZ, R3 ;  /* 0x000000ffff157224 */ /* 0x000fc600078e0003 */
[C---:B------:R-:W-:Y:S06]  /*96a0*/  HMMA.16816.F32 R196, R8.reuse, R28, R184 ;  /* 0x0000001c08c4723c */ /* 0x040fec00000018b8 */
[C---:B------:R-:W-:Y:S06]  /*96b0*/  HMMA.16816.F32 R248, R8.reuse, R22, R180 ;  /* 0x0000001608f8723c */ /* 0x040fec00000018b4 */
[----:B------:R-:W-:Y:S01]  /*96c0*/  HMMA.16816.F32 R236, R8, R38, R176 ;  /* 0x0000002608ec723c */ /* 0x000fe200000018b0 */
[----:B------:R-:W-:Y:S01]  /*96d0*/  IMAD.MOV.U32 R22, RZ, RZ, R2 ;  /* 0x000000ffff167224 */ /* 0x000fe200078e0002 */
[----:B------:R-:W-:Y:S01]  /*96e0*/  LDSM.16.M88.4 R36, [R217+0x8800] ;  /* 0x00880000d924783b */ /* 0x000fe20000000200 */
[----:B------:R-:W-:-:S03]  /*96f0*/  IMAD.MOV.U32 R23, RZ, RZ, R0 ;  /* 0x000000ffff177224 */ /* 0x000fc600078e0000 */
[C---:B------:R-:W-:Y:S06]  /*9700*/  HMMA.16816.F32 R212, R8.reuse, R32, R212 ;  /* 0x0000002008d4723c */ /* 0x040fec00000018d4 */
[C---:B------:R-:W-:Y:S01]  /*9710*/  HMMA.16816.F32 R204, R8.reuse, R34, R108 ;  /* 0x0000002208cc723c */ /* 0x040fe2000000186c */
[----:B------:R-:W-:Y:S05]  /*9720*/  LDSM.16.M88.4 R32, [R217+0x8c00] ;  /* 0x008c0000d920783b */ /* 0x000fea0000000200 */
[----:B------:R-:W-:Y:S06]  /*9730*/  HMMA.16816.F32 R184, R8, R30, R64 ;  /* 0x0000001e08b8723c */ /* 0x000fec0000001840 */
[C---:B-1----:R-:W-:Y:S01]  /*9740*/  HMMA.16816.F32 R8, R12.reuse, R54, R44 ;  /* 0x000000360c08723c */ /* 0x042fe2000000182c */
[----:B------:R-:W1:Y:S05]  /*9750*/  LDSM.16.M88.4 R44, [R217+0x8000] ;  /* 0x00800000d92c783b */ /* 0x000e6a0000000200 */
[C---:B---3--:R-:W-:Y:S01]  /*9760*/  HMMA.16816.F32 R176, R12.reuse, R58, R40 ;  /* 0x0000003a0cb0723c */ /* 0x048fe20000001828 */
[----:B------:R-:W2:Y:S05]  /*9770*/  LDSM.16.M88.4 R40, [R217+0x8400] ;  /* 0x00840000d928783b */ /* 0x000eaa0000000200 */
[C---:B------:R-:W-:Y:S06]  /*9780*/  HMMA.16816.F32 R28, R12.reuse, R52, R60 ;  /* 0x000000340c1c723c */ /* 0x040fec000000183c */
[C---:B----4-:R-:W-:Y:S06]  /*9790*/  HMMA.16816.F32 R60, R12.reuse, R24, R20 ;  /* 0x000000180c3c723c */ /* 0x050fec0000001814 */
[C---:B------:R-:W-:Y:S06]  /*97a0*/  HMMA.16816.F32 R180, R12.reuse, R56, R188 ;  /* 0x000000380cb4723c */ /* 0x040fec00000018bc */
[C---:B------:R-:W-:Y:S06]  /*97b0*/  HMMA.16816.F32 R108, R12.reuse, R48, R208 ;  /* 0x000000300c6c723c */ /* 0x040fec00000018d0 */
[C---:B------:R-:W-:Y:S06]  /*97c0*/  HMMA.16816.F32 R64, R12.reuse, R50, R192 ;  /* 0x000000320c40723c */ /* 0x040fec00000018c0 */
[----:B------:R-:W-:Y:S01]  /*97d0*/  HMMA.16816.F32 R20, R12, R26, R200 ;  /* 0x0000001a0c14723c */ /* 0x000fe200000018c8 */
[----:B------:R-:W3:Y:S05]  /*97e0*/  LDSM.16.M88.4 R12, [R220+0x4000] ;  /* 0x00400000dc0c783b */ /* 0x000eea0000000200 */
[C---:B-----5:R-:W-:Y:S06]  /*97f0*/  HMMA.16816.F32 R188, R16.reuse, R52, R240 ;  /* 0x0000003410bc723c */ /* 0x060fec00000018f0 */
[C---:B------:R-:W-:Y:S06]  /*9800*/  HMMA.16816.F32 R248, R16.reuse, R54, R248 ;  /* 0x0000003610f8723c */ /* 0x040fec00000018f8 */
[C---:B------:R-:W-:Y:S06]  /*9810*/  HMMA.16816.F32 R52, R16.reuse, R48, R212 ;  /* 0x000000301034723c */ /* 0x040fec00000018d4 */
[----:B------:R-:W-:Y:S06]  /*9820*/  HMMA.16816.F32 R212, R16, R50, R204 ;  /* 0x0000003210d4723c */ /* 0x000fec00000018cc */
[C---:B-1----:R-:W-:Y:S01]  /*9830*/  HMMA.16816.F32 R204, R4.reuse, R44, R28 ;  /* 0x0000002c04cc723c */ /* 0x042fe2000000181c */
[----:B------:R-:W-:Y:S05]  /*9840*/  LDSM.16.M88.4 R28, [R219+0x8000] ;  /* 0x00800000db1c783b */ /* 0x000fea0000000200 */
[----:B------:R-:W-:Y:S01]  /*9850*/  HMMA.16816.F32 R200, R4, R46, R8 ;  /* 0x0000002e04c8723c */ /* 0x000fe20000001808 */
[----:B------:R-:W1:Y:S05]  /*9860*/  LDSM.16.M88.4 R8, [R221+0x4000] ;  /* 0x00400000dd08783b */ /* 0x000e6a0000000200 */
[C---:B------:R-:W-:Y:S06]  /*9870*/  HMMA.16816.F32 R244, R16.reuse, R56, R244 ;  /* 0x0000003810f4723c */ /* 0x040fec00000018f4 */
[C---:B------:R-:W-:Y:S06]  /*9880*/  HMMA.16816.F32 R56, R16.reuse, R58, R236 ;  /* 0x0000003a1038723c */ /* 0x040fec00000018ec */
[C---:B------:R-:W-:Y:S06]  /*9890*/  HMMA.16816.F32 R236, R16.reuse, R24, R196 ;  /* 0x0000001810ec723c */ /* 0x040fec00000018c4 */
[----:B------:R-:W-:Y:S01]  /*98a0*/  HMMA.16816.F32 R208, R16, R26, R184 ;  /* 0x0000001a10d0723c */ /* 0x000fe200000018b8 */
[----:B------:R-:W-:Y:S04]  /*98b0*/  LDSM.16.M88.4 R16, [R219+0x8c00] ;  /* 0x008c0000db10783b */ /* 0x000fe80000000200 */
[----:B------:R-:W-:Y:S01]  /*98c0*/  LDSM.16.M88.4 R24, [R219+0x8400] ;  /* 0x00840000db18783b */ /* 0x000fe20000000200 */
[C---:B--2---:R-:W-:Y:S06]  /*98d0*/  HMMA.16816.F32 R196, R4.reuse, R40, R180 ;  /* 0x0000002804c4723c */ /* 0x044fec00000018b4 */
[C---:B------:R-:W-:Y:S06]  /*98e0*/  HMMA.16816.F32 R192, R4.reuse, R42, R176 ;  /* 0x0000002a04c0723c */ /* 0x040fec00000018b0 */
[C---:B------:R-:W-:Y:S06]  /*98f0*/  HMMA.16816.F32 R184, R4.reuse, R36, R108 ;  /* 0x0000002404b8723c */ /* 0x040fec000000186c */
[C---:B------:R-:W-:Y:S06]  /*9900*/  HMMA.16816.F32 R180, R4.reuse, R38, R64 ;  /* 0x0000002604b4723c */ /* 0x040fec0000001840 */
[C---:B------:R-:W-:Y:S06]  /*9910*/  HMMA.16816.F32 R176, R4.reuse, R32, R60 ;  /* 0x0000002004b0723c */ /* 0x040fec000000183c */
[----:B------:R-:W-:Y:S01]  /*9920*/  HMMA.16816.F32 R108, R4, R34, R20 ;  /* 0x00000022046c723c */ /* 0x000fe20000001814 */
[----:B------:R-:W2:Y:S04]  /*9930*/  LDSM.16.M88.4 R4, [R221+0x5000] ;  /* 0x00500000dd04783b */ /* 0x000ea80000000200 */
[----:B------:R-:W4:Y:S01]  /*9940*/  LDSM.16.M88.4 R20, [R219+0x8800] ;  /* 0x00880000db14783b */ /* 0x000f220000000200 */
[----:B---3--:R-:W-:Y:S01]  /*9950*/  HMMA.16816.F32 R48, R12, R44, R188 ;  /* 0x0000002c0c30723c */ /* 0x008fe200000018bc */
[----:B------:R-:W-:-:S05]  /*9960*/  DEPBAR.LE SB0, 0x0 ;  /* 0x000080000000791a */ /* 0x000fca0000000000 */
[C---:B------:R-:W-:Y:S06]  /*9970*/  HMMA.16816.F32 R64, R12.reuse, R40, R244 ;  /* 0x000000280c40723c */ /* 0x040fec00000018f4 */
[C---:B------:R-:W-:Y:S06]  /*9980*/  HMMA.16816.F32 R56, R12.reuse, R42, R56 ;  /* 0x0000002a0c38723c */ /* 0x040fec0000001838 */
[----:B------:R-:W-:Y:S06]  /*9990*/  HMMA.16816.F32 R40, R12, R32, R236 ;  /* 0x000000200c28723c */ /* 0x000fec00000018ec */
[----:B-1----:R-:W-:Y:S06]  /*99a0*/  HMMA.16816.F32 R48, R8, R28, R48 ;  /* 0x0000001c0830723c */ /* 0x002fec0000001830 */
[C---:B------:R-:W-:Y:S06]  /*99b0*/  HMMA.16816.F32 R60, R12.reuse, R46, R248 ;  /* 0x0000002e0c3c723c */ /* 0x040fec00000018f8 */
[C---:B------:R-:W-:Y:S06]  /*99c0*/  HMMA.16816.F32 R52, R12.reuse, R36, R52 ;  /* 0x000000240c34723c */ /* 0x040fec0000001834 */
[C---:B------:R-:W-:Y:S06]  /*99d0*/  HMMA.16816.F32 R44, R12.reuse, R38, R212 ;  /* 0x000000260c2c723c */ /* 0x040fec00000018d4 */
[----:B------:R-:W-:Y:S01]  /*99e0*/  HMMA.16816.F32 R36, R12, R34, R208 ;  /* 0x000000220c24723c */ /* 0x000fe200000018d0 */
[----:B------:R-:W-:Y:S01]  /*99f0*/  FMUL.FTZ R0, R48, UR25 ;  /* 0x0000001930007c20 */ /* 0x000fe20008410000 */
[----:B------:R-:W-:-:S04]  /*9a00*/  FMUL.FTZ R2, R50, UR25 ;  /* 0x0000001932027c20 */ /* 0x000fc80008410000 */
[C---:B--2---:R-:W-:Y:S06]  /*9a10*/  HMMA.16816.F32 R12, R4.reuse, R28, R204 ;  /* 0x0000001c040c723c */ /* 0x044fec00000018cc */
[C---:B------:R-:W-:Y:S06]  /*9a20*/  HMMA.16816.F32 R240, R4.reuse, R18, R108 ;  /* 0x0000001204f0723c */ /* 0x040fec000000186c */
[-C--:B------:R-:W-:Y:S06]  /*9a30*/  HMMA.16816.F32 R176, R4, R16.reuse, R176 ;  /* 0x0000001004b0723c */ /* 0x080fec00000018b0 */
[----:B------:R-:W-:Y:S01]  /*9a40*/  HMMA.16816.F32 R108, R8, R16, R40 ;  /* 0x00000010086c723c */ /* 0x000fe20000001828 */
[----:B------:R1:W2:Y:S05]  /*9a50*/  MUFU.TANH R16, R0 ;  /* 0x0000000000107308 */ /* 0x0002aa0000002400 */
[----:B------:R-:W-:Y:S01]  /*9a60*/  HMMA.16816.F32 R32, R4, R30, R200 ;  /* 0x0000001e0420723c */ /* 0x000fe200000018c8 */
[----:B------:R-:W-:-:S05]  /*9a70*/  FMUL.FTZ R15, R15, UR25 ;  /* 0x000000190f0f7c20 */ /* 0x000fca0008410000 */
[C---:B------:R-:W-:Y:S01]  /*9a80*/  HMMA.16816.F32 R28, R8.reuse, R30, R60 ;  /* 0x0000001e081c723c */ /* 0x040fe2000000183c */
[----:B------:R-:W-:Y:S02]  /*9a90*/  IMAD.MOV.U32 R201, RZ, RZ, R242 ;  /* 0x000000ffffc97224 */ /* 0x000fe400078e00f2 */
[----:B------:R-:W-:Y:S02]  /*9aa0*/  IMAD.MOV.U32 R207, RZ, RZ, R240 ;  /* 0x000000ffffcf7224 */ /* 0x000fe400078e00f0 */
[----:B------:R-:W-:Y:S01]  /*9ab0*/  IMAD.MOV.U32 R200, RZ, RZ, R243 ;  /* 0x000000ffffc87224 */ /* 0x000fe200078e00f3 */
[C---:B------:R-:W-:Y:S01]  /*9ac0*/  HMMA.16816.F32 R64, R8.reuse, R24, R64 ;  /* 0x000000180840723c */ /* 0x040fe20000001840 */
[----:B-1----:R-:W-:Y:S02]  /*9ad0*/  IMAD.U32 R0, RZ, RZ, UR20 ;  /* 0x00000014ff007e24 */ /* 0x002fe4000f8e00ff */
[----:B------:R-:W-:Y:S02]  /*9ae0*/  IMAD.MOV.U32 R204, RZ, RZ, R241 ;  /* 0x000000ffffcc7224 */ /* 0x000fe400078e00f1 */
[----:B------:R-:W-:Y:S01]  /*9af0*/  IMAD R0, R0, 0x40, R252 ;  /* 0x0000004000007824 */ /* 0x000fe200078e02fc */
[----:B------:R-:W-:Y:S03]  /*9b00*/  HMMA.16816.F32 R56, R8, R26, R56 ;  /* 0x0000001a0838723c */ /* 0x000fe60000001838 */
[----:B------:R-:W-:Y:S01]  /*9b10*/  IMAD.IADD R3, R227, 0x1, -R0 ;  /* 0x00000001e3037824 */ /* 0x000fe200078e0a00 */
[----:B------:R-:W-:-:S02]  /*9b20*/  ISETP.GE.AND P0, PT, R0, R234, PT ;  /* 0x000000ea0000720c */ /* 0x000fc40003f06270 */
[C---:B----4-:R-:W-:Y:S01]  /*9b30*/  HMMA.16816.F32 R52, R8.reuse, R20, R52 ;  /* 0x000000140834723c */ /* 0x050fe20000001834 */
[C---:B------:R-:W-:Y:S02]  /*9b40*/  ISETP.GE.AND P6, PT, R0.reuse, R233, PT ;  /* 0x000000e90000720c */ /* 0x040fe40003fc6270 */
[C---:B------:R-:W-:Y:S02]  /*9b50*/  ISETP.GE.AND P5, PT, R0.reuse, R232, PT ;  /* 0x000000e80000720c */ /* 0x040fe40003fa6270 */
[C---:B------:R-:W-:Y:S01]  /*9b60*/  ISETP.GE.AND P1, PT, R0.reuse, R231, PT ;  /* 0x000000e70000720c */ /* 0x040fe20003f26270 */
[C---:B------:R-:W-:Y:S01]  /*9b70*/  HMMA.16816.F32 R60, R8.reuse, R22, R44 ;  /* 0x00000016083c723c */ /* 0x040fe2000000182c */
[C---:B------:R-:W-:Y:S01]  /*9b80*/  ISETP.LT.OR P0, PT, R0.reuse, R226, P0 ;  /* 0x000000e20000720c */ /* 0x040fe20000701670 */
[----:B------:R-:W-:Y:S01]  /*9b90*/  FMUL.FTZ R17, R29, UR25 ;  /* 0x000000191d117c20 */ /* 0x000fe20008410000 */
[C---:B------:R-:W-:Y:S01]  /*9ba0*/  ISETP.LT.OR P6, PT, R0.reuse, R225, P6 ;  /* 0x000000e10000720c */ /* 0x040fe200037c1670 */
[----:B------:R-:W-:Y:S01]  /*9bb0*/  BAR.SYNC.DEFER_BLOCKING 0x0 ;  /* 0x0000000000007b1d */ /* 0x000fe20000010000 */
[C---:B------:R-:W-:Y:S01]  /*9bc0*/  ISETP.LT.OR P5, PT, R0.reuse, R224, P5 ;  /* 0x000000e00000720c */ /* 0x040fe20002fa1670 */
[----:B------:R-:W-:Y:S01]  /*9bd0*/  HMMA.16816.F32 R188, R8, R18, R36 ;  /* 0x0000001208bc723c */ /* 0x000fe20000001824 */
[----:B------:R-:W-:-:S03]  /*9be0*/  ISETP.LT.OR P1, PT, R0, R223, P1 ;  /* 0x000000df0000720c */ /* 0x000fc60000f21670 */
[----:B------:R1:W3:Y:S02]  /*9bf0*/  MUFU.TANH R11, R2 ;  /* 0x00000002000b7308 */ /* 0x0002e40000002400 */
[----:B------:R-:W-:Y:S01]  /*9c00*/  HMMA.16816.F32 R196, R4, R24, R196 ;  /* 0x0000001804c4723c */ /* 0x000fe200000018c4 */
[----:B------:R-:W-:Y:S01]  /*9c10*/  FMUL.FTZ R8, R49, UR25 ;  /* 0x0000001931087c20 */ /* 0x000fe20008410000 */
[----:B------:R-:W-:Y:S01]  /*9c20*/  FMUL.FTZ R18, R34, UR25 ;  /* 0x0000001922127c20 */ /* 0x000fe20008410000 */
[----:B------:R-:W-:-:S03]  /*9c30*/  FMUL.FTZ R19, R67, UR25 ;  /* 0x0000001943137c20 */ /* 0x000fc60008410000 */
[C---:B------:R-:W-:Y:S06]  /*9c40*/  HMMA.16816.F32 R192, R4.reuse, R26, R192 ;  /* 0x0000001a04c0723c */ /* 0x040fec00000018c0 */
[----:B------:R-:W-:Y:S01]  /*9c50*/  HMMA.16816.F32 R184, R4, R20, R184 ;  /* 0x0000001404b8723c */ /* 0x000fe200000018b8 */
[----:B-1----:R-:W-:Y:S01]  /*9c60*/  FMUL.FTZ R2, R12, UR25 ;  /* 0x000000190c027c20 */ /* 0x002fe20008410000 */
[----:B------:R-:W-:-:S04]  /*9c70*/  FMUL.FTZ R12, R13, UR25 ;  /* 0x000000190d0c7c20 */ /* 0x000fc80008410000 */
[----:B------:R-:W-:Y:S01]  /*9c80*/  HMMA.16816.F32 R180, R4, R22, R180 ;  /* 0x0000001604b4723c */ /* 0x000fe200000018b4 */
[----:B------:R1:W4:Y:S01]  /*9c90*/  MUFU.TANH R10, R2 ;  /* 0x00000002000a7308 */ /* 0x0003220000002400 */
[----:B------:R-:W-:Y:S01]  /*9ca0*/  FMUL.FTZ R21, R33, UR25 ;  /* 0x0000001921157c20 */ /* 0x000fe20008410000 */
[----:B------:R-:W-:-:S04]  /*9cb0*/  FMUL.FTZ R20, R65, UR25 ;  /* 0x0000001941147c20 */ /* 0x000fc80008410000 */
[----:B------:R-:W-:Y:S01]  /*9cc0*/  FMUL.FTZ R7, R14, UR25 ;  /* 0x000000190e077c20 */ /* 0x000fe20008410000 */
[--C-:B------:R-:W-:Y:S01]  /*9cd0*/  IMAD.IADD R4, R229, 0x1, -R0.reuse ;  /* 0x00000001e5047824 */ /* 0x100fe200078e0a00 */
[----:B------:R-:W-:Y:S01]  /*9ce0*/  IABS R5, R3 ;  /* 0x0000000300057213 */ /* 0x000fe20000000000 */
[--C-:B------:R-:W-:Y:S01]  /*9cf0*/  IMAD.IADD R6, R230, 0x1, -R0.reuse ;  /* 0x00000001e6067824 */ /* 0x100fe200078e0a00 */
[----:B------:R5:W4:Y:S01]  /*9d00*/  MUFU.TANH R9, R7 ;  /* 0x0000000700097308 */ /* 0x000b220000002400 */
[----:B------:R-:W-:Y:S01]  /*9d10*/  FMUL.FTZ R14, R32, UR25 ;  /* 0x00000019200e7c20 */ /* 0x000fe20008410000 */
[----:B------:R-:W-:Y:S01]  /*9d20*/  FMUL.FTZ R22, R35, UR25 ;  /* 0x0000001923167c20 */ /* 0x000fe20008410000 */
[----:B-1----:R-:W-:-:S05]  /*9d30*/  IMAD.IADD R2, R228, 0x1, -R0 ;  /* 0x00000001e4027824 */ /* 0x002fca00078e0a00 */
[----:B------:R-:W-:Y:S01]  /*9d40*/  MUFU.TANH R13, R8 ;  /* 0x00000008000d7308 */ /* 0x000fe20000002400 */
[----:B------:R-:W-:-:S04]  /*9d50*/  IABS R3, R2 ;  /* 0x0000000200037213 */ /* 0x000fc80000000000 */
[----:B------:R-:W-:Y:S01]  /*9d60*/  FMUL.FTZ R23, R183, UR25 ;  /* 0x00000019b7177c20 */ /* 0x000fe20008410000 */
[----:B------:R-:W-:Y:S02]  /*9d70*/  IABS R2, R4 ;  /* 0x0000000400027213 */ /* 0x000fe40000000000 */
[----:B------:R-:W-:Y:S01]  /*9d80*/  IABS R4, R6 ;  /* 0x0000000600047213 */ /* 0x000fe20000000000 */
[----:B------:R-:W-:Y:S02]  /*9d90*/  IMAD.MOV.U32 R6, RZ, RZ, R5 ;  /* 0x000000ffff067224 */ /* 0x000fe400078e0005 */
[----:B-----5:R-:W-:Y:S01]  /*9da0*/  FMUL.FTZ R7, R51, UR25 ;  /* 0x0000001933077c20 */ /* 0x020fe20008410000 */
[----:B------:R-:W-:Y:S01]  /*9db0*/  IMAD.MOV.U32 R5, RZ, RZ, R3 ;  /* 0x000000ffff057224 */ /* 0x000fe200078e0003 */
[----:B------:R1:W5:Y:S01]  /*9dc0*/  MUFU.TANH R8, R12 ;  /* 0x0000000c00087308 */ /* 0x0003620000002400 */
[----:B------:R-:W-:Y:S01]  /*9dd0*/  IMAD.MOV.U32 R3, RZ, RZ, R2 ;  /* 0x000000ffff037224 */ /* 0x000fe200078e0002 */
[----:B------:R-:W-:Y:S01]  /*9de0*/  I2FP.F32.S32 R6, R6 ;  /* 0x0000000600067245 */ /* 0x000fe20000201400 */
[----:B------:R-:W-:Y:S01]  /*9df0*/  IMAD.MOV.U32 R2, RZ, RZ, R4 ;  /* 0x000000ffff027224 */ /* 0x000fe200078e0004 */
[----:B------:R-:W-:-:S02]  /*9e00*/  I2FP.F32.S32 R5, R5 ;  /* 0x0000000500057245 */ /* 0x000fc40000201400 */
[----:B------:R-:W-:Y:S01]  /*9e10*/  I2FP.F32.S32 R3, R3 ;  /* 0x0000000300037245 */ /* 0x000fe20000201400 */
[----:B--2---:R-:W-:Y:S01]  /*9e20*/  FFMA.FTZ R6, R6, -UR19, R16 ;  /* 0x8000001306067c23 */ /* 0x004fe20008010010 */
[----:B------:R-:W-:Y:S01]  /*9e30*/  I2FP.F32.S32 R2, R2 ;  /* 0x0000000200027245 */ /* 0x000fe20000201400 */
[----:B---3--:R-:W-:Y:S01]  /*9e40*/  FFMA.FTZ R5, R5, -UR19, R11 ;  /* 0x8000001305057c23 */ /* 0x008fe2000801000b */
[----:B------:R-:W-:Y:S01]  /*9e50*/  FMUL.FTZ R16, R31, UR25 ;  /* 0x000000191f107c20 */ /* 0x000fe20008410000 */
[----:B----4-:R-:W-:Y:S01]  /*9e60*/  FFMA.FTZ R4, R3, -UR19, R10 ;  /* 0x8000001303047c23 */ /* 0x010fe2000801000a */
[----:B------:R-:W-:Y:S01]  /*9e70*/  FSEL R36, R6, -INF , !P0 ;  /* 0xff80000006247808 */ /* 0x000fe20004000000 */
[----:B------:R-:W-:Y:S01]  /*9e80*/  FFMA.FTZ R3, R2, -UR19, R9 ;  /* 0x8000001302037c23 */ /* 0x000fe20008010009 */
[----:B------:R-:W-:Y:S01]  /*9e90*/  VIADD R2, R0, 0x1 ;  /* 0x0000000100027836 */ /* 0x000fe20000000000 */
[----:B------:R-:W-:Y:S01]  /*9ea0*/  FSEL R37, R5, -INF , !P6 ;  /* 0xff80000005257808 */ /* 0x000fe20007000000 */
[----:B------:R-:W2:Y:S01]  /*9eb0*/  MUFU.TANH R9, R7 ;  /* 0x0000000700097308 */ /* 0x000ea20000002400 */
[----:B------:R-:W-:Y:S01]  /*9ec0*/  FSEL R38, R4, -INF , !P5 ;  /* 0xff80000004267808 */ /* 0x000fe20006800000 */
[--C-:B------:R-:W-:Y:S01]  /*9ed0*/  IMAD.IADD R5, R227, 0x1, -R2.reuse ;  /* 0x00000001e3057824 */ /* 0x100fe200078e0a02 */
[----:B------:R-:W-:Y:S01]  /*9ee0*/  FSEL R39, R3, -INF , !P1 ;  /* 0xff80000003277808 */ /* 0x000fe20004800000 */
[--C-:B------:R-:W-:Y:S01]  /*9ef0*/  IMAD.IADD R4, R228, 0x1, -R2.reuse ;  /* 0x00000001e4047824 */ /* 0x100fe200078e0a02 */
[C---:B------:R-:W-:Y:S01]  /*9f00*/  ISETP.GE.AND P0, PT, R2.reuse, R234, PT ;  /* 0x000000ea0200720c */ /* 0x040fe20003f06270 */
[----:B------:R-:W-:Y:S01]  /*9f10*/  IMAD.IADD R3, R229, 0x1, -R2 ;  /* 0x00000001e5037824 */ /* 0x000fe200078e0a02 */
[C---:B------:R-:W-:Y:S01]  /*9f20*/  ISETP.GE.AND P6, PT, R2.reuse, R233, PT ;  /* 0x000000e90200720c */ /* 0x040fe20003fc6270 */
[----:B------:R3:W4:Y:S01]  /*9f30*/  MUFU.TANH R7, R15 ;  /* 0x0000000f00077308 */ /* 0x0007220000002400 */
[----:B------:R-:W-:Y:S01]  /*9f40*/  ISETP.GE.AND P5, PT, R2, R232, PT ;  /* 0x000000e80200720c */ /* 0x000fe20003fa6270 */
[----:B-1----:R-:W-:Y:S01]  /*9f50*/  FMUL.FTZ R12, R28, UR25 ;  /* 0x000000191c0c7c20 */ /* 0x002fe20008410000 */
[----:B------:R-:W-:-:S02]  /*9f60*/  ISETP.GE.AND P1, PT, R2, R231, PT ;  /* 0x000000e70200720c */ /* 0x000fc40003f26270 */
        /* <DEDUP_REMOVED lines=8> */
[----:B---3--:R-:W-:Y:S01]  /*9ff0*/  FMUL.FTZ R15, R64, UR25 ;  /* 0x00000019400f7c20 */ /* 0x008fe20008410000 */
[----:B------:R-:W-:Y:S01]  /*a000*/  IABS R4, R3 ;  /* 0x0000000300047213 */ /* 0x000fe20000000000 */
[----:B------:R-:W-:Y:S02]  /*a010*/  IMAD.MOV.U32 R3, RZ, RZ, R10 ;  /* 0x000000ffff037224 */ /* 0x000fe400078e000a */
[----:B------:R-:W-:Y:S01]  /*a020*/  FMUL.FTZ R10, R30, UR25 ;  /* 0x000000191e0a7c20 */ /* 0x000fe20008410000 */
[----:B------:R-:W-:Y:S01]  /*a030*/  IMAD.MOV.U32 R2, RZ, RZ, R5 ;  /* 0x000000ffff027224 */ /* 0x000fe200078e0005 */
[----:B------:R-:W-:Y:S01]  /*a040*/  I2FP.F32.S32 R4, R4 ;  /* 0x0000000400047245 */ /* 0x000fe20000201400 */
[----:B------:R-:W-:Y:S01]  /*a050*/  IMAD.MOV.U32 R11, RZ, RZ, R6 ;  /* 0x000000ffff0b7224 */ /* 0x000fe200078e0006 */
[----:B------:R-:W-:Y:S02]  /*a060*/  I2FP.F32.S32 R5, R3 ;  /* 0x0000000300057245 */ /* 0x000fe40000201400 */
[----:B------:R-:W-:Y:S01]  /*a070*/  I2FP.F32.S32 R2, R2 ;  /* 0x0000000200027245 */ /* 0x000fe20000201400 */
[----:B-----5:R-:W-:Y:S01]  /*a080*/  FFMA.FTZ R4, R4, -UR19, R8 ;  /* 0x8000001304047c23 */ /* 0x020fe20008010008 */
[----:B------:R-:W-:Y:S01]  /*a090*/  I2FP.F32.S32 R3, R11 ;  /* 0x0000000b00037245 */ /* 0x000fe20000201400 */
[----:B--2---:R-:W-:Y:S01]  /*a0a0*/  FFMA.FTZ R5, R5, -UR19, R9 ;  /* 0x8000001305057c23 */ /* 0x004fe20008010009 */
[----:B------:R-:W-:Y:S01]  /*a0b0*/  MUFU.TANH R10, R10 ;  /* 0x0000000a000a7308 */ /* 0x000fe20000002400 */
[----:B------:R-:W-:Y:S01]  /*a0c0*/  FFMA.FTZ R6, R2, -UR19, R13 ;  /* 0x8000001302067c23 */ /* 0x000fe2000801000d */
[----:B------:R-:W-:-:S02]  /*a0d0*/  VIADD R2, R0, 0x8 ;  /* 0x0000000800027836 */ /* 0x000fc40000000000 */
[----:B----4-:R-:W-:Y:S01]  /*a0e0*/  FFMA.FTZ R3, R3, -UR19, R7 ;  /* 0x8000001303037c23 */ /* 0x010fe20008010007 */
[----:B------:R-:W-:Y:S01]  /*a0f0*/  FSEL R33, R5, -INF , !P6 ;  /* 0xff80000005217808 */ /* 0x000fe20007000000 */
[----:B------:R-:W-:Y:S01]  /*a100*/  FMUL.FTZ R13, R198, UR25 ;  /* 0x00000019c60d7c20 */ /* 0x000fe20008410000 */
[----:B------:R-:W-:Y:S01]  /*a110*/  FSEL R32, R6, -INF , !P0 ;  /* 0xff80000006207808 */ /* 0x000fe20004000000 */
[--C-:B------:R-:W-:Y:S01]  /*a120*/  IMAD.IADD R5, R227, 0x1, -R2.reuse ;  /* 0x00000001e3057824 */ /* 0x100fe200078e0a02 */
[----:B------:R-:W-:Y:S01]  /*a130*/  FSEL R34, R4, -INF , !P5 ;  /* 0xff80000004227808 */ /* 0x000fe20006800000 */
[--C-:B------:R-:W-:Y:S01]  /*a140*/  IMAD.IADD R4, R228, 0x1, -R2.reuse ;  /* 0x00000001e4047824 */ /* 0x100fe200078e0a02 */
[----:B------:R-:W-:Y:S01]  /*a150*/  FSEL R35, R3, -INF , !P1 ;  /* 0xff80000003237808 */ /* 0x000fe20004800000 */
[----:B------:R1:W-:Y:S01]  /*a160*/  MUFU.TANH R11, R12 ;  /* 0x0000000c000b7308 */ /* 0x0003e20000002400 */
[C---:B------:R-:W-:Y:S01]  /*a170*/  ISETP.GE.AND P0, PT, R2.reuse, R234, PT ;  /* 0x000000ea0200720c */ /* 0x040fe20003f06270 */
[----:B------:R-:W-:Y:S01]  /*a180*/  IMAD.IADD R3, R229, 0x1, -R2 ;  /* 0x00000001e5037824 */ /* 0x000fe200078e0a02 */
[----:B------:R-:W-:-:S02]  /*a190*/  ISETP.GE.AND P6, PT, R2, R233, PT ;  /* 0x000000e90200720c */ /* 0x000fc40003fc6270 */
[C---:B------:R-:W-:Y:S02]  /*a1a0*/  ISETP.GE.AND P5, PT, R2.reuse, R232, PT ;  /* 0x000000e80200720c */ /* 0x040fe40003fa6270 */
[C---:B------:R-:W-:Y:S01]  /*a1b0*/  ISETP.GE.AND P1, PT, R2.reuse, R231, PT ;  /* 0x000000e70200720c */ /* 0x040fe20003f26270 */
[----:B------:R2:W3:Y:S01]  /*a1c0*/  MUFU.TANH R9, R14 ;  /* 0x0000000e00097308 */ /* 0x0004e20000002400 */
[C---:B------:R-:W-:Y:S02]  /*a1d0*/  ISETP.LT.OR P0, PT, R2.reuse, R226, P0 ;  /* 0x000000e20200720c */ /* 0x040fe40000701670 */
[C---:B------:R-:W-:Y:S02]  /*a1e0*/  ISETP.LT.OR P6, PT, R2.reuse, R225, P6 ;  /* 0x000000e10200720c */ /* 0x040fe400037c1670 */
[C---:B------:R-:W-:Y:S02]  /*a1f0*/  ISETP.LT.OR P5, PT, R2.reuse, R224, P5 ;  /* 0x000000e00200720c */ /* 0x040fe40002fa1670 */
[----:B------:R-:W-:Y:S01]  /*a200*/  ISETP.LT.OR P1, PT, R2, R223, P1 ;  /* 0x000000df0200720c */ /* 0x000fe20000f21670 */
[----:B------:R-:W4:Y:S01]  /*a210*/  MUFU.TANH R8, R18 ;  /* 0x0000001200087308 */ /* 0x000f220000002400 */
[----:B------:R-:W-:Y:S01]  /*a220*/  IMAD.IADD R2, R230, 0x1, -R2 ;  /* 0x00000001e6027824 */ /* 0x000fe200078e0a02 */
[----:B------:R-:W-:Y:S01]  /*a230*/  IABS R6, R4 ;  /* 0x0000000400067213 */ /* 0x000fe20000000000 */
[----:B-1----:R-:W-:Y:S01]  /*a240*/  FMUL.FTZ R12, R196, UR25 ;  /* 0x00000019c40c7c20 */ /* 0x002fe20008410000 */
[----:B------:R-:W-:-:S02]  /*a250*/  IABS R5, R5 ;  /* 0x0000000500057213 */ /* 0x000fc40000000000 */
[----:B------:R-:W-:Y:S01]  /*a260*/  IABS R4, R3 ;  /* 0x0000000300047213 */ /* 0x000fe20000000000 */
[----:B------:R-:W-:Y:S01]  /*a270*/  IMAD.MOV.U32 R3, RZ, RZ, R6 ;  /* 0x000000ffff037224 */ /* 0x000fe200078e0006 */
[----:B------:R-:W-:Y:S01]  /*a280*/  IABS R7, R2 ;  /* 0x0000000200077213 */ /* 0x000fe20000000000 */
[----:B------:R-:W-:Y:S01]  /*a290*/  IMAD.MOV.U32 R2, RZ, RZ, R5 ;  /* 0x000000ffff027224 */ /* 0x000fe200078e0005 */
[----:B------:R-:W-:Y:S01]  /*a2a0*/  I2FP.F32.S32 R4, R4 ;  /* 0x0000000400047245 */ /* 0x000fe20000201400 */
[----:B--2---:R-:W-:Y:S01]  /*a2b0*/  FMUL.FTZ R14, R66, UR25 ;  /* 0x00000019420e7c20 */ /* 0x004fe20008410000 */
[----:B------:R-:W-:Y:S02]  /*a2c0*/  I2FP.F32.S32 R3, R3 ;  /* 0x0000000300037245 */ /* 0x000fe40000201400 */
[----:B------:R-:W-:Y:S01]  /*a2d0*/  I2FP.F32.S32 R2, R2 ;  /* 0x0000000200027245 */ /* 0x000fe20000201400 */
[----:B---3--:R-:W-:Y:S01]  /*a2e0*/  FFMA.FTZ R4, R4, -UR19, R9 ;  /* 0x8000001304047c23 */ /* 0x008fe20008010009 */
[----:B------:R-:W-:Y:S01]  /*a2f0*/  I2FP.F32.S32 R7, R7 ;  /* 0x0000000700077245 */ /* 0x000fe20000201400 */
[----:B------:R-:W-:Y:S01]  /*a300*/  FFMA.FTZ R5, R3, -UR19, R10 ;  /* 0x8000001303057c23 */ /* 0x000fe2000801000a */
[----:B------:R1:W2:Y:S01]  /*a310*/  MUFU.TANH R9, R21 ;  /* 0x0000001500097308 */ /* 0x0002a20000002400 */
        /* <DEDUP_REMOVED lines=10> */
[----:B------:R3:W4:Y:S01]  /*a3c0*/  MUFU.TANH R10, R16 ;  /* 0x00000010000a7308 */ /* 0x0007220000002400 */
[C---:B------:R-:W-:Y:S01]  /*a3d0*/  ISETP.GE.AND P0, PT, R2.reuse, R234, PT ;  /* 0x000000ea0200720c */ /* 0x040fe20003f06270 */
[----:B------:R-:W-:Y:S01]  /*a3e0*/  IMAD.IADD R3, R229, 0x1, -R2 ;  /* 0x00000001e5037824 */ /* 0x000fe200078e0a02 */
[----:B------:R-:W-:-:S02]  /*a3f0*/  ISETP.GE.AND P6, PT, R2, R233, PT ;  /* 0x000000e90200720c */ /* 0x000fc40003fc6270 */
[C---:B------:R-:W-:Y:S01]  /*a400*/  ISETP.GE.AND P5, PT, R2.reuse, R232, PT ;  /* 0x000000e80200720c */ /* 0x040fe20003fa6270 */
[----:B-1----:R-:W-:Y:S01]  /*a410*/  FMUL.FTZ R21, R193, UR25 ;  /* 0x00000019c1157c20 */ /* 0x002fe20008410000 */
[C---:B------:R-:W-:Y:S01]  /*a420*/  ISETP.GE.AND P1, PT, R2.reuse, R231, PT ;  /* 0x000000e70200720c */ /* 0x040fe20003f26270 */
[----:B------:R1:W5:Y:S01]  /*a430*/  MUFU.TANH R11, R17 ;  /* 0x00000011000b7308 */ /* 0x0003620000002400 */
[C---:B------:R-:W-:Y:S02]  /*a440*/  ISETP.LT.OR P0, PT, R2.reuse, R226, P0 ;  /* 0x000000e20200720c */ /* 0x040fe40000701670 */
[C---:B------:R-:W-:Y:S02]  /*a450*/  ISETP.LT.OR P6, PT, R2.reuse, R225, P6 ;  /* 0x000000e10200720c */ /* 0x040fe400037c1670 */
[C---:B------:R-:W-:Y:S02]  /*a460*/  ISETP.LT.OR P5, PT, R2.reuse, R224, P5 ;  /* 0x000000e00200720c */ /* 0x040fe40002fa1670 */
[----:B------:R-:W-:Y:S01]  /*a470*/  ISETP.LT.OR P1, PT, R2, R223, P1 ;  /* 0x000000df0200720c */ /* 0x000fe20000f21670 */
[----:B------:R-:W5:Y:S01]  /*a480*/  MUFU.TANH R8, R22 ;  /* 0x0000001600087308 */ /* 0x000f620000002400 */
[----:B------:R-:W-:Y:S01]  /*a490*/  IMAD.IADD R2, R230, 0x1, -R2 ;  /* 0x00000001e6027824 */ /* 0x000fe200078e0a02 */
[----:B------:R-:W-:Y:S01]  /*a4a0*/  IABS R6, R4 ;  /* 0x0000000400067213 */ /* 0x000fe20000000000 */
[----:B---3--:R-:W-:Y:S01]  /*a4b0*/  FMUL.FTZ R16, R197, UR25 ;  /* 0x00000019c5107c20 */ /* 0x008fe20008410000 */
[----:B------:R-:W-:-:S02]  /*a4c0*/  IABS R5, R5 ;  /* 0x0000000500057213 */ /* 0x000fc40000000000 */
[----:B------:R-:W-:Y:S01]  /*a4d0*/  IABS R4, R3 ;  /* 0x0000000300047213 */ /* 0x000fe20000000000 */
[----:B------:R-:W-:Y:S01]  /*a4e0*/  IMAD.MOV.U32 R3, RZ, RZ, R6 ;  /* 0x000000ffff037224 */ /* 0x000fe200078e0006 */
[----:B------:R-:W-:Y:S01]  /*a4f0*/  IABS R7, R2 ;  /* 0x0000000200077213 */ /* 0x000fe20000000000 */
[----:B------:R-:W-:Y:S01]  /*a500*/  IMAD.MOV.U32 R2, RZ, RZ, R5 ;  /* 0x000000ffff027224 */ /* 0x000fe200078e0005 */
[----:B------:R-:W-:Y:S01]  /*a510*/  I2FP.F32.S32 R4, R4 ;  /* 0x0000000400047245 */ /* 0x000fe20000201400 */
[----:B-1----:R-:W-:Y:S01]  /*a520*/  FMUL.FTZ R17, R199, UR25 ;  /* 0x00000019c7117c20 */ /* 0x002fe20008410000 */
[----:B------:R-:W-:Y:S02]  /*a530*/  I2FP.F32.S32 R3, R3 ;  /* 0x0000000300037245 */ /* 0x000fe40000201400 */
[----:B------:R-:W-:Y:S01]  /*a540*/  I2FP.F32.S32 R2, R2 ;  /* 0x0000000200027245 */ /* 0x000fe20000201400 */
[----:B--2---:R-:W-:Y:S01]  /*a550*/  FFMA.FTZ R4, R4, -UR19, R9 ;  /* 0x8000001304047c23 */ /* 0x004fe20008010009 */
[----:B------:R-:W-:Y:S01]  /*a560*/  I2FP.F32.S32 R7, R7 ;  /* 0x0000000700077245 */ /* 0x000fe20000201400 */
[----:B----4-:R-:W-:Y:S01]  /*a570*/  FFMA.FTZ R5, R3, -UR19, R10 ;  /* 0x8000001303057c23 */ /* 0x010fe2000801000a */
[----:B------:R1:W2:Y:S01]  /*a580*/  MUFU.TANH R9, R12 ;  /* 0x0000000c00097308 */ /* 0x0002a20000002400 */
[----:B-----5:R-:W-:Y:S01]  /*a590*/  FFMA.FTZ R6, R2, -UR19, R11 ;  /* 0x8000001302067c23 */ /* 0x020fe2000801000b */
[----:B------:R-:W-:-:S02]  /*a5a0*/  VIADD R2, R0, 0x10 ;  /* 0x0000001000027836 */ /* 0x000fc40000000000 */
[----:B------:R-:W-:Y:S01]  /*a5b0*/  FFMA.FTZ R3, R7, -UR19, R8 ;  /* 0x8000001307037c23 */ /* 0x000fe20008010008 */
        /* <DEDUP_REMOVED lines=11> */
[----:B------:R-:W-:Y:S01]  /*a670*/  ISETP.GE.AND P5, PT, R2, R232, PT ;  /* 0x000000e80200720c */ /* 0x000fe20003fa6270 */
        /* <DEDUP_REMOVED lines=17> */
[----:B------:R3:W-:Y:S01]  /*a790*/  MUFU.TANH R13, R20 ;  /* 0x00000014000d7308 */ /* 0x0007e20000002400 */
[----:B------:R-:W-:Y:S01]  /*a7a0*/  I2FP.F32.S32 R3, R3 ;  /* 0x0000000300037245 */ /* 0x000fe20000201400 */
[----:B-1----:R-:W-:Y:S01]  /*a7b0*/  FMUL.FTZ R15, R57, UR25 ;  /* 0x00000019390f7c20 */ /* 0x002fe20008410000 */
[----:B------:R-:W-:Y:S01]  /*a7c0*/  I2FP.F32.S32 R2, R2 ;  /* 0x0000000200027245 */ /* 0x000fe20000201400 */
[----:B--2---:R-:W-:Y:S01]  /*a7d0*/  FFMA.FTZ R4, R4, -UR19, R9 ;  /* 0x8000001304047c23 */ /* 0x004fe20008010009 */
[----:B------:R-:W-:Y:S01]  /*a7e0*/  I2FP.F32.S32 R7, R7 ;  /* 0x0000000700077245 */ /* 0x000fe20000201400 */
[----:B----4-:R-:W-:-:S02]  /*a7f0*/  FFMA.FTZ R5, R3, -UR19, R10 ;  /* 0x8000001303057c23 */ /* 0x010fc4000801000a */
[----:B-----5:R-:W-:Y:S01]  /*a800*/  FFMA.FTZ R6, R2, -UR19, R11 ;  /* 0x8000001302067c23 */ /* 0x020fe2000801000b */
[----:B------:R-:W-:Y:S02]  /*a810*/  VIADD R2, R0, 0x11 ;  /* 0x0000001100027836 */ /* 0x000fe40000000000 */
[----:B------:R-:W-:Y:S01]  /*a820*/  FFMA.FTZ R3, R7, -UR19, R8 ;  /* 0x8000001307037c23 */ /* 0x000fe20008010008 */
[----:B------:R-:W-:Y:S01]  /*a830*/  FSEL R247, R5, -INF , !P6 ;  /* 0xff80000005f77808 */ /* 0x000fe20007000000 */
[----:B------:R1:W-:Y:S01]  /*a840*/  MUFU.TANH R10, R19 ;  /* 0x00000013000a7308 */ /* 0x0003e20000002400 */
[----:B------:R-:W-:Y:S01]  /*a850*/  FSEL R64, R6, -INF , !P0 ;  /* 0xff80000006407808 */ /* 0x000fe20004000000 */
[--C-:B------:R-:W-:Y:S01]  /*a860*/  IMAD.IADD R5, R227, 0x1, -R2.reuse ;  /* 0x00000001e3057824 */ /* 0x100fe200078e0a02 */
[----:B------:R-:W-:Y:S01]  /*a870*/  FSEL R65, R4, -INF , !P5 ;  /* 0xff80000004417808 */ /* 0x000fe20006800000 */
[--C-:B------:R-:W-:Y:S01]  /*a880*/  IMAD.IADD R4, R228, 0x1, -R2.reuse ;  /* 0x00000001e4047824 */ /* 0x100fe200078e0a02 */
[----:B------:R-:W-:Y:S01]  /*a890*/  FSEL R209, R3, -INF , !P1 ;  /* 0xff80000003d17808 */ /* 0x000fe20004800000 */
[----:B------:R-:W-:Y:S01]  /*a8a0*/  IMAD.IADD R3, R229, 0x1, -R2 ;  /* 0x00000001e5037824 */ /* 0x000fe200078e0a02 */
[C---:B------:R-:W-:Y:S01]  /*a8b0*/  ISETP.GE.AND P0, PT, R2.reuse, R234, PT ;  /* 0x000000ea0200720c */ /* 0x040fe20003f06270 */
[----:B------:R2:W4:Y:S01]  /*a8c0*/  MUFU.TANH R9, R16 ;  /* 0x0000001000097308 */ /* 0x0005220000002400 */
[----:B------:R-:W-:Y:S01]  /*a8d0*/  ISETP.GE.AND P6, PT, R2, R233, PT ;  /* 0x000000e90200720c */ /* 0x000fe20003fc6270 */
[----:B------:R-:W-:Y:S01]  /*a8e0*/  FMUL.FTZ R11, R56, UR25 ;  /* 0x00000019380b7c20 */ /* 0x000fe20008410000 */
[C---:B------:R-:W-:Y:S01]  /*a8f0*/  ISETP.GE.AND P5, PT, R2.reuse, R232, PT ;  /* 0x000000e80200720c */ /* 0x040fe20003fa6270 */
[----:B---3--:R-:W-:Y:S01]  /*a900*/  FMUL.FTZ R20, R109, UR25 ;  /* 0x000000196d147c20 */ /* 0x008fe20008410000 */
[----:B------:R-:W-:-:S02]  /*a910*/  ISETP.GE.AND P1, PT, R2, R231, PT ;  /* 0x000000e70200720c */ /* 0x000fc40003f26270 */
[C---:B------:R-:W-:Y:S01]  /*a920*/  ISETP.LT.OR P0, PT, R2.reuse, R226, P0 ;  /* 0x000000e20200720c */ /* 0x040fe20000701670 */
[----:B------:R3:W5:Y:S01]  /*a930*/  MUFU.TANH R8, R17 ;  /* 0x0000001100087308 */ /* 0x0007620000002400 */
[C---:B------:R-:W-:Y:S01]  /*a940*/  ISETP.LT.OR P6, PT, R2.reuse, R225, P6 ;  /* 0x000000e10200720c */ /* 0x040fe200037c1670 */
[----:B-1----:R-:W-:Y:S01]  /*a950*/  FMUL.FTZ R19, R55, UR25 ;  /* 0x0000001937137c20 */ /* 0x002fe20008410000 */
[C---:B------:R-:W-:Y:S02]  /*a960*/  ISETP.LT.OR P5, PT, R2.reuse, R224, P5 ;  /* 0x000000e00200720c */ /* 0x040fe40002fa1670 */
[----:B------:R-:W-:Y:S01]  /*a970*/  ISETP.LT.OR P1, PT, R2, R223, P1 ;  /* 0x000000df0200720c */ /* 0x000fe20000f21670 */
[----:B------:R-:W-:Y:S01]  /*a980*/  IMAD.IADD R2, R230, 0x1, -R2 ;  /* 0x00000001e6027824 */ /* 0x000fe200078e0a02 */
[----:B------:R-:W-:Y:S01]  /*a990*/  IABS R6, R4 ;  /* 0x0000000400067213 */ /* 0x000fe20000000000 */
[----:B------:R-:W-:Y:S01]  /*a9a0*/  MUFU.TANH R11, R11 ;  /* 0x0000000b000b7308 */ /* 0x000fe20000002400 */
[----:B------:R-:W-:Y:S01]  /*a9b0*/  IABS R5, R5 ;  /* 0x0000000500057213 */ /* 0x000fe20000000000 */
[----:B--2---:R-:W-:Y:S01]  /*a9c0*/  FMUL.FTZ R16, R54, UR25 ;  /* 0x0000001936107c20 */ /* 0x004fe20008410000 */
[----:B------:R-:W-:Y:S01]  /*a9d0*/  IABS R4, R3 ;  /* 0x0000000300047213 */ /* 0x000fe20000000000 */
[----:B------:R-:W-:Y:S01]  /*a9e0*/  IMAD.MOV.U32 R3, RZ, RZ, R6 ;  /* 0x000000ffff037224 */ /* 0x000fe200078e0006 */
[----:B------:R-:W-:Y:S01]  /*a9f0*/  IABS R7, R2 ;  /* 0x0000000200077213 */ /* 0x000fe20000000000 */
[----:B------:R-:W-:Y:S01]  /*aa00*/  IMAD.MOV.U32 R2, RZ, RZ, R5 ;  /* 0x000000ffff027224 */ /* 0x000fe200078e0005 */
[----:B------:R-:W-:-:S02]  /*aa10*/  I2FP.F32.S32 R4, R4 ;  /* 0x0000000400047245 */ /* 0x000fc40000201400 */
[----:B------:R-:W-:Y:S01]  /*aa20*/  I2FP.F32.S32 R3, R3 ;  /* 0x0000000300037245 */ /* 0x000fe20000201400 */
[----:B---3--:R-:W-:Y:S01]  /*aa30*/  FMUL.FTZ R17, R59, UR25 ;  /* 0x000000193b117c20 */ /* 0x008fe20008410000 */
[----:B------:R-:W-:Y:S01]  /*aa40*/  I2FP.F32.S32 R2, R2 ;  /* 0x0000000200027245 */ /* 0x000fe20000201400 */
[----:B----4-:R-:W-:Y:S01]  /*aa50*/  FFMA.FTZ R4, R4, -UR19, R9 ;  /* 0x8000001304047c23 */ /* 0x010fe20008010009 */
[----:B------:R-:W-:Y:S01]  /*aa60*/  I2FP.F32.S32 R7, R7 ;  /* 0x0000000700077245 */ /* 0x000fe20000201400 */
[----:B------:R-:W-:Y:S01]  /*aa70*/  FFMA.FTZ R5, R3, -UR19, R10 ;  /* 0x8000001303057c23 */ /* 0x000fe2000801000a */
[----:B------:R1:W2:Y:S01]  /*aa80*/  MUFU.TANH R9, R14 ;  /* 0x0000000e00097308 */ /* 0x0002a20000002400 */
[----:B------:R-:W-:Y:S01]  /*aa90*/  FFMA.FTZ R6, R2, -UR19, R13 ;  /* 0x8000001302067c23 */ /* 0x000fe2000801000d */
[----:B------:R-:W-:Y:S02]  /*aaa0*/  VIADD R2, R0, 0x18 ;  /* 0x0000001800027836 */ /* 0x000fe40000000000 */
[----:B-----5:R-:W-:Y:S01]  /*aab0*/  FFMA.FTZ R3, R7, -UR19, R8 ;  /* 0x8000001307037c23 */ /* 0x020fe20008010008 */
        /* <DEDUP_REMOVED lines=35> */
[----:B------:R-:W-:Y:S01]  /*acf0*/  FFMA.FTZ R6, R2, -UR19, R11 ;  /* 0x8000001302067c23 */ /* 0x000fe2000801000b */
[----:B------:R-:W-:-:S02]  /*ad00*/  VIADD R2, R0, 0x19 ;  /* 0x0000001900027836 */ /* 0x000fc40000000000 */
[----:B-----5:R-:W-:Y:S01]  /*ad10*/  FFMA.FTZ R3, R7, -UR19, R8 ;  /* 0x8000001307037c23 */ /* 0x020fe20008010008 */
[----:B------:R-:W-:Y:S02]  /*ad20*/  FSEL R213, R5, -INF , !P6 ;  /* 0xff80000005d57808 */ /* 0x000fe40007000000 */
        /* <DEDUP_REMOVED lines=189> */
[----:B------:R-:W1:Y:S01]  /*b900*/  MUFU.TANH R9, R12 ;  /* 0x0000000c00097308 */ /* 0x000e620000002400 */
        /* <DEDUP_REMOVED lines=10> */
[----:B------:R2:W3:Y:S01]  /*b9b0*/  MUFU.TANH R10, R16 ;  /* 0x00000010000a7308 */ /* 0x0004e20000002400 */
[C---:B------:R-:W-:Y:S01]  /*b9c0*/  ISETP.GE.AND P0, PT, R2.reuse, R234, PT ;  /* 0x000000ea0200720c */ /* 0x040fe20003f06270 */
[----:B------:R-:W-:Y:S01]  /*b9d0*/  IMAD.IADD R3, R229, 0x1, -R2 ;  /* 0x00000001e5037824 */ /* 0x000fe200078e0a02 */
[----:B------:R-:W-:-:S02]  /*b9e0*/  ISETP.GE.AND P6, PT, R2, R233, PT ;  /* 0x000000e90200720c */ /* 0x000fc40003fc6270 */
[C---:B------:R-:W-:Y:S02]  /*b9f0*/  ISETP.GE.AND P5, PT, R2.reuse, R232, PT ;  /* 0x000000e80200720c */ /* 0x040fe40003fa6270 */
[C---:B------:R-:W-:Y:S01]  /*ba00*/  ISETP.GE.AND P1, PT, R2.reuse, R231, PT ;  /* 0x000000e70200720c */ /* 0x040fe20003f26270 */
[----:B------:R-:W4:Y:S01]  /*ba10*/  MUFU.TANH R11, R14 ;  /* 0x0000000e000b7308 */ /* 0x000f220000002400 */
[C---:B------:R-:W-:Y:S02]  /*ba20*/  ISETP.LT.OR P0, PT, R2.reuse, R226, P0 ;  /* 0x000000e20200720c */ /* 0x040fe40000701670 */
[C---:B------:R-:W-:Y:S02]  /*ba30*/  ISETP.LT.OR P6, PT, R2.reuse, R225, P6 ;  /* 0x000000e10200720c */ /* 0x040fe400037c1670 */
[C---:B------:R-:W-:Y:S02]  /*ba40*/  ISETP.LT.OR P5, PT, R2.reuse, R224, P5 ;  /* 0x000000e00200720c */ /* 0x040fe40002fa1670 */
[----:B------:R-:W-:Y:S01]  /*ba50*/  ISETP.LT.OR P1, PT, R2, R223, P1 ;  /* 0x000000df0200720c */ /* 0x000fe20000f21670 */
[----:B------:R5:W4:Y:S01]  /*ba60*/  MUFU.TANH R8, R13 ;  /* 0x0000000d00087308 */ /* 0x000b220000002400 */
[----:B------:R-:W-:Y:S01]  /*ba70*/  IMAD.IADD R2, R230, 0x1, -R2 ;  /* 0x00000001e6027824 */ /* 0x000fe200078e0a02 */
[----:B------:R-:W-:Y:S01]  /*ba80*/  IABS R6, R4 ;  /* 0x0000000400067213 */ /* 0x000fe20000000000 */
[----:B--2---:R-:W-:Y:S01]  /*ba90*/  FMUL.FTZ R16, R191, UR25 ;  /* 0x00000019bf107c20 */ /* 0x004fe20008410000 */
[----:B------:R-:W-:-:S02]  /*baa0*/  IABS R5, R5 ;  /* 0x0000000500057213 */ /* 0x000fc40000000000 */
[----:B------:R-:W-:Y:S01]  /*bab0*/  IABS R4, R3 ;  /* 0x0000000300047213 */ /* 0x000fe20000000000 */
[----:B------:R-:W-:Y:S01]  /*bac0*/  IMAD.MOV.U32 R3, RZ, RZ, R6 ;  /* 0x000000ffff037224 */ /* 0x000fe200078e0006 */
[----:B------:R-:W-:Y:S01]  /*bad0*/  IABS R7, R2 ;  /* 0x0000000200077213 */ /* 0x000fe20000000000 */
[----:B------:R-:W-:Y:S01]  /*bae0*/  IMAD.MOV.U32 R2, RZ, RZ, R5 ;  /* 0x000000ffff027224 */ /* 0x000fe200078e0005 */
[----:B------:R-:W-:Y:S01]  /*baf0*/  I2FP.F32.S32 R4, R4 ;  /* 0x0000000400047245 */ /* 0x000fe20000201400 */
[----:B------:R-:W-:Y:S01]  /*bb00*/  MUFU.TANH R12, R20 ;  /* 0x00000014000c7308 */ /* 0x000fe20000002400 */
[----:B------:R-:W-:Y:S02]  /*bb10*/  I2FP.F32.S32 R3, R3 ;  /* 0x0000000300037245 */ /* 0x000fe40000201400 */
[----:B------:R-:W-:Y:S01]  /*bb20*/  I2FP.F32.S32 R2, R2 ;  /* 0x0000000200027245 */ /* 0x000fe20000201400 */
[----:B-1----:R-:W-:Y:S01]  /*bb30*/  FFMA.FTZ R4, R4, -UR19, R9 ;  /* 0x8000001304047c23 */ /* 0x002fe20008010009 */
[----:B------:R-:W-:Y:S01]  /*bb40*/  I2FP.F32.S32 R7, R7 ;  /* 0x0000000700077245 */ /* 0x000fe20000201400 */
[----:B---3--:R-:W-:Y:S01]  /*bb50*/  FFMA.FTZ R5, R3, -UR19, R10 ;  /* 0x8000001303057c23 */ /* 0x008fe2000801000a */
[----:B-----5:R-:W-:Y:S01]  /*bb60*/  FMUL.FTZ R13, R189, UR25 ;  /* 0x00000019bd0d7c20 */ /* 0x020fe20008410000 */
[----:B----4-:R-:W-:Y:S01]  /*bb70*/  FFMA.FTZ R6, R2, -UR19, R11 ;  /* 0x8000001302067c23 */ /* 0x010fe2000801000b */
[----:B------:R-:W-:-:S02]  /*bb80*/  VIADD R2, R0, 0x31 ;  /* 0x0000003100027836 */ /* 0x000fc40000000000 */
[----:B------:R-:W-:Y:S01]  /*bb90*/  FFMA.FTZ R3, R7, -UR19, R8 ;  /* 0x8000001307037c23 */ /* 0x000fe20008010008 */
[----:B------:R-:W-:Y:S01]  /*bba0*/  FSEL R236, R5, -INF , !P6 ;  /* 0xff80000005ec7808 */ /* 0x000fe20007000000 */
[----:B------:R-:W-:Y:S01]  /*bbb0*/  MUFU.TANH R10, R21 ;  /* 0x00000015000a7308 */ /* 0x000fe20000002400 */
[----:B------:R-:W-:Y:S01]  /*bbc0*/  FSEL R201, R6, -INF , !P0 ;  /* 0xff80000006c97808 */ /* 0x000fe20004000000 */
[--C-:B------:R-:W-:Y:S01]  /*bbd0*/  IMAD.IADD R5, R227, 0x1, -R2.reuse ;  /* 0x00000001e3057824 */ /* 0x100fe200078e0a02 */
[----:B------:R-:W-:Y:S01]  /*bbe0*/  FSEL R237, R4, -INF , !P5 ;  /* 0xff80000004ed7808 */ /* 0x000fe20006800000 */
[--C-:B------:R-:W-:Y:S01]  /*bbf0*/  IMAD.IADD R4, R228, 0x1, -R2.reuse ;  /* 0x00000001e4047824 */ /* 0x100fe200078e0a02 */
[----:B------:R-:W-:Y:S01]  /*bc00*/  FSEL R243, R3, -INF , !P1 ;  /* 0xff80000003f37808 */ /* 0x000fe20004800000 */
[----:B------:R-:W-:Y:S01]  /*bc10*/  IMAD.IADD R3, R229, 0x1, -R2 ;  /* 0x00000001e5037824 */ /* 0x000fe200078e0a02 */
[C---:B------:R-:W-:Y:S01]  /*bc20*/  ISETP.GE.AND P0, PT, R2.reuse, R234, PT ;  /* 0x000000ea0200720c */ /* 0x040fe20003f06270 */
[----:B------:R-:W1:Y:S01]  /*bc30*/  MUFU.TANH R9, R17 ;  /* 0x0000001100097308 */ /* 0x000e620000002400 */
[----:B------:R-:W-:Y:S01]  /*bc40*/  ISETP.GE.AND P6, PT, R2, R233, PT ;  /* 0x000000e90200720c */ /* 0x000fe20003fc6270 */
[----:B------:R-:W-:Y:S01]  /*bc50*/  FMUL.FTZ R11, R190, UR25 ;  /* 0x00000019be0b7c20 */ /* 0x000fe20008410000 */
[----:B------:R-:W-:-:S02]  /*bc60*/  ISETP.GE.AND P5, PT, R2, R232, PT ;  /* 0x000000e80200720c */ /* 0x000fc40003fa6270 */
[C---:B------:R-:W-:Y:S02]  /*bc70*/  ISETP.GE.AND P1, PT, R2.reuse, R231, PT ;  /* 0x000000e70200720c */ /* 0x040fe40003f26270 */
[C---:B------:R-:W-:Y:S01]  /*bc80*/  ISETP.LT.OR P0, PT, R2.reuse, R226, P0 ;  /* 0x000000e20200720c */ /* 0x040fe20000701670 */
[----:B------:R-:W2:Y:S01]  /*bc90*/  MUFU.TANH R8, R19 ;  /* 0x0000001300087308 */ /* 0x000ea20000002400 */
        /* <DEDUP_REMOVED lines=9> */
[----:B------:R-:W-:Y:S01]  /*bd30*/  FMUL.FTZ R5, R188, UR25 ;  /* 0x00000019bc057c20 */ /* 0x000fe20008410000 */
[----:B------:R-:W-:Y:S01]  /*bd40*/  IMAD.MOV.U32 R2, RZ, RZ, R6 ;  /* 0x000000ffff027224 */ /* 0x000fe200078e0006 */
[----:B------:R-:W-:Y:S02]  /*bd50*/  I2FP.F32.S32 R4, R4 ;  /* 0x0000000400047245 */ /* 0x000fe40000201400 */
[----:B------:R-:W-:Y:S01]  /*bd60*/  I2FP.F32.S32 R3, R3 ;  /* 0x0000000300037245 */ /* 0x000fe20000201400 */
[----:B------:R3:W-:Y:S01]  /*bd70*/  MUFU.TANH R14, R5 ;  /* 0x00000005000e7308 */ /* 0x0007e20000002400 */
[----:B------:R-:W-:Y:S01]  /*bd80*/  I2FP.F32.S32 R2, R2 ;  /* 0x0000000200027245 */ /* 0x000fe20000201400 */
[----:B-1----:R-:W-:Y:S01]  /*bd90*/  FFMA.FTZ R4, R4, -UR19, R9 ;  /* 0x8000001304047c23 */ /* 0x002fe20008010009 */
[----:B------:R-:W-:-:S03]  /*bda0*/  I2FP.F32.S32 R7, R7 ;  /* 0x0000000700077245 */ /* 0x000fc60000201400 */
[----:B------:R-:W-:Y:S01]  /*bdb0*/  FFMA.FTZ R6, R2, -UR19, R12 ;  /* 0x8000001302067c23 */ /* 0x000fe2000801000c */
[----:B------:R-:W-:Y:S01]  /*bdc0*/  VIADD R2, R0, 0x38 ;  /* 0x0000003800027836 */ /* 0x000fe20000000000 */
[----:B------:R-:W-:Y:S01]  /*bdd0*/  FSEL R210, R4, -INF , !P5 ;  /* 0xff80000004d27808 */ /* 0x000fe20006800000 */
[----:B------:R-:W-:Y:S01]  /*bde0*/  VIADD R0, R0, 0x39 ;  /* 0x0000003900007836 */ /* 0x000fe20000000000 */
[----:B------:R1:W-:Y:S01]  /*bdf0*/  MUFU.TANH R12, R11 ;  /* 0x0000000b000c7308 */ /* 0x0003e20000002400 */
[----:B------:R-:W-:Y:S01]  /*be00*/  FSEL R196, R6, -INF , !P0 ;  /* 0xff80000006c47808 */ /* 0x000fe20004000000 */
[--C-:B------:R-:W-:Y:S01]  /*be10*/  IMAD.IADD R4, R229, 0x1, -R2.reuse ;  /* 0x00000001e5047824 */ /* 0x100fe200078e0a02 */
[C---:B------:R-:W-:Y:S01]  /*be20*/  ISETP.GE.AND P0, PT, R2.reuse, R234, PT ;  /* 0x000000ea0200720c */ /* 0x040fe20003f06270 */
[----:B------:R-:W-:Y:S01]  /*be30*/  IMAD.IADD R6, R227, 0x1, -R2 ;  /* 0x00000001e3067824 */ /* 0x000fe200078e0a02 */
[C---:B------:R-:W-:Y:S01]  /*be40*/  ISETP.GE.AND P5, PT, R2.reuse, R232, PT ;  /* 0x000000e80200720c */ /* 0x040fe20003fa6270 */
[----:B---3--:R-:W-:Y:S01]  /*be50*/  FFMA.FTZ R5, R3, -UR19, R10 ;  /* 0x8000001303057c23 */ /* 0x008fe2000801000a */
[----:B--2---:R-:W-:Y:S01]  /*be60*/  FFMA.FTZ R3, R7, -UR19, R8 ;  /* 0x8000001307037c23 */ /* 0x004fe20008010008 */
[C---:B------:R-:W-:Y:S01]  /*be70*/  ISETP.LT.OR P0, PT, R2.reuse, R226, P0 ;  /* 0x000000e20200720c */ /* 0x040fe20000701670 */
[----:B------:R-:W2:Y:S01]  /*be80*/  MUFU.TANH R10, R15 ;  /* 0x0000000f000a7308 */ /* 0x000ea20000002400 */
[----:B------:R-:W-:-:S02]  /*be90*/  ISETP.LT.OR P5, PT, R2, R224, P5 ;  /* 0x000000e00200720c */ /* 0x000fc40002fa1670 */
[----:B------:R-:W-:Y:S01]  /*bea0*/  FSEL R246, R5, -INF , !P6 ;  /* 0xff80000005f67808 */ /* 0x000fe20007000000 */
[----:B------:R-:W-:Y:S01]  /*beb0*/  IMAD.IADD R5, R228, 0x1, -R2 ;  /* 0x00000001e4057824 */ /* 0x000fe200078e0a02 */
[----:B------:R-:W-:Y:S01]  /*bec0*/  FSEL R214, R3, -INF , !P1 ;  /* 0xff80000003d67808 */ /* 0x000fe20004800000 */
[----:B------:R-:W-:Y:S01]  /*bed0*/  IMAD.IADD R3, R227, 0x1, -R0 ;  /* 0x00000001e3037824 */ /* 0x000fe200078e0a00 */
[C---:B------:R-:W-:Y:S01]  /*bee0*/  ISETP.GE.AND P6, PT, R2.reuse, R233, PT ;  /* 0x000000e90200720c */ /* 0x040fe20003fc6270 */
[----:B------:R-:W3:Y:S01]  /*bef0*/  MUFU.TANH R9, R18 ;  /* 0x0000001200097308 */ /* 0x000ee20000002400 */
[C---:B------:R-:W-:Y:S02]  /*bf00*/  ISETP.GE.AND P1, PT, R2.reuse, R231, PT ;  /* 0x000000e70200720c */ /* 0x040fe40003f26270 */
[C---:B------:R-:W-:Y:S02]  /*bf10*/  ISETP.LT.OR P6, PT, R2.reuse, R225, P6 ;  /* 0x000000e10200720c */ /* 0x040fe400037c1670 */
[----:B------:R-:W-:Y:S01]  /*bf20*/  ISETP.LT.OR P1, PT, R2, R223, P1 ;  /* 0x000000df0200720c */ /* 0x000fe20000f21670 */
[----:B------:R-:W-:Y:S01]  /*bf30*/  IMAD.IADD R2, R230, 0x1, -R2 ;  /* 0x00000001e6027824 */ /* 0x000fe200078e0a02 */
[----:B-1----:R-:W-:Y:S01]  /*bf40*/  IABS R11, R5 ;  /* 0x00000005000b7213 */ /* 0x002fe20000000000 */
[----:B------:R-:W1:Y:S01]  /*bf50*/  MUFU.TANH R8, R13 ;  /* 0x0000000d00087308 */ /* 0x000e620000002400 */
[----:B------:R-:W-:-:S02]  /*bf60*/  IABS R5, R4 ;  /* 0x0000000400057213 */ /* 0x000fc40000000000 */
[----:B------:R-:W-:Y:S01]  /*bf70*/  IABS R7, R2 ;  /* 0x0000000200077213 */ /* 0x000fe20000000000 */
[----:B------:R-:W-:Y:S01]  /*bf80*/  IMAD.MOV.U32 R4, RZ, RZ, R11 ;  /* 0x000000ffff047224 */ /* 0x000fe200078e000b */
[----:B------:R-:W-:Y:S01]  /*bf90*/  IABS R2, R3 ;  /* 0x0000000300027213 */ /* 0x000fe20000000000 */
[----:B------:R-:W-:Y:S01]  /*bfa0*/  IMAD.MOV.U32 R3, RZ, RZ, R5 ;  /* 0x000000ffff037224 */ /* 0x000fe200078e0005 */
[----:B------:R-:W-:Y:S02]  /*bfb0*/  I2FP.F32.S32 R7, R7 ;  /* 0x0000000700077245 */ /* 0x000fe40000201400 */
[----:B------:R-:W-:Y:S02]  /*bfc0*/  IABS R6, R6 ;  /* 0x0000000600067213 */ /* 0x000fe40000000000 */
[----:B------:R-:W-:Y:S02]  /*bfd0*/  I2FP.F32.S32 R3, R3 ;  /* 0x0000000300037245 */ /* 0x000fe40000201400 */
[----:B------:R-:W-:-:S02]  /*bfe0*/  I2FP.F32.S32 R4, R4 ;  /* 0x0000000400047245 */ /* 0x000fc40000201400 */
[----:B------:R-:W-:Y:S01]  /*bff0*/  I2FP.F32.S32 R5, R2 ;  /* 0x0000000200057245 */ /* 0x000fe20000201400 */
[----:B--2---:R-:W-:Y:S01]  /*c000*/  FFMA.FTZ R3, R3, -UR19, R10 ;  /* 0x8000001303037c23 */ /* 0x004fe2000801000a */
[----:B------:R-:W-:Y:S01]  /*c010*/  I2FP.F32.S32 R6, R6 ;  /* 0x0000000600067245 */ /* 0x000fe20000201400 */
[----:B---3--:R-:W-:Y:S01]  /*c020*/  FFMA.FTZ R2, R7, -UR19, R9 ;  /* 0x8000001307027c23 */ /* 0x008fe20008010009 */
[----:B------:R-:W-:Y:S01]  /*c030*/  FFMA.FTZ R4, R4, -UR19, R12 ;  /* 0x8000001304047c23 */ /* 0x000fe2000801000c */
[----:B-1----:R-:W-:Y:S01]  /*c040*/  FFMA.FTZ R7, R5, -UR19, R8 ;  /* 0x8000001305077c23 */ /* 0x002fe20008010008 */
[----:B------:R-:W-:Y:S01]  /*c050*/  FSEL R200, R3, -INF , !P5 ;  /* 0xff80000003c87808 */ /* 0x000fe20006800000 */
[----:B------:R-:W-:Y:S01]  /*c060*/  FFMA.FTZ R6, R6, -UR19, R14 ;  /* 0x8000001306067c23 */ /* 0x000fe2000801000e */
[----:B------:R-:W-:Y:S01]  /*c070*/  FSEL R207, R2, -INF , !P1 ;  /* 0xff80000002cf7808 */ /* 0x000fe20004800000 */
[--C-:B------:R-:W-:Y:S01]  /*c080*/  IMAD.IADD R3, R228, 0x1, -R0.reuse ;  /* 0x00000001e4037824 */ /* 0x100fe200078e0a00 */
[----:B------:R-:W-:Y:S01]  /*c090*/  FSEL R241, R4, -INF , !P6 ;  /* 0xff80000004f17808 */ /* 0x000fe20007000000 */
[--C-:B------:R-:W-:Y:S01]  /*c0a0*/  IMAD.IADD R2, R229, 0x1, -R0.reuse ;  /* 0x00000001e5027824 */ /* 0x100fe200078e0a00 */
[----:B------:R-:W-:Y:S01]  /*c0b0*/  FSEL R194, R6, -INF , !P0 ;  /* 0xff80000006c27808 */ /* 0x000fe20004000000 */
[----:B------:R-:W-:Y:S01]  /*c0c0*/  IMAD.IADD R5, R230, 0x1, -R0 ;  /* 0x00000001e6057824 */ /* 0x000fe200078e0a00 */
[----:B------:R-:W-:Y:S01]  /*c0d0*/  IABS R4, R3 ;  /* 0x0000000300047213 */ /* 0x000fe20000000000 */
[----:B------:R-:W1:Y:S01]  /*c0e0*/  MUFU.TANH R8, R16 ;  /* 0x0000001000087308 */ /* 0x000e620000002400 */
[----:B------:R-:W-:-:S02]  /*c0f0*/  ISETP.GE.AND P0, PT, R0, R234, PT ;  /* 0x000000ea0000720c */ /* 0x000fc40003f06270 */
[----:B------:R-:W-:Y:S02]  /*c100*/  IABS R3, R2 ;  /* 0x0000000200037213 */ /* 0x000fe40000000000 */
[----:B------:R-:W-:Y:S02]  /*c110*/  IABS R2, R5 ;  /* 0x0000000500027213 */ /* 0x000fe40000000000 */
[C---:B------:R-:W-:Y:S01]  /*c120*/  ISETP.LT.OR P0, PT, R0.reuse, R226, P0 ;  /* 0x000000e20000720c */ /* 0x040fe20000701670 */
[----:B------:R-:W2:Y:S01]  /*c130*/  MUFU.TANH R6, R22 ;  /* 0x0000001600067308 */ /* 0x000ea20000002400 */
[C---:B------:R-:W-:Y:S02]  /*c140*/  ISETP.GE.AND P6, PT, R0.reuse, R233, PT ;  /* 0x000000e90000720c */ /* 0x040fe40003fc6270 */
[----:B------:R-:W-:Y:S02]  /*c150*/  FSEL R47, R7, -INF , !P0 ;  /* 0xff800000072f7808 */ /* 0x000fe40004000000 */
[----:B------:R-:W-:-:S02]  /*c160*/  ISETP.GE.AND P5, PT, R0, R232, PT ;  /* 0x000000e80000720c */ /* 0x000fc40003fa6270 */
[C---:B------:R-:W-:Y:S01]  /*c170*/  ISETP.GE.AND P1, PT, R0.reuse, R231, PT ;  /* 0x000000e70000720c */ /* 0x040fe20003f26270 */
[----:B------:R-:W3:Y:S01]  /*c180*/  MUFU.TANH R5, R23 ;  /* 0x0000001700057308 */ /* 0x000ee20000002400 */
[----:B------:R-:W-:Y:S02]  /*c190*/  PLOP3.LUT P0, PT, PT, PT, UP0, 0x40, 0x0 ;  /* 0x000000000000781c */ /* 0x000fe40003f0e808 */
[C---:B------:R-:W-:Y:S02]  /*c1a0*/  ISETP.LT.OR P6, PT, R0.reuse, R225, P6 ;  /* 0x000000e10000720c */ /* 0x040fe400037c1670 */
[C---:B------:R-:W-:Y:S02]  /*c1b0*/  ISETP.LT.OR P5, PT, R0.reuse, R224, P5 ;  /* 0x000000e00000720c */ /* 0x040fe40002fa1670 */
[----:B------:R-:W-:Y:S02]  /*c1c0*/  ISETP.LT.OR P1, PT, R0, R223, P1 ;  /* 0x000000df0000720c */ /* 0x000fe40000f21670 */
[----:B------:R-:W-:-:S02]  /*c1d0*/  I2FP.F32.S32 R4, R4 ;  /* 0x0000000400047245 */ /* 0x000fc40000201400 */
[----:B------:R-:W-:Y:S02]  /*c1e0*/  I2FP.F32.S32 R3, R3 ;  /* 0x0000000300037245 */ /* 0x000fe40000201400 */
[----:B------:R-:W-:Y:S01]  /*c1f0*/  I2FP.F32.S32 R0, R2 ;  /* 0x0000000200007245 */ /* 0x000fe20000201400 */
[----:B-1----:R-:W-:Y:S02]  /*c200*/  FFMA.FTZ R4, R4, -UR19, R8 ;  /* 0x8000001304047c23 */ /* 0x002fe40008010008 */
[----:B--2---:R-:W-:Y:S02]  /*c210*/  FFMA.FTZ R2, R3, -UR19, R6 ;  /* 0x8000001303027c23 */ /* 0x004fe40008010006 */
[----:B---3--:R-:W-:Y:S01]  /*c220*/  FFMA.FTZ R0, R0, -UR19, R5 ;  /* 0x8000001300007c23 */ /* 0x008fe20008010005 */
[----:B------:R-:W-:Y:S02]  /*c230*/  FSEL R239, R4, -INF , !P6 ;  /* 0xff80000004ef7808 */ /* 0x000fe40007000000 */
[----:B------:R-:W-:-:S02]  /*c240*/  FSEL R198, R2, -INF , !P5 ;  /* 0xff80000002c67808 */ /* 0x000fc40006800000 */
        /* <DEDUP_REMOVED lines=69> */
.L_x_1184:
[----:B------:R-:W-:Y:S05]  /*c6a0*/  BSYNC B0 ;  /* 0x0000000000007941 */ /* 0x000fea0003800000 */
.L_x_1183:
[----:B------:R-:W0:Y:S02]  /*c6b0*/  LDGDEPBAR ;  /* 0x00000000000079af */ /* 0x000e240000000000 */
.L_x_1182:
[----:B------:R-:W-:Y:S01]  /*c6c0*/  FMNMX.FTZ R0, R105, R36, !PT ;  /* 0x0000002469007209 */ /* 0x000fe20007810000 */
[----:B------:R-:W-:Y:S01]  /*c6d0*/  LDSM.16.MT88.4 R48, [R218+0xb000] ;  /* 0x00b00000da30783b */ /* 0x000fe20000004200 */
[----:B------:R-:W-:Y:S02]  /*c6e0*/  MOV R59, R106 ;  /* 0x0000006a003b7202 */ /* 0x000fe40000000f00 */
[----:B------:R-:W-:Y:S01]  /*c6f0*/  FMNMX.FTZ R0, R32, R0, !PT ;  /* 0x0000000020007209 */ /* 0x000fe20007810000 */
[----:B------:R-:W-:Y:S01]  /*c700*/  LDSM.16.MT88.4 R20, [R218+0x9000] ;  /* 0x00900000da14783b */ /* 0x000fe20000004200 */
[----:B------:R-:W-:Y:S02]  /*c710*/  MOV R67, R107 ;  /* 0x0000006b00437202 */ /* 0x000fe40000000f00 */
        /* <DEDUP_REMOVED lines=31> */
[----:B-12---:R-:W1:Y:S01]  /*c910*/  SHFL.BFLY PT, R6, R0, 0x2, 0x1f ;  /* 0x0c401f0000067f89 */ /* 0x006e6200000e0000 */
        /* <DEDUP_REMOVED lines=48> */
[----:B------:R-:W-:-:S03]  /*cc20*/  FFMA.FTZ R3, R27, UR22, -R0 ;  /* 0x000000161b037c23 */ /* 0x000fc60008010800 */
        /* <DEDUP_REMOVED lines=14> */
[----:B------:R3:W-:Y:S01]  /*cd10*/  MUFU.EX2 R10, R4 ;  /* 0x00000004000a7308 */ /* 0x0007e20000000800 */
[----:B-1----:R-:W-:-:S07]  /*cd20*/  FFMA.FTZ R3, R37, UR22, -R12 ;  /* 0x0000001625037c23 */ /* 0x002fce000801080c */
[----:B------:R1:W4:Y:S01]  /*cd30*/  MUFU.EX2 R15, R3 ;  /* 0x00000003000f7308 */ /* 0x0003220000000800 */
        /* <DEDUP_REMOVED lines=47> */
[----:B------:R-:W-:Y:S01]  /*d030*/  FMUL.FTZ R93, R93, R44 ;  /* 0x0000002c5d5d7220 */ /* 0x000fe20000410000 */
[----:B------:R-:W-:Y:S01]  /*d040*/  PLOP3.LUT P0, PT, PT, PT, UP0, 0x40, 0x0 ;  /* 0x000000000000781c */ /* 0x000fe20003f0e808 */
[----:B------:R1:W2:Y:S02]  /*d050*/  MUFU.EX2 R58, R4 ;  /* 0x00000004003a7308 */ /* 0x0002a40000000800 */
[--C-:B-1----:R-:W-:Y:S01]  /*d060*/  FFMA.FTZ R4, R39, UR22, -R2.reuse ;  /* 0x0000001627047c23 */ /* 0x102fe20008010802 */
[----:B--2---:R-:W-:Y:S01]  /*d070*/  F2FP.F16.F32.PACK_AB R6, R58, R66 ;  /* 0x000000423a06723e */ /* 0x004fe200000000ff */
[----:B------:R-:W-:Y:S04]  /*d080*/  LDSM.16.MT88.4 R36, [R216+0xb000] ;  /* 0x00b00000d824783b */ /* 0x000fe80000004200 */
[----:B------:R1:W-:Y:S02]  /*d090*/  MUFU.EX2 R57, R4 ;  /* 0x0000000400397308 */ /* 0x0003e40000000800 */
[----:B-1----:R-:W-:Y:S01]  /*d0a0*/  FFMA.FTZ R4, R35, UR22, -R2 ;  /* 0x0000001623047c23 */ /* 0x002fe20008010802 */
[----:B------:R-:W-:-:S02]  /*d0b0*/  MOV R35, R16 ;  /* 0x0000001000237202 */ /* 0x000fc40000000f00 */
[----:B------:R-:W1:Y:S03]  /*d0c0*/  LDSM.16.MT88.4 R16, [R216+0x9000] ;  /* 0x00900000d810783b */ /* 0x000e660000004200 */
[----:B------:R2:W-:Y:S02]  /*d0d0*/  MUFU.EX2 R34, R4 ;  /* 0x0000000400227308 */ /* 0x0005e40000000800 */
[----:B--2---:R-:W-:-:S06]  /*d0e0*/  FFMA.FTZ R4, R31, UR22, -R2 ;  /* 0x000000161f047c23 */ /* 0x004fcc0008010802 */
[----:B------:R2:W-:Y:S02]  /*d0f0*/  MUFU.EX2 R33, R4 ;  /* 0x0000000400217308 */ /* 0x0005e40000000800 */
[----:B--2---:R-:W-:Y:S02]  /*d100*/  FFMA.FTZ R4, R26, UR22, -R2 ;  /* 0x000000161a047c23 */ /* 0x004fe40008010802 */
[----:B------:R-:W2:Y:S04]  /*d110*/  LDSM.16.MT88.4 R24, [R216+0xa000] ;  /* 0x00a00000d818783b */ /* 0x000ea80000004200 */
[----:B------:R3:W4:Y:S02]  /*d120*/  MUFU.EX2 R32, R4 ;  /* 0x0000000400207308 */ /* 0x0007240000000800 */
[----:B---3--:R-:W-:Y:S01]  /*d130*/  FADD.FTZ R4, R102, -R5 ;  /* 0x8000000566047221 */ /* 0x008fe20000010000 */
[----:B------:R-:W-:Y:S01]  /*d140*/  FFMA.FTZ R5, R28, UR22, -R12 ;  /* 0x000000161c057c23 */ /* 0x000fe2000801080c */
[----:B------:R-:W-:Y:S01]  /*d150*/  MOV R102, R14 ;  /* 0x0000000e00667202 */ /* 0x000fe20000000f00 */
[----:B------:R-:W3:Y:S01]  /*d160*/  LDSM.16.MT88.4 R28, [R218+0xa000] ;  /* 0x00a00000da1c783b */ /* 0x000ee20000004200 */
[----:B------:R-:W-:-:S02]  /*d170*/  FMUL.FTZ R4, R4, UR22 ;  /* 0x0000001604047c20 */ /* 0x000fc40008410000 */
[----:B------:R5:W-:Y:S01]  /*d180*/  MUFU.EX2 R52, R5 ;  /* 0x0000000500347308 */ /* 0x000be20000000800 */
[----:B----4-:R-:W-:-:S07]  /*d190*/  F2FP.F16.F32.PACK_AB R7, R32, R33 ;  /* 0x000000212007723e */ /* 0x010fce00000000ff */
[----:B------:R4:W1:Y:S01]  /*d1a0*/  MUFU.EX2 R15, R4 ;  /* 0x00000004000f7308 */ /* 0x0008620000000800 */
[----:B-----5:R-:W-:Y:S02]  /*d1b0*/  F2FP.F16.F32.PACK_AB R5, R34, R57 ;  /* 0x000000392205723e */ /* 0x020fe400000000ff */
[----:B----4-:R-:W-:Y:S01]  /*d1c0*/  FSEL R4, R250, RZ, P6 ;  /* 0x000000fffa047208 */ /* 0x010fe20003000000 */
[-C--:B-1----:R-:W-:Y:S01]  /*d1d0*/  FMUL.FTZ R114, R114, R15.reuse ;  /* 0x0000000f72727220 */ /* 0x082fe20000410000 */
        /* <DEDUP_REMOVED lines=27> */
[-C--:B----4-:R-:W-:Y:S01]  /*d390*/  FMUL.FTZ R116, R116, R14.reuse ;  /* 0x0000000e74747220 */ /* 0x090fe20000410000 */
        /* <DEDUP_REMOVED lines=12> */
[----:B------:R-:W-:Y:S01]  /*d460*/  MOV R112, R13 ;  /* 0x0000000d00707202 */ /* 0x000fe20000000f00 */
[-C--:B------:R-:W-:Y:S01]  /*d470*/  FMUL.FTZ R69, R69, R14.reuse ;  /* 0x0000000e45457220 */ /* 0x080fe20000410000 */
[----:B------:R-:W1:Y:S01]  /*d480*/  MUFU.EX2 R13, R8 ;  /* 0x00000008000d7308 */ /* 0x000e620000000800 */
[----:B------:R-:W-:Y:S01]  /*d490*/  MOV R114, R53 ;  /* 0x0000003500727202 */ /* 0x000fe20000000f00 */
[----:B------:R-:W-:Y:S01]  /*d4a0*/  FMUL.FTZ R124, R124, R14 ;  /* 0x0000000e7c7c7220 */ /* 0x000fe20000410000 */
[----:B------:R-:W-:Y:S01]  /*d4b0*/  MOV R115, R54 ;  /* 0x0000003600737202 */ /* 0x000fe20000000f00 */
[C---:B---3--:R-:W-:Y:S01]  /*d4c0*/  HMMA.16816.F32 R108, R4.reuse, R30, R172 ;  /* 0x0000001e046c723c */ /* 0x048fe200000018ac */
[----:B------:R-:W-:Y:S01]  /*d4d0*/  MOV R113, R52 ;  /* 0x0000003400717202 */ /* 0x000fe20000000f00 */
[-C--:B------:R-:W-:Y:S01]  /*d4e0*/  FMUL.FTZ R125, R125, R14.reuse ;  /* 0x0000000e7d7d7220 */ /* 0x080fe20000410000 */
[-C--:B------:R-:W-:Y:S01]  /*d4f0*/  FMUL.FTZ R136, R136, R14.reuse ;  /* 0x0000000e88887220 */ /* 0x080fe20000410000 */
[-C--:B------:R-:W-:Y:S01]  /*d500*/  FMUL.FTZ R137, R137, R14.reuse ;  /* 0x0000000e89897220 */ /* 0x080fe20000410000 */
[----:B------:R-:W-:Y:S01]  /*d510*/  FMUL.FTZ R164, R164, R14 ;  /* 0x0000000ea4a47220 */ /* 0x000fe20000410000 */
[C---:B------:R-:W-:Y:S01]  /*d520*/  HMMA.16816.F32 R52, R4.reuse, R18, R120 ;  /* 0x000000120434723c */ /* 0x040fe20000001878 */
[----:B------:R-:W-:Y:S01]  /*d530*/  MOV R172, R112 ;  /* 0x0000007000ac7202 */ /* 0x000fe20000000f00 */
[-C--:B------:R-:W-:Y:S01]  /*d540*/  FMUL.FTZ R165, R165, R14.reuse ;  /* 0x0000000ea5a57220 */ /* 0x080fe20000410000 */
[----:B------:R-:W-:Y:S01]  /*d550*/  MOV R173, R113 ;  /* 0x0000007100ad7202 */ /* 0x000fe20000000f00 */
[----:B------:R-:W-:Y:S01]  /*d560*/  FMUL.FTZ R80, R80, R14 ;  /* 0x0000000e50507220 */ /* 0x000fe20000410000 */
[----:B------:R-:W-:Y:S01]  /*d570*/  MOV R175, R33 ;  /* 0x0000002100af7202 */ /* 0x000fe20000000f00 */
[C---:B------:R-:W-:Y:S01]  /*d580*/  HMMA.16816.F32 R120, R4.reuse, R36, R72 ;  /* 0x000000240478723c */ /* 0x040fe20000001848 */
[-C--:B-1----:R-:W-:Y:S01]  /*d590*/  FMUL.FTZ R118, R118, R13.reuse ;  /* 0x0000000d76767220 */ /* 0x082fe20000410000 */
[-C--:B------:R-:W-:Y:S01]  /*d5a0*/  FMUL.FTZ R119, R119, R13.reuse ;  /* 0x0000000d77777220 */ /* 0x080fe20000410000 */
[----:B------:R-:W-:Y:S01]  /*d5b0*/  FFMA.FTZ R8, R64, UR22, -R0 ;  /* 0x0000001640087c23 */ /* 0x000fe20008010800 */
[-C--:B------:R-:W-:Y:S01]  /*d5c0*/  FMUL.FTZ R154, R154, R13.reuse ;  /* 0x0000000d9a9a7220 */ /* 0x080fe20000410000 */
[----:B------:R-:W-:Y:S01]  /*d5d0*/  FMUL.FTZ R155, R155, R13 ;  /* 0x0000000d9b9b7220 */ /* 0x000fe20000410000 */
[C---:B------:R-:W-:Y:S01]  /*d5e0*/  HMMA.16816.F32 R144, R4.reuse, R48, R88 ;  /* 0x000000300490723c */ /* 0x040fe20000001858 */
[----:B------:R-:W-:Y:S01]  /*d5f0*/  IMAD.MOV.U32 R73, RZ, RZ, R114 ;  /* 0x000000ffff497224 */ /* 0x000fe200078e0072 */
[----:B------:R-:W-:Y:S01]  /*d600*/  MOV R75, R115 ;  /* 0x00000073004b7202 */ /* 0x000fe20000000f00 */
[-C--:B------:R-:W-:Y:S01]  /*d610*/  FMUL.FTZ R170, R170, R13.reuse ;  /* 0x0000000daaaa7220 */ /* 0x080fe20000410000 */
[----:B------:R-:W-:Y:S01]  /*d620*/  FMUL.FTZ R171, R171, R13 ;  /* 0x0000000dabab7220 */ /* 0x000fe20000410000 */
[----:B------:R-:W-:Y:S01]  /*d630*/  MOV R174, R57 ;  /* 0x0000003900ae7202 */ /* 0x000fe20000000f00 */
        /* <DEDUP_REMOVED lines=8> */
[----:B------:R-:W-:Y:S01]  /*d6c0*/  IMAD.MOV.U32 R161, RZ, RZ, R32 ;  /* 0x000000ffffa17224 */ /* 0x000fe200078e0020 */
[----:B------:R-:W-:Y:S01]  /*d6d0*/  MOV R162, R101 ;  /* 0x0000006500a27202 */ /* 0x000fe20000000f00 */
[----:B------:R-:W-:Y:S01]  /*d6e0*/  FMUL.FTZ R151, R151, R13 ;  /* 0x0000000d97977220 */ /* 0x000fe20000410000 */
[----:B------:R-:W-:Y:S01]  /*d6f0*/  MOV R163, R9 ;  /* 0x0000000900a37202 */ /* 0x000fe20000000f00 */
[C---:B------:R-:W-:Y:S01]  /*d700*/  HMMA.16816.F32 R60, R4.reuse, R20, R128 ;  /* 0x00000014043c723c */ /* 0x040fe20000001880 */
[----:B------:R-:W-:Y:S01]  /*d710*/  FFMA.FTZ R9, R42, UR22, -R0 ;  /* 0x000000162a097c23 */ /* 0x000fe20008010800 */
[-C--:B------:R-:W-:Y:S01]  /*d720*/  FMUL.FTZ R70, R70, R13.reuse ;  /* 0x0000000d46467220 */ /* 0x080fe20000410000 */
[-C--:B------:R-:W-:Y:S01]  /*d730*/  FMUL.FTZ R71, R71, R13.reuse ;  /* 0x0000000d47477220 */ /* 0x080fe20000410000 */
[----:B------:R-:W-:Y:S01]  /*d740*/  FMUL.FTZ R126, R126, R13 ;  /* 0x0000000d7e7e7220 */ /* 0x000fe20000410000 */
[----:B------:R1:W2:Y:S01]  /*d750*/  MUFU.EX2 R74, R9 ;  /* 0x00000009004a7308 */ /* 0x0002a20000000800 */
[C---:B------:R-:W-:Y:S01]  /*d760*/  HMMA.16816.F32 R184, R4.reuse, R22, R140 ;  /* 0x0000001604b8723c */ /* 0x040fe2000000188c */
[----:B------:R-:W-:Y:S01]  /*d770*/  MOV R131, R67 ;  /* 0x0000004300837202 */ /* 0x000fe20000000f00 */
[-C--:B------:R-:W-:Y:S01]  /*d780*/  FMUL.FTZ R127, R127, R13.reuse ;  /* 0x0000000d7f7f7220 */ /* 0x080fe20000410000 */
[----:B------:R-:W-:Y:S01]  /*d790*/  MOV R130, R66 ;  /* 0x0000004200827202 */ /* 0x000fe20000000f00 */
        /* <DEDUP_REMOVED lines=8> */
[----:B------:R-:W-:Y:S01]  /*d820*/  HMMA.16816.F32 R100, R4, R50, R92 ;  /* 0x000000320464723c */ /* 0x000fe2000000185c */
[----:B------:R-:W-:Y:S01]  /*d830*/  MOV R76, R130 ;  /* 0x00000082004c7202 */ /* 0x000fe20000000f00 */
[----:B------:R-:W-:Y:S01]  /*d840*/  IMAD.MOV.U32 R78, RZ, RZ, R35 ;  /* 0x000000ffff4e7224 */ /* 0x000fe200078e0023 */
[----:B------:R-:W-:Y:S01]  /*d850*/  MOV R77, R131 ;  /* 0x00000083004d7202 */ /* 0x000fe20000000f00 */
[--C-:B-1----:R-:W-:Y:S01]  /*d860*/  FFMA.FTZ R9, R65, UR22, -R3.reuse ;  /* 0x0000001641097c23 */ /* 0x102fe20008010803 */
[----:B------:R-:W-:Y:S01]  /*d870*/  MOV R79, R34 ;  /* 0x00000022004f7202 */ /* 0x000fe20000000f00 */
[----:B------:R-:W-:Y:S01]  /*d880*/  FMUL.FTZ R81, R81, R14 ;  /* 0x0000000e51517220 */ /* 0x000fe20000410000 */
[----:B------:R-:W-:Y:S01]  /*d890*/  F2FP.F16.F32.PACK_AB R4, R73, R89 ;  /* 0x000000594904723e */ /* 0x000fe200000000ff */
[----:B------:R1:W3:Y:S01]  /*d8a0*/  MUFU.EX2 R72, R9 ;  /* 0x0000000900487308 */ /* 0x0002e20000000800 */
[----:B------:R-:W-:Y:S01]  /*d8b0*/  F2FP.F16.F32.PACK_AB R5, R10, R90 ;  /* 0x0000005a0a05723e */ /* 0x000fe200000000ff */
[----:B------:R-:W-:Y:S01]  /*d8c0*/  FMUL.FTZ R82, R82, R13 ;  /* 0x0000000d52527220 */ /* 0x000fe20000410000 */
[----:B------:R-:W-:Y:S01]  /*d8d0*/  F2FP.F16.F32.PACK_AB R6, R172, R75 ;  /* 0x0000004bac06723e */ /* 0x000fe200000000ff */
[----:B------:R-:W-:Y:S01]  /*d8e0*/  FMUL.FTZ R83, R83, R13 ;  /* 0x0000000d53537220 */ /* 0x000fe20000410000 */
[----:B------:R-:W-:Y:S01]  /*d8f0*/  F2FP.F16.F32.PACK_AB R7, R173, R11 ;  /* 0x0000000bad07723e */ /* 0x000fe200000000ff */
[-C--:B------:R-:W-:Y:S01]  /*d900*/  FMUL.FTZ R84, R84, R14.reuse ;  /* 0x0000000e54547220 */ /* 0x080fe20000410000 */
[-C--:B------:R-:W-:Y:S01]  /*d910*/  FMUL.FTZ R85, R85, R14.reuse ;  /* 0x0000000e55557220 */ /* 0x080fe20000410000 */
[-C--:B------:R-:W-:Y:S01]  /*d920*/  FMUL.FTZ R86, R86, R13.reuse ;  /* 0x0000000d56567220 */ /* 0x080fe20000410000 */
[-C--:B------:R-:W-:Y:S01]  /*d930*/  FMUL.FTZ R87, R87, R13.reuse ;  /* 0x0000000d57577220 */ /* 0x080fe20000410000 */
[-C--:B------:R-:W-:Y:S01]  /*d940*/  FMUL.FTZ R96, R96, R14.reuse ;  /* 0x0000000e60607220 */ /* 0x080fe20000410000 */
[----:B------:R-:W-:Y:S01]  /*d950*/  FMUL.FTZ R97, R97, R14 ;  /* 0x0000000e61617220 */ /* 0x000fe20000410000 */
[----:B------:R-:W-:Y:S01]  /*d960*/  HMMA.16816.F32 R140, R4, R16, R116 ;  /* 0x00000010048c723c */ /* 0x000fe20000001874 */
[----:B------:R4:W-:Y:S01]  /*d970*/  MUFU.EX2 R118, R8 ;  /* 0x0000000800767308 */ /* 0x0009e20000000800 */
[-C--:B------:R-:W-:Y:S01]  /*d980*/  FMUL.FTZ R98, R98, R13.reuse ;  /* 0x0000000d62627220 */ /* 0x080fe20000410000 */
[----:B------:R-:W-:Y:S01]  /*d990*/  FMUL.FTZ R99, R99, R13 ;  /* 0x0000000d63637220 */ /* 0x000fe20000410000 */
[----:B-1----:R-:W-:-:S02]  /*d9a0*/  FFMA.FTZ R9, R43, UR22, -R3 ;  /* 0x000000162b097c23 */ /* 0x002fc40008010803 */
[C---:B------:R-:W-:Y:S06]  /*d9b0*/  HMMA.16816.F32 R92, R4.reuse, R20, R132 ;  /* 0x00000014045c723c */ /* 0x040fec0000001884 */
[----:B------:R-:W-:Y:S01]  /*d9c0*/  HMMA.16816.F32 R64, R4, R24, R148 ;  /* 0x000000180440723c */ /* 0x000fe20000001894 */
[----:B----4-:R-:W-:-:S05]  /*d9d0*/  FFMA.FTZ R8, R40, UR22, -R0 ;  /* 0x0000001628087c23 */ /* 0x010fca0008010800 */
[C---:B------:R-:W-:Y:S01]  /*d9e0*/  HMMA.16816.F32 R132, R4.reuse, R36, R68 ;  /* 0x000000240484723c */ /* 0x040fe20000001844 */
[----:B------:R1:W-:Y:S05]  /*d9f0*/  MUFU.EX2 R32, R8 ;  /* 0x0000000800207308 */ /* 0x0003ea0000000800 */
[C---:B------:R-:W-:Y:S06]  /*da00*/  HMMA.16816.F32 R112, R4.reuse, R18, R124 ;  /* 0x000000120470723c */ /* 0x040fec000000187c */
[C---:B------:R-:W-:Y:S01]  /*da10*/  HMMA.16816.F32 R136, R4.reuse, R22, R136 ;  /* 0x000000160488723c */ /* 0x040fe20000001888 */
[----:B------:R-:W-:Y:S05]  /*da20*/  LDSM.16.MT88.4 R20, [R216+0xb400] ;  /* 0x00b40000d814783b */ /* 0x000fea0000004200 */
[----:B------:R-:W-:Y:S01]  /*da30*/  HMMA.16816.F32 R164, R4, R28, R164 ;  /* 0x0000001c04a4723c */ /* 0x000fe200000018a4 */
[----:B-1----:R-:W-:-:S04]  /*da40*/  FFMA.FTZ R8, R56, UR22, -R3 ;  /* 0x0000001638087c23 */ /* 0x002fc80008010803 */
[----:B------:R1:W4:Y:S01]  /*da50*/  MUFU.EX2 R33, R8 ;  /* 0x0000000800217308 */ /* 0x0003220000000800 */
[C---:B------:R-:W-:Y:S01]  /*da60*/  HMMA.16816.F32 R56, R4.reuse, R26, R152 ;  /* 0x0000001a0438723c */ /* 0x040fe20000001898 */
[----:B------:R-:W-:Y:S05]  /*da70*/  LDSM.16.MT88.4 R24, [R216+0xa400] ;  /* 0x00a40000d818783b */ /* 0x000fea0000004200 */
[----:B------:R-:W-:Y:S01]  /*da80*/  HMMA.16816.F32 R80, R4, R38, R80 ;  /* 0x000000260450723c */ /* 0x000fe20000001850 */
[----:B--2---:R-:W-:Y:S02]  /*da90*/  MOV R154, R74 ;  /* 0x0000004a009a7202 */ /* 0x004fe40000000f00 */
[----:B---3--:R-:W-:-:S02]  /*daa0*/  MOV R152, R72 ;  /* 0x0000004800987202 */ /* 0x008fc40000000f00 */
[----:B------:R-:W-:Y:S01]  /*dab0*/  MOV R74, R174 ;  /* 0x000000ae004a7202 */ /* 0x000fe20000000f00 */
[C---:B------:R-:W-:Y:S01]  /*dac0*/  HMMA.16816.F32 R84, R4.reuse, R48, R84 ;  /* 0x000000300454723c */ /* 0x040fe20000001854 */
[----:B------:R-:W-:Y:S02]  /*dad0*/  MOV R72, R160 ;  /* 0x000000a000487202 */ /* 0x000fe40000000f00 */
[----:B------:R-:W-:Y:S01]  /*dae0*/  MOV R174, R128 ;  /* 0x0000008000ae7202 */ /* 0x000fe20000000f00 */
[----:B-1----:R-:W-:Y:S01]  /*daf0*/  FFMA.FTZ R8, R41, UR22, -R3 ;  /* 0x0000001629087c23 */ /* 0x002fe20008010803 */
[----:B------:R1:W-:Y:S01]  /*db00*/  MUFU.EX2 R160, R9 ;  /* 0x0000000900a07308 */ /* 0x0003e20000000800 */
[C---:B------:R-:W-:Y:S01]  /*db10*/  HMMA.16816.F32 R128, R4.reuse, R30, R168 ;  /* 0x0000001e0480723c */ /* 0x040fe200000018a8 */
[----:B------:R-:W-:Y:S01]  /*db20*/  MOV R88, R72 ;  /* 0x0000004800587202 */ /* 0x000fe20000000f00 */
[----:B------:R-:W-:Y:S01]  /*db30*/  LDSM.16.MT88.4 R28, [R218+0xa400] ;  /* 0x00a40000da1c783b */ /* 0x000fe20000004200 */
[----:B------:R-:W-:Y:S01]  /*db40*/  MOV R72, R162 ;  /* 0x000000a200487202 */ /* 0x000fe20000000f00 */
[----:B------:R-:W-:Y:S01]  /*db50*/  IMAD.MOV.U32 R162, RZ, RZ, R251 ;  /* 0x000000ffffa27224 */ /* 0x000fe200078e00fb */
[----:B------:R-:W-:Y:S01]  /*db60*/  MOV R119, R74 ;  /* 0x0000004a00777202 */ /* 0x000fe20000000f00 */
[----:B------:R-:W-:Y:S01]  /*db70*/  LDSM.16.MT88.4 R40, [R218+0xb400] ;  /* 0x00b40000da28783b */ /* 0x000fe20000004200 */
[----:B------:R2:W3:Y:S01]  /*db80*/  MUFU.EX2 R16, R8 ;  /* 0x0000000800107308 */ /* 0x0004e20000000800 */
[----:B----4-:R-:W-:Y:S01]  /*db90*/  MOV R170, R33 ;  /* 0x0000002100aa7202 */ /* 0x010fe20000000f00 */
[----:B------:R-:W-:Y:S01]  /*dba0*/  HMMA.16816.F32 R96, R4, R50, R96 ;  /* 0x000000320460723c */ /* 0x000fe20000001860 */
[----:B------:R-:W-:-:S02]  /*dbb0*/  MOV R169, R32 ;  /* 0x0000002000a97202 */ /* 0x000fc40000000f00 */
[----:B------:R-:W4:Y:S01]  /*dbc0*/  LDSM.16.MT88.4 R32, [R216+0x9400] ;  /* 0x00940000d820783b */ /* 0x000f220000004200 */
[----:B------:R-:W-:Y:S02]  /*dbd0*/  MOV R74, R175 ;  /* 0x000000af004a7202 */ /* 0x000fe40000000f00 */
[----:B------:R-:W-:Y:S01]  /*dbe0*/  MOV R175, R161 ;  /* 0x000000a100af7202 */ /* 0x000fe20000000f00 */
[--C-:B-1----:R-:W-:Y:S01]  /*dbf0*/  FFMA.FTZ R9, R209, UR22, -R2.reuse ;  /* 0x00000016d1097c23 */ /* 0x102fe20008010802 */
[----:B------:R-:W-:Y:S02]  /*dc00*/  MOV R161, R250 ;  /* 0x000000fa00a17202 */ /* 0x000fe40000000f00 */
[----:B------:R-:W-:Y:S01]  /*dc10*/  F2FP.F16.F32.PACK_AB R4, R170, R152 ;  /* 0x00000098aa04723e */ /* 0x000fe200000000ff */
[----:B------:R-:W-:Y:S01]  /*dc20*/  MUFU.EX2 R155, R9 ;  /* 0x00000009009b7308 */ /* 0x000fe20000000800 */
[----:B------:R-:W-:Y:S02]  /*dc30*/  MOV R171, R77 ;  /* 0x0000004d00ab7202 */ /* 0x000fe40000000f00 */
[----:B------:R-:W-:Y:S01]  /*dc40*/  MOV R153, R78 ;  /* 0x0000004e00997202 */ /* 0x000fe20000000f00 */
[----:B--2---:R-:W-:Y:S01]  /*dc50*/  FFMA.FTZ R8, R203, UR22, -R2 ;  /* 0x00000016cb087c23 */ /* 0x004fe20008010802 */
[----:B---3--:R-:W-:-:S02]  /*dc60*/  MOV R37, R16 ;  /* 0x0000001000257202 */ /* 0x008fc40000000f00 */
[----:B------:R-:W1:Y:S01]  /*dc70*/  LDSM.16.MT88.4 R16, [R218+0x9400] ;  /* 0x00940000da10783b */ /* 0x000e620000004200 */
[----:B------:R2:W3:Y:S01]  /*dc80*/  MUFU.EX2 R168, R8 ;  /* 0x0000000800a87308 */ /* 0x0004e20000000800 */
[----:B------:R-:W-:Y:S02]  /*dc90*/  F2FP.F16.F32.PACK_AB R6, R37, R160 ;  /* 0x000000a02506723e */ /* 0x000fe400000000ff */
[----:B------:R-:W-:Y:S02]  /*dca0*/  MOV R36, R72 ;  /* 0x0000004800247202 */ /* 0x000fe40000000f00 */
[----:B------:R-:W-:Y:S01]  /*dcb0*/  MOV R39, R74 ;  /* 0x0000004a00277202 */ /* 0x000fe20000000f00 */
[--C-:B--2---:R-:W-:Y:S01]  /*dcc0*/  FFMA.FTZ R8, R197, UR22, -R2.reuse ;  /* 0x00000016c5087c23 */ /* 0x104fe20008010802 */
[----:B---3--:R-:W-:Y:S02]  /*dcd0*/  F2FP.F16.F32.PACK_AB R5, R168, R155 ;  /* 0x0000009ba805723e */ /* 0x008fe400000000ff */
[----:B------:R-:W-:Y:S01]  /*dce0*/  MOV R197, R73 ;  /* 0x0000004900c57202 */ /* 0x000fe20000000f00 */
[----:B------:R2:W3:Y:S02]  /*dcf0*/  MUFU.EX2 R9, R8 ;  /* 0x0000000800097308 */ /* 0x0004e40000000800 */
[----:B--2---:R-:W-:Y:S01]  /*dd00*/  FFMA.FTZ R8, R45, UR22, -R2 ;  /* 0x000000162d087c23 */ /* 0x004fe20008010802 */
[----:B---3--:R-:W-:-:S02]  /*dd10*/  MOV R38, R9 ;  /* 0x0000000900267202 */ /* 0x008fc40000000f00 */
[----:B------:R-:W-:-:S03]  /*dd20*/  MOV R45, R79 ;  /* 0x0000004f002d7202 */ /* 0x000fc60000000f00 */
[----:B------:R2:W3:Y:S02]  /*dd30*/  MUFU.EX2 R203, R8 ;  /* 0x0000000800cb7308 */ /* 0x0004e40000000800 */
[----:B--2---:R-:W-:Y:S01]  /*dd40*/  FFMA.FTZ R8, R192, UR22, -R0 ;  /* 0x00000016c0087c23 */ /* 0x004fe20008010800 */
[----:B---3--:R-:W-:Y:S02]  /*dd50*/  F2FP.F16.F32.PACK_AB R7, R203, R38 ;  /* 0x00000026cb07723e */ /* 0x008fe400000000ff */
[----:B------:R-:W-:-:S03]  /*dd60*/  MOV R192, R75 ;  /* 0x0000004b00c07202 */ /* 0x000fc60000000f00 */
[----:B------:R2:W3:Y:S02]  /*dd70*/  MUFU.EX2 R251, R8 ;  /* 0x0000000800fb7308 */ /* 0x0004e40000000800 */
[C---:B----4-:R-:W-:Y:S06]  /*dd80*/  HMMA.16816.F32 R48, R4.reuse, R32, R188 ;  /* 0x000000200430723c */ /* 0x050fec00000018bc */
[----:B-1----:R-:W-:Y:S01]  /*dd90*/  HMMA.16816.F32 R72, R4, R18, R184 ;  /* 0x000000120448723c */ /* 0x002fe200000018b8 */
[----:B------:R-:W-:Y:S02]  /*dda0*/  MOV R191, R118 ;  /* 0x0000007600bf7202 */ /* 0x000fe40000000f00 */
[----:B------:R-:W-:-:S02]  /*ddb0*/  MOV R189, R76 ;  /* 0x0000004c00bd7202 */ /* 0x000fc40000000f00 */
[----:B------:R-:W-:Y:S01]  /*ddc0*/  MOV R188, R11 ;  /* 0x0000000b00bc7202 */ /* 0x000fe20000000f00 */
[C---:B------:R-:W-:Y:S01]  /*ddd0*/  HMMA.16816.F32 R76, R4.reuse, R24, R180 ;  /* 0x00000018044c723c */ /* 0x040fe200000018b4 */
[----:B--2---:R-:W-:Y:S01]  /*dde0*/  FFMA.FTZ R8, R247, UR22, -R12 ;  /* 0x00000016f7087c23 */ /* 0x004fe2000801080c */
[----:B------:R-:W-:Y:S01]  /*ddf0*/  MOV R187, R119 ;  /* 0x0000007700bb7202 */ /* 0x000fe20000000f00 */
[----:B------:R-:W-:Y:S01]  /*de00*/  IMAD.MOV.U32 R184, RZ, RZ, R91 ;  /* 0x000000ffffb87224 */ /* 0x000fe200078e005b */
[----:B------:R-:W-:Y:S01]  /*de10*/  MOV R186, R88 ;  /* 0x0000005800ba7202 */ /* 0x000fe20000000f00 */
[----:B------:R1:W-:Y:S01]  /*de20*/  MUFU.EX2 R247, R8 ;  /* 0x0000000800f77308 */ /* 0x0003e20000000800 */
[----:B------:R-:W-:Y:S01]  /*de30*/  MOV R185, R89 ;  /* 0x0000005900b97202 */ /* 0x000fe20000000f00 */
[----:B------:R-:W-:Y:S01]  /*de40*/  HMMA.16816.F32 R52, R4, R34, R52 ;  /* 0x000000220434723c */ /* 0x000fe20000001834 */
[----:B------:R-:W-:Y:S02]  /*de50*/  MOV R183, R10 ;  /* 0x0000000a00b77202 */ /* 0x000fe40000000f00 */
[----:B---3--:R-:W-:-:S02]  /*de60*/  F2FP.F16.F32.PACK_AB R10, R251, R169 ;  /* 0x000000a9fb0a723e */ /* 0x008fc400000000ff */
[----:B------:R-:W-:Y:S01]  /*de70*/  MOV R190, R90 ;  /* 0x0000005a00be7202 */ /* 0x000fe20000000f00 */
[C---:B------:R-:W-:Y:S01]  /*de80*/  HMMA.16816.F32 R60, R4.reuse, R16, R60 ;  /* 0x00000010043c723c */ /* 0x040fe2000000183c */
[----:B------:R-:W-:Y:S02]  /*de90*/  MOV R180, R197 ;  /* 0x000000c500b47202 */ /* 0x000fe40000000f00 */
[----:B------:R-:W-:Y:S02]  /*dea0*/  MOV R181, R36 ;  /* 0x0000002400b57202 */ /* 0x000fe40000000f00 */
[----:B------:R-:W-:Y:S01]  /*deb0*/  MOV R182, R37 ;  /* 0x0000002500b67202 */ /* 0x000fe20000000f00 */
[----:B------:R-:W-:Y:S01]  /*dec0*/  HMMA.16816.F32 R88, R4, R26, R176 ;  /* 0x0000001a0458723c */ /* 0x000fe200000018b0 */
[----:B-1----:R-:W-:-:S05]  /*ded0*/  FFMA.FTZ R8, R242, UR22, -R12 ;  /* 0x00000016f2087c23 */ /* 0x002fca000801080c */
[C---:B------:R-:W-:Y:S01]  /*dee0*/  HMMA.16816.F32 R104, R4.reuse, R28, R104 ;  /* 0x0000001c0468723c */ /* 0x040fe20000001868 */
[----:B------:R1:W2:Y:S01]  /*def0*/  MUFU.EX2 R250, R8 ;  /* 0x0000000800fa7308 */ /* 0x0002a20000000800 */
[----:B------:R-:W-:Y:S02]  /*df00*/  MOV R179, R184 ;  /* 0x000000b800b37202 */ /* 0x000fe40000000f00 */
[----:B------:R-:W-:Y:S02]  /*df10*/  MOV R178, R185 ;  /* 0x000000b900b27202 */ /* 0x000fe40000000f00 */
[C---:B------:R-:W-:Y:S01]  /*df20*/  HMMA.16816.F32 R108, R4.reuse, R30, R108 ;  /* 0x0000001e046c723c */ /* 0x040fe2000000186c */
[----:B------:R-:W-:Y:S02]  /*df30*/  MOV R176, R38 ;  /* 0x0000002600b07202 */ /* 0x000fe40000000f00 */
[----:B------:R-:W-:Y:S02]  /*df40*/  MOV R184, R161 ;  /* 0x000000a100b87202 */ /* 0x000fe40000000f00 */
[----:B------:R-:W-:Y:S01]  /*df50*/  MOV R185, R162 ;  /* 0x000000a200b97202 */ /* 0x000fe20000000f00 */
[----:B------:R-:W-:Y:S01]  /*df60*/  HMMA.16816.F32 R120, R4, R20, R120 ;  /* 0x000000140478723c */ /* 0x000fe20000001878 */
[----:B------:R-:W-:-:S02]  /*df70*/  MOV R177, R39 ;  /* 0x0000002700b17202 */ /* 0x000fc40000000f00 */
[----:B------:R-:W-:Y:S01]  /*df80*/  LDSM.16.MT88.4 R36, [R216+0x9800] ;  /* 0x00980000d824783b */ /* 0x000fe20000004200 */
[----:B-1----:R-:W-:Y:S01]  /*df90*/  FFMA.FTZ R8, R213, UR22, -R12 ;  /* 0x00000016d5087c23 */ /* 0x002fe2000801080c */
[----:B--2---:R-:W-:Y:S01]  /*dfa0*/  F2FP.F16.F32.PACK_AB R9, R250, R247 ;  /* 0x000000f7fa09723e */ /* 0x004fe200000000ff */
[C---:B------:R-:W-:Y:S02]  /*dfb0*/  HMMA.16816.F32 R116, R4.reuse, R22, R156 ;  /* 0x000000160474723c */ /* 0x040fe4000000189c */
[----:B------:R1:W-:Y:S04]  /*dfc0*/  MUFU.EX2 R242, R8 ;  /* 0x0000000800f27308 */ /* 0x0003e80000000800 */
[C---:B------:R-:W-:Y:S01]  /*dfd0*/  HMMA.16816.F32 R124, R4.reuse, R40, R144 ;  /* 0x00000028047c723c */ /* 0x040fe20000001890 */
[----:B------:R-:W-:Y:S01]  /*dfe0*/  MOV R157, R186 ;  /* 0x000000ba009d7202 */ /* 0x000fe20000000f00 */
[----:B------:R-:W-:Y:S01]  /*dff0*/  IMAD.MOV.U32 R158, RZ, RZ, R187 ;  /* 0x000000ffff9e7224 */ /* 0x000fe200078e00bb */
[----:B------:R-:W-:Y:S01]  /*e000*/  MOV R186, R163 ;  /* 0x000000a300ba7202 */ /* 0x000fe20000000f00 */
[----:B------:R-:W-:Y:S01]  /*e010*/  IMAD.MOV.U32 R187, RZ, RZ, R160 ;  /* 0x000000ffffbb7224 */ /* 0x000fe200078e00a0 */
[----:B------:R-:W-:Y:S01]  /*e020*/  MOV R159, R192 ;  /* 0x000000c0009f7202 */ /* 0x000fe20000000f00 */
[----:B------:R-:W-:Y:S01]  /*e030*/  HMMA.16816.F32 R100, R4, R42, R100 ;  /* 0x0000002a0464723c */ /* 0x000fe20000001864 */
[----:B-1----:R-:W-:-:S06]  /*e040*/  FFMA.FTZ R8, R205, UR22, -R12 ;  /* 0x00000016cd087c23 */ /* 0x002fcc000801080c */
[----:B------:R-:W-:Y:S01]  /*e050*/  FFMA.FTZ R4, R211, UR22, -R3 ;  /* 0x00000016d3047c23 */ /* 0x000fe20008010803 */
[----:B------:R1:W2:Y:S08]  /*e060*/  MUFU.EX2 R213, R8 ;  /* 0x0000000800d57308 */ /* 0x0002b00000000800 */
[----:B------:R3:W-:Y:S01]  /*e070*/  MUFU.EX2 R211, R4 ;  /* 0x0000000400d37308 */ /* 0x0007e20000000800 */
[----:B-1----:R-:W-:-:S02]  /*e080*/  F2FP.F16.F32.PACK_AB R8, R154, R191 ;  /* 0x000000bf9a08723e */ /* 0x002fc400000000ff */
[----:B--2---:R-:W-:Y:S01]  /*e090*/  F2FP.F16.F32.PACK_AB R11, R213, R242 ;  /* 0x000000f2d50b723e */ /* 0x004fe200000000ff */
[----:B---3--:R-:W-:-:S06]  /*e0a0*/  FFMA.FTZ R4, R202, UR22, -R3 ;  /* 0x00000016ca047c23 */ /* 0x008fcc0008010803 */
[C---:B------:R-:W-:Y:S01]  /*e0b0*/  HMMA.16816.F32 R148, R8.reuse, R32, R140 ;  /* 0x000000200894723c */ /* 0x040fe2000000188c */
[----:B------:R1:W-:Y:S05]  /*e0c0*/  MUFU.EX2 R209, R4 ;  /* 0x0000000400d17308 */ /* 0x0003ea0000000800 */
[C---:B------:R-:W-:Y:S01]  /*e0d0*/  HMMA.16816.F32 R112, R8.reuse, R34, R112 ;  /* 0x000000220870723c */ /* 0x040fe20000001870 */
[----:B------:R-:W2:Y:S05]  /*e0e0*/  LDSM.16.MT88.4 R32, [R218+0x9800] ;  /* 0x00980000da20783b */ /* 0x000eaa0000004200 */
[C---:B------:R-:W-:Y:S06]  /*e0f0*/  HMMA.16816.F32 R92, R8.reuse, R16, R92 ;  /* 0x00000010085c723c */ /* 0x040fec000000185c */
[----:B------:R-:W-:Y:S01]  /*e100*/  HMMA.16816.F32 R68, R8, R18, R136 ;  /* 0x000000120844723c */ /* 0x000fe20000001888 */
[----:B------:R-:W-:Y:S01]  /*e110*/  LDSM.16.MT88.4 R16, [R216+0xb800] ;  /* 0x00b80000d810783b */ /* 0x000fe20000004200 */
[----:B-1----:R-:W-:-:S04]  /*e120*/  FFMA.FTZ R4, R193, UR22, -R3 ;  /* 0x00000016c1047c23 */ /* 0x002fc80008010803 */
[C---:B------:R-:W-:Y:S01]  /*e130*/  HMMA.16816.F32 R64, R8.reuse, R24, R64 ;  /* 0x000000180840723c */ /* 0x040fe20000001840 */
[----:B------:R-:W-:Y:S01]  /*e140*/  MOV R138, R176 ;  /* 0x000000b0008a7202 */ /* 0x000fe20000000f00 */
[----:B------:R1:W-:Y:S01]  /*e150*/  MUFU.EX2 R205, R4 ;  /* 0x0000000400cd7308 */ /* 0x0003e20000000800 */
[----:B------:R-:W-:Y:S02]  /*e160*/  MOV R176, R189 ;  /* 0x000000bd00b07202 */ /* 0x000fe40000000f00 */
[----:B------:R-:W-:Y:S01]  /*e170*/  MOV R139, R187 ;  /* 0x000000bb008b7202 */ /* 0x000fe20000000f00 */
[----:B------:R-:W-:Y:S01]  /*e180*/  HMMA.16816.F32 R56, R8, R26, R56 ;  /* 0x0000001a0838723c */ /* 0x000fe20000001838 */
[----:B------:R-:W3:Y:S01]  /*e190*/  LDSM.16.MT88.4 R24, [R216+0xa800] ;  /* 0x00a80000d818783b */ /* 0x000ee20000004200 */
[----:B------:R-:W-:Y:S02]  /*e1a0*/  MOV R136, R178 ;  /* 0x000000b200887202 */ /* 0x000fe40000000f00 */
[----:B------:R-:W-:-:S02]  /*e1b0*/  MOV R137, R177 ;  /* 0x000000b100897202 */ /* 0x000fc40000000f00 */
[C---:B------:R-:W-:Y:S06]  /*e1c0*/  HMMA.16816.F32 R164, R8.reuse, R28, R164 ;  /* 0x0000001c08a4723c */ /* 0x040fec00000018a4 */
[----:B------:R-:W-:Y:S01]  /*e1d0*/  HMMA.16816.F32 R128, R8, R30, R128 ;  /* 0x0000001e0880723c */ /* 0x000fe20000001880 */
[----:B-1----:R-:W-:Y:S01]  /*e1e0*/  FFMA.FTZ R4, R46, UR22, -R3 ;  /* 0x000000162e047c23 */ /* 0x002fe20008010803 */
[----:B------:R-:W-:Y:S01]  /*e1f0*/  MOV R46, R183 ;  /* 0x000000b7002e7202 */ /* 0x000fe20000000f00 */
[----:B------:R-:W1:Y:S01]  /*e200*/  LDSM.16.MT88.4 R28, [R218+0xa800] ;  /* 0x00a80000da1c783b */ /* 0x000e620000004200 */
[----:B------:R-:W-:-:S02]  /*e210*/  MOV R183, R203 ;  /* 0x000000cb00b77202 */ /* 0x000fc40000000f00 */
[C---:B------:R-:W-:Y:S01]  /*e220*/  HMMA.16816.F32 R140, R8.reuse, R20, R132 ;  /* 0x00000014088c723c */ /* 0x040fe20000001884 */
[----:B------:R4:W5:Y:S05]  /*e230*/  MUFU.EX2 R203, R4 ;  /* 0x0000000400cb7308 */ /* 0x00096a0000000800 */
[C---:B------:R-:W-:Y:S01]  /*e240*/  HMMA.16816.F32 R160, R8.reuse, R22, R80 ;  /* 0x0000001608a0723c */ /* 0x040fe20000001850 */
[----:B------:R-:W1:Y:S05]  /*e250*/  LDSM.16.MT88.4 R20, [R218+0xb800] ;  /* 0x00b80000da14783b */ /* 0x000e6a0000004200 */
[----:B------:R-:W-:Y:S01]  /*e260*/  HMMA.16816.F32 R84, R8, R40, R84 ;  /* 0x000000280854723c */ /* 0x000fe20000001854 */
[----:B------:R-:W-:-:S02]  /*e270*/  MOV R80, R179 ;  /* 0x000000b300507202 */ /* 0x000fc40000000f00 */
[----:B------:R-:W-:Y:S02]  /*e280*/  MOV R81, R159 ;  /* 0x0000009f00517202 */ /* 0x000fe40000000f00 */
[----:B------:R-:W-:Y:S01]  /*e290*/  MOV R82, R157 ;  /* 0x0000009d00527202 */ /* 0x000fe20000000f00 */
[----:B------:R-:W-:Y:S01]  /*e2a0*/  HMMA.16816.F32 R96, R8, R42, R96 ;  /* 0x0000002a0860723c */ /* 0x000fe20000001860 */
[----:B----4-:R-:W-:Y:S01]  /*e2b0*/  FFMA.FTZ R4, R215, UR22, -R2 ;  /* 0x00000016d7047c23 */ /* 0x010fe20008010802 */
[----:B------:R-:W-:Y:S02]  /*e2c0*/  MOV R215, R184 ;  /* 0x000000b800d77202 */ /* 0x000fe40000000f00 */
[----:B-----5:R-:W-:Y:S01]  /*e2d0*/  F2FP.F16.F32.PACK_AB R6, R203, R205 ;  /* 0x000000cdcb06723e */ /* 0x020fe200000000ff */
[----:B------:R4:W-:Y:S01]  /*e2e0*/  MUFU.EX2 R202, R4 ;  /* 0x0000000400ca7308 */ /* 0x0009e20000000800 */
[----:B------:R-:W-:Y:S01]  /*e2f0*/  MOV R83, R158 ;  /* 0x0000009e00537202 */ /* 0x000fe20000000f00 */
[----:B------:R-:W-:Y:S01]  /*e300*/  FFMA.FTZ R8, R212, UR22, -R0 ;  /* 0x00000016d4087c23 */ /* 0x000fe20008010800 */
[----:B------:R-:W-:Y:S01]  /*e310*/  MOV R212, R188 ;  /* 0x000000bc00d47202 */ /* 0x000fe20000000f00 */
[----:B------:R-:W-:Y:S01]  /*e320*/  IMAD.MOV.U32 R11, RZ, RZ, R181 ;  /* 0x000000ffff0b7224 */ /* 0x000fe200078e00b5 */
[----:B------:R-:W-:-:S02]  /*e330*/  MOV R9, R186 ;  /* 0x000000ba00097202 */ /* 0x000fc40000000f00 */
[----:B------:R-:W-:Y:S01]  /*e340*/  MOV R10, R180 ;  /* 0x000000b4000a7202 */ /* 0x000fe20000000f00 */
[----:B------:R5:W-:Y:S01]  /*e350*/  MUFU.EX2 R189, R8 ;  /* 0x0000000800bd7308 */ /* 0x000be20000000800 */
[----:B----4-:R-:W-:Y:S01]  /*e360*/  FFMA.FTZ R4, R206, UR22, -R2 ;  /* 0x00000016ce047c23 */ /* 0x010fe20008010802 */
[----:B------:R-:W-:-:S06]  /*e370*/  MOV R206, R185 ;  /* 0x000000b900ce7202 */ /* 0x000fcc0000000f00 */
[----:B------:R4:W2:Y:S01]  /*e380*/  MUFU.EX2 R197, R4 ;  /* 0x0000000400c57308 */ /* 0x0008a20000000800 */
[----:B-----5:R-:W-:Y:S01]  /*e390*/  FFMA.FTZ R8, R208, UR22, -R0 ;  /* 0x00000016d0087c23 */ /* 0x020fe20008010800 */
[----:B------:R-:W-:-:S06]  /*e3a0*/  MOV R208, R168 ;  /* 0x000000a800d07202 */ /* 0x000fcc0000000f00 */
[----:B------:R5:W-:Y:S01]  /*e3b0*/  MUFU.EX2 R188, R8 ;  /* 0x0000000800bc7308 */ /* 0x000be20000000800 */
[----:B----4-:R-:W-:Y:S01]  /*e3c0*/  FFMA.FTZ R4, R199, UR22, -R2 ;  /* 0x00000016c7047c23 */ /* 0x010fe20008010802 */
[----:B------:R-:W-:Y:S02]  /*e3d0*/  MOV R199, R183 ;  /* 0x000000b700c77202 */ /* 0x000fe40000000f00 */
[----:B--2---:R-:W-:-:S04]  /*e3e0*/  F2FP.F16.F32.PACK_AB R5, R197, R202 ;  /* 0x000000cac505723e */ /* 0x004fc800000000ff */
[----:B------:R2:W-:Y:S01]  /*e3f0*/  MUFU.EX2 R193, R4 ;  /* 0x0000000400c17308 */ /* 0x0005e20000000800 */
[----:B-----5:R-:W-:Y:S01]  /*e400*/  FFMA.FTZ R8, R201, UR22, -R0 ;  /* 0x00000016c9087c23 */ /* 0x020fe20008010800 */
[----:B------:R-:W-:-:S06]  /*e410*/  MOV R201, R170 ;  /* 0x000000aa00c97202 */ /* 0x000fcc0000000f00 */
[----:B------:R4:W-:Y:S01]  /*e420*/  MUFU.EX2 R187, R8 ;  /* 0x0000000800bb7308 */ /* 0x0009e20000000800 */
[----:B--2---:R-:W-:Y:S01]  /*e430*/  FFMA.FTZ R4, R195, UR22, -R2 ;  /* 0x00000016c3047c23 */ /* 0x004fe20008010802 */
[----:B------:R-:W-:-:S06]  /*e440*/  MOV R195, R182 ;  /* 0x000000b600c37202 */ /* 0x000fcc0000000f00 */
[----:B------:R2:W5:Y:S01]  /*e450*/  MUFU.EX2 R192, R4 ;  /* 0x0000000400c07308 */ /* 0x0005620000000800 */
[----:B----4-:R-:W-:Y:S01]  /*e460*/  FFMA.FTZ R8, R196, UR22, -R0 ;  /* 0x00000016c4087c23 */ /* 0x010fe20008010800 */
[----:B------:R-:W-:-:S06]  /*e470*/  MOV R196, R154 ;  /* 0x0000009a00c47202 */ /* 0x000fcc0000000f00 */
[----:B------:R4:W-:Y:S01]  /*e480*/  MUFU.EX2 R186, R8 ;  /* 0x0000000800ba7308 */ /* 0x0009e20000000800 */
[----:B--2---:R-:W-:Y:S01]  /*e490*/  FFMA.FTZ R4, R245, UR22, -R0 ;  /* 0x00000016f5047c23 */ /* 0x004fe20008010800 */
[----:B------:R-:W-:Y:S02]  /*e4a0*/  MOV R245, R191 ;  /* 0x000000bf00f57202 */ /* 0x000fe40000000f00 */
[----:B-----5:R-:W-:-:S04]  /*e4b0*/  F2FP.F16.F32.PACK_AB R7, R192, R193 ;  /* 0x000000c1c007723e */ /* 0x020fc800000000ff */
[----:B------:R2:W-:Y:S01]  /*e4c0*/  MUFU.EX2 R191, R4 ;  /* 0x0000000400bf7308 */ /* 0x0005e20000000800 */
[----:B----4-:R-:W-:Y:S01]  /*e4d0*/  FFMA.FTZ R8, R249, UR22, -R12 ;  /* 0x00000016f9087c23 */ /* 0x010fe2000801080c */
[----:B------:R-:W-:-:S06]  /*e4e0*/  IMAD.MOV.U32 R249, RZ, RZ, R155 ;  /* 0x000000fffff97224 */ /* 0x000fcc00078e009b */
[----:B------:R4:W-:Y:S01]  /*e4f0*/  MUFU.EX2 R185, R8 ;  /* 0x0000000800b97308 */ /* 0x0009e20000000800 */
[----:B--2---:R-:W-:Y:S01]  /*e500*/  FFMA.FTZ R4, R238, UR22, -R0 ;  /* 0x00000016ee047c23 */ /* 0x004fe20008010800 */
[----:B------:R-:W-:-:S06]  /*e510*/  MOV R238, R190 ;  /* 0x000000be00ee7202 */ /* 0x000fcc0000000f00 */
[----:B------:R2:W5:Y:S01]  /*e520*/  MUFU.EX2 R190, R4 ;  /* 0x0000000400be7308 */ /* 0x0005620000000800 */
[----:B----4-:R-:W-:Y:S01]  /*e530*/  FFMA.FTZ R8, R248, UR22, -R12 ;  /* 0x00000016f8087c23 */ /* 0x010fe2000801080c */
[----:B------:R-:W-:-:S06]  /*e540*/  MOV R248, R152 ;  /* 0x0000009800f87202 */ /* 0x000fcc0000000f00 */
[----:B------:R4:W5:Y:S01]  /*e550*/  MUFU.EX2 R184, R8 ;  /* 0x0000000800b87308 */ /* 0x0009620000000800 */
[----:B--2---:R-:W-:-:S07]  /*e560*/  F2FP.F16.F32.PACK_AB R4, R209, R211 ;  /* 0x000000d3d104723e */ /* 0x004fce00000000ff */
[C---:B------:R-:W-:Y:S01]  /*e570*/  HMMA.16816.F32 R40, R4.reuse, R34, R72 ;  /* 0x000000220428723c */ /* 0x040fe20000001848 */
[--C-:B----4-:R-:W-:Y:S01]  /*e580*/  FFMA.FTZ R8, R244, UR22, -R12.reuse ;  /* 0x00000016f4087c23 */ /* 0x110fe2000801080c */
[----:B------:R-:W-:Y:S02]  /*e590*/  MOV R244, R245 ;  /* 0x000000f500f47202 */ /* 0x000fe40000000f00 */
[----:B------:R-:W-:Y:S01]  /*e5a0*/  MOV R245, R138 ;  /* 0x0000008a00f57202 */ /* 0x000fe20000000f00 */
[----:B------:R2:W-:Y:S01]  /*e5b0*/  MUFU.EX2 R183, R8 ;  /* 0x0000000800b77308 */ /* 0x0005e20000000800 */
[C---:B---3--:R-:W-:Y:S06]  /*e5c0*/  HMMA.16816.F32 R144, R4.reuse, R24, R76 ;  /* 0x000000180490723c */ /* 0x048fec000000184c */
        /* <DEDUP_REMOVED lines=9> */
[--C-:B--2---:R-:W-:Y:S01]  /*e660*/  FFMA.FTZ R8, R194, UR22, -R0.reuse ;  /* 0x00000016c2087c23 */ /* 0x104fe20008010800 */
[----:B------:R-:W-:Y:S01]  /*e670*/  FFMA.FTZ R0, R47, UR22, -R0 ;  /* 0x000000162f007c23 */ /* 0x000fe20008010800 */
[----:B------:R-:W-:-:S02]  /*e680*/  MOV R194, R153 ;  /* 0x0000009900c27202 */ /* 0x000fc40000000f00 */
[----:B------:R-:W-:Y:S01]  /*e690*/  MUFU.EX2 R182, R8 ;  /* 0x0000000800b67308 */ /* 0x000fe20000000800 */
[C---:B------:R-:W-:Y:S01]  /*e6a0*/  HMMA.16816.F32 R72, R4.reuse, R16, R120 ;  /* 0x000000100448723c */ /* 0x040fe20000001878 */
[----:B------:R-:W-:Y:S05]  /*e6b0*/  LDSM.16.MT88.4 R152, [R216+0xac00] ;  /* 0x00ac0000d898783b */ /* 0x000fea0000004200 */
[C---:B------:R-:W-:Y:S01]  /*e6c0*/  HMMA.16816.F32 R76, R4.reuse, R18, R116 ;  /* 0x00000012044c723c */ /* 0x040fe20000001874 */
[----:B------:R1:W-:Y:S01]  /*e6d0*/  MUFU.EX2 R180, R0 ;  /* 0x0000000000b47308 */ /* 0x0003e20000000800 */
[----:B------:R-:W-:Y:S02]  /*e6e0*/  MOV R122, R10 ;  /* 0x0000000a007a7202 */ /* 0x000fe40000000f00 */
[----:B------:R-:W-:Y:S01]  /*e6f0*/  MOV R123, R238 ;  /* 0x000000ee007b7202 */ /* 0x000fe20000000f00 */
[----:B------:R-:W-:Y:S01]  /*e700*/  IMAD.MOV.U32 R238, RZ, RZ, R139 ;  /* 0x000000ffffee7224 */ /* 0x000fe200078e008b */
[----:B------:R-:W-:Y:S01]  /*e710*/  HMMA.16816.F32 R88, R4, R20, R124 ;  /* 0x000000140458723c */ /* 0x000fe2000000187c */
[----:B------:R-:W-:Y:S01]  /*e720*/  MOV R120, R82 ;  /* 0x0000005200787202 */ /* 0x000fe20000000f00 */
[----:B------:R-:W2:Y:S01]  /*e730*/  LDSM.16.MT88.4 R124, [R216+0x9c00] ;  /* 0x009c0000d87c783b */ /* 0x000ea20000004200 */
[----:B------:R-:W-:-:S02]  /*e740*/  MOV R121, R123 ;  /* 0x0000007b00797202 */ /* 0x000fc40000000f00 */
[----:B------:R-:W-:Y:S01]  /*e750*/  MOV R10, R137 ;  /* 0x00000089000a7202 */ /* 0x000fe20000000f00 */
[----:B------:R-:W-:Y:S01]  /*e760*/  HMMA.16816.F32 R100, R4, R22, R100 ;  /* 0x000000160464723c */ /* 0x000fe20000001864 */
[----:B-1----:R-:W-:-:S06]  /*e770*/  FFMA.FTZ R0, R236, UR22, -R12 ;  /* 0x00000016ec007c23 */ /* 0x002fcc000801080c */
[----:B-----5:R-:W-:Y:S02]  /*e780*/  F2FP.F16.F32.PACK_AB R4, R190, R191 ;  /* 0x000000bfbe04723e */ /* 0x020fe400000000ff */
[----:B------:R-:W-:Y:S01]  /*e790*/  F2FP.F16.F32.PACK_AB R5, R184, R185 ;  /* 0x000000b9b805723e */ /* 0x000fe200000000ff */
[----:B------:R1:W-:Y:S01]  /*e7a0*/  MUFU.EX2 R179, R0 ;  /* 0x0000000000b37308 */ /* 0x0003e20000000800 */
[----:B------:R-:W-:Y:S02]  /*e7b0*/  F2FP.F16.F32.PACK_AB R6, R188, R189 ;  /* 0x000000bdbc06723e */ /* 0x000fe400000000ff */
[----:B---3--:R-:W-:Y:S02]  /*e7c0*/  F2FP.F16.F32.PACK_AB R7, R181, R183 ;  /* 0x000000b7b507723e */ /* 0x008fe400000000ff */
[----:B------:R-:W-:-:S05]  /*e7d0*/  MOV R236, R171 ;  /* 0x000000ab00ec7202 */ /* 0x000fca0000000f00 */
        /* <DEDUP_REMOVED lines=8> */
[----:B-1----:R-:W-:-:S05]  /*e860*/  FFMA.FTZ R0, R210, UR22, -R3 ;  /* 0x00000016d2007c23 */ /* 0x002fca0008010803 */
[C---:B------:R-:W-:Y:S01]  /*e870*/  HMMA.16816.F32 R164, R4.reuse, R28, R164 ;  /* 0x0000001c04a4723c */ /* 0x040fe200000018a4 */
[----:B------:R-:W-:Y:S01]  /*e880*/  MOV R151, R83 ;  /* 0x0000005300977202 */ /* 0x000fe20000000f00 */
[----:B------:R1:W3:Y:S04]  /*e890*/  MUFU.EX2 R177, R0 ;  /* 0x0000000000b17308 */ /* 0x0002e80000000800 */
[C---:B------:R-:W-:Y:S06]  /*e8a0*/  HMMA.16816.F32 R68, R4.reuse, R16, R140 ;  /* 0x000000100444723c */ /* 0x040fec000000188c */
[C---:B------:R-:W-:Y:S06]  /*e8b0*/  HMMA.16816.F32 R84, R4.reuse, R20, R84 ;  /* 0x000000140454723c */ /* 0x040fec0000001854 */
[C---:B------:R-:W-:Y:S01]  /*e8c0*/  HMMA.16816.F32 R36, R4.reuse, R38, R112 ;  /* 0x000000260424723c */ /* 0x040fe20000001870 */
[--C-:B-1----:R-:W-:Y:S01]  /*e8d0*/  FFMA.FTZ R0, R200, UR22, -R3.reuse ;  /* 0x00000016c8007c23 */ /* 0x102fe20008010803 */
[----:B------:R-:W-:Y:S01]  /*e8e0*/  MOV R200, R176 ;  /* 0x000000b000c87202 */ /* 0x000fe20000000f00 */
[----:B------:R-:W-:Y:S01]  /*e8f0*/  FFMA.FTZ R3, R198, UR22, -R3 ;  /* 0x00000016c6037c23 */ /* 0x000fe20008010803 */
[----:B------:R-:W-:Y:S01]  /*e900*/  MOV R198, R212 ;  /* 0x000000d400c67202 */ /* 0x000fe20000000f00 */
[----:B------:R1:W-:Y:S01]  /*e910*/  MUFU.EX2 R176, R0 ;  /* 0x0000000000b07308 */ /* 0x0003e20000000800 */
[----:B------:R-:W-:Y:S01]  /*e920*/  HMMA.16816.F32 R28, R4, R30, R128 ;  /* 0x0000001e041c723c */ /* 0x000fe20000001880 */
[----:B------:R-:W-:-:S02]  /*e930*/  MOV R212, R169 ;  /* 0x000000a900d47202 */ /* 0x000fc40000000f00 */
[----:B------:R-:W-:Y:S01]  /*e940*/  LDSM.16.MT88.4 R168, [R218+0xac00] ;  /* 0x00ac0000daa8783b */ /* 0x000fe20000004200 */
[----:B---3--:R-:W-:Y:S02]  /*e950*/  F2FP.F16.F32.PACK_AB R92, R177, R178 ;  /* 0x000000b2b15c723e */ /* 0x008fe400000000ff */
[C---:B------:R-:W-:Y:S01]  /*e960*/  HMMA.16816.F32 R16, R4.reuse, R18, R160 ;  /* 0x000000120410723c */ /* 0x040fe200000018a0 */
[----:B------:R3:W4:Y:S05]  /*e970*/  MUFU.EX2 R47, R3 ;  /* 0x00000003002f7308 */ /* 0x00072a0000000800 */
[----:B------:R-:W-:Y:S01]  /*e980*/  HMMA.16816.F32 R20, R4, R22, R96 ;  /* 0x000000160414723c */ /* 0x000fe20000001860 */
[----:B-1----:R-:W-:Y:S01]  /*e990*/  FFMA.FTZ R0, R243, UR22, -R2 ;  /* 0x00000016f3007c23 */ /* 0x002fe20008010802 */
[----:B------:R-:W-:Y:S01]  /*e9a0*/  IMAD.MOV.U32 R243, RZ, RZ, R81 ;  /* 0x000000fffff37224 */ /* 0x000fe200078e0051 */
[----:B------:R-:W-:-:S02]  /*e9b0*/  MOV R81, R46 ;  /* 0x0000002e00517202 */ /* 0x000fc40000000f00 */
[----:B------:R1:W-:Y:S02]  /*e9c0*/  MUFU.EX2 R46, R0 ;  /* 0x00000000002e7308 */ /* 0x0003e40000000800 */
[----:B------:R-:W-:Y:S02]  /*e9d0*/  MOV R5, R120 ;  /* 0x0000007800057202 */ /* 0x000fe40000000f00 */
[----:B------:R-:W-:Y:S02]  /*e9e0*/  MOV R6, R194 ;  /* 0x000000c200067202 */ /* 0x000fe40000000f00 */
[----:B---3--:R-:W-:Y:S02]  /*e9f0*/  MOV R3, R236 ;  /* 0x000000ec00037202 */ /* 0x008fe40000000f00 */
[----:B------:R-:W-:Y:S02]  /*ea00*/  MOV R236, R173 ;  /* 0x000000ad00ec7202 */ /* 0x000fe40000000f00 */
[----:B------:R-:W-:Y:S01]  /*ea10*/  MOV R194, R174 ;  /* 0x000000ae00c27202 */ /* 0x000fe20000000f00 */
[----:B------:R-:W-:Y:S01]  /*ea20*/  FFMA.FTZ R3, R3, R44, R6 ;  /* 0x0000002c03037223 */ /* 0x000fe20000010006 */
[----:B----4-:R-:W-:-:S02]  /*ea30*/  F2FP.F16.F32.PACK_AB R94, R47, R176 ;  /* 0x000000b02f5e723e */ /* 0x010fc400000000ff */
[----:B------:R-:W-:Y:S02]  /*ea40*/  F2FP.F16.F32.PACK_AB R96, R186, R187 ;  /* 0x000000bbba60723e */ /* 0x000fe400000000ff */
[----:B------:R-:W-:Y:S01]  /*ea50*/  F2FP.F16.F32.PACK_AB R98, R180, R182 ;  /* 0x000000b6b462723e */ /* 0x000fe200000000ff */
[----:B-1----:R-:W-:Y:S01]  /*ea60*/  FFMA.FTZ R0, R214, UR22, -R2 ;  /* 0x00000016d6007c23 */ /* 0x002fe20008010802 */
[----:B------:R-:W-:-:S03]  /*ea70*/  MOV R214, R45 ;  /* 0x0000002d00d67202 */ /* 0x000fc60000000f00 */
[----:B------:R1:W3:Y:S02]  /*ea80*/  MUFU.EX2 R45, R0 ;  /* 0x00000000002d7308 */ /* 0x0002e40000000800 */
[--C-:B-1----:R-:W-:Y:S01]  /*ea90*/  FFMA.FTZ R0, R207, UR22, -R2.reuse ;  /* 0x00000016cf007c23 */ /* 0x102fe20008010802 */
[----:B------:R-:W-:Y:S01]  /*eaa0*/  MOV R207, R9 ;  /* 0x0000000900cf7202 */ /* 0x000fe20000000f00 */
[----:B------:R-:W-:Y:S01]  /*eab0*/  FFMA.FTZ R2, R204, UR22, -R2 ;  /* 0x00000016cc027c23 */ /* 0x000fe20008010802 */
[----:B------:R-:W-:-:S03]  /*eac0*/  MOV R9, R136 ;  /* 0x0000008800097202 */ /* 0x000fc60000000f00 */
[----:B------:R1:W-:Y:S01]  /*ead0*/  MUFU.EX2 R27, R0 ;  /* 0x00000000001b7308 */ /* 0x0003e20000000800 */
[----:B------:R-:W-:Y:S01]  /*eae0*/  MOV R204, R81 ;  /* 0x0000005100cc7202 */ /* 0x000fe20000000f00 */
[----:B------:R-:W4:Y:S01]  /*eaf0*/  LDSM.16.MT88.4 R136, [R218+0x9c00] ;  /* 0x009c0000da88783b */ /* 0x000f220000004200 */
[----:B------:R-:W-:Y:S02]  /*eb00*/  MOV R123, R9 ;  /* 0x00000009007b7202 */ /* 0x000fe40000000f00 */
[----:B---3--:R-:W-:Y:S01]  /*eb10*/  F2FP.F16.F32.PACK_AB R93, R45, R46 ;  /* 0x0000002e2d5d723e */ /* 0x008fe200000000ff */
[----:B------:R-:W3:Y:S02]  /*eb20*/  LDSM.16.MT88.4 R80, [R216+0xbc00] ;  /* 0x00bc0000d850783b */ /* 0x000ee40000004200 */
[----:B------:R5:W2:Y:S01]  /*eb30*/  MUFU.EX2 R26, R2 ;  /* 0x00000002001a7308 */ /* 0x000aa20000000800 */
[----:B-1----:R-:W-:Y:S01]  /*eb40*/  FFMA.FTZ R0, R246, UR22, -R12 ;  /* 0x00000016f6007c23 */ /* 0x002fe2000801080c */
[----:B------:R-:W-:-:S02]  /*eb50*/  MOV R246, R122 ;  /* 0x0000007a00f67202 */ /* 0x000fc40000000f00 */
[----:B------:R-:W-:-:S04]  /*eb60*/  MOV R122, R240 ;  /* 0x000000f0007a7202 */ /* 0x000fc80000000f00 */
[----:B------:R1:W4:Y:S01]  /*eb70*/  MUFU.EX2 R25, R0 ;  /* 0x0000000000197308 */ /* 0x0003220000000800 */
[----:B------:R-:W-:Y:S02]  /*eb80*/  MOV R240, R10 ;  /* 0x0000000a00f07202 */ /* 0x000fe40000000f00 */
[----:B------:R-:W-:Y:S02]  /*eb90*/  MOV R4, R122 ;  /* 0x0000007a00047202 */ /* 0x000fe40000000f00 */
[----:B-----5:R-:W-:Y:S02]  /*eba0*/  MOV R2, R11 ;  /* 0x0000000b00027202 */ /* 0x020fe40000000f00 */
[----:B------:R-:W-:Y:S01]  /*ebb0*/  MOV R210, R240 ;  /* 0x000000f000d27202 */ /* 0x000fe20000000f00 */
[----:B------:R-:W5:Y:S01]  /*ebc0*/  LDSM.16.MT88.4 R8, [R218+0xbc00] ;  /* 0x00bc0000da08783b */ /* 0x000f620000004200 */
[----:B------:R-:W-:Y:S02]  /*ebd0*/  MOV R240, R175 ;  /* 0x000000af00f07202 */ /* 0x000fe40000000f00 */
[----:B--2---:R-:W-:Y:S01]  /*ebe0*/  F2FP.F16.F32.PACK_AB R95, R26, R27 ;  /* 0x0000001b1a5f723e */ /* 0x004fe200000000ff */
[----:B-1----:R-:W-:Y:S01]  /*ebf0*/  FFMA.FTZ R0, R241, UR22, -R12 ;  /* 0x00000016f1007c23 */ /* 0x002fe2000801080c */
[----:B------:R-:W-:-:S05]  /*ec00*/  MOV R241, R151 ;  /* 0x0000009700f17202 */ /* 0x000fca0000000f00 */
[----:B------:R-:W-:Y:S01]  /*ec10*/  HMMA.16816.F32 R112, R92, R124, R48 ;  /* 0x0000007c5c70723c */ /* 0x000fe20000001830 */
[----:B----4-:R-:W-:Y:S01]  /*ec20*/  F2FP.F16.F32.PACK_AB R97, R25, R179 ;  /* 0x000000b31961723e */ /* 0x010fe200000000ff */
[----:B------:R1:W-:Y:S01]  /*ec30*/  MUFU.EX2 R24, R0 ;  /* 0x0000000000187308 */ /* 0x0003e20000000800 */
[----:B------:R-:W-:-:S03]  /*ec40*/  FFMA.FTZ R2, R2, R15, R241 ;  /* 0x0000000f02027223 */ /* 0x000fc600000100f1 */
[C---:B------:R-:W-:Y:S06]  /*ec50*/  HMMA.16816.F32 R128, R92.reuse, R136, R60 ;  /* 0x000000885c80723c */ /* 0x040fec000000183c */
[C---:B------:R-:W-:Y:S06]  /*ec60*/  HMMA.16816.F32 R140, R92.reuse, R138, R40 ;  /* 0x0000008a5c8c723c */ /* 0x040fec0000001828 */
[----:B------:R-:W-:Y:S01]  /*ec70*/  HMMA.16816.F32 R144, R92, R152, R144 ;  /* 0x000000985c90723c */ /* 0x000fe20000001890 */
[----:B-1----:R-:W-:Y:S01]  /*ec80*/  FFMA.FTZ R0, R239, UR22, -R12 ;  /* 0x00000016ef007c23 */ /* 0x002fe2000801080c */
[----:B------:R-:W-:Y:S01]  /*ec90*/  MOV R239, R123 ;  /* 0x0000007b00ef7202 */ /* 0x000fe20000000f00 */
[----:B------:R-:W-:-:S02]  /*eca0*/  IMAD.MOV.U32 R12, RZ, RZ, R121 ;  /* 0x000000ffff0c7224 */ /* 0x000fc400078e0079 */
[----:B------:R1:W2:Y:S01]  /*ecb0*/  MUFU.EX2 R7, R0 ;  /* 0x0000000000077308 */ /* 0x0002a20000000800 */
[----:B------:R-:W-:Y:S01]  /*ecc0*/  HMMA.16816.F32 R120, R92, R126, R52 ;  /* 0x0000007e5c78723c */ /* 0x000fe20000001834 */
[----:B------:R-:W-:-:S04]  /*ecd0*/  FFMA.FTZ R4, R4, R14, R239 ;  /* 0x0000000e04047223 */ /* 0x000fc800000100ef */
[----:B------:R-:W-:Y:S01]  /*ece0*/  FADD.FTZ R6, R246, R4 ;  /* 0x00000004f6067221 */ /* 0x000fe20000010000 */
[----:B------:R-:W-:Y:S01]  /*ecf0*/  FADD.FTZ R4, R214, R2 ;  /* 0x00000002d6047221 */ /* 0x000fe20000010000 */
[----:B------:R-:W-:Y:S03]  /*ed00*/  HMMA.16816.F32 R156, R92, R154, R156 ;  /* 0x0000009a5c9c723c */ /* 0x000fe6000000189c */
[----:B------:R-:W-:-:S03]  /*ed10*/  FADD.FTZ R4, R210, R4 ;  /* 0x00000004d2047221 */ /* 0x000fc60000010000 */
[C---:B------:R-:W-:Y:S01]  /*ed20*/  HMMA.16816.F32 R160, R92.reuse, R168, R104 ;  /* 0x000000a85ca0723c */ /* 0x040fe20000001868 */
[----:B------:R-:W-:Y:S01]  /*ed30*/  FADD.FTZ R4, R240, R4 ;  /* 0x00000004f0047221 */ /* 0x000fe20000010000 */
[----:B-1----:R-:W-:Y:S01]  /*ed40*/  FFMA.FTZ R0, R5, R13, R12 ;  /* 0x0000000d05007223 */ /* 0x002fe2000001000c */
[----:B--2---:R-:W-:Y:S02]  /*ed50*/  F2FP.F16.F32.PACK_AB R99, R7, R24 ;  /* 0x000000180763723e */ /* 0x004fe400000000ff */
        /* <DEDUP_REMOVED lines=9> */
[C---:B---3--:R-:W-:Y:S01]  /*edf0*/  HMMA.16816.F32 R72, R92.reuse, R80, R72 ;  /* 0x000000505c48723c */ /* 0x048fe20000001848 */
[----:B------:R-:W-:Y:S01]  /*ee00*/  FADD.FTZ R2, R236, R2 ;  /* 0x00000002ec027221 */ /* 0x000fe20000010000 */
[----:B------:R-:W-:Y:S01]  /*ee10*/  FADD.FTZ R0, R194, R0 ;  /* 0x00000000c2007221 */ /* 0x000fe20000010000 */
[----:B------:R-:W-:Y:S01]  /*ee20*/  FADD.FTZ R3, R244, R3 ;  /* 0x00000003f4037221 */ /* 0x000fe20000010000 */
[----:B------:R-:W-:Y:S01]  /*ee30*/  MOV R104, R206 ;  /* 0x000000ce00687202 */ /* 0x000fe20000000f00 */
[----:B------:R-:W-:Y:S01]  /*ee40*/  FADD.FTZ R2, R247, R2 ;  /* 0x00000002f7027221 */ /* 0x000fe20000010000 */
        /* <DEDUP_REMOVED lines=142> */
[----:B-1----:R-:W1:Y:S04]  /*f730*/  LDSM.16.M88.4 R4, [R221+0x1000] ;  /* 0x00100000dd04783b */ /* 0x002e680000000200 */
[----:B------:R-:W5:Y:S04]  /*f740*/  LDSM.16.M88.4 R32, [R219+0x6400] ;  /* 0x00640000db20783b */ /* 0x000f680000000200 */
[----:B------:R-:W5:Y:S04]  /*f750*/  LDSM.16.M88.4 R12, [R220] ;  /* 0x00000000dc0c783b */ /* 0x000f680000000200 */
[----:B------:R-:W5:Y:S04]  /*f760*/  LDSM.16.M88.4 R44, [R219+0x6800] ;  /* 0x00680000db2c783b */ /* 0x000f680000000200 */
[----:B------:R-:W5:Y:S01]  /*f770*/  LDSM.16.M88.4 R40, [R219+0x6c00] ;  /* 0x006c0000db28783b */ /* 0x000f620000000200 */
[----:B------:R-:W4:Y:S01]  /*f780*/  S2R R3, SR_TID.X ;  /* 0x0000000000037919 */ /* 0x000f220000002100 */
[C---:B--2---:R-:W-:Y:S02]  /*f790*/  HMMA.16816.F32 R108, R8.reuse, R20, RZ ;  /* 0x00000014086c723c */ /* 0x044fe400000018ff */
[----:B------:R-:W0:Y:S04]  /*f7a0*/  LDGDEPBAR ;  /* 0x00000000000079af */ /* 0x000e280000000000 */
[C---:B------:R-:W-:Y:S06]  /*f7b0*/  HMMA.16816.F32 R100, R8.reuse, R16, RZ ;  /* 0x000000100864723c */ /* 0x040fec00000018ff */
[C---:B------:R-:W-:Y:S06]  /*f7c0*/  HMMA.16816.F32 R104, R8.reuse, R22, RZ ;  /* 0x000000160868723c */ /* 0x040fec00000018ff */
[C---:B------:R-:W-:Y:S06]  /*f7d0*/  HMMA.16816.F32 R64, R8.reuse, R18, RZ ;  /* 0x000000120840723c */ /* 0x040fec00000018ff */
[----:B---3--:R-:W-:Y:S01]  /*f7e0*/  HMMA.16816.F32 R60, R8, R28, RZ ;  /* 0x0000001c083c723c */ /* 0x008fe200000018ff */
[----:B----4-:R-:W-:-:S05]  /*f7f0*/  IMAD.SHL.U32 R3, R3, 0x2, RZ ;  /* 0x0000000203037824 */ /* 0x010fca00078e00ff */
[----:B------:R-:W-:Y:S01]  /*f800*/  HMMA.16816.F32 R52, R8, R24, RZ ;  /* 0x000000180834723c */ /* 0x000fe200000018ff */
[----:B------:R-:W-:-:S05]  /*f810*/  LOP3.LUT R3, R3, 0x6, RZ, 0xc0, !PT ;  /* 0x0000000603037812 */ /* 0x000fca00078ec0ff */
[C---:B------:R-:W-:Y:S06]  /*f820*/  HMMA.16816.F32 R56, R8.reuse, R30, RZ ;  /* 0x0000001e0838723c */ /* 0x040fec00000018ff */
[----:B------:R-:W-:Y:S01]  /*f830*/  HMMA.16816.F32 R48, R8, R26, RZ ;  /* 0x0000001a0830723c */ /* 0x000fe200000018ff */
[----:B------:R-:W2:Y:S05]  /*f840*/  LDSM.16.M88.4 R8, [R221] ;  /* 0x00000000dd08783b */ /* 0x000eaa0000000200 */
[C---:B-1----:R-:W-:Y:S06]  /*f850*/  HMMA.16816.F32 R236, R4.reuse, R36, R108 ;  /* 0x0000002404ec723c */ /* 0x042fec000000186c */
[C---:B-----5:R-:W-:Y:S06]  /*f860*/  HMMA.16816.F32 R212, R4.reuse, R32, R100 ;  /* 0x0000002004d4723c */ /* 0x060fec0000001864 */
[C---:B------:R-:W-:Y:S06]  /*f870*/  HMMA.16816.F32 R196, R4.reuse, R38, R104 ;  /* 0x0000002604c4723c */ /* 0x040fec0000001868 */
[----:B------:R-:W-:Y:S06]  /*f880*/  HMMA.16816.F32 R192, R4, R34, R64 ;  /* 0x0000002204c0723c */ /* 0x000fec0000001840 */
[C---:B------:R-:W-:Y:S06]  /*f890*/  HMMA.16816.F32 R108, R12.reuse, R20, RZ ;  /* 0x000000140c6c723c */ /* 0x040fec00000018ff */
[C---:B------:R-:W-:Y:S06]  /*f8a0*/  HMMA.16816.F32 R100, R12.reuse, R16, RZ ;  /* 0x000000100c64723c */ /* 0x040fec00000018ff */
[C---:B------:R-:W-:Y:S06]  /*f8b0*/  HMMA.16816.F32 R104, R12.reuse, R22, RZ ;  /* 0x000000160c68723c */ /* 0x040fec00000018ff */
[C---:B------:R-:W-:Y:S06]  /*f8c0*/  HMMA.16816.F32 R64, R12.reuse, R18, RZ ;  /* 0x000000120c40723c */ /* 0x040fec00000018ff */
        /* <DEDUP_REMOVED lines=9> */
[----:B------:R-:W-:Y:S04]  /*f960*/  LDSM.16.M88.4 R4, [R220+0x3000] ;  /* 0x00300000dc04783b */ /* 0x000fe80000000200 */
[----:B------:R-:W1:Y:S01]  /*f970*/  LDSM.16.M88.4 R48, [R217+0x7000] ;  /* 0x00700000d930783b */ /* 0x000e620000000200 */
[C---:B------:R-:W-:Y:S06]  /*f980*/  HMMA.16816.F32 R28, R12.reuse, R30, RZ ;  /* 0x0000001e0c1c723c */ /* 0x040fec00000018ff */
[----:B------:R-:W-:Y:S01]  /*f990*/  HMMA.16816.F32 R24, R12, R26, RZ ;  /* 0x0000001a0c18723c */ /* 0x000fe200000018ff */
[----:B------:R-:W3:Y:S05]  /*f9a0*/  LDSM.16.M88.4 R12, [R220+0x2000] ;  /* 0x00200000dc0c783b */ /* 0x000eea0000000200 */
        /* <DEDUP_REMOVED lines=12> */
[----:B------:R-:W4:Y:S01]  /*fa70*/  LDSM.16.M88.4 R24, [R219+0x7800] ;  /* 0x00780000db18783b */ /* 0x000f220000000200 */
        /* <DEDUP_REMOVED lines=10> */
[C---:B------:R-:W-:Y:S06]  /*fb20*/  HMMA.16816.F32 R196, R12.reuse, R56, R180 ;  /* 0x000000380cc4723c */ /* 0x040fec00000018b4 */
[----:B------:R-:W-:Y:S01]  /*fb30*/  HMMA.16816.F32 R240, R12, R50, R176 ;  /* 0x000000320cf0723c */ /* 0x000fe200000018b0 */
[----:B------:R-:W-:Y:S05]  /*fb40*/  LDSM.16.M88.4 R48, [R217+0x8400] ;  /* 0x00840000d930783b */ /* 0x000fea0000000200 */
[C---:B--2---:R-:W-:Y:S06]  /*fb50*/  HMMA.16816.F32 R180, R8.reuse, R28, R64 ;  /* 0x0000001c08b4723c */ /* 0x044fec0000001840 */
[C---:B------:R-:W-:Y:S01]  /*fb60*/  HMMA.16816.F32 R176, R8.reuse, R30, R44 ;  /* 0x0000001e08b0723c */ /* 0x040fe2000000182c */
[----:B------:R-:W-:Y:S05]  /*fb70*/  LDSM.16.M88.4 R44, [R217+0x8000] ;  /* 0x00800000d92c783b */ /* 0x000fea0000000200 */
[----:B----4-:R-:W-:Y:S01]  /*fb80*/  HMMA.16816.F32 R64, R8, R24, R16 ;  /* 0x000000180840723c */ /* 0x010fe20000001810 */
[----:B------:R-:W2:Y:S05]  /*fb90*/  LDSM.16.M88.4 R16, [R220+0x4000] ;  /* 0x00400000dc10783b */ /* 0x000eaa0000000200 */
[C---:B------:R-:W-:Y:S06]  /*fba0*/  HMMA.16816.F32 R212, R12.reuse, R60, R188 ;  /* 0x0000003c0cd4723c */ /* 0x040fec00000018bc */
[C---:B------:R-:W-:Y:S06]  /*fbb0*/  HMMA.16816.F32 R204, R12.reuse, R62, R108 ;  /* 0x0000003e0ccc723c */ /* 0x040fec000000186c */
[C---:B------:R-:W-:Y:S06]  /*fbc0*/  HMMA.16816.F32 R192, R12.reuse, R58, R104 ;  /* 0x0000003a0cc0723c */ /* 0x040fec0000001868 */
[C---:B------:R-:W-:Y:S06]  /*fbd0*/  HMMA.16816.F32 R188, R12.reuse, R52, R248 ;  /* 0x000000340cbc723c */ /* 0x040fec00000018f8 */
[----:B------:R-:W-:Y:S01]  /*fbe0*/  HMMA.16816.F32 R184, R12, R54, R100 ;  /* 0x000000360cb8723c */ /* 0x000fe20000001864 */
[----:B------:R-:W3:Y:S05]  /*fbf0*/  LDSM.16.M88.4 R12, [R220+0x5000] ;  /* 0x00500000dc0c783b */ /* 0x000eea0000000200 */
[C---:B------:R-:W-:Y:S01]  /*fc00*/  HMMA.16816.F32 R108, R8.reuse, R32, R40 ;  /* 0x00000020086c723c */ /* 0x040fe20000001828 */
[----:B------:R-:W4:Y:S05]  /*fc10*/  LDSM.16.M88.4 R40, [R217+0x8800] ;  /* 0x00880000d928783b */ /* 0x000f2a0000000200 */
[----:B------:R-:W-:Y:S01]  /*fc20*/  HMMA.16816.F32 R104, R8, R34, R36 ;  /* 0x000000220868723c */ /* 0x000fe20000001824 */
[----:B------:R-:W5:Y:S05]  /*fc30*/  LDSM.16.M88.4 R36, [R217+0x8c00] ;  /* 0x008c0000d924783b */ /* 0x000f6a0000000200 */
[----:B-1----:R-:W-:Y:S06]  /*fc40*/  HMMA.16816.F32 R100, R4, R28, R236 ;  /* 0x0000001c0464723c */ /* 0x002fec00000018ec */
[C---:B------:R-:W-:Y:S06]  /*fc50*/  HMMA.16816.F32 R56, R8.reuse, R20, R244 ;  /* 0x000000140838723c */ /* 0x040fec00000018f4 */
[C---:B------:R-:W-:Y:S06]  /*fc60*/  HMMA.16816.F32 R60, R8.reuse, R26, R200 ;  /* 0x0000001a083c723c */ /* 0x040fec00000018c8 */
[----:B------:R-:W-:Y:S01]  /*fc70*/  HMMA.16816.F32 R52, R8, R22, R208 ;  /* 0x000000160834723c */ /* 0x000fe200000018d0 */
[----:B------:R-:W-:Y:S05]  /*fc80*/  LDSM.16.M88.4 R8, [R221+0x4000] ;  /* 0x00400000dd08783b */ /* 0x000fea0000000200 */
[C---:B------:R-:W-:Y:S01]  /*fc90*/  HMMA.16816.F32 R244, R4.reuse, R30, R240 ;  /* 0x0000001e04f4723c */ /* 0x040fe200000018f0 */
[----:B------:R-:W1:Y:S05]  /*fca0*/  LDSM.16.M88.4 R28, [R219+0x8000] ;  /* 0x00800000db1c783b */ /* 0x000e6a0000000200 */
[C---:B------:R-:W-:Y:S06]  /*fcb0*/  HMMA.16816.F32 R240, R4.reuse, R32, R212 ;  /* 0x0000002004f0723c */ /* 0x040fec00000018d4 */
[C---:B------:R-:W-:Y:S06]  /*fcc0*/  HMMA.16816.F32 R236, R4.reuse, R34, R204 ;  /* 0x0000002204ec723c */ /* 0x040fec00000018cc */
[C---:B------:R-:W-:Y:S06]  /*fcd0*/  HMMA.16816.F32 R212, R4.reuse, R24, R196 ;  /* 0x0000001804d4723c */ /* 0x040fec00000018c4 */
[C---:B------:R-:W-:Y:S01]  /*fce0*/  HMMA.16816.F32 R204, R4.reuse, R26, R192 ;  /* 0x0000001a04cc723c */ /* 0x040fe200000018c0 */
[----:B------:R-:W-:Y:S05]  /*fcf0*/  LDSM.16.M88.4 R24, [R219+0x8400] ;  /* 0x00840000db18783b */ /* 0x000fea0000000200 */
[C---:B------:R-:W-:Y:S06]  /*fd00*/  HMMA.16816.F32 R208, R4.reuse, R20, R188 ;  /* 0x0000001404d0723c */ /* 0x040fec00000018bc */
[----:B------:R-:W-:Y:S01]  /*fd10*/  HMMA.16816.F32 R200, R4, R22, R184 ;  /* 0x0000001604c8723c */ /* 0x000fe200000018b8 */
[----:B------:R-:W1:Y:S04]  /*fd20*/  LDSM.16.M88.4 R4, [R221+0x5000] ;  /* 0x00500000dd04783b */ /* 0x000e680000000200 */
[----:B------:R-:W-:Y:S01]  /*fd30*/  LDSM.16.M88.4 R20, [R219+0x8800] ;  /* 0x00880000db14783b */ /* 0x000fe20000000200 */
[-C--:B--2---:R-:W-:Y:S06]  /*fd40*/  HMMA.16816.F32 R32, R16, R44.reuse, R100 ;  /* 0x0000002c1020723c */ /* 0x084fec0000001864 */
[C---:B---3--:R-:W-:Y:S06]  /*fd50*/  HMMA.16816.F32 R196, R12.reuse, R44, R180 ;  /* 0x0000002c0cc4723c */ /* 0x048fec00000018b4 */
[C---:B------:R-:W-:Y:S06]  /*fd60*/  HMMA.16816.F32 R192, R12.reuse, R46, R176 ;  /* 0x0000002e0cc0723c */ /* 0x040fec00000018b0 */
[C---:B------:R-:W-:Y:S06]  /*fd70*/  HMMA.16816.F32 R188, R12.reuse, R48, R108 ;  /* 0x000000300cbc723c */ /* 0x040fec000000186c */
[C---:B------:R-:W-:Y:S06]  /*fd80*/  HMMA.16816.F32 R184, R12.reuse, R50, R104 ;  /* 0x000000320cb8723c */ /* 0x040fec0000001868 */
[C---:B----4-:R-:W-:Y:S06]  /*fd90*/  HMMA.16816.F32 R180, R12.reuse, R40, R64 ;  /* 0x000000280cb4723c */ /* 0x050fec0000001840 */
[C---:B------:R-:W-:Y:S06]  /*fda0*/  HMMA.16816.F32 R176, R12.reuse, R42, R60 ;  /* 0x0000002a0cb0723c */ /* 0x040fec000000183c */
[C---:B-----5:R-:W-:Y:S06]  /*fdb0*/  HMMA.16816.F32 R108, R12.reuse, R36, R56 ;  /* 0x000000240c6c723c */ /* 0x060fec0000001838 */
[----:B------:R-:W-:Y:S01]  /*fdc0*/  HMMA.16816.F32 R104, R12, R38, R52 ;  /* 0x000000260c68723c */ /* 0x000fe20000001834 */
[----:B------:R-:W2:Y:S01]  /*fdd0*/  LDSM.16.M88.4 R12, [R219+0x8c00] ;  /* 0x008c0000db0c783b */ /* 0x000ea20000000200 */
[----:B------:R-:W-:-:S04]  /*fde0*/  DEPBAR.LE SB0, 0x0 ;  /* 0x000080000000791a */ /* 0x000fc80000000000 */
[----:B-1----:R-:W-:Y:S06]  /*fdf0*/  HMMA.16816.F32 R56, R8, R28, R32 ;  /* 0x0000001c0838723c */ /* 0x002fec0000001820 */
[C---:B------:R-:W-:Y:S06]  /*fe00*/  HMMA.16816.F32 R64, R16.reuse, R46, R244 ;  /* 0x0000002e1040723c */ /* 0x040fec00000018f4 */
[C---:B------:R-:W-:Y:S06]  /*fe10*/  HMMA.16816.F32 R60, R16.reuse, R48, R240 ;  /* 0x00000030103c723c */ /* 0x040fec00000018f0 */
[C---:B------:R-:W-:Y:S06]  /*fe20*/  HMMA.16816.F32 R52, R16.reuse, R50, R236 ;  /* 0x000000321034723c */ /* 0x040fec00000018ec */
[----:B------:R-:W-:Y:S01]  /*fe30*/  HMMA.16816.F32 R48, R16, R40, R212 ;  /* 0x000000281030723c */ /* 0x000fe200000018d4 */
[----:B------:R-:W-:Y:S01]  /*fe40*/  FMUL.FTZ R0, R56, UR25 ;  /* 0x0000001938007c20 */ /* 0x000fe20008410000 */
[----:B------:R-:W-:-:S04]  /*fe50*/  FMUL.FTZ R2, R58, UR25 ;  /* 0x000000193a027c20 */ /* 0x000fc80008410000 */
[C---:B------:R-:W-:Y:S06]  /*fe60*/  HMMA.16816.F32 R44, R16.reuse, R42, R204 ;  /* 0x0000002a102c723c */ /* 0x040fec00000018cc */
[C---:B------:R-:W-:Y:S06]  /*fe70*/  HMMA.16816.F32 R40, R16.reuse, R36, R208 ;  /* 0x000000241028723c */ /* 0x040fec00000018d0 */
[----:B------:R-:W-:Y:S06]  /*fe80*/  HMMA.16816.F32 R36, R16, R38, R200 ;  /* 0x000000261024723c */ /* 0x000fec00000018c8 */
[C---:B------:R-:W-:Y:S06]  /*fe90*/  HMMA.16816.F32 R16, R4.reuse, R28, R196 ;  /* 0x0000001c0410723c */ /* 0x040fec00000018c4 */
[C---:B--2---:R-:W-:Y:S06]  /*fea0*/  HMMA.16816.F32 R248, R4.reuse, R14, R104 ;  /* 0x0000000e04f8723c */ /* 0x044fec0000001868 */
[-C--:B------:R-:W-:Y:S06]  /*feb0*/  HMMA.16816.F32 R108, R4, R12.reuse, R108 ;  /* 0x0000000c046c723c */ /* 0x080fec000000186c */
[----:B------:R-:W-:Y:S01]  /*fec0*/  HMMA.16816.F32 R104, R8, R12, R40 ;  /* 0x0000000c0868723c */ /* 0x000fe20000001828 */
[----:B------:R1:W2:Y:S05]  /*fed0*/  MUFU.TANH R12, R0 ;  /* 0x00000000000c7308 */ /* 0x0002aa0000002400 */
[-C--:B------:R-:W-:Y:S06]  /*fee0*/  HMMA.16816.F32 R32, R4, R30.reuse, R192 ;  /* 0x0000001e0420723c */ /* 0x080fec00000018c0 */
[----:B------:R-:W-:Y:S01]  /*fef0*/  HMMA.16816.F32 R64, R8, R30, R64 ;  /* 0x0000001e0840723c */ /* 0x000fe20000001840 */
[----:B------:R-:W-:-:S02]  /*ff00*/  IMAD.MOV.U32 R196, RZ, RZ, R249 ;  /* 0x000000ffffc47224 */ /* 0x000fc400078e00f9 */
        /* <DEDUP_REMOVED lines=9> */
[C---:B------:R-:W-:Y:S01]  /*ffa0*/  HMMA.16816.F32 R48, R8.reuse, R20, R48 ;  /* 0x000000140830723c */ /* 0x040fe20000001830 */
[C---:B------:R-:W-:Y:S02]  /*ffb0*/  ISETP.GE.AND P6, PT, R0.reuse, R233, PT ;  /* 0x000000e90000720c */ /* 0x040fe40003fc6270 */
[C---:B------:R-:W-:Y:S02]  /*ffc0*/  ISETP.GE.AND P5, PT, R0.reuse, R232, PT ;  /* 0x000000e80000720c */ /* 0x040fe40003fa6270 */
[C---:B------:R-:W-:Y:S01]  /*ffd0*/  ISETP.GE.AND P1, PT, R0.reuse, R231, PT ;  /* 0x000000e70000720c */ /* 0x040fe20003f26270 */
[C---:B------:R-:W-:Y:S01]  /*ffe0*/  HMMA.16816.F32 R44, R8.reuse, R22, R44 ;  /* 0x00000016082c723c */ /* 0x040fe2000000182c */
[C---:B------:R-:W-:Y:S02]  /*fff0*/  ISETP.LT.OR P0, PT, R0.reuse, R226, P0 ;  /* 0x000000e20000720c */ /* 0x040fe40000701670 */
[C---:B------:R-:W-:Y:S01]  /*10000*/  ISETP.LT.OR P6, PT, R0.reuse, R225, P6 ;  /* 0x000000e10000720c */ /* 0x040fe200037c1670 */
[----:B------:R-:W-:Y:S01]  /*10010*/  BAR.SYNC.DEFER_BLOCKING 0x0 ;  /* 0x0000000000007b1d */ /* 0x000fe20000010000 */
[C---:B------:R-:W-:Y:S01]  /*10020*/  ISETP.LT.OR P5, PT, R0.reuse, R224, P5 ;  /* 0x000000e00000720c */ /* 0x040fe20002fa1670 */
[----:B------:R-:W-:Y:S01]  /*10030*/  HMMA.16816.F32 R192, R8, R14, R36 ;  /* 0x0000000e08c0723c */ /* 0x000fe20000001824 */
[----:B------:R-:W-:-:S03]  /*10040*/  ISETP.LT.OR P1, PT, R0, R223, P1 ;  /* 0x000000df0000720c */ /* 0x000fc60000f21670 */
[----:B------:R1:W3:Y:S02]  /*10050*/  MUFU.TANH R11, R2 ;  /* 0x00000002000b7308 */ /* 0x0002e40000002400 */
[C---:B------:R-:W-:Y:S01]  /*10060*/  HMMA.16816.F32 R188, R4.reuse, R24, R188 ;  /* 0x0000001804bc723c */ /* 0x040fe200000018bc */
[----:B------:R-:W-:Y:S01]  /*10070*/  FMUL.FTZ R8, R57, UR25 ;  /* 0x0000001939087c20 */ /* 0x000fe20008410000 */
[----:B------:R-:W-:Y:S01]  /*10080*/  FMUL.FTZ R14, R17, UR25 ;  /* 0x00000019110e7c20 */ /* 0x000fe20008410000 */
[----:B------:R-:W-:Y:S01]  /*10090*/  FMUL.FTZ R15, R19, UR25 ;  /* 0x00000019130f7c20 */ /* 0x000fe20008410000 */
[----:B------:R-:W-:Y:S01]  /*100a0*/  FMUL.FTZ R19, R34, UR25 ;  /* 0x0000001922137c20 */ /* 0x000fe20008410000 */
[----:B------:R-:W-:Y:S01]  /*100b0*/  FMUL.FTZ R17, R65, UR25 ;  /* 0x0000001941117c20 */ /* 0x000fe20008410000 */
[C---:B------:R-:W-:Y:S01]  /*100c0*/  HMMA.16816.F32 R184, R4.reuse, R26, R184 ;  /* 0x0000001a04b8723c */ /* 0x040fe200000018b8 */
[----:B------:R-:W-:Y:S05]  /*100d0*/  MUFU.TANH R13, R8 ;  /* 0x00000008000d7308 */ /* 0x000fea0000002400 */
[----:B------:R-:W-:Y:S01]  /*100e0*/  HMMA.16816.F32 R180, R4, R20, R180 ;  /* 0x0000001404b4723c */ /* 0x000fe200000018b4 */
[----:B-1----:R-:W-:-:S02]  /*100f0*/  FMUL.FTZ R2, R16, UR25 ;  /* 0x0000001910027c20 */ /* 0x002fc40008410000 */
[----:B------:R1:W-:Y:S01]  /*10100*/  MUFU.TANH R8, R15 ;  /* 0x0000000f00087308 */ /* 0x0003e20000002400 */
[----:B------:R-:W-:Y:S02]  /*10110*/  FMUL.FTZ R16, R67, UR25 ;  /* 0x0000001943107c20 */ /* 0x000fe40008410000 */
[----:B------:R-:W-:Y:S01]  /*10120*/  HMMA.16816.F32 R176, R4, R22, R176 ;  /* 0x0000001604b0723c */ /* 0x000fe200000018b0 */
[----:B------:R-:W-:Y:S01]  /*10130*/  FMUL.FTZ R21, R33, UR25 ;  /* 0x0000001921157c20 */ /* 0x000fe20008410000 */
[----:B------:R-:W-:-:S03]  /*10140*/  FMUL.FTZ R20, R61, UR25 ;  /* 0x000000193d147c20 */ /* 0x000fc60008410000 */
[----:B------:R4:W5:Y:S02]  /*10150*/  MUFU.TANH R10, R2 ;  /* 0x00000002000a7308 */ /* 0x0009640000002400 */
[----:B------:R-:W-:Y:S01]  /*10160*/  FMUL.FTZ R7, R18, UR25 ;  /* 0x0000001912077c20 */ /* 0x000fe20008410000 */
[--C-:B------:R-:W-:Y:S01]  /*10170*/  IMAD.IADD R4, R229, 0x1, -R0.reuse ;  /* 0x00000001e5047824 */ /* 0x100fe200078e0a00 */
[----:B------:R-:W-:Y:S01]  /*10180*/  IABS R5, R3 ;  /* 0x0000000300057213 */ /* 0x000fe20000000000 */
[--C-:B------:R-:W-:Y:S02]  /*10190*/  IMAD.IADD R6, R230, 0x1, -R0.reuse ;  /* 0x00000001e6067824 */ /* 0x100fe400078e0a00 */
[----:B------:R-:W-:Y:S01]  /*101a0*/  FMUL.FTZ R22, R35, UR25 ;  /* 0x0000001923167c20 */ /* 0x000fe20008410000 */
[----:B------:R-:W-:Y:S01]  /*101b0*/  FMUL.FTZ R18, R32, UR25 ;  /* 0x0000001920127c20 */ /* 0x000fe20008410000 */
[----:B------:R2:W5:Y:S01]  /*101c0*/  MUFU.TANH R9, R7 ;  /* 0x0000000700097308 */ /* 0x0005620000002400 */
[----:B-1----:R-:W-:Y:S01]  /*101d0*/  FMUL.FTZ R15, R60, UR25 ;  /* 0x000000193c0f7c20 */ /* 0x002fe20008410000 */
[----:B----4-:R-:W-:-:S08]  /*101e0*/  IMAD.IADD R2, R228, 0x1, -R0 ;  /* 0x00000001e4027824 */ /* 0x010fd000078e0a00 */
[----:B------:R-:W-:Y:S01]  /*101f0*/  FMUL.FTZ R23, R179, UR25 ;  /* 0x00000019b3177c20 */ /* 0x000fe20008410000 */
[----:B------:R-:W-:Y:S02]  /*10200*/  IABS R3, R2 ;  /* 0x0000000200037213 */ /* 0x000fe40000000000 */
[----:B------:R-:W-:Y:S01]  /*10210*/  IABS R2, R4 ;  /* 0x0000000400027213 */ /* 0x000fe20000000000 */
[----:B--2---:R-:W-:Y:S01]  /*10220*/  FMUL.FTZ R7, R59, UR25 ;  /* 0x000000193b077c20 */ /* 0x004fe20008410000 */
[----:B------:R-:W-:Y:S01]  /*10230*/  IABS R4, R6 ;  /* 0x0000000600047213 */ /* 0x000fe20000000000 */
[----:B------:R-:W-:Y:S02]  /*10240*/  IMAD.MOV.U32 R6, RZ, RZ, R5 ;  /* 0x000000ffff067224 */ /* 0x000fe400078e0005 */
[----:B------:R-:W-:Y:S02]  /*10250*/  IMAD.MOV.U32 R5, RZ, RZ, R3 ;  /* 0x000000ffff057224 */ /* 0x000fe400078e0003 */
[----:B------:R-:W-:Y:S01]  /*10260*/  IMAD.MOV.U32 R3, RZ, RZ, R2 ;  /* 0x000000ffff037224 */ /* 0x000fe200078e0002 */
[----:B------:R-:W-:Y:S01]  /*10270*/  I2FP.F32.S32 R6, R6 ;  /* 0x0000000600067245 */ /* 0x000fe20000201400 */
[----:B------:R-:W-:Y:S01]  /*10280*/  IMAD.MOV.U32 R2, RZ, RZ, R4 ;  /* 0x000000ffff027224 */ /* 0x000fe200078e0004 */
[----:B------:R-:W-:-:S02]  /*10290*/  I2FP.F32.S32 R5, R5 ;  /* 0x0000000500057245 */ /* 0x000fc40000201400 */
[----:B------:R-:W-:Y:S01]  /*102a0*/  I2FP.F32.S32 R3, R3 ;  /* 0x0000000300037245 */ /* 0x000fe20000201400 */
[----:B------:R-:W-:Y:S01]  /*102b0*/  FFMA.FTZ R6, R6, -UR19, R12 ;  /* 0x8000001306067c23 */ /* 0x000fe2000801000c */
[----:B------:R-:W-:Y:S01]  /*102c0*/  I2FP.F32.S32 R2, R2 ;  /* 0x0000000200027245 */ /* 0x000fe20000201400 */
[----:B---3--:R-:W-:Y:S01]  /*102d0*/  FFMA.FTZ R5, R5, -UR19, R11 ;  /* 0x8000001305057c23 */ /* 0x008fe2000801000b */
[----:B------:R1:W-:Y:S01]  /*102e0*/  MUFU.TANH R12, R7 ;  /* 0x00000007000c7308 */ /* 0x0003e20000002400 */
[----:B-----5:R-:W-:Y:S01]  /*102f0*/  FFMA.FTZ R4, R3, -UR19, R10 ;  /* 0x8000001303047c23 */ /* 0x020fe2000801000a */
[----:B------:R-:W-:Y:S01]  /*10300*/  FSEL R35, R6, -INF , !P0 ;  /* 0xff80000006237808 */ /* 0x000fe20004000000 */
[----:B------:R-:W-:Y:S01]  /*10310*/  FFMA.FTZ R3, R2, -UR19, R9 ;  /* 0x8000001302037c23 */ /* 0x000fe20008010009 */
[----:B------:R-:W-:Y:S01]  /*10320*/  VIADD R2, R0, 0x1 ;  /* 0x0000000100027836 */ /* 0x000fe20000000000 */
[----:B------:R-:W-:Y:S01]  /*10330*/  FSEL R37, R5, -INF , !P6 ;  /* 0xff80000005257808 */ /* 0x000fe20007000000 */
[----:B------:R-:W-:Y:S01]  /*10340*/  FMUL.FTZ R10, R66, UR25 ;  /* 0x00000019420a7c20 */ /* 0x000fe20008410000 */
[----:B------:R-:W-:Y:S01]  /*10350*/  FSEL R38, R4, -INF , !P5 ;  /* 0xff80000004267808 */ /* 0x000fe20006800000 */
[--C-:B------:R-:W-:Y:S01]  /*10360*/  IMAD.IADD R4, R228, 0x1, -R2.reuse ;  /* 0x00000001e4047824 */ /* 0x100fe200078e0a02 */
[----:B------:R-:W-:Y:S01]  /*10370*/  FSEL R39, R3, -INF , !P1 ;  /* 0xff80000003277808 */ /* 0x000fe20004800000 */
[--C-:B------:R-:W-:Y:S01]  /*10380*/  IMAD.IADD R5, R227, 0x1, -R2.reuse ;  /* 0x00000001e3057824 */ /* 0x100fe200078e0a02 */
[C---:B------:R-:W-:Y:S01]  /*10390*/  ISETP.GE.AND P0, PT, R2.reuse, R234, PT ;  /* 0x000000ea0200720c */ /* 0x040fe20003f06270 */
[----:B------:R-:W-:Y:S01]  /*103a0*/  IMAD.IADD R3, R229, 0x1, -R2 ;  /* 0x00000001e5037824 */ /* 0x000fe200078e0a02 */
[C---:B------:R-:W-:Y:S01]  /*103b0*/  ISETP.GE.AND P6, PT, R2.reuse, R233, PT ;  /* 0x000000e90200720c */ /* 0x040fe20003fc6270 */
[----:B------:R2:W3:Y:S01]  /*103c0*/  MUFU.TANH R11, R14 ;  /* 0x0000000e000b7308 */ /* 0x0004e20000002400 */
[----:B------:R-:W-:Y:S01]  /*103d0*/  ISETP.GE.AND P5, PT, R2, R232, PT ;  /* 0x000000e80200720c */ /* 0x000fe20003fa6270 */
[----:B------:R-:W-:Y:S01]  /*103e0*/  FMUL.FTZ R9, R64, UR25 ;  /* 0x0000001940097c20 */ /* 0x000fe20008410000 */
[----:B------:R-:W-:-:S02]  /*103f0*/  ISETP.GE.AND P1, PT, R2, R231, PT ;  /* 0x000000e70200720c */ /* 0x000fc40003f26270 */
[C---:B------:R-:W-:Y:S02]  /*10400*/  ISETP.LT.OR P0, PT, R2.reuse, R226, P0 ;  /* 0x000000e20200720c */ /* 0x040fe40000701670 */
[C---:B------:R-:W-:Y:S01]  /*10410*/  ISETP.LT.OR P6, PT, R2.reuse, R225, P6 ;  /* 0x000000e10200720c */ /* 0x040fe200037c1670 */
[----:B------:R-:W-:Y:S01]  /*10420*/  MUFU.TANH R10, R10 ;  /* 0x0000000a000a7308 */ /* 0x000fe20000002400 */
[C---:B------:R-:W-:Y:S02]  /*10430*/  ISETP.LT.OR P5, PT, R2.reuse, R224, P5 ;  /* 0x000000e00200720c */ /* 0x040fe40002fa1670 */
[----:B------:R-:W-:Y:S01]  /*10440*/  ISETP.LT.OR P1, PT, R2, R223, P1 ;  /* 0x000000df0200720c */ /* 0x000fe20000f21670 */
[----:B------:R-:W-:Y:S01]  /*10450*/  IMAD.IADD R2, R230, 0x1, -R2 ;  /* 0x00000001e6027824 */ /* 0x000fe200078e0a02 */
[----:B------:R-:W-:Y:S02]  /*10460*/  IABS R6, R4 ;  /* 0x0000000400067213 */ /* 0x000fe40000000000 */
[----:B------:R-:W-:-:S02]  /*10470*/  IABS R5, R5 ;  /* 0x0000000500057213 */ /* 0x000fc40000000000 */
[----:B------:R-:W-:Y:S01]  /*10480*/  IABS R4, R3 ;  /* 0x0000000300047213 */ /* 0x000fe20000000000 */
[----:B------:R-:W-:Y:S01]  /*10490*/  IMAD.MOV.U32 R3, RZ, RZ, R6 ;  /* 0x000000ffff037224 */ /* 0x000fe200078e0006 */
[----:B-1----:R-:W-:Y:S01]  /*104a0*/  IABS R7, R2 ;  /* 0x0000000200077213 */ /* 0x002fe20000000000 */
        /* <DEDUP_REMOVED lines=8> */
[----:B------:R-:W-:Y:S01]  /*10530*/  MUFU.TANH R11, R9 ;  /* 0x00000009000b7308 */ /* 0x000fe20000002400 */
[----:B------:R-:W-:Y:S01]  /*10540*/  FFMA.FTZ R6, R2, -UR19, R13 ;  /* 0x8000001302067c23 */ /* 0x000fe2000801000d */
        /* <DEDUP_REMOVED lines=9> */
[----:B------:R-:W-:Y:S01]  /*105e0*/  IMAD.IADD R3, R229, 0x1, -R2 ;  /* 0x00000001e5037824 */ /* 0x000fe200078e0a02 */
[C---:B------:R-:W-:Y:S01]  /*105f0*/  ISETP.GE.AND P0, PT, R2.reuse, R234, PT ;  /* 0x000000ea0200720c */ /* 0x040fe20003f06270 */
[----:B------:R1:W2:Y:S01]  /*10600*/  MUFU.TANH R9, R18 ;  /* 0x0000001200097308 */ /* 0x0002a20000002400 */
[----:B------:R-:W-:Y:S01]  /*10610*/  ISETP.GE.AND P6, PT, R2, R233, PT ;  /* 0x000000e90200720c */ /* 0x000fe20003fc6270 */
[----:B------:R-:W-:Y:S01]  /*10620*/  FMUL.FTZ R13, R190, UR25 ;  /* 0x00000019be0d7c20 */ /* 0x000fe20008410000 */
[----:B------:R-:W-:-:S02]  /*10630*/  ISETP.GE.AND P5, PT, R2, R232, PT ;  /* 0x000000e80200720c */ /* 0x000fc40003fa6270 */
[C---:B------:R-:W-:Y:S02]  /*10640*/  ISETP.GE.AND P1, PT, R2.reuse, R231, PT ;  /* 0x000000e70200720c */ /* 0x040fe40003f26270 */
[C---:B------:R-:W-:Y:S01]  /*10650*/  ISETP.LT.OR P0, PT, R2.reuse, R226, P0 ;  /* 0x000000e20200720c */ /* 0x040fe20000701670 */
[----:B------:R3:W4:Y:S01]  /*10660*/  MUFU.TANH R8, R19 ;  /* 0x0000001300087308 */ /* 0x0007220000002400 */
[C---:B------:R-:W-:Y:S02]  /*10670*/  ISETP.LT.OR P6, PT, R2.reuse, R225, P6 ;  /* 0x000000e10200720c */ /* 0x040fe400037c1670 */
[C---:B------:R-:W-:Y:S02]  /*10680*/  ISETP.LT.OR P5, PT, R2.reuse, R224, P5 ;  /* 0x000000e00200720c */ /* 0x040fe40002fa1670 */
[----:B------:R-:W-:Y:S01]  /*10690*/  ISETP.LT.OR P1, PT, R2, R223, P1 ;  /* 0x000000df0200720c */ /* 0x000fe20000f21670 */
[----:B------:R-:W-:Y:S01]  /*106a0*/  IMAD.IADD R2, R230, 0x1, -R2 ;  /* 0x00000001e6027824 */ /* 0x000fe200078e0a02 */
[----:B------:R-:W-:-:S02]  /*106b0*/  IABS R6, R4 ;  /* 0x0000000400067213 */ /* 0x000fc40000000000 */
[----:B------:R-:W-:Y:S01]  /*106c0*/  IABS R5, R5 ;  /* 0x0000000500057213 */ /* 0x000fe20000000000 */
[----:B-1----:R-:W-:Y:S01]  /*106d0*/  FMUL.FTZ R18, R186, UR25 ;  /* 0x00000019ba127c20 */ /* 0x002fe20008410000 */
[----:B------:R-:W-:Y:S01]  /*106e0*/  IABS R4, R3 ;  /* 0x0000000300047213 */ /* 0x000fe20000000000 */
[----:B------:R-:W-:Y:S01]  /*106f0*/  IMAD.MOV.U32 R3, RZ, RZ, R6 ;  /* 0x000000ffff037224 */ /* 0x000fe200078e0006 */
[----:B------:R-:W-:Y:S01]  /*10700*/  IABS R7, R2 ;  /* 0x0000000200077213 */ /* 0x000fe20000000000 */
[----:B------:R-:W-:Y:S01]  /*10710*/  IMAD.MOV.U32 R2, RZ, RZ, R5 ;  /* 0x000000ffff027224 */ /* 0x000fe200078e0005 */
[----:B------:R-:W-:Y:S02]  /*10720*/  I2FP.F32.S32 R4, R4 ;  /* 0x0000000400047245 */ /* 0x000fe40000201400 */
[----:B------:R-:W-:Y:S01]  /*10730*/  I2FP.F32.S32 R3, R3 ;  /* 0x0000000300037245 */ /* 0x000fe20000201400 */
[----:B---3--:R-:W-:Y:S01]  /*10740*/  FMUL.FTZ R19, R63, UR25 ;  /* 0x000000193f137c20 */ /* 0x008fe20008410000 */
[----:B------:R-:W-:Y:S01]  /*10750*/  I2FP.F32.S32 R2, R2 ;  /* 0x0000000200027245 */ /* 0x000fe20000201400 */
[----:B--2---:R-:W-:Y:S01]  /*10760*/  FFMA.FTZ R4, R4, -UR19, R9 ;  /* 0x8000001304047c23 */ /* 0x004fe20008010009 */
[----:B------:R-:W-:Y:S01]  /*10770*/  I2FP.F32.S32 R7, R7 ;  /* 0x0000000700077245 */ /* 0x000fe20000201400 */
[----:B------:R-:W-:Y:S01]  /*10780*/  FFMA.FTZ R5, R3, -UR19, R10 ;  /* 0x8000001303057c23 */ /* 0x000fe2000801000a */
[----:B------:R1:W2:Y:S01]  /*10790*/  MUFU.TANH R9, R21 ;  /* 0x0000001500097308 */ /* 0x0002a20000002400 */
[----:B------:R-:W-:Y:S01]  /*107a0*/  FFMA.FTZ R6, R2, -UR19, R11 ;  /* 0x8000001302067c23 */ /* 0x000fe2000801000b */
[----:B------:R-:W-:-:S02]  /*107b0*/  VIADD R2, R0, 0x9 ;  /* 0x0000000900027836 */ /* 0x000fc40000000000 */
[----:B----4-:R-:W-:Y:S01]  /*107c0*/  FFMA.FTZ R3, R7, -UR19, R8 ;  /* 0x8000001307037c23 */ /* 0x010fe20008010008 */
        /* <DEDUP_REMOVED lines=425> */
[----:B------:R-:W-:Y:S01]  /*12260*/  MUFU.TANH R12, R11 ;  /* 0x0000000b000c7308 */ /* 0x000fe20000002400 */
        /* <DEDUP_REMOVED lines=8> */
[----:B------:R-:W1:Y:S01]  /*122f0*/  MUFU.TANH R11, R15 ;  /* 0x0000000f000b7308 */ /* 0x000e620000002400 */
[----:B------:R-:W-:-:S02]  /*12300*/  ISETP.LT.OR P5, PT, R2, R224, P5 ;  /* 0x000000e00200720c */ /* 0x000fc40002fa1670 */
[----:B------:R-:W-:Y:S01]  /*12310*/  FSEL R246, R5, -INF , !P6 ;  /* 0xff80000005f67808 */ /* 0x000fe20007000000 */
[----:B------:R-:W-:Y:S01]  /*12320*/  IMAD.IADD R5, R228, 0x1, -R2 ;  /* 0x00000001e4057824 */ /* 0x000fe200078e0a02 */
[----:B------:R-:W-:Y:S01]  /*12330*/  FSEL R214, R3, -INF , !P1 ;  /* 0xff80000003d67808 */ /* 0x000fe20004800000 */
[----:B------:R-:W-:Y:S01]  /*12340*/  IMAD.IADD R3, R227, 0x1, -R0 ;  /* 0x00000001e3037824 */ /* 0x000fe200078e0a00 */
[C---:B------:R-:W-:Y:S01]  /*12350*/  ISETP.GE.AND P6, PT, R2.reuse, R233, PT ;  /* 0x000000e90200720c */ /* 0x040fe20003fc6270 */
[----:B------:R-:W2:Y:S01]  /*12360*/  MUFU.TANH R10, R18 ;  /* 0x00000012000a7308 */ /* 0x000ea20000002400 */
[C---:B------:R-:W-:Y:S02]  /*12370*/  ISETP.GE.AND P1, PT, R2.reuse, R231, PT ;  /* 0x000000e70200720c */ /* 0x040fe40003f26270 */
[C---:B------:R-:W-:Y:S02]  /*12380*/  ISETP.LT.OR P6, PT, R2.reuse, R225, P6 ;  /* 0x000000e10200720c */ /* 0x040fe400037c1670 */
[----:B------:R-:W-:Y:S01]  /*12390*/  ISETP.LT.OR P1, PT, R2, R223, P1 ;  /* 0x000000df0200720c */ /* 0x000fe20000f21670 */
[----:B------:R-:W-:Y:S01]  /*123a0*/  IMAD.IADD R2, R230, 0x1, -R2 ;  /* 0x00000001e6027824 */ /* 0x000fe200078e0a02 */
[----:B------:R-:W-:Y:S01]  /*123b0*/  IABS R9, R5 ;  /* 0x0000000500097213 */ /* 0x000fe20000000000 */
[----:B------:R-:W3:Y:S01]  /*123c0*/  MUFU.TANH R8, R13 ;  /* 0x0000000d00087308 */ /* 0x000ee20000002400 */
        /* <DEDUP_REMOVED lines=10> */
[----:B-1----:R-:W-:Y:S01]  /*12470*/  FFMA.FTZ R3, R3, -UR19, R11 ;  /* 0x8000001303037c23 */ /* 0x002fe2000801000b */
[----:B------:R-:W-:Y:S01]  /*12480*/  I2FP.F32.S32 R6, R6 ;  /* 0x0000000600067245 */ /* 0x000fe20000201400 */
[----:B--2---:R-:W-:Y:S01]  /*12490*/  FFMA.FTZ R2, R7, -UR19, R10 ;  /* 0x8000001307027c23 */ /* 0x004fe2000801000a */
[----:B------:R-:W-:Y:S01]  /*124a0*/  FFMA.FTZ R4, R4, -UR19, R12 ;  /* 0x8000001304047c23 */ /* 0x000fe2000801000c */
[----:B---3--:R-:W-:Y:S01]  /*124b0*/  FFMA.FTZ R7, R5, -UR19, R8 ;  /* 0x8000001305077c23 */ /* 0x008fe20008010008 */
        /* <DEDUP_REMOVED lines=101> */
.L_x_1187:
[----:B------:R-:W-:Y:S05]  /*12b10*/  BSYNC B0 ;  /* 0x0000000000007941 */ /* 0x000fea0003800000 */
.L_x_1186:
[----:B------:R-:W0:Y:S02]  /*12b20*/  LDGDEPBAR ;  /* 0x00000000000079af */ /* 0x000e240000000000 */
.L_x_1185:
[----:B-1----:R-:W3:Y:S04]  /*12b30*/  LDL.LU R11, [R1+0x4] ;  /* 0x00000400010b7983 */ /* 0x002ee80000300800 */
[----:B------:R-:W4:Y:S04]  /*12b40*/  LDL.LU R8, [R1] ;  /* 0x0000000001087983 */ /* 0x000f280000300800 */
[----:B------:R-:W5:Y:S04]  /*12b50*/  LDL.LU R48, [R1+0x28] ;  /* 0x0000280001307983 */ /* 0x000f680000300800 */
[----:B------:R-:W2:Y:S04]  /*12b60*/  LDL.LU R49, [R1+0x30] ;  /* 0x0000300001317983 */ /* 0x000ea80000300800 */
[----:B------:R-:W4:Y:S04]  /*12b70*/  LDL.LU R50, [R1+0x2c] ;  /* 0x00002c0001327983 */ /* 0x000f280000300800 */
[----:B------:R-:W4:Y:S04]  /*12b80*/  LDL.LU R9, [R1+0x8] ;  /* 0x0000080001097983 */ /* 0x000f280000300800 */
[----:B------:R-:W-:Y:S04]  /*12b90*/  LDSM.16.MT88.4 R16, [R216+0x9000] ;  /* 0x00900000d810783b */ /* 0x000fe80000004200 */
[----:B------:R-:W-:Y:S01]  /*12ba0*/  LDSM.16.MT88.4 R20, [R218+0x9000] ;  /* 0x00900000da14783b */ /* 0x000fe20000004200 */
[----:B---3--:R-:W-:-:S04]  /*12bb0*/  FMNMX.FTZ R0, R11, R35, !PT ;  /* 0x000000230b007209 */ /* 0x008fc80007810000 */
[----:B------:R-:W-:-:S04]  /*12bc0*/  FMNMX.FTZ R0, R32, R0, !PT ;  /* 0x0000000020007209 */ /* 0x000fc80007810000 */
[----:B------:R-:W-:Y:S02]  /*12bd0*/  FMNMX.FTZ R0, R27, R0, !PT ;  /* 0x000000001b007209 */ /* 0x000fe40007810000 */
[----:B-----5:R-:W-:Y:S02]  /*12be0*/  MOV R109, R48 ;  /* 0x00000030006d7202 */ /* 0x020fe40000000f00 */
[----:B------:R-:W-:Y:S02]  /*12bf0*/  FMNMX.FTZ R0, R24, R0, !PT ;  /* 0x0000000018007209 */ /* 0x000fe40007810000 */
[----:B--2---:R-:W-:Y:S02]  /*12c00*/  MOV R108, R49 ;  /* 0x00000031006c7202 */ /* 0x004fe40000000f00 */
[----:B------:R-:W-:Y:S02]  /*12c10*/  FMNMX.FTZ R0, R56, R0, !PT ;  /* 0x0000000038007209 */ /* 0x000fe40007810000 */
[----:B----4-:R-:W-:-:S02]  /*12c20*/  MOV R59, R50 ;  /* 0x00000032003b7202 */ /* 0x010fc40000000f00 */
        /* <DEDUP_REMOVED lines=76> */
[----:B------:R2:W3:Y:S01]  /*130f0*/  MUFU.EX2 R15, R4 ;  /* 0x00000004000f7308 */ /* 0x0004e20000000800 */
[C---:B------:R-:W-:Y:S01]  /*13100*/  FMUL.FTZ R12, R104.reuse, UR22 ;  /* 0x00000016680c7c20 */ /* 0x040fe20008410000 */
[----:B------:R-:W-:Y:S01]  /*13110*/  FSETP.NEU.FTZ.AND P2, PT, R104, -INF , PT ;  /* 0xff8000006800780b */ /* 0x000fe20003f5d000 */
[----:B------:R-:W4:Y:S03]  /*13120*/  SHFL.BFLY PT, R102, R2, 0x1, 0x1f ;  /* 0x0c201f0002667f89 */ /* 0x000f2600000e0000 */
        /* <DEDUP_REMOVED lines=8> */
[----:B----4-:R-:W-:Y:S01]  /*131b0*/  FMNMX.FTZ R102, R2, R102, !PT ;  /* 0x0000006602667209 */ /* 0x010fe20007810000 */
[----:B------:R-:W-:Y:S01]  /*131c0*/  FADD.FTZ R6, R252, -R5 ;  /* 0x80000005fc067221 */ /* 0x000fe20000010000 */
[----:B---3--:R-:W-:Y:S02]  /*131d0*/  MOV R252, R15 ;  /* 0x0000000f00fc7202 */ /* 0x008fe40000000f00 */
        /* <DEDUP_REMOVED lines=8> */
[----:B------:R2:W-:Y:S01]  /*13260*/  MUFU.EX2 R111, R4 ;  /* 0x00000004006f7308 */ /* 0x0005e20000000800 */
        /* <DEDUP_REMOVED lines=8> */
[-C--:B------:R-:W-:Y:S01]  /*132f0*/  FMUL.FTZ R129, R129, R14.reuse ;  /* 0x0000000e81817220 */ /* 0x080fe20000410000 */
[----:B------:R-:W-:Y:S01]  /*13300*/  FMUL.FTZ R8, R8, UR22 ;  /* 0x0000001608087c20 */ /* 0x000fe20008410000 */
[--C-:B--2---:R-:W-:Y:S01]  /*13310*/  FFMA.FTZ R4, R24, UR22, -R0.reuse ;  /* 0x0000001618047c23 */ /* 0x104fe20008010800 */
[-C--:B------:R-:W-:Y:S01]  /*13320*/  FMUL.FTZ R160, R160, R14.reuse ;  /* 0x0000000ea0a07220 */ /* 0x080fe20000410000 */
[-C--:B------:R-:W-:Y:S01]  /*13330*/  FMUL.FTZ R161, R161, R14.reuse ;  /* 0x0000000ea1a17220 */ /* 0x080fe20000410000 */
[----:B------:R2:W3:Y:S01]  /*13340*/  MUFU.EX2 R15, R8 ;  /* 0x00000008000f7308 */ /* 0x0004e20000000800 */
[-C--:B------:R-:W-:Y:S01]  /*13350*/  FMUL.FTZ R72, R72, R14.reuse ;  /* 0x0000000e48487220 */ /* 0x080fe20000410000 */
[-C--:B------:R-:W-:Y:S01]  /*13360*/  FMUL.FTZ R73, R73, R14.reuse ;  /* 0x0000000e49497220 */ /* 0x080fe20000410000 */
[-C--:B------:R-:W-:Y:S01]  /*13370*/  FMUL.FTZ R88, R88, R14.reuse ;  /* 0x0000000e58587220 */ /* 0x080fe20000410000 */
[-C--:B------:R-:W-:Y:S01]  /*13380*/  FMUL.FTZ R89, R89, R14.reuse ;  /* 0x0000000e59597220 */ /* 0x080fe20000410000 */
[----:B-1----:R-:W-:Y:S01]  /*13390*/  FMUL.FTZ R2, R102, UR22 ;  /* 0x0000001666027c20 */ /* 0x002fe20008410000 */
[-C--:B------:R-:W-:Y:S01]  /*133a0*/  FMUL.FTZ R172, R172, R14.reuse ;  /* 0x0000000eacac7220 */ /* 0x080fe20000410000 */
[-C--:B------:R-:W-:Y:S01]  /*133b0*/  FMUL.FTZ R173, R173, R14.reuse ;  /* 0x0000000eadad7220 */ /* 0x080fe20000410000 */
[----:B------:R1:W-:Y:S01]  /*133c0*/  MUFU.EX2 R250, R4 ;  /* 0x0000000400fa7308 */ /* 0x0003e20000000800 */
        /* <DEDUP_REMOVED lines=11> */
[----:B------:R-:W-:Y:S01]  /*13480*/  FMUL.FTZ R93, R93, R14 ;  /* 0x0000000e5d5d7220 */ /* 0x000fe20000410000 */
[-C--:B---3--:R-:W-:Y:S01]  /*13490*/  FMUL.FTZ R118, R118, R15.reuse ;  /* 0x0000000f76767220 */ /* 0x088fe20000410000 */
[-C--:B------:R-:W-:Y:S01]  /*134a0*/  FMUL.FTZ R119, R119, R15.reuse ;  /* 0x0000000f77777220 */ /* 0x080fe20000410000 */
[-C--:B------:R-:W-:Y:S01]  /*134b0*/  FMUL.FTZ R126, R126, R15.reuse ;  /* 0x0000000f7e7e7220 */ /* 0x080fe20000410000 */
[-C--:B------:R-:W-:Y:S01]  /*134c0*/  FMUL.FTZ R127, R127, R15.reuse ;  /* 0x0000000f7f7f7220 */ /* 0x080fe20000410000 */
[--C-:B-1----:R-:W-:Y:S01]  /*134d0*/  FFMA.FTZ R4, R33, UR22, -R12.reuse ;  /* 0x0000001621047c23 */ /* 0x102fe2000801080c */
[----:B------:R-:W-:Y:S01]  /*134e0*/  MOV R33, R44 ;  /* 0x0000002c00217202 */ /* 0x000fe20000000f00 */
        /* <DEDUP_REMOVED lines=20> */
[----:B--2---:R-:W-:Y:S01]  /*13630*/  MOV R34, R51 ;  /* 0x0000003300227202 */ /* 0x004fe20000000f00 */
[-C--:B------:R-:W-:Y:S01]  /*13640*/  FMUL.FTZ R98, R98, R15.reuse ;  /* 0x0000000f62627220 */ /* 0x080fe20000410000 */
[----:B------:R-:W-:Y:S01]  /*13650*/  LDSM.16.MT88.4 R48, [R218+0xb000] ;  /* 0x00b00000da30783b */ /* 0x000fe20000004200 */
[----:B------:R1:W-:Y:S01]  /*13660*/  MUFU.EX2 R35, R4 ;  /* 0x0000000400237308 */ /* 0x0003e20000000800 */
[----:B------:R-:W-:Y:S01]  /*13670*/  FMUL.FTZ R99, R99, R15 ;  /* 0x0000000f63637220 */ /* 0x000fe20000410000 */
[----:B-1----:R-:W-:-:S06]  /*13680*/  FFMA.FTZ R4, R38, UR22, -R3 ;  /* 0x0000001626047c23 */ /* 0x002fcc0008010803 */
[----:B------:R1:W-:Y:S02]  /*13690*/  MUFU.EX2 R66, R4 ;  /* 0x0000000400427308 */ /* 0x0003e40000000800 */
[----:B-1----:R-:W-:-:S06]  /*136a0*/  FFMA.FTZ R4, R30, UR22, -R3 ;  /* 0x000000161e047c23 */ /* 0x002fcc0008010803 */
[----:B------:R1:W2:Y:S02]  /*136b0*/  MUFU.EX2 R13, R4 ;  /* 0x00000004000d7308 */ /* 0x0002a40000000800 */
[----:B-1----:R-:W-:-:S06]  /*136c0*/  FFMA.FTZ R4, R25, UR22, -R3 ;  /* 0x0000001619047c23 */ /* 0x002fcc0008010803 */
[----:B------:R1:W-:Y:S02]  /*136d0*/  MUFU.EX2 R64, R4 ;  /* 0x0000000400407308 */ /* 0x0003e40000000800 */
[----:B-1----:R-:W-:-:S06]  /*136e0*/  FFMA.FTZ R4, R39, UR22, -R2 ;  /* 0x0000001627047c23 */ /* 0x002fcc0008010802 */
[----:B------:R1:W-:Y:S02]  /*136f0*/  MUFU.EX2 R10, R4 ;  /* 0x00000004000a7308 */ /* 0x0003e40000000800 */
[--C-:B-1----:R-:W-:Y:S02]  /*13700*/  FFMA.FTZ R4, R36, UR22, -R2.reuse ;  /* 0x0000001624047c23 */ /* 0x102fe40008010802 */
[----:B------:R-:W-:Y:S04]  /*13710*/  LDSM.16.MT88.4 R36, [R216+0xb000] ;  /* 0x00b00000d824783b */ /* 0x000fe80000004200 */
[----:B------:R1:W-:Y:S02]  /*13720*/  MUFU.EX2 R65, R4 ;  /* 0x0000000400417308 */ /* 0x0003e40000000800 */
[----:B-1----:R-:W-:-:S06]  /*13730*/  FFMA.FTZ R4, R31, UR22, -R2 ;  /* 0x000000161f047c23 */ /* 0x002fcc0008010802 */
[----:B------:R1:W-:Y:S02]  /*13740*/  MUFU.EX2 R67, R4 ;  /* 0x0000000400437308 */ /* 0x0003e40000000800 */
[----:B-1----:R-:W-:Y:S02]  /*13750*/  FFMA.FTZ R4, R26, UR22, -R2 ;  /* 0x000000161a047c23 */ /* 0x002fe40008010802 */
[----:B------:R-:W-:Y:S04]  /*13760*/  LDSM.16.MT88.4 R24, [R216+0xa000] ;  /* 0x00a00000d818783b */ /* 0x000fe80000004200 */
[----:B------:R1:W3:Y:S02]  /*13770*/  MUFU.EX2 R251, R4 ;  /* 0x0000000400fb7308 */ /* 0x0002e40000000800 */
[----:B-1----:R-:W-:Y:S01]  /*13780*/  FADD.FTZ R4, R235, -R5 ;  /* 0x80000005eb047221 */ /* 0x002fe20000010000 */
[----:B------:R-:W-:Y:S01]  /*13790*/  FFMA.FTZ R5, R28, UR22, -R12 ;  /* 0x000000161c057c23 */ /* 0x000fe2000801080c */
[----:B--2---:R-:W-:Y:S01]  /*137a0*/  MOV R235, R13 ;  /* 0x0000000d00eb7202 */ /* 0x004fe20000000f00 */
[----:B------:R-:W1:Y:S01]  /*137b0*/  LDSM.16.MT88.4 R28, [R218+0xa000] ;  /* 0x00a00000da1c783b */ /* 0x000e620000004200 */
[----:B------:R-:W-:Y:S01]  /*137c0*/  FMUL.FTZ R4, R4, UR22 ;  /* 0x0000001604047c20 */ /* 0x000fe20008410000 */
[----:B---3--:R-:W-:-:S02]  /*137d0*/  F2FP.F16.F32.PACK_AB R7, R251, R67 ;  /* 0x00000043fb07723e */ /* 0x008fc400000000ff */
[----:B------:R-:W-:Y:S01]  /*137e0*/  F2FP.F16.F32.PACK_AB R6, R64, R235 ;  /* 0x000000eb4006723e */ /* 0x000fe200000000ff */
[----:B------:R2:W3:Y:S02]  /*137f0*/  MUFU.EX2 R13, R4 ;  /* 0x00000004000d7308 */ /* 0x0004e40000000800 */
[----:B--2---:R-:W-:Y:S01]  /*13800*/  FSEL R4, R105, RZ, P3 ;  /* 0x000000ff69047208 */ /* 0x004fe20001800000 */
[-C--:B---3--:R-:W-:Y:S01]  /*13810*/  FMUL.FTZ R114, R114, R13.reuse ;  /* 0x0000000d72727220 */ /* 0x088fe20000410000 */
[-C--:B------:R-:W-:Y:S01]  /*13820*/  FMUL.FTZ R115, R115, R13.reuse ;  /* 0x0000000d73737220 */ /* 0x080fe20000410000 */
[-C--:B------:R-:W-:Y:S01]  /*13830*/  FMUL.FTZ R142, R142, R13.reuse ;  /* 0x0000000d8e8e7220 */ /* 0x080fe20000410000 */
[-C--:B------:R-:W-:Y:S01]  /*13840*/  FMUL.FTZ R143, R143, R13.reuse ;  /* 0x0000000d8f8f7220 */ /* 0x080fe20000410000 */
[----:B------:R-:W-:Y:S01]  /*13850*/  FADD.FTZ R4, R11, -R4 ;  /* 0x800000040b047221 */ /* 0x000fe20000010000 */
[-C--:B------:R-:W-:Y:S01]  /*13860*/  FMUL.FTZ R130, R130, R13.reuse ;  /* 0x0000000d82827220 */ /* 0x080fe20000410000 */
[----:B------:R2:W-:Y:S01]  /*13870*/  MUFU.EX2 R11, R5 ;  /* 0x00000005000b7308 */ /* 0x0005e20000000800 */
[-C--:B------:R-:W-:Y:S01]  /*13880*/  FMUL.FTZ R131, R131, R13.reuse ;  /* 0x0000000d83837220 */ /* 0x080fe20000410000 */
[----:B------:R-:W-:Y:S01]  /*13890*/  FMUL.FTZ R4, R4, UR22 ;  /* 0x0000001604047c20 */ /* 0x000fe20008410000 */
[-C--:B------:R-:W-:Y:S01]  /*138a0*/  FMUL.FTZ R162, R162, R13.reuse ;  /* 0x0000000da2a27220 */ /* 0x080fe20000410000 */
[-C--:B------:R-:W-:Y:S01]  /*138b0*/  FMUL.FTZ R163, R163, R13.reuse ;  /* 0x0000000da3a37220 */ /* 0x080fe20000410000 */
        /* <DEDUP_REMOVED lines=12> */
[----:B--2---:R-:W-:Y:S01]  /*13980*/  F2FP.F16.F32.PACK_AB R5, R65, R10 ;  /* 0x0000000a4105723e */ /* 0x004fe200000000ff */
[-C--:B------:R-:W-:Y:S01]  /*13990*/  FMUL.FTZ R159, R159, R13.reuse ;  /* 0x0000000d9f9f7220 */ /* 0x080fe20000410000 */
[-C--:B------:R-:W-:Y:S01]  /*139a0*/  FMUL.FTZ R78, R78, R13.reuse ;  /* 0x0000000d4e4e7220 */ /* 0x080fe20000410000 */
[-C--:B------:R-:W-:Y:S01]  /*139b0*/  FMUL.FTZ R79, R79, R13.reuse ;  /* 0x0000000d4f4f7220 */ /* 0x080fe20000410000 */
[-C--:B------:R-:W-:Y:S01]  /*139c0*/  FMUL.FTZ R94, R94, R13.reuse ;  /* 0x0000000d5e5e7220 */ /* 0x080fe20000410000 */
[----:B------:R-:W-:Y:S01]  /*139d0*/  FMUL.FTZ R95, R95, R13 ;  /* 0x0000000d5f5f7220 */ /* 0x000fe20000410000 */
[----:B---3--:R-:W-:Y:S01]  /*139e0*/  F2FP.F16.F32.PACK_AB R4, R32, R66 ;  /* 0x000000422004723e */ /* 0x008fe200000000ff */
        /* <DEDUP_REMOVED lines=13> */
[----:B------:R2:W3:Y:S01]  /*13ac0*/  MUFU.EX2 R140, R8 ;  /* 0x00000008008c7308 */ /* 0x0004e20000000800 */
[-C--:B------:R-:W-:Y:S01]  /*13ad0*/  FMUL.FTZ R137, R137, R44.reuse ;  /* 0x0000002c89897220 */ /* 0x080fe20000410000 */
[-C--:B------:R-:W-:Y:S01]  /*13ae0*/  FMUL.FTZ R164, R164, R44.reuse ;  /* 0x0000002ca4a47220 */ /* 0x080fe20000410000 */
[-C--:B------:R-:W-:Y:S01]  /*13af0*/  FMUL.FTZ R165, R165, R44.reuse ;  /* 0x0000002ca5a57220 */ /* 0x080fe20000410000 */
[-C--:B------:R-:W-:Y:S01]  /*13b00*/  FMUL.FTZ R168, R168, R44.reuse ;  /* 0x0000002ca8a87220 */ /* 0x080fe20000410000 */
[C---:B------:R-:W-:Y:S01]  /*13b10*/  HMMA.16816.F32 R60, R4.reuse, R20, R128 ;  /* 0x00000014043c723c */ /* 0x040fe20000001880 */
[-C--:B------:R-:W-:Y:S01]  /*13b20*/  FMUL.FTZ R169, R169, R44.reuse ;  /* 0x0000002ca9a97220 */ /* 0x080fe20000410000 */
[----:B------:R-:W-:Y:S01]  /*13b30*/  MOV R143, R67 ;  /* 0x00000043008f7202 */ /* 0x000fe20000000f00 */
[----:B------:R-:W-:Y:S01]  /*13b40*/  FMUL.FTZ R68, R68, R44 ;  /* 0x0000002c44447220 */ /* 0x000fe20000410000 */
[----:B------:R-:W-:Y:S01]  /*13b50*/  MOV R142, R66 ;  /* 0x00000042008e7202 */ /* 0x000fe20000000f00 */
[-C--:B------:R-:W-:Y:S01]  /*13b60*/  FMUL.FTZ R69, R69, R44.reuse ;  /* 0x0000002c45457220 */ /* 0x080fe20000410000 */
[C---:B-1----:R-:W-:Y:S01]  /*13b70*/  HMMA.16816.F32 R112, R4.reuse, R28, R160 ;  /* 0x0000001c0470723c */ /* 0x042fe200000018a0 */
[----:B------:R-:W-:Y:S01]  /*13b80*/  MOV R141, R65 ;  /* 0x00000041008d7202 */ /* 0x000fe20000000f00 */
[-C--:B------:R-:W-:Y:S01]  /*13b90*/  FMUL.FTZ R80, R80, R44.reuse ;  /* 0x0000002c50507220 */ /* 0x080fe20000410000 */
[-C--:B------:R-:W-:Y:S01]  /*13ba0*/  FMUL.FTZ R81, R81, R44.reuse ;  /* 0x0000002c51517220 */ /* 0x080fe20000410000 */
[-C--:B------:R-:W-:Y:S01]  /*13bb0*/  FMUL.FTZ R84, R84, R44.reuse ;  /* 0x0000002c54547220 */ /* 0x080fe20000410000 */
[-C--:B------:R-:W-:Y:S01]  /*13bc0*/  FMUL.FTZ R85, R85, R44.reuse ;  /* 0x0000002c55557220 */ /* 0x080fe20000410000 */
[----:B------:R-:W-:Y:S01]  /*13bd0*/  HMMA.16816.F32 R128, R4, R36, R72 ;  /* 0x000000240480723c */ /* 0x000fe20000001848 */
[----:B--2---:R-:W-:Y:S01]  /*13be0*/  FFMA.FTZ R8, R40, UR22, -R0 ;  /* 0x0000001628087c23 */ /* 0x004fe20008010800 */
[-C--:B------:R-:W-:Y:S01]  /*13bf0*/  FMUL.FTZ R96, R96, R44.reuse ;  /* 0x0000002c60607220 */ /* 0x080fe20000410000 */
[----:B------:R-:W-:-:S03]  /*13c00*/  FMUL.FTZ R97, R97, R44 ;  /* 0x0000002c61617220 */ /* 0x000fc60000410000 */
[C---:B------:R-:W-:Y:S01]  /*13c10*/  HMMA.16816.F32 R160, R4.reuse, R48, R88 ;  /* 0x0000003004a0723c */ /* 0x040fe20000001858 */
[----:B------:R-:W-:Y:S01]  /*13c20*/  MOV R73, R252 ;  /* 0x000000fc00497202 */ /* 0x000fe20000000f00 */
[----:B------:R1:W2:Y:S01]  /*13c30*/  MUFU.EX2 R88, R8 ;  /* 0x0000000800587308 */ /* 0x0002a20000000800 */
[----:B------:R-:W-:Y:S01]  /*13c40*/  MOV R252, R108 ;  /* 0x0000006c00fc7202 */ /* 0x000fe20000000f00 */
[----:B------:R-:W-:Y:S01]  /*13c50*/  IMAD.MOV.U32 R74, RZ, RZ, R10 ;  /* 0x000000ffff4a7224 */ /* 0x000fe200078e000a */
[----:B------:R-:W-:Y:S01]  /*13c60*/  MOV R75, R9 ;  /* 0x00000009004b7202 */ /* 0x000fe20000000f00 */
[C---:B------:R-:W-:Y:S01]  /*13c70*/  HMMA.16816.F32 R176, R4.reuse, R30, R172 ;  /* 0x0000001e04b0723c */ /* 0x040fe200000018ac */
[----:B------:R-:W-:Y:S01]  /*13c80*/  MOV R89, R33 ;  /* 0x0000002100597202 */ /* 0x000fe20000000f00 */
[----:B------:R-:W-:Y:S01]  /*13c90*/  FFMA.FTZ R9, R42, UR22, -R0 ;  /* 0x000000162a097c23 */ /* 0x000fe20008010800 */
[----:B------:R-:W-:Y:S02]  /*13ca0*/  MOV R90, R111 ;  /* 0x0000006f005a7202 */ /* 0x000fe40000000f00 */
[----:B------:R-:W-:Y:S01]  /*13cb0*/  MOV R91, R110 ;  /* 0x0000006e005b7202 */ /* 0x000fe20000000f00 */
[----:B------:R-:W-:Y:S01]  /*13cc0*/  HMMA.16816.F32 R52, R4, R18, R120 ;  /* 0x000000120434723c */ /* 0x000fe20000001878 */
[----:B------:R-:W-:-:S02]  /*13cd0*/  MOV R33, R109 ;  /* 0x0000006d00217202 */ /* 0x000fc40000000f00 */
[----:B------:R-:W-:-:S03]  /*13ce0*/  MOV R72, R59 ;  /* 0x0000003b00487202 */ /* 0x000fc60000000f00 */
[----:B------:R-:W-:Y:S01]  /*13cf0*/  HMMA.16816.F32 R184, R4, R24, R144 ;  /* 0x0000001804b8723c */ /* 0x000fe20000001890 */
[----:B-1----:R-:W-:-:S04]  /*13d00*/  FFMA.FTZ R8, R57, UR22, -R3 ;  /* 0x0000001639087c23 */ /* 0x002fc80008010803 */
[----:B------:R1:W-:Y:S01]  /*13d10*/  MUFU.EX2 R10, R8 ;  /* 0x00000008000a7308 */ /* 0x0003e20000000800 */
[C---:B------:R-:W-:Y:S06]  /*13d20*/  HMMA.16816.F32 R180, R4.reuse, R26, R156 ;  /* 0x0000001a04b4723c */ /* 0x040fec000000189c */
[C---:B------:R-:W-:Y:S01]  /*13d30*/  HMMA.16816.F32 R172, R4.reuse, R38, R76 ;  /* 0x0000002604ac723c */ /* 0x040fe2000000184c */
[----:B------:R4:W-:Y:S05]  /*13d40*/  MUFU.EX2 R76, R9 ;  /* 0x00000009004c7308 */ /* 0x0009ea0000000800 */
[----:B------:R-:W-:Y:S01]  /*13d50*/  HMMA.16816.F32 R108, R4, R50, R92 ;  /* 0x00000032046c723c */ /* 0x000fe2000000185c */
[----:B------:R-:W-:-:S02]  /*13d60*/  MOV R79, R64 ;  /* 0x00000040004f7202 */ /* 0x000fc40000000f00 */
[----:B------:R-:W-:Y:S01]  /*13d70*/  MOV R78, R141 ;  /* 0x0000008d004e7202 */ /* 0x000fe20000000f00 */
[----:B-1----:R-:W-:-:S03]  /*13d80*/  FFMA.FTZ R8, R41, UR22, -R3 ;  /* 0x0000001629087c23 */ /* 0x002fc60008010803 */
[----:B------:R-:W-:Y:S02]  /*13d90*/  F2FP.F16.F32.PACK_AB R4, R91, R73 ;  /* 0x000000495b04723e */ /* 0x000fe400000000ff */
[----:B------:R-:W-:Y:S02]  /*13da0*/  F2FP.F16.F32.PACK_AB R5, R34, R89 ;  /* 0x000000592205723e */ /* 0x000fe400000000ff */
[----:B------:R-:W-:Y:S01]  /*13db0*/  F2FP.F16.F32.PACK_AB R6, R250, R90 ;  /* 0x0000005afa06723e */ /* 0x000fe200000000ff */
[----:B----4-:R-:W-:Y:S01]  /*13dc0*/  FFMA.FTZ R9, R58, UR22, -R3 ;  /* 0x000000163a097c23 */ /* 0x010fe20008010803 */
[----:B------:R-:W-:-:S07]  /*13dd0*/  F2FP.F16.F32.PACK_AB R7, R11, R35 ;  /* 0x000000230b07723e */ /* 0x000fce00000000ff */
[C---:B------:R-:W-:Y:S06]  /*13de0*/  HMMA.16816.F32 R156, R4.reuse, R16, R116 ;  /* 0x00000010049c723c */ /* 0x040fec0000001874 */
[C---:B------:R-:W-:Y:S01]  /*13df0*/  HMMA.16816.F32 R120, R4.reuse, R18, R124 ;  /* 0x000000120478723c */ /* 0x040fe2000000187c */
[----:B------:R-:W1:Y:S01]  /*13e00*/  LDSM.16.MT88.4 R16, [R218+0x9400] ;  /* 0x00940000da10783b */ /* 0x000e620000004200 */
[----:B------:R4:W-:Y:S01]  /*13e10*/  MUFU.EX2 R124, R9 ;  /* 0x00000009007c7308 */ /* 0x0009e20000000800 */
[----:B------:R-:W-:Y:S02]  /*13e20*/  MOV R117, R34 ;  /* 0x0000002200757202 */ /* 0x000fe40000000f00 */
[----:B------:R-:W-:Y:S01]  /*13e30*/  MOV R118, R33 ;  /* 0x0000002100767202 */ /* 0x000fe20000000f00 */
[----:B------:R-:W-:Y:S01]  /*13e40*/  HMMA.16816.F32 R92, R4, R20, R132 ;  /* 0x00000014045c723c */ /* 0x000fe20000001884 */
[----:B------:R-:W-:-:S02]  /*13e50*/  MOV R119, R32 ;  /* 0x0000002000777202 */ /* 0x000fc40000000f00 */
[----:B------:R-:W-:Y:S01]  /*13e60*/  MOV R125, R35 ;  /* 0x00000023007d7202 */ /* 0x000fe20000000f00 */
[----:B------:R5:W-:Y:S01]  /*13e70*/  MUFU.EX2 R133, R8 ;  /* 0x0000000800857308 */ /* 0x000be20000000800 */
[----:B------:R-:W1:Y:S01]  /*13e80*/  LDSM.16.MT88.4 R32, [R216+0x9400] ;  /* 0x00940000d820783b */ /* 0x000e620000004200 */
[C---:B------:R-:W-:Y:S01]  /*13e90*/  HMMA.16816.F32 R64, R4.reuse, R24, R148 ;  /* 0x000000180440723c */ /* 0x040fe20000001894 */
[----:B------:R-:W-:Y:S02]  /*13ea0*/  MOV R135, R252 ;  /* 0x000000fc00877202 */ /* 0x000fe40000000f00 */
[----:B------:R-:W-:Y:S02]  /*13eb0*/  MOV R126, R251 ;  /* 0x000000fb007e7202 */ /* 0x000fe40000000f00 */
[----:B------:R-:W-:Y:S01]  /*13ec0*/  MOV R127, R250 ;  /* 0x000000fa007f7202 */ /* 0x000fe20000000f00 */
[----:B------:R-:W-:Y:S01]  /*13ed0*/  HMMA.16816.F32 R56, R4, R26, R152 ;  /* 0x0000001a0438723c */ /* 0x000fe20000001898 */
[----:B------:R-:W1:Y:S01]  /*13ee0*/  LDSM.16.MT88.4 R24, [R216+0xa400] ;  /* 0x00a40000d818783b */ /* 0x000e620000004200 */
[----:B----4-:R-:W-:Y:S01]  /*13ef0*/  FFMA.FTZ R9, R43, UR22, -R3 ;  /* 0x000000162b097c23 */ /* 0x010fe20008010803 */
[----:B------:R-:W-:-:S02]  /*13f00*/  MOV R116, R143 ;  /* 0x0000008f00747202 */ /* 0x000fc40000000f00 */
[----:B------:R-:W-:Y:S01]  /*13f10*/  LDSM.16.MT88.4 R40, [R218+0xb400] ;  /* 0x00b40000da28783b */ /* 0x000fe20000004200 */
[C---:B------:R-:W-:Y:S01]  /*13f20*/  HMMA.16816.F32 R144, R4.reuse, R22, R136 ;  /* 0x000000160490723c */ /* 0x040fe20000001888 */
[----:B------:R4:W4:Y:S01]  /*13f30*/  MUFU.EX2 R77, R9 ;  /* 0x00000009004d7308 */ /* 0x0009220000000800 */
[----:B---3--:R-:W-:Y:S01]  /*13f40*/  MOV R134, R140 ;  /* 0x0000008c00867202 */ /* 0x008fe20000000f00 */
[----:B-----5:R-:W-:Y:S01]  /*13f50*/  FFMA.FTZ R8, R203, UR22, -R2 ;  /* 0x00000016cb087c23 */ /* 0x020fe20008010802 */
[----:B------:R-:W-:Y:S01]  /*13f60*/  LDSM.16.MT88.4 R20, [R216+0xb400] ;  /* 0x00b40000d814783b */ /* 0x000fe20000004200 */
[----:B------:R-:W-:Y:S01]  /*13f70*/  IMAD.MOV.U32 R154, RZ, RZ, R135 ;  /* 0x000000ffff9a7224 */ /* 0x000fe200078e0087 */
[----:B------:R-:W-:Y:S01]  /*13f80*/  HMMA.16816.F32 R164, R4, R28, R164 ;  /* 0x0000001c04a4723c */ /* 0x000fe200000018a4 */
[----:B------:R-:W-:Y:S02]  /*13f90*/  MOV R153, R134 ;  /* 0x0000008600997202 */ /* 0x000fe40000000f00 */
[----:B------:R3:W-:Y:S01]  /*13fa0*/  MUFU.EX2 R252, R8 ;  /* 0x0000000800fc7308 */ /* 0x0007e20000000800 */
[----:B------:R-:W-:-:S02]  /*13fb0*/  MOV R148, R89 ;  /* 0x0000005900947202 */ /* 0x000fc40000000f00 */
[C---:B------:R-:W-:Y:S01]  /*13fc0*/  HMMA.16816.F32 R136, R4.reuse, R30, R168 ;  /* 0x0000001e0488723c */ /* 0x040fe200000018a8 */
[----:B------:R-:W5:Y:S01]  /*13fd0*/  LDSM.16.MT88.4 R28, [R218+0xa400] ;  /* 0x00a40000da1c783b */ /* 0x000f620000004200 */
[----:B--2---:R-:W-:Y:S02]  /*13fe0*/  MOV R149, R88 ;  /* 0x0000005800957202 */ /* 0x004fe40000000f00 */
[----:B------:R-:W-:Y:S01]  /*13ff0*/  MOV R134, R73 ;  /* 0x0000004900867202 */ /* 0x000fe20000000f00 */
[--C-:B----4-:R-:W-:Y:S02]  /*14000*/  FFMA.FTZ R9, R209, UR22, -R2.reuse ;  /* 0x00000016d1097c23 */ /* 0x110fe40008010802 */
[----:B------:R-:W-:Y:S01]  /*14010*/  MOV R168, R77 ;  /* 0x0000004d00a87202 */ /* 0x000fe20000000f00 */
[C---:B------:R-:W-:Y:S01]  /*14020*/  HMMA.16816.F32 R80, R4.reuse, R38, R80 ;  /* 0x000000260450723c */ /* 0x040fe20000001850 */
[----:B------:R-:W-:Y:S02]  /*14030*/  MOV R77, R142 ;  /* 0x0000008e004d7202 */ /* 0x000fe40000000f00 */
[----:B------:R-:W-:Y:S01]  /*14040*/  MOV R88, R74 ;  /* 0x0000004a00587202 */ /* 0x000fe20000000f00 */
[----:B------:R-:W2:Y:S01]  /*14050*/  MUFU.EX2 R9, R9 ;  /* 0x0000000900097308 */ /* 0x000ea20000000800 */
[----:B------:R-:W-:Y:S01]  /*14060*/  MOV R89, R75 ;  /* 0x0000004b00597202 */ /* 0x000fe20000000f00 */
[----:B---3--:R-:W-:Y:S01]  /*14070*/  FFMA.FTZ R8, R198, UR22, -R2 ;  /* 0x00000016c6087c23 */ /* 0x008fe20008010802 */
[----:B------:R-:W-:Y:S01]  /*14080*/  HMMA.16816.F32 R140, R4, R36, R68 ;  /* 0x00000024048c723c */ /* 0x000fe20000001844 */
[----:B------:R-:W-:-:S02]  /*14090*/  MOV R155, R116 ;  /* 0x00000074009b7202 */ /* 0x000fc40000000f00 */
[----:B------:R-:W-:Y:S02]  /*140a0*/  MOV R150, R77 ;  /* 0x0000004d00967202 */ /* 0x000fe40000000f00 */
        /* <DEDUP_REMOVED lines=8> */
[----:B------:R-:W-:Y:S02]  /*14130*/  MOV R171, R91 ;  /* 0x0000005b00ab7202 */ /* 0x000fe40000000f00 */
[----:B------:R-:W-:Y:S02]  /*14140*/  F2FP.F16.F32.PACK_AB R4, R10, R124 ;  /* 0x0000007c0a04723e */ /* 0x000fe400000000ff */
[----:B--2---:R-:W-:Y:S01]  /*14150*/  F2FP.F16.F32.PACK_AB R5, R252, R9 ;  /* 0x00000009fc05723e */ /* 0x004fe200000000ff */
[----:B---3--:R-:W-:Y:S01]  /*14160*/  FFMA.FTZ R8, R100, UR22, -R2 ;  /* 0x0000001664087c23 */ /* 0x008fe20008010802 */
[----:B------:R-:W-:Y:S02]  /*14170*/  MOV R100, R118 ;  /* 0x0000007600647202 */ /* 0x000fe40000000f00 */
[----:B------:R-:W-:Y:S01]  /*14180*/  MOV R170, R134 ;  /* 0x0000008600aa7202 */ /* 0x000fe20000000f00 */
[----:B------:R2:W3:Y:S01]  /*14190*/  MUFU.EX2 R251, R8 ;  /* 0x0000000800fb7308 */ /* 0x0004e20000000800 */
[----:B------:R-:W-:Y:S01]  /*141a0*/  MOV R37, R149 ;  /* 0x0000009500257202 */ /* 0x000fe20000000f00 */
[----:B--2---:R-:W-:Y:S01]  /*141b0*/  FFMA.FTZ R8, R101, UR22, -R0 ;  /* 0x0000001665087c23 */ /* 0x004fe20008010800 */
[----:B---3--:R-:W-:-:S02]  /*141c0*/  F2FP.F16.F32.PACK_AB R7, R251, R132 ;  /* 0x00000084fb07723e */ /* 0x008fc400000000ff */
[----:B------:R-:W-:-:S03]  /*141d0*/  MOV R101, R151 ;  /* 0x0000009700657202 */ /* 0x000fc60000000f00 */
[----:B------:R2:W-:Y:S02]  /*141e0*/  MUFU.EX2 R250, R8 ;  /* 0x0000000800fa7308 */ /* 0x0005e40000000800 */
[----:B--2---:R-:W-:Y:S01]  /*141f0*/  FFMA.FTZ R8, R247, UR22, -R12 ;  /* 0x00000016f7087c23 */ /* 0x004fe2000801080c */
[----:B------:R-:W-:Y:S02]  /*14200*/  MOV R247, R133 ;  /* 0x0000008500f77202 */ /* 0x000fe40000000f00 */
[----:B------:R-:W-:-:S03]  /*14210*/  MOV R133, R72 ;  /* 0x0000004800857202 */ /* 0x000fc60000000f00 */
[----:B------:R2:W-:Y:S01]  /*14220*/  MUFU.EX2 R235, R8 ;  /* 0x0000000800eb7308 */ /* 0x0005e20000000800 */
[----:B------:R-:W-:Y:S02]  /*14230*/  F2FP.F16.F32.PACK_AB R6, R247, R168 ;  /* 0x000000a8f706723e */ /* 0x000fe400000000ff */
[----:B------:R-:W-:-:S05]  /*14240*/  MOV R169, R133 ;  /* 0x0000008500a97202 */ /* 0x000fca0000000f00 */
[C---:B-1----:R-:W-:Y:S06]  /*14250*/  HMMA.16816.F32 R72, R4.reuse, R18, R188 ;  /* 0x000000120448723c */ /* 0x042fec00000018bc */
[----:B------:R-:W-:Y:S01]  /*14260*/  HMMA.16816.F32 R48, R4, R32, R192 ;  /* 0x000000200430723c */ /* 0x000fe200000018c0 */
[----:B------:R-:W-:Y:S01]  /*14270*/  MOV R191, R76 ;  /* 0x0000004c00bf7202 */ /* 0x000fe20000000f00 */
[----:B--2---:R-:W-:Y:S01]  /*14280*/  FFMA.FTZ R8, R242, UR22, -R12 ;  /* 0x00000016f2087c23 */ /* 0x004fe2000801080c */
[----:B------:R-:W-:-:S03]  /*14290*/  MOV R189, R132 ;  /* 0x0000008400bd7202 */ /* 0x000fc60000000f00 */
[C---:B------:R-:W-:Y:S01]  /*142a0*/  HMMA.16816.F32 R76, R4.reuse, R24, R184 ;  /* 0x00000018044c723c */ /* 0x040fe200000018b8 */
[----:B------:R1:W2:Y:S01]  /*142b0*/  MUFU.EX2 R242, R8 ;  /* 0x0000000800f27308 */ /* 0x0002a20000000800 */
[----:B------:R-:W-:Y:S01]  /*142c0*/  MOV R188, R127 ;  /* 0x0000007f00bc7202 */ /* 0x000fe20000000f00 */
[----:B------:R-:W-:Y:S01]  /*142d0*/  IMAD.MOV.U32 R192, RZ, RZ, R148 ;  /* 0x000000ffffc07224 */ /* 0x000fe200078e0094 */
[----:B------:R-:W-:Y:S02]  /*142e0*/  MOV R193, R155 ;  /* 0x0000009b00c17202 */ /* 0x000fe40000000f00 */
        /* <DEDUP_REMOVED lines=9> */
[----:B-1----:R-:W-:Y:S01]  /*14380*/  FFMA.FTZ R8, R213, UR22, -R12 ;  /* 0x00000016d5087c23 */ /* 0x002fe2000801080c */
[----:B------:R-:W-:-:S03]  /*14390*/  MOV R155, R150 ;  /* 0x00000096009b7202 */ /* 0x000fc60000000f00 */
[----:B------:R1:W-:Y:S01]  /*143a0*/  MUFU.EX2 R213, R8 ;  /* 0x0000000800d57308 */ /* 0x0003e20000000800 */
[C---:B-----5:R-:W-:Y:S01]  /*143b0*/  HMMA.16816.F32 R112, R4.reuse, R28, R112 ;  /* 0x0000001c0470723c */ /* 0x060fe20000001870 */
[----:B------:R-:W-:Y:S02]  /*143c0*/  MOV R180, R116 ;  /* 0x0000007400b47202 */ /* 0x000fe40000000f00 */
[----:B------:R-:W-:Y:S02]  /*143d0*/  MOV R182, R117 ;  /* 0x0000007500b67202 */ /* 0x000fe40000000f00 */
[----:B------:R-:W-:Y:S01]  /*143e0*/  MOV R181, R135 ;  /* 0x0000008700b57202 */ /* 0x000fe20000000f00 */
[----:B------:R-:W-:Y:S01]  /*143f0*/  HMMA.16816.F32 R116, R4, R30, R176 ;  /* 0x0000001e0474723c */ /* 0x000fe200000018b0 */
[----:B------:R-:W-:-:S05]  /*14400*/  MOV R183, R125 ;  /* 0x0000007d00b77202 */ /* 0x000fca0000000f00 */
[C---:B------:R-:W-:Y:S01]  /*14410*/  HMMA.16816.F32 R128, R4.reuse, R20, R128 ;  /* 0x000000140480723c */ /* 0x040fe20000001880 */
[----:B------:R-:W-:Y:S01]  /*14420*/  MOV R179, R124 ;  /* 0x0000007c00b37202 */ /* 0x000fe20000000f00 */
[----:B------:R-:W-:Y:S01]  /*14430*/  IMAD.MOV.U32 R178, RZ, RZ, R9 ;  /* 0x000000ffffb27224 */ /* 0x000fe200078e0009 */
[----:B------:R-:W-:Y:S01]  /*14440*/  MOV R177, R10 ;  /* 0x0000000a00b17202 */ /* 0x000fe20000000f00 */
[----:B-1----:R-:W-:Y:S01]  /*14450*/  FFMA.FTZ R8, R205, UR22, -R12 ;  /* 0x00000016cd087c23 */ /* 0x002fe2000801080c */
[----:B--2---:R-:W-:Y:S01]  /*14460*/  F2FP.F16.F32.PACK_AB R9, R242, R235 ;  /* 0x000000ebf209723e */ /* 0x004fe200000000ff */
[C---:B------:R-:W-:Y:S01]  /*14470*/  HMMA.16816.F32 R124, R4.reuse, R22, R172 ;  /* 0x00000016047c723c */ /* 0x040fe200000018ac */
[----:B------:R-:W-:Y:S01]  /*14480*/  F2FP.F16.F32.PACK_AB R10, R250, R37 ;  /* 0x00000025fa0a723e */ /* 0x000fe200000000ff */
[----:B------:R1:W2:Y:S04]  /*14490*/  MUFU.EX2 R209, R8 ;  /* 0x0000000800d17308 */ /* 0x0002a80000000800 */
[----:B------:R-:W-:Y:S01]  /*144a0*/  HMMA.16816.F32 R132, R4, R40, R160 ;  /* 0x000000280484723c */ /* 0x000fe200000018a0 */
[----:B------:R-:W-:-:S02]  /*144b0*/  MOV R174, R180 ;  /* 0x000000b400ae7202 */ /* 0x000fc40000000f00 */
[----:B------:R-:W-:Y:S02]  /*144c0*/  MOV R180, R187 ;  /* 0x000000bb00b47202 */ /* 0x000fe40000000f00 */
[----:B------:R-:W-:Y:S01]  /*144d0*/  MOV R187, R193 ;  /* 0x000000c100bb7202 */ /* 0x000fe20000000f00 */
[----:B------:R-:W-:Y:S01]  /*144e0*/  HMMA.16816.F32 R108, R4, R42, R108 ;  /* 0x0000002a046c723c */ /* 0x000fe2000000186c */
[----:B------:R-:W-:Y:S02]  /*144f0*/  MOV R175, R181 ;  /* 0x000000b500af7202 */ /* 0x000fe40000000f00 */
[----:B------:R-:W-:Y:S02]  /*14500*/  MOV R181, R189 ;  /* 0x000000bd00b57202 */ /* 0x000fe40000000f00 */
[----:B------:R-:W-:Y:S02]  /*14510*/  MOV R189, R192 ;  /* 0x000000c000bd7202 */ /* 0x000fe40000000f00 */
[----:B------:R-:W-:Y:S01]  /*14520*/  FFMA.FTZ R4, R211, UR22, -R3 ;  /* 0x00000016d3047c23 */ /* 0x000fe20008010803 */
[----:B------:R-:W-:-:S02]  /*14530*/  MOV R172, R178 ;  /* 0x000000b200ac7202 */ /* 0x000fc40000000f00 */
[----:B-1----:R-:W-:Y:S01]  /*14540*/  F2FP.F16.F32.PACK_AB R8, R191, R184 ;  /* 0x000000b8bf08723e */ /* 0x002fe200000000ff */
[----:B------:R1:W-:Y:S01]  /*14550*/  MUFU.EX2 R205, R4 ;  /* 0x0000000400cd7308 */ /* 0x0003e20000000800 */
[----:B--2---:R-:W-:Y:S02]  /*14560*/  F2FP.F16.F32.PACK_AB R11, R209, R213 ;  /* 0x000000d5d10b723e */ /* 0x004fe400000000ff */
[----:B------:R-:W-:-:S05]  /*14570*/  MOV R173, R179 ;  /* 0x000000b300ad7202 */ /* 0x000fca0000000f00 */
        /* <DEDUP_REMOVED lines=8> */
[----:B------:R-:W-:Y:S01]  /*14600*/  HMMA.16816.F32 R64, R8, R24, R64 ;  /* 0x000000180840723c */ /* 0x000fe20000001840 */
[----:B-1----:R-:W-:-:S05]  /*14610*/  FFMA.FTZ R4, R47, UR22, -R3 ;  /* 0x000000162f047c23 */ /* 0x002fca0008010803 */
[C---:B------:R-:W-:Y:S01]  /*14620*/  HMMA.16816.F32 R56, R8.reuse, R26, R56 ;  /* 0x0000001a0838723c */ /* 0x040fe20000001838 */
[----:B------:R-:W-:Y:S01]  /*14630*/  LDSM.16.MT88.4 R24, [R216+0xa800] ;  /* 0x00a80000d818783b */ /* 0x000fe20000004200 */
[----:B------:R1:W-:Y:S04]  /*14640*/  MUFU.EX2 R202, R4 ;  /* 0x0000000400ca7308 */ /* 0x0003e80000000800 */
[C---:B------:R-:W-:Y:S06]  /*14650*/  HMMA.16816.F32 R164, R8.reuse, R28, R164 ;  /* 0x0000001c08a4723c */ /* 0x040fec00000018a4 */
[C---:B------:R-:W-:Y:S01]  /*14660*/  HMMA.16816.F32 R136, R8.reuse, R30, R136 ;  /* 0x0000001e0888723c */ /* 0x040fe20000001888 */
[----:B------:R-:W2:Y:S05]  /*14670*/  LDSM.16.MT88.4 R28, [R218+0xa800] ;  /* 0x00a80000da1c783b */ /* 0x000eaa0000004200 */
[----:B------:R-:W-:Y:S01]  /*14680*/  HMMA.16816.F32 R140, R8, R20, R140 ;  /* 0x00000014088c723c */ /* 0x000fe2000000188c */
[----:B-1----:R-:W-:-:S04]  /*14690*/  FFMA.FTZ R4, R45, UR22, -R3 ;  /* 0x000000162d047c23 */ /* 0x002fc80008010803 */
[----:B------:R1:W3:Y:S01]  /*146a0*/  MUFU.EX2 R198, R4 ;  /* 0x0000000400c67308 */ /* 0x0002e20000000800 */
[C---:B------:R-:W-:Y:S06]  /*146b0*/  HMMA.16816.F32 R84, R8.reuse, R40, R84 ;  /* 0x000000280854723c */ /* 0x040fec0000001854 */
[----:B------:R-:W-:Y:S01]  /*146c0*/  HMMA.16816.F32 R96, R8, R42, R96 ;  /* 0x0000002a0860723c */ /* 0x000fe20000001860 */
[----:B-1----:R-:W-:Y:S01]  /*146d0*/  FFMA.FTZ R4, R215, UR22, -R2 ;  /* 0x00000016d7047c23 */ /* 0x002fe20008010802 */
[----:B---3--:R-:W-:-:S03]  /*146e0*/  F2FP.F16.F32.PACK_AB R6, R198, R202 ;  /* 0x000000cac606723e */ /* 0x008fc600000000ff */
[----:B------:R1:W-:Y:S02]  /*146f0*/  MUFU.EX2 R195, R4 ;  /* 0x0000000400c37308 */ /* 0x0003e40000000800 */
[--C-:B-1----:R-:W-:Y:S01]  /*14700*/  FFMA.FTZ R4, R206, UR22, -R2.reuse ;  /* 0x00000016ce047c23 */ /* 0x102fe20008010802 */
[----:B------:R-:W-:Y:S02]  /*14710*/  MOV R206, R37 ;  /* 0x0000002500ce7202 */ /* 0x000fe40000000f00 */
[----:B------:R-:W1:Y:S03]  /*14720*/  LDSM.16.MT88.4 R36, [R216+0x9800] ;  /* 0x00980000d824783b */ /* 0x000e660000004200 */
[----:B------:R3:W4:Y:S02]  /*14730*/  MUFU.EX2 R194, R4 ;  /* 0x0000000400c27308 */ /* 0x0007240000000800 */
[----:B---3--:R-:W-:Y:S01]  /*14740*/  FFMA.FTZ R4, R199, UR22, -R2 ;  /* 0x00000016c7047c23 */ /* 0x008fe20008010802 */
[----:B------:R-:W-:-:S02]  /*14750*/  MOV R199, R177 ;  /* 0x000000b100c77202 */ /* 0x000fc40000000f00 */
[----:B------:R-:W-:Y:S03]  /*14760*/  HMMA.16816.F32 R176, R8, R22, R80 ;  /* 0x0000001608b0723c */ /* 0x000fe60000001850 */
[----:B------:R3:W-:Y:S01]  /*14770*/  MUFU.EX2 R193, R4 ;  /* 0x0000000400c17308 */ /* 0x0007e20000000800 */
[----:B------:R-:W5:Y:S01]  /*14780*/  LDSM.16.MT88.4 R20, [R218+0xb800] ;  /* 0x00b80000da14783b */ /* 0x000f620000004200 */
[----:B----4-:R-:W-:Y:S02]  /*14790*/  F2FP.F16.F32.PACK_AB R5, R194, R195 ;  /* 0x000000c3c205723e */ /* 0x010fe400000000ff */
[----:B------:R-:W-:Y:S01]  /*147a0*/  FFMA.FTZ R8, R212, UR22, -R0 ;  /* 0x00000016d4087c23 */ /* 0x000fe20008010800 */
[----:B------:R-:W-:Y:S02]  /*147b0*/  MOV R10, R169 ;  /* 0x000000a9000a7202 */ /* 0x000fe40000000f00 */
[----:B------:R-:W-:Y:S01]  /*147c0*/  MOV R11, R170 ;  /* 0x000000aa000b7202 */ /* 0x000fe20000000f00 */
[----:B---3--:R-:W-:Y:S01]  /*147d0*/  FFMA.FTZ R4, R107, UR22, -R2 ;  /* 0x000000166b047c23 */ /* 0x008fe20008010802 */
[----:B------:R-:W-:-:S03]  /*147e0*/  MOV R107, R183 ;  /* 0x000000b7006b7202 */ /* 0x000fc60000000f00 */
[----:B------:R3:W4:Y:S02]  /*147f0*/  MUFU.EX2 R192, R4 ;  /* 0x0000000400c07308 */ /* 0x0007240000000800 */
[----:B---3--:R-:W-:Y:S01]  /*14800*/  FFMA.FTZ R4, R245, UR22, -R0 ;  /* 0x00000016f5047c23 */ /* 0x008fe20008010800 */
[----:B------:R-:W-:Y:S02]  /*14810*/  MOV R245, R191 ;  /* 0x000000bf00f57202 */ /* 0x000fe40000000f00 */
[----:B----4-:R-:W-:-:S03]  /*14820*/  F2FP.F16.F32.PACK_AB R7, R192, R193 ;  /* 0x000000c1c007723e */ /* 0x010fc600000000ff */
[----:B------:R3:W-:Y:S02]  /*14830*/  MUFU.EX2 R191, R4 ;  /* 0x0000000400bf7308 */ /* 0x0007e40000000800 */
[----:B---3--:R-:W-:Y:S01]  /*14840*/  FFMA.FTZ R4, R238, UR22, -R0 ;  /* 0x00000016ee047c23 */ /* 0x008fe20008010800 */
[----:B------:R-:W-:Y:S01]  /*14850*/  IMAD.MOV.U32 R238, RZ, RZ, R172 ;  /* 0x000000ffffee7224 */ /* 0x000fe200078e00ac */
[----:B------:R-:W-:Y:S02]  /*14860*/  MOV R172, R173 ;  /* 0x000000ad00ac7202 */ /* 0x000fe40000000f00 */
[----:B------:R-:W-:Y:S02]  /*14870*/  MOV R173, R174 ;  /* 0x000000ae00ad7202 */ /* 0x000fe40000000f00 */
[----:B------:R-:W-:Y:S02]  /*14880*/  MOV R174, R175 ;  /* 0x000000af00ae7202 */ /* 0x000fe40000000f00 */
[----:B------:R-:W-:-:S02]  /*14890*/  MOV R212, R172 ;  /* 0x000000ac00d47202 */ /* 0x000fc40000000f00 */
[----:B------:R-:W-:Y:S02]  /*148a0*/  MOV R172, R173 ;  /* 0x000000ad00ac7202 */ /* 0x000fe40000000f00 */
[----:B------:R-:W-:Y:S02]  /*148b0*/  MOV R173, R174 ;  /* 0x000000ae00ad7202 */ /* 0x000fe40000000f00 */
[----:B------:R-:W-:Y:S02]  /*148c0*/  MOV R174, R180 ;  /* 0x000000b400ae7202 */ /* 0x000fe40000000f00 */
[----:B------:R-:W-:Y:S01]  /*148d0*/  MOV R180, R181 ;  /* 0x000000b500b47202 */ /* 0x000fe20000000f00 */
[----:B------:R-:W-:Y:S01]  /*148e0*/  IMAD.MOV.U32 R45, RZ, RZ, R173 ;  /* 0x000000ffff2d7224 */ /* 0x000fe200078e00ad */
[----:B------:R-:W-:Y:S02]  /*148f0*/  MOV R181, R189 ;  /* 0x000000bd00b57202 */ /* 0x000fe40000000f00 */
[----:B------:R3:W-:Y:S01]  /*14900*/  MUFU.EX2 R189, R8 ;  /* 0x0000000800bd7308 */ /* 0x0007e20000000800 */
[----:B------:R-:W-:-:S02]  /*14910*/  MOV R175, R185 ;  /* 0x000000b900af7202 */ /* 0x000fc40000000f00 */
[----:B------:R-:W-:Y:S02]  /*14920*/  MOV R211, R180 ;  /* 0x000000b400d37202 */ /* 0x000fe40000000f00 */
[----:B------:R-:W-:Y:S02]  /*14930*/  MOV R180, R181 ;  /* 0x000000b500b47202 */ /* 0x000fe40000000f00 */
[----:B------:R-:W-:Y:S02]  /*14940*/  MOV R181, R182 ;  /* 0x000000b600b57202 */ /* 0x000fe40000000f00 */
[----:B------:R-:W-:Y:S02]  /*14950*/  MOV R185, R190 ;  /* 0x000000be00b97202 */ /* 0x000fe40000000f00 */
[----:B------:R-:W-:Y:S01]  /*14960*/  MOV R182, R186 ;  /* 0x000000ba00b67202 */ /* 0x000fe20000000f00 */
[----:B------:R4:W5:Y:S01]  /*14970*/  MUFU.EX2 R190, R4 ;  /* 0x0000000400be7308 */ /* 0x0009620000000800 */
[----:B------:R-:W-:-:S02]  /*14980*/  MOV R47, R174 ;  /* 0x000000ae002f7202 */ /* 0x000fc40000000f00 */
[----:B------:R-:W-:Y:S01]  /*14990*/  MOV R215, R182 ;  /* 0x000000b600d77202 */ /* 0x000fe20000000f00 */
[----:B---3--:R-:W-:Y:S01]  /*149a0*/  FFMA.FTZ R8, R208, UR22, -R0 ;  /* 0x00000016d0087c23 */ /* 0x008fe20008010800 */
[----:B------:R-:W-:Y:S02]  /*149b0*/  MOV R208, R184 ;  /* 0x000000b800d07202 */ /* 0x000fe40000000f00 */
[----:B------:R-:W-:Y:S02]  /*149c0*/  MOV R184, R188 ;  /* 0x000000bc00b87202 */ /* 0x000fe40000000f00 */
[----:B------:R3:W-:Y:S01]  /*149d0*/  MUFU.EX2 R188, R8 ;  /* 0x0000000800bc7308 */ /* 0x0007e20000000800 */
[----:B------:R-:W-:Y:S02]  /*149e0*/  MOV R83, R47 ;  /* 0x0000002f00537202 */ /* 0x000fe40000000f00 */
[----:B------:R-:W-:Y:S02]  /*149f0*/  MOV R47, R180 ;  /* 0x000000b4002f7202 */ /* 0x000fe40000000f00 */
[----:B----4-:R-:W-:-:S02]  /*14a00*/  F2FP.F16.F32.PACK_AB R4, R203, R205 ;  /* 0x000000cdcb04723e */ /* 0x010fc400000000ff */
[----:B------:R-:W-:-:S05]  /*14a10*/  MOV R9, R47 ;  /* 0x0000002f00097202 */ /* 0x000fca0000000f00 */
[C---:B--2---:R-:W-:Y:S01]  /*14a20*/  HMMA.16816.F32 R160, R4.reuse, R28, R112 ;  /* 0x0000001c04a0723c */ /* 0x044fe20000001870 */
[----:B---3--:R-:W-:Y:S01]  /*14a30*/  FFMA.FTZ R8, R201, UR22, -R0 ;  /* 0x00000016c9087c23 */ /* 0x008fe20008010800 */
[----:B------:R-:W-:Y:S02]  /*14a40*/  MOV R201, R175 ;  /* 0x000000af00c97202 */ /* 0x000fe40000000f00 */
[----:B------:R-:W-:Y:S02]  /*14a50*/  MOV R175, R187 ;  /* 0x000000bb00af7202 */ /* 0x000fe40000000f00 */
[----:B------:R-:W-:Y:S01]  /*14a60*/  HMMA.16816.F32 R40, R4, R34, R72 ;  /* 0x000000220428723c */ /* 0x000fe20000001848 */
[----:B------:R2:W-:Y:S01]  /*14a70*/  MUFU.EX2 R187, R8 ;  /* 0x0000000800bb7308 */ /* 0x0005e20000000800 */
[----:B------:R-:W-:-:S04]  /*14a80*/  MOV R115, R100 ;  /* 0x0000006400737202 */ /* 0x000fc80000000f00 */
[C---:B------:R-:W-:Y:S06]  /*14a90*/  HMMA.16816.F32 R144, R4.reuse, R24, R76 ;  /* 0x000000180490723c */ /* 0x040fec000000184c */
[----:B------:R-:W-:Y:S01]  /*14aa0*/  HMMA.16816.F32 R156, R4, R26, R88 ;  /* 0x0000001a049c723c */ /* 0x000fe20000001858 */
[----:B--2---:R-:W-:Y:S01]  /*14ab0*/  FFMA.FTZ R8, R196, UR22, -R0 ;  /* 0x00000016c4087c23 */ /* 0x004fe20008010800 */
[----:B------:R-:W-:-:S04]  /*14ac0*/  MOV R196, R172 ;  /* 0x000000ac00c47202 */ /* 0x000fc80000000f00 */
[C---:B-1----:R-:W-:Y:S01]  /*14ad0*/  HMMA.16816.F32 R48, R4.reuse, R36, R48 ;  /* 0x000000240430723c */ /* 0x042fe20000001830 */
[----:B------:R1:W-:Y:S05]  /*14ae0*/  MUFU.EX2 R186, R8 ;  /* 0x0000000800ba7308 */ /* 0x0003ea0000000800 */
[C---:B------:R-:W-:Y:S06]  /*14af0*/  HMMA.16816.F32 R52, R4.reuse, R38, R52 ;  /* 0x000000260434723c */ /* 0x040fec0000001834 */
[C---:B------:R-:W-:Y:S06]  /*14b00*/  HMMA.16816.F32 R60, R4.reuse, R32, R60 ;  /* 0x00000020043c723c */ /* 0x040fec000000183c */
[----:B------:R-:W-:Y:S01]  /*14b10*/  HMMA.16816.F32 R72, R4, R16, R128 ;  /* 0x000000100448723c */ /* 0x000fe20000001880 */
[----:B-1----:R-:W-:Y:S01]  /*14b20*/  FFMA.FTZ R8, R249, UR22, -R12 ;  /* 0x00000016f9087c23 */ /* 0x002fe2000801080c */
[----:B------:R-:W-:-:S03]  /*14b30*/  MOV R249, R185 ;  /* 0x000000b900f97202 */ /* 0x000fc60000000f00 */
[----:B------:R1:W-:Y:S01]  /*14b40*/  MUFU.EX2 R185, R8 ;  /* 0x0000000800b97308 */ /* 0x0003e20000000800 */
[C---:B------:R-:W-:Y:S01]  /*14b50*/  HMMA.16816.F32 R76, R4.reuse, R18, R124 ;  /* 0x00000012044c723c */ /* 0x040fe2000000187c */
[----:B------:R-:W2:Y:S05]  /*14b60*/  LDSM.16.MT88.4 R124, [R216+0x9c00] ;  /* 0x009c0000d87c783b */ /* 0x000eaa0000004200 */
[C---:B-----5:R-:W-:Y:S06]  /*14b70*/  HMMA.16816.F32 R88, R4.reuse, R20, R132 ;  /* 0x000000140458723c */ /* 0x060fec0000001884 */
[----:B------:R-:W-:Y:S01]  /*14b80*/  HMMA.16816.F32 R108, R4, R22, R108 ;  /* 0x00000016046c723c */ /* 0x000fe2000000186c */
[----:B-1----:R-:W-:Y:S01]  /*14b90*/  FFMA.FTZ R8, R248, UR22, -R12 ;  /* 0x00000016f8087c23 */ /* 0x002fe2000801080c */
[----:B------:R-:W-:-:S03]  /*14ba0*/  MOV R248, R184 ;  /* 0x000000b800f87202 */ /* 0x000fc60000000f00 */
[----:B------:R1:W3:Y:S02]  /*14bb0*/  MUFU.EX2 R184, R8 ;  /* 0x0000000800b87308 */ /* 0x0002e40000000800 */
[----:B-1----:R-:W-:Y:S01]  /*14bc0*/  FFMA.FTZ R8, R244, UR22, -R12 ;  /* 0x00000016f4087c23 */ /* 0x002fe2000801080c */
[----:B------:R-:W-:Y:S02]  /*14bd0*/  MOV R244, R175 ;  /* 0x000000af00f47202 */ /* 0x000fe40000000f00 */
[----:B------:R-:W-:Y:S03]  /*14be0*/  HMMA.16816.F32 R172, R4, R30, R116 ;  /* 0x0000001e04ac723c */ /* 0x000fe60000001874 */
[----:B------:R1:W-:Y:S04]  /*14bf0*/  MUFU.EX2 R183, R8 ;  /* 0x0000000800b77308 */ /* 0x0003e80000000800 */
[----:B------:R-:W-:-:S02]  /*14c00*/  F2FP.F16.F32.PACK_AB R4, R190, R191 ;  /* 0x000000bfbe04723e */ /* 0x000fc400000000ff */
[----:B---3--:R-:W-:Y:S02]  /*14c10*/  F2FP.F16.F32.PACK_AB R5, R184, R185 ;  /* 0x000000b9b805723e */ /* 0x008fe400000000ff */
[----:B------:R-:W-:Y:S01]  /*14c20*/  F2FP.F16.F32.PACK_AB R6, R188, R189 ;  /* 0x000000bdbc06723e */ /* 0x000fe200000000ff */
[----:B-1----:R-:W-:Y:S01]  /*14c30*/  FFMA.FTZ R8, R240, UR22, -R12 ;  /* 0x00000016f0087c23 */ /* 0x002fe2000801080c */
[----:B------:R-:W-:Y:S02]  /*14c40*/  MOV R240, R45 ;  /* 0x0000002d00f07202 */ /* 0x000fe40000000f00 */
[----:B------:R-:W-:Y:S02]  /*14c50*/  MOV R45, R181 ;  /* 0x000000b5002d7202 */ /* 0x000fe40000000f00 */
[----:B------:R1:W3:Y:S02]  /*14c60*/  MUFU.EX2 R181, R8 ;  /* 0x0000000800b57308 */ /* 0x0002e40000000800 */
[--C-:B-1----:R-:W-:Y:S01]  /*14c70*/  FFMA.FTZ R8, R106, UR22, -R0.reuse ;  /* 0x000000166a087c23 */ /* 0x102fe20008010800 */
[----:B------:R-:W-:Y:S01]  /*14c80*/  FFMA.FTZ R0, R46, UR22, -R0 ;  /* 0x000000162e007c23 */ /* 0x000fe20008010800 */
[----:B---3--:R-:W-:-:S04]  /*14c90*/  F2FP.F16.F32.PACK_AB R7, R181, R183 ;  /* 0x000000b7b507723e */ /* 0x008fc800000000ff */
[----:B------:R-:W-:Y:S03]  /*14ca0*/  MUFU.EX2 R182, R8 ;  /* 0x0000000800b67308 */ /* 0x000fe60000000800 */
[C---:B------:R-:W-:Y:S05]  /*14cb0*/  HMMA.16816.F32 R56, R4.reuse, R26, R56 ;  /* 0x0000001a0438723c */ /* 0x040fea0000001838 */
[----:B------:R1:W3:Y:S01]  /*14cc0*/  MUFU.EX2 R180, R0 ;  /* 0x0000000000b47308 */ /* 0x0002e20000000800 */
[C---:B------:R-:W-:Y:S06]  /*14cd0*/  HMMA.16816.F32 R64, R4.reuse, R24, R64 ;  /* 0x000000180440723c */ /* 0x040fec0000001840 */
        /* <DEDUP_REMOVED lines=8> */
[----:B------:R-:W-:-:S02]  /*14d60*/  MOV R178, R10 ;  /* 0x0000000a00b27202 */ /* 0x000fc40000000f00 */
[----:B------:R-:W-:Y:S01]  /*14d70*/  MOV R177, R11 ;  /* 0x0000000b00b17202 */ /* 0x000fe20000000f00 */
[--C-:B-1----:R-:W-:Y:S01]  /*14d80*/  FFMA.FTZ R0, R237, UR22, -R3.reuse ;  /* 0x00000016ed007c23 */ /* 0x102fe20008010803 */
[----:B------:R-:W-:Y:S01]  /*14d90*/  MOV R179, R9 ;  /* 0x0000000900b37202 */ /* 0x000fe20000000f00 */
[C---:B------:R-:W-:Y:S01]  /*14da0*/  HMMA.16816.F32 R164, R4.reuse, R28, R164 ;  /* 0x0000001c04a4723c */ /* 0x040fe200000018a4 */
[----:B------:R-:W-:Y:S01]  /*14db0*/  MOV R237, R83 ;  /* 0x0000005300ed7202 */ /* 0x000fe20000000f00 */
[----:B------:R1:W-:Y:S01]  /*14dc0*/  MUFU.EX2 R106, R0 ;  /* 0x00000000006a7308 */ /* 0x0003e20000000800 */
[----:B------:R-:W-:Y:S03]  /*14dd0*/  LDSM.16.MT88.4 R80, [R216+0xbc00] ;  /* 0x00bc0000d850783b */ /* 0x000fe60000004200 */
[C---:B------:R-:W-:Y:S01]  /*14de0*/  HMMA.16816.F32 R84, R4.reuse, R20, R84 ;  /* 0x000000140454723c */ /* 0x040fe20000001854 */
[----:B------:R-:W-:Y:S05]  /*14df0*/  LDSM.16.MT88.4 R8, [R218+0xbc00] ;  /* 0x00bc0000da08783b */ /* 0x000fea0000004200 */
[C---:B------:R-:W-:Y:S06]  /*14e00*/  HMMA.16816.F32 R36, R4.reuse, R38, R120 ;  /* 0x000000260424723c */ /* 0x040fec0000001878 */
[C---:B------:R-:W-:Y:S01]  /*14e10*/  HMMA.16816.F32 R28, R4.reuse, R30, R136 ;  /* 0x0000001e041c723c */ /* 0x040fe20000001888 */
[----:B-1----:R-:W-:Y:S01]  /*14e20*/  FFMA.FTZ R0, R210, UR22, -R3 ;  /* 0x00000016d2007c23 */ /* 0x002fe20008010803 */
[----:B------:R-:W-:Y:S01]  /*14e30*/  IMAD.MOV.U32 R210, RZ, RZ, R101 ;  /* 0x000000ffffd27224 */ /* 0x000fe200078e0065 */
[----:B------:R-:W1:Y:S02]  /*14e40*/  LDSM.16.MT88.4 R136, [R218+0x9c00] ;  /* 0x009c0000da88783b */ /* 0x000e640000004200 */
[----:B------:R4:W5:Y:S01]  /*14e50*/  MUFU.EX2 R101, R0 ;  /* 0x0000000000657308 */ /* 0x0009620000000800 */
[----:B------:R-:W-:Y:S07]  /*14e60*/  HMMA.16816.F32 R20, R4, R22, R96 ;  /* 0x000000160414723c */ /* 0x000fee0000001860 */
[----:B------:R-:W-:Y:S01]  /*14e70*/  FFMA.FTZ R4, R178, R44, R177 ;  /* 0x0000002cb2047223 */ /* 0x000fe200000100b1 */
[----:B------:R-:W-:-:S02]  /*14e80*/  F2FP.F16.F32.PACK_AB R96, R186, R187 ;  /* 0x000000bbba60723e */ /* 0x000fc400000000ff */
[----:B---3--:R-:W-:Y:S01]  /*14e90*/  F2FP.F16.F32.PACK_AB R98, R180, R182 ;  /* 0x000000b6b462723e */ /* 0x008fe200000000ff */
[--C-:B----4-:R-:W-:Y:S01]  /*14ea0*/  FFMA.FTZ R0, R200, UR22, -R3.reuse ;  /* 0x00000016c8007c23 */ /* 0x110fe20008010803 */
[----:B------:R-:W-:Y:S01]  /*14eb0*/  FFMA.FTZ R3, R197, UR22, -R3 ;  /* 0x00000016c5037c23 */ /* 0x000fe20008010803 */
[----:B------:R-:W-:Y:S02]  /*14ec0*/  MOV R197, R45 ;  /* 0x0000002d00c57202 */ /* 0x000fe40000000f00 */
[----:B------:R3:W-:Y:S01]  /*14ed0*/  MUFU.EX2 R100, R0 ;  /* 0x0000000000647308 */ /* 0x0007e20000000800 */
[----:B------:R-:W-:Y:S02]  /*14ee0*/  MOV R200, R215 ;  /* 0x000000d700c87202 */ /* 0x000fe40000000f00 */
[----:B------:R-:W-:Y:S02]  /*14ef0*/  MOV R215, R168 ;  /* 0x000000a800d77202 */ /* 0x000fe40000000f00 */
[----:B-----5:R-:W-:-:S03]  /*14f00*/  F2FP.F16.F32.PACK_AB R92, R101, R106 ;  /* 0x0000006a655c723e */ /* 0x020fc600000000ff */
[----:B------:R4:W5:Y:S01]  /*14f10*/  MUFU.EX2 R47, R3 ;  /* 0x00000003002f7308 */ /* 0x0009620000000800 */
[----:B---3--:R-:W-:Y:S01]  /*14f20*/  FFMA.FTZ R0, R243, UR22, -R2 ;  /* 0x00000016f3007c23 */ /* 0x008fe20008010802 */
[----:B------:R-:W-:Y:S02]  /*14f30*/  MOV R243, R171 ;  /* 0x000000ab00f37202 */ /* 0x000fe40000000f00 */
[----:B------:R-:W-:Y:S04]  /*14f40*/  LDSM.16.MT88.4 R168, [R218+0xac00] ;  /* 0x00ac0000daa8783b */ /* 0x000fe80000004200 */
[----:B------:R3:W-:Y:S01]  /*14f50*/  MUFU.EX2 R46, R0 ;  /* 0x00000000002e7308 */ /* 0x0007e20000000800 */
[----:B------:R-:W-:Y:S01]  /*14f60*/  FADD.FTZ R6, R243, R4 ;  /* 0x00000004f3067221 */ /* 0x000fe20000010000 */
[----:B----4-:R-:W-:-:S02]  /*14f70*/  MOV R3, R154 ;  /* 0x0000009a00037202 */ /* 0x010fc40000000f00 */
[----:B-----5:R-:W-:Y:S01]  /*14f80*/  F2FP.F16.F32.PACK_AB R94, R47, R100 ;  /* 0x000000642f5e723e */ /* 0x020fe200000000ff */
[----:B---3--:R-:W-:Y:S01]  /*14f90*/  FFMA.FTZ R0, R214, UR22, -R2 ;  /* 0x00000016d6007c23 */ /* 0x008fe20008010802 */
[----:B------:R-:W-:-:S03]  /*14fa0*/  MOV R214, R152 ;  /* 0x0000009800d67202 */ /* 0x000fc60000000f00 */
[----:B------:R3:W4:Y:S02]  /*14fb0*/  MUFU.EX2 R45, R0 ;  /* 0x00000000002d7308 */ /* 0x0007240000000800 */
[--C-:B---3--:R-:W-:Y:S01]  /*14fc0*/  FFMA.FTZ R0, R207, UR22, -R2.reuse ;  /* 0x00000016cf007c23 */ /* 0x108fe20008010802 */
[----:B------:R-:W-:Y:S01]  /*14fd0*/  FFMA.FTZ R2, R204, UR22, -R2 ;  /* 0x00000016cc027c23 */ /* 0x000fe20008010802 */
[----:B------:R-:W-:-:S04]  /*14fe0*/  MOV R204, R155 ;  /* 0x0000009b00cc7202 */ /* 0x000fc80000000f00 */
[----:B------:R3:W-:Y:S01]  /*14ff0*/  MUFU.EX2 R27, R0 ;  /* 0x00000000001b7308 */ /* 0x0007e20000000800 */
[----:B------:R-:W-:Y:S01]  /*15000*/  MOV R207, R153 ;  /* 0x0000009900cf7202 */ /* 0x000fe20000000f00 */
[----:B------:R-:W-:Y:S01]  /*15010*/  FFMA.FTZ R3, R3, R14, R204 ;  /* 0x0000000e03037223 */ /* 0x000fe200000100cc */
[----:B------:R-:W5:Y:S01]  /*15020*/  LDSM.16.MT88.4 R152, [R216+0xac00] ;  /* 0x00ac0000d898783b */ /* 0x000f620000004200 */
[----:B----4-:R-:W-:-:S04]  /*15030*/  F2FP.F16.F32.PACK_AB R93, R45, R46 ;  /* 0x0000002e2d5d723e */ /* 0x010fc800000000ff */
[----:B------:R4:W2:Y:S01]  /*15040*/  MUFU.EX2 R26, R2 ;  /* 0x00000002001a7308 */ /* 0x0008a20000000800 */
[----:B---3--:R-:W-:-:S07]  /*15050*/  FFMA.FTZ R0, R246, UR22, -R12 ;  /* 0x00000016f6007c23 */ /* 0x008fce000801080c */
[----:B------:R3:W1:Y:S01]  /*15060*/  MUFU.EX2 R25, R0 ;  /* 0x0000000000197308 */ /* 0x0006620000000800 */
[----:B----4-:R-:W-:Y:S02]  /*15070*/  MOV R2, R115 ;  /* 0x0000007300027202 */ /* 0x010fe40000000f00 */
[----:B--2---:R-:W-:-:S07]  /*15080*/  F2FP.F16.F32.PACK_AB R95, R26, R27 ;  /* 0x0000001b1a5f723e */ /* 0x004fce00000000ff */
[----:B------:R-:W-:Y:S01]  /*15090*/  HMMA.16816.F32 R112, R92, R124, R48 ;  /* 0x0000007c5c70723c */ /* 0x000fe20000001830 */
[----:B---3--:R-:W-:Y:S01]  /*150a0*/  FFMA.FTZ R0, R241, UR22, -R12 ;  /* 0x00000016f1007c23 */ /* 0x008fe2000801080c */
[----:B-1----:R-:W-:-:S04]  /*150b0*/  F2FP.F16.F32.PACK_AB R97, R25, R107 ;  /* 0x0000006b1961723e */ /* 0x002fc800000000ff */
[C---:B------:R-:W-:Y:S01]  /*150c0*/  HMMA.16816.F32 R120, R92.reuse, R126, R52 ;  /* 0x0000007e5c78723c */ /* 0x040fe20000001834 */
[----:B------:R1:W-:Y:S05]  /*150d0*/  MUFU.EX2 R24, R0 ;  /* 0x0000000000187308 */ /* 0x0003ea0000000800 */
[C---:B------:R-:W-:Y:S06]  /*150e0*/  HMMA.16816.F32 R128, R92.reuse, R136, R60 ;  /* 0x000000885c80723c */ /* 0x040fec000000183c */
[C---:B------:R-:W-:Y:S06]  /*150f0*/  HMMA.16816.F32 R140, R92.reuse, R138, R40 ;  /* 0x0000008a5c8c723c */ /* 0x040fec0000001828 */
[----:B-----5:R-:W-:Y:S01]  /*15100*/  HMMA.16816.F32 R144, R92, R152, R144 ;  /* 0x000000985c90723c */ /* 0x020fe20000001890 */
[----:B-1----:R-:W-:-:S04]  /*15110*/  FFMA.FTZ R0, R239, UR22, -R12 ;  /* 0x00000016ef007c23 */ /* 0x002fc8000801080c */
[----:B------:R1:W2:Y:S01]  /*15120*/  MUFU.EX2 R7, R0 ;  /* 0x0000000000077308 */ /* 0x0002a20000000800 */
[C---:B------:R-:W-:Y:S06]  /*15130*/  HMMA.16816.F32 R156, R92.reuse, R154, R156 ;  /* 0x0000009a5c9c723c */ /* 0x040fec000000189c */
[C---:B------:R-:W-:Y:S06]  /*15140*/  HMMA.16816.F32 R160, R92.reuse, R168, R160 ;  /* 0x000000a85ca0723c */ /* 0x040fec00000018a0 */
        /* <DEDUP_REMOVED lines=84> */
.L_x_1181:
        /* <DEDUP_REMOVED lines=28> */
.L_x_1191:
        /* <DEDUP_REMOVED lines=67> */
.L_x_1189:
        /* <DEDUP_REMOVED lines=76> */
[C---:B------:R-:W-:Y:S04]  /*16140*/  ISETP.GE.AND P6, PT, R2.reuse, R226, PT ;  /* 0x000000e20200720c */ /* 0x040fe80003fc6270 */
[----:B------:R-:W-:Y:S01]  /*16150*/  LDSM.16.M88.4 R64, [R220] ;  /* 0x00000000dc40783b */ /* 0x000fe20000000200 */
[C---:B------:R-:W-:Y:S02]  /*16160*/  ISETP.GE.AND P5, PT, R2.reuse, R225, PT ;  /* 0x000000e10200720c */ /* 0x040fe40003fa6270 */
[----:B------:R-:W-:Y:S02]  /*16170*/  ISETP.GE.AND P3, PT, R2, R224, PT ;  /* 0x000000e00200720c */ /* 0x000fe40003f66270 */
        /* <DEDUP_REMOVED lines=14> */
[----:B------:R-:W-:Y:S04]  /*16260*/  LDSM.16.M88.4 R196, [R217+0x7000] ;  /* 0x00700000d9c4783b */ /* 0x000fe80000000200 */
[C---:B------:R-:W-:Y:S01]  /*16270*/  HMMA.16816.F32 R16, R64.reuse, R18, RZ ;  /* 0x000000124010723c */ /* 0x040fe200000018ff */
[----:B------:R-:W-:Y:S05]  /*16280*/  LDSM.16.M88.4 R200, [R220+0x3000] ;  /* 0x00300000dcc8783b */ /* 0x000fea0000000200 */
[-C--:B---3--:R-:W-:Y:S01]  /*16290*/  HMMA.16816.F32 R20, R64, R32.reuse, RZ ;  /* 0x000000204014723c */ /* 0x088fe200000018ff */
[----:B------:R-:W-:Y:S05]  /*162a0*/  LDSM.16.M88.4 R204, [R221+0x3000] ;  /* 0x00300000ddcc783b */ /* 0x000fea0000000200 */
[C---:B------:R-:W-:Y:S01]  /*162b0*/  HMMA.16816.F32 R24, R60.reuse, R32, RZ ;  /* 0x000000203c18723c */ /* 0x040fe200000018ff */
[----:B------:R-:W-:Y:S05]  /*162c0*/  LDSM.16.M88.4 R208, [R217+0x8400] ;  /* 0x00840000d9d0783b */ /* 0x000fea0000000200 */
        /* <DEDUP_REMOVED lines=27> */
[-C--:B---3--:R-:W-:Y:S06]  /*16480*/  HMMA.16816.F32 R52, R176, R108.reuse, R52 ;  /* 0x0000006cb034723c */ /* 0x088fec0000001834 */
[C---:B------:R-:W-:Y:S06]  /*16490*/  HMMA.16816.F32 R56, R184.reuse, R108, R56 ;  /* 0x0000006cb838723c */ /* 0x040fec0000001838 */
[-C--:B------:R-:W-:Y:S01]  /*164a0*/  HMMA.16816.F32 R60, R184, R110.reuse, R60 ;  /* 0x0000006eb83c723c */ /* 0x080fe2000000183c */
[----:B------:R-:W-:Y:S05]  /*164b0*/  LDSM.16.M88.4 R184, [R219+0x7000] ;  /* 0x00700000dbb8783b */ /* 0x000fea0000000200 */
[----:B------:R-:W-:Y:S01]  /*164c0*/  HMMA.16816.F32 R64, R176, R110, R64 ;  /* 0x0000006eb040723c */ /* 0x000fe20000001840 */
[----:B------:R-:W3:Y:S05]  /*164d0*/  LDSM.16.M88.4 R108, [R217+0x7c00] ;  /* 0x007c0000d96c783b */ /* 0x000eea0000000200 */
[-C--:B----4-:R-:W-:Y:S01]  /*164e0*/  HMMA.16816.F32 R4, R180, R196.reuse, R4 ;  /* 0x000000c4b404723c */ /* 0x090fe20000001804 */
[----:B------:R-:W4:Y:S05]  /*164f0*/  LDSM.16.M88.4 R176, [R221+0x2000] ;  /* 0x00200000ddb0783b */ /* 0x000f2a0000000200 */
        /* <DEDUP_REMOVED lines=21> */
[----:B------:R-:W3:Y:S05]  /*16650*/  LDSM.16.M88.4 R180, [R220+0x4000] ;  /* 0x00400000dcb4783b */ /* 0x000eea0000000200 */
[C---:B------:R-:W-:Y:S06]  /*16660*/  HMMA.16816.F32 R8, R204.reuse, R184, R8 ;  /* 0x000000b8cc08723c */ /* 0x040fec0000001808 */
[-C--:B------:R-:W-:Y:S06]  /*16670*/  HMMA.16816.F32 R12, R204, R186.reuse, R12 ;  /* 0x000000bacc0c723c */ /* 0x080fec000000180c */
[C---:B------:R-:W-:Y:S01]  /*16680*/  HMMA.16816.F32 R16, R176.reuse, R186, R16 ;  /* 0x000000bab010723c */ /* 0x040fe20000001810 */
[----:B------:R-:W4:Y:S05]  /*16690*/  LDSM.16.M88.4 R184, [R217+0x8800] ;  /* 0x00880000d9b8783b */ /* 0x000f2a0000000200 */
[-C--:B-----5:R-:W-:Y:S06]  /*166a0*/  HMMA.16816.F32 R20, R176, R196.reuse, R20 ;  /* 0x000000c4b014723c */ /* 0x0a0fec0000001814 */
        /* <DEDUP_REMOVED lines=31> */
[-C--:B-----5:R-:W-:Y:S06]  /*168a0*/  HMMA.16816.F32 R52, R180, R196.reuse, R52 ;  /* 0x000000c4b434723c */ /* 0x0a0fec0000001834 */
[C---:B------:R-:W-:Y:S06]  /*168b0*/  HMMA.16816.F32 R56, R200.reuse, R196, R56 ;  /* 0x000000c4c838723c */ /* 0x040fec0000001838 */
[-C--:B------:R-:W-:Y:S06]  /*168c0*/  HMMA.16816.F32 R60, R200, R198.reuse, R60 ;  /* 0x000000c6c83c723c */ /* 0x080fec000000183c */
[----:B------:R-:W-:Y:S06]  /*168d0*/  HMMA.16816.F32 R64, R180, R198, R64 ;  /* 0x000000c6b440723c */ /* 0x000fec0000001840 */
[-C--:B-1----:R-:W-:Y:S06]  /*168e0*/  HMMA.16816.F32 R4, R188, R212.reuse, R4 ;  /* 0x000000d4bc04723c */ /* 0x082fec0000001804 */
[C---:B--2---:R-:W-:Y:S06]  /*168f0*/  HMMA.16816.F32 R8, R108.reuse, R212, R8 ;  /* 0x000000d46c08723c */ /* 0x044fec0000001808 */
[-C--:B------:R-:W-:Y:S06]  /*16900*/  HMMA.16816.F32 R12, R108, R214.reuse, R12 ;  /* 0x000000d66c0c723c */ /* 0x080fec000000180c */
[C---:B------:R-:W-:Y:S06]  /*16910*/  HMMA.16816.F32 R16, R188.reuse, R214, R16 ;  /* 0x000000d6bc10723c */ /* 0x040fec0000001810 */
[-C--:B---3--:R-:W-:Y:S05]  /*16920*/  HMMA.16816.F32 R20, R188, R176.reuse, R20 ;  /* 0x000000b0bc14723c */ /* 0x088fea0000001814 */
[----:B------:R-:W-:Y:S01]  /*16930*/  FMUL.FTZ R4, R4, UR10 ;  /* 0x0000000a04047c20 */ /* 0x000fe20008410000 */
[C---:B------:R-:W-:Y:S03]  /*16940*/  HMMA.16816.F32 R24, R108.reuse, R176, R24 ;  /* 0x000000b06c18723c */ /* 0x040fe60000001818 */
[----:B------:R1:W2:Y:S02]  /*16950*/  MUFU.TANH R180, R4 ;  /* 0x0000000400b47308 */ /* 0x0002a40000002400 */
[----:B------:R-:W-:Y:S01]  /*16960*/  FMUL.FTZ R5, R5, UR10 ;  /* 0x0000000a05057c20 */ /* 0x000fe20008410000 */
[-C--:B------:R-:W-:Y:S05]  /*16970*/  HMMA.16816.F32 R28, R108, R178.reuse, R28 ;  /* 0x000000b26c1c723c */ /* 0x080fea000000181c */
[----:B------:R-:W-:Y:S01]  /*16980*/  FMUL.FTZ R6, R6, UR10 ;  /* 0x0000000a06067c20 */ /* 0x000fe20008410000 */
[C---:B------:R-:W-:Y:S01]  /*16990*/  HMMA.16816.F32 R32, R188.reuse, R178, R32 ;  /* 0x000000b2bc20723c */ /* 0x040fe20000001820 */
[----:B------:R-:W-:Y:S04]  /*169a0*/  MUFU.TANH R179, R5 ;  /* 0x0000000500b37308 */ /* 0x000fe80000002400 */
[----:B------:R-:W-:Y:S01]  /*169b0*/  FMUL.FTZ R181, R7, UR10 ;  /* 0x0000000a07b57c20 */ /* 0x000fe20008410000 */
[-C--:B------:R-:W-:Y:S05]  /*169c0*/  HMMA.16816.F32 R36, R188, R192.reuse, R36 ;  /* 0x000000c0bc24723c */ /* 0x080fea0000001824 */
[----:B------:R3:W4:Y:S01]  /*169d0*/  MUFU.TANH R182, R6 ;  /* 0x0000000600b67308 */ /* 0x0007220000002400 */
[----:B------:R-:W-:Y:S01]  /*169e0*/  FMUL.FTZ R176, R8, UR10 ;  /* 0x0000000a08b07c20 */ /* 0x000fe20008410000 */
[C---:B------:R-:W-:Y:S04]  /*169f0*/  HMMA.16816.F32 R40, R108.reuse, R192, R40 ;  /* 0x000000c06c28723c */ /* 0x040fe80000001828 */
[----:B------:R-:W-:Y:S02]  /*16a00*/  FMUL.FTZ R9, R9, UR10 ;  /* 0x0000000a09097c20 */ /* 0x000fe40008410000 */
[-C--:B------:R-:W-:Y:S02]  /*16a10*/  HMMA.16816.F32 R44, R108, R194.reuse, R44 ;  /* 0x000000c26c2c723c */ /* 0x080fe4000000182c */
[----:B------:R-:W5:Y:S03]  /*16a20*/  MUFU.TANH R181, R181 ;  /* 0x000000b500b57308 */ /* 0x000f660000002400 */
[C-C-:B-1----:R-:W-:Y:S01]  /*16a30*/  IMAD.IADD R4, R228.reuse, 0x1, -R0.reuse ;  /* 0x00000001e4047824 */ /* 0x142fe200078e0a00 */
[C---:B------:R-:W-:Y:S06]  /*16a40*/  HMMA.16816.F32 R48, R188.reuse, R194, R48 ;  /* 0x000000c2bc30723c */ /* 0x040fec0000001830 */
[----:B------:R-:W1:Y:S01]  /*16a50*/  MUFU.TANH R176, R176 ;  /* 0x000000b000b07308 */ /* 0x000e620000002400 */
[C---:B------:R-:W-:Y:S01]  /*16a60*/  IMAD.IADD R8, R227.reuse, 0x1, -R0 ;  /* 0x00000001e3087824 */ /* 0x040fe200078e0a00 */
[-C--:B------:R-:W-:Y:S08]  /*16a70*/  HMMA.16816.F32 R52, R188, R204.reuse, R52 ;  /* 0x000000ccbc34723c */ /* 0x080ff00000001834 */
[----:B------:R1:W1:Y:S01]  /*16a80*/  MUFU.TANH R101, R9 ;  /* 0x0000000900657308 */ /* 0x0002620000002400 */
[C---:B------:R-:W-:Y:S04]  /*16a90*/  HMMA.16816.F32 R56, R108.reuse, R204, R56 ;  /* 0x000000cc6c38723c */ /* 0x040fe80000001838 */
[----:B---3--:R-:W-:Y:S02]  /*16aa0*/  IABS R6, R4 ;  /* 0x0000000400067213 */ /* 0x008fe40000000000 */
[-C--:B------:R-:W-:Y:S05]  /*16ab0*/  HMMA.16816.F32 R60, R108, R206.reuse, R60 ;  /* 0x000000ce6c3c723c */ /* 0x080fea000000183c */
[----:B------:R-:W-:Y:S01]  /*16ac0*/  IABS R8, R8 ;  /* 0x0000000800087213 */ /* 0x000fe20000000000 */
[----:B------:R-:W-:Y:S05]  /*16ad0*/  HMMA.16816.F32 R64, R188, R206, R64 ;  /* 0x000000cebc40723c */ /* 0x000fea0000001840 */
[----:B------:R-:W-:Y:S01]  /*16ae0*/  I2FP.F32.S32 R8, R8 ;  /* 0x0000000800087245 */ /* 0x000fe20000201400 */
[--C-:B------:R-:W-:Y:S01]  /*16af0*/  IMAD.IADD R5, R227, 0x1, -R2.reuse ;  /* 0x00000001e3057824 */ /* 0x100fe200078e0a02 */
[----:B------:R-:W-:Y:S01]  /*16b00*/  I2FP.F32.S32 R6, R6 ;  /* 0x0000000600067245 */ /* 0x000fe20000201400 */
[----:B------:R-:W-:Y:S03]  /*16b10*/  IMAD.IADD R7, R228, 0x1, -R2 ;  /* 0x00000001e4077824 */ /* 0x000fe600078e0a02 */
[----:B------:R-:W-:Y:S01]  /*16b20*/  IABS R5, R5 ;  /* 0x0000000500057213 */ /* 0x000fe20000000000 */
[----:B------:R-:W-:Y:S01]  /*16b30*/  FMUL.FTZ R177, R10, UR10 ;  /* 0x0000000a0ab17c20 */ /* 0x000fe20008410000 */
[----:B------:R-:W-:Y:S01]  /*16b40*/  IABS R4, R7 ;  /* 0x0000000700047213 */ /* 0x000fe20000000000 */
[----:B------:R-:W-:Y:S01]  /*16b50*/  FMUL.FTZ R178, R11, UR10 ;  /* 0x0000000a0bb27c20 */ /* 0x000fe20008410000 */
[----:B------:R-:W-:Y:S01]  /*16b60*/  I2FP.F32.S32 R5, R5 ;  /* 0x0000000500057245 */ /* 0x000fe20000201400 */
[----:B--2---:R-:W-:Y:S01]  /*16b70*/  FFMA.FTZ R180, R8, -UR19, R180 ;  /* 0x8000001308b47c23 */ /* 0x004fe200080100b4 */
[----:B------:R-:W-:Y:S01]  /*16b80*/  IMAD.IADD R110, R229, 0x1, -R0 ;  /* 0x00000001e56e7824 */ /* 0x000fe200078e0a00 */
[----:B------:R-:W-:Y:S01]  /*16b90*/  I2FP.F32.S32 R4, R4 ;  /* 0x0000000400047245 */ /* 0x000fe20000201400 */
[----:B----4-:R-:W-:Y:S01]  /*16ba0*/  FFMA.FTZ R182, R6, -UR19, R182 ;  /* 0x8000001306b67c23 */ /* 0x010fe200080100b6 */
[----:B------:R-:W-:Y:S01]  /*16bb0*/  FFMA.FTZ R179, R5, -UR19, R179 ;  /* 0x8000001305b37c23 */ /* 0x000fe200080100b3 */
[----:B------:R-:W-:Y:S02]  /*16bc0*/  IMAD.IADD R111, R230, 0x1, -R0 ;  /* 0x00000001e66f7824 */ /* 0x000fe400078e0a00 */
[----:B-----5:R-:W-:Y:S01]  /*16bd0*/  FFMA.FTZ R181, R4, -UR19, R181 ;  /* 0x8000001304b57c23 */ /* 0x020fe200080100b5 */
[----:B-1----:R-:W-:Y:S06]  /*16be0*/  @P0 BRA `(.L_x_1191) ;  /* 0xffffffec00180947 */ /* 0x002fec000383ffff */
.L_x_1190:
[----:B---3--:R-:W1:Y:S01]  /*16bf0*/  MUFU.TANH R8, R177 ;  /* 0x000000b100087308 */ /* 0x008e620000002400 */
[----:B------:R-:W-:Y:S01]  /*16c00*/  FMUL.FTZ R12, R12, UR10 ;  /* 0x0000000a0c0c7c20 */ /* 0x000fe20008410000 */
[----:B------:R-:W-:Y:S01]  /*16c10*/  ISETP.GE.AND P0, PT, R2, R223, PT ;  /* 0x000000df0200720c */ /* 0x000fe20003f06270 */
[--C-:B------:R-:W-:Y:S02]  /*16c20*/  IMAD.IADD R6, R229, 0x1, -R2.reuse ;  /* 0x00000001e5067824 */ /* 0x100fe400078e0a02 */
[----:B------:R-:W-:Y:S01]  /*16c30*/  FMUL.FTZ R36, R36, UR10 ;  /* 0x0000000a24247c20 */ /* 0x000fe20008410000 */
[----:B------:R-:W-:Y:S01]  /*16c40*/  FMUL.FTZ R37, R37, UR10 ;  /* 0x0000000a25257c20 */ /* 0x000fe20008410000 */
[----:B------:R-:W-:Y:S01]  /*16c50*/  FMUL.FTZ R39, R39, UR10 ;  /* 0x0000000a27277c20 */ /* 0x000fe20008410000 */
[----:B------:R-:W-:Y:S02]  /*16c60*/  FMUL.FTZ R38, R38, UR10 ;  /* 0x0000000a26267c20 */ /* 0x000fe40008410000 */
[----:B------:R-:W-:Y:S01]  /*16c70*/  MUFU.TANH R108, R12 ;  /* 0x0000000c006c7308 */ /* 0x000fe20000002400 */
[----:B------:R-:W-:Y:S01]  /*16c80*/  ISETP.GE.OR P6, PT, R2, R234, !P6 ;  /* 0x000000ea0200720c */ /* 0x000fe200077c6670 */
[----:B------:R-:W-:Y:S01]  /*16c90*/  FMUL.FTZ R52, R52, UR10 ;  /* 0x0000000a34347c20 */ /* 0x000fe20008410000 */
[C---:B------:R-:W-:Y:S01]  /*16ca0*/  ISETP.GE.OR P5, PT, R2.reuse, R233, !P5 ;  /* 0x000000e90200720c */ /* 0x040fe20006fa6670 */
[----:B------:R-:W-:Y:S01]  /*16cb0*/  FMUL.FTZ R53, R53, UR10 ;  /* 0x0000000a35357c20 */ /* 0x000fe20008410000 */
[----:B------:R-:W-:Y:S01]  /*16cc0*/  ISETP.GE.OR P3, PT, R2, R232, !P3 ;  /* 0x000000e80200720c */ /* 0x000fe20005f66670 */
[----:B------:R-:W-:Y:S01]  /*16cd0*/  FMUL.FTZ R54, R54, UR10 ;  /* 0x0000000a36367c20 */ /* 0x000fe20008410000 */
[----:B------:R-:W-:Y:S03]  /*16ce0*/  ISETP.GE.OR P2, PT, R2, R231, !P0 ;  /* 0x000000e70200720c */ /* 0x000fe60004746670 */
[----:B------:R-:W2:Y:S01]  /*16cf0*/  MUFU.TANH R7, R178 ;  /* 0x000000b200077308 */ /* 0x000ea20000002400 */
[----:B------:R-:W-:Y:S01]  /*16d00*/  IMAD.IADD R2, R230, 0x1, -R2 ;  /* 0x00000001e6027824 */ /* 0x000fe200078e0a02 */
[----:B------:R-:W-:Y:S01]  /*16d10*/  IABS R6, R6 ;  /* 0x0000000600067213 */ /* 0x000fe20000000000 */
[----:B------:R-:W-:Y:S01]  /*16d20*/  FMUL.FTZ R13, R13, UR10 ;  /* 0x0000000a0d0d7c20 */ /* 0x000fe20008410000 */
[----:B------:R-:W-:Y:S01]  /*16d30*/  IABS R4, R111 ;  /* 0x0000006f00047213 */ /* 0x000fe20000000000 */
[----:B------:R-:W-:Y:S01]  /*16d40*/  FMUL.FTZ R55, R55, UR10 ;  /* 0x0000000a37377c20 */ /* 0x000fe20008410000 */
[----:B------:R-:W-:Y:S01]  /*16d50*/  IABS R11, R2 ;  /* 0x00000002000b7213 */ /* 0x000fe20000000000 */
[----:B------:R-:W-:Y:S03]  /*16d60*/  IMAD.MOV.U32 R2, RZ, RZ, R6 ;  /* 0x000000ffff027224 */ /* 0x000fe600078e0006 */
[----:B------:R3:W4:Y:S01]  /*16d70*/  MUFU.TANH R105, R13 ;  /* 0x0000000d00697308 */ /* 0x0007220000002400 */
[----:B------:R-:W-:Y:S01]  /*16d80*/  I2FP.F32.S32 R4, R4 ;  /* 0x0000000400047245 */ /* 0x000fe20000201400 */
[----:B------:R-:W-:Y:S01]  /*16d90*/  FMUL.FTZ R15, R15, UR10 ;  /* 0x0000000a0f0f7c20 */ /* 0x000fe20008410000 */
[----:B------:R-:W-:Y:S01]  /*16da0*/  IABS R5, R110 ;  /* 0x0000006e00057213 */ /* 0x000fe20000000000 */
[----:B------:R-:W-:Y:S01]  /*16db0*/  FMUL.FTZ R14, R14, UR10 ;  /* 0x0000000a0e0e7c20 */ /* 0x000fe20008410000 */
[----:B------:R-:W-:Y:S01]  /*16dc0*/  I2FP.F32.S32 R2, R2 ;  /* 0x0000000200027245 */ /* 0x000fe20000201400 */
[----:B------:R-:W-:Y:S01]  /*16dd0*/  FMUL.FTZ R23, R23, UR10 ;  /* 0x0000000a17177c20 */ /* 0x000fe20008410000 */
[----:B------:R-:W-:Y:S03]  /*16de0*/  I2FP.F32.S32 R5, R5 ;  /* 0x0000000500057245 */ /* 0x000fe60000201400 */
[----:B------:R-:W-:Y:S01]  /*16df0*/  MUFU.TANH R103, R15 ;  /* 0x0000000f00677308 */ /* 0x000fe20000002400 */
[----:B------:R-:W-:Y:S01]  /*16e00*/  I2FP.F32.S32 R11, R11 ;  /* 0x0000000b000b7245 */ /* 0x000fe20000201400 */
[----:B------:R-:W-:Y:S01]  /*16e10*/  FFMA.FTZ R101, R2, -UR19, R101 ;  /* 0x8000001302657c23 */ /* 0x000fe20008010065 */
[C---:B------:R-:W-:Y:S02]  /*16e20*/  VIADD R2, R0.reuse, 0x9 ;  /* 0x0000000900027836 */ /* 0x040fe40000000000 */
[----:B------:R-:W-:Y:S01]  /*16e30*/  FFMA.FTZ R102, R5, -UR19, R176 ;  /* 0x8000001305667c23 */ /* 0x000fe200080100b0 */
[C---:B------:R-:W-:Y:S01]  /*16e40*/  ISETP.GE.AND P1, PT, R0.reuse, R225, PT ;  /* 0x000000e10000720c */ /* 0x040fe20003f26270 */
[----:B------:R-:W-:Y:S01]  /*16e50*/  FMUL.FTZ R27, R27, UR10 ;  /* 0x0000000a1b1b7c20 */ /* 0x000fe20008410000 */
[--C-:B------:R-:W-:Y:S02]  /*16e60*/  IMAD.IADD R5, R229, 0x1, -R2.reuse ;  /* 0x00000001e5057824 */ /* 0x100fe400078e0a02 */
[----:B------:R-:W5:Y:S01]  /*16e70*/  MUFU.TANH R104, R14 ;  /* 0x0000000e00687308 */ /* 0x000f620000002400 */
[----:B------:R-:W-:Y:S01]  /*16e80*/  ISETP.GE.AND P0, PT, R0, R226, PT ;  /* 0x000000e20000720c */ /* 0x000fe20003f06270 */
[----:B------:R-:W-:Y:S01]  /*16e90*/  IMAD.IADD R10, R230, 0x1, -R2 ;  /* 0x00000001e60a7824 */ /* 0x000fe200078e0a02 */
[C---:B------:R-:W-:Y:S01]  /*16ea0*/  ISETP.GE.OR P1, PT, R0.reuse, R233, !P1 ;  /* 0x000000e90000720c */ /* 0x040fe20004f26670 */
[----:B------:R-:W-:Y:S01]  /*16eb0*/  FMUL.FTZ R17, R17, UR10 ;  /* 0x0000000a11117c20 */ /* 0x000fe20008410000 */
[----:B------:R-:W-:Y:S01]  /*16ec0*/  ISETP.GE.OR P0, PT, R0, R234, !P0 ;  /* 0x000000ea0000720c */ /* 0x000fe20004706670 */
[----:B------:R-:W-:Y:S01]  /*16ed0*/  FMUL.FTZ R26, R26, UR10 ;  /* 0x0000000a1a1a7c20 */ /* 0x000fe20008410000 */
[----:B------:R-:W-:Y:S03]  /*16ee0*/  FSEL R182, R182, -INF , !P1 ;  /* 0xff800000b6b67808 */ /* 0x000fe60004800000 */
[----:B------:R5:W5:Y:S01]  /*16ef0*/  MUFU.TANH R15, R17 ;  /* 0x00000011000f7308 */ /* 0x000b620000002400 */
[----:B------:R-:W-:Y:S01]  /*16f00*/  FSEL R181, R181, -INF , !P5 ;  /* 0xff800000b5b57808 */ /* 0x000fe20006800000 */
[----:B------:R-:W-:Y:S01]  /*16f10*/  FMUL.FTZ R18, R18, UR10 ;  /* 0x0000000a12127c20 */ /* 0x000fe20008410000 */
[-C--:B------:R-:W-:Y:S01]  /*16f20*/  ISETP.GE.AND P5, PT, R2, R224.reuse, PT ;  /* 0x000000e00200720c */ /* 0x080fe20003fa6270 */
[----:B---3--:R-:W-:Y:S01]  /*16f30*/  FMUL.FTZ R13, R19, UR10 ;  /* 0x0000000a130d7c20 */ /* 0x008fe20008410000 */
[----:B------:R-:W-:Y:S01]  /*16f40*/  FSEL R180, R180, -INF , !P0 ;  /* 0xff800000b4b47808 */ /* 0x000fe20004000000 */
[----:B------:R-:W-:Y:S01]  /*16f50*/  FMUL.FTZ R16, R16, UR10 ;  /* 0x0000000a10107c20 */ /* 0x000fe20008410000 */
[----:B------:R-:W-:Y:S03]  /*16f60*/  FSEL R179, R179, -INF , !P6 ;  /* 0xff800000b3b37808 */ /* 0x000fe60007000000 */
[----:B------:R-:W3:Y:S01]  /*16f70*/  MUFU.TANH R14, R18 ;  /* 0x00000012000e7308 */ /* 0x000ee20000002400 */
[----:B------:R-:W-:Y:S01]  /*16f80*/  ISETP.GE.AND P0, PT, R0, R224, PT ;  /* 0x000000e00000720c */ /* 0x000fe20003f06270 */
[----:B------:R-:W-:Y:S01]  /*16f90*/  FMUL.FTZ R24, R24, UR10 ;  /* 0x0000000a18187c20 */ /* 0x000fe20008410000 */
[----:B------:R-:W-:Y:S01]  /*16fa0*/  ISETP.GE.AND P6, PT, R0, R223, PT ;  /* 0x000000df0000720c */ /* 0x000fe20003fc6270 */
[----:B------:R-:W-:Y:S01]  /*16fb0*/  FMUL.FTZ R25, R25, UR10 ;  /* 0x0000000a19197c20 */ /* 0x000fe20008410000 */
[-C--:B------:R-:W-:Y:S01]  /*16fc0*/  ISETP.GE.OR P5, PT, R2, R232.reuse, !P5 ;  /* 0x000000e80200720c */ /* 0x080fe20006fa6670 */
[----:B------:R-:W-:Y:S01]  /*16fd0*/  FMUL.FTZ R22, R22, UR10 ;  /* 0x0000000a16167c20 */ /* 0x000fe20008410000 */
[C---:B------:R-:W-:Y:S03]  /*16fe0*/  ISETP.GE.OR P0, PT, R0.reuse, R232, !P0 ;  /* 0x000000e80000720c */ /* 0x040fe60004706670 */
[----:B------:R-:W3:Y:S01]  /*16ff0*/  MUFU.TANH R13, R13 ;  /* 0x0000000d000d7308 */ /* 0x000ee20000002400 */
[----:B------:R-:W-:Y:S01]  /*17000*/  ISETP.GE.OR P6, PT, R0, R231, !P6 ;  /* 0x000000e70000720c */ /* 0x000fe200077c6670 */
[----:B------:R-:W-:Y:S01]  /*17010*/  FMUL.FTZ R28, R28, UR10 ;  /* 0x0000000a1c1c7c20 */ /* 0x000fe20008410000 */
[----:B------:R-:W-:Y:S01]  /*17020*/  FSEL R184, R102, -INF , !P0 ;  /* 0xff80000066b87808 */ /* 0x000fe20004000000 */
[----:B------:R-:W-:Y:S01]  /*17030*/  FMUL.FTZ R32, R32, UR10 ;  /* 0x0000000a20207c20 */ /* 0x000fe20008410000 */
[----:B------:R-:W-:Y:S01]  /*17040*/  FSEL R183, R101, -INF , !P3 ;  /* 0xff80000065b77808 */ /* 0x000fe20005800000 */
[----:B------:R-:W-:Y:S01]  /*17050*/  FMUL.FTZ R33, R33, UR10 ;  /* 0x0000000a21217c20 */ /* 0x000fe20008410000 */
[----:B------:R-:W-:Y:S03]  /*17060*/  FMUL.FTZ R34, R34, UR10 ;  /* 0x0000000a22227c20 */ /* 0x000fe60008410000 */
[----:B------:R-:W3:Y:S01]  /*17070*/  MUFU.TANH R16, R16 ;  /* 0x0000001000107308 */ /* 0x000ee20000002400 */
[----:B------:R-:W-:Y:S01]  /*17080*/  FMUL.FTZ R35, R35, UR10 ;  /* 0x0000000a23237c20 */ /* 0x000fe20008410000 */
[----:B------:R-:W-:Y:S01]  /*17090*/  FMUL.FTZ R48, R48, UR10 ;  /* 0x0000000a30307c20 */ /* 0x000fe20008410000 */
[----:B------:R-:W-:Y:S01]  /*170a0*/  FMUL.FTZ R49, R49, UR10 ;  /* 0x0000000a31317c20 */ /* 0x000fe20008410000 */
[----:B------:R-:W-:Y:S01]  /*170b0*/  FMUL.FTZ R51, R51, UR10 ;  /* 0x0000000a33337c20 */ /* 0x000fe20008410000 */
[----:B------:R-:W-:Y:S01]  /*170c0*/  FMUL.FTZ R50, R50, UR10 ;  /* 0x0000000a32327c20 */ /* 0x000fe20008410000 */
[----:B------:R-:W-:Y:S01]  /*170d0*/  FMUL.FTZ R56, R56, UR10 ;  /* 0x0000000a38387c20 */ /* 0x000fe20008410000 */
[----:B------:R-:W-:Y:S03]  /*170e0*/  FMUL.FTZ R57, R57, UR10 ;  /* 0x0000000a39397c20 */ /* 0x000fe60008410000 */
[----:B------:R3:W-:Y:S01]  /*170f0*/  MUFU.TANH R18, R23 ;  /* 0x0000001700127308 */ /* 0x0007e20000002400 */
[----:B------:R-:W-:Y:S01]  /*17100*/  FMUL.FTZ R20, R20, UR10 ;  /* 0x0000000a14147c20 */ /* 0x000fe20008410000 */
[----:B------:R-:W-:Y:S01]  /*17110*/  FMUL.FTZ R21, R21, UR10 ;  /* 0x0000000a15157c20 */ /* 0x000fe20008410000 */
[----:B------:R-:W-:Y:S01]  /*17120*/  FMUL.FTZ R62, R62, UR10 ;  /* 0x0000000a3e3e7c20 */ /* 0x000fe20008410000 */
[----:B------:R-:W-:Y:S01]  /*17130*/  FMUL.FTZ R58, R58, UR10 ;  /* 0x0000000a3a3a7c20 */ /* 0x000fe20008410000 */
[----:B------:R-:W-:Y:S01]  /*17140*/  FMUL.FTZ R63, R63, UR10 ;  /* 0x0000000a3f3f7c20 */ /* 0x000fe20008410000 */
[----:B------:R-:W-:Y:S01]  /*17150*/  FMUL.FTZ R29, R29, UR10 ;  /* 0x0000000a1d1d7c20 */ /* 0x000fe20008410000 */
[----:B------:R-:W-:Y:S03]  /*17160*/  FMUL.FTZ R30, R30, UR10 ;  /* 0x0000000a1e1e7c20 */ /* 0x000fe60008410000 */
[----:B------:R-:W-:Y:S01]  /*17170*/  MUFU.TANH R19, R22 ;  /* 0x0000001600137308 */ /* 0x000fe20000002400 */
        /* <DEDUP_REMOVED lines=18> */
[----:B------:R-:W-:Y:S01]  /*172a0*/  UISETP.GT.AND UP0, UPT, UR12, UR14, UPT ;  /* 0x0000000e0c00728c */ /* 0x000fe2000bf04270 */
[----:B------:R-:W-:Y:S06]  /*172b0*/  UMOV UR20, UR12 ;  /* 0x0000000c00147c82 */ /* 0x000fec0008000000 */
[----:B------:R-:W-:Y:S10]  /*172c0*/  MUFU.TANH R45, R45 ;  /* 0x0000002d002d7308 */ /* 0x000ff40000002400 */
[----:B------:R-:W-:Y:S10]  /*172d0*/  MUFU.TANH R47, R47 ;  /* 0x0000002f002f7308 */ /* 0x000ff40000002400 */
[----:B------:R-:W-:Y:S10]  /*172e0*/  MUFU.TANH R46, R46 ;  /* 0x0000002e002e7308 */ /* 0x000ff40000002400 */
[----:B------:R-:W-:Y:S10]  /*172f0*/  MUFU.TANH R66, R66 ;  /* 0x0000004200427308 */ /* 0x000ff40000002400 */
[----:B------:R-:W-:Y:S10]  /*17300*/  MUFU.TANH R67, R67 ;  /* 0x0000004300437308 */ /* 0x000ff40000002400 */
[----:B------:R-:W-:Y:S10]  /*17310*/  MUFU.TANH R64, R64 ;  /* 0x0000004000407308 */ /* 0x000ff40000002400 */
[----:B------:R-:W-:Y:S10]  /*17320*/  MUFU.TANH R65, R65 ;  /* 0x0000004100417308 */ /* 0x000ff40000002400 */
[----:B------:R-:W-:Y:S10]  /*17330*/  MUFU.TANH R60, R60 ;  /* 0x0000003c003c7308 */ /* 0x000ff40000002400 */
[----:B------:R-:W-:Y:S01]  /*17340*/  MUFU.TANH R61, R61 ;  /* 0x0000003d003d7308 */ /* 0x000fe20000002400 */
[----:B-1----:R-:W-:Y:S01]  /*17350*/  FFMA.FTZ R12, R4, -UR19, R8 ;  /* 0x80000013040c7c23 */ /* 0x002fe20008010008 */
[----:B------:R-:W-:Y:S01]  /*17360*/  IADD3 R4, R0, 0x8, RZ ;  /* 0x0000000800047810 */ /* 0x000fe20007ffe0ff */
[----:B--2---:R-:W-:Y:S01]  /*17370*/  FFMA.FTZ R11, R11, -UR19, R7 ;  /* 0x800000130b0b7c23 */ /* 0x004fe20008010007 */
[----:B------:R-:W-:Y:S02]  /*17380*/  IABS R7, R5 ;  /* 0x0000000500077213 */ /* 0x000fe40000000000 */
[----:B------:R-:W-:Y:S01]  /*17390*/  IADD3 R8, R230, -R4, RZ ;  /* 0x80000004e6087210 */ /* 0x000fe20007ffe0ff */
[----:B------:R-:W-:Y:S01]  /*173a0*/  IMAD.IADD R6, R229, 0x1, -R4 ;  /* 0x00000001e5067824 */ /* 0x000fe200078e0a04 */
[----:B------:R-:W-:Y:S02]  /*173b0*/  ISETP.GE.AND P1, PT, R4, R224, PT ;  /* 0x000000e00400720c */ /* 0x000fe40003f26270 */
[----:B------:R-:W-:Y:S02]  /*173c0*/  IABS R5, R8 ;  /* 0x0000000800057213 */ /* 0x000fe40000000000 */
[----:B------:R-:W-:Y:S02]  /*173d0*/  IABS R9, R6 ;  /* 0x0000000600097213 */ /* 0x000fe40000000000 */
[----:B------:R-:W-:Y:S02]  /*173e0*/  I2FP.F32.S32 R8, R7 ;  /* 0x0000000700087245 */ /* 0x000fe40000201400 */
[----:B------:R-:W-:Y:S02]  /*173f0*/  I2FP.F32.S32 R9, R9 ;  /* 0x0000000900097245 */ /* 0x000fe40000201400 */
[----:B------:R-:W-:Y:S01]  /*17400*/  I2FP.F32.S32 R7, R5 ;  /* 0x0000000500077245 */ /* 0x000fe20000201400 */
[----:B----4-:R-:W-:Y:S01]  /*17410*/  FFMA.FTZ R5, R8, -UR19, R105 ;  /* 0x8000001308057c23 */ /* 0x010fe20008010069 */
[----:B------:R-:W-:Y:S01]  /*17420*/  ISETP.GE.OR P1, PT, R4, R232, !P1 ;  /* 0x000000e80400720c */ /* 0x000fe20004f26670 */
[----:B------:R-:W-:Y:S01]  /*17430*/  FFMA.FTZ R9, R9, -UR19, R108 ;  /* 0x8000001309097c23 */ /* 0x000fe2000801006c */
[----:B------:R-:W-:Y:S01]  /*17440*/  IABS R6, R10 ;  /* 0x0000000a00067213 */ /* 0x000fe20000000000 */
[----:B-----5:R-:W-:Y:S01]  /*17450*/  FFMA.FTZ R104, R7, -UR19, R104 ;  /* 0x8000001307687c23 */ /* 0x020fe20008010068 */
[----:B------:R-:W-:Y:S01]  /*17460*/  FSEL R206, R11, -INF , !P2 ;  /* 0xff8000000bce7808 */ /* 0x000fe20005000000 */
[----:B------:R-:W-:Y:S01]  /*17470*/  MUFU.TANH R108, R63 ;  /* 0x0000003f006c7308 */ /* 0x000fe20000002400 */
[----:B------:R-:W-:Y:S02]  /*17480*/  FSEL R176, R9, -INF , !P1 ;  /* 0xff80000009b07808 */ /* 0x000fe40004800000 */
[----:B------:R-:W-:Y:S02]  /*17490*/  FSEL R177, R5, -INF , !P5 ;  /* 0xff80000005b17808 */ /* 0x000fe40006800000 */
[C---:B------:R-:W-:Y:S02]  /*174a0*/  ISETP.GE.AND P2, PT, R2.reuse, R223, PT ;  /* 0x000000df0200720c */ /* 0x040fe40003f46270 */
[C---:B------:R-:W-:Y:S02]  /*174b0*/  ISETP.GE.AND P1, PT, R2.reuse, R226, PT ;  /* 0x000000e20200720c */ /* 0x040fe40003f26270 */
[----:B------:R-:W-:Y:S02]  /*174c0*/  ISETP.GE.AND P5, PT, R2, R225, PT ;  /* 0x000000e10200720c */ /* 0x000fe40003fa6270 */
[----:B------:R-:W-:Y:S02]  /*174d0*/  I2FP.F32.S32 R6, R6 ;  /* 0x0000000600067245 */ /* 0x000fe40000201400 */
[----:B------:R-:W-:Y:S02]  /*174e0*/  FSEL R210, R12, -INF , !P6 ;  /* 0xff8000000cd27808 */ /* 0x000fe40007000000 */
[C---:B------:R-:W-:Y:S01]  /*174f0*/  IADD3 R5, R227.reuse, -R2, RZ ;  /* 0x80000002e3057210 */ /* 0x040fe20007ffe0ff */
[----:B------:R-:W-:Y:S01]  /*17500*/  FFMA.FTZ R103, R6, -UR19, R103 ;  /* 0x8000001306677c23 */ /* 0x000fe20008010067 */
[C---:B------:R-:W-:Y:S01]  /*17510*/  ISETP.GE.AND P0, PT, R4.reuse, R223, PT ;  /* 0x000000df0400720c */ /* 0x040fe20003f06270 */
[----:B------:R-:W-:Y:S01]  /*17520*/  IMAD.IADD R6, R227, 0x1, -R4 ;  /* 0x00000001e3067824 */ /* 0x000fe200078e0a04 */
[C---:B------:R-:W-:Y:S02]  /*17530*/  ISETP.GE.AND P3, PT, R4.reuse, R226, PT ;  /* 0x000000e20400720c */ /* 0x040fe40003f66270 */
[----:B------:R-:W-:Y:S02]  /*17540*/  ISETP.GE.AND P6, PT, R4, R225, PT ;  /* 0x000000e10400720c */ /* 0x000fe40003fc6270 */
[C---:B------:R-:W-:Y:S02]  /*17550*/  ISETP.GE.OR P2, PT, R2.reuse, R231, !P2 ;  /* 0x000000e70200720c */ /* 0x040fe40005746670 */
[CC--:B------:R-:W-:Y:S02]  /*17560*/  ISETP.GE.OR P1, PT, R2.reuse, R234.reuse, !P1 ;  /* 0x000000ea0200720c */ /* 0x0c0fe40004f26670 */
        /* <DEDUP_REMOVED lines=9> */
[----:B------:R-:W-:Y:S01]  /*17600*/  IABS R17, R6 ;  /* 0x0000000600117213 */ /* 0x000fe20000000000 */
[----:B------:R-:W-:Y:S01]  /*17610*/  MUFU.TANH R5, R21 ;  /* 0x0000001500057308 */ /* 0x000fe20000002400 */
[----:B------:R-:W-:Y:S02]  /*17620*/  IABS R4, R4 ;  /* 0x0000000400047213 */ /* 0x000fe40000000000 */
[----:B------:R-:W-:Y:S02]  /*17630*/  I2FP.F32.S32 R2, R2 ;  /* 0x0000000200027245 */ /* 0x000fe40000201400 */
[----:B------:R-:W-:Y:S02]  /*17640*/  I2FP.F32.S32 R4, R4 ;  /* 0x0000000400047245 */ /* 0x000fe40000201400 */
[----:B------:R-:W-:Y:S03]  /*17650*/  I2FP.F32.S32 R7, R7 ;  /* 0x0000000700077245 */ /* 0x000fe60000201400 */
[----:B------:R-:W1:Y:S01]  /*17660*/  MUFU.TANH R6, R20 ;  /* 0x0000001400067308 */ /* 0x000e620000002400 */
[----:B------:R-:W-:Y:S01]  /*17670*/  I2FP.F32.S32 R17, R17 ;  /* 0x0000001100117245 */ /* 0x000fe20000201400 */
[----:B------:R-:W-:Y:S01]  /*17680*/  FFMA.FTZ R15, R2, -UR19, R15 ;  /* 0x80000013020f7c23 */ /* 0x000fe2000801000f */
[----:B---3--:R-:W-:Y:S01]  /*17690*/  FFMA.FTZ R14, R4, -UR19, R14 ;  /* 0x80000013040e7c23 */ /* 0x008fe2000801000e */
[C---:B------:R-:W-:Y:S01]  /*176a0*/  IADD3 R2, R0.reuse, 0x11, RZ ;  /* 0x0000001100027810 */ /* 0x040fe20007ffe0ff */
[----:B------:R-:W-:Y:S02]  /*176b0*/  VIADD R4, R0, 0x10 ;  /* 0x0000001000047836 */ /* 0x000fe40000000000 */
[----:B------:R-:W-:Y:S01]  /*176c0*/  FFMA.FTZ R13, R7, -UR19, R13 ;  /* 0x80000013070d7c23 */ /* 0x000fe2000801000d */
[----:B------:R-:W-:Y:S02]  /*176d0*/  FFMA.FTZ R17, R17, -UR19, R16 ;  /* 0x8000001311117c23 */ /* 0x000fe40008010010 */
[----:B------:R-:W-:Y:S01]  /*176e0*/  MUFU.TANH R21, R30 ;  /* 0x0000001e00157308 */ /* 0x000fe20000002400 */
[----:B------:R-:W-:Y:S01]  /*176f0*/  FSEL R111, R15, -INF , !P1 ;  /* 0xff8000000f6f7808 */ /* 0x000fe20004800000 */
[C---:B------:R-:W-:Y:S01]  /*17700*/  IMAD.IADD R8, R227.reuse, 0x1, -R4 ;  /* 0x00000001e3087824 */ /* 0x040fe200078e0a04 */
[----:B------:R-:W-:Y:S01]  /*17710*/  FSEL R23, R104, -INF , !P0 ;  /* 0xff80000068177808 */ /* 0x000fe20004000000 */
[----:B------:R-:W-:Y:S01]  /*17720*/  IMAD.IADD R7, R227, 0x1, -R2 ;  /* 0x00000001e3077824 */ /* 0x000fe200078e0a02 */
[----:B------:R-:W-:Y:S01]  /*17730*/  FSEL R101, R103, -INF , !P2 ;  /* 0xff80000067657808 */ /* 0x000fe20005000000 */
[----:B------:R-:W-:Y:S01]  /*17740*/  IMAD.IADD R10, R228, 0x1, -R4 ;  /* 0x00000001e40a7824 */ /* 0x000fe200078e0a04 */
[----:B------:R-:W-:Y:S03]  /*17750*/  FSEL R178, R14, -INF , !P6 ;  /* 0xff8000000eb27808 */ /* 0x000fe60007000000 */
[----:B------:R2:W-:Y:S01]  /*17760*/  MUFU.TANH R16, R24 ;  /* 0x0000001800107308 */ /* 0x0005e20000002400 */
[----:B------:R-:W-:Y:S02]  /*17770*/  IABS R11, R8 ;  /* 0x00000008000b7213 */ /* 0x000fe40000000000 */
[----:B------:R-:W-:Y:S02]  /*17780*/  IABS R9, R7 ;  /* 0x0000000700097213 */ /* 0x000fe40000000000 */
[----:B------:R-:W-:Y:S02]  /*17790*/  I2FP.F32.S32 R11, R11 ;  /* 0x0000000b000b7245 */ /* 0x000fe40000201400 */
[-C--:B------:R-:W-:Y:S03]  /*177a0*/  ISETP.GE.AND P0, PT, R4, R226.reuse, PT ;  /* 0x000000e20400720c */ /* 0x080fe60003f06270 */
[----:B------:R3:W-:Y:S01]  /*177b0*/  MUFU.TANH R15, R25 ;  /* 0x00000019000f7308 */ /* 0x0007e20000002400 */
[----:B------:R-:W-:Y:S01]  /*177c0*/  I2FP.F32.S32 R9, R9 ;  /* 0x0000000900097245 */ /* 0x000fe20000201400 */
[----:B-1----:R-:W-:Y:S01]  /*177d0*/  FFMA.FTZ R6, R11, -UR19, R6 ;  /* 0x800000130b067c23 */ /* 0x002fe20008010006 */
[----:B------:R-:W-:Y:S02]  /*177e0*/  ISETP.GE.AND P2, PT, R2, R226, PT ;  /* 0x000000e20200720c */ /* 0x000fe40003f46270 */
[-C--:B------:R-:W-:Y:S01]  /*177f0*/  ISETP.GE.OR P0, PT, R4, R234.reuse, !P0 ;  /* 0x000000ea0400720c */ /* 0x080fe20004706670 */
[----:B------:R-:W-:Y:S01]  /*17800*/  FFMA.FTZ R5, R9, -UR19, R5 ;  /* 0x8000001309057c23 */ /* 0x000fe20008010005 */
[----:B------:R-:W-:Y:S03]  /*17810*/  ISETP.GE.OR P2, PT, R2, R234, !P2 ;  /* 0x000000ea0200720c */ /* 0x000fe60005746670 */
[----:B------:R-:W1:Y:S01]  /*17820*/  MUFU.TANH R14, R26 ;  /* 0x0000001a000e7308 */ /* 0x000e620000002400 */
[----:B------:R-:W-:Y:S02]  /*17830*/  FSEL R102, R17, -INF , !P3 ;  /* 0xff80000011667808 */ /* 0x000fe40005800000 */
[----:B------:R-:W-:Y:S02]  /*17840*/  IABS R7, R10 ;  /* 0x0000000a00077213 */ /* 0x000fe40000000000 */
[----:B------:R-:W-:Y:S02]  /*17850*/  ISETP.GE.AND P3, PT, R4, R225, PT ;  /* 0x000000e10400720c */ /* 0x000fe40003f66270 */
[----:B--2---:R-:W-:Y:S03]  /*17860*/  FSEL R24, R6, -INF , !P0 ;  /* 0xff80000006187808 */ /* 0x004fe60004000000 */
[----:B------:R-:W-:Y:S01]  /*17870*/  MUFU.TANH R20, R31 ;  /* 0x0000001f00147308 */ /* 0x000fe20000002400 */
[C---:B------:R-:W-:Y:S01]  /*17880*/  ISETP.GE.AND P1, PT, R4.reuse, R224, PT ;  /* 0x000000e00400720c */ /* 0x040fe20003f26270 */
[----:B------:R-:W-:Y:S01]  /*17890*/  IMAD.IADD R6, R229, 0x1, -R4 ;  /* 0x00000001e5067824 */ /* 0x000fe200078e0a04 */
[----:B------:R-:W-:Y:S02]  /*178a0*/  ISETP.GE.AND P6, PT, R4, R223, PT ;  /* 0x000000df0400720c */ /* 0x000fe40003fc6270 */
[----:B------:R-:W-:Y:S01]  /*178b0*/  FSEL R189, R5, -INF , !P2 ;  /* 0xff80000005bd7808 */ /* 0x000fe20005000000 */
[----:B------:R-:W-:Y:S01]  /*178c0*/  IMAD.IADD R5, R229, 0x1, -R2 ;  /* 0x00000001e5057824 */ /* 0x000fe200078e0a02 */
[----:B------:R-:W-:Y:S03]  /*178d0*/  IADD3 R12, R228, -R2, RZ ;  /* 0x80000002e40c7210 */ /* 0x000fe60007ffe0ff */
[----:B------:R-:W-:Y:S01]  /*178e0*/  MUFU.TANH R17, R32 ;  /* 0x0000002000117308 */ /* 0x000fe20000002400 */
[----:B------:R-:W-:Y:S02]  /*178f0*/  I2FP.F32.S32 R7, R7 ;  /* 0x0000000700077245 */ /* 0x000fe40000201400 */
[C---:B------:R-:W-:Y:S02]  /*17900*/  ISETP.GE.OR P3, PT, R4.reuse, R233, !P3 ;  /* 0x000000e90400720c */ /* 0x040fe40005f66670 */
[C---:B------:R-:W-:Y:S01]  /*17910*/  ISETP.GE.OR P1, PT, R4.reuse, R232, !P1 ;  /* 0x000000e80400720c */ /* 0x040fe20004f26670 */
[----:B------:R-:W-:Y:S01]  /*17920*/  FFMA.FTZ R19, R7, -UR19, R19 ;  /* 0x8000001307137c23 */ /* 0x000fe20008010013 */
[----:B------:R-:W-:Y:S01]  /*17930*/  ISETP.GE.OR P6, PT, R4, R231, !P6 ;  /* 0x000000e70400720c */ /* 0x000fe200077c6670 */
[----:B------:R-:W-:Y:S01]  /*17940*/  IMAD.IADD R4, R230, 0x1, -R4 ;  /* 0x00000001e6047824 */ /* 0x000fe200078e0a04 */
[----:B---3--:R-:W-:Y:S02]  /*17950*/  FSEL R25, R13, -INF , !P5 ;  /* 0xff8000000d197808 */ /* 0x008fe40006800000 */
[----:B------:R-:W2:Y:S01]  /*17960*/  MUFU.TANH R13, R27 ;  /* 0x0000001b000d7308 */ /* 0x000ea20000002400 */
[----:B------:R-:W-:Y:S02]  /*17970*/  IABS R8, R12 ;  /* 0x0000000c00087213 */ /* 0x000fe40000000000 */
[C---:B------:R-:W-:Y:S02]  /*17980*/  ISETP.GE.AND P5, PT, R2.reuse, R225, PT ;  /* 0x000000e10200720c */ /* 0x040fe40003fa6270 */
[----:B------:R-:W-:Y:S02]  /*17990*/  IABS R6, R6 ;  /* 0x0000000600067213 */ /* 0x000fe40000000000 */
[----:B------:R-:W-:Y:S02]  /*179a0*/  IABS R9, R5 ;  /* 0x0000000500097213 */ /* 0x000fe40000000000 */
[C---:B------:R-:W-:Y:S01]  /*179b0*/  ISETP.GE.AND P0, PT, R2.reuse, R224, PT ;  /* 0x000000e00200720c */ /* 0x040fe20003f06270 */
[----:B------:R-:W-:Y:S01]  /*179c0*/  IMAD.MOV.U32 R5, RZ, RZ, R6 ;  /* 0x000000ffff057224 */ /* 0x000fe200078e0006 */
[C---:B------:R-:W-:Y:S01]  /*179d0*/  ISETP.GE.AND P2, PT, R2.reuse, R223, PT ;  /* 0x000000df0200720c */ /* 0x040fe20003f46270 */
[----:B------:R3:W-:Y:S01]  /*179e0*/  MUFU.TANH R6, R28 ;  /* 0x0000001c00067308 */ /* 0x0007e20000002400 */
[----:B------:R-:W-:Y:S02]  /*179f0*/  I2FP.F32.S32 R8, R8 ;  /* 0x0000000800087245 */ /* 0x000fe40000201400 */
[C---:B------:R-:W-:Y:S02]  /*17a00*/  ISETP.GE.OR P5, PT, R2.reuse, R233, !P5 ;  /* 0x000000e90200720c */ /* 0x040fe40006fa6670 */
[----:B------:R-:W-:Y:S01]  /*17a10*/  ISETP.GE.OR P0, PT, R2, R232, !P0 ;  /* 0x000000e80200720c */ /* 0x000fe20004706670 */
[----:B------:R-:W-:Y:S01]  /*17a20*/  FFMA.FTZ R18, R8, -UR19, R18 ;  /* 0x8000001308127c23 */ /* 0x000fe20008010012 */
[----:B------:R-:W-:Y:S02]  /*17a30*/  ISETP.GE.OR P2, PT, R2, R231, !P2 ;  /* 0x000000e70200720c */ /* 0x000fe40005746670 */
[----:B------:R-:W-:Y:S01]  /*17a40*/  IABS R7, R4 ;  /* 0x0000000400077213 */ /* 0x000fe20000000000 */
[----:B------:R-:W-:Y:S01]  /*17a50*/  IMAD.MOV.U32 R4, RZ, RZ, R9 ;  /* 0x000000ffff047224 */ /* 0x000fe200078e0009 */
[----:B------:R-:W-:Y:S02]  /*17a60*/  IADD3 R2, R230, -R2, RZ ;  /* 0x80000002e6027210 */ /* 0x000fe40007ffe0ff */
[----:B------:R-:W-:Y:S02]  /*17a70*/  I2FP.F32.S32 R7, R7 ;  /* 0x0000000700077245 */ /* 0x000fe40000201400 */
[----:B------:R-:W-:Y:S02]  /*17a80*/  IABS R8, R2 ;  /* 0x0000000200087213 */ /* 0x000fe40000000000 */
[----:B------:R-:W-:Y:S01]  /*17a90*/  I2FP.F32.S32 R2, R5 ;  /* 0x0000000500027245 */ /* 0x000fe20000201400 */
[----:B-1----:R-:W-:Y:S01]  /*17aa0*/  FFMA.FTZ R14, R7, -UR19, R14 ;  /* 0x80000013070e7c23 */ /* 0x002fe2000801000e */
[----:B------:R-:W1:Y:S01]  /*17ab0*/  MUFU.TANH R5, R29 ;  /* 0x0000001d00057308 */ /* 0x000e620000002400 */
[----:B------:R-:W-:Y:S02]  /*17ac0*/  I2FP.F32.S32 R4, R4 ;  /* 0x0000000400047245 */ /* 0x000fe40000201400 */
[----:B------:R-:W-:Y:S01]  /*17ad0*/  I2FP.F32.S32 R8, R8 ;  /* 0x0000000800087245 */ /* 0x000fe20000201400 */
[----:B------:R-:W-:Y:S01]  /*17ae0*/  FFMA.FTZ R16, R2, -UR19, R16 ;  /* 0x8000001302107c23 */ /* 0x000fe20008010010 */
[----:B------:R-:W-:Y:S01]  /*17af0*/  IADD3 R2, R0, 0x19, RZ ;  /* 0x0000001900027810 */ /* 0x000fe20007ffe0ff */
[----:B------:R-:W-:Y:S01]  /*17b00*/  FFMA.FTZ R15, R4, -UR19, R15 ;  /* 0x80000013040f7c23 */ /* 0x000fe2000801000f */
[----:B------:R-:W-:Y:S02]  /*17b10*/  VIADD R4, R0, 0x18 ;  /* 0x0000001800047836 */ /* 0x000fe40000000000 */
[----:B--2---:R-:W-:Y:S01]  /*17b20*/  FFMA.FTZ R13, R8, -UR19, R13 ;  /* 0x80000013080d7c23 */ /* 0x004fe2000801000d */
[----:B---3--:R-:W-:Y:S01]  /*17b30*/  FSEL R28, R19, -INF , !P3 ;  /* 0xff800000131c7808 */ /* 0x008fe20005800000 */
[C---:B------:R-:W-:Y:S01]  /*17b40*/  IMAD.IADD R7, R229.reuse, 0x1, -R2 ;  /* 0x00000001e5077824 */ /* 0x040fe200078e0a02 */
[----:B------:R-:W-:Y:S01]  /*17b50*/  MUFU.TANH R19, R38 ;  /* 0x0000002600137308 */ /* 0x000fe20000002400 */
[--C-:B------:R-:W-:Y:S01]  /*17b60*/  IMAD.IADD R8, R229, 0x1, -R4.reuse ;  /* 0x00000001e5087824 */ /* 0x100fe200078e0a04 */
[----:B------:R-:W-:Y:S01]  /*17b70*/  FSEL R188, R18, -INF , !P5 ;  /* 0xff80000012bc7808 */ /* 0x000fe20006800000 */
[----:B------:R-:W-:Y:S01]  /*17b80*/  IMAD.IADD R10, R230, 0x1, -R4 ;  /* 0x00000001e60a7824 */ /* 0x000fe200078e0a04 */
[----:B------:R-:W-:Y:S02]  /*17b90*/  IABS R9, R7 ;  /* 0x0000000700097213 */ /* 0x000fe40000000000 */
[----:B------:R-:W-:Y:S04]  /*17ba0*/  IABS R11, R8 ;  /* 0x00000008000b7213 */ /* 0x000fe80000000000 */
[----:B------:R-:W-:Y:S01]  /*17bb0*/  MUFU.TANH R18, R39 ;  /* 0x0000002700127308 */ /* 0x000fe20000002400 */
[----:B------:R-:W-:Y:S02]  /*17bc0*/  I2FP.F32.S32 R9, R9 ;  /* 0x0000000900097245 */ /* 0x000fe40000201400 */
[----:B------:R-:W-:Y:S02]  /*17bd0*/  I2FP.F32.S32 R11, R11 ;  /* 0x0000000b000b7245 */ /* 0x000fe40000201400 */
[-C--:B------:R-:W-:Y:S01]  /*17be0*/  ISETP.GE.AND P3, PT, R4, R224.reuse, PT ;  /* 0x000000e00400720c */ /* 0x080fe20003f66270 */
[----:B-1----:R-:W-:Y:S01]  /*17bf0*/  FFMA.FTZ R5, R9, -UR19, R5 ;  /* 0x8000001309057c23 */ /* 0x002fe20008010005 */
[----:B------:R-:W-:Y:S01]  /*17c00*/  ISETP.GE.AND P5, PT, R2, R224, PT ;  /* 0x000000e00200720c */ /* 0x000fe20003fa6270 */
[----:B------:R-:W-:Y:S01]  /*17c10*/  FFMA.FTZ R6, R11, -UR19, R6 ;  /* 0x800000130b067c23 */ /* 0x000fe20008010006 */
[-C--:B------:R-:W-:Y:S02]  /*17c20*/  ISETP.GE.OR P3, PT, R4, R232.reuse, !P3 ;  /* 0x000000e80400720c */ /* 0x080fe40005f66670 */
[----:B------:R-:W-:Y:S02]  /*17c30*/  ISETP.GE.OR P5, PT, R2, R232, !P5 ;  /* 0x000000e80200720c */ /* 0x000fe40006fa6670 */
[----:B------:R-:W-:Y:S02]  /*17c40*/  FSEL R204, R16, -INF , !P1 ;  /* 0xff80000010cc7808 */ /* 0x000fe40004800000 */
[----:B------:R-:W1:Y:S01]  /*17c50*/  MUFU.TANH R16, R33 ;  /* 0x0000002100107308 */ /* 0x000e620000002400 */
[----:B------:R-:W-:Y:S02]  /*17c60*/  FSEL R205, R15, -INF , !P0 ;  /* 0xff8000000fcd7808 */ /* 0x000fe40004000000 */
[----:B------:R-:W-:Y:S02]  /*17c70*/  FSEL R208, R14, -INF , !P6 ;  /* 0xff8000000ed07808 */ /* 0x000fe40007000000 */
[----:B------:R-:W-:Y:S01]  /*17c80*/  FSEL R191, R6, -INF , !P3 ;  /* 0xff80000006bf7808 */ /* 0x000fe20005800000 */
[----:B------:R-:W-:Y:S01]  /*17c90*/  IMAD.IADD R6, R227, 0x1, -R4 ;  /* 0x00000001e3067824 */ /* 0x000fe200078e0a04 */
[----:B------:R-:W-:Y:S03]  /*17ca0*/  IADD3 R12, R230, -R2, RZ ;  /* 0x80000002e60c7210 */ /* 0x000fe60007ffe0ff */
[----:B------:R-:W2:Y:S01]  /*17cb0*/  MUFU.TANH R14, R34 ;  /* 0x00000022000e7308 */ /* 0x000ea20000002400 */
[----:B------:R-:W-:Y:S02]  /*17cc0*/  IABS R7, R10 ;  /* 0x0000000a00077213 */ /* 0x000fe40000000000 */
[----:B------:R-:W-:Y:S01]  /*17cd0*/  FSEL R195, R5, -INF , !P5 ;  /* 0xff80000005c37808 */ /* 0x000fe20006800000 */
[----:B------:R-:W-:Y:S01]  /*17ce0*/  IMAD.IADD R5, R227, 0x1, -R2 ;  /* 0x00000001e3057824 */ /* 0x000fe200078e0a02 */
[C---:B------:R-:W-:Y:S02]  /*17cf0*/  ISETP.GE.AND P1, PT, R4.reuse, R223, PT ;  /* 0x000000df0400720c */ /* 0x040fe40003f26270 */
[C---:B------:R-:W-:Y:S03]  /*17d00*/  ISETP.GE.AND P0, PT, R4.reuse, R226, PT ;  /* 0x000000e20400720c */ /* 0x040fe60003f06270 */
[----:B------:R-:W-:Y:S01]  /*17d10*/  MUFU.TANH R15, R40 ;  /* 0x00000028000f7308 */ /* 0x000fe20000002400 */
[C---:B------:R-:W-:Y:S02]  /*17d20*/  ISETP.GE.AND P6, PT, R4.reuse, R225, PT ;  /* 0x000000e10400720c */ /* 0x040fe40003fc6270 */
[----:B------:R-:W-:Y:S02]  /*17d30*/  I2FP.F32.S32 R7, R7 ;  /* 0x0000000700077245 */ /* 0x000fe40000201400 */
[----:B------:R-:W-:Y:S02]  /*17d40*/  FSEL R209, R13, -INF , !P2 ;  /* 0xff8000000dd17808 */ /* 0x000fe40005000000 */
[C---:B------:R-:W-:Y:S03]  /*17d50*/  ISETP.GE.OR P1, PT, R4.reuse, R231, !P1 ;  /* 0x000000e70400720c */ /* 0x040fe60004f26670 */
[----:B------:R-:W3:Y:S01]  /*17d60*/  MUFU.TANH R13, R35 ;  /* 0x00000023000d7308 */ /* 0x000ee20000002400 */
[----:B------:R-:W-:Y:S01]  /*17d70*/  IABS R8, R12 ;  /* 0x0000000c00087213 */ /* 0x000fe20000000000 */
[----:B------:R-:W-:Y:S01]  /*17d80*/  FFMA.FTZ R21, R7, -UR19, R21 ;  /* 0x8000001307157c23 */ /* 0x000fe20008010015 */
[C---:B------:R-:W-:Y:S02]  /*17d90*/  ISETP.GE.OR P0, PT, R4.reuse, R234, !P0 ;  /* 0x000000ea0400720c */ /* 0x040fe40004706670 */
[----:B------:R-:W-:Y:S01]  /*17da0*/  ISETP.GE.OR P6, PT, R4, R233, !P6 ;  /* 0x000000e90400720c */ /* 0x000fe200077c6670 */
[----:B------:R-:W-:Y:S01]  /*17db0*/  IMAD.IADD R4, R228, 0x1, -R4 ;  /* 0x00000001e4047824 */ /* 0x000fe200078e0a04 */
[----:B------:R-:W-:Y:S02]  /*17dc0*/  IABS R6, R6 ;  /* 0x0000000600067213 */ /* 0x000fe40000000000 */
[C---:B------:R-:W-:Y:S02]  /*17dd0*/  ISETP.GE.AND P2, PT, R2.reuse, R223, PT ;  /* 0x000000df0200720c */ /* 0x040fe40003f46270 */
[C---:B------:R-:W-:Y:S02]  /*17de0*/  ISETP.GE.AND P3, PT, R2.reuse, R226, PT ;  /* 0x000000e20200720c */ /* 0x040fe40003f66270 */
[C---:B------:R-:W-:Y:S02]  /*17df0*/  ISETP.GE.AND P5, PT, R2.reuse, R225, PT ;  /* 0x000000e10200720c */ /* 0x040fe40003fa6270 */
[----:B------:R-:W-:Y:S01]  /*17e00*/  IABS R9, R5 ;  /* 0x0000000500097213 */ /* 0x000fe20000000000 */
[----:B------:R-:W-:Y:S01]  /*17e10*/  IMAD.MOV.U32 R5, RZ, RZ, R6 ;  /* 0x000000ffff057224 */ /* 0x000fe200078e0006 */
[----:B------:R-:W-:Y:S01]  /*17e20*/  I2FP.F32.S32 R8, R8 ;  /* 0x0000000800087245 */ /* 0x000fe20000201400 */
[----:B------:R-:W-:Y:S01]  /*17e30*/  MUFU.TANH R6, R36 ;  /* 0x0000002400067308 */ /* 0x000fe20000002400 */
[C---:B------:R-:W-:Y:S02]  /*17e40*/  ISETP.GE.OR P2, PT, R2.reuse, R231, !P2 ;  /* 0x000000e70200720c */ /* 0x040fe40005746670 */
[----:B------:R-:W-:Y:S01]  /*17e50*/  ISETP.GE.OR P3, PT, R2, R234, !P3 ;  /* 0x000000ea0200720c */ /* 0x000fe20005f66670 */
[----:B------:R-:W-:Y:S01]  /*17e60*/  FFMA.FTZ R20, R8, -UR19, R20 ;  /* 0x8000001308147c23 */ /* 0x000fe20008010014 */
[----:B------:R-:W-:Y:S02]  /*17e70*/  ISETP.GE.OR P5, PT, R2, R233, !P5 ;  /* 0x000000e90200720c */ /* 0x000fe40006fa6670 */
[----:B------:R-:W-:Y:S02]  /*17e80*/  IADD3 R2, R228, -R2, RZ ;  /* 0x80000002e4027210 */ /* 0x000fe40007ffe0ff */
[----:B------:R-:W-:Y:S01]  /*17e90*/  IABS R7, R4 ;  /* 0x0000000400077213 */ /* 0x000fe20000000000 */
[----:B------:R-:W-:Y:S01]  /*17ea0*/  IMAD.MOV.U32 R4, RZ, RZ, R9 ;  /* 0x000000ffff047224 */ /* 0x000fe200078e0009 */
[----:B------:R-:W-:Y:S02]  /*17eb0*/  IABS R8, R2 ;  /* 0x0000000200087213 */ /* 0x000fe40000000000 */
[----:B------:R-:W-:Y:S02]  /*17ec0*/  I2FP.F32.S32 R2, R5 ;  /* 0x0000000500027245 */ /* 0x000fe40000201400 */
[----:B------:R4:W5:Y:S01]  /*17ed0*/  MUFU.TANH R5, R37 ;  /* 0x0000002500057308 */ /* 0x0009620000002400 */
[----:B------:R-:W-:Y:S02]  /*17ee0*/  I2FP.F32.S32 R4, R4 ;  /* 0x0000000400047245 */ /* 0x000fe40000201400 */
[----:B------:R-:W-:Y:S01]  /*17ef0*/  FFMA.FTZ R17, R2, -UR19, R17 ;  /* 0x8000001302117c23 */ /* 0x000fe20008010011 */
[----:B------:R-:W-:Y:S02]  /*17f00*/  I2FP.F32.S32 R7, R7 ;  /* 0x0000000700077245 */ /* 0x000fe40000201400 */
[----:B------:R-:W-:Y:S01]  /*17f10*/  I2FP.F32.S32 R8, R8 ;  /* 0x0000000800087245 */ /* 0x000fe20000201400 */
[----:B-1----:R-:W-:Y:S01]  /*17f20*/  FFMA.FTZ R16, R4, -UR19, R16 ;  /* 0x8000001304107c23 */ /* 0x002fe20008010010 */
[C---:B------:R-:W-:Y:S01]  /*17f30*/  IADD3 R2, R0.reuse, 0x21, RZ ;  /* 0x0000002100027810 */ /* 0x040fe20007ffe0ff */
[----:B------:R-:W-:Y:S02]  /*17f40*/  VIADD R4, R0, 0x20 ;  /* 0x0000002000047836 */ /* 0x000fe40000000000 */
[----:B--2---:R-:W-:Y:S01]  /*17f50*/  FFMA.FTZ R14, R7, -UR19, R14 ;  /* 0x80000013070e7c23 */ /* 0x004fe2000801000e */
[----:B---3--:R-:W-:Y:S01]  /*17f60*/  FFMA.FTZ R13, R8, -UR19, R13 ;  /* 0x80000013080d7c23 */ /* 0x008fe2000801000d */
[----:B------:R-:W-:Y:S01]  /*17f70*/  FSEL R190, R21, -INF , !P1 ;  /* 0xff80000015be7808 */ /* 0x000fe20004800000 */
[C---:B------:R-:W-:Y:S01]  /*17f80*/  IMAD.IADD R7, R227.reuse, 0x1, -R2 ;  /* 0x00000001e3077824 */ /* 0x040fe200078e0a02 */
[----:B------:R-:W-:Y:S01]  /*17f90*/  MUFU.TANH R21, R48 ;  /* 0x0000003000157308 */ /* 0x000fe20000002400 */
[--C-:B------:R-:W-:Y:S01]  /*17fa0*/  IMAD.IADD R8, R227, 0x1, -R4.reuse ;  /* 0x00000001e3087824 */ /* 0x100fe200078e0a04 */
[----:B------:R-:W-:Y:S01]  /*17fb0*/  FSEL R193, R20, -INF , !P2 ;  /* 0xff80000014c17808 */ /* 0x000fe20005000000 */
[C---:B------:R-:W-:Y:S01]  /*17fc0*/  IMAD.IADD R10, R228.reuse, 0x1, -R4 ;  /* 0x00000001e40a7824 */ /* 0x040fe200078e0a04 */
[----:B------:R-:W-:Y:S01]  /*17fd0*/  IABS R9, R7 ;  /* 0x0000000700097213 */ /* 0x000fe20000000000 */
[----:B----4-:R-:W-:Y:S01]  /*17fe0*/  LDSM.16.MT88.4 R36, [R218+0x9000] ;  /* 0x00900000da24783b */ /* 0x010fe20000004200 */
[----:B------:R-:W-:Y:S04]  /*17ff0*/  IABS R11, R8 ;  /* 0x00000008000b7213 */ /* 0x000fe80000000000 */
[----:B------:R-:W-:Y:S01]  /*18000*/  MUFU.TANH R20, R57 ;  /* 0x0000003900147308 */ /* 0x000fe20000002400 */
[----:B------:R-:W-:Y:S02]  /*18010*/  I2FP.F32.S32 R9, R9 ;  /* 0x0000000900097245 */ /* 0x000fe40000201400 */
[----:B------:R-:W-:Y:S02]  /*18020*/  I2FP.F32.S32 R11, R11 ;  /* 0x0000000b000b7245 */ /* 0x000fe40000201400 */
[----:B------:R-:W-:Y:S01]  /*18030*/  IADD3 R12, R228, -R2, RZ ;  /* 0x80000002e40c7210 */ /* 0x000fe20007ffe0ff */
[----:B-----5:R-:W-:Y:S01]  /*18040*/  FFMA.FTZ R5, R9, -UR19, R5 ;  /* 0x8000001309057c23 */ /* 0x020fe20008010005 */
[-C--:B------:R-:W-:Y:S01]  /*18050*/  ISETP.GE.AND P1, PT, R4, R226.reuse, PT ;  /* 0x000000e20400720c */ /* 0x080fe20003f26270 */
[----:B------:R-:W-:Y:S01]  /*18060*/  FFMA.FTZ R6, R11, -UR19, R6 ;  /* 0x800000130b067c23 */ /* 0x000fe20008010006 */
[----:B------:R-:W-:Y:S02]  /*18070*/  ISETP.GE.AND P2, PT, R2, R226, PT ;  /* 0x000000e20200720c */ /* 0x000fe40003f46270 */
[----:B------:R-:W-:Y:S02]  /*18080*/  IABS R8, R12 ;  /* 0x0000000c00087213 */ /* 0x000fe40000000000 */
[----:B------:R-:W1:Y:S01]  /*18090*/  MUFU.TANH R12, R43 ;  /* 0x0000002b000c7308 */ /* 0x000e620000002400 */
[-C--:B------:R-:W-:Y:S02]  /*180a0*/  ISETP.GE.OR P1, PT, R4, R234.reuse, !P1 ;  /* 0x000000ea0400720c */ /* 0x080fe40004f26670 */
[----:B------:R-:W-:Y:S02]  /*180b0*/  ISETP.GE.OR P2, PT, R2, R234, !P2 ;  /* 0x000000ea0200720c */ /* 0x000fe40005746670 */
[----:B------:R-:W-:Y:S02]  /*180c0*/  IABS R7, R10 ;  /* 0x0000000a00077213 */ /* 0x000fe40000000000 */
[----:B------:R-:W-:Y:S01]  /*180d0*/  FSEL R200, R16, -INF , !P3 ;  /* 0xff80000010c87808 */ /* 0x000fe20005800000 */
[----:B------:R-:W-:Y:S01]  /*180e0*/  VIADD R16, R0, 0x39 ;  /* 0x0000003900107836 */ /* 0x000fe20000000000 */
[----:B------:R-:W-:Y:S02]  /*180f0*/  FSEL R199, R17, -INF , !P0 ;  /* 0xff80000011c77808 */ /* 0x000fe40004000000 */
[----:B------:R-:W-:Y:S01]  /*18100*/  MUFU.TANH R17, R51 ;  /* 0x0000003300117308 */ /* 0x000fe20000002400 */
[----:B------:R-:W-:Y:S02]  /*18110*/  FSEL R202, R14, -INF , !P6 ;  /* 0xff8000000eca7808 */ /* 0x000fe40007000000 */
[----:B------:R-:W-:Y:S02]  /*18120*/  FSEL R203, R13, -INF , !P5 ;  /* 0xff8000000dcb7808 */ /* 0x000fe40006800000 */
[----:B------:R-:W-:Y:S01]  /*18130*/  FSEL R197, R6, -INF , !P1 ;  /* 0xff80000006c57808 */ /* 0x000fe20004800000 */
[----:B------:R-:W-:Y:S01]  /*18140*/  IMAD.IADD R6, R229, 0x1, -R4 ;  /* 0x00000001e5067824 */ /* 0x000fe200078e0a04 */
[----:B------:R-:W-:Y:S03]  /*18150*/  FSEL R198, R5, -INF , !P2 ;  /* 0xff80000005c67808 */ /* 0x000fe60005000000 */
[----:B------:R-:W2:Y:S01]  /*18160*/  MUFU.TANH R14, R41 ;  /* 0x00000029000e7308 */ /* 0x000ea20000002400 */
[----:B------:R-:W-:Y:S01]  /*18170*/  I2FP.F32.S32 R8, R8 ;  /* 0x0000000800087245 */ /* 0x000fe20000201400 */
[----:B------:R-:W-:Y:S01]  /*18180*/  IMAD.IADD R5, R229, 0x1, -R2 ;  /* 0x00000001e5057824 */ /* 0x000fe200078e0a02 */
[-C--:B------:R-:W-:Y:S02]  /*18190*/  ISETP.GE.AND P3, PT, R4, R224.reuse, PT ;  /* 0x000000e00400720c */ /* 0x080fe40003f66270 */
[----:B------:R-:W-:Y:S01]  /*181a0*/  ISETP.GE.AND P1, PT, R2, R224, PT ;  /* 0x000000e00200720c */ /* 0x000fe20003f26270 */
[----:B------:R-:W-:Y:S01]  /*181b0*/  FFMA.FTZ R18, R8, -UR19, R18 ;  /* 0x8000001308127c23 */ /* 0x000fe20008010012 */
[----:B------:R-:W-:Y:S03]  /*181c0*/  I2FP.F32.S32 R7, R7 ;  /* 0x0000000700077245 */ /* 0x000fe60000201400 */
[----:B------:R-:W3:Y:S01]  /*181d0*/  MUFU.TANH R13, R42 ;  /* 0x0000002a000d7308 */ /* 0x000ee20000002400 */
[----:B------:R-:W-:Y:S02]  /*181e0*/  ISETP.GE.AND P2, PT, R2, R223, PT ;  /* 0x000000df0200720c */ /* 0x000fe40003f46270 */
[C---:B------:R-:W-:Y:S01]  /*181f0*/  ISETP.GE.AND P0, PT, R4.reuse, R225, PT ;  /* 0x000000e10400720c */ /* 0x040fe20003f06270 */
[----:B------:R-:W-:Y:S01]  /*18200*/  FFMA.FTZ R19, R7, -UR19, R19 ;  /* 0x8000001307137c23 */ /* 0x000fe20008010013 */
[----:B------:R-:W-:Y:S02]  /*18210*/  ISETP.GE.AND P6, PT, R4, R223, PT ;  /* 0x000000df0400720c */ /* 0x000fe40003fc6270 */
[----:B------:R-:W-:Y:S02]  /*18220*/  ISETP.GE.AND P5, PT, R2, R225, PT ;  /* 0x000000e10200720c */ /* 0x000fe40003fa6270 */
[-C--:B------:R-:W-:Y:S02]  /*18230*/  ISETP.GE.OR P3, PT, R4, R232.reuse, !P3 ;  /* 0x000000e80400720c */ /* 0x080fe40005f66670 */
[C---:B------:R-:W-:Y:S02]  /*18240*/  ISETP.GE.OR P1, PT, R2.reuse, R232, !P1 ;  /* 0x000000e80200720c */ /* 0x040fe40004f26670 */
[----:B------:R-:W-:Y:S02]  /*18250*/  ISETP.GE.OR P2, PT, R2, R231, !P2 ;  /* 0x000000e70200720c */ /* 0x000fe40005746670 */
[C---:B------:R-:W-:Y:S02]  /*18260*/  ISETP.GE.OR P0, PT, R4.reuse, R233, !P0 ;  /* 0x000000e90400720c */ /* 0x040fe40004706670 */
[----:B------:R-:W-:Y:S01]  /*18270*/  ISETP.GE.OR P6, PT, R4, R231, !P6 ;  /* 0x000000e70400720c */ /* 0x000fe200077c6670 */
[----:B------:R-:W-:Y:S01]  /*18280*/  IMAD.IADD R4, R230, 0x1, -R4 ;  /* 0x00000001e6047824 */ /* 0x000fe200078e0a04 */
[----:B------:R-:W-:Y:S02]  /*18290*/  ISETP.GE.OR P5, PT, R2, R233, !P5 ;  /* 0x000000e90200720c */ /* 0x000fe40006fa6670 */
[----:B------:R-:W-:Y:S02]  /*182a0*/  IADD3 R2, R230, -R2, RZ ;  /* 0x80000002e6027210 */ /* 0x000fe40007ffe0ff */
[----:B------:R-:W-:Y:S02]  /*182b0*/  IABS R8, R6 ;  /* 0x0000000600087213 */ /* 0x000fe40000000000 */
        /* <DEDUP_REMOVED lines=8> */
[----:B-1----:R-:W-:Y:S01]  /*18340*/  FFMA.FTZ R12, R6, -UR19, R12 ;  /* 0x80000013060c7c23 */ /* 0x002fe2000801000c */
[----:B------:R-:W-:Y:S01]  /*18350*/  I2FP.F32.S32 R5, R5 ;  /* 0x0000000500057245 */ /* 0x000fe20000201400 */
[----:B------:R-:W-:Y:S01]  /*18360*/  FFMA.FTZ R15, R2, -UR19, R15 ;  /* 0x80000013020f7c23 */ /* 0x000fe2000801000f */
[----:B------:R-:W-:Y:S01]  /*18370*/  IADD3 R2, R0, 0x29, RZ ;  /* 0x0000002900027810 */ /* 0x000fe20007ffe0ff */
[----:B--2---:R-:W-:Y:S01]  /*18380*/  FFMA.FTZ R14, R4, -UR19, R14 ;  /* 0x80000013040e7c23 */ /* 0x004fe2000801000e */
[----:B------:R-:W-:Y:S02]  /*18390*/  VIADD R4, R0, 0x28 ;  /* 0x0000002800047836 */ /* 0x000fe40000000000 */
[----:B---3--:R-:W-:Y:S01]  /*183a0*/  FFMA.FTZ R13, R5, -UR19, R13 ;  /* 0x80000013050d7c23 */ /* 0x008fe2000801000d */
[C---:B------:R-:W-:Y:S01]  /*183b0*/  IADD3 R10, R230.reuse, -R2, RZ ;  /* 0x80000002e60a7210 */ /* 0x040fe20007ffe0ff */
[----:B------:R-:W-:Y:S01]  /*183c0*/  IMAD.IADD R5, R229, 0x1, -R2 ;  /* 0x00000001e5057824 */ /* 0x000fe200078e0a02 */
[----:B------:R-:W-:Y:S01]  /*183d0*/  FSEL R192, R19, -INF , !P0 ;  /* 0xff80000013c07808 */ /* 0x000fe20004000000 */
[--C-:B------:R-:W-:Y:S01]  /*183e0*/  IMAD.IADD R6, R229, 0x1, -R4.reuse ;  /* 0x00000001e5067824 */ /* 0x100fe200078e0a04 */
[----:B------:R-:W1:Y:S01]  /*183f0*/  MUFU.TANH R19, R49 ;  /* 0x0000003100137308 */ /* 0x000e620000002400 */
[--C-:B------:R-:W-:Y:S01]  /*18400*/  IMAD.IADD R8, R230, 0x1, -R4.reuse ;  /* 0x00000001e6087824 */ /* 0x100fe200078e0a04 */
[----:B------:R-:W-:Y:S01]  /*18410*/  IABS R7, R5 ;  /* 0x0000000500077213 */ /* 0x000fe20000000000 */
[----:B------:R-:W-:Y:S01]  /*18420*/  IMAD.IADD R11, R227, 0x1, -R4 ;  /* 0x00000001e30b7824 */ /* 0x000fe200078e0a04 */
[----:B------:R-:W-:Y:S02]  /*18430*/  IABS R9, R6 ;  /* 0x0000000600097213 */ /* 0x000fe40000000000 */
[----:B------:R-:W-:Y:S02]  /*18440*/  I2FP.F32.S32 R7, R7 ;  /* 0x0000000700077245 */ /* 0x000fe40000201400 */
[----:B------:R-:W-:Y:S02]  /*18450*/  I2FP.F32.S32 R9, R9 ;  /* 0x0000000900097245 */ /* 0x000fe40000201400 */
[----:B------:R-:W-:Y:S01]  /*18460*/  FSEL R194, R18, -INF , !P5 ;  /* 0xff80000012c27808 */ /* 0x000fe20006800000 */
[----:B------:R-:W-:Y:S01]  /*18470*/  FFMA.FTZ R7, R7, -UR19, R45 ;  /* 0x8000001307077c23 */ /* 0x000fe2000801002d */
[----:B------:R-:W-:Y:S01]  /*18480*/  MUFU.TANH R18, R50 ;  /* 0x0000003200127308 */ /* 0x000fe20000002400 */
[-C--:B------:R-:W-:Y:S01]  /*18490*/  ISETP.GE.AND P0, PT, R4, R224.reuse, PT ;  /* 0x000000e00400720c */ /* 0x080fe20003f06270 */
[----:B------:R-:W-:Y:S01]  /*184a0*/  FFMA.FTZ R9, R9, -UR19, R44 ;  /* 0x8000001309097c23 */ /* 0x000fe2000801002c */
[----:B------:R-:W-:Y:S02]  /*184b0*/  ISETP.GE.AND P5, PT, R2, R224, PT ;  /* 0x000000e00200720c */ /* 0x000fe40003fa6270 */
[----:B------:R-:W-:Y:S02]  /*184c0*/  IABS R5, R10 ;  /* 0x0000000a00057213 */ /* 0x000fe40000000000 */
[----:B------:R-:W-:Y:S03]  /*184d0*/  IABS R6, R8 ;  /* 0x0000000800067213 */ /* 0x000fe60000000000 */
[----:B------:R-:W-:Y:S01]  /*184e0*/  MUFU.TANH R10, R53 ;  /* 0x00000035000a7308 */ /* 0x000fe20000002400 */
[-C--:B------:R-:W-:Y:S02]  /*184f0*/  ISETP.GE.OR P0, PT, R4, R232.reuse, !P0 ;  /* 0x000000e80400720c */ /* 0x080fe40004706670 */
[----:B------:R-:W-:Y:S01]  /*18500*/  ISETP.GE.OR P5, PT, R2, R232, !P5 ;  /* 0x000000e80200720c */ /* 0x000fe20006fa6670 */
[----:B------:R-:W-:Y:S01]  /*18510*/  IMAD.MOV.U32 R8, RZ, RZ, R6 ;  /* 0x000000ffff087224 */ /* 0x000fe200078e0006 */
[----:B------:R-:W-:Y:S02]  /*18520*/  I2FP.F32.S32 R5, R5 ;  /* 0x0000000500057245 */ /* 0x000fe40000201400 */
[----:B------:R-:W-:Y:S01]  /*18530*/  FSEL R48, R12, -INF , !P2 ;  /* 0xff8000000c307808 */ /* 0x000fe20005000000 */
[C---:B------:R-:W-:Y:S01]  /*18540*/  VIADD R12, R0.reuse, 0x31 ;  /* 0x00000031000c7836 */ /* 0x040fe20000000000 */
[----:B------:R-:W-:Y:S01]  /*18550*/  FSEL R196, R9, -INF , !P0 ;  /* 0xff80000009c47808 */ /* 0x000fe20004000000 */
[----:B------:R-:W-:Y:S01]  /*18560*/  FFMA.FTZ R47, R5, -UR19, R47 ;  /* 0x80000013052f7c23 */ /* 0x000fe2000801002f */
[----:B------:R-:W-:Y:S01]  /*18570*/  FSEL R201, R7, -INF , !P5 ;  /* 0xff80000007c97808 */ /* 0x000fe20006800000 */
[----:B------:R-:W-:Y:S01]  /*18580*/  VIADD R9, R0, 0x38 ;  /* 0x0000003800097836 */ /* 0x000fe20000000000 */
[----:B------:R-:W-:Y:S02]  /*18590*/  IABS R6, R11 ;  /* 0x0000000b00067213 */ /* 0x000fe40000000000 */
[----:B------:R-:W-:Y:S01]  /*185a0*/  MUFU.TANH R11, R54 ;  /* 0x00000036000b7308 */ /* 0x000fe20000002400 */
[CC--:B------:R-:W-:Y:S02]  /*185b0*/  ISETP.GE.AND P2, PT, R2.reuse, R226.reuse, PT ;  /* 0x000000e20200720c */ /* 0x0c0fe40003f46270 */
[C---:B------:R-:W-:Y:S02]  /*185c0*/  ISETP.GE.AND P0, PT, R2.reuse, R225, PT ;  /* 0x000000e10200720c */ /* 0x040fe40003f06270 */
[----:B------:R-:W-:Y:S02]  /*185d0*/  ISETP.GE.AND P5, PT, R2, R223, PT ;  /* 0x000000df0200720c */ /* 0x000fe40003fa6270 */
[----:B------:R-:W-:Y:S03]  /*185e0*/  FSEL R240, R15, -INF , !P3 ;  /* 0xff8000000ff07808 */ /* 0x000fe60005800000 */
[----:B------:R-:W2:Y:S01]  /*185f0*/  MUFU.TANH R15, R52 ;  /* 0x00000034000f7308 */ /* 0x000ea20000002400 */
[----:B------:R-:W-:Y:S02]  /*18600*/  FSEL R213, R14, -INF , !P1 ;  /* 0xff8000000ed57808 */ /* 0x000fe40004800000 */
[----:B------:R-:W-:Y:S01]  /*18610*/  FSEL R236, R13, -INF , !P6 ;  /* 0xff8000000dec7808 */ /* 0x000fe20007000000 */
[----:B------:R-:W-:Y:S01]  /*18620*/  VIADD R13, R0, 0x30 ;  /* 0x00000030000d7836 */ /* 0x000fe20000000000 */
[C---:B------:R-:W-:Y:S01]  /*18630*/  ISETP.GE.AND P3, PT, R4.reuse, R226, PT ;  /* 0x000000e20400720c */ /* 0x040fe20003f66270 */
[----:B------:R-:W-:Y:S01]  /*18640*/  IMAD.IADD R0, R229, 0x1, -R12 ;  /* 0x00000001e5007824 */ /* 0x000fe200078e0a0c */
[C---:B------:R-:W-:Y:S03]  /*18650*/  ISETP.GE.AND P1, PT, R4.reuse, R225, PT ;  /* 0x000000e10400720c */ /* 0x040fe60003f26270 */
[----:B------:R3:W4:Y:S01]  /*18660*/  MUFU.TANH R14, R55 ;  /* 0x00000037000e7308 */ /* 0x0007220000002400 */
[----:B------:R-:W-:Y:S02]  /*18670*/  ISETP.GE.AND P6, PT, R4, R223, PT ;  /* 0x000000df0400720c */ /* 0x000fe40003fc6270 */
[----:B------:R-:W-:Y:S02]  /*18680*/  I2FP.F32.S32 R6, R6 ;  /* 0x0000000600067245 */ /* 0x000fe40000201400 */
[C---:B------:R-:W-:Y:S02]  /*18690*/  ISETP.GE.OR P2, PT, R2.reuse, R234, !P2 ;  /* 0x000000ea0200720c */ /* 0x040fe40005746670 */
[----:B------:R-:W-:Y:S01]  /*186a0*/  ISETP.GE.OR P0, PT, R2, R233, !P0 ;  /* 0x000000e90200720c */ /* 0x000fe20004706670 */
[----:B------:R-:W-:Y:S01]  /*186b0*/  FFMA.FTZ R21, R6, -UR19, R21 ;  /* 0x8000001306157c23 */ /* 0x000fe20008010015 */
[----:B------:R-:W-:Y:S02]  /*186c0*/  ISETP.GE.OR P5, PT, R2, R231, !P5 ;  /* 0x000000e70200720c */ /* 0x000fe40006fa6670 */
[C---:B------:R-:W-:Y:S01]  /*186d0*/  IADD3 R5, R227.reuse, -R2, RZ ;  /* 0x80000002e3057210 */ /* 0x040fe20007ffe0ff */
[----:B------:R-:W-:Y:S01]  /*186e0*/  IMAD.IADD R2, R228, 0x1, -R2 ;  /* 0x00000001e4027824 */ /* 0x000fe200078e0a02 */
[C---:B------:R-:W-:Y:S02]  /*186f0*/  ISETP.GE.OR P3, PT, R4.reuse, R234, !P3 ;  /* 0x000000ea0400720c */ /* 0x040fe40005f66670 */
[C---:B------:R-:W-:Y:S02]  /*18700*/  ISETP.GE.OR P1, PT, R4.reuse, R233, !P1 ;  /* 0x000000e90400720c */ /* 0x040fe40004f26670 */
[----:B------:R-:W-:Y:S01]  /*18710*/  ISETP.GE.OR P6, PT, R4, R231, !P6 ;  /* 0x000000e70400720c */ /* 0x000fe200077c6670 */
[----:B------:R-:W-:Y:S01]  /*18720*/  IMAD.IADD R4, R228, 0x1, -R4 ;  /* 0x00000001e4047824 */ /* 0x000fe200078e0a04 */
[----:B------:R-:W-:Y:S01]  /*18730*/  IABS R7, R5 ;  /* 0x0000000500077213 */ /* 0x000fe20000000000 */
[----:B---3--:R-:W-:Y:S01]  /*18740*/  LDSM.16.MT88.4 R52, [R216+0xa000] ;  /* 0x00a00000d834783b */ /* 0x008fe20000004200 */
[----:B------:R-:W-:Y:S02]  /*18750*/  IABS R6, R2 ;  /* 0x0000000200067213 */ /* 0x000fe40000000000 */
[----:B------:R-:W-:Y:S02]  /*18760*/  IADD3 R2, R227, -R13, RZ ;  /* 0x8000000de3027210 */ /* 0x000fe40007ffe0ff */
[----:B------:R-:W-:Y:S01]  /*18770*/  IABS R5, R4 ;  /* 0x0000000400057213 */ /* 0x000fe20000000000 */
[----:B------:R-:W-:Y:S01]  /*18780*/  IMAD.MOV.U32 R4, RZ, RZ, R7 ;  /* 0x000000ffff047224 */ /* 0x000fe200078e0007 */
[----:B------:R-:W-:Y:S01]  /*18790*/  IABS R2, R2 ;  /* 0x0000000200027213 */ /* 0x000fe20000000000 */
[----:B------:R-:W-:Y:S01]  /*187a0*/  IMAD.IADD R7, R229, 0x1, -R13 ;  /* 0x00000001e5077824 */ /* 0x000fe200078e0a0d */
[----:B------:R-:W-:Y:S02]  /*187b0*/  I2FP.F32.S32 R6, R6 ;  /* 0x0000000600067245 */ /* 0x000fe40000201400 */
[----:B------:R-:W-:Y:S02]  /*187c0*/  I2FP.F32.S32 R4, R4 ;  /* 0x0000000400047245 */ /* 0x000fe40000201400 */
[----:B------:R-:W-:Y:S01]  /*187d0*/  I2FP.F32.S32 R2, R2 ;  /* 0x0000000200027245 */ /* 0x000fe20000201400 */
[----:B------:R-:W-:Y:S01]  /*187e0*/  FFMA.FTZ R17, R6, -UR19, R17 ;  /* 0x8000001306117c23 */ /* 0x000fe20008010011 */
[----:B------:R-:W-:Y:S01]  /*187f0*/  I2FP.F32.S32 R5, R5 ;  /* 0x0000000500057245 */ /* 0x000fe20000201400 */
[----:B-1----:R-:W-:Y:S01]  /*18800*/  FFMA.FTZ R19, R4, -UR19, R19 ;  /* 0x8000001304137c23 */ /* 0x002fe20008010013 */
[----:B------:R-:W-:Y:S02]  /*18810*/  IMAD.IADD R4, R227, 0x1, -R12 ;  /* 0x00000001e3047824 */ /* 0x000fe400078e0a0c */
[----:B--2---:R-:W-:Y:S01]  /*18820*/  FFMA.FTZ R15, R2, -UR19, R15 ;  /* 0x80000013020f7c23 */ /* 0x004fe2000801000f */
[C---:B------:R-:W-:Y:S02]  /*18830*/  IMAD.IADD R2, R228.reuse, 0x1, -R13 ;  /* 0x00000001e4027824 */ /* 0x040fe400078e0a0d */
[----:B------:R-:W-:Y:S01]  /*18840*/  FFMA.FTZ R18, R5, -UR19, R18 ;  /* 0x8000001305127c23 */ /* 0x000fe20008010012 */
[C---:B------:R-:W-:Y:S02]  /*18850*/  IADD3 R6, R228.reuse, -R12, RZ ;  /* 0x8000000ce4067210 */ /* 0x040fe40007ffe0ff */
[----:B------:R-:W-:Y:S02]  /*18860*/  IABS R5, R4 ;  /* 0x0000000400057213 */ /* 0x000fe40000000000 */
[----:B------:R-:W-:Y:S02]  /*18870*/  IABS R4, R2 ;  /* 0x0000000200047213 */ /* 0x000fe40000000000 */
[----:B------:R-:W-:Y:S01]  /*18880*/  IABS R2, R6 ;  /* 0x0000000600027213 */ /* 0x000fe20000000000 */
[----:B------:R-:W-:Y:S01]  /*18890*/  IMAD.MOV.U32 R6, RZ, RZ, R5 ;  /* 0x000000ffff067224 */ /* 0x000fe200078e0005 */
[----:B------:R-:W-:Y:S01]  /*188a0*/  I2FP.F32.S32 R8, R8 ;  /* 0x0000000800087245 */ /* 0x000fe20000201400 */
[----:B------:R-:W-:Y:S01]  /*188b0*/  IMAD.MOV.U32 R5, RZ, RZ, R4 ;  /* 0x000000ffff057224 */ /* 0x000fe200078e0004 */
[----:B------:R-:W-:Y:S02]  /*188c0*/  MOV R4, R2 ;  /* 0x0000000200047202 */ /* 0x000fe40000000f00 */
[----:B------:R-:W-:Y:S01]  /*188d0*/  IABS R2, R7 ;  /* 0x0000000700027213 */ /* 0x000fe20000000000 */
[----:B------:R-:W-:Y:S01]  /*188e0*/  IMAD.IADD R7, R228, 0x1, -R9 ;  /* 0x00000001e4077824 */ /* 0x000fe200078e0a09 */
[----:B------:R-:W-:Y:S01]  /*188f0*/  I2FP.F32.S32 R6, R6 ;  /* 0x0000000600067245 */ /* 0x000fe20000201400 */
[----:B------:R-:W-:Y:S01]  /*18900*/  FFMA.FTZ R46, R8, -UR19, R46 ;  /* 0x80000013082e7c23 */ /* 0x000fe2000801002e */
[----:B------:R-:W-:Y:S01]  /*18910*/  I2FP.F32.S32 R2, R2 ;  /* 0x0000000200027245 */ /* 0x000fe20000201400 */
[----:B------:R-:W-:Y:S01]  /*18920*/  IMAD.IADD R8, R228, 0x1, -R16 ;  /* 0x00000001e4087824 */ /* 0x000fe200078e0a10 */
[----:B------:R-:W-:Y:S01]  /*18930*/  I2FP.F32.S32 R5, R5 ;  /* 0x0000000500057245 */ /* 0x000fe20000201400 */
[----:B------:R-:W-:Y:S01]  /*18940*/  FFMA.FTZ R10, R6, -UR19, R10 ;  /* 0x80000013060a7c23 */ /* 0x000fe2000801000a */
[----:B------:R-:W-:Y:S01]  /*18950*/  IABS R6, R0 ;  /* 0x0000000000067213 */ /* 0x000fe20000000000 */
[----:B------:R-:W-:Y:S01]  /*18960*/  FFMA.FTZ R22, R2, -UR19, R22 ;  /* 0x8000001302167c23 */ /* 0x000fe20008010016 */
[----:B------:R-:W-:Y:S01]  /*18970*/  IADD3 R2, R227, -R9, RZ ;  /* 0x80000009e3027210 */ /* 0x000fe20007ffe0ff */
[----:B------:R-:W-:Y:S01]  /*18980*/  FFMA.FTZ R11, R5, -UR19, R11 ;  /* 0x80000013050b7c23 */ /* 0x000fe2000801000b */
[----:B------:R-:W-:Y:S02]  /*18990*/  IABS R0, R7 ;  /* 0x0000000700007213 */ /* 0x000fe40000000000 */
[----:B------:R-:W-:Y:S02]  /*189a0*/  I2FP.F32.S32 R6, R6 ;  /* 0x0000000600067245 */ /* 0x000fe40000201400 */
[----:B------:R-:W-:Y:S02]  /*189b0*/  IABS R5, R2 ;  /* 0x0000000200057213 */ /* 0x000fe40000000000 */
[----:B------:R-:W-:Y:S01]  /*189c0*/  IABS R2, R8 ;  /* 0x0000000800027213 */ /* 0x000fe20000000000 */
[----:B------:R-:W-:Y:S01]  /*189d0*/  FFMA.FTZ R20, R6, -UR19, R20 ;  /* 0x8000001306147c23 */ /* 0x000fe20008010014 */
[----:B------:R-:W-:Y:S01]  /*189e0*/  I2FP.F32.S32 R0, R0 ;  /* 0x0000000000007245 */ /* 0x000fe20000201400 */
[----:B------:R-:W-:Y:S01]  /*189f0*/  MUFU.TANH R8, R58 ;  /* 0x0000003a00087308 */ /* 0x000fe20000002400 */
[----:B------:R-:W-:Y:S02]  /*18a00*/  I2FP.F32.S32 R2, R2 ;  /* 0x0000000200027245 */ /* 0x000fe40000201400 */
[----:B------:R-:W-:Y:S01]  /*18a10*/  FSEL R211, R18, -INF , !P1 ;  /* 0xff80000012d37808 */ /* 0x000fe20004800000 */
[----:B------:R-:W-:Y:S01]  /*18a20*/  FFMA.FTZ R6, R0, -UR19, R66 ;  /* 0x8000001300067c23 */ /* 0x000fe20008010042 */
[----:B------:R-:W-:Y:S01]  /*18a30*/  FMNMX.FTZ R0, R180, R3, !PT ;  /* 0x00000003b4007209 */ /* 0x000fe20007810000 */
[----:B------:R-:W-:Y:S01]  /*18a40*/  FFMA.FTZ R7, R2, -UR19, R67 ;  /* 0x8000001302077c23 */ /* 0x000fe20008010043 */
[----:B------:R-:W-:Y:S02]  /*18a50*/  I2FP.F32.S32 R4, R4 ;  /* 0x0000000400047245 */ /* 0x000fe40000201400 */
[----:B------:R-:W-:Y:S02]  /*18a60*/  FMNMX.FTZ R2, R179, R0, !PT ;  /* 0x00000000b3027209 */ /* 0x000fe40007810000 */
[----:B------:R-:W-:Y:S01]  /*18a70*/  FMNMX.FTZ R0, R182, R100, !PT ;  /* 0x00000064b6007209 */ /* 0x000fe20007810000 */
[----:B----4-:R-:W-:Y:S01]  /*18a80*/  FFMA.FTZ R14, R4, -UR19, R14 ;  /* 0x80000013040e7c23 */ /* 0x010fe2000801000e */
[----:B------:R-:W-:Y:S01]  /*18a90*/  FMNMX.FTZ R2, R102, R2, !PT ;  /* 0x0000000266027209 */ /* 0x000fe20007810000 */
[--C-:B------:R-:W-:Y:S01]  /*18aa0*/  IMAD.IADD R4, R227, 0x1, -R16.reuse ;  /* 0x00000001e3047824 */ /* 0x100fe200078e0a10 */
[----:B------:R-:W-:Y:S02]  /*18ab0*/  FMNMX.FTZ R0, R181, R0, !PT ;  /* 0x00000000b5007209 */ /* 0x000fe40007810000 */
[----:B------:R-:W-:Y:S01]  /*18ac0*/  FMNMX.FTZ R105, R111, R2, !PT ;  /* 0x000000026f697209 */ /* 0x000fe20007810000 */
[----:B------:R-:W-:Y:S01]  /*18ad0*/  IMAD.IADD R2, R229, 0x1, -R16 ;  /* 0x00000001e5027824 */ /* 0x000fe200078e0a10 */
[----:B------:R-:W-:Y:S02]  /*18ae0*/  FMNMX.FTZ R0, R178, R0, !PT ;  /* 0x00000000b2007209 */ /* 0x000fe40007810000 */
[----:B------:R-:W-:Y:S02]  /*18af0*/  FMNMX.FTZ R105, R24, R105, !PT ;  /* 0x0000006918697209 */ /* 0x000fe40007810000 */
        /* <DEDUP_REMOVED lines=8> */
[----:B------:R-:W-:Y:S02]  /*18b80*/  FMNMX.FTZ R0, R203, R0, !PT ;  /* 0x00000000cb007209 */ /* 0x000fe40007810000 */
[----:B------:R-:W-:Y:S02]  /*18b90*/  FSEL R212, R17, -INF , !P0 ;  /* 0xff80000011d47808 */ /* 0x000fe40004000000 */
[----:B------:R-:W-:Y:S02]  /*18ba0*/  FMNMX.FTZ R0, R192, R0, !PT ;  /* 0x00000000c0007209 */ /* 0x000fe40007810000 */
[----:B------:R-:W-:Y:S02]  /*18bb0*/  ISETP.GE.AND P0, PT, R12, R225, PT ;  /* 0x000000e10c00720c */ /* 0x000fe40003f06270 */
[----:B------:R-:W-:Y:S02]  /*18bc0*/  FMNMX.FTZ R0, R194, R0, !PT ;  /* 0x00000000c2007209 */ /* 0x000fe40007810000 */
[----:B------:R-:W-:Y:S02]  /*18bd0*/  ISETP.GE.OR P1, PT, R13, R233, !P1 ;  /* 0x000000e90d00720c */ /* 0x000fe40004f26670 */
[----:B------:R-:W-:Y:S02]  /*18be0*/  FMNMX.FTZ R105, R197, R105, !PT ;  /* 0x00000069c5697209 */ /* 0x000fe40007810000 */
[----:B------:R-:W-:Y:S02]  /*18bf0*/  FMNMX.FTZ R0, R211, R0, !PT ;  /* 0x00000000d3007209 */ /* 0x000fe40007810000 */
[----:B------:R-:W-:Y:S02]  /*18c00*/  FSEL R187, R21, -INF , !P3 ;  /* 0xff80000015bb7808 */ /* 0x000fe40005800000 */
[----:B------:R-:W-:Y:S02]  /*18c10*/  FSEL R207, R19, -INF , !P2 ;  /* 0xff80000013cf7808 */ /* 0x000fe40005000000 */
[-C--:B------:R-:W-:Y:S02]  /*18c20*/  ISETP.GE.AND P3, PT, R13, R226.reuse, PT ;  /* 0x000000e20d00720c */ /* 0x080fe40003f66270 */
[C---:B------:R-:W-:Y:S02]  /*18c30*/  ISETP.GE.OR P0, PT, R12.reuse, R233, !P0 ;  /* 0x000000e90c00720c */ /* 0x040fe40004706670 */
[----:B------:R-:W-:Y:S02]  /*18c40*/  ISETP.GE.AND P2, PT, R12, R226, PT ;  /* 0x000000e20c00720c */ /* 0x000fe40003f46270 */
[----:B------:R-:W-:Y:S02]  /*18c50*/  FSEL R252, R11, -INF , !P1 ;  /* 0xff8000000bfc7808 */ /* 0x000fe40004800000 */
[----:B------:R-:W-:Y:S02]  /*18c60*/  FMNMX.FTZ R105, R198, R105, !PT ;  /* 0x00000069c6697209 */ /* 0x000fe40007810000 */
[----:B------:R-:W-:Y:S02]  /*18c70*/  ISETP.GE.AND P1, PT, R9, R225, PT ;  /* 0x000000e10900720c */ /* 0x000fe40003f26270 */
[----:B------:R-:W-:Y:S02]  /*18c80*/  FMNMX.FTZ R0, R212, R0, !PT ;  /* 0x00000000d4007209 */ /* 0x000fe40007810000 */
[----:B------:R-:W-:Y:S02]  /*18c90*/  ISETP.GE.OR P3, PT, R13, R234, !P3 ;  /* 0x000000ea0d00720c */ /* 0x000fe40005f66670 */
[----:B------:R-:W-:Y:S02]  /*18ca0*/  IABS R4, R4 ;  /* 0x0000000400047213 */ /* 0x000fe40000000000 */
[----:B------:R-:W-:Y:S02]  /*18cb0*/  ISETP.GE.OR P2, PT, R12, R234, !P2 ;  /* 0x000000ea0c00720c */ /* 0x000fe40005746670 */
[----:B------:R-:W-:Y:S02]  /*18cc0*/  FSEL R214, R14, -INF , !P0 ;  /* 0xff8000000ed67808 */ /* 0x000fe40004000000 */
[----:B------:R-:W-:Y:S02]  /*18cd0*/  FMNMX.FTZ R105, R187, R105, !PT ;  /* 0x00000069bb697209 */ /* 0x000fe40007810000 */
[----:B------:R-:W-:Y:S02]  /*18ce0*/  ISETP.GE.AND P0, PT, R16, R225, PT ;  /* 0x000000e11000720c */ /* 0x000fe40003f06270 */
[----:B------:R-:W-:Y:S02]  /*18cf0*/  ISETP.GE.OR P1, PT, R9, R233, !P1 ;  /* 0x000000e90900720c */ /* 0x000fe40004f26670 */
[----:B------:R-:W-:Y:S02]  /*18d00*/  FMNMX.FTZ R0, R252, R0, !PT ;  /* 0x00000000fc007209 */ /* 0x000fe40007810000 */
[----:B------:R-:W-:Y:S02]  /*18d10*/  I2FP.F32.S32 R5, R5 ;  /* 0x0000000500057245 */ /* 0x000fe40000201400 */
[----:B------:R-:W-:Y:S02]  /*18d20*/  I2FP.F32.S32 R4, R4 ;  /* 0x0000000400047245 */ /* 0x000fe40000201400 */
[----:B------:R-:W-:Y:S01]  /*18d30*/  FSEL R249, R15, -INF , !P3 ;  /* 0xff8000000ff97808 */ /* 0x000fe20005800000 */
[----:B------:R-:W-:Y:S01]  /*18d40*/  FFMA.FTZ R5, R5, -UR19, R64 ;  /* 0x8000001305057c23 */ /* 0x000fe20008010040 */
[----:B------:R-:W-:Y:S01]  /*18d50*/  FSEL R251, R10, -INF , !P2 ;  /* 0xff8000000afb7808 */ /* 0x000fe20005000000 */
[----:B------:R-:W-:Y:S01]  /*18d60*/  FFMA.FTZ R4, R4, -UR19, R65 ;  /* 0x8000001304047c23 */ /* 0x000fe20008010041 */
[----:B------:R-:W-:Y:S01]  /*18d70*/  FMNMX.FTZ R105, R207, R105, !PT ;  /* 0x00000069cf697209 */ /* 0x000fe20007810000 */
[----:B------:R-:W-:Y:S01]  /*18d80*/  MUFU.TANH R10, R59 ;  /* 0x0000003b000a7308 */ /* 0x000fe20000002400 */
[CC--:B------:R-:W-:Y:S02]  /*18d90*/  ISETP.GE.AND P3, PT, R9.reuse, R226.reuse, PT ;  /* 0x000000e20900720c */ /* 0x0c0fe40003f66270 */
[C---:B------:R-:W-:Y:S02]  /*18da0*/  ISETP.GE.AND P2, PT, R16.reuse, R226, PT ;  /* 0x000000e21000720c */ /* 0x040fe40003f46270 */
[----:B------:R-:W-:Y:S02]  /*18db0*/  ISETP.GE.OR P0, PT, R16, R233, !P0 ;  /* 0x000000e91000720c */ /* 0x000fe40004706670 */
[----:B------:R-:W-:Y:S02]  /*18dc0*/  FSEL R49, R6, -INF , !P1 ;  /* 0xff80000006317808 */ /* 0x000fe40004800000 */
[----:B------:R-:W-:Y:S02]  /*18dd0*/  FMNMX.FTZ R0, R214, R0, !PT ;  /* 0x00000000d6007209 */ /* 0x000fe40007810000 */
[-C--:B------:R-:W-:Y:S02]  /*18de0*/  ISETP.GE.OR P3, PT, R9, R234.reuse, !P3 ;  /* 0x000000ea0900720c */ /* 0x080fe40005f66670 */
[----:B------:R-:W-:Y:S02]  /*18df0*/  FMNMX.FTZ R105, R249, R105, !PT ;  /* 0x00000069f9697209 */ /* 0x000fe40007810000 */
[----:B------:R-:W-:Y:S02]  /*18e00*/  ISETP.GE.OR P2, PT, R16, R234, !P2 ;  /* 0x000000ea1000720c */ /* 0x000fe40005746670 */
[----:B------:R-:W-:Y:S02]  /*18e10*/  FMNMX.FTZ R0, R49, R0, !PT ;  /* 0x0000000031007209 */ /* 0x000fe40007810000 */
[----:B------:R-:W-:Y:S02]  /*18e20*/  FSEL R215, R7, -INF , !P0 ;  /* 0xff80000007d77808 */ /* 0x000fe40004000000 */
[----:B------:R-:W-:Y:S01]  /*18e30*/  FSEL R51, R5, -INF , !P3 ;  /* 0xff80000005337808 */ /* 0x000fe20005800000 */
[----:B------:R-:W-:Y:S01]  /*18e40*/  IMAD.IADD R5, R230, 0x1, -R12 ;  /* 0x00000001e6057824 */ /* 0x000fe200078e0a0c */
[----:B------:R-:W-:Y:S02]  /*18e50*/  FMNMX.FTZ R105, R251, R105, !PT ;  /* 0x00000069fb697209 */ /* 0x000fe40007810000 */
[----:B------:R-:W-:Y:S01]  /*18e60*/  FSEL R50, R4, -INF , !P2 ;  /* 0xff80000004327808 */ /* 0x000fe20005000000 */
[----:B------:R-:W-:Y:S01]  /*18e70*/  IMAD.IADD R4, R229, 0x1, -R9 ;  /* 0x00000001e5047824 */ /* 0x000fe200078e0a09 */
[----:B------:R-:W-:Y:S02]  /*18e80*/  FMNMX.FTZ R0, R215, R0, !PT ;  /* 0x00000000d7007209 */ /* 0x000fe40007810000 */
[----:B------:R-:W-:Y:S02]  /*18e90*/  IADD3 R6, R230, -R13, RZ ;  /* 0x8000000de6067210 */ /* 0x000fe40007ffe0ff */
[----:B------:R-:W-:Y:S01]  /*18ea0*/  FMNMX.FTZ R105, R51, R105, !PT ;  /* 0x0000006933697209 */ /* 0x000fe20007810000 */
[----:B------:R-:W1:Y:S01]  /*18eb0*/  SHFL.BFLY PT, R104, R0, 0x2, 0x1f ;  /* 0x0c401f0000687f89 */ /* 0x000e6200000e0000 */
[C---:B------:R-:W-:Y:S02]  /*18ec0*/  ISETP.GE.AND P1, PT, R12.reuse, R224, PT ;  /* 0x000000e00c00720c */ /* 0x040fe40003f26270 */
[----:B------:R-:W-:Y:S02]  /*18ed0*/  ISETP.GE.AND P0, PT, R12, R223, PT ;  /* 0x000000df0c00720c */ /* 0x000fe40003f06270 */
[----:B------:R-:W-:Y:S02]  /*18ee0*/  IABS R11, R6 ;  /* 0x00000006000b7213 */ /* 0x000fe40000000000 */
[----:B------:R-:W-:Y:S02]  /*18ef0*/  IABS R4, R4 ;  /* 0x0000000400047213 */ /* 0x000fe40000000000 */
[----:B------:R-:W-:Y:S02]  /*18f00*/  FMNMX.FTZ R105, R50, R105, !PT ;  /* 0x0000006932697209 */ /* 0x000fe40007810000 */
[----:B------:R-:W-:Y:S02]  /*18f10*/  FMNMX.FTZ R6, R184, R106, !PT ;  /* 0x0000006ab8067209 */ /* 0x000fe40007810000 */
[C---:B------:R-:W-:Y:S01]  /*18f20*/  ISETP.GE.OR P1, PT, R12.reuse, R232, !P1 ;  /* 0x000000e80c00720c */ /* 0x040fe20004f26670 */
[----:B------:R-:W2:Y:S01]  /*18f30*/  SHFL.BFLY PT, R7, R105, 0x2, 0x1f ;  /* 0x0c401f0069077f89 */ /* 0x000ea200000e0000 */
[----:B------:R-:W-:Y:S02]  /*18f40*/  ISETP.GE.OR P0, PT, R12, R231, !P0 ;  /* 0x000000e70c00720c */ /* 0x000fe40004706670 */
[----:B------:R-:W-:Y:S02]  /*18f50*/  IABS R12, R5 ;  /* 0x00000005000c7213 */ /* 0x000fe40000000000 */
[----:B------:R-:W-:Y:S02]  /*18f60*/  MOV R5, R4 ;  /* 0x0000000400057202 */ /* 0x000fe40000000f00 */
[----:B------:R-:W-:Y:S02]  /*18f70*/  FMNMX.FTZ R4, R183, R6, !PT ;  /* 0x00000006b7047209 */ /* 0x000fe40007810000 */
[----:B------:R-:W-:Y:S02]  /*18f80*/  IABS R2, R2 ;  /* 0x0000000200027213 */ /* 0x000fe40000000000 */
[----:B------:R-:W-:Y:S02]  /*18f90*/  FMNMX.FTZ R4, R176, R4, !PT ;  /* 0x00000004b0047209 */ /* 0x000fe40007810000 */
[----:B------:R-:W-:Y:S02]  /*18fa0*/  I2FP.F32.S32 R6, R5 ;  /* 0x0000000500067245 */ /* 0x000fe40000201400 */
[----:B------:R-:W-:Y:S02]  /*18fb0*/  I2FP.F32.S32 R5, R2 ;  /* 0x0000000200057245 */ /* 0x000fe40000201400 */
[----:B------:R-:W-:Y:S01]  /*18fc0*/  FMNMX.FTZ R2, R177, R4, !PT ;  /* 0x00000004b1027209 */ /* 0x000fe20007810000 */
[----:B------:R-:W-:Y:S01]  /*18fd0*/  FFMA.FTZ R6, R6, -UR19, R60 ;  /* 0x8000001306067c23 */ /* 0x000fe2000801003c */
[----:B------:R-:W-:Y:S01]  /*18fe0*/  ISETP.GE.AND P3, PT, R13, R224, PT ;  /* 0x000000e00d00720c */ /* 0x000fe20003f66270 */
[----:B------:R-:W-:Y:S01]  /*18ff0*/  FFMA.FTZ R5, R5, -UR19, R61 ;  /* 0x8000001305057c23 */ /* 0x000fe2000801003d */
[----:B------:R-:W-:Y:S02]  /*19000*/  FMNMX.FTZ R2, R204, R2, !PT ;  /* 0x00000002cc027209 */ /* 0x000fe40007810000 */
[----:B------:R-:W-:Y:S02]  /*19010*/  FMNMX.FTZ R4, R210, R107, !PT ;  /* 0x0000006bd2047209 */ /* 0x000fe40007810000 */
[----:B------:R-:W-:Y:S02]  /*19020*/  ISETP.GE.OR P3, PT, R13, R232, !P3 ;  /* 0x000000e80d00720c */ /* 0x000fe40005f66670 */
[----:B------:R-:W-:Y:S02]  /*19030*/  FMNMX.FTZ R2, R205, R2, !PT ;  /* 0x00000002cd027209 */ /* 0x000fe40007810000 */
[----:B-1----:R-:W-:Y:S02]  /*19040*/  FMNMX.FTZ R104, R0, R104, !PT ;  /* 0x0000006800687209 */ /* 0x002fe40007810000 */
[----:B------:R-:W-:Y:S02]  /*19050*/  FMNMX.FTZ R0, R206, R4, !PT ;  /* 0x00000004ce007209 */ /* 0x000fe40007810000 */
[----:B------:R-:W-:Y:S02]  /*19060*/  FSEL R246, R22, -INF , !P3 ;  /* 0xff80000016f67808 */ /* 0x000fe40005800000 */
[----:B------:R-:W-:Y:S02]  /*19070*/  FMNMX.FTZ R2, R191, R2, !PT ;  /* 0x00000002bf027209 */ /* 0x000fe40007810000 */
[----:B------:R-:W-:Y:S02]  /*19080*/  ISETP.GE.AND P3, PT, R9, R224, PT ;  /* 0x000000e00900720c */ /* 0x000fe40003f66270 */
[----:B------:R-:W-:Y:S02]  /*19090*/  FMNMX.FTZ R4, R23, R0, !PT ;  /* 0x0000000017047209 */ /* 0x000fe40007810000 */
[----:B------:R-:W-:Y:S02]  /*190a0*/  FMNMX.FTZ R0, R195, R2, !PT ;  /* 0x00000002c3007209 */ /* 0x000fe40007810000 */
[----:B--2---:R-:W-:Y:S02]  /*190b0*/  FMNMX.FTZ R105, R105, R7, !PT ;  /* 0x0000000769697209 */ /* 0x004fe40007810000 */
[----:B------:R-:W-:Y:S02]  /*190c0*/  ISETP.GE.OR P3, PT, R9, R232, !P3 ;  /* 0x000000e80900720c */ /* 0x000fe40005f66670 */
[----:B------:R-:W-:Y:S01]  /*190d0*/  FMNMX.FTZ R2, R240, R0, !PT ;  /* 0x00000000f0027209 */ /* 0x000fe20007810000 */
[----:B------:R-:W1:Y:S01]  /*190e0*/  SHFL.BFLY PT, R7, R105, 0x1, 0x1f ;  /* 0x0c201f0069077f89 */ /* 0x000e6200000e0000 */
[----:B------:R-:W-:Y:S02]  /*190f0*/  FSEL R247, R6, -INF , !P3 ;  /* 0xff80000006f77808 */ /* 0x000fe40005800000 */
[----:B------:R-:W-:Y:S01]  /*19100*/  FMNMX.FTZ R0, R101, R4, !PT ;  /* 0x0000000465007209 */ /* 0x000fe20007810000 */
[----:B------:R-:W-:Y:S01]  /*19110*/  IMAD.IADD R4, R230, 0x1, -R9 ;  /* 0x00000001e6047824 */ /* 0x000fe200078e0a09 */
[C---:B------:R-:W-:Y:S03]  /*19120*/  ISETP.GE.AND P3, PT, R9.reuse, R223, PT ;  /* 0x000000df0900720c */ /* 0x040fe60003f66270 */
[----:B------:R-:W2:Y:S01]  /*19130*/  SHFL.BFLY PT, R6, R104, 0x1, 0x1f ;  /* 0x0c201f0068067f89 */ /* 0x000ea200000e0000 */
[----:B------:R-:W-:Y:S02]  /*19140*/  FMNMX.FTZ R0, R208, R0, !PT ;  /* 0x00000000d0007209 */ /* 0x000fe40007810000 */
[----:B------:R-:W-:Y:S02]  /*19150*/  ISETP.GE.OR P3, PT, R9, R231, !P3 ;  /* 0x000000e70900720c */ /* 0x000fe40005f66670 */
[----:B------:R-:W-:Y:S02]  /*19160*/  IABS R9, R4 ;  /* 0x0000000400097213 */ /* 0x000fe40000000000 */
[----:B------:R-:W3:Y:S01]  /*19170*/  MUFU.TANH R4, R62 ;  /* 0x0000003e00047308 */ /* 0x000ee20000002400 */
[----:B------:R-:W-:Y:S02]  /*19180*/  FMNMX.FTZ R0, R209, R0, !PT ;  /* 0x00000000d1007209 */ /* 0x000fe40007810000 */
[----:B------:R-:W-:Y:S02]  /*19190*/  I2FP.F32.S32 R9, R9 ;  /* 0x0000000900097245 */ /* 0x000fe40000201400 */
[----:B------:R-:W-:Y:S02]  /*191a0*/  FSEL R186, R47, -INF , !P5 ;  /* 0xff8000002fba7808 */ /* 0x000fe40006800000 */
[----:B------:R-:W-:Y:S02]  /*191b0*/  FMNMX.FTZ R0, R190, R0, !PT ;  /* 0x00000000be007209 */ /* 0x000fe40007810000 */
[----:B------:R-:W-:Y:S02]  /*191c0*/  FMNMX.FTZ R2, R213, R2, !PT ;  /* 0x00000002d5027209 */ /* 0x000fe40007810000 */
[----:B-1----:R-:W-:Y:S02]  /*191d0*/  FMNMX.FTZ R105, R105, R7, !PT ;  /* 0x0000000769697209 */ /* 0x002fe40007810000 */
[----:B------:R-:W-:Y:S02]  /*191e0*/  FMNMX.FTZ R0, R193, R0, !PT ;  /* 0x00000000c1007209 */ /* 0x000fe40007810000 */
[----:B------:R-:W-:Y:S01]  /*191f0*/  I2FP.F32.S32 R11, R11 ;  /* 0x0000000b000b7245 */ /* 0x000fe20000201400 */
[----:B------:R-:W-:Y:S01]  /*19200*/  FMUL.FTZ R109, R105, UR4 ;  /* 0x00000004696d7c20 */ /* 0x000fe20008410000 */
[----:B---3--:R-:W-:Y:S01]  /*19210*/  FFMA.FTZ R4, R9, -UR19, R4 ;  /* 0x8000001309047c23 */ /* 0x008fe20008010004 */
[----:B------:R-:W-:Y:S02]  /*19220*/  FMNMX.FTZ R0, R236, R0, !PT ;  /* 0x00000000ec007209 */ /* 0x000fe40007810000 */
[----:B------:R-:W-:Y:S01]  /*19230*/  FMNMX.FTZ R103, R196, R2, !PT ;  /* 0x00000002c4677209 */ /* 0x000fe20007810000 */
[----:B------:R-:W-:Y:S01]  /*19240*/  IMAD.IADD R2, R230, 0x1, -R16 ;  /* 0x00000001e6027824 */ /* 0x000fe200078e0a10 */
[----:B------:R-:W-:Y:S01]  /*19250*/  FSEL R59, R4, -INF , !P3 ;  /* 0xff800000043b7808 */ /* 0x000fe20005800000 */
[----:B------:R-:W-:Y:S01]  /*19260*/  FFMA.FTZ R8, R11, -UR19, R8 ;  /* 0x800000130b087c23 */ /* 0x000fe20008010008 */
[----:B------:R-:W-:Y:S02]  /*19270*/  FSETP.NEU.FTZ.AND P3, PT, R105, -INF , PT ;  /* 0xff8000006900780b */ /* 0x000fe40003f7d000 */
[----:B------:R-:W-:Y:S02]  /*19280*/  FMNMX.FTZ R0, R48, R0, !PT ;  /* 0x0000000030007209 */ /* 0x000fe40007810000 */
[----:B------:R-:W-:Y:S02]  /*19290*/  FSEL R109, R109, RZ, P3 ;  /* 0x000000ff6d6d7208 */ /* 0x000fe40001800000 */
[C---:B------:R-:W-:Y:S02]  /*192a0*/  ISETP.GE.AND P2, PT, R13.reuse, R223, PT ;  /* 0x000000df0d00720c */ /* 0x040fe40003f46270 */
[----:B------:R-:W-:Y:S01]  /*192b0*/  FSEL R185, R46, -INF , !P6 ;  /* 0xff8000002eb97808 */ /* 0x000fe20007000000 */
[--C-:B------:R-:W-:Y:S01]  /*192c0*/  FFMA.FTZ R4, R180, UR4, -R109.reuse ;  /* 0x00000004b4047c23 */ /* 0x100fe2000801086d */
[----:B------:R-:W-:Y:S02]  /*192d0*/  FSEL R245, R20, -INF , !P1 ;  /* 0xff80000014f57808 */ /* 0x000fe40004800000 */
[----:B------:R-:W-:Y:S01]  /*192e0*/  I2FP.F32.S32 R12, R12 ;  /* 0x0000000c000c7245 */ /* 0x000fe20000201400 */
[----:B------:R1:W-:Y:S01]  /*192f0*/  MUFU.EX2 R47, R4 ;  /* 0x00000004002f7308 */ /* 0x0003e20000000800 */
[----:B------:R-:W-:Y:S02]  /*19300*/  ISETP.GE.AND P1, PT, R16, R224, PT ;  /* 0x000000e01000720c */ /* 0x000fe40003f26270 */
[----:B------:R-:W-:Y:S01]  /*19310*/  ISETP.GE.OR P2, PT, R13, R231, !P2 ;  /* 0x000000e70d00720c */ /* 0x000fe20005746670 */
[----:B------:R-:W-:Y:S01]  /*19320*/  FFMA.FTZ R10, R12, -UR19, R10 ;  /* 0x800000130c0a7c23 */ /* 0x000fe2000801000a */
[----:B------:R-:W-:Y:S02]  /*19330*/  FMNMX.FTZ R0, R185, R0, !PT ;  /* 0x00000000b9007209 */ /* 0x000fe40007810000 */
[----:B------:R-:W-:Y:S02]  /*19340*/  IABS R2, R2 ;  /* 0x0000000200027213 */ /* 0x000fe40000000000 */
[----:B------:R-:W-:Y:S02]  /*19350*/  ISETP.GE.OR P1, PT, R16, R232, !P1 ;  /* 0x000000e81000720c */ /* 0x000fe40004f26670 */
[----:B------:R-:W-:Y:S02]  /*19360*/  FSEL R239, R8, -INF , !P2 ;  /* 0xff80000008ef7808 */ /* 0x000fe40005000000 */
[----:B------:R-:W-:Y:S02]  /*19370*/  FMNMX.FTZ R0, R186, R0, !PT ;  /* 0x00000000ba007209 */ /* 0x000fe40007810000 */
[----:B------:R-:W-:Y:S01]  /*19380*/  I2FP.F32.S32 R2, R2 ;  /* 0x0000000200027245 */ /* 0x000fe20000201400 */
[--C-:B-1----:R-:W-:Y:S01]  /*19390*/  FFMA.FTZ R4, R179, UR4, -R109.reuse ;  /* 0x00000004b3047c23 */ /* 0x102fe2000801086d */
[----:B--2---:R-:W-:Y:S02]  /*193a0*/  FMNMX.FTZ R104, R104, R6, !PT ;  /* 0x0000000668687209 */ /* 0x004fe40007810000 */
[----:B------:R-:W-:Y:S01]  /*193b0*/  FSEL R248, R5, -INF , !P1 ;  /* 0xff80000005f87808 */ /* 0x000fe20004800000 */
[----:B------:R1:W-:Y:S01]  /*193c0*/  MUFU.EX2 R237, R4 ;  /* 0x0000000400ed7308 */ /* 0x0003e20000000800 */
[----:B------:R-:W-:Y:S01]  /*193d0*/  FMNMX.FTZ R103, R201, R103, !PT ;  /* 0x00000067c9677209 */ /* 0x000fe20007810000 */
[----:B------:R-:W-:Y:S01]  /*193e0*/  FFMA.FTZ R108, R2, -UR19, R108 ;  /* 0x80000013026c7c23 */ /* 0x000fe2000801006c */
[----:B------:R-:W-:Y:S01]  /*193f0*/  ISETP.GE.AND P1, PT, R16, R223, PT ;  /* 0x000000df1000720c */ /* 0x000fe20003f26270 */
[----:B------:R-:W-:Y:S01]  /*19400*/  FMUL.FTZ R110, R104, UR4 ;  /* 0x00000004686e7c20 */ /* 0x000fe20008410000 */
[----:B------:R-:W-:Y:S02]  /*19410*/  FSEL R63, R10, -INF , !P0 ;  /* 0xff8000000a3f7808 */ /* 0x000fe40004000000 */
[----:B------:R-:W-:Y:S02]  /*19420*/  FMNMX.FTZ R0, R239, R0, !PT ;  /* 0x00000000ef007209 */ /* 0x000fe40007810000 */
[----:B------:R-:W-:Y:S02]  /*19430*/  FMNMX.FTZ R103, R246, R103, !PT ;  /* 0x00000067f6677209 */ /* 0x000fe40007810000 */
[----:B------:R-:W-:Y:S02]  /*19440*/  ISETP.GE.OR P1, PT, R16, R231, !P1 ;  /* 0x000000e71000720c */ /* 0x000fe40004f26670 */
[----:B------:R-:W-:Y:S02]  /*19450*/  FMNMX.FTZ R0, R63, R0, !PT ;  /* 0x000000003f007209 */ /* 0x000fe40007810000 */
        /* <DEDUP_REMOVED lines=8> */
[----:B------:R-:W-:Y:S03]  /*194e0*/  FMNMX.FTZ R103, R248, R103, !PT ;  /* 0x00000067f8677209 */ /* 0x000fe60007810000 */
[----:B------:R-:W1:Y:S01]  /*194f0*/  SHFL.BFLY PT, R2, R0, 0x2, 0x1f ;  /* 0x0c401f0000027f89 */ /* 0x000e6200000e0000 */
[----:B------:R2:W-:Y:S07]  /*19500*/  MUFU.EX2 R238, R4 ;  /* 0x0000000400ee7308 */ /* 0x0005ee0000000800 */
        /* <DEDUP_REMOVED lines=11> */
[----:B---3--:R-:W-:Y:S01]  /*195c0*/  FMNMX.FTZ R103, R103, R5, !PT ;  /* 0x0000000567677209 */ /* 0x008fe20007810000 */
[--C-:B--2---:R-:W-:Y:S03]  /*195d0*/  FFMA.FTZ R4, R178, UR4, -R110.reuse ;  /* 0x00000004b2047c23 */ /* 0x104fe6000801086e */
[C---:B------:R-:W-:Y:S01]  /*195e0*/  FSETP.NEU.FTZ.AND P1, PT, R103.reuse, -INF , PT ;  /* 0xff8000006700780b */ /* 0x040fe20003f3d000 */
[----:B------:R-:W-:Y:S01]  /*195f0*/  FMUL.FTZ R111, R103, UR4 ;  /* 0x00000004676f7c20 */ /* 0x000fe20008410000 */
[----:B----4-:R-:W-:Y:S02]  /*19600*/  F2FP.F16.F32.PACK_AB R178, R65, R60 ;  /* 0x0000003c41b2723e */ /* 0x010fe400000000ff */
[----:B------:R2:W-:Y:S02]  /*19610*/  MUFU.EX2 R56, R4 ;  /* 0x0000000400387308 */ /* 0x0005e40000000800 */
[----:B------:R-:W-:Y:S02]  /*19620*/  FSEL R111, R111, RZ, P1 ;  /* 0x000000ff6f6f7208 */ /* 0x000fe40000800000 */
[----:B-1----:R-:W-:Y:S03]  /*19630*/  FMNMX.FTZ R102, R0, R2, !PT ;  /* 0x0000000200667209 */ /* 0x002fe60007810000 */
[--C-:B------:R-:W-:Y:S01]  /*19640*/  FFMA.FTZ R0, R183, UR4, -R111.reuse ;  /* 0x00000004b7007c23 */ /* 0x100fe2000801086f */
[--C-:B------:R-:W-:Y:S01]  /*19650*/  FFMA.FTZ R2, R177, UR4, -R111.reuse ;  /* 0x00000004b1027c23 */ /* 0x100fe2000801086f */
[----:B------:R-:W-:Y:S02]  /*19660*/  FSETP.NEU.FTZ.AND P0, PT, R102, -INF , PT ;  /* 0xff8000006600780b */ /* 0x000fe40003f1d000 */
[----:B------:R1:W-:Y:S01]  /*19670*/  MUFU.EX2 R62, R0 ;  /* 0x00000000003e7308 */ /* 0x0003e20000000800 */
[----:B--2---:R-:W-:Y:S09]  /*19680*/  FFMA.FTZ R4, R25, UR4, -R110 ;  /* 0x0000000419047c23 */ /* 0x004ff2000801086e */
[----:B------:R-:W-:Y:S10]  /*19690*/  MUFU.EX2 R67, R2 ;  /* 0x0000000200437308 */ /* 0x000ff40000000800 */
[----:B------:R2:W3:Y:S01]  /*196a0*/  MUFU.EX2 R66, R4 ;  /* 0x0000000400427308 */ /* 0x0004e20000000800 */
[--C-:B-1----:R-:W-:Y:S01]  /*196b0*/  FFMA.FTZ R0, R176, UR4, -R111.reuse ;  /* 0x00000004b0007c23 */ /* 0x102fe2000801086f */
[----:B------:R-:W-:Y:S08]  /*196c0*/  F2FP.F16.F32.PACK_AB R176, R237, R47 ;  /* 0x0000002fedb0723e */ /* 0x000ff000000000ff */
[----:B------:R-:W1:Y:S01]  /*196d0*/  MUFU.EX2 R57, R0 ;  /* 0x0000000000397308 */ /* 0x000e620000000800 */
[----:B--2---:R-:W-:Y:S01]  /*196e0*/  FFMA.FTZ R4, R184, UR4, -R111 ;  /* 0x00000004b8047c23 */ /* 0x004fe2000801086f */
[----:B------:R-:W-:Y:S01]  /*196f0*/  FMUL.FTZ R184, R102, UR4 ;  /* 0x0000000466b87c20 */ /* 0x000fe20008410000 */
[----:B---3--:R-:W-:Y:S07]  /*19700*/  F2FP.F16.F32.PACK_AB R179, R66, R56 ;  /* 0x0000003842b3723e */ /* 0x008fee00000000ff */
[----:B------:R-:W2:Y:S01]  /*19710*/  MUFU.EX2 R235, R4 ;  /* 0x0000000400eb7308 */ /* 0x000ea20000000800 */
[----:B------:R-:W-:Y:S02]  /*19720*/  FSEL R184, R184, RZ, P0 ;  /* 0x000000ffb8b87208 */ /* 0x000fe40000000000 */
[----:B-1----:R-:W-:Y:S03]  /*19730*/  F2FP.F16.F32.PACK_AB R182, R67, R57 ;  /* 0x0000003943b6723e */ /* 0x002fe600000000ff */
[--C-:B------:R-:W-:Y:S01]  /*19740*/  FFMA.FTZ R0, R210, UR4, -R184.reuse ;  /* 0x00000004d2007c23 */ /* 0x100fe200080108b8 */
[--C-:B------:R-:W-:Y:S01]  /*19750*/  FFMA.FTZ R2, R101, UR4, -R184.reuse ;  /* 0x0000000465027c23 */ /* 0x100fe200080108b8 */
[----:B------:R-:W-:Y:S02]  /*19760*/  IMAD.MOV.U32 R210, RZ, RZ, R241 ;  /* 0x000000ffffd27224 */ /* 0x000fe400078e00f1 */
[----:B------:R1:W-:Y:S03]  /*19770*/  MUFU.EX2 R250, R0 ;  /* 0x0000000000fa7308 */ /* 0x0003e60000000800 */
[----:B------:R-:W-:Y:S02]  /*19780*/  F2FP.F16.F32.PACK_AB R177, R210, R238 ;  /* 0x000000eed2b1723e */ /* 0x000fe400000000ff */
[----:B--2---:R-:W-:Y:S05]  /*19790*/  F2FP.F16.F32.PACK_AB R180, R62, R235 ;  /* 0x000000eb3eb4723e */ /* 0x004fea00000000ff */
[----:B------:R2:W-:Y:S01]  /*197a0*/  MUFU.EX2 R58, R2 ;  /* 0x00000002003a7308 */ /* 0x0005e20000000800 */
[----:B-1----:R-:W-:Y:S01]  /*197b0*/  FFMA.FTZ R0, R206, UR4, -R184 ;  /* 0x00000004ce007c23 */ /* 0x002fe200080108b8 */
[----:B------:R-:W-:Y:S08]  /*197c0*/  MOV R206, R240 ;  /* 0x000000f000ce7202 */ /* 0x000ff00000000f00 */
[----:B------:R1:W3:Y:S01]  /*197d0*/  MUFU.EX2 R61, R0 ;  /* 0x00000000003d7308 */ /* 0x0002e20000000800 */
[----:B--2---:R-:W-:Y:S05]  /*197e0*/  FSEL R2, R104, RZ, P2 ;  /* 0x000000ff68027208 */ /* 0x004fea0001000000 */
[----:B------:R-:W-:Y:S04]  /*197f0*/  FADD.FTZ R2, -R2, R100 ;  /* 0x0000006402027221 */ /* 0x000fe80000010100 */
[----:B------:R-:W-:Y:S01]  /*19800*/  FMUL.FTZ R2, R2, UR4 ;  /* 0x0000000402027c20 */ /* 0x000fe20008410000 */
[----:B-1----:R-:W-:Y:S03]  /*19810*/  FFMA.FTZ R0, R23, UR4, -R184 ;  /* 0x0000000417007c23 */ /* 0x002fe600080108b8 */
[----:B------:R-:W1:Y:S01]  /*19820*/  MUFU.EX2 R100, R2 ;  /* 0x0000000200647308 */ /* 0x000e620000000800 */
[----:B------:R-:W2:Y:S01]  /*19830*/  LDSM.16.MT88.4 R20, [R216+0x9000] ;  /* 0x00900000d814783b */ /* 0x000ea20000004200 */
[----:B---3--:R-:W-:Y:S08]  /*19840*/  F2FP.F16.F32.PACK_AB R181, R61, R250 ;  /* 0x000000fa3db5723e */ /* 0x008ff000000000ff */
[----:B------:R3:W4:Y:S01]  /*19850*/  MUFU.EX2 R64, R0 ;  /* 0x0000000000407308 */ /* 0x0007220000000800 */
[C---:B-1----:R-:W-:Y:S01]  /*19860*/  FMUL.FTZ R6, R100.reuse, R118 ;  /* 0x0000007664067220 */ /* 0x042fe20000410000 */
[C---:B------:R-:W-:Y:S01]  /*19870*/  FMUL.FTZ R7, R100.reuse, R119 ;  /* 0x0000007764077220 */ /* 0x040fe20000410000 */
[C---:B------:R-:W-:Y:S01]  /*19880*/  FMUL.FTZ R18, R100.reuse, R126 ;  /* 0x0000007e64127220 */ /* 0x040fe20000410000 */
[C---:B------:R-:W-:Y:S01]  /*19890*/  FMUL.FTZ R19, R100.reuse, R127 ;  /* 0x0000007f64137220 */ /* 0x040fe20000410000 */
[C---:B------:R-:W-:Y:S01]  /*198a0*/  FMUL.FTZ R35, R100.reuse, R139 ;  /* 0x0000008b64237220 */ /* 0x040fe20000410000 */
[----:B------:R-:W-:Y:S02]  /*198b0*/  IMAD.MOV.U32 R139, RZ, RZ, R60 ;  /* 0x000000ffff8b7224 */ /* 0x000fe400078e003c */
[----:B------:R-:W-:Y:S01]  /*198c0*/  FFMA.FTZ R60, R203, UR4, -R110 ;  /* 0x00000004cb3c7c23 */ /* 0x000fe2000801086e */
[----:B------:R-:W-:Y:S01]  /*198d0*/  FMUL.FTZ R34, R100, R138 ;  /* 0x0000008a64227220 */ /* 0x000fe20000410000 */
[----:B---3--:R-:W-:Y:S01]  /*198e0*/  FSEL R0, R105, RZ, P3 ;  /* 0x000000ff69007208 */ /* 0x008fe20001800000 */
[----:B------:R-:W-:Y:S01]  /*198f0*/  IMAD.MOV.U32 R138, RZ, RZ, R61 ;  /* 0x000000ffff8a7224 */ /* 0x000fe200078e003d */
[----:B----4-:R-:W-:Y:S01]  /*19900*/  F2FP.F16.F32.PACK_AB R183, R58, R64 ;  /* 0x000000403ab7723e */ /* 0x010fe200000000ff */
[C---:B------:R-:W-:Y:S01]  /*19910*/  FMUL.FTZ R70, R100.reuse, R70 ;  /* 0x0000004664467220 */ /* 0x040fe20000410000 */
[----:B------:R-:W-:Y:S01]  /*19920*/  FMUL.FTZ R71, R100, R71 ;  /* 0x0000004764477220 */ /* 0x000fe20000410000 */
[----:B------:R-:W-:Y:S01]  /*19930*/  FADD.FTZ R0, -R0, R3 ;  /* 0x0000000300007221 */ /* 0x000fe20000010100 */
[C---:B------:R-:W-:Y:S01]  /*19940*/  FMUL.FTZ R82, R100.reuse, R82 ;  /* 0x0000005264527220 */ /* 0x040fe20000410000 */
[C---:B------:R-:W-:Y:S01]  /*19950*/  FMUL.FTZ R83, R100.reuse, R83 ;  /* 0x0000005364537220 */ /* 0x040fe20000410000 */
[----:B------:R-:W-:Y:S01]  /*19960*/  FMUL.FTZ R86, R100, R86 ;  /* 0x0000005664567220 */ /* 0x000fe20000410000 */
[----:B------:R-:W-:Y:S01]  /*19970*/  FMUL.FTZ R3, R0, UR4 ;  /* 0x0000000400037c20 */ /* 0x000fe20008410000 */
[----:B------:R-:W-:Y:S01]  /*19980*/  FSEL R0, R103, RZ, P1 ;  /* 0x000000ff67007208 */ /* 0x000fe20000800000 */
[C---:B------:R-:W-:Y:S01]  /*19990*/  FMUL.FTZ R87, R100.reuse, R87 ;  /* 0x0000005764577220 */ /* 0x040fe20000410000 */
[C---:B------:R-:W-:Y:S01]  /*199a0*/  FMUL.FTZ R98, R100.reuse, R98 ;  /* 0x0000006264627220 */ /* 0x040fe20000410000 */
[----:B------:R1:W3:Y:S01]  /*199b0*/  MUFU.EX2 R101, R3 ;  /* 0x0000000300657308 */ /* 0x0002e20000000800 */
[----:B------:R-:W-:Y:S01]  /*199c0*/  FMUL.FTZ R99, R100, R99 ;  /* 0x0000006364637220 */ /* 0x000fe20000410000 */
[----:B-1----:R-:W-:Y:S01]  /*199d0*/  FADD.FTZ R3, -R0, R106 ;  /* 0x0000006a00037221 */ /* 0x002fe20000010100 */
[----:B------:R-:W-:Y:S01]  /*199e0*/  FSEL R0, R102, RZ, P0 ;  /* 0x000000ff66007208 */ /* 0x000fe20000000000 */
[----:B---3--:R-:W-:Y:S01]  /*199f0*/  FMUL.FTZ R32, R101, R136 ;  /* 0x0000008865207220 */ /* 0x008fe20000410000 */
[----:B------:R-:W-:Y:S02]  /*19a00*/  IMAD.MOV.U32 R136, RZ, RZ, R210 ;  /* 0x000000ffff887224 */ /* 0x000fe400078e00d2 */
[----:B------:R-:W-:Y:S01]  /*19a10*/  FMUL.FTZ R2, R3, UR4 ;  /* 0x0000000403027c20 */ /* 0x000fe20008410000 */
[----:B------:R-:W-:Y:S01]  /*19a20*/  FFMA.FTZ R3, R24, UR4, -R109 ;  /* 0x0000000418037c23 */ /* 0x000fe2000801086d */
[----:B------:R-:W-:Y:S01]  /*19a30*/  FADD.FTZ R0, -R0, R107 ;  /* 0x0000006b00007221 */ /* 0x000fe20000010100 */
[----:B------:R-:W-:Y:S01]  /*19a40*/  MOV R107, R239 ;  /* 0x000000ef006b7202 */ /* 0x000fe20000000f00 */
[----:B------:R-:W-:Y:S01]  /*19a50*/  FFMA.FTZ R106, R205, UR4, -R111 ;  /* 0x00000004cd6a7c23 */ /* 0x000fe2000801086f */
[----:B------:R1:W-:Y:S01]  /*19a60*/  MUFU.EX2 R244, R3 ;  /* 0x0000000300f47308 */ /* 0x0003e20000000800 */
[----:B------:R-:W-:Y:S01]  /*19a70*/  FMUL.FTZ R0, R0, UR4 ;  /* 0x0000000400007c20 */ /* 0x000fe20008410000 */
[C---:B------:R-:W-:Y:S01]  /*19a80*/  FMUL.FTZ R4, R101.reuse, R116 ;  /* 0x0000007465047220 */ /* 0x040fe20000410000 */
[C---:B------:R-:W-:Y:S01]  /*19a90*/  FMUL.FTZ R5, R101.reuse, R117 ;  /* 0x0000007565057220 */ /* 0x040fe20000410000 */
[C---:B------:R-:W-:Y:S01]  /*19aa0*/  FMUL.FTZ R16, R101.reuse, R124 ;  /* 0x0000007c65107220 */ /* 0x040fe20000410000 */
[----:B------:R-:W-:Y:S01]  /*19ab0*/  LDSM.16.MT88.4 R116, [R216+0xb000] ;  /* 0x00b00000d874783b */ /* 0x000fe20000004200 */
[C---:B------:R-:W-:Y:S01]  /*19ac0*/  FMUL.FTZ R17, R101.reuse, R125 ;  /* 0x0000007d65117220 */ /* 0x040fe20000410000 */
[C---:B------:R-:W-:Y:S03]  /*19ad0*/  FMUL.FTZ R33, R101.reuse, R137 ;  /* 0x0000008965217220 */ /* 0x040fe60000410000 */
[----:B------:R-:W3:Y:S01]  /*19ae0*/  MUFU.EX2 R0, R0 ;  /* 0x0000000000007308 */ /* 0x000ee20000000800 */
[----:B------:R-:W-:Y:S01]  /*19af0*/  IMAD.MOV.U32 R137, RZ, RZ, R62 ;  /* 0x000000ffff897224 */ /* 0x000fe200078e003e */
[-C--:B--2---:R-:W-:Y:S01]  /*19b00*/  HMMA.16816.F32 R4, R176, R20.reuse, R4 ;  /* 0x00000014b004723c */ /* 0x084fe20000001804 */
[----:B------:R-:W-:Y:S01]  /*19b10*/  PLOP3.LUT P0, PT, PT, PT, UP0, 0x80, 0x0 ;  /* 0x000000000000781c */ /* 0x000fe20003f0f008 */
[----:B------:R-:W-:Y:S03]  /*19b20*/  LDSM.16.MT88.4 R124, [R218+0x9400] ;  /* 0x00940000da7c783b */ /* 0x000fe60000004200 */
[----:B------:R-:W-:Y:S03]  /*19b30*/  FMUL.FTZ R68, R101, R68 ;  /* 0x0000004465447220 */ /* 0x000fe60000410000 */
[----:B------:R-:W2:Y:S03]  /*19b40*/  MUFU.EX2 R2, R2 ;  /* 0x0000000200027308 */ /* 0x000ea60000000800 */
[----:B-1----:R-:W-:Y:S01]  /*19b50*/  FFMA.FTZ R3, R189, UR4, -R109 ;  /* 0x00000004bd037c23 */ /* 0x002fe2000801086d */
[----:B------:R-:W-:Y:S01]  /*19b60*/  MOV R189, R65 ;  /* 0x0000004100bd7202 */ /* 0x000fe20000000f00 */
[C---:B------:R-:W-:Y:S01]  /*19b70*/  FMUL.FTZ R65, R101.reuse, R169 ;  /* 0x000000a965417220 */ /* 0x040fe20000410000 */
[C---:B------:R-:W-:Y:S01]  /*19b80*/  FMUL.FTZ R69, R101.reuse, R69 ;  /* 0x0000004565457220 */ /* 0x040fe20000410000 */
[----:B------:R-:W-:Y:S03]  /*19b90*/  FMUL.FTZ R80, R101, R80 ;  /* 0x0000005065507220 */ /* 0x000fe60000410000 */
[----:B------:R1:W4:Y:S01]  /*19ba0*/  MUFU.EX2 R243, R3 ;  /* 0x0000000300f37308 */ /* 0x0003220000000800 */
[C---:B---3--:R-:W-:Y:S01]  /*19bb0*/  FMUL.FTZ R31, R0.reuse, R143 ;  /* 0x0000008f001f7220 */ /* 0x048fe20000410000 */
[----:B------:R-:W-:Y:S02]  /*19bc0*/  IMAD.MOV.U32 R143, RZ, RZ, R237 ;  /* 0x000000ffff8f7224 */ /* 0x000fe400078e00ed */
[C---:B------:R-:W-:Y:S01]  /*19bd0*/  FMUL.FTZ R30, R0.reuse, R142 ;  /* 0x0000008e001e7220 */ /* 0x040fe20000410000 */
[----:B------:R-:W-:Y:S01]  /*19be0*/  MOV R142, R235 ;  /* 0x000000eb008e7202 */ /* 0x000fe20000000f00 */
[C---:B------:R-:W-:Y:S01]  /*19bf0*/  FMUL.FTZ R46, R0.reuse, R158 ;  /* 0x0000009e002e7220 */ /* 0x040fe20000410000 */
[----:B------:R-:W-:Y:S02]  /*19c00*/  IMAD.MOV.U32 R158, RZ, RZ, R206 ;  /* 0x000000ffff9e7224 */ /* 0x000fe400078e00ce */
[C---:B------:R-:W-:Y:S01]  /*19c10*/  FMUL.FTZ R10, R0.reuse, R114 ;  /* 0x00000072000a7220 */ /* 0x040fe20000410000 */
[----:B------:R-:W-:Y:S01]  /*19c20*/  FMUL.FTZ R11, R0, R115 ;  /* 0x00000073000b7220 */ /* 0x000fe20000410000 */
[C---:B--2---:R-:W-:Y:S01]  /*19c30*/  FMUL.FTZ R40, R2.reuse, R144 ;  /* 0x0000009002287220 */ /* 0x044fe20000410000 */
[----:B------:R-:W-:Y:S02]  /*19c40*/  IMAD.MOV.U32 R144, RZ, RZ, R215 ;  /* 0x000000ffff907224 */ /* 0x000fe400078e00d7 */
[C---:B------:R-:W-:Y:S01]  /*19c50*/  FMUL.FTZ R41, R2.reuse, R145 ;  /* 0x0000009102297220 */ /* 0x040fe20000410000 */
[----:B------:R-:W-:Y:S02]  /*19c60*/  IMAD.MOV.U32 R145, RZ, RZ, R214 ;  /* 0x000000ffff917224 */ /* 0x000fe400078e00d6 */
[C---:B------:R-:W-:Y:S01]  /*19c70*/  FMUL.FTZ R45, R2.reuse, R157 ;  /* 0x0000009d022d7220 */ /* 0x040fe20000410000 */
[----:B------:R-:W-:Y:S02]  /*19c80*/  IMAD.MOV.U32 R157, RZ, RZ, R213 ;  /* 0x000000ffff9d7224 */ /* 0x000fe400078e00d5 */
[----:B------:R-:W-:Y:S01]  /*19c90*/  FMUL.FTZ R29, R2, R141 ;  /* 0x0000008d021d7220 */ /* 0x000fe20000410000 */
[----:B------:R-:W-:Y:S02]  /*19ca0*/  IMAD.MOV.U32 R141, RZ, RZ, R47 ;  /* 0x000000ffff8d7224 */ /* 0x000fe400078e002f */
[----:B-1----:R-:W-:Y:S01]  /*19cb0*/  FFMA.FTZ R3, R188, UR4, -R110 ;  /* 0x00000004bc037c23 */ /* 0x002fe2000801086e */
[----:B------:R-:W-:Y:S01]  /*19cc0*/  FMUL.FTZ R47, R0, R159 ;  /* 0x0000009f002f7220 */ /* 0x000fe20000410000 */
[----:B------:R-:W-:Y:S01]  /*19cd0*/  MOV R159, R212 ;  /* 0x000000d4009f7202 */ /* 0x000fe20000000f00 */
[C---:B------:R-:W-:Y:S01]  /*19ce0*/  FMUL.FTZ R8, R2.reuse, R112 ;  /* 0x0000007002087220 */ /* 0x040fe20000410000 */
[----:B------:R1:W-:Y:S01]  /*19cf0*/  MUFU.EX2 R241, R3 ;  /* 0x0000000300f17308 */ /* 0x0003e20000000800 */
[C---:B------:R-:W-:Y:S01]  /*19d00*/  FMUL.FTZ R9, R2.reuse, R113 ;  /* 0x0000007102097220 */ /* 0x040fe20000410000 */
[C---:B------:R-:W-:Y:S01]  /*19d10*/  FMUL.FTZ R12, R2.reuse, R120 ;  /* 0x00000078020c7220 */ /* 0x040fe20000410000 */
[----:B------:R-:W-:Y:S01]  /*19d20*/  FMUL.FTZ R13, R2, R121 ;  /* 0x00000079020d7220 */ /* 0x000fe20000410000 */
[C---:B------:R-:W-:Y:S01]  /*19d30*/  FMUL.FTZ R14, R0.reuse, R122 ;  /* 0x0000007a000e7220 */ /* 0x040fe20000410000 */
[----:B------:R-:W-:Y:S01]  /*19d40*/  FMUL.FTZ R15, R0, R123 ;  /* 0x0000007b000f7220 */ /* 0x000fe20000410000 */
[----:B------:R-:W2:Y:S01]  /*19d50*/  LDSM.16.MT88.4 R112, [R218+0xa000] ;  /* 0x00a00000da70783b */ /* 0x000ea20000004200 */
[C---:B------:R-:W-:Y:S01]  /*19d60*/  FMUL.FTZ R24, R2.reuse, R128 ;  /* 0x0000008002187220 */ /* 0x040fe20000410000 */
[C---:B------:R-:W-:Y:S04]  /*19d70*/  HMMA.16816.F32 R8, R180.reuse, R20, R8 ;  /* 0x00000014b408723c */ /* 0x040fe80000001808 */
[----:B------:R-:W-:Y:S01]  /*19d80*/  FMUL.FTZ R25, R2, R129 ;  /* 0x0000008102197220 */ /* 0x000fe20000410000 */
[----:B------:R-:W-:Y:S01]  /*19d90*/  FMUL.FTZ R26, R0, R130 ;  /* 0x00000082001a7220 */ /* 0x000fe20000410000 */
[-C--:B------:R-:W-:Y:S05]  /*19da0*/  HMMA.16816.F32 R12, R180, R22.reuse, R12 ;  /* 0x00000016b40c723c */ /* 0x080fea000000180c */
[----:B-1----:R-:W-:Y:S01]  /*19db0*/  FFMA.FTZ R3, R199, UR4, -R109 ;  /* 0x00000004c7037c23 */ /* 0x002fe2000801086d */
[C---:B------:R-:W-:Y:S03]  /*19dc0*/  HMMA.16816.F32 R16, R176.reuse, R22, R16 ;  /* 0x00000016b010723c */ /* 0x040fe60000001810 */
[----:B------:R1:W-:Y:S02]  /*19dd0*/  MUFU.EX2 R240, R3 ;  /* 0x0000000300f07308 */ /* 0x0003e40000000800 */
[----:B------:R-:W-:Y:S02]  /*19de0*/  IMAD.MOV.U32 R199, RZ, RZ, R48 ;  /* 0x000000ffffc77224 */ /* 0x000fe400078e0030 */
[C---:B------:R-:W-:Y:S01]  /*19df0*/  FMUL.FTZ R48, R101.reuse, R152 ;  /* 0x0000009865307220 */ /* 0x040fe20000410000 */
[----:B------:R-:W-:Y:S03]  /*19e00*/  IMAD.MOV.U32 R152, RZ, RZ, R211 ;  /* 0x000000ffff987224 */ /* 0x000fe600078e00d3 */
[C---:B------:R-:W-:Y:S01]  /*19e10*/  FMUL.FTZ R20, R101.reuse, R132 ;  /* 0x0000008465147220 */ /* 0x040fe20000410000 */
[C---:B------:R-:W-:Y:S01]  /*19e20*/  FMUL.FTZ R21, R101.reuse, R133 ;  /* 0x0000008565157220 */ /* 0x040fe20000410000 */
[C---:B------:R-:W-:Y:S01]  /*19e30*/  FMUL.FTZ R22, R100.reuse, R134 ;  /* 0x0000008664167220 */ /* 0x040fe20000410000 */
[----:B------:R-:W-:Y:S01]  /*19e40*/  FMUL.FTZ R23, R100, R135 ;  /* 0x0000008764177220 */ /* 0x000fe20000410000 */
[----:B------:R-:W-:Y:S01]  /*19e50*/  FMUL.FTZ R27, R0, R131 ;  /* 0x00000083001b7220 */ /* 0x000fe20000410000 */
[----:B------:R-:W-:Y:S01]  /*19e60*/  IMAD.MOV.U32 R134, RZ, RZ, R57 ;  /* 0x000000ffff867224 */ /* 0x000fe200078e0039 */
[----:B------:R-:W-:Y:S01]  /*19e70*/  LDSM.16.MT88.4 R128, [R216+0xa400] ;  /* 0x00a40000d880783b */ /* 0x000fe20000004200 */
[----:B------:R-:W-:Y:S02]  /*19e80*/  IMAD.MOV.U32 R133, RZ, RZ, R56 ;  /* 0x000000ffff857224 */ /* 0x000fe400078e0038 */
[----:B------:R-:W-:Y:S01]  /*19e90*/  FMUL.FTZ R57, R2, R161 ;  /* 0x000000a102397220 */ /* 0x000fe20000410000 */
[----:B------:R-:W-:Y:S01]  /*19ea0*/  MOV R132, R63 ;  /* 0x0000003f00847202 */ /* 0x000fe20000000f00 */
        /* <DEDUP_REMOVED lines=8> */
[--C-:B------:R-:W-:Y:S01]  /*19f30*/  FFMA.FTZ R36, R28, UR4, -R110.reuse ;  /* 0x000000041c247c23 */ /* 0x100fe2000801086e */
[----:B------:R-:W-:Y:S03]  /*19f40*/  FMUL.FTZ R28, R2, R140 ;  /* 0x0000008c021c7220 */ /* 0x000fe60000410000 */
[----:B------:R3:W5:Y:S01]  /*19f50*/  MUFU.EX2 R242, R36 ;  /* 0x0000002400f27308 */ /* 0x0007620000000800 */
[C---:B------:R-:W-:Y:S01]  /*19f60*/  FMUL.FTZ R37, R101.reuse, R149 ;  /* 0x0000009565257220 */ /* 0x040fe20000410000 */
[----:B------:R-:W-:Y:S01]  /*19f70*/  MOV R147, R51 ;  /* 0x0000003300937202 */ /* 0x000fe20000000f00 */
[----:B------:R-:W-:Y:S01]  /*19f80*/  FMUL.FTZ R51, R100, R155 ;  /* 0x0000009b64337220 */ /* 0x000fe20000410000 */
[-C--:B------:R-:W-:Y:S03]  /*19f90*/  HMMA.16816.F32 R28, R180, R38.reuse, R28 ;  /* 0x00000026b41c723c */ /* 0x080fe6000000181c */
[----:B-1----:R-:W-:Y:S01]  /*19fa0*/  FFMA.FTZ R3, R202, UR4, -R110 ;  /* 0x00000004ca037c23 */ /* 0x002fe2000801086e */
[----:B------:R-:W-:Y:S02]  /*19fb0*/  IMAD.MOV.U32 R188, RZ, RZ, R50 ;  /* 0x000000ffffbc7224 */ /* 0x000fe400078e0032 */
[----:B------:R-:W-:Y:S01]  /*19fc0*/  FMUL.FTZ R50, R100, R154 ;  /* 0x0000009a64327220 */ /* 0x000fe20000410000 */
[C---:B------:R-:W-:Y:S01]  /*19fd0*/  HMMA.16816.F32 R32, R176.reuse, R38, R32 ;  /* 0x00000026b020723c */ /* 0x040fe20000001820 */
[----:B------:R1:W-:Y:S03]  /*19fe0*/  MUFU.EX2 R237, R3 ;  /* 0x0000000300ed7308 */ /* 0x0003e60000000800 */
[----:B------:R-:W-:Y:S01]  /*19ff0*/  FMUL.FTZ R44, R2, R156 ;  /* 0x0000009c022c7220 */ /* 0x000fe20000410000 */
[----:B------:R-:W-:Y:S02]  /*1a000*/  IMAD.MOV.U32 R146, RZ, RZ, R49 ;  /* 0x000000ffff927224 */ /* 0x000fe400078e0031 */
[C---:B---3--:R-:W-:Y:S01]  /*1a010*/  FMUL.FTZ R36, R101.reuse, R148 ;  /* 0x0000009465247220 */ /* 0x048fe20000410000 */
[C---:B------:R-:W-:Y:S03]  /*1a020*/  FMUL.FTZ R38, R100.reuse, R150 ;  /* 0x0000009664267220 */ /* 0x040fe60000410000 */
[----:B------:R-:W-:Y:S01]  /*1a030*/  FMUL.FTZ R39, R100, R151 ;  /* 0x0000009764277220 */ /* 0x000fe20000410000 */
[C---:B------:R-:W-:Y:S01]  /*1a040*/  FMUL.FTZ R49, R101.reuse, R153 ;  /* 0x0000009965317220 */ /* 0x040fe20000410000 */
[----:B------:R-:W-:Y:S02]  /*1a050*/  IMAD.MOV.U32 R140, RZ, RZ, R238 ;  /* 0x000000ffff8c7224 */ /* 0x000fe400078e00ee */
[----:B------:R-:W-:Y:S01]  /*1a060*/  FMUL.FTZ R56, R2, R160 ;  /* 0x000000a002387220 */ /* 0x000fe20000410000 */
[----:B------:R-:W-:Y:S02]  /*1a070*/  IMAD.MOV.U32 R150, RZ, RZ, R58 ;  /* 0x000000ffff967224 */ /* 0x000fe400078e003a */
[----:B------:R-:W-:Y:S01]  /*1a080*/  FMUL.FTZ R58, R0, R162 ;  /* 0x000000a2003a7220 */ /* 0x000fe20000410000 */
[----:B------:R-:W-:Y:S01]  /*1a090*/  FMUL.FTZ R61, R2, R173 ;  /* 0x000000ad023d7220 */ /* 0x000fe20000410000 */
[-C--:B------:R-:W-:Y:S01]  /*1a0a0*/  HMMA.16816.F32 R36, R176, R52.reuse, R36 ;  /* 0x00000034b024723c */ /* 0x080fe20000001824 */
[----:B------:R-:W3:Y:S01]  /*1a0b0*/  LDL.LU R162, [R1+0x8] ;  /* 0x0000080001a27983 */ /* 0x000ee20000300800 */
[----:B------:R-:W-:Y:S01]  /*1a0c0*/  MUFU.EX2 R238, R60 ;  /* 0x0000003c00ee7308 */ /* 0x000fe20000000800 */
[----:B-1----:R-:W-:Y:S01]  /*1a0d0*/  FFMA.FTZ R3, R204, UR4, -R111 ;  /* 0x00000004cc037c23 */ /* 0x002fe2000801086f */
[----:B------:R-:W-:Y:S01]  /*1a0e0*/  MOV R173, R138 ;  /* 0x0000008a00ad7202 */ /* 0x000fe20000000f00 */
[----:B------:R-:W3:Y:S01]  /*1a0f0*/  LDL.LU R161, [R1+0x30] ;  /* 0x0000300001a17983 */ /* 0x000ee20000300800 */
[C---:B------:R-:W-:Y:S06]  /*1a100*/  HMMA.16816.F32 R40, R180.reuse, R52, R40 ;  /* 0x00000034b428723c */ /* 0x040fec0000001828 */
[----:B------:R1:W-:Y:S01]  /*1a110*/  MUFU.EX2 R235, R3 ;  /* 0x0000000300eb7308 */ /* 0x0003e20000000800 */
[----:B------:R-:W-:Y:S01]  /*1a120*/  FMUL.FTZ R62, R0, R174 ;  /* 0x000000ae003e7220 */ /* 0x000fe20000410000 */
[-C--:B------:R-:W-:Y:S03]  /*1a130*/  HMMA.16816.F32 R44, R180, R54.reuse, R44 ;  /* 0x00000036b42c723c */ /* 0x080fe6000000182c */
[----:B------:R-:W-:Y:S03]  /*1a140*/  IMAD.MOV.U32 R174, RZ, RZ, R137 ;  /* 0x000000ffffae7224 */ /* 0x000fe600078e0089 */
[C---:B------:R-:W-:Y:S05]  /*1a150*/  HMMA.16816.F32 R48, R176.reuse, R54, R48 ;  /* 0x00000036b030723c */ /* 0x040fea0000001830 */
[C---:B------:R-:W-:Y:S01]  /*1a160*/  FMUL.FTZ R52, R101.reuse, R164 ;  /* 0x000000a465347220 */ /* 0x040fe20000410000 */
[----:B------:R-:W-:Y:S01]  /*1a170*/  FMUL.FTZ R53, R101, R165 ;  /* 0x000000a565357220 */ /* 0x000fe20000410000 */
[C---:B------:R-:W-:Y:S01]  /*1a180*/  FMUL.FTZ R54, R100.reuse, R166 ;  /* 0x000000a664367220 */ /* 0x040fe20000410000 */
[----:B------:R-:W-:Y:S03]  /*1a190*/  FMUL.FTZ R55, R100, R167 ;  /* 0x000000a764377220 */ /* 0x000fe60000410000 */
[----:B-1----:R-:W-:Y:S01]  /*1a1a0*/  FFMA.FTZ R3, R191, UR4, -R111 ;  /* 0x00000004bf037c23 */ /* 0x002fe2000801086f */
[----:B------:R-:W-:Y:S01]  /*1a1b0*/  MOV R151, R59 ;  /* 0x0000003b00977202 */ /* 0x000fe20000000f00 */
[----:B------:R-:W-:Y:S02]  /*1a1c0*/  IMAD.MOV.U32 R156, RZ, RZ, R236 ;  /* 0x000000ffff9c7224 */ /* 0x000fe400078e00ec */
[----:B------:R-:W-:Y:S01]  /*1a1d0*/  FMUL.FTZ R59, R0, R163 ;  /* 0x000000a3003b7220 */ /* 0x000fe20000410000 */
[-C--:B--2---:R-:W-:Y:S01]  /*1a1e0*/  HMMA.16816.F32 R52, R176, R112.reuse, R52 ;  /* 0x00000070b034723c */ /* 0x084fe20000001834 */
[----:B------:R1:W-:Y:S02]  /*1a1f0*/  MUFU.EX2 R215, R3 ;  /* 0x0000000300d77308 */ /* 0x0003e40000000800 */
[----:B------:R-:W-:Y:S01]  /*1a200*/  FMUL.FTZ R60, R2, R172 ;  /* 0x000000ac023c7220 */ /* 0x000fe20000410000 */
[----:B------:R-:W-:Y:S01]  /*1a210*/  FMUL.FTZ R63, R0, R175 ;  /* 0x000000af003f7220 */ /* 0x000fe20000410000 */
[----:B------:R-:W-:Y:S01]  /*1a220*/  IMAD.MOV.U32 R172, RZ, RZ, R139 ;  /* 0x000000ffffac7224 */ /* 0x000fe200078e008b */
[C---:B------:R-:W-:Y:S05]  /*1a230*/  HMMA.16816.F32 R56, R180.reuse, R112, R56 ;  /* 0x00000070b438723c */ /* 0x040fea0000001838 */
[----:B------:R-:W2:Y:S01]  /*1a240*/  MUFU.EX2 R236, R106 ;  /* 0x0000006a00ec7308 */ /* 0x000ea20000000800 */
[----:B------:R-:W-:Y:S01]  /*1a250*/  IMAD.MOV.U32 R149, RZ, RZ, R67 ;  /* 0x000000ffff957224 */ /* 0x000fe200078e0043 */
[-C--:B------:R-:W-:Y:S04]  /*1a260*/  HMMA.16816.F32 R60, R180, R114.reuse, R60 ;  /* 0x00000072b43c723c */ /* 0x080fe8000000183c */
[----:B------:R-:W-:Y:S02]  /*1a270*/  IMAD.MOV.U32 R148, RZ, RZ, R66 ;  /* 0x000000ffff947224 */ /* 0x000fe400078e0042 */
[----:B-1----:R-:W-:Y:S01]  /*1a280*/  FFMA.FTZ R3, R195, UR4, -R111 ;  /* 0x00000004c3037c23 */ /* 0x002fe2000801086f */
[C---:B------:R-:W-:Y:S01]  /*1a290*/  FMUL.FTZ R66, R100.reuse, R170 ;  /* 0x000000aa64427220 */ /* 0x040fe20000410000 */
[----:B------:R-:W-:Y:S02]  /*1a2a0*/  FMUL.FTZ R67, R100, R171 ;  /* 0x000000ab64437220 */ /* 0x000fe40000410000 */
[----:B------:R1:W2:Y:S01]  /*1a2b0*/  MUFU.EX2 R214, R3 ;  /* 0x0000000300d67308 */ /* 0x0002a20000000800 */
[----:B------:R-:W-:Y:S01]  /*1a2c0*/  LDSM.16.MT88.4 R168, [R218+0xac00] ;  /* 0x00ac0000daa8783b */ /* 0x000fe20000004200 */
[----:B------:R-:W-:Y:S02]  /*1a2d0*/  IMAD.MOV.U32 R175, RZ, RZ, R136 ;  /* 0x000000ffffaf7224 */ /* 0x000fe400078e0088 */
[C---:B------:R-:W-:Y:S01]  /*1a2e0*/  FMUL.FTZ R72, R2.reuse, R72 ;  /* 0x0000004802487220 */ /* 0x040fe20000410000 */
[----:B------:R-:W-:Y:S01]  /*1a2f0*/  FMUL.FTZ R73, R2, R73 ;  /* 0x0000004902497220 */ /* 0x000fe20000410000 */
[C---:B------:R-:W-:Y:S03]  /*1a300*/  HMMA.16816.F32 R64, R176.reuse, R114, R64 ;  /* 0x00000072b040723c */ /* 0x040fe60000001840 */
[----:B------:R-:W4:Y:S01]  /*1a310*/  LDSM.16.MT88.4 R112, [R218+0xb000] ;  /* 0x00b00000da70783b */ /* 0x000f220000004200 */
[C---:B------:R-:W-:Y:S02]  /*1a320*/  FMUL.FTZ R74, R0.reuse, R74 ;  /* 0x0000004a004a7220 */ /* 0x040fe40000410000 */
[-C--:B------:R-:W-:Y:S05]  /*1a330*/  HMMA.16816.F32 R68, R176, R116.reuse, R68 ;  /* 0x00000074b044723c */ /* 0x080fea0000001844 */
[----:B------:R-:W-:Y:S01]  /*1a340*/  FMUL.FTZ R75, R0, R75 ;  /* 0x0000004b004b7220 */ /* 0x000fe20000410000 */
[--C-:B-1----:R-:W-:Y:S01]  /*1a350*/  FFMA.FTZ R3, R208, UR4, -R184.reuse ;  /* 0x00000004d0037c23 */ /* 0x102fe200080108b8 */
[C---:B------:R-:W-:Y:S01]  /*1a360*/  FMUL.FTZ R76, R2.reuse, R76 ;  /* 0x0000004c024c7220 */ /* 0x040fe20000410000 */
[----:B------:R-:W-:Y:S01]  /*1a370*/  FMUL.FTZ R77, R2, R77 ;  /* 0x0000004d024d7220 */ /* 0x000fe20000410000 */
[----:B------:R-:W-:Y:S01]  /*1a380*/  LDSM.16.MT88.4 R136, [R218+0x9c00] ;  /* 0x009c0000da88783b */ /* 0x000fe20000004200 */
[----:B------:R1:W-:Y:S01]  /*1a390*/  MUFU.EX2 R213, R3 ;  /* 0x0000000300d57308 */ /* 0x0003e20000000800 */
[C---:B------:R-:W-:Y:S01]  /*1a3a0*/  FMUL.FTZ R78, R0.reuse, R78 ;  /* 0x0000004e004e7220 */ /* 0x040fe20000410000 */
[C---:B------:R-:W-:Y:S04]  /*1a3b0*/  HMMA.16816.F32 R72, R180.reuse, R116, R72 ;  /* 0x00000074b448723c */ /* 0x040fe80000001848 */
[----:B------:R-:W-:Y:S01]  /*1a3c0*/  FMUL.FTZ R79, R0, R79 ;  /* 0x0000004f004f7220 */ /* 0x000fe20000410000 */
[C---:B------:R-:W-:Y:S01]  /*1a3d0*/  FMUL.FTZ R81, R101.reuse, R81 ;  /* 0x0000005165517220 */ /* 0x040fe20000410000 */
[C---:B------:R-:W-:Y:S01]  /*1a3e0*/  FMUL.FTZ R84, R101.reuse, R84 ;  /* 0x0000005465547220 */ /* 0x040fe20000410000 */
[C---:B------:R-:W-:Y:S01]  /*1a3f0*/  FMUL.FTZ R85, R101.reuse, R85 ;  /* 0x0000005565557220 */ /* 0x040fe20000410000 */
[--C-:B------:R-:W-:Y:S03]  /*1a400*/  FFMA.FTZ R106, R190, UR4, -R184.reuse ;  /* 0x00000004be6a7c23 */ /* 0x100fe600080108b8 */
[-C--:B------:R-:W-:Y:S01]  /*1a410*/  HMMA.16816.F32 R76, R180, R118.reuse, R76 ;  /* 0x00000076b44c723c */ /* 0x080fe2000000184c */
[----:B------:R-:W-:Y:S02]  /*1a420*/  MUFU.EX2 R211, R106 ;  /* 0x0000006a00d37308 */ /* 0x000fe40000000800 */
[----:B------:R-:W-:Y:S01]  /*1a430*/  FMUL.FTZ R96, R101, R96 ;  /* 0x0000006065607220 */ /* 0x000fe20000410000 */
[--C-:B-1----:R-:W-:Y:S01]  /*1a440*/  FFMA.FTZ R3, R209, UR4, -R184.reuse ;  /* 0x00000004d1037c23 */ /* 0x102fe200080108b8 */
[----:B------:R-:W-:Y:S01]  /*1a450*/  FMUL.FTZ R97, R101, R97 ;  /* 0x0000006165617220 */ /* 0x000fe20000410000 */
[C---:B------:R-:W-:Y:S01]  /*1a460*/  HMMA.16816.F32 R80, R176.reuse, R118, R80 ;  /* 0x00000076b050723c */ /* 0x040fe20000001850 */
[----:B------:R-:W1:Y:S04]  /*1a470*/  LDSM.16.MT88.4 R116, [R216+0x9400] ;  /* 0x00940000d874783b */ /* 0x000e680000004200 */
[----:B------:R5:W2:Y:S01]  /*1a480*/  MUFU.EX2 R212, R3 ;  /* 0x0000000300d47308 */ /* 0x000aa20000000800 */
[C---:B------:R-:W-:Y:S01]  /*1a490*/  FMUL.FTZ R88, R2.reuse, R88 ;  /* 0x0000005802587220 */ /* 0x040fe20000410000 */
[----:B------:R-:W-:Y:S01]  /*1a4a0*/  FMUL.FTZ R89, R2, R89 ;  /* 0x0000005902597220 */ /* 0x000fe20000410000 */
[C---:B------:R-:W-:Y:S03]  /*1a4b0*/  FMUL.FTZ R90, R0.reuse, R90 ;  /* 0x0000005a005a7220 */ /* 0x040fe60000410000 */
[----:B------:R-:W-:Y:S01]  /*1a4c0*/  FMUL.FTZ R91, R0, R91 ;  /* 0x0000005b005b7220 */ /* 0x000fe20000410000 */
[-C--:B----4-:R-:W-:Y:S03]  /*1a4d0*/  HMMA.16816.F32 R84, R176, R112.reuse, R84 ;  /* 0x00000070b054723c */ /* 0x090fe60000001854 */
[C---:B------:R-:W-:Y:S01]  /*1a4e0*/  FMUL.FTZ R92, R2.reuse, R92 ;  /* 0x0000005c025c7220 */ /* 0x040fe20000410000 */
[----:B------:R-:W-:Y:S01]  /*1a4f0*/  FMUL.FTZ R93, R2, R93 ;  /* 0x0000005d025d7220 */ /* 0x000fe20000410000 */
[C---:B------:R-:W-:Y:S01]  /*1a500*/  FMUL.FTZ R94, R0.reuse, R94 ;  /* 0x0000005e005e7220 */ /* 0x040fe20000410000 */
[C---:B------:R-:W-:Y:S05]  /*1a510*/  HMMA.16816.F32 R88, R180.reuse, R112, R88 ;  /* 0x00000070b458723c */ /* 0x040fea0000001858 */
[----:B-----5:R-:W-:Y:S01]  /*1a520*/  FFMA.FTZ R3, R193, UR4, -R184 ;  /* 0x00000004c1037c23 */ /* 0x020fe200080108b8 */
[----:B------:R-:W-:Y:S01]  /*1a530*/  FMUL.FTZ R95, R0, R95 ;  /* 0x0000005f005f7220 */ /* 0x000fe20000410000 */
[----:B------:R-:W-:Y:S01]  /*1a540*/  F2FP.F16.F32.PACK_AB R112, R243, R244 ;  /* 0x000000f4f370723e */ /* 0x000fe200000000ff */
[----:B------:R-:W-:Y:S01]  /*1a550*/  IMAD.MOV.U32 R163, RZ, RZ, R142 ;  /* 0x000000ffffa37224 */ /* 0x000fe200078e008e */
[----:B------:R4:W5:Y:S02]  /*1a560*/  MUFU.EX2 R210, R3 ;  /* 0x0000000300d27308 */ /* 0x0009640000000800 */
[----:B------:R-:W-:Y:S02]  /*1a570*/  F2FP.F16.F32.PACK_AB R113, R241, R242 ;  /* 0x000000f2f171723e */ /* 0x000fe400000000ff */
[-C--:B------:R-:W-:Y:S03]  /*1a580*/  HMMA.16816.F32 R92, R180, R114.reuse, R92 ;  /* 0x00000072b45c723c */ /* 0x080fe6000000185c */
[----:B--2---:R-:W-:Y:S02]  /*1a590*/  F2FP.F16.F32.PACK_AB R120, R236, R235 ;  /* 0x000000ebec78723e */ /* 0x004fe400000000ff */
[----:B------:R-:W-:Y:S01]  /*1a5a0*/  F2FP.F16.F32.PACK_AB R122, R214, R215 ;  /* 0x000000d7d67a723e */ /* 0x000fe200000000ff */
[----:B------:R-:W-:Y:S05]  /*1a5b0*/  HMMA.16816.F32 R96, R176, R114, R96 ;  /* 0x00000072b060723c */ /* 0x000fea0000001860 */
[----:B------:R-:W-:Y:S01]  /*1a5c0*/  F2FP.F16.F32.PACK_AB R121, R212, R213 ;  /* 0x000000d5d479723e */ /* 0x000fe200000000ff */
[--C-:B----4-:R-:W-:Y:S01]  /*1a5d0*/  FFMA.FTZ R3, R197, UR4, -R109.reuse ;  /* 0x00000004c5037c23 */ /* 0x110fe2000801086d */
[----:B------:R-:W-:Y:S03]  /*1a5e0*/  F2FP.F16.F32.PACK_AB R114, R239, R240 ;  /* 0x000000f0ef72723e */ /* 0x000fe600000000ff */
[----:B------:R2:W-:Y:S01]  /*1a5f0*/  MUFU.EX2 R208, R3 ;  /* 0x0000000300d07308 */ /* 0x0005e20000000800 */
[----:B------:R-:W-:Y:S02]  /*1a600*/  F2FP.F16.F32.PACK_AB R115, R238, R237 ;  /* 0x000000edee73723e */ /* 0x000fe400000000ff */
[----:B-----5:R-:W-:Y:S02]  /*1a610*/  F2FP.F16.F32.PACK_AB R123, R210, R211 ;  /* 0x000000d3d27b723e */ /* 0x020fe400000000ff */
[----:B------:R-:W-:Y:S03]  /*1a620*/  MOV R160, R143 ;  /* 0x0000008f00a07202 */ /* 0x000fe60000000f00 */
[-C--:B-1----:R-:W-:Y:S06]  /*1a630*/  HMMA.16816.F32 R4, R112, R116.reuse, R4 ;  /* 0x000000747004723c */ /* 0x082fec0000001804 */
[C---:B------:R-:W-:Y:S05]  /*1a640*/  HMMA.16816.F32 R8, R120.reuse, R116, R8 ;  /* 0x000000747808723c */ /* 0x040fea0000001808 */
[--C-:B--2---:R-:W-:Y:S01]  /*1a650*/  FFMA.FTZ R3, R198, UR4, -R109.reuse ;  /* 0x00000004c6037c23 */ /* 0x104fe2000801086d */
[-C--:B------:R-:W-:Y:S03]  /*1a660*/  HMMA.16816.F32 R12, R120, R118.reuse, R12 ;  /* 0x00000076780c723c */ /* 0x080fe6000000180c */
[----:B------:R1:W2:Y:S03]  /*1a670*/  MUFU.EX2 R209, R3 ;  /* 0x0000000300d17308 */ /* 0x0002a60000000800 */
[C---:B------:R-:W-:Y:S01]  /*1a680*/  HMMA.16816.F32 R16, R112.reuse, R118, R16 ;  /* 0x000000767010723c */ /* 0x040fe20000001810 */
[----:B------:R-:W4:Y:S05]  /*1a690*/  LDSM.16.MT88.4 R116, [R218+0xa400] ;  /* 0x00a40000da74783b */ /* 0x000f2a0000004200 */
[-C--:B------:R-:W-:Y:S06]  /*1a6a0*/  HMMA.16816.F32 R20, R112, R124.reuse, R20 ;  /* 0x0000007c7014723c */ /* 0x080fec0000001814 */
[C---:B------:R-:W-:Y:S05]  /*1a6b0*/  HMMA.16816.F32 R24, R120.reuse, R124, R24 ;  /* 0x0000007c7818723c */ /* 0x040fea0000001818 */
[--C-:B-1----:R-:W-:Y:S01]  /*1a6c0*/  FFMA.FTZ R3, R192, UR4, -R110.reuse ;  /* 0x00000004c0037c23 */ /* 0x102fe2000801086e */
[-C--:B------:R-:W-:Y:S03]  /*1a6d0*/  HMMA.16816.F32 R28, R120, R126.reuse, R28 ;  /* 0x0000007e781c723c */ /* 0x080fe6000000181c */
[----:B------:R1:W-:Y:S03]  /*1a6e0*/  MUFU.EX2 R204, R3 ;  /* 0x0000000300cc7308 */ /* 0x0003e60000000800 */
[C---:B------:R-:W-:Y:S01]  /*1a6f0*/  HMMA.16816.F32 R32, R112.reuse, R126, R32 ;  /* 0x0000007e7020723c */ /* 0x040fe20000001820 */
[----:B------:R-:W5:Y:S05]  /*1a700*/  LDSM.16.MT88.4 R124, [R216+0xb400] ;  /* 0x00b40000d87c783b */ /* 0x000f6a0000004200 */
[-C--:B------:R-:W-:Y:S06]  /*1a710*/  HMMA.16816.F32 R36, R112, R128.reuse, R36 ;  /* 0x000000807024723c */ /* 0x080fec0000001824 */
[C---:B------:R-:W-:Y:S05]  /*1a720*/  HMMA.16816.F32 R40, R120.reuse, R128, R40 ;  /* 0x000000807828723c */ /* 0x040fea0000001828 */
[--C-:B-1----:R-:W-:Y:S01]  /*1a730*/  FFMA.FTZ R3, R194, UR4, -R110.reuse ;  /* 0x00000004c2037c23 */ /* 0x102fe2000801086e */
[-C--:B------:R-:W-:Y:S03]  /*1a740*/  HMMA.16816.F32 R44, R120, R130.reuse, R44 ;  /* 0x00000082782c723c */ /* 0x080fe6000000182c */
[----:B------:R1:W2:Y:S03]  /*1a750*/  MUFU.EX2 R205, R3 ;  /* 0x0000000300cd7308 */ /* 0x0002a60000000800 */
[C---:B------:R-:W-:Y:S01]  /*1a760*/  HMMA.16816.F32 R48, R112.reuse, R130, R48 ;  /* 0x000000827030723c */ /* 0x040fe20000001830 */
[----:B------:R-:W2:Y:S05]  /*1a770*/  LDSM.16.MT88.4 R128, [R218+0xb400] ;  /* 0x00b40000da80783b */ /* 0x000eaa0000004200 */
[-C--:B----4-:R-:W-:Y:S06]  /*1a780*/  HMMA.16816.F32 R52, R112, R116.reuse, R52 ;  /* 0x000000747034723c */ /* 0x090fec0000001834 */
[C---:B------:R-:W-:Y:S05]  /*1a790*/  HMMA.16816.F32 R56, R120.reuse, R116, R56 ;  /* 0x000000747838723c */ /* 0x040fea0000001838 */
[--C-:B-1----:R-:W-:Y:S01]  /*1a7a0*/  FFMA.FTZ R3, R187, UR4, -R109.reuse ;  /* 0x00000004bb037c23 */ /* 0x102fe2000801086d */
[-C--:B------:R-:W-:Y:S03]  /*1a7b0*/  HMMA.16816.F32 R60, R120, R118.reuse, R60 ;  /* 0x00000076783c723c */ /* 0x080fe6000000183c */
[----:B------:R1:W-:Y:S03]  /*1a7c0*/  MUFU.EX2 R206, R3 ;  /* 0x0000000300ce7308 */ /* 0x0003e60000000800 */
[C---:B------:R-:W-:Y:S01]  /*1a7d0*/  HMMA.16816.F32 R64, R112.reuse, R118, R64 ;  /* 0x000000767040723c */ /* 0x040fe20000001840 */
[----:B------:R-:W4:Y:S05]  /*1a7e0*/  LDSM.16.MT88.4 R116, [R216+0x9800] ;  /* 0x00980000d874783b */ /* 0x000f2a0000004200 */
[-C--:B-----5:R-:W-:Y:S06]  /*1a7f0*/  HMMA.16816.F32 R68, R112, R124.reuse, R68 ;  /* 0x0000007c7044723c */ /* 0x0a0fec0000001844 */
[C---:B------:R-:W-:Y:S05]  /*1a800*/  HMMA.16816.F32 R72, R120.reuse, R124, R72 ;  /* 0x0000007c7848723c */ /* 0x040fea0000001848 */
[----:B-1----:R-:W-:Y:S01]  /*1a810*/  FFMA.FTZ R3, R207, UR4, -R109 ;  /* 0x00000004cf037c23 */ /* 0x002fe2000801086d */
[-C--:B------:R-:W-:Y:S03]  /*1a820*/  HMMA.16816.F32 R76, R120, R126.reuse, R76 ;  /* 0x0000007e784c723c */ /* 0x080fe6000000184c */
[----:B------:R1:W5:Y:S03]  /*1a830*/  MUFU.EX2 R207, R3 ;  /* 0x0000000300cf7308 */ /* 0x0003660000000800 */
[C---:B------:R-:W-:Y:S01]  /*1a840*/  HMMA.16816.F32 R80, R112.reuse, R126, R80 ;  /* 0x0000007e7050723c */ /* 0x040fe20000001850 */
[----:B------:R-:W4:Y:S05]  /*1a850*/  LDSM.16.MT88.4 R124, [R218+0x9800] ;  /* 0x00980000da7c783b */ /* 0x000f2a0000004200 */
[-C--:B--2---:R-:W-:Y:S06]  /*1a860*/  HMMA.16816.F32 R84, R112, R128.reuse, R84 ;  /* 0x000000807054723c */ /* 0x084fec0000001854 */
[C---:B------:R-:W-:Y:S05]  /*1a870*/  HMMA.16816.F32 R88, R120.reuse, R128, R88 ;  /* 0x000000807858723c */ /* 0x040fea0000001858 */
[--C-:B-1----:R-:W-:Y:S01]  /*1a880*/  FFMA.FTZ R3, R152, UR4, -R110.reuse ;  /* 0x0000000498037c23 */ /* 0x102fe2000801086e */
[-C--:B------:R-:W-:Y:S01]  /*1a890*/  HMMA.16816.F32 R92, R120, R130.reuse, R92 ;  /* 0x00000082785c723c */ /* 0x080fe2000000185c */
[----:B------:R-:W-:Y:S02]  /*1a8a0*/  LDSM.16.MT88.4 R152, [R216+0xac00] ;  /* 0x00ac0000d898783b */ /* 0x000fe40000004200 */
[----:B------:R1:W-:Y:S03]  /*1a8b0*/  MUFU.EX2 R202, R3 ;  /* 0x0000000300ca7308 */ /* 0x0003e60000000800 */
[----:B------:R-:W-:Y:S03]  /*1a8c0*/  HMMA.16816.F32 R96, R112, R130, R96 ;  /* 0x000000827060723c */ /* 0x000fe60000001860 */
[----:B------:R-:W2:Y:S04]  /*1a8d0*/  LDSM.16.MT88.4 R128, [R216+0xa800] ;  /* 0x00a80000d880783b */ /* 0x000ea80000004200 */
[----:B------:R-:W-:Y:S04]  /*1a8e0*/  F2FP.F16.F32.PACK_AB R112, R209, R208 ;  /* 0x000000d0d170723e */ /* 0x000fe800000000ff */
[----:B------:R-:W-:Y:S02]  /*1a8f0*/  F2FP.F16.F32.PACK_AB R113, R205, R204 ;  /* 0x000000cccd71723e */ /* 0x000fe400000000ff */
[----:B-----5:R-:W-:Y:S01]  /*1a900*/  F2FP.F16.F32.PACK_AB R114, R207, R206 ;  /* 0x000000cecf72723e */ /* 0x020fe200000000ff */
[----:B-1----:R-:W-:Y:S01]  /*1a910*/  FFMA.FTZ R3, R159, UR4, -R110 ;  /* 0x000000049f037c23 */ /* 0x002fe2000801086e */
[----:B---3--:R-:W-:Y:S03]  /*1a920*/  FFMA.FTZ R2, R2, R162, R163 ;  /* 0x000000a202027223 */ /* 0x008fe600000100a3 */
[----:B------:R1:W3:Y:S01]  /*1a930*/  MUFU.EX2 R203, R3 ;  /* 0x0000000300cb7308 */ /* 0x0002e20000000800 */
[----:B------:R-:W-:Y:S01]  /*1a940*/  FADD.FTZ R2, R174, R2 ;  /* 0x00000002ae027221 */ /* 0x000fe20000010000 */
[--C-:B-1----:R-:W-:Y:S01]  /*1a950*/  FFMA.FTZ R3, R158, UR4, -R111.reuse ;  /* 0x000000049e037c23 */ /* 0x102fe2000801086f */
[----:B---3--:R-:W-:Y:S07]  /*1a960*/  F2FP.F16.F32.PACK_AB R115, R203, R202 ;  /* 0x000000cacb73723e */ /* 0x008fee00000000ff */
[----:B------:R1:W-:Y:S01]  /*1a970*/  MUFU.EX2 R200, R3 ;  /* 0x0000000300c87308 */ /* 0x0003e20000000800 */
[-C--:B----4-:R-:W-:Y:S03]  /*1a980*/  HMMA.16816.F32 R4, R112, R116.reuse, R4 ;  /* 0x000000747004723c */ /* 0x090fe60000001804 */
[----:B-1----:R-:W-:Y:S01]  /*1a990*/  FFMA.FTZ R3, R157, UR4, -R111 ;  /* 0x000000049d037c23 */ /* 0x002fe2000801086f */
[----:B------:R-:W-:Y:S02]  /*1a9a0*/  IMAD.MOV.U32 R157, RZ, RZ, R156 ;  /* 0x000000ffff9d7224 */ /* 0x000fe400078e009c */
[----:B------:R-:W-:Y:S03]  /*1a9b0*/  IMAD.MOV.U32 R156, RZ, RZ, R199 ;  /* 0x000000ffff9c7224 */ /* 0x000fe600078e00c7 */
[----:B------:R1:W3:Y:S02]  /*1a9c0*/  MUFU.EX2 R198, R3 ;  /* 0x0000000300c67308 */ /* 0x0002e40000000800 */
[--C-:B-1----:R-:W-:Y:S01]  /*1a9d0*/  FFMA.FTZ R3, R196, UR4, -R111.reuse ;  /* 0x00000004c4037c23 */ /* 0x102fe2000801086f */
[----:B---3--:R-:W-:Y:S07]  /*1a9e0*/  F2FP.F16.F32.PACK_AB R120, R198, R200 ;  /* 0x000000c8c678723e */ /* 0x008fee00000000ff */
[----:B------:R1:W-:Y:S02]  /*1a9f0*/  MUFU.EX2 R199, R3 ;  /* 0x0000000300c77308 */ /* 0x0003e40000000800 */
[----:B-1----:R-:W-:Y:S08]  /*1aa00*/  FFMA.FTZ R3, R201, UR4, -R111 ;  /* 0x00000004c9037c23 */ /* 0x002ff0000801086f */
[----:B------:R1:W3:Y:S02]  /*1aa10*/  MUFU.EX2 R201, R3 ;  /* 0x0000000300c97308 */ /* 0x0002e40000000800 */
[--C-:B-1----:R-:W-:Y:S01]  /*1aa20*/  FFMA.FTZ R3, R157, UR4, -R184.reuse ;  /* 0x000000049d037c23 */ /* 0x102fe200080108b8 */
[----:B---3--:R-:W-:Y:S07]  /*1aa30*/  F2FP.F16.F32.PACK_AB R122, R201, R199 ;  /* 0x000000c7c97a723e */ /* 0x008fee00000000ff */
[----:B------:R1:W-:Y:S02]  /*1aa40*/  MUFU.EX2 R196, R3 ;  /* 0x0000000300c47308 */ /* 0x0003e40000000800 */
[--C-:B-1----:R-:W-:Y:S08]  /*1aa50*/  FFMA.FTZ R3, R156, UR4, -R184.reuse ;  /* 0x000000049c037c23 */ /* 0x102ff000080108b8 */
        /* <DEDUP_REMOVED lines=8> */
[----:B------:R1:W-:Y:S01]  /*1aae0*/  MUFU.EX2 R192, R3 ;  /* 0x0000000300c07308 */ /* 0x0003e20000000800 */
[C---:B------:R-:W-:Y:S06]  /*1aaf0*/  HMMA.16816.F32 R8, R120.reuse, R116, R8 ;  /* 0x000000747808723c */ /* 0x040fec0000001808 */
[-C--:B------:R-:W-:Y:S06]  /*1ab00*/  HMMA.16816.F32 R12, R120, R118.reuse, R12 ;  /* 0x00000076780c723c */ /* 0x080fec000000180c */
[C---:B------:R-:W-:Y:S01]  /*1ab10*/  HMMA.16816.F32 R16, R112.reuse, R118, R16 ;  /* 0x000000767010723c */ /* 0x040fe20000001810 */
[----:B------:R-:W3:Y:S04]  /*1ab20*/  LDSM.16.MT88.4 R116, [R218+0xa800] ;  /* 0x00a80000da74783b */ /* 0x000ee80000004200 */
[----:B-1----:R-:W-:Y:S01]  /*1ab30*/  FFMA.FTZ R3, R251, UR4, -R109 ;  /* 0x00000004fb037c23 */ /* 0x002fe2000801086d */
        /* <DEDUP_REMOVED lines=8> */
[----:B------:R1:W-:Y:S03]  /*1abc0*/  MUFU.EX2 R191, R3 ;  /* 0x0000000300bf7308 */ /* 0x0003e60000000800 */
[C---:B------:R-:W-:Y:S06]  /*1abd0*/  HMMA.16816.F32 R40, R120.reuse, R128, R40 ;  /* 0x000000807828723c */ /* 0x040fec0000001828 */
[-C--:B------:R-:W-:Y:S06]  /*1abe0*/  HMMA.16816.F32 R44, R120, R130.reuse, R44 ;  /* 0x00000082782c723c */ /* 0x080fec000000182c */
[C---:B------:R-:W-:Y:S01]  /*1abf0*/  HMMA.16816.F32 R48, R112.reuse, R130, R48 ;  /* 0x000000827030723c */ /* 0x040fe20000001830 */
[----:B------:R-:W2:Y:S04]  /*1ac00*/  LDSM.16.MT88.4 R128, [R218+0xb800] ;  /* 0x00b80000da80783b */ /* 0x000ea80000004200 */
[----:B-1----:R-:W-:Y:S01]  /*1ac10*/  FFMA.FTZ R3, R145, UR4, -R110 ;  /* 0x0000000491037c23 */ /* 0x002fe2000801086e */
[-C--:B---3--:R-:W-:Y:S05]  /*1ac20*/  HMMA.16816.F32 R52, R112, R116.reuse, R52 ;  /* 0x000000747034723c */ /* 0x088fea0000001834 */
[----:B------:R-:W-:Y:S01]  /*1ac30*/  MOV R145, R144 ;  /* 0x0000009000917202 */ /* 0x000fe20000000f00 */
[C---:B------:R-:W-:Y:S05]  /*1ac40*/  HMMA.16816.F32 R56, R120.reuse, R116, R56 ;  /* 0x000000747838723c */ /* 0x040fea0000001838 */
[----:B------:R-:W-:Y:S01]  /*1ac50*/  IMAD.MOV.U32 R144, RZ, RZ, R151 ;  /* 0x000000ffff907224 */ /* 0x000fe200078e0097 */
[-C--:B------:R-:W-:Y:S05]  /*1ac60*/  HMMA.16816.F32 R60, R120, R118.reuse, R60 ;  /* 0x00000076783c723c */ /* 0x080fea000000183c */
[----:B------:R-:W-:Y:S01]  /*1ac70*/  IMAD.MOV.U32 R151, RZ, RZ, R150 ;  /* 0x000000ffff977224 */ /* 0x000fe200078e0096 */
[C---:B------:R-:W-:Y:S05]  /*1ac80*/  HMMA.16816.F32 R64, R112.reuse, R118, R64 ;  /* 0x000000767040723c */ /* 0x040fea0000001840 */
[----:B------:R-:W-:Y:S01]  /*1ac90*/  IMAD.MOV.U32 R150, RZ, RZ, R149 ;  /* 0x000000ffff967224 */ /* 0x000fe200078e0095 */
[-C--:B----4-:R-:W-:Y:S05]  /*1aca0*/  HMMA.16816.F32 R68, R112, R124.reuse, R68 ;  /* 0x0000007c7044723c */ /* 0x090fea0000001844 */
[----:B------:R-:W-:Y:S01]  /*1acb0*/  MOV R149, R148 ;  /* 0x0000009400957202 */ /* 0x000fe20000000f00 */
[C---:B------:R-:W-:Y:S05]  /*1acc0*/  HMMA.16816.F32 R72, R120.reuse, R124, R72 ;  /* 0x0000007c7848723c */ /* 0x040fea0000001848 */
[----:B------:R-:W-:Y:S01]  /*1acd0*/  IMAD.MOV.U32 R148, RZ, RZ, R189 ;  /* 0x000000ffff947224 */ /* 0x000fe200078e00bd */
[-C--:B------:R-:W-:Y:S01]  /*1ace0*/  HMMA.16816.F32 R76, R120, R126.reuse, R76 ;  /* 0x0000007e784c723c */ /* 0x080fe2000000184c */
[----:B------:R1:W3:Y:S05]  /*1acf0*/  MUFU.EX2 R189, R3 ;  /* 0x0000000300bd7308 */ /* 0x0002ea0000000800 */
[C---:B------:R-:W-:Y:S06]  /*1ad00*/  HMMA.16816.F32 R80, R112.reuse, R126, R80 ;  /* 0x0000007e7050723c */ /* 0x040fec0000001850 */
[-C--:B--2---:R-:W-:Y:S06]  /*1ad10*/  HMMA.16816.F32 R84, R112, R128.reuse, R84 ;  /* 0x000000807054723c */ /* 0x084fec0000001854 */
[C---:B------:R-:W-:Y:S05]  /*1ad20*/  HMMA.16816.F32 R88, R120.reuse, R128, R88 ;  /* 0x000000807858723c */ /* 0x040fea0000001858 */
[----:B-1----:R-:W-:Y:S01]  /*1ad30*/  FFMA.FTZ R3, R147, UR4, -R109 ;  /* 0x0000000493037c23 */ /* 0x002fe2000801086d */
[-C--:B------:R-:W-:Y:S03]  /*1ad40*/  HMMA.16816.F32 R92, R120, R130.reuse, R92 ;  /* 0x00000082785c723c */ /* 0x080fe6000000185c */
[----:B------:R1:W-:Y:S02]  /*1ad50*/  MUFU.EX2 R190, R3 ;  /* 0x0000000300be7308 */ /* 0x0003e40000000800 */
[----:B------:R-:W-:Y:S01]  /*1ad60*/  IMAD.MOV.U32 R147, RZ, RZ, R144 ;  /* 0x000000ffff937224 */ /* 0x000fe200078e0090 */
[----:B------:R-:W-:Y:S05]  /*1ad70*/  HMMA.16816.F32 R96, R112, R130, R96 ;  /* 0x000000827060723c */ /* 0x000fea0000001860 */
[----:B------:R-:W-:Y:S02]  /*1ad80*/  IMAD.MOV.U32 R144, RZ, RZ, R149 ;  /* 0x000000ffff907224 */ /* 0x000fe400078e0095 */
[----:B------:R-:W-:Y:S01]  /*1ad90*/  FFMA.FTZ R109, R188, UR4, -R109 ;  /* 0x00000004bc6d7c23 */ /* 0x000fe2000801086d */
[----:B------:R-:W-:Y:S03]  /*1ada0*/  IMAD.MOV.U32 R149, RZ, RZ, R134 ;  /* 0x000000ffff957224 */ /* 0x000fe600078e0086 */
[----:B------:R3:W2:Y:S01]  /*1adb0*/  MUFU.EX2 R188, R109 ;  /* 0x0000006d00bc7308 */ /* 0x0006a20000000800 */
[----:B------:R-:W-:Y:S01]  /*1adc0*/  MOV R252, R144 ;  /* 0x0000009000fc7202 */ /* 0x000fe20000000f00 */
[--C-:B-1----:R-:W-:Y:S01]  /*1add0*/  FFMA.FTZ R3, R146, UR4, -R110.reuse ;  /* 0x0000000492037c23 */ /* 0x102fe2000801086e */
[----:B------:R-:W-:Y:S01]  /*1ade0*/  MOV R146, R151 ;  /* 0x0000009700927202 */ /* 0x000fe20000000f00 */
[----:B------:R-:W-:Y:S01]  /*1adf0*/  FFMA.FTZ R110, R145, UR4, -R110 ;  /* 0x00000004916e7c23 */ /* 0x000fe2000801086e */
[----:B------:R-:W-:Y:S05]  /*1ae00*/  IMAD.MOV.U32 R145, RZ, RZ, R150 ;  /* 0x000000ffff917224 */ /* 0x000fea00078e0096 */
[----:B------:R1:W-:Y:S01]  /*1ae10*/  MUFU.EX2 R187, R3 ;  /* 0x0000000300bb7308 */ /* 0x0003e20000000800 */
[----:B------:R-:W-:Y:S01]  /*1ae20*/  MOV R151, R148 ;  /* 0x0000009400977202 */ /* 0x000fe20000000f00 */
[----:B------:R-:W-:Y:S01]  /*1ae30*/  IMAD.MOV.U32 R150, RZ, RZ, R135 ;  /* 0x000000ffff967224 */ /* 0x000fe200078e0087 */
[----:B------:R-:W-:Y:S01]  /*1ae40*/  MOV R148, R133 ;  /* 0x0000008500947202 */ /* 0x000fe20000000f00 */
[----:B------:R-:W-:Y:S02]  /*1ae50*/  IMAD.MOV.U32 R249, RZ, RZ, R146 ;  /* 0x000000fffff97224 */ /* 0x000fe400078e0092 */
[----:B------:R-:W-:Y:S04]  /*1ae60*/  IMAD.MOV.U32 R251, RZ, RZ, R145 ;  /* 0x000000fffffb7224 */ /* 0x000fe800078e0091 */
[----:B------:R2:W-:Y:S01]  /*1ae70*/  MUFU.EX2 R186, R110 ;  /* 0x0000006e00ba7308 */ /* 0x0005e20000000800 */
[----:B---3--:R-:W-:Y:S01]  /*1ae80*/  F2FP.F16.F32.PACK_AB R109, R189, R191 ;  /* 0x000000bfbd6d723e */ /* 0x008fe200000000ff */
[----:B-1----:R-:W-:Y:S01]  /*1ae90*/  FFMA.FTZ R3, R246, UR4, -R111 ;  /* 0x00000004f6037c23 */ /* 0x002fe2000801086f */
[----:B------:R-:W-:Y:S07]  /*1aea0*/  IMAD.MOV.U32 R246, RZ, RZ, R151 ;  /* 0x000000fffff67224 */ /* 0x000fee00078e0097 */
[----:B------:R1:W-:Y:S01]  /*1aeb0*/  MUFU.EX2 R183, R3 ;  /* 0x0000000300b77308 */ /* 0x0003e20000000800 */
[----:B--2---:R-:W-:Y:S01]  /*1aec0*/  F2FP.F16.F32.PACK_AB R110, R188, R190 ;  /* 0x000000bebc6e723e */ /* 0x004fe200000000ff */
[--C-:B-1----:R-:W-:Y:S01]  /*1aed0*/  FFMA.FTZ R3, R245, UR4, -R111.reuse ;  /* 0x00000004f5037c23 */ /* 0x102fe2000801086f */
[----:B------:R-:W-:Y:S07]  /*1aee0*/  IMAD.MOV.U32 R245, RZ, RZ, R150 ;  /* 0x000000fffff57224 */ /* 0x000fee00078e0096 */
[----:B------:R1:W2:Y:S02]  /*1aef0*/  MUFU.EX2 R185, R3 ;  /* 0x0000000300b97308 */ /* 0x0002a40000000800 */
[--C-:B-1----:R-:W-:Y:S01]  /*1af00*/  FFMA.FTZ R3, R247, UR4, -R111.reuse ;  /* 0x00000004f7037c23 */ /* 0x102fe2000801086f */
[----:B------:R-:W-:Y:S01]  /*1af10*/  FFMA.FTZ R111, R248, UR4, -R111 ;  /* 0x00000004f86f7c23 */ /* 0x000fe2000801086f */
[----:B--2---:R-:W-:Y:S01]  /*1af20*/  F2FP.F16.F32.PACK_AB R176, R185, R183 ;  /* 0x000000b7b9b0723e */ /* 0x004fe200000000ff */
[----:B------:R-:W-:Y:S05]  /*1af30*/  IMAD.MOV.U32 R248, RZ, RZ, R148 ;  /* 0x000000fffff87224 */ /* 0x000fea00078e0094 */
[----:B------:R1:W-:Y:S01]  /*1af40*/  MUFU.EX2 R182, R3 ;  /* 0x0000000300b67308 */ /* 0x0003e20000000800 */
[----:B------:R-:W-:Y:S05]  /*1af50*/  MOV R247, R149 ;  /* 0x0000009500f77202 */ /* 0x000fea0000000f00 */
[----:B------:R-:W-:Y:S04]  /*1af60*/  FADD.FTZ R2, R247, R2 ;  /* 0x00000002f7027221 */ /* 0x000fe80000010000 */
        /* <DEDUP_REMOVED lines=115> */
.L_x_1188:
        /* <DEDUP_REMOVED lines=79> */
.L_x_1192:
        /* <DEDUP_REMOVED lines=23> */
.L_x_1193:
        /* <DEDUP_REMOVED lines=297> */
.L_x_1195:
[----:B------:R-:W-:Y:S05]  /*1cf90*/  BSYNC B0 ;  /* 0x0000000000007941 */ /* 0x000fea0003800000 */
.L_x_1194:
        /* <DEDUP_REMOVED lines=39> */
.L_x_1197:
[----:B------:R-:W-:Y:S05]  /*1d210*/  BSYNC B0 ;  /* 0x0000000000007941 */ /* 0x000fea0003800000 */
.L_x_1196:
        /* <DEDUP_REMOVED lines=24> */
.L_x_1199:
[----:B------:R-:W-:Y:S05]  /*1d3a0*/  BSYNC B0 ;  /* 0x0000000000007941 */ /* 0x000fea0003800000 */
.L_x_1198:
        /* <DEDUP_REMOVED lines=24> */
.L_x_1201:
[----:B------:R-:W-:Y:S05]  /*1d530*/  BSYNC B0 ;  /* 0x0000000000007941 */ /* 0x000fea0003800000 */
.L_x_1200:
        /* <DEDUP_REMOVED lines=23> */
.L_x_1202:
        /* <DEDUP_REMOVED lines=13> */
.L_x_1229:


//--------------------- .nv.shared._ZN5flash16flash_fwd_kernelI23Flash_fwd_kernel_traitsILi96ELi128ELi64ELi4ELb0ELb0EN7cutlass6half_tE19Flash_kernel_traitsILi96ELi128ELi64ELi4ES3_EELb0ELb0ELb0ELb0ELb0ELb1ELb0ELb0EEEvNS_16Flash_fwd_paramsE --------------------------
	.section	.nv.shared._ZN5flash16flash_fwd_kernelI23Flash_fwd_kernel_traitsILi96ELi128ELi64ELi4ELb0ELb0EN7cutlass6half_tE19Flash_kernel_traitsILi96ELi128ELi64ELi4ES3_EELb0ELb0ELb0ELb0ELb0ELb1ELb0ELb0EEEvNS_16Flash_fwd_paramsE,"aw",@nobits
	.sectionflags	@""
	.align	16
	.zero		1024


//--------------------- .nv.shared.reserved.0     --------------------------
	.section	.nv.shared.reserved.0,"aw",@nobits
	.weak		__nv_reservedSMEM_offset_0_alias
	.size		__nv_reservedSMEM_offset_0_alias, 0, 0
	.other		__nv_reservedSMEM_offset_0_alias,@"STO_CUDA_RESERVED_SHARED STV_DEFAULT"
__nv_reservedSMEM_offset_0_alias:
	.zero		0


//--------------------- .nv.global                --------------------------
	.section	.nv.global,"aw",@nobits
.nv.global:
	.type		_ZN65_INTERNAL_d31bf68f_29_flash_fwd_hdim96_fp16_sm80_cu_9949e2e8_39904cute1_E,@object
	.size		_ZN65_INTERNAL_d31bf68f_29_flash_fwd_hdim96_fp16_sm80_cu_9949e2e8_39904cute1_E,(_ZN65_INTERNAL_d31bf68f_29_flash_fwd_hdim96_fp16_sm80_cu_9949e2e8_39904cuda3std3__45__cpo6cbeginE - _ZN65_INTERNAL_d31bf68f_29_flash_fwd_hdim96_fp16_sm80_cu_9949e2e8_39904cute1_E)
_ZN65_INTERNAL_d31bf68f_29_flash_fwd_hdim96_fp16_sm80_cu_9949e2e8_39904cute1_E:
	.zero		1
	.type		_ZN65_INTERNAL_d31bf68f_29_flash_fwd_hdim96_fp16_sm80_cu_9949e2e8_39904cuda3std3__45__cpo6cbeginE,@object
	.size		_ZN65_INTERNAL_d31bf68f_29_flash_fwd_hdim96_fp16_sm80_cu_9949e2e8_39904cuda3std3__45__cpo6cbeginE,(_ZN65_INTERNAL_d31bf68f_29_flash_fwd_hdim96_fp16_sm80_cu_9949e2e8_39904cuda3std3__48in_placeE - _ZN65_INTERNAL_d31bf68f_29_flash_fwd_hdim96_fp16_sm80_cu_9949e2e8_39904cuda3std3__45__cpo6cbeginE)
_ZN65_INTERNAL_d31bf68f_29_flash_fwd_hdim96_fp16_sm80_cu_9949e2e8_39904cuda3std3__45__cpo6cbeginE:
	.zero		1
	.type		_ZN65_INTERNAL_d31bf68f_29_flash_fwd_hdim96_fp16_sm80_cu_9949e2e8_39904cuda3std3__48in_placeE,@object
	.size		_ZN65_INTERNAL_d31bf68f_29_flash_fwd_hdim96_fp16_sm80_cu_9949e2e8_39904cuda3std3__48in_placeE,(_ZN65_INTERNAL_d31bf68f_29_flash_fwd_hdim96_fp16_sm80_cu_9949e2e8_39904cuda3std6ranges3__45__cpo9iter_moveE - _ZN65_INTERNAL_d31bf68f_29_flash_fwd_hdim96_fp16_sm80_cu_9949e2e8_39904cuda3std3__48in_placeE)
_ZN65_INTERNAL_d31bf68f_29_flash_fwd_hdim96_fp16_sm80_cu_9949e2e8_39904cuda3std3__48in_placeE:
	.zero		1
	.type		_ZN65_INTERNAL_d31bf68f_29_flash_fwd_hdim96_fp16_sm80_cu_9949e2e8_39904cuda3std6ranges3__45__cpo9iter_moveE,@object
	.size		_ZN65_INTERNAL_d31bf68f_29_flash_fwd_hdim96_fp16_sm80_cu_9949e2e8_39904cuda3std6ranges3__45__cpo9iter_moveE,(_ZN65_INTERNAL_d31bf68f_29_flash_fwd_hdim96_fp16_sm80_cu_9949e2e8_39904cuda3std3__45__cpo5beginE - _ZN65_INTERNAL_d31bf68f_29_flash_fwd_hdim96_fp16_sm80_cu_9949e2e8_39904cuda3std6ranges3__45__cpo9iter_moveE)
_ZN65_INTERNAL_d31bf68f_29_flash_fwd_hdim96_fp16_sm80_cu_9949e2e8_39904cuda3std6ranges3__45__cpo9iter_moveE:
	.zero		1
	.type		_ZN65_INTERNAL_d31bf68f_29_flash_fwd_hdim96_fp16_sm80_cu_9949e2e8_39904cuda3std3__45__cpo5beginE,@object
	.size		_ZN65_INTERNAL_d31bf68f_29_flash_fwd_hdim96_fp16_sm80_cu_9949e2e8_39904cuda3std3__45__cpo5beginE,(_ZN65_INTERNAL_d31bf68f_29_flash_fwd_hdim96_fp16_sm80_cu_9949e2e8_39904cuda3std3__467_GLOBAL__N__d31bf68f_29_flash_fwd_hdim96_fp16_sm80_cu_9949e2e8_39906ignoreE - _ZN65_INTERNAL_d31bf68f_29_flash_fwd_hdim96_fp16_sm80_cu_9949e2e8_39904cuda3std3__45__cpo5beginE)
_ZN65_INTERNAL_d31bf68f_29_flash_fwd_hdim96_fp16_sm80_cu_9949e2e8_39904cuda3std3__45__cpo5beginE:
	.zero		1
	.type		_ZN65_INTERNAL_d31bf68f_29_flash_fwd_hdim96_fp16_sm80_cu_9949e2e8_39904cuda3std3__467_GLOBAL__N__d31bf68f_29_flash_fwd_hdim96_fp16_sm80_cu_9949e2e8_39906ignoreE,@object
	.size		_ZN65_INTERNAL_d31bf68f_29_flash_fwd_hdim96_fp16_sm80_cu_9949e2e8_39904cuda3std3__467_GLOBAL__N__d31bf68f_29_flash_fwd_hdim96_fp16_sm80_cu_9949e2e8_39906ignoreE,(_ZN65_INTERNAL_d31bf68f_29_flash_fwd_hdim96_fp16_sm80_cu_9949e2e8_39904cute7productE - _ZN65_INTERNAL_d31bf68f_29_flash_fwd_hdim96_fp16_sm80_cu_9949e2e8_39904cuda3std3__467_GLOBAL__N__d31bf68f_29_flash_fwd_hdim96_fp16_sm80_cu_9949e2e8_39906ignoreE)
_ZN65_INTERNAL_d31bf68f_29_flash_fwd_hdim96_fp16_sm80_cu_9949e2e8_39904cuda3std3__467_GLOBAL__N__d31bf68f_29_flash_fwd_hdim96_fp16_sm80_cu_9949e2e8_39906ignoreE:
	.zero		1
	.type		_ZN65_INTERNAL_d31bf68f_29_flash_fwd_hdim96_fp16_sm80_cu_9949e2e8_39904cute7productE,@object
	.size		_ZN65_INTERNAL_d31bf68f_29_flash_fwd_hdim96_fp16_sm80_cu_9949e2e8_39904cute7productE,(_ZN65_INTERNAL_d31bf68f_29_flash_fwd_hdim96_fp16_sm80_cu_9949e2e8_39904cuda3std3__45__cpo3endE - _ZN65_INTERNAL_d31bf68f_29_flash_fwd_hdim96_fp16_sm80_cu_9949e2e8_39904cute7productE)
_ZN65_INTERNAL_d31bf68f_29_flash_fwd_hdim96_fp16_sm80_cu_9949e2e8_39904cute7productE:
	.zero		1
	.type		_ZN65_INTERNAL_d31bf68f_29_flash_fwd_hdim96_fp16_sm80_cu_9949e2e8_39904cuda3std3__45__cpo3endE,@object
	.size		_ZN65_INTERNAL_d31bf68f_29_flash_fwd_hdim96_fp16_sm80_cu_9949e2e8_39904cuda3std3__45__cpo3endE,(_ZN65_INTERNAL_d31bf68f_29_flash_fwd_hdim96_fp16_sm80_cu_9949e2e8_39904cuda3std3__419piecewise_constructE - _ZN65_INTERNAL_d31bf68f_29_flash_fwd_hdim96_fp16_sm80_cu_9949e2e8_39904cuda3std3__45__cpo3endE)
_ZN65_INTERNAL_d31bf68f_29_flash_fwd_hdim96_fp16_sm80_cu_9949e2e8_39904cuda3std3__45__cpo3endE:
	.zero		1
	.type		_ZN65_INTERNAL_d31bf68f_29_flash_fwd_hdim96_fp16_sm80_cu_9949e2e8_39904cuda3std3__419piecewise_constructE,@object
	.size		_ZN65_INTERNAL_d31bf68f_29_flash_fwd_hdim96_fp16_sm80_cu_9949e2e8_39904cuda3std3__419piecewise_constructE,(_ZN65_INTERNAL_d31bf68f_29_flash_fwd_hdim96_fp16_sm80_cu_9949e2e8_39904cuda3std3__45__cpo4cendE - _ZN65_INTERNAL_d31bf68f_29_flash_fwd_hdim96_fp16_sm80_cu_9949e2e8_39904cuda3std3__419piecewise_constructE)
_ZN65_INTERNAL_d31bf68f_29_flash_fwd_hdim96_fp16_sm80_cu_9949e2e8_39904cuda3std3__419piecewise_constructE:
	.zero		1
	.type		_ZN65_INTERNAL_d31bf68f_29_flash_fwd_hdim96_fp16_sm80_cu_9949e2e8_39904cuda3std3__45__cpo4cendE,@object
	.size		_ZN65_INTERNAL_d31bf68f_29_flash_fwd_hdim96_fp16_sm80_cu_9949e2e8_39904cuda3std3__45__cpo4cendE,(_ZN65_INTERNAL_d31bf68f_29_flash_fwd_hdim96_fp16_sm80_cu_9949e2e8_39904cuda3std6ranges3__45__cpo4swapE - _ZN65_INTERNAL_d31bf68f_29_flash_fwd_hdim96_fp16_sm80_cu_9949e2e8_39904cuda3std3__45__cpo4cendE)
_ZN65_INTERNAL_d31bf68f_29_flash_fwd_hdim96_fp16_sm80_cu_9949e2e8_39904cuda3std3__45__cpo4cendE:
	.zero		1
	.type		_ZN65_INTERNAL_d31bf68f_29_flash_fwd_hdim96_fp16_sm80_cu_9949e2e8_39904cuda3std6ranges3__45__cpo4swapE,@object
	.size		_ZN65_INTERNAL_d31bf68f_29_flash_fwd_hdim96_fp16_sm80_cu_9949e2e8_39904cuda3std6ranges3__45__cpo4swapE,(.L_7 - _ZN65_INTERNAL_d31bf68f_29_flash_fwd_hdim96_fp16_sm80_cu_9949e2e8_39904cuda3std6ranges3__45__cpo4swapE)
_ZN65_INTERNAL_d31bf68f_29_flash_fwd_hdim96_fp16_sm80_cu_9949e2e8_39904cuda3std6ranges3__45__cpo4swapE:
	.zero		1
.L_7:


//--------------------- .nv.shared._ZN5flash16flash_fwd_kernelI23Flash_fwd_kernel_traitsILi96ELi128ELi64ELi4ELb0ELb0EN7cutlass6half_tE19Flash_kernel_traitsILi96ELi128ELi64ELi4ES3_EELb0ELb0ELb0ELb0ELb1ELb1ELb0ELb0EEEvNS_16Flash_fwd_paramsE --------------------------
	.section	.nv.shared._ZN5flash16flash_fwd_kernelI23Flash_fwd_kernel_traitsILi96ELi128ELi64ELi4ELb0ELb0EN7cutlass6half_tE19Flash_kernel_traitsILi96ELi128ELi64ELi4ES3_EELb0ELb0ELb0ELb0ELb1ELb1ELb0ELb0EEEvNS_16Flash_fwd_paramsE,"aw",@nobits
	.sectionflags	@""
	.align	16
	.zero		1024


//--------------------- .nv.shared._ZN5flash16flash_fwd_kernelI23Flash_fwd_kernel_traitsILi96ELi128ELi64ELi4ELb0ELb0EN7cutlass6half_tE19Flash_kernel_traitsILi96ELi128ELi64ELi4ES3_EELb0ELb0ELb0ELb0ELb0ELb0ELb0ELb0EEEvNS_16Flash_fwd_paramsE --------------------------
	.section	.nv.shared._ZN5flash16flash_fwd_kernelI23Flash_fwd_kernel_traitsILi96ELi128ELi64ELi4ELb0ELb0EN7cutlass6half_tE19Flash_kernel_traitsILi96ELi128ELi64ELi4ES3_EELb0ELb0ELb0ELb0ELb0ELb0ELb0ELb0EEEvNS_16Flash_fwd_paramsE,"aw",@nobits
	.sectionflags	@""
	.align	16
	.zero		1024


//--------------------- .nv.shared._ZN5flash16flash_fwd_kernelI23Flash_fwd_kernel_traitsILi96ELi128ELi64ELi4ELb0ELb0EN7cutlass6half_tE19Flash_kernel_traitsILi96ELi128ELi64ELi4ES3_EELb0ELb0ELb0ELb1ELb0ELb0ELb0ELb0EEEvNS_16Flash_fwd_paramsE --------------------------
	.section	.nv.shared._ZN5flash16flash_fwd_kernelI23Flash_fwd_kernel_traitsILi96ELi128ELi64ELi4ELb0ELb0EN7cutlass6half_tE19Flash_kernel_traitsILi96ELi128ELi64ELi4ES3_EELb0ELb0ELb0ELb1ELb0ELb0ELb0ELb0EEEvNS_16Flash_fwd_paramsE,"aw",@nobits
	.sectionflags	@""
	.align	16
	.zero		1024


//--------------------- .nv.shared._ZN5flash16flash_fwd_kernelI23Flash_fwd_kernel_traitsILi96ELi128ELi64ELi4ELb0ELb0EN7cutlass6half_tE19Flash_kernel_traitsILi96ELi128ELi64ELi4ES3_EELb0ELb0ELb1ELb0ELb0ELb1ELb0ELb0EEEvNS_16Flash_fwd_paramsE --------------------------
	.section	.nv.shared._ZN5flash16flash_fwd_kernelI23Flash_fwd_kernel_traitsILi96ELi128ELi64ELi4ELb0ELb0EN7cutlass6half_tE19Flash_kernel_traitsILi96ELi128ELi64ELi4ES3_EELb0ELb0ELb1ELb0ELb0ELb1ELb0ELb0EEEvNS_16Flash_fwd_paramsE,"aw",@nobits
	.sectionflags	@""
	.align	16
	.zero		1024


//--------------------- .nv.shared._ZN5flash16flash_fwd_kernelI23Flash_fwd_kernel_traitsILi96ELi128ELi64ELi4ELb0ELb0EN7cutlass6half_tE19Flash_kernel_traitsILi96ELi128ELi64ELi4ES3_EELb0ELb0ELb1ELb0ELb0ELb0ELb0ELb0EEEvNS_16Flash_fwd_paramsE --------------------------
	.section	.nv.shared._ZN5flash16flash_fwd_kernelI23Flash_fwd_kernel_traitsILi96ELi128ELi64ELi4ELb0ELb0EN7cutlass6half_tE19Flash_kernel_traitsILi96ELi128ELi64ELi4ES3_EELb0ELb0ELb1ELb0ELb0ELb0ELb0ELb0EEEvNS_16Flash_fwd_paramsE,"aw",@nobits
	.sectionflags	@""
	.align	16
	.zero		1024


//--------------------- .nv.shared._ZN5flash16flash_fwd_kernelI23Flash_fwd_kernel_traitsILi96ELi128ELi64ELi4ELb0ELb0EN7cutlass6half_tE19Flash_kernel_traitsILi96ELi128ELi64ELi4ES3_EELb0ELb0ELb1ELb1ELb0ELb0ELb0ELb0EEEvNS_16Flash_fwd_paramsE --------------------------
	.section	.nv.shared._ZN5flash16flash_fwd_kernelI23Flash_fwd_kernel_traitsILi96ELi128ELi64ELi4ELb0ELb0EN7cutlass6half_tE19Flash_kernel_traitsILi96ELi128ELi64ELi4ES3_EELb0ELb0ELb1ELb1ELb0ELb0ELb0ELb0EEEvNS_16Flash_fwd_paramsE,"aw",@nobits
	.sectionflags	@""
	.align	16
	.zero		1024


//--------------------- .nv.shared._ZN5flash16flash_fwd_kernelI23Flash_fwd_kernel_traitsILi96ELi128ELi64ELi4ELb0ELb0EN7cutlass6half_tE19Flash_kernel_traitsILi96ELi128ELi64ELi4ES3_EELb1ELb0ELb0ELb0ELb0ELb1ELb0ELb0EEEvNS_16Flash_fwd_paramsE --------------------------
	.section	.nv.shared._ZN5flash16flash_fwd_kernelI23Flash_fwd_kernel_traitsILi96ELi128ELi64ELi4ELb0ELb0EN7cutlass6half_tE19Flash_kernel_traitsILi96ELi128ELi64ELi4ES3_EELb1ELb0ELb0ELb0ELb0ELb1ELb0ELb0EEEvNS_16Flash_fwd_paramsE,"aw",@nobits
	.sectionflags	@""
	.align	16
	.zero		1024


//--------------------- .nv.shared._ZN5flash16flash_fwd_kernelI23Flash_fwd_kernel_traitsILi96ELi128ELi64ELi4ELb0ELb0EN7cutlass6half_tE19Flash_kernel_traitsILi96ELi128ELi64ELi4ES3_EELb0ELb0ELb0ELb0ELb0ELb1ELb1ELb0EEEvNS_16Flash_fwd_paramsE --------------------------
	.section	.nv.shared._ZN5flash16flash_fwd_kernelI23Flash_fwd_kernel_traitsILi96ELi128ELi64ELi4ELb0ELb0EN7cutlass6half_tE19Flash_kernel_traitsILi96ELi128ELi64ELi4ES3_EELb0ELb0ELb0ELb0ELb0ELb1ELb1ELb0EEEvNS_16Flash_fwd_paramsE,"aw",@nobits
	.sectionflags	@""
	.align	16
	.zero		1024


//--------------------- .nv.shared._ZN5flash16flash_fwd_kernelI23Flash_fwd_kernel_traitsILi96ELi128ELi64ELi4ELb0ELb0EN7cutlass6half_tE19Flash_kernel_traitsILi96ELi128ELi64ELi4ES3_EELb1ELb0ELb0ELb0ELb0ELb0ELb0ELb0EEEvNS_16Flash_fwd_paramsE --------------------------
	.section	.nv.shared._ZN5flash16flash_fwd_kernelI23Flash_fwd_kernel_traitsILi96ELi128ELi64ELi4ELb0ELb0EN7cutlass6half_tE19Flash_kernel_traitsILi96ELi128ELi64ELi4ES3_EELb1ELb0ELb0ELb0ELb0ELb0ELb0ELb0EEEvNS_16Flash_fwd_paramsE,"aw",@nobits
	.sectionflags	@""
	.align	16
	.zero		1024


//--------------------- .nv.shared._ZN5flash16flash_fwd_kernelI23Flash_fwd_kernel_traitsILi96ELi128ELi64ELi4ELb0ELb0EN7cutlass6half_tE19Flash_kernel_traitsILi96ELi128ELi64ELi4ES3_EELb1ELb0ELb1ELb0ELb0ELb0ELb0ELb0EEEvNS_16Flash_fwd_paramsE --------------------------
	.section	.nv.shared._ZN5flash16flash_fwd_kernelI23Flash_fwd_kernel_traitsILi96ELi128ELi64ELi4ELb0ELb0EN7cutlass6half_tE19Flash_kernel_traitsILi96ELi128ELi64ELi4ES3_EELb1ELb0ELb1ELb0ELb0ELb0ELb0ELb0EEEvNS_16Flash_fwd_paramsE,"aw",@nobits
	.sectionflags	@""
	.align	16
	.zero		1024


//--------------------- .nv.shared._ZN5flash16flash_fwd_kernelI23Flash_fwd_kernel_traitsILi96ELi128ELi64ELi4ELb0ELb0EN7cutlass6half_tE19Flash_kernel_traitsILi96ELi128ELi64ELi4ES3_EELb1ELb0ELb0ELb0ELb1ELb1ELb0ELb0EEEvNS_16Flash_fwd_paramsE --------------------------
	.section	.nv.shared._ZN5flash16flash_fwd_kernelI23Flash_fwd_kernel_traitsILi96ELi128ELi64ELi4ELb0ELb0EN7cutlass6half_tE19Flash_kernel_traitsILi96ELi128ELi64ELi4ES3_EELb1ELb0ELb0ELb0ELb1ELb1ELb0ELb0EEEvNS_16Flash_fwd_paramsE,"aw",@nobits
	.sectionflags	@""
	.align	16
	.zero		1024


//--------------------- .nv.shared._ZN5flash16flash_fwd_kernelI23Flash_fwd_kernel_traitsILi96ELi128ELi64ELi4ELb0ELb0EN7cutlass6half_tE19Flash_kernel_traitsILi96ELi128ELi64ELi4ES3_EELb0ELb0ELb0ELb0ELb1ELb1ELb1ELb0EEEvNS_16Flash_fwd_paramsE --------------------------
	.section	.nv.shared._ZN5flash16flash_fwd_kernelI23Flash_fwd_kernel_traitsILi96ELi128ELi64ELi4ELb0ELb0EN7cutlass6half_tE19Flash_kernel_traitsILi96ELi128ELi64ELi4ES3_EELb0ELb0ELb0ELb0ELb1ELb1ELb1ELb0EEEvNS_16Flash_fwd_paramsE,"aw",@nobits
	.sectionflags	@""
	.align	16
	.zero		1024


//--------------------- .nv.shared._ZN5flash16flash_fwd_kernelI23Flash_fwd_kernel_traitsILi96ELi128ELi64ELi4ELb0ELb0EN7cutlass6half_tE19Flash_kernel_traitsILi96ELi128ELi64ELi4ES3_EELb1ELb0ELb0ELb1ELb0ELb0ELb0ELb0EEEvNS_16Flash_fwd_paramsE --------------------------
	.section	.nv.shared._ZN5flash16flash_fwd_kernelI23Flash_fwd_kernel_traitsILi96ELi128ELi64ELi4ELb0ELb0EN7cutlass6half_tE19Flash_kernel_traitsILi96ELi128ELi64ELi4ES3_EELb1ELb0ELb0ELb1ELb0ELb0ELb0ELb0EEEvNS_16Flash_fwd_paramsE,"aw",@nobits
	.sectionflags	@""
	.align	16
	.zero		1024


//--------------------- .nv.shared._ZN5flash16flash_fwd_kernelI23Flash_fwd_kernel_traitsILi96ELi128ELi64ELi4ELb0ELb0EN7cutlass6half_tE19Flash_kernel_traitsILi96ELi128ELi64ELi4ES3_EELb1ELb0ELb0ELb0ELb0ELb0ELb0ELb1EEEvNS_16Flash_fwd_paramsE --------------------------
	.section	.nv.shared._ZN5flash16flash_fwd_kernelI23Flash_fwd_kernel_traitsILi96ELi128ELi64ELi4ELb0ELb0EN7cutlass6half_tE19Flash_kernel_traitsILi96ELi128ELi64ELi4ES3_EELb1ELb0ELb0ELb0ELb0ELb0ELb0ELb1EEEvNS_16Flash_fwd_paramsE,"aw",@nobits
	.sectionflags	@""
	.align	16
	.zero		1024


//--------------------- .nv.shared._ZN5flash16flash_fwd_kernelI23Flash_fwd_kernel_traitsILi96ELi128ELi64ELi4ELb0ELb0EN7cutlass6half_tE19Flash_kernel_traitsILi96ELi128ELi64ELi4ES3_EELb0ELb0ELb0ELb0ELb0ELb0ELb1ELb0EEEvNS_16Flash_fwd_paramsE --------------------------
	.section	.nv.shared._ZN5flash16flash_fwd_kernelI23Flash_fwd_kernel_traitsILi96ELi128ELi64ELi4ELb0ELb0EN7cutlass6half_tE19Flash_kernel_traitsILi96ELi128ELi64ELi4ES3_EELb0ELb0ELb0ELb0ELb0ELb0ELb1ELb0EEEvNS_16Flash_fwd_paramsE,"aw",@nobits
	.sectionflags	@""
	.align	16
	.zero		1024


//--------------------- .nv.shared._ZN5flash16flash_fwd_kernelI23Flash_fwd_kernel_traitsILi96ELi128ELi64ELi4ELb0ELb0EN7cutlass6half_tE19Flash_kernel_traitsILi96ELi128ELi64ELi4ES3_EELb1ELb0ELb0ELb1ELb0ELb0ELb0ELb1EEEvNS_16Flash_fwd_paramsE --------------------------
	.section	.nv.shared._ZN5flash16flash_fwd_kernelI23Flash_fwd_kernel_traitsILi96ELi128ELi64ELi4ELb0ELb0EN7cutlass6half_tE19Flash_kernel_traitsILi96ELi128ELi64ELi4ES3_EELb1ELb0ELb0ELb1ELb0ELb0ELb0ELb1EEEvNS_16Flash_fwd_paramsE,"aw",@nobits
	.sectionflags	@""
	.align	16
	.zero		1024


//--------------------- .nv.shared._ZN5flash16flash_fwd_kernelI23Flash_fwd_kernel_traitsILi96ELi128ELi64ELi4ELb0ELb0EN7cutlass6half_tE19Flash_kernel_traitsILi96ELi128ELi64ELi4ES3_EELb0ELb0ELb0ELb1ELb0ELb0ELb1ELb0EEEvNS_16Flash_fwd_paramsE --------------------------
	.section	.nv.shared._ZN5flash16flash_fwd_kernelI23Flash_fwd_kernel_traitsILi96ELi128ELi64ELi4ELb0ELb0EN7cutlass6half_tE19Flash_kernel_traitsILi96ELi128ELi64ELi4ES3_EELb0ELb0ELb0ELb1ELb0ELb0ELb1ELb0EEEvNS_16Flash_fwd_paramsE,"aw",@nobits
	.sectionflags	@""
	.align	16
	.zero		1024


//--------------------- .nv.shared._ZN5flash16flash_fwd_kernelI23Flash_fwd_kernel_traitsILi96ELi128ELi64ELi4ELb0ELb0EN7cutlass6half_tE19Flash_kernel_traitsILi96ELi128ELi64ELi4ES3_EELb1ELb0ELb1ELb0ELb0ELb1ELb0ELb0EEEvNS_16Flash_fwd_paramsE --------------------------
	.section	.nv.shared._ZN5flash16flash_fwd_kernelI23Flash_fwd_kernel_traitsILi96ELi128ELi64ELi4ELb0ELb0EN7cutlass6half_tE19Flash_kernel_traitsILi96ELi128ELi64ELi4ES3_EELb1ELb0ELb1ELb0ELb0ELb1ELb0ELb0EEEvNS_16Flash_fwd_paramsE,"aw",@nobits
	.sectionflags	@""
	.align	16
	.zero		1024


//--------------------- .nv.shared._ZN5flash16flash_fwd_kernelI23Flash_fwd_kernel_traitsILi96ELi128ELi64ELi4ELb0ELb0EN7cutlass6half_tE19Flash_kernel_traitsILi96ELi128ELi64ELi4ES3_EELb0ELb0ELb1ELb0ELb0ELb1ELb1ELb0EEEvNS_16Flash_fwd_paramsE --------------------------
	.section	.nv.shared._ZN5flash16flash_fwd_kernelI23Flash_fwd_kernel_traitsILi96ELi128ELi64ELi4ELb0ELb0EN7cutlass6half_tE19Flash_kernel_traitsILi96ELi128ELi64ELi4ES3_EELb0ELb0ELb1ELb0ELb0ELb1ELb1ELb0EEEvNS_16Flash_fwd_paramsE,"aw",@nobits
	.sectionflags	@""
	.align	16
	.zero		1024


//--------------------- .nv.shared._ZN5flash16flash_fwd_kernelI23Flash_fwd_kernel_traitsILi96ELi128ELi64ELi4ELb0ELb0EN7cutlass6half_tE19Flash_kernel_traitsILi96ELi128ELi64ELi4ES3_EELb1ELb0ELb1ELb1ELb0ELb0ELb0ELb0EEEvNS_16Flash_fwd_paramsE --------------------------
	.section	.nv.shared._ZN5flash16flash_fwd_kernelI23Flash_fwd_kernel_traitsILi96ELi128ELi64ELi4ELb0ELb0EN7cutlass6half_tE19Flash_kernel_traitsILi96ELi128ELi64ELi4ES3_EELb1ELb0ELb1ELb1ELb0ELb0ELb0ELb0EEEvNS_16Flash_fwd_paramsE,"aw",@nobits
	.sectionflags	@""
	.align	16
	.zero		1024


//--------------------- .nv.shared._ZN5flash16flash_fwd_kernelI23Flash_fwd_kernel_traitsILi96ELi128ELi64ELi4ELb0ELb0EN7cutlass6half_tE19Flash_kernel_traitsILi96ELi128ELi64ELi4ES3_EELb1ELb0ELb1ELb0ELb0ELb0ELb0ELb1EEEvNS_16Flash_fwd_paramsE --------------------------
	.section	.nv.shared._ZN5flash16flash_fwd_kernelI23Flash_fwd_kernel_traitsILi96ELi128ELi64ELi4ELb0ELb0EN7cutlass6half_tE19Flash_kernel_traitsILi96ELi128ELi64ELi4ES3_EELb1ELb0ELb1ELb0ELb0ELb0ELb0ELb1EEEvNS_16Flash_fwd_paramsE,"aw",@nobits
	.sectionflags	@""
	.align	16
	.zero		1024


//--------------------- .nv.shared._ZN5flash16flash_fwd_kernelI23Flash_fwd_kernel_traitsILi96ELi128ELi64ELi4ELb0ELb0EN7cutlass6half_tE19Flash_kernel_traitsILi96ELi128ELi64ELi4ES3_EELb0ELb0ELb1ELb0ELb0ELb0ELb1ELb0EEEvNS_16Flash_fwd_paramsE --------------------------
	.section	.nv.shared._ZN5flash16flash_fwd_kernelI23Flash_fwd_kernel_traitsILi96ELi128ELi64ELi4ELb0ELb0EN7cutlass6half_tE19Flash_kernel_traitsILi96ELi128ELi64ELi4ES3_EELb0ELb0ELb1ELb0ELb0ELb0ELb1ELb0EEEvNS_16Flash_fwd_paramsE,"aw",@nobits
	.sectionflags	@""
	.align	16
	.zero		1024


//--------------------- .nv.shared._ZN5flash16flash_fwd_kernelI23Flash_fwd_kernel_traitsILi96ELi128ELi64ELi4ELb0ELb0EN7cutlass6half_tE19Flash_kernel_traitsILi96ELi128ELi64ELi4ES3_EELb1ELb0ELb1ELb1ELb0ELb0ELb0ELb1EEEvNS_16Flash_fwd_paramsE --------------------------
	.section	.nv.shared._ZN5flash16flash_fwd_kernelI23Flash_fwd_kernel_traitsILi96ELi128ELi64ELi4ELb0ELb0EN7cutlass6half_tE19Flash_kernel_traitsILi96ELi128ELi64ELi4ES3_EELb1ELb0ELb1ELb1ELb0ELb0ELb0ELb1EEEvNS_16Flash_fwd_paramsE,"aw",@nobits
	.sectionflags	@""
	.align	16
	.zero		1024


//--------------------- .nv.shared._ZN5flash16flash_fwd_kernelI23Flash_fwd_kernel_traitsILi96ELi128ELi64ELi4ELb0ELb0EN7cutlass6half_tE19Flash_kernel_traitsILi96ELi128ELi64ELi4ES3_EELb0ELb0ELb1ELb1ELb0ELb0ELb1ELb0EEEvNS_16Flash_fwd_paramsE --------------------------
	.section	.nv.shared._ZN5flash16flash_fwd_kernelI23Flash_fwd_kernel_traitsILi96ELi128ELi64ELi4ELb0ELb0EN7cutlass6half_tE19Flash_kernel_traitsILi96ELi128ELi64ELi4ES3_EELb0ELb0ELb1ELb1ELb0ELb0ELb1ELb0EEEvNS_16Flash_fwd_paramsE,"aw",@nobits
	.sectionflags	@""
	.align	16
	.zero		1024


//--------------------- .nv.constant0._ZN5flash16flash_fwd_kernelI23Flash_fwd_kernel_traitsILi96ELi128ELi64ELi4ELb0ELb0EN7cutlass6half_tE19Flash_kernel_traitsILi96ELi128ELi64ELi4ES3_EELb0ELb0ELb0ELb0ELb0ELb1ELb0ELb0EEEvNS_16Flash_fwd_paramsE --------------------------
	.section	.nv.constant0._ZN5flash16flash_fwd_kernelI23Flash_fwd_kernel_traitsILi96ELi128ELi64ELi4ELb0ELb0EN7cutlass6half_tE19Flash_kernel_traitsILi96ELi128ELi64ELi4ES3_EELb0ELb0ELb0ELb0ELb0ELb1ELb0ELb0EEEvNS_16Flash_fwd_paramsE,"a",@progbits
	.sectionflags	@""
	.align	4
.nv.constant0._ZN5flash16flash_fwd_kernelI23Flash_fwd_kernel_traitsILi96ELi128ELi64ELi4ELb0ELb0EN7cutlass6half_tE19Flash_kernel_traitsILi96ELi128ELi64ELi4ES3_EELb0ELb0ELb0ELb0ELb0ELb1ELb0ELb0EEEvNS_16Flash_fwd_paramsE:
	.zero		992


//--------------------- .nv.constant0._ZN5flash16flash_fwd_kernelI23Flash_fwd_kernel_traitsILi96ELi128ELi64ELi4ELb0ELb0EN7cutlass6half_tE19Flash_kernel_traitsILi96ELi128ELi64ELi4ES3_EELb0ELb0ELb0ELb0ELb1ELb1ELb0ELb0EEEvNS_16Flash_fwd_paramsE --------------------------
	.section	.nv.constant0._ZN5flash16flash_fwd_kernelI23Flash_fwd_kernel_traitsILi96ELi128ELi64ELi4ELb0ELb0EN7cutlass6half_tE19Flash_kernel_traitsILi96ELi128ELi64ELi4ES3_EELb0ELb0ELb0ELb0ELb1ELb1ELb0ELb0EEEvNS_16Flash_fwd_paramsE,"a",@progbits
	.sectionflags	@""
	.align	4
.nv.constant0._ZN5flash16flash_fwd_kernelI23Flash_fwd_kernel_traitsILi96ELi128ELi64ELi4ELb0ELb0EN7cutlass6half_tE19Flash_kernel_traitsILi96ELi128ELi64ELi4ES3_EELb0ELb0ELb0ELb0ELb1ELb1ELb0ELb0EEEvNS_16Flash_fwd_paramsE:
	.zero		992


//--------------------- .nv.constant0._ZN5flash16flash_fwd_kernelI23Flash_fwd_kernel_traitsILi96ELi128ELi64ELi4ELb0ELb0EN7cutlass6half_tE19Flash_kernel_traitsILi96ELi128ELi64ELi4ES3_EELb0ELb0ELb0ELb0ELb0ELb0ELb0ELb0EEEvNS_16Flash_fwd_paramsE --------------------------
	.section	.nv.constant0._ZN5flash16flash_fwd_kernelI23Flash_fwd_kernel_traitsILi96ELi128ELi64ELi4ELb0ELb0EN7cutlass6half_tE19Flash_kernel_traitsILi96ELi128ELi64ELi4ES3_EELb0ELb0ELb0ELb0ELb0ELb0ELb0ELb0EEEvNS_16Flash_fwd_paramsE,"a",@progbits
	.sectionflags	@""
	.align	4
.nv.constant0._ZN5flash16flash_fwd_kernelI23Flash_fwd_kernel_traitsILi96ELi128ELi64ELi4ELb0ELb0EN7cutlass6half_tE19Flash_kernel_traitsILi96ELi128ELi64ELi4ES3_EELb0ELb0ELb0ELb0ELb0ELb0ELb0ELb0EEEvNS_16Flash_fwd_paramsE:
	.zero		992


//--------------------- .nv.constant0._ZN5flash16flash_fwd_kernelI23Flash_fwd_kernel_traitsILi96ELi128ELi64ELi4ELb0ELb0EN7cutlass6half_tE19Flash_kernel_traitsILi96ELi128ELi64ELi4ES3_EELb0ELb0ELb0ELb1ELb0ELb0ELb0ELb0EEEvNS_16Flash_fwd_paramsE --------------------------
	.section	.nv.constant0._ZN5flash16flash_fwd_kernelI23Flash_fwd_kernel_traitsILi96ELi128ELi64ELi4ELb0ELb0EN7cutlass6half_tE19Flash_kernel_traitsILi96ELi128ELi64ELi4ES3_EELb0ELb0ELb0ELb1ELb0ELb0ELb0ELb0EEEvNS_16Flash_fwd_paramsE,"a",@progbits
	.sectionflags	@""
	.align	4
.nv.constant0._ZN5flash16flash_fwd_kernelI23Flash_fwd_kernel_traitsILi96ELi128ELi64ELi4ELb0ELb0EN7cutlass6half_tE19Flash_kernel_traitsILi96ELi128ELi64ELi4ES3_EELb0ELb0ELb0ELb1ELb0ELb0ELb0ELb0EEEvNS_16Flash_fwd_paramsE:
	.zero		992


//--------------------- .nv.constant0._ZN5flash16flash_fwd_kernelI23Flash_fwd_kernel_traitsILi96ELi128ELi64ELi4ELb0ELb0EN7cutlass6half_tE19Flash_kernel_traitsILi96ELi128ELi64ELi4ES3_EELb0ELb0ELb1ELb0ELb0ELb1ELb0ELb0EEEvNS_16Flash_fwd_paramsE --------------------------
	.section	.nv.constant0._ZN5flash16flash_fwd_kernelI23Flash_fwd_kernel_traitsILi96ELi128ELi64ELi4ELb0ELb0EN7cutlass6half_tE19Flash_kernel_traitsILi96ELi128ELi64ELi4ES3_EELb0ELb0ELb1ELb0ELb0ELb1ELb0ELb0EEEvNS_16Flash_fwd_paramsE,"a",@progbits
	.sectionflags	@""
	.align	4
.nv.constant0._ZN5flash16flash_fwd_kernelI23Flash_fwd_kernel_traitsILi96ELi128ELi64ELi4ELb0ELb0EN7cutlass6half_tE19Flash_kernel_traitsILi96ELi128ELi64ELi4ES3_EELb0ELb0ELb1ELb0ELb0ELb1ELb0ELb0EEEvNS_16Flash_fwd_paramsE:
	.zero		992


//--------------------- .nv.constant0._ZN5flash16flash_fwd_kernelI23Flash_fwd_kernel_traitsILi96ELi128ELi64ELi4ELb0ELb0EN7cutlass6half_tE19Flash_kernel_traitsILi96ELi128ELi64ELi4ES3_EELb0ELb0ELb1ELb0ELb0ELb0ELb0ELb0EEEvNS_16Flash_fwd_paramsE --------------------------
	.section	.nv.constant0._ZN5flash16flash_fwd_kernelI23Flash_fwd_kernel_traitsILi96ELi128ELi64ELi4ELb0ELb0EN7cutlass6half_tE19Flash_kernel_traitsILi96ELi128ELi64ELi4ES3_EELb0ELb0ELb1ELb0ELb0ELb0ELb0ELb0EEEvNS_16Flash_fwd_paramsE,"a",@progbits
	.sectionflags	@""
	.align	4
.nv.constant0._ZN5flash16flash_fwd_kernelI23Flash_fwd_kernel_traitsILi96ELi128ELi64ELi4ELb0ELb0EN7cutlass6half_tE19Flash_kernel_traitsILi96ELi128ELi64ELi4ES3_EELb0ELb0ELb1ELb0ELb0ELb0ELb0ELb0EEEvNS_16Flash_fwd_paramsE:
	.zero		992


//--------------------- .nv.constant0._ZN5flash16flash_fwd_kernelI23Flash_fwd_kernel_traitsILi96ELi128ELi64ELi4ELb0ELb0EN7cutlass6half_tE19Flash_kernel_traitsILi96ELi128ELi64ELi4ES3_EELb0ELb0ELb1ELb1ELb0ELb0ELb0ELb0EEEvNS_16Flash_fwd_paramsE --------------------------
	.section	.nv.constant0._ZN5flash16flash_fwd_kernelI23Flash_fwd_kernel_traitsILi96ELi128ELi64ELi4ELb0ELb0EN7cutlass6half_tE19Flash_kernel_traitsILi96ELi128ELi64ELi4ES3_EELb0ELb0ELb1ELb1ELb0ELb0ELb0ELb0EEEvNS_16Flash_fwd_paramsE,"a",@progbits
	.sectionflags	@""
	.align	4
.nv.constant0._ZN5flash16flash_fwd_kernelI23Flash_fwd_kernel_traitsILi96ELi128ELi64ELi4ELb0ELb0EN7cutlass6half_tE19Flash_kernel_traitsILi96ELi128ELi64ELi4ES3_EELb0ELb0ELb1ELb1ELb0ELb0ELb0ELb0EEEvNS_16Flash_fwd_paramsE:
	.zero		992


//--------------------- .nv.constant0._ZN5flash16flash_fwd_kernelI23Flash_fwd_kernel_traitsILi96ELi128ELi64ELi4ELb0ELb0EN7cutlass6half_tE19Flash_kernel_traitsILi96ELi128ELi64ELi4ES3_EELb1ELb0ELb0ELb0ELb0ELb1ELb0ELb0EEEvNS_16Flash_fwd_paramsE --------------------------
	.section	.nv.constant0._ZN5flash16flash_fwd_kernelI23Flash_fwd_kernel_traitsILi96ELi128ELi64ELi4ELb0ELb0EN7cutlass6half_tE19Flash_kernel_traitsILi96ELi128ELi64ELi4ES3_EELb1ELb0ELb0ELb0ELb0ELb1ELb0ELb0EEEvNS_16Flash_fwd_paramsE,"a",@progbits
	.sectionflags	@""
	.align	4
.nv.constant0._ZN5flash16flash_fwd_kernelI23Flash_fwd_kernel_traitsILi96ELi128ELi64ELi4ELb0ELb0EN7cutlass6half_tE19Flash_kernel_traitsILi96ELi128ELi64ELi4ES3_EELb1ELb0ELb0ELb0ELb0ELb1ELb0ELb0EEEvNS_16Flash_fwd_paramsE:
	.zero		992


//--------------------- .nv.constant0._ZN5flash16flash_fwd_kernelI23Flash_fwd_kernel_traitsILi96ELi128ELi64ELi4ELb0ELb0EN7cutlass6half_tE19Flash_kernel_traitsILi96ELi128ELi64ELi4ES3_EELb0ELb0ELb0ELb0ELb0ELb1ELb1ELb0EEEvNS_16Flash_fwd_paramsE --------------------------
	.section	.nv.constant0._ZN5flash16flash_fwd_kernelI23Flash_fwd_kernel_traitsILi96ELi128ELi64ELi4ELb0ELb0EN7cutlass6half_tE19Flash_kernel_traitsILi96ELi128ELi64ELi4ES3_EELb0ELb0ELb0ELb0ELb0ELb1ELb1ELb0EEEvNS_16Flash_fwd_paramsE,"a",@progbits
	.sectionflags	@""
	.align	4
.nv.constant0._ZN5flash16flash_fwd_kernelI23Flash_fwd_kernel_traitsILi96ELi128ELi64ELi4ELb0ELb0EN7cutlass6half_tE19Flash_kernel_traitsILi96ELi128ELi64ELi4ES3_EELb0ELb0ELb0ELb0ELb0ELb1ELb1ELb0EEEvNS_16Flash_fwd_paramsE:
	.zero		992


//--------------------- .nv.constant0._ZN5flash16flash_fwd_kernelI23Flash_fwd_kernel_traitsILi96ELi128ELi64ELi4ELb0ELb0EN7cutlass6half_tE19Flash_kernel_traitsILi96ELi128ELi64ELi4ES3_EELb1ELb0ELb0ELb0ELb0ELb0ELb0ELb0EEEvNS_16Flash_fwd_paramsE --------------------------
	.section	.nv.constant0._ZN5flash16flash_fwd_kernelI23Flash_fwd_kernel_traitsILi96ELi128ELi64ELi4ELb0ELb0EN7cutlass6half_tE19Flash_kernel_traitsILi96ELi128ELi64ELi4ES3_EELb1ELb0ELb0ELb0ELb0ELb0ELb0ELb0EEEvNS_16Flash_fwd_paramsE,"a",@progbits
	.sectionflags	@""
	.align	4
.nv.constant0._ZN5flash16flash_fwd_kernelI23Flash_fwd_kernel_traitsILi96ELi128ELi64ELi4ELb0ELb0EN7cutlass6half_tE19Flash_kernel_traitsILi96ELi128ELi64ELi4ES3_EELb1ELb0ELb0ELb0ELb0ELb0ELb0ELb0EEEvNS_16Flash_fwd_paramsE:
	.zero		992


//--------------------- .nv.constant0._ZN5flash16flash_fwd_kernelI23Flash_fwd_kernel_traitsILi96ELi128ELi64ELi4ELb0ELb0EN7cutlass6half_tE19Flash_kernel_traitsILi96ELi128ELi64ELi4ES3_EELb1ELb0ELb1ELb0ELb0ELb0ELb0ELb0EEEvNS_16Flash_fwd_paramsE --------------------------
	.section	.nv.constant0._ZN5flash16flash_fwd_kernelI23Flash_fwd_kernel_traitsILi96ELi128ELi64ELi4ELb0ELb0EN7cutlass6half_tE19Flash_kernel_traitsILi96ELi128ELi64ELi4ES3_EELb1ELb0ELb1ELb0ELb0ELb0ELb0ELb0EEEvNS_16Flash_fwd_paramsE,"a",@progbits
	.sectionflags	@""
	.align	4
.nv.constant0._ZN5flash16flash_fwd_kernelI23Flash_fwd_kernel_traitsILi96ELi128ELi64ELi4ELb0ELb0EN7cutlass6half_tE19Flash_kernel_traitsILi96ELi128ELi64ELi4ES3_EELb1ELb0ELb1ELb0ELb0ELb0ELb0ELb0EEEvNS_16Flash_fwd_paramsE:
	.zero		992


//--------------------- .nv.constant0._ZN5flash16flash_fwd_kernelI23Flash_fwd_kernel_traitsILi96ELi128ELi64ELi4ELb0ELb0EN7cutlass6half_tE19Flash_kernel_traitsILi96ELi128ELi64ELi4ES3_EELb1ELb0ELb0ELb0ELb1ELb1ELb0ELb0EEEvNS_16Flash_fwd_paramsE --------------------------
	.section	.nv.constant0._ZN5flash16flash_fwd_kernelI23Flash_fwd_kernel_traitsILi96ELi128ELi64ELi4ELb0ELb0EN7cutlass6half_tE19Flash_kernel_traitsILi96ELi128ELi64ELi4ES3_EELb1ELb0ELb0ELb0ELb1ELb1ELb0ELb0EEEvNS_16Flash_fwd_paramsE,"a",@progbits
	.sectionflags	@""
	.align	4
.nv.constant0._ZN5flash16flash_fwd_kernelI23Flash_fwd_kernel_traitsILi96ELi128ELi64ELi4ELb0ELb0EN7cutlass6half_tE19Flash_kernel_traitsILi96ELi128ELi64ELi4ES3_EELb1ELb0ELb0ELb0ELb1ELb1ELb0ELb0EEEvNS_16Flash_fwd_paramsE:
	.zero		992


//--------------------- .nv.constant0._ZN5flash16flash_fwd_kernelI23Flash_fwd_kernel_traitsILi96ELi128ELi64ELi4ELb0ELb0EN7cutlass6half_tE19Flash_kernel_traitsILi96ELi128ELi64ELi4ES3_EELb0ELb0ELb0ELb0ELb1ELb1ELb1ELb0EEEvNS_16Flash_fwd_paramsE --------------------------
	.section	.nv.constant0._ZN5flash16flash_fwd_kernelI23Flash_fwd_kernel_traitsILi96ELi128ELi64ELi4ELb0ELb0EN7cutlass6half_tE19Flash_kernel_traitsILi96ELi128ELi64ELi4ES3_EELb0ELb0ELb0ELb0ELb1ELb1ELb1ELb0EEEvNS_16Flash_fwd_paramsE,"a",@progbits
	.sectionflags	@""
	.align	4
.nv.constant0._ZN5flash16flash_fwd_kernelI23Flash_fwd_kernel_traitsILi96ELi128ELi64ELi4ELb0ELb0EN7cutlass6half_tE19Flash_kernel_traitsILi96ELi128ELi64ELi4ES3_EELb0ELb0ELb0ELb0ELb1ELb1ELb1ELb0EEEvNS_16Flash_fwd_paramsE:
	.zero		992


//--------------------- .nv.constant0._ZN5flash16flash_fwd_kernelI23Flash_fwd_kernel_traitsILi96ELi128ELi64ELi4ELb0ELb0EN7cutlass6half_tE19Flash_kernel_traitsILi96ELi128ELi64ELi4ES3_EELb1ELb0ELb0ELb1ELb0ELb0ELb0ELb0EEEvNS_16Flash_fwd_paramsE --------------------------
	.section	.nv.constant0._ZN5flash16flash_fwd_kernelI23Flash_fwd_kernel_traitsILi96ELi128ELi64ELi4ELb0ELb0EN7cutlass6half_tE19Flash_kernel_traitsILi96ELi128ELi64ELi4ES3_EELb1ELb0ELb0ELb1ELb0ELb0ELb0ELb0EEEvNS_16Flash_fwd_paramsE,"a",@progbits
	.sectionflags	@""
	.align	4
.nv.constant0._ZN5flash16flash_fwd_kernelI23Flash_fwd_kernel_traitsILi96ELi128ELi64ELi4ELb0ELb0EN7cutlass6half_tE19Flash_kernel_traitsILi96ELi128ELi64ELi4ES3_EELb1ELb0ELb0ELb1ELb0ELb0ELb0ELb0EEEvNS_16Flash_fwd_paramsE:
	.zero		992


//--------------------- .nv.constant0._ZN5flash16flash_fwd_kernelI23Flash_fwd_kernel_traitsILi96ELi128ELi64ELi4ELb0ELb0EN7cutlass6half_tE19Flash_kernel_traitsILi96ELi128ELi64ELi4ES3_EELb1ELb0ELb0ELb0ELb0ELb0ELb0ELb1EEEvNS_16Flash_fwd_paramsE --------------------------
	.section	.nv.constant0._ZN5flash16flash_fwd_kernelI23Flash_fwd_kernel_traitsILi96ELi128ELi64ELi4ELb0ELb0EN7cutlass6half_tE19Flash_kernel_traitsILi96ELi128ELi64ELi4ES3_EELb1ELb0ELb0ELb0ELb0ELb0ELb0ELb1EEEvNS_16Flash_fwd_paramsE,"a",@progbits
	.sectionflags	@""
	.align	4
.nv.constant0._ZN5flash16flash_fwd_kernelI23Flash_fwd_kernel_traitsILi96ELi128ELi64ELi4ELb0ELb0EN7cutlass6half_tE19Flash_kernel_traitsILi96ELi128ELi64ELi4ES3_EELb1ELb0ELb0ELb0ELb0ELb0ELb0ELb1EEEvNS_16Flash_fwd_paramsE:
	.zero		992


//--------------------- .nv.constant0._ZN5flash16flash_fwd_kernelI23Flash_fwd_kernel_traitsILi96ELi128ELi64ELi4ELb0ELb0EN7cutlass6half_tE19Flash_kernel_traitsILi96ELi128ELi64ELi4ES3_EELb0ELb0ELb0ELb0ELb0ELb0ELb1ELb0EEEvNS_16Flash_fwd_paramsE --------------------------
	.section	.nv.constant0._ZN5flash16flash_fwd_kernelI23Flash_fwd_kernel_traitsILi96ELi128ELi64ELi4ELb0ELb0EN7cutlass6half_tE19Flash_kernel_traitsILi96ELi128ELi64ELi4ES3_EELb0ELb0ELb0ELb0ELb0ELb0ELb1ELb0EEEvNS_16Flash_fwd_paramsE,"a",@progbits
	.sectionflags	@""
	.align	4
.nv.constant0._ZN5flash16flash_fwd_kernelI23Flash_fwd_kernel_traitsILi96ELi128ELi64ELi4ELb0ELb0EN7cutlass6half_tE19Flash_kernel_traitsILi96ELi128ELi64ELi4ES3_EELb0ELb0ELb0ELb0ELb0ELb0ELb1ELb0EEEvNS_16Flash_fwd_paramsE:
	.zero		992


//--------------------- .nv.constant0._ZN5flash16flash_fwd_kernelI23Flash_fwd_kernel_traitsILi96ELi128ELi64ELi4ELb0ELb0EN7cutlass6half_tE19Flash_kernel_traitsILi96ELi128ELi64ELi4ES3_EELb1ELb0ELb0ELb1ELb0ELb0ELb0ELb1EEEvNS_16Flash_fwd_paramsE --------------------------
	.section	.nv.constant0._ZN5flash16flash_fwd_kernelI23Flash_fwd_kernel_traitsILi96ELi128ELi64ELi4ELb0ELb0EN7cutlass6half_tE19Flash_kernel_traitsILi96ELi128ELi64ELi4ES3_EELb1ELb0ELb0ELb1ELb0ELb0ELb0ELb1EEEvNS_16Flash_fwd_paramsE,"a",@progbits
	.sectionflags	@""
	.align	4
.nv.constant0._ZN5flash16flash_fwd_kernelI23Flash_fwd_kernel_traitsILi96ELi128ELi64ELi4ELb0ELb0EN7cutlass6half_tE19Flash_kernel_traitsILi96ELi128ELi64ELi4ES3_EELb1ELb0ELb0ELb1ELb0ELb0ELb0ELb1EEEvNS_16Flash_fwd_paramsE:
	.zero		992


//--------------------- .nv.constant0._ZN5flash16flash_fwd_kernelI23Flash_fwd_kernel_traitsILi96ELi128ELi64ELi4ELb0ELb0EN7cutlass6half_tE19Flash_kernel_traitsILi96ELi128ELi64ELi4ES3_EELb0ELb0ELb0ELb1ELb0ELb0ELb1ELb0EEEvNS_16Flash_fwd_paramsE --------------------------
	.section	.nv.constant0._ZN5flash16flash_fwd_kernelI23Flash_fwd_kernel_traitsILi96ELi128ELi64ELi4ELb0ELb0EN7cutlass6half_tE19Flash_kernel_traitsILi96ELi128ELi64ELi4ES3_EELb0ELb0ELb0ELb1ELb0ELb0ELb1ELb0EEEvNS_16Flash_fwd_paramsE,"a",@progbits
	.sectionflags	@""
	.align	4
.nv.constant0._ZN5flash16flash_fwd_kernelI23Flash_fwd_kernel_traitsILi96ELi128ELi64ELi4ELb0ELb0EN7cutlass6half_tE19Flash_kernel_traitsILi96ELi128ELi64ELi4ES3_EELb0ELb0ELb0ELb1ELb0ELb0ELb1ELb0EEEvNS_16Flash_fwd_paramsE:
	.zero		992


//--------------------- .nv.constant0._ZN5flash16flash_fwd_kernelI23Flash_fwd_kernel_traitsILi96ELi128ELi64ELi4ELb0ELb0EN7cutlass6half_tE19Flash_kernel_traitsILi96ELi128ELi64ELi4ES3_EELb1ELb0ELb1ELb0ELb0ELb1ELb0ELb0EEEvNS_16Flash_fwd_paramsE --------------------------
	.section	.nv.constant0._ZN5flash16flash_fwd_kernelI23Flash_fwd_kernel_traitsILi96ELi128ELi64ELi4ELb0ELb0EN7cutlass6half_tE19Flash_kernel_traitsILi96ELi128ELi64ELi4ES3_EELb1ELb0ELb1ELb0ELb0ELb1ELb0ELb0EEEvNS_16Flash_fwd_paramsE,"a",@progbits
	.sectionflags	@""
	.align	4
.nv.constant0._ZN5flash16flash_fwd_kernelI23Flash_fwd_kernel_traitsILi96ELi128ELi64ELi4ELb0ELb0EN7cutlass6half_tE19Flash_kernel_traitsILi96ELi128ELi64ELi4ES3_EELb1ELb0ELb1ELb0ELb0ELb1ELb0ELb0EEEvNS_16Flash_fwd_paramsE:
	.zero		992


//--------------------- .nv.constant0._ZN5flash16flash_fwd_kernelI23Flash_fwd_kernel_traitsILi96ELi128ELi64ELi4ELb0ELb0EN7cutlass6half_tE19Flash_kernel_traitsILi96ELi128ELi64ELi4ES3_EELb0ELb0ELb1ELb0ELb0ELb1ELb1ELb0EEEvNS_16Flash_fwd_paramsE --------------------------
	.section	.nv.constant0._ZN5flash16flash_fwd_kernelI23Flash_fwd_kernel_traitsILi96ELi128ELi64ELi4ELb0ELb0EN7cutlass6half_tE19Flash_kernel_traitsILi96ELi128ELi64ELi4ES3_EELb0ELb0ELb1ELb0ELb0ELb1ELb1ELb0EEEvNS_16Flash_fwd_paramsE,"a",@progbits
	.sectionflags	@""
	.align	4
.nv.constant0._ZN5flash16flash_fwd_kernelI23Flash_fwd_kernel_traitsILi96ELi128ELi64ELi4ELb0ELb0EN7cutlass6half_tE19Flash_kernel_traitsILi96ELi128ELi64ELi4ES3_EELb0ELb0ELb1ELb0ELb0ELb1ELb1ELb0EEEvNS_16Flash_fwd_paramsE:
	.zero		992


//--------------------- .nv.constant0._ZN5flash16flash_fwd_kernelI23Flash_fwd_kernel_traitsILi96ELi128ELi64ELi4ELb0ELb0EN7cutlass6half_tE19Flash_kernel_traitsILi96ELi128ELi64ELi4ES3_EELb1ELb0ELb1ELb1ELb0ELb0ELb0ELb0EEEvNS_16Flash_fwd_paramsE --------------------------
	.section	.nv.constant0._ZN5flash16flash_fwd_kernelI23Flash_fwd_kernel_traitsILi96ELi128ELi64ELi4ELb0ELb0EN7cutlass6half_tE19Flash_kernel_traitsILi96ELi128ELi64ELi4ES3_EELb1ELb0ELb1ELb1ELb0ELb0ELb0ELb0EEEvNS_16Flash_fwd_paramsE,"a",@progbits
	.sectionflags	@""
	.align	4
.nv.constant0._ZN5flash16flash_fwd_kernelI23Flash_fwd_kernel_traitsILi96ELi128ELi64ELi4ELb0ELb0EN7cutlass6half_tE19Flash_kernel_traitsILi96ELi128ELi64ELi4ES3_EELb1ELb0ELb1ELb1ELb0ELb0ELb0ELb0EEEvNS_16Flash_fwd_paramsE:
	.zero		992


//--------------------- .nv.constant0._ZN5flash16flash_fwd_kernelI23Flash_fwd_kernel_traitsILi96ELi128ELi64ELi4ELb0ELb0EN7cutlass6half_tE19Flash_kernel_traitsILi96ELi128ELi64ELi4ES3_EELb1ELb0ELb1ELb0ELb0ELb0ELb0ELb1EEEvNS_16Flash_fwd_paramsE --------------------------
	.section	.nv.constant0._ZN5flash16flash_fwd_kernelI23Flash_fwd_kernel_traitsILi96ELi128ELi64ELi4ELb0ELb0EN7cutlass6half_tE19Flash_kernel_traitsILi96ELi128ELi64ELi4ES3_EELb1ELb0ELb1ELb0ELb0ELb0ELb0ELb1EEEvNS_16Flash_fwd_paramsE,"a",@progbits
	.sectionflags	@""
	.align	4
.nv.constant0._ZN5flash16flash_fwd_kernelI23Flash_fwd_kernel_traitsILi96ELi128ELi64ELi4ELb0ELb0EN7cutlass6half_tE19Flash_kernel_traitsILi96ELi128ELi64ELi4ES3_EELb1ELb0ELb1ELb0ELb0ELb0ELb0ELb1EEEvNS_16Flash_fwd_paramsE:
	.zero		992


//--------------------- .nv.constant0._ZN5flash16flash_fwd_kernelI23Flash_fwd_kernel_traitsILi96ELi128ELi64ELi4ELb0ELb0EN7cutlass6half_tE19Flash_kernel_traitsILi96ELi128ELi64ELi4ES3_EELb0ELb0ELb1ELb0ELb0ELb0ELb1ELb0EEEvNS_16Flash_fwd_paramsE --------------------------
	.section	.nv.constant0._ZN5flash16flash_fwd_kernelI23Flash_fwd_kernel_traitsILi96ELi128ELi64ELi4ELb0ELb0EN7cutlass6half_tE19Flash_kernel_traitsILi96ELi128ELi64ELi4ES3_EELb0ELb0ELb1ELb0ELb0ELb0ELb1ELb0EEEvNS_16Flash_fwd_paramsE,"a",@progbits
	.sectionflags	@""
	.align	4
.nv.constant0._ZN5flash16flash_fwd_kernelI23Flash_fwd_kernel_traitsILi96ELi128ELi64ELi4ELb0ELb0EN7cutlass6half_tE19Flash_kernel_traitsILi96ELi128ELi64ELi4ES3_EELb0ELb0ELb1ELb0ELb0ELb0ELb1ELb0EEEvNS_16Flash_fwd_paramsE:
	.zero		992


//--------------------- .nv.constant0._ZN5flash16flash_fwd_kernelI23Flash_fwd_kernel_traitsILi96ELi128ELi64ELi4ELb0ELb0EN7cutlass6half_tE19Flash_kernel_traitsILi96ELi128ELi64ELi4ES3_EELb1ELb0ELb1ELb1ELb0ELb0ELb0ELb1EEEvNS_16Flash_fwd_paramsE --------------------------
	.section	.nv.constant0._ZN5flash16flash_fwd_kernelI23Flash_fwd_kernel_traitsILi96ELi128ELi64ELi4ELb0ELb0EN7cutlass6half_tE19Flash_kernel_traitsILi96ELi128ELi64ELi4ES3_EELb1ELb0ELb1ELb1ELb0ELb0ELb0ELb1EEEvNS_16Flash_fwd_paramsE,"a",@progbits
	.sectionflags	@""
	.align	4
.nv.constant0._ZN5flash16flash_fwd_kernelI23Flash_fwd_kernel_traitsILi96ELi128ELi64ELi4ELb0ELb0EN7cutlass6half_tE19Flash_kernel_traitsILi96ELi128ELi64ELi4ES3_EELb1ELb0ELb1ELb1ELb0ELb0ELb0ELb1EEEvNS_16Flash_fwd_paramsE:
	.zero		992


//--------------------- .nv.constant0._ZN5flash16flash_fwd_kernelI23Flash_fwd_kernel_traitsILi96ELi128ELi64ELi4ELb0ELb0EN7cutlass6half_tE19Flash_kernel_traitsILi96ELi128ELi64ELi4ES3_EELb0ELb0ELb1ELb1ELb0ELb0ELb1ELb0EEEvNS_16Flash_fwd_paramsE --------------------------
	.section	.nv.constant0._ZN5flash16flash_fwd_kernelI23Flash_fwd_kernel_traitsILi96ELi128ELi64ELi4ELb0ELb0EN7cutlass6half_tE19Flash_kernel_traitsILi96ELi128ELi64ELi4ES3_EELb0ELb0ELb1ELb1ELb0ELb0ELb1ELb0EEEvNS_16Flash_fwd_paramsE,"a",@progbits
	.sectionflags	@""
	.align	4
.nv.constant0._ZN5flash16flash_fwd_kernelI23Flash_fwd_kernel_traitsILi96ELi128ELi64ELi4ELb0ELb0EN7cutlass6half_tE19Flash_kernel_traitsILi96ELi128ELi64ELi4ES3_EELb0ELb0ELb1ELb1ELb0ELb0ELb1ELb0EEEvNS_16Flash_fwd_paramsE:
	.zero		992


//--------------------- SYMBOLS --------------------------

	.type		.nv.reservedSmem.offset0,@object
	.size		.nv.reservedSmem.offset0,0x4
